	.target	sm_80

	.elftype	@"ET_EXEC"


//--------------------- .note.nv.tkinfo           --------------------------
	.section	.note.nv.tkinfo,"",@"SHT_NOTE"
	.sectionflags	@"SHF_NOTE_NV_TKINFO"
	.tkinfo
        /*0018*/ 	.word	0x00000002
        /*0030*/ 	.string	""
        /*0030*/ 	.string	"ptxas"
        /*0030*/ 	.string	"Cuda compilation tools, release 13.0, V13.0.88"
        /*0030*/ 	.string	"Build cuda_13.0.r13.0/compiler.36424714_0"
        /*0030*/ 	.string	"-arch sm_80 -m 64 "



//--------------------- .note.nv.cuinfo           --------------------------
	.section	.note.nv.cuinfo,"",@"SHT_NOTE"
	.sectionflags	@"SHF_NOTE_NV_CUINFO"
        /*0018*/ 	.short	0x0002
        /*001a*/ 	.short	0x0050
        /*001c*/ 	.short	0x0082
	.zero		2


//--------------------- .nv.info                  --------------------------
	.section	.nv.info,"",@"SHT_CUDA_INFO"
	.align	4


	//----- nvinfo : EIATTR_REGCOUNT
	.align		4
        /*0000*/ 	.byte	0x04, 0x2f
        /*0002*/ 	.short	(.L_12 - .L_11)
	.align		4
.L_11:
        /*0004*/ 	.word	index@(_ZN7cutlass13device_kernelIN5flash19enable_sm80_to_sm89INS1_16FlashAttnFwdSm80INS1_25CollectiveMainloopFwdSm80ILi8ELi2ELb0EN4cute5tupleIJNS5_1CILi128EEENS7_ILi64EEENS7_ILi192EEEEEELi192ENS_6half_tEfNS_4arch4Sm80ELb1ELb0ELb0ELb1ELb1ELb1ELb1ELb1EEENS1_21CollectiveEpilogueFwdINS6_IJS8_SA_S9_EEENS6_IJNS7_ILi1EEESI_SI_EEESC_SE_Li256ELb1ELb1ELb1ELb0EEENS1_36VarlenDynamicPersistentTileSchedulerILi128ELi64ELi256ELi256ELb1ELb1ELb0ELb1ELb1ELb1EEEEEEEEEvNT_6ParamsE)
        /*0008*/ 	.word	0x000000ff


	//----- nvinfo : EIATTR_FRAME_SIZE
	.align		4
.L_12:
        /*000c*/ 	.byte	0x04, 0x11
        /*000e*/ 	.short	(.L_14 - .L_13)
	.align		4
.L_13:
        /*0010*/ 	.word	index@($__internal_103_$__cuda_sm70_votesync_ballot)
        /*0014*/ 	.word	0x00000000


	//----- nvinfo : EIATTR_FRAME_SIZE
	.align		4
.L_14:
        /*0018*/ 	.byte	0x04, 0x11
        /*001a*/ 	.short	(.L_16 - .L_15)
	.align		4
.L_15:
        /*001c*/ 	.word	index@($__internal_102_$__cuda_sm70_shflsync_up_p)
        /*0020*/ 	.word	0x00000000


	//----- nvinfo : EIATTR_FRAME_SIZE
	.align		4
.L_16:
        /*0024*/ 	.byte	0x04, 0x11
        /*0026*/ 	.short	(.L_18 - .L_17)
	.align		4
.L_17:
        /*0028*/ 	.word	index@($__internal_101_$__cuda_sm70_shflsync_idx_p)
        /*002c*/ 	.word	0x00000000


	//----- nvinfo : EIATTR_FRAME_SIZE
	.align		4
.L_18:
        /*0030*/ 	.byte	0x04, 0x11
        /*0032*/ 	.short	(.L_20 - .L_19)
	.align		4
.L_19:
        /*0034*/ 	.word	index@($__internal_100_$__cuda_sm70_shflsync_bfly_p)
        /*0038*/ 	.word	0x00000000


	//----- nvinfo : EIATTR_FRAME_SIZE
	.align		4
.L_20:
        /*003c*/ 	.byte	0x04, 0x11
        /*003e*/ 	.short	(.L_22 - .L_21)
	.align		4
.L_21:
        /*0040*/ 	.word	index@(_ZN7cutlass13device_kernelIN5flash19enable_sm80_to_sm89INS1_16FlashAttnFwdSm80INS1_25CollectiveMainloopFwdSm80ILi8ELi2ELb0EN4cute5tupleIJNS5_1CILi128EEENS7_ILi64EEENS7_ILi192EEEEEELi192ENS_6half_tEfNS_4arch4Sm80ELb1ELb0ELb0ELb1ELb1ELb1ELb1ELb1EEENS1_21CollectiveEpilogueFwdINS6_IJS8_SA_S9_EEENS6_IJNS7_ILi1EEESI_SI_EEESC_SE_Li256ELb1ELb1ELb1ELb0EEENS1_36VarlenDynamicPersistentTileSchedulerILi128ELi64ELi256ELi256ELb1ELb1ELb0ELb1ELb1ELb1EEEEEEEEEvNT_6ParamsE)
        /*0044*/ 	.word	0x00000070


	//----- nvinfo : EIATTR_REGCOUNT
	.align		4
.L_22:
        /*0048*/ 	.byte	0x04, 0x2f
        /*004a*/ 	.short	(.L_24 - .L_23)
	.align		4
.L_23:
        /*004c*/ 	.word	index@(_ZN7cutlass13device_kernelIN5flash19enable_sm80_to_sm89INS1_16FlashAttnFwdSm80INS1_25CollectiveMainloopFwdSm80ILi8ELi2ELb0EN4cute5tupleIJNS5_1CILi128EEENS7_ILi64EEENS7_ILi192EEEEEELi192ENS_6half_tEfNS_4arch4Sm80ELb1ELb0ELb0ELb1ELb1ELb0ELb1ELb1EEENS1_21CollectiveEpilogueFwdINS6_IJS8_SA_S9_EEENS6_IJNS7_ILi1EEESI_SI_EEESC_SE_Li256ELb1ELb1ELb1ELb0EEENS1_36VarlenDynamicPersistentTileSchedulerILi128ELi64ELi256ELi256ELb1ELb1ELb0ELb1ELb1ELb1EEEEEEEEEvNT_6ParamsE)
        /*0050*/ 	.word	0x000000ff


	//----- nvinfo : EIATTR_FRAME_SIZE
	.align		4
.L_24:
        /*0054*/ 	.byte	0x04, 0x11
        /*0056*/ 	.short	(.L_26 - .L_25)
	.align		4
.L_25:
        /*0058*/ 	.word	index@($__internal_99_$__cuda_sm70_votesync_ballot)
        /*005c*/ 	.word	0x00000000


	//----- nvinfo : EIATTR_FRAME_SIZE
	.align		4
.L_26:
        /*0060*/ 	.byte	0x04, 0x11
        /*0062*/ 	.short	(.L_28 - .L_27)
	.align		4
.L_27:
        /*0064*/ 	.word	index@($__internal_98_$__cuda_sm70_shflsync_up_p)
        /*0068*/ 	.word	0x00000000


	//----- nvinfo : EIATTR_FRAME_SIZE
	.align		4
.L_28:
        /*006c*/ 	.byte	0x04, 0x11
        /*006e*/ 	.short	(.L_30 - .L_29)
	.align		4
.L_29:
        /*0070*/ 	.word	index@($__internal_97_$__cuda_sm70_shflsync_idx_p)
        /*0074*/ 	.word	0x00000000


	//----- nvinfo : EIATTR_FRAME_SIZE
	.align		4
.L_30:
        /*0078*/ 	.byte	0x04, 0x11
        /*007a*/ 	.short	(.L_32 - .L_31)
	.align		4
.L_31:
        /*007c*/ 	.word	index@($__internal_96_$__cuda_sm70_shflsync_bfly_p)
        /*0080*/ 	.word	0x00000000


	//----- nvinfo : EIATTR_FRAME_SIZE
	.align		4
.L_32:
        /*0084*/ 	.byte	0x04, 0x11
        /*0086*/ 	.short	(.L_34 - .L_33)
	.align		4
.L_33:
        /*0088*/ 	.word	index@(_ZN7cutlass13device_kernelIN5flash19enable_sm80_to_sm89INS1_16FlashAttnFwdSm80INS1_25CollectiveMainloopFwdSm80ILi8ELi2ELb0EN4cute5tupleIJNS5_1CILi128EEENS7_ILi64EEENS7_ILi192EEEEEELi192ENS_6half_tEfNS_4arch4Sm80ELb1ELb0ELb0ELb1ELb1ELb0ELb1ELb1EEENS1_21CollectiveEpilogueFwdINS6_IJS8_SA_S9_EEENS6_IJNS7_ILi1EEESI_SI_EEESC_SE_Li256ELb1ELb1ELb1ELb0EEENS1_36VarlenDynamicPersistentTileSchedulerILi128ELi64ELi256ELi256ELb1ELb1ELb0ELb1ELb1ELb1EEEEEEEEEvNT_6ParamsE)
        /*008c*/ 	.word	0x00000020


	//----- nvinfo : EIATTR_REGCOUNT
	.align		4
.L_34:
        /*0090*/ 	.byte	0x04, 0x2f
        /*0092*/ 	.short	(.L_36 - .L_35)
	.align		4
.L_35:
        /*0094*/ 	.word	index@(_ZN7cutlass13device_kernelIN5flash19enable_sm80_to_sm89INS1_16FlashAttnFwdSm80INS1_25CollectiveMainloopFwdSm80ILi8ELi2ELb0EN4cute5tupleIJNS5_1CILi128EEENS7_ILi64EEENS7_ILi192EEEEEELi192ENS_6half_tEfNS_4arch4Sm80ELb1ELb0ELb0ELb0ELb1ELb0ELb1ELb1EEENS1_21CollectiveEpilogueFwdINS6_IJS8_SA_S9_EEENS6_IJNS7_ILi1EEESI_SI_EEESC_SE_Li256ELb0ELb1ELb1ELb0EEENS1_30DynamicPersistentTileSchedulerILi256ELi256ELb1ELb1ELb0EEEEEEEEEvNT_6ParamsE)
        /*0098*/ 	.word	0x000000ff


	//----- nvinfo : EIATTR_FRAME_SIZE
	.align		4
.L_36:
        /*009c*/ 	.byte	0x04, 0x11
        /*009e*/ 	.short	(.L_38 - .L_37)
	.align		4
.L_37:
        /*00a0*/ 	.word	index@($__internal_95_$__cuda_sm70_shflsync_idx_p)
        /*00a4*/ 	.word	0x00000000


	//----- nvinfo : EIATTR_FRAME_SIZE
	.align		4
.L_38:
        /*00a8*/ 	.byte	0x04, 0x11
        /*00aa*/ 	.short	(.L_40 - .L_39)
	.align		4
.L_39:
        /*00ac*/ 	.word	index@($__internal_94_$__cuda_sm70_shflsync_bfly_p)
        /*00b0*/ 	.word	0x00000000


	//----- nvinfo : EIATTR_FRAME_SIZE
	.align		4
.L_40:
        /*00b4*/ 	.byte	0x04, 0x11
        /*00b6*/ 	.short	(.L_42 - .L_41)
	.align		4
.L_41:
        /*00b8*/ 	.word	index@(_ZN7cutlass13device_kernelIN5flash19enable_sm80_to_sm89INS1_16FlashAttnFwdSm80INS1_25CollectiveMainloopFwdSm80ILi8ELi2ELb0EN4cute5tupleIJNS5_1CILi128EEENS7_ILi64EEENS7_ILi192EEEEEELi192ENS_6half_tEfNS_4arch4Sm80ELb1ELb0ELb0ELb0ELb1ELb0ELb1ELb1EEENS1_21CollectiveEpilogueFwdINS6_IJS8_SA_S9_EEENS6_IJNS7_ILi1EEESI_SI_EEESC_SE_Li256ELb0ELb1ELb1ELb0EEENS1_30DynamicPersistentTileSchedulerILi256ELi256ELb1ELb1ELb0EEEEEEEEEvNT_6ParamsE)
        /*00bc*/ 	.word	0x00000010


	//----- nvinfo : EIATTR_REGCOUNT
	.align		4
.L_42:
        /*00c0*/ 	.byte	0x04, 0x2f
        /*00c2*/ 	.short	(.L_44 - .L_43)
	.align		4
.L_43:
        /*00c4*/ 	.word	index@(_ZN7cutlass13device_kernelIN5flash19enable_sm80_to_sm89INS1_16FlashAttnFwdSm80INS1_25CollectiveMainloopFwdSm80ILi8ELi2ELb0EN4cute5tupleIJNS5_1CILi128EEENS7_ILi64EEENS7_ILi192EEEEEELi192ENS_6half_tEfNS_4arch4Sm80ELb0ELb1ELb0ELb1ELb1ELb1ELb1ELb1EEENS1_21CollectiveEpilogueFwdINS6_IJS8_SA_S9_EEENS6_IJNS7_ILi1EEESI_SI_EEESC_SE_Li256ELb1ELb1ELb1ELb0EEENS1_36VarlenDynamicPersistentTileSchedulerILi128ELi64ELi256ELi256ELb1ELb1ELb0ELb1ELb0ELb1EEEEEEEEEvNT_6ParamsE)
        /*00c8*/ 	.word	0x000000ff


	//----- nvinfo : EIATTR_FRAME_SIZE
	.align		4
.L_44:
        /*00cc*/ 	.byte	0x04, 0x11
        /*00ce*/ 	.short	(.L_46 - .L_45)
	.align		4
.L_45:
        /*00d0*/ 	.word	index@($__internal_93_$__cuda_sm70_votesync_ballot)
        /*00d4*/ 	.word	0x00000000


	//----- nvinfo : EIATTR_FRAME_SIZE
	.align		4
.L_46:
        /*00d8*/ 	.byte	0x04, 0x11
        /*00da*/ 	.short	(.L_48 - .L_47)
	.align		4
.L_47:
        /*00dc*/ 	.word	index@($__internal_92_$__cuda_sm70_shflsync_up_p)
        /*00e0*/ 	.word	0x00000000


	//----- nvinfo : EIATTR_FRAME_SIZE
	.align		4
.L_48:
        /*00e4*/ 	.byte	0x04, 0x11
        /*00e6*/ 	.short	(.L_50 - .L_49)
	.align		4
.L_49:
        /*00e8*/ 	.word	index@($__internal_91_$__cuda_sm70_shflsync_idx_p)
        /*00ec*/ 	.word	0x00000000


	//----- nvinfo : EIATTR_FRAME_SIZE
	.align		4
.L_50:
        /*00f0*/ 	.byte	0x04, 0x11
        /*00f2*/ 	.short	(.L_52 - .L_51)
	.align		4
.L_51:
        /*00f4*/ 	.word	index@($__internal_90_$__cuda_sm70_shflsync_bfly_p)
        /*00f8*/ 	.word	0x00000000


	//----- nvinfo : EIATTR_FRAME_SIZE
	.align		4
.L_52:
        /*00fc*/ 	.byte	0x04, 0x11
        /*00fe*/ 	.short	(.L_54 - .L_53)
	.align		4
.L_53:
        /*0100*/ 	.word	index@(_ZN7cutlass13device_kernelIN5flash19enable_sm80_to_sm89INS1_16FlashAttnFwdSm80INS1_25CollectiveMainloopFwdSm80ILi8ELi2ELb0EN4cute5tupleIJNS5_1CILi128EEENS7_ILi64EEENS7_ILi192EEEEEELi192ENS_6half_tEfNS_4arch4Sm80ELb0ELb1ELb0ELb1ELb1ELb1ELb1ELb1EEENS1_21CollectiveEpilogueFwdINS6_IJS8_SA_S9_EEENS6_IJNS7_ILi1EEESI_SI_EEESC_SE_Li256ELb1ELb1ELb1ELb0EEENS1_36VarlenDynamicPersistentTileSchedulerILi128ELi64ELi256ELi256ELb1ELb1ELb0ELb1ELb0ELb1EEEEEEEEEvNT_6ParamsE)
        /*0104*/ 	.word	0x00000038


	//----- nvinfo : EIATTR_REGCOUNT
	.align		4
.L_54:
        /*0108*/ 	.byte	0x04, 0x2f
        /*010a*/ 	.short	(.L_56 - .L_55)
	.align		4
.L_55:
        /*010c*/ 	.word	index@(_ZN7cutlass13device_kernelIN5flash19enable_sm80_to_sm89INS1_16FlashAttnFwdSm80INS1_25CollectiveMainloopFwdSm80ILi8ELi2ELb0EN4cute5tupleIJNS5_1CILi128EEENS7_ILi64EEENS7_ILi192EEEEEELi192ENS_6half_tEfNS_4arch4Sm80ELb0ELb1ELb0ELb1ELb1ELb0ELb1ELb1EEENS1_21CollectiveEpilogueFwdINS6_IJS8_SA_S9_EEENS6_IJNS7_ILi1EEESI_SI_EEESC_SE_Li256ELb1ELb1ELb1ELb0EEENS1_36VarlenDynamicPersistentTileSchedulerILi128ELi64ELi256ELi256ELb1ELb1ELb0ELb1ELb0ELb1EEEEEEEEEvNT_6ParamsE)
        /*0110*/ 	.word	0x000000ff


	//----- nvinfo : EIATTR_FRAME_SIZE
	.align		4
.L_56:
        /*0114*/ 	.byte	0x04, 0x11
        /*0116*/ 	.short	(.L_58 - .L_57)
	.align		4
.L_57:
        /*0118*/ 	.word	index@($__internal_89_$__cuda_sm70_votesync_ballot)
        /*011c*/ 	.word	0x00000000


	//----- nvinfo : EIATTR_FRAME_SIZE
	.align		4
.L_58:
        /*0120*/ 	.byte	0x04, 0x11
        /*0122*/ 	.short	(.L_60 - .L_59)
	.align		4
.L_59:
        /*0124*/ 	.word	index@($__internal_88_$__cuda_sm70_shflsync_up_p)
        /*0128*/ 	.word	0x00000000


	//----- nvinfo : EIATTR_FRAME_SIZE
	.align		4
.L_60:
        /*012c*/ 	.byte	0x04, 0x11
        /*012e*/ 	.short	(.L_62 - .L_61)
	.align		4
.L_61:
        /*0130*/ 	.word	index@($__internal_87_$__cuda_sm70_shflsync_idx_p)
        /*0134*/ 	.word	0x00000000


	//----- nvinfo : EIATTR_FRAME_SIZE
	.align		4
.L_62:
        /*0138*/ 	.byte	0x04, 0x11
        /*013a*/ 	.short	(.L_64 - .L_63)
	.align		4
.L_63:
        /*013c*/ 	.word	index@($__internal_86_$__cuda_sm70_shflsync_bfly_p)
        /*0140*/ 	.word	0x00000000


	//----- nvinfo : EIATTR_FRAME_SIZE
	.align		4
.L_64:
        /*0144*/ 	.byte	0x04, 0x11
        /*0146*/ 	.short	(.L_66 - .L_65)
	.align		4
.L_65:
        /*0148*/ 	.word	index@(_ZN7cutlass13device_kernelIN5flash19enable_sm80_to_sm89INS1_16FlashAttnFwdSm80INS1_25CollectiveMainloopFwdSm80ILi8ELi2ELb0EN4cute5tupleIJNS5_1CILi128EEENS7_ILi64EEENS7_ILi192EEEEEELi192ENS_6half_tEfNS_4arch4Sm80ELb0ELb1ELb0ELb1ELb1ELb0ELb1ELb1EEENS1_21CollectiveEpilogueFwdINS6_IJS8_SA_S9_EEENS6_IJNS7_ILi1EEESI_SI_EEESC_SE_Li256ELb1ELb1ELb1ELb0EEENS1_36VarlenDynamicPersistentTileSchedulerILi128ELi64ELi256ELi256ELb1ELb1ELb0ELb1ELb0ELb1EEEEEEEEEvNT_6ParamsE)
        /*014c*/ 	.word	0x00000010


	//----- nvinfo : EIATTR_REGCOUNT
	.align		4
.L_66:
        /*0150*/ 	.byte	0x04, 0x2f
        /*0152*/ 	.short	(.L_68 - .L_67)
	.align		4
.L_67:
        /*0154*/ 	.word	index@(_ZN7cutlass13device_kernelIN5flash19enable_sm80_to_sm89INS1_16FlashAttnFwdSm80INS1_25CollectiveMainloopFwdSm80ILi8ELi2ELb0EN4cute5tupleIJNS5_1CILi128EEENS7_ILi64EEENS7_ILi192EEEEEELi192ENS_6half_tEfNS_4arch4Sm80ELb0ELb1ELb0ELb0ELb1ELb0ELb1ELb1EEENS1_21CollectiveEpilogueFwdINS6_IJS8_SA_S9_EEENS6_IJNS7_ILi1EEESI_SI_EEESC_SE_Li256ELb0ELb1ELb1ELb0EEENS1_19SingleTileSchedulerILb0ELb1ELb1ELi128EEEEEEEEEvNT_6ParamsE)
        /*0158*/ 	.word	0x000000e4


	//----- nvinfo : EIATTR_FRAME_SIZE
	.align		4
.L_68:
        /*015c*/ 	.byte	0x04, 0x11
        /*015e*/ 	.short	(.L_70 - .L_69)
	.align		4
.L_69:
        /*0160*/ 	.word	index@(_ZN7cutlass13device_kernelIN5flash19enable_sm80_to_sm89INS1_16FlashAttnFwdSm80INS1_25CollectiveMainloopFwdSm80ILi8ELi2ELb0EN4cute5tupleIJNS5_1CILi128EEENS7_ILi64EEENS7_ILi192EEEEEELi192ENS_6half_tEfNS_4arch4Sm80ELb0ELb1ELb0ELb0ELb1ELb0ELb1ELb1EEENS1_21CollectiveEpilogueFwdINS6_IJS8_SA_S9_EEENS6_IJNS7_ILi1EEESI_SI_EEESC_SE_Li256ELb0ELb1ELb1ELb0EEENS1_19SingleTileSchedulerILb0ELb1ELb1ELi128EEEEEEEEEvNT_6ParamsE)
        /*0164*/ 	.word	0x00000000


	//----- nvinfo : EIATTR_REGCOUNT
	.align		4
.L_70:
        /*0168*/ 	.byte	0x04, 0x2f
        /*016a*/ 	.short	(.L_72 - .L_71)
	.align		4
.L_71:
        /*016c*/ 	.word	index@(_ZN7cutlass13device_kernelIN5flash19enable_sm80_to_sm89INS1_16FlashAttnFwdSm80INS1_25CollectiveMainloopFwdSm80ILi8ELi2ELb0EN4cute5tupleIJNS5_1CILi128EEENS7_ILi64EEENS7_ILi192EEEEEELi192ENS_6half_tEfNS_4arch4Sm80ELb0ELb0ELb0ELb1ELb1ELb1ELb1ELb1EEENS1_21CollectiveEpilogueFwdINS6_IJS8_SA_S9_EEENS6_IJNS7_ILi1EEESI_SI_EEESC_SE_Li256ELb1ELb1ELb1ELb0EEENS1_36VarlenDynamicPersistentTileSchedulerILi128ELi64ELi256ELi256ELb1ELb1ELb0ELb0ELb1ELb1EEEEEEEEEvNT_6ParamsE)
        /*0170*/ 	.word	0x000000ff


	//----- nvinfo : EIATTR_FRAME_SIZE
	.align		4
.L_72:
        /*0174*/ 	.byte	0x04, 0x11
        /*0176*/ 	.short	(.L_74 - .L_73)
	.align		4
.L_73:
        /*0178*/ 	.word	index@($__internal_85_$__cuda_sm70_votesync_ballot)
        /*017c*/ 	.word	0x00000000


	//----- nvinfo : EIATTR_FRAME_SIZE
	.align		4
.L_74:
        /*0180*/ 	.byte	0x04, 0x11
        /*0182*/ 	.short	(.L_76 - .L_75)
	.align		4
.L_75:
        /*0184*/ 	.word	index@($__internal_84_$__cuda_sm70_shflsync_up_p)
        /*0188*/ 	.word	0x00000000


	//----- nvinfo : EIATTR_FRAME_SIZE
	.align		4
.L_76:
        /*018c*/ 	.byte	0x04, 0x11
        /*018e*/ 	.short	(.L_78 - .L_77)
	.align		4
.L_77:
        /*0190*/ 	.word	index@($__internal_83_$__cuda_sm70_shflsync_idx_p)
        /*0194*/ 	.word	0x00000000


	//----- nvinfo : EIATTR_FRAME_SIZE
	.align		4
.L_78:
        /*0198*/ 	.byte	0x04, 0x11
        /*019a*/ 	.short	(.L_80 - .L_79)
	.align		4
.L_79:
        /*019c*/ 	.word	index@($__internal_82_$__cuda_sm70_shflsync_bfly_p)
        /*01a0*/ 	.word	0x00000000


	//----- nvinfo : EIATTR_FRAME_SIZE
	.align		4
.L_80:
        /*01a4*/ 	.byte	0x04, 0x11
        /*01a6*/ 	.short	(.L_82 - .L_81)
	.align		4
.L_81:
        /*01a8*/ 	.word	index@(_ZN7cutlass13device_kernelIN5flash19enable_sm80_to_sm89INS1_16FlashAttnFwdSm80INS1_25CollectiveMainloopFwdSm80ILi8ELi2ELb0EN4cute5tupleIJNS5_1CILi128EEENS7_ILi64EEENS7_ILi192EEEEEELi192ENS_6half_tEfNS_4arch4Sm80ELb0ELb0ELb0ELb1ELb1ELb1ELb1ELb1EEENS1_21CollectiveEpilogueFwdINS6_IJS8_SA_S9_EEENS6_IJNS7_ILi1EEESI_SI_EEESC_SE_Li256ELb1ELb1ELb1ELb0EEENS1_36VarlenDynamicPersistentTileSchedulerILi128ELi64ELi256ELi256ELb1ELb1ELb0ELb0ELb1ELb1EEEEEEEEEvNT_6ParamsE)
        /*01ac*/ 	.word	0x00000050


	//----- nvinfo : EIATTR_REGCOUNT
	.align		4
.L_82:
        /*01b0*/ 	.byte	0x04, 0x2f
        /*01b2*/ 	.short	(.L_84 - .L_83)
	.align		4
.L_83:
        /*01b4*/ 	.word	index@(_ZN7cutlass13device_kernelIN5flash19enable_sm80_to_sm89INS1_16FlashAttnFwdSm80INS1_25CollectiveMainloopFwdSm80ILi8ELi2ELb0EN4cute5tupleIJNS5_1CILi128EEENS7_ILi64EEENS7_ILi192EEEEEELi192ENS_6half_tEfNS_4arch4Sm80ELb0ELb0ELb0ELb1ELb1ELb0ELb1ELb1EEENS1_21CollectiveEpilogueFwdINS6_IJS8_SA_S9_EEENS6_IJNS7_ILi1EEESI_SI_EEESC_SE_Li256ELb1ELb1ELb1ELb0EEENS1_36VarlenDynamicPersistentTileSchedulerILi128ELi64ELi256ELi256ELb1ELb1ELb0ELb0ELb1ELb1EEEEEEEEEvNT_6ParamsE)
        /*01b8*/ 	.word	0x000000ff


	//----- nvinfo : EIATTR_FRAME_SIZE
	.align		4
.L_84:
        /*01bc*/ 	.byte	0x04, 0x11
        /*01be*/ 	.short	(.L_86 - .L_85)
	.align		4
.L_85:
        /*01c0*/ 	.word	index@($__internal_81_$__cuda_sm70_votesync_ballot)
        /*01c4*/ 	.word	0x00000000


	//----- nvinfo : EIATTR_FRAME_SIZE
	.align		4
.L_86:
        /*01c8*/ 	.byte	0x04, 0x11
        /*01ca*/ 	.short	(.L_88 - .L_87)
	.align		4
.L_87:
        /*01cc*/ 	.word	index@($__internal_80_$__cuda_sm70_shflsync_up_p)
        /*01d0*/ 	.word	0x00000000


	//----- nvinfo : EIATTR_FRAME_SIZE
	.align		4
.L_88:
        /*01d4*/ 	.byte	0x04, 0x11
        /*01d6*/ 	.short	(.L_90 - .L_89)
	.align		4
.L_89:
        /*01d8*/ 	.word	index@($__internal_79_$__cuda_sm70_shflsync_idx_p)
        /*01dc*/ 	.word	0x00000000


	//----- nvinfo : EIATTR_FRAME_SIZE
	.align		4
.L_90:
        /*01e0*/ 	.byte	0x04, 0x11
        /*01e2*/ 	.short	(.L_92 - .L_91)
	.align		4
.L_91:
        /*01e4*/ 	.word	index@($__internal_78_$__cuda_sm70_shflsync_bfly_p)
        /*01e8*/ 	.word	0x00000000


	//----- nvinfo : EIATTR_FRAME_SIZE
	.align		4
.L_92:
        /*01ec*/ 	.byte	0x04, 0x11
        /*01ee*/ 	.short	(.L_94 - .L_93)
	.align		4
.L_93:
        /*01f0*/ 	.word	index@(_ZN7cutlass13device_kernelIN5flash19enable_sm80_to_sm89INS1_16FlashAttnFwdSm80INS1_25CollectiveMainloopFwdSm80ILi8ELi2ELb0EN4cute5tupleIJNS5_1CILi128EEENS7_ILi64EEENS7_ILi192EEEEEELi192ENS_6half_tEfNS_4arch4Sm80ELb0ELb0ELb0ELb1ELb1ELb0ELb1ELb1EEENS1_21CollectiveEpilogueFwdINS6_IJS8_SA_S9_EEENS6_IJNS7_ILi1EEESI_SI_EEESC_SE_Li256ELb1ELb1ELb1ELb0EEENS1_36VarlenDynamicPersistentTileSchedulerILi128ELi64ELi256ELi256ELb1ELb1ELb0ELb0ELb1ELb1EEEEEEEEEvNT_6ParamsE)
        /*01f4*/ 	.word	0x00000010


	//----- nvinfo : EIATTR_REGCOUNT
	.align		4
.L_94:
        /*01f8*/ 	.byte	0x04, 0x2f
        /*01fa*/ 	.short	(.L_96 - .L_95)
	.align		4
.L_95:
        /*01fc*/ 	.word	index@(_ZN7cutlass13device_kernelIN5flash19enable_sm80_to_sm89INS1_16FlashAttnFwdSm80INS1_25CollectiveMainloopFwdSm80ILi8ELi2ELb0EN4cute5tupleIJNS5_1CILi128EEENS7_ILi64EEENS7_ILi192EEEEEELi192ENS_6half_tEfNS_4arch4Sm80ELb0ELb0ELb0ELb0ELb1ELb0ELb1ELb1EEENS1_21CollectiveEpilogueFwdINS6_IJS8_SA_S9_EEENS6_IJNS7_ILi1EEESI_SI_EEESC_SE_Li256ELb0ELb1ELb1ELb0EEENS1_19SingleTileSchedulerILb0ELb1ELb1ELi128EEEEEEEEEvNT_6ParamsE)
        /*0200*/ 	.word	0x000000f5


	//----- nvinfo : EIATTR_FRAME_SIZE
	.align		4
.L_96:
        /*0204*/ 	.byte	0x04, 0x11
        /*0206*/ 	.short	(.L_98 - .L_97)
	.align		4
.L_97:
        /*0208*/ 	.word	index@(_ZN7cutlass13device_kernelIN5flash19enable_sm80_to_sm89INS1_16FlashAttnFwdSm80INS1_25CollectiveMainloopFwdSm80ILi8ELi2ELb0EN4cute5tupleIJNS5_1CILi128EEENS7_ILi64EEENS7_ILi192EEEEEELi192ENS_6half_tEfNS_4arch4Sm80ELb0ELb0ELb0ELb0ELb1ELb0ELb1ELb1EEENS1_21CollectiveEpilogueFwdINS6_IJS8_SA_S9_EEENS6_IJNS7_ILi1EEESI_SI_EEESC_SE_Li256ELb0ELb1ELb1ELb0EEENS1_19SingleTileSchedulerILb0ELb1ELb1ELi128EEEEEEEEEvNT_6ParamsE)
        /*020c*/ 	.word	0x00000000


	//----- nvinfo : EIATTR_REGCOUNT
	.align		4
.L_98:
        /*0210*/ 	.byte	0x04, 0x2f
        /*0212*/ 	.short	(.L_100 - .L_99)
	.align		4
.L_99:
        /*0214*/ 	.word	index@(_ZN7cutlass13device_kernelIN5flash19enable_sm80_to_sm89INS1_16FlashAttnFwdSm80INS1_25CollectiveMainloopFwdSm80ILi8ELi1ELb0EN4cute5tupleIJNS5_1CILi128EEENS7_ILi64EEENS7_ILi192EEEEEELi192ENS_6half_tEfNS_4arch4Sm80ELb1ELb0ELb0ELb1ELb1ELb1ELb1ELb1EEENS1_21CollectiveEpilogueFwdINS6_IJS8_SA_S9_EEENS6_IJNS7_ILi1EEESI_SI_EEESC_SE_Li256ELb1ELb1ELb1ELb0EEENS1_36VarlenDynamicPersistentTileSchedulerILi128ELi64ELi256ELi256ELb1ELb1ELb0ELb1ELb1ELb1EEEEEEEEEvNT_6ParamsE)
        /*0218*/ 	.word	0x000000ff


	//----- nvinfo : EIATTR_FRAME_SIZE
	.align		4
.L_100:
        /*021c*/ 	.byte	0x04, 0x11
        /*021e*/ 	.short	(.L_102 - .L_101)
	.align		4
.L_101:
        /*0220*/ 	.word	index@($__internal_77_$__cuda_sm70_votesync_ballot)
        /*0224*/ 	.word	0x00000000


	//----- nvinfo : EIATTR_FRAME_SIZE
	.align		4
.L_102:
        /*0228*/ 	.byte	0x04, 0x11
        /*022a*/ 	.short	(.L_104 - .L_103)
	.align		4
.L_103:
        /*022c*/ 	.word	index@($__internal_76_$__cuda_sm70_shflsync_up_p)
        /*0230*/ 	.word	0x00000000


	//----- nvinfo : EIATTR_FRAME_SIZE
	.align		4
.L_104:
        /*0234*/ 	.byte	0x04, 0x11
        /*0236*/ 	.short	(.L_106 - .L_105)
	.align		4
.L_105:
        /*0238*/ 	.word	index@($__internal_75_$__cuda_sm70_shflsync_idx_p)
        /*023c*/ 	.word	0x00000000


	//----- nvinfo : EIATTR_FRAME_SIZE
	.align		4
.L_106:
        /*0240*/ 	.byte	0x04, 0x11
        /*0242*/ 	.short	(.L_108 - .L_107)
	.align		4
.L_107:
        /*0244*/ 	.word	index@($__internal_74_$__cuda_sm70_shflsync_bfly_p)
        /*0248*/ 	.word	0x00000000


	//----- nvinfo : EIATTR_FRAME_SIZE
	.align		4
.L_108:
        /*024c*/ 	.byte	0x04, 0x11
        /*024e*/ 	.short	(.L_110 - .L_109)
	.align		4
.L_109:
        /*0250*/ 	.word	index@(_ZN7cutlass13device_kernelIN5flash19enable_sm80_to_sm89INS1_16FlashAttnFwdSm80INS1_25CollectiveMainloopFwdSm80ILi8ELi1ELb0EN4cute5tupleIJNS5_1CILi128EEENS7_ILi64EEENS7_ILi192EEEEEELi192ENS_6half_tEfNS_4arch4Sm80ELb1ELb0ELb0ELb1ELb1ELb1ELb1ELb1EEENS1_21CollectiveEpilogueFwdINS6_IJS8_SA_S9_EEENS6_IJNS7_ILi1EEESI_SI_EEESC_SE_Li256ELb1ELb1ELb1ELb0EEENS1_36VarlenDynamicPersistentTileSchedulerILi128ELi64ELi256ELi256ELb1ELb1ELb0ELb1ELb1ELb1EEEEEEEEEvNT_6ParamsE)
        /*0254*/ 	.word	0x00000060


	//----- nvinfo : EIATTR_REGCOUNT
	.align		4
.L_110:
        /*0258*/ 	.byte	0x04, 0x2f
        /*025a*/ 	.short	(.L_112 - .L_111)
	.align		4
.L_111:
        /*025c*/ 	.word	index@(_ZN7cutlass13device_kernelIN5flash19enable_sm80_to_sm89INS1_16FlashAttnFwdSm80INS1_25CollectiveMainloopFwdSm80ILi8ELi1ELb0EN4cute5tupleIJNS5_1CILi128EEENS7_ILi64EEENS7_ILi192EEEEEELi192ENS_6half_tEfNS_4arch4Sm80ELb1ELb0ELb0ELb1ELb1ELb0ELb1ELb1EEENS1_21CollectiveEpilogueFwdINS6_IJS8_SA_S9_EEENS6_IJNS7_ILi1EEESI_SI_EEESC_SE_Li256ELb1ELb1ELb1ELb0EEENS1_36VarlenDynamicPersistentTileSchedulerILi128ELi64ELi256ELi256ELb1ELb1ELb0ELb1ELb1ELb1EEEEEEEEEvNT_6ParamsE)
        /*0260*/ 	.word	0x000000ff


	//----- nvinfo : EIATTR_FRAME_SIZE
	.align		4
.L_112:
        /*0264*/ 	.byte	0x04, 0x11
        /*0266*/ 	.short	(.L_114 - .L_113)
	.align		4
.L_113:
        /*0268*/ 	.word	index@($__internal_73_$__cuda_sm70_votesync_ballot)
        /*026c*/ 	.word	0x00000000


	//----- nvinfo : EIATTR_FRAME_SIZE
	.align		4
.L_114:
        /*0270*/ 	.byte	0x04, 0x11
        /*0272*/ 	.short	(.L_116 - .L_115)
	.align		4
.L_115:
        /*0274*/ 	.word	index@($__internal_72_$__cuda_sm70_shflsync_up_p)
        /*0278*/ 	.word	0x00000000


	//----- nvinfo : EIATTR_FRAME_SIZE
	.align		4
.L_116:
        /*027c*/ 	.byte	0x04, 0x11
        /*027e*/ 	.short	(.L_118 - .L_117)
	.align		4
.L_117:
        /*0280*/ 	.word	index@($__internal_71_$__cuda_sm70_shflsync_idx_p)
        /*0284*/ 	.word	0x00000000


	//----- nvinfo : EIATTR_FRAME_SIZE
	.align		4
.L_118:
        /*0288*/ 	.byte	0x04, 0x11
        /*028a*/ 	.short	(.L_120 - .L_119)
	.align		4
.L_119:
        /*028c*/ 	.word	index@($__internal_70_$__cuda_sm70_shflsync_bfly_p)
        /*0290*/ 	.word	0x00000000


	//----- nvinfo : EIATTR_FRAME_SIZE
	.align		4
.L_120:
        /*0294*/ 	.byte	0x04, 0x11
        /*0296*/ 	.short	(.L_122 - .L_121)
	.align		4
.L_121:
        /*0298*/ 	.word	index@(_ZN7cutlass13device_kernelIN5flash19enable_sm80_to_sm89INS1_16FlashAttnFwdSm80INS1_25CollectiveMainloopFwdSm80ILi8ELi1ELb0EN4cute5tupleIJNS5_1CILi128EEENS7_ILi64EEENS7_ILi192EEEEEELi192ENS_6half_tEfNS_4arch4Sm80ELb1ELb0ELb0ELb1ELb1ELb0ELb1ELb1EEENS1_21CollectiveEpilogueFwdINS6_IJS8_SA_S9_EEENS6_IJNS7_ILi1EEESI_SI_EEESC_SE_Li256ELb1ELb1ELb1ELb0EEENS1_36VarlenDynamicPersistentTileSchedulerILi128ELi64ELi256ELi256ELb1ELb1ELb0ELb1ELb1ELb1EEEEEEEEEvNT_6ParamsE)
        /*029c*/ 	.word	0x00000018


	//----- nvinfo : EIATTR_REGCOUNT
	.align		4
.L_122:
        /*02a0*/ 	.byte	0x04, 0x2f
        /*02a2*/ 	.short	(.L_124 - .L_123)
	.align		4
.L_123:
        /*02a4*/ 	.word	index@(_ZN7cutlass13device_kernelIN5flash19enable_sm80_to_sm89INS1_16FlashAttnFwdSm80INS1_25CollectiveMainloopFwdSm80ILi8ELi1ELb0EN4cute5tupleIJNS5_1CILi128EEENS7_ILi64EEENS7_ILi192EEEEEELi192ENS_6half_tEfNS_4arch4Sm80ELb1ELb0ELb0ELb0ELb1ELb0ELb1ELb1EEENS1_21CollectiveEpilogueFwdINS6_IJS8_SA_S9_EEENS6_IJNS7_ILi1EEESI_SI_EEESC_SE_Li256ELb0ELb1ELb1ELb0EEENS1_30DynamicPersistentTileSchedulerILi256ELi256ELb1ELb1ELb0EEEEEEEEEvNT_6ParamsE)
        /*02a8*/ 	.word	0x000000ff


	//----- nvinfo : EIATTR_FRAME_SIZE
	.align		4
.L_124:
        /*02ac*/ 	.byte	0x04, 0x11
        /*02ae*/ 	.short	(.L_126 - .L_125)
	.align		4
.L_125:
        /*02b0*/ 	.word	index@($__internal_69_$__cuda_sm70_shflsync_idx_p)
        /*02b4*/ 	.word	0x00000000


	//----- nvinfo : EIATTR_FRAME_SIZE
	.align		4
.L_126:
        /*02b8*/ 	.byte	0x04, 0x11
        /*02ba*/ 	.short	(.L_128 - .L_127)
	.align		4
.L_127:
        /*02bc*/ 	.word	index@($__internal_68_$__cuda_sm70_shflsync_bfly_p)
        /*02c0*/ 	.word	0x00000000


	//----- nvinfo : EIATTR_FRAME_SIZE
	.align		4
.L_128:
        /*02c4*/ 	.byte	0x04, 0x11
        /*02c6*/ 	.short	(.L_130 - .L_129)
	.align		4
.L_129:
        /*02c8*/ 	.word	index@(_ZN7cutlass13device_kernelIN5flash19enable_sm80_to_sm89INS1_16FlashAttnFwdSm80INS1_25CollectiveMainloopFwdSm80ILi8ELi1ELb0EN4cute5tupleIJNS5_1CILi128EEENS7_ILi64EEENS7_ILi192EEEEEELi192ENS_6half_tEfNS_4arch4Sm80ELb1ELb0ELb0ELb0ELb1ELb0ELb1ELb1EEENS1_21CollectiveEpilogueFwdINS6_IJS8_SA_S9_EEENS6_IJNS7_ILi1EEESI_SI_EEESC_SE_Li256ELb0ELb1ELb1ELb0EEENS1_30DynamicPersistentTileSchedulerILi256ELi256ELb1ELb1ELb0EEEEEEEEEvNT_6ParamsE)
        /*02cc*/ 	.word	0x00000010


	//----- nvinfo : EIATTR_REGCOUNT
	.align		4
.L_130:
        /*02d0*/ 	.byte	0x04, 0x2f
        /*02d2*/ 	.short	(.L_132 - .L_131)
	.align		4
.L_131:
        /*02d4*/ 	.word	index@(_ZN7cutlass13device_kernelIN5flash19enable_sm80_to_sm89INS1_16FlashAttnFwdSm80INS1_25CollectiveMainloopFwdSm80ILi8ELi1ELb0EN4cute5tupleIJNS5_1CILi128EEENS7_ILi64EEENS7_ILi192EEEEEELi192ENS_6half_tEfNS_4arch4Sm80ELb0ELb1ELb0ELb1ELb1ELb1ELb1ELb1EEENS1_21CollectiveEpilogueFwdINS6_IJS8_SA_S9_EEENS6_IJNS7_ILi1EEESI_SI_EEESC_SE_Li256ELb1ELb1ELb1ELb0EEENS1_36VarlenDynamicPersistentTileSchedulerILi128ELi64ELi256ELi256ELb1ELb1ELb0ELb1ELb0ELb1EEEEEEEEEvNT_6ParamsE)
        /*02d8*/ 	.word	0x000000ff


	//----- nvinfo : EIATTR_FRAME_SIZE
	.align		4
.L_132:
        /*02dc*/ 	.byte	0x04, 0x11
        /*02de*/ 	.short	(.L_134 - .L_133)
	.align		4
.L_133:
        /*02e0*/ 	.word	index@($__internal_67_$__cuda_sm70_votesync_ballot)
        /*02e4*/ 	.word	0x00000000


	//----- nvinfo : EIATTR_FRAME_SIZE
	.align		4
.L_134:
        /*02e8*/ 	.byte	0x04, 0x11
        /*02ea*/ 	.short	(.L_136 - .L_135)
	.align		4
.L_135:
        /*02ec*/ 	.word	index@($__internal_66_$__cuda_sm70_shflsync_up_p)
        /*02f0*/ 	.word	0x00000000


	//----- nvinfo : EIATTR_FRAME_SIZE
	.align		4
.L_136:
        /*02f4*/ 	.byte	0x04, 0x11
        /*02f6*/ 	.short	(.L_138 - .L_137)
	.align		4
.L_137:
        /*02f8*/ 	.word	index@($__internal_65_$__cuda_sm70_shflsync_idx_p)
        /*02fc*/ 	.word	0x00000000


	//----- nvinfo : EIATTR_FRAME_SIZE
	.align		4
.L_138:
        /*0300*/ 	.byte	0x04, 0x11
        /*0302*/ 	.short	(.L_140 - .L_139)
	.align		4
.L_139:
        /*0304*/ 	.word	index@($__internal_64_$__cuda_sm70_shflsync_bfly_p)
        /*0308*/ 	.word	0x00000000


	//----- nvinfo : EIATTR_FRAME_SIZE
	.align		4
.L_140:
        /*030c*/ 	.byte	0x04, 0x11
        /*030e*/ 	.short	(.L_142 - .L_141)
	.align		4
.L_141:
        /*0310*/ 	.word	index@(_ZN7cutlass13device_kernelIN5flash19enable_sm80_to_sm89INS1_16FlashAttnFwdSm80INS1_25CollectiveMainloopFwdSm80ILi8ELi1ELb0EN4cute5tupleIJNS5_1CILi128EEENS7_ILi64EEENS7_ILi192EEEEEELi192ENS_6half_tEfNS_4arch4Sm80ELb0ELb1ELb0ELb1ELb1ELb1ELb1ELb1EEENS1_21CollectiveEpilogueFwdINS6_IJS8_SA_S9_EEENS6_IJNS7_ILi1EEESI_SI_EEESC_SE_Li256ELb1ELb1ELb1ELb0EEENS1_36VarlenDynamicPersistentTileSchedulerILi128ELi64ELi256ELi256ELb1ELb1ELb0ELb1ELb0ELb1EEEEEEEEEvNT_6ParamsE)
        /*0314*/ 	.word	0x00000058


	//----- nvinfo : EIATTR_REGCOUNT
	.align		4
.L_142:
        /*0318*/ 	.byte	0x04, 0x2f
        /*031a*/ 	.short	(.L_144 - .L_143)
	.align		4
.L_143:
        /*031c*/ 	.word	index@(_ZN7cutlass13device_kernelIN5flash19enable_sm80_to_sm89INS1_16FlashAttnFwdSm80INS1_25CollectiveMainloopFwdSm80ILi8ELi1ELb0EN4cute5tupleIJNS5_1CILi128EEENS7_ILi64EEENS7_ILi192EEEEEELi192ENS_6half_tEfNS_4arch4Sm80ELb0ELb1ELb0ELb1ELb1ELb0ELb1ELb1EEENS1_21CollectiveEpilogueFwdINS6_IJS8_SA_S9_EEENS6_IJNS7_ILi1EEESI_SI_EEESC_SE_Li256ELb1ELb1ELb1ELb0EEENS1_36VarlenDynamicPersistentTileSchedulerILi128ELi64ELi256ELi256ELb1ELb1ELb0ELb1ELb0ELb1EEEEEEEEEvNT_6ParamsE)
        /*0320*/ 	.word	0x000000ff


	//----- nvinfo : EIATTR_FRAME_SIZE
	.align		4
.L_144:
        /*0324*/ 	.byte	0x04, 0x11
        /*0326*/ 	.short	(.L_146 - .L_145)
	.align		4
.L_145:
        /*0328*/ 	.word	index@($__internal_63_$__cuda_sm70_votesync_ballot)
        /*032c*/ 	.word	0x00000000


	//----- nvinfo : EIATTR_FRAME_SIZE
	.align		4
.L_146:
        /*0330*/ 	.byte	0x04, 0x11
        /*0332*/ 	.short	(.L_148 - .L_147)
	.align		4
.L_147:
        /*0334*/ 	.word	index@($__internal_62_$__cuda_sm70_shflsync_up_p)
        /*0338*/ 	.word	0x00000000


	//----- nvinfo : EIATTR_FRAME_SIZE
	.align		4
.L_148:
        /*033c*/ 	.byte	0x04, 0x11
        /*033e*/ 	.short	(.L_150 - .L_149)
	.align		4
.L_149:
        /*0340*/ 	.word	index@($__internal_61_$__cuda_sm70_shflsync_idx_p)
        /*0344*/ 	.word	0x00000000


	//----- nvinfo : EIATTR_FRAME_SIZE
	.align		4
.L_150:
        /*0348*/ 	.byte	0x04, 0x11
        /*034a*/ 	.short	(.L_152 - .L_151)
	.align		4
.L_151:
        /*034c*/ 	.word	index@($__internal_60_$__cuda_sm70_shflsync_bfly_p)
        /*0350*/ 	.word	0x00000000


	//----- nvinfo : EIATTR_FRAME_SIZE
	.align		4
.L_152:
        /*0354*/ 	.byte	0x04, 0x11
        /*0356*/ 	.short	(.L_154 - .L_153)
	.align		4
.L_153:
        /*0358*/ 	.word	index@(_ZN7cutlass13device_kernelIN5flash19enable_sm80_to_sm89INS1_16FlashAttnFwdSm80INS1_25CollectiveMainloopFwdSm80ILi8ELi1ELb0EN4cute5tupleIJNS5_1CILi128EEENS7_ILi64EEENS7_ILi192EEEEEELi192ENS_6half_tEfNS_4arch4Sm80ELb0ELb1ELb0ELb1ELb1ELb0ELb1ELb1EEENS1_21CollectiveEpilogueFwdINS6_IJS8_SA_S9_EEENS6_IJNS7_ILi1EEESI_SI_EEESC_SE_Li256ELb1ELb1ELb1ELb0EEENS1_36VarlenDynamicPersistentTileSchedulerILi128ELi64ELi256ELi256ELb1ELb1ELb0ELb1ELb0ELb1EEEEEEEEEvNT_6ParamsE)
        /*035c*/ 	.word	0x00000018


	//----- nvinfo : EIATTR_REGCOUNT
	.align		4
.L_154:
        /*0360*/ 	.byte	0x04, 0x2f
        /*0362*/ 	.short	(.L_156 - .L_155)
	.align		4
.L_155:
        /*0364*/ 	.word	index@(_ZN7cutlass13device_kernelIN5flash19enable_sm80_to_sm89INS1_16FlashAttnFwdSm80INS1_25CollectiveMainloopFwdSm80ILi8ELi1ELb0EN4cute5tupleIJNS5_1CILi128EEENS7_ILi64EEENS7_ILi192EEEEEELi192ENS_6half_tEfNS_4arch4Sm80ELb0ELb1ELb0ELb0ELb1ELb0ELb1ELb1EEENS1_21CollectiveEpilogueFwdINS6_IJS8_SA_S9_EEENS6_IJNS7_ILi1EEESI_SI_EEESC_SE_Li256ELb0ELb1ELb1ELb0EEENS1_19SingleTileSchedulerILb0ELb1ELb1ELi128EEEEEEEEEvNT_6ParamsE)
        /*0368*/ 	.word	0x000000eb


	//----- nvinfo : EIATTR_FRAME_SIZE
	.align		4
.L_156:
        /*036c*/ 	.byte	0x04, 0x11
        /*036e*/ 	.short	(.L_158 - .L_157)
	.align		4
.L_157:
        /*0370*/ 	.word	index@(_ZN7cutlass13device_kernelIN5flash19enable_sm80_to_sm89INS1_16FlashAttnFwdSm80INS1_25CollectiveMainloopFwdSm80ILi8ELi1ELb0EN4cute5tupleIJNS5_1CILi128EEENS7_ILi64EEENS7_ILi192EEEEEELi192ENS_6half_tEfNS_4arch4Sm80ELb0ELb1ELb0ELb0ELb1ELb0ELb1ELb1EEENS1_21CollectiveEpilogueFwdINS6_IJS8_SA_S9_EEENS6_IJNS7_ILi1EEESI_SI_EEESC_SE_Li256ELb0ELb1ELb1ELb0EEENS1_19SingleTileSchedulerILb0ELb1ELb1ELi128EEEEEEEEEvNT_6ParamsE)
        /*0374*/ 	.word	0x00000000


	//----- nvinfo : EIATTR_REGCOUNT
	.align		4
.L_158:
        /*0378*/ 	.byte	0x04, 0x2f
        /*037a*/ 	.short	(.L_160 - .L_159)
	.align		4
.L_159:
        /*037c*/ 	.word	index@(_ZN7cutlass13device_kernelIN5flash19enable_sm80_to_sm89INS1_16FlashAttnFwdSm80INS1_25CollectiveMainloopFwdSm80ILi8ELi1ELb0EN4cute5tupleIJNS5_1CILi128EEENS7_ILi64EEENS7_ILi192EEEEEELi192ENS_6half_tEfNS_4arch4Sm80ELb0ELb0ELb0ELb1ELb1ELb1ELb1ELb1EEENS1_21CollectiveEpilogueFwdINS6_IJS8_SA_S9_EEENS6_IJNS7_ILi1EEESI_SI_EEESC_SE_Li256ELb1ELb1ELb1ELb0EEENS1_36VarlenDynamicPersistentTileSchedulerILi128ELi64ELi256ELi256ELb1ELb1ELb0ELb0ELb1ELb1EEEEEEEEEvNT_6ParamsE)
        /*0380*/ 	.word	0x000000ff


	//----- nvinfo : EIATTR_FRAME_SIZE
	.align		4
.L_160:
        /*0384*/ 	.byte	0x04, 0x11
        /*0386*/ 	.short	(.L_162 - .L_161)
	.align		4
.L_161:
        /*0388*/ 	.word	index@($__internal_59_$__cuda_sm70_votesync_ballot)
        /*038c*/ 	.word	0x00000000


	//----- nvinfo : EIATTR_FRAME_SIZE
	.align		4
.L_162:
        /*0390*/ 	.byte	0x04, 0x11
        /*0392*/ 	.short	(.L_164 - .L_163)
	.align		4
.L_163:
        /*0394*/ 	.word	index@($__internal_58_$__cuda_sm70_shflsync_up_p)
        /*0398*/ 	.word	0x00000000


	//----- nvinfo : EIATTR_FRAME_SIZE
	.align		4
.L_164:
        /*039c*/ 	.byte	0x04, 0x11
        /*039e*/ 	.short	(.L_166 - .L_165)
	.align		4
.L_165:
        /*03a0*/ 	.word	index@($__internal_57_$__cuda_sm70_shflsync_idx_p)
        /*03a4*/ 	.word	0x00000000


	//----- nvinfo : EIATTR_FRAME_SIZE
	.align		4
.L_166:
        /*03a8*/ 	.byte	0x04, 0x11
        /*03aa*/ 	.short	(.L_168 - .L_167)
	.align		4
.L_167:
        /*03ac*/ 	.word	index@($__internal_56_$__cuda_sm70_shflsync_bfly_p)
        /*03b0*/ 	.word	0x00000000


	//----- nvinfo : EIATTR_FRAME_SIZE
	.align		4
.L_168:
        /*03b4*/ 	.byte	0x04, 0x11
        /*03b6*/ 	.short	(.L_170 - .L_169)
	.align		4
.L_169:
        /*03b8*/ 	.word	index@(_ZN7cutlass13device_kernelIN5flash19enable_sm80_to_sm89INS1_16FlashAttnFwdSm80INS1_25CollectiveMainloopFwdSm80ILi8ELi1ELb0EN4cute5tupleIJNS5_1CILi128EEENS7_ILi64EEENS7_ILi192EEEEEELi192ENS_6half_tEfNS_4arch4Sm80ELb0ELb0ELb0ELb1ELb1ELb1ELb1ELb1EEENS1_21CollectiveEpilogueFwdINS6_IJS8_SA_S9_EEENS6_IJNS7_ILi1EEESI_SI_EEESC_SE_Li256ELb1ELb1ELb1ELb0EEENS1_36VarlenDynamicPersistentTileSchedulerILi128ELi64ELi256ELi256ELb1ELb1ELb0ELb0ELb1ELb1EEEEEEEEEvNT_6ParamsE)
        /*03bc*/ 	.word	0x00000060


	//----- nvinfo : EIATTR_REGCOUNT
	.align		4
.L_170:
        /*03c0*/ 	.byte	0x04, 0x2f
        /*03c2*/ 	.short	(.L_172 - .L_171)
	.align		4
.L_171:
        /*03c4*/ 	.word	index@(_ZN7cutlass13device_kernelIN5flash19enable_sm80_to_sm89INS1_16FlashAttnFwdSm80INS1_25CollectiveMainloopFwdSm80ILi8ELi1ELb0EN4cute5tupleIJNS5_1CILi128EEENS7_ILi64EEENS7_ILi192EEEEEELi192ENS_6half_tEfNS_4arch4Sm80ELb0ELb0ELb0ELb1ELb1ELb0ELb1ELb1EEENS1_21CollectiveEpilogueFwdINS6_IJS8_SA_S9_EEENS6_IJNS7_ILi1EEESI_SI_EEESC_SE_Li256ELb1ELb1ELb1ELb0EEENS1_36VarlenDynamicPersistentTileSchedulerILi128ELi64ELi256ELi256ELb1ELb1ELb0ELb0ELb1ELb1EEEEEEEEEvNT_6ParamsE)
        /*03c8*/ 	.word	0x000000ff


	//----- nvinfo : EIATTR_FRAME_SIZE
	.align		4
.L_172:
        /*03cc*/ 	.byte	0x04, 0x11
        /*03ce*/ 	.short	(.L_174 - .L_173)
	.align		4
.L_173:
        /*03d0*/ 	.word	index@($__internal_55_$__cuda_sm70_votesync_ballot)
        /*03d4*/ 	.word	0x00000000


	//----- nvinfo : EIATTR_FRAME_SIZE
	.align		4
.L_174:
        /*03d8*/ 	.byte	0x04, 0x11
        /*03da*/ 	.short	(.L_176 - .L_175)
	.align		4
.L_175:
        /*03dc*/ 	.word	index@($__internal_54_$__cuda_sm70_shflsync_up_p)
        /*03e0*/ 	.word	0x00000000


	//----- nvinfo : EIATTR_FRAME_SIZE
	.align		4
.L_176:
        /*03e4*/ 	.byte	0x04, 0x11
        /*03e6*/ 	.short	(.L_178 - .L_177)
	.align		4
.L_177:
        /*03e8*/ 	.word	index@($__internal_53_$__cuda_sm70_shflsync_idx_p)
        /*03ec*/ 	.word	0x00000000


	//----- nvinfo : EIATTR_FRAME_SIZE
	.align		4
.L_178:
        /*03f0*/ 	.byte	0x04, 0x11
        /*03f2*/ 	.short	(.L_180 - .L_179)
	.align		4
.L_179:
        /*03f4*/ 	.word	index@($__internal_52_$__cuda_sm70_shflsync_bfly_p)
        /*03f8*/ 	.word	0x00000000


	//----- nvinfo : EIATTR_FRAME_SIZE
	.align		4
.L_180:
        /*03fc*/ 	.byte	0x04, 0x11
        /*03fe*/ 	.short	(.L_182 - .L_181)
	.align		4
.L_181:
        /*0400*/ 	.word	index@(_ZN7cutlass13device_kernelIN5flash19enable_sm80_to_sm89INS1_16FlashAttnFwdSm80INS1_25CollectiveMainloopFwdSm80ILi8ELi1ELb0EN4cute5tupleIJNS5_1CILi128EEENS7_ILi64EEENS7_ILi192EEEEEELi192ENS_6half_tEfNS_4arch4Sm80ELb0ELb0ELb0ELb1ELb1ELb0ELb1ELb1EEENS1_21CollectiveEpilogueFwdINS6_IJS8_SA_S9_EEENS6_IJNS7_ILi1EEESI_SI_EEESC_SE_Li256ELb1ELb1ELb1ELb0EEENS1_36VarlenDynamicPersistentTileSchedulerILi128ELi64ELi256ELi256ELb1ELb1ELb0ELb0ELb1ELb1EEEEEEEEEvNT_6ParamsE)
        /*0404*/ 	.word	0x00000018


	//----- nvinfo : EIATTR_REGCOUNT
	.align		4
.L_182:
        /*0408*/ 	.byte	0x04, 0x2f
        /*040a*/ 	.short	(.L_184 - .L_183)
	.align		4
.L_183:
        /*040c*/ 	.word	index@(_ZN7cutlass13device_kernelIN5flash19enable_sm80_to_sm89INS1_16FlashAttnFwdSm80INS1_25CollectiveMainloopFwdSm80ILi8ELi1ELb0EN4cute5tupleIJNS5_1CILi128EEENS7_ILi64EEENS7_ILi192EEEEEELi192ENS_6half_tEfNS_4arch4Sm80ELb0ELb0ELb0ELb0ELb1ELb0ELb1ELb1EEENS1_21CollectiveEpilogueFwdINS6_IJS8_SA_S9_EEENS6_IJNS7_ILi1EEESI_SI_EEESC_SE_Li256ELb0ELb1ELb1ELb0EEENS1_19SingleTileSchedulerILb0ELb1ELb1ELi128EEEEEEEEEvNT_6ParamsE)
        /*0410*/ 	.word	0x000000e2


	//----- nvinfo : EIATTR_FRAME_SIZE
	.align		4
.L_184:
        /*0414*/ 	.byte	0x04, 0x11
        /*0416*/ 	.short	(.L_186 - .L_185)
	.align		4
.L_185:
        /*0418*/ 	.word	index@(_ZN7cutlass13device_kernelIN5flash19enable_sm80_to_sm89INS1_16FlashAttnFwdSm80INS1_25CollectiveMainloopFwdSm80ILi8ELi1ELb0EN4cute5tupleIJNS5_1CILi128EEENS7_ILi64EEENS7_ILi192EEEEEELi192ENS_6half_tEfNS_4arch4Sm80ELb0ELb0ELb0ELb0ELb1ELb0ELb1ELb1EEENS1_21CollectiveEpilogueFwdINS6_IJS8_SA_S9_EEENS6_IJNS7_ILi1EEESI_SI_EEESC_SE_Li256ELb0ELb1ELb1ELb0EEENS1_19SingleTileSchedulerILb0ELb1ELb1ELi128EEEEEEEEEvNT_6ParamsE)
        /*041c*/ 	.word	0x00000000


	//----- nvinfo : EIATTR_REGCOUNT
	.align		4
.L_186:
        /*0420*/ 	.byte	0x04, 0x2f
        /*0422*/ 	.short	(.L_188 - .L_187)
	.align		4
.L_187:
        /*0424*/ 	.word	index@(_ZN7cutlass13device_kernelIN5flash19enable_sm80_to_sm89INS1_16FlashAttnFwdSm80INS1_25CollectiveMainloopFwdSm80ILi8ELi2ELb0EN4cute5tupleIJNS5_1CILi128EEENS7_ILi64EEENS7_ILi192EEEEEELi192ENS_6half_tEfNS_4arch4Sm80ELb1ELb0ELb1ELb1ELb1ELb1ELb1ELb1EEENS1_21CollectiveEpilogueFwdINS6_IJS8_SA_S9_EEENS6_IJNS7_ILi1EEESI_SI_EEESC_SE_Li256ELb1ELb1ELb1ELb0EEENS1_36VarlenDynamicPersistentTileSchedulerILi128ELi64ELi256ELi256ELb1ELb1ELb0ELb1ELb1ELb1EEEEEEEEEvNT_6ParamsE)
        /*0428*/ 	.word	0x000000ff


	//----- nvinfo : EIATTR_FRAME_SIZE
	.align		4
.L_188:
        /*042c*/ 	.byte	0x04, 0x11
        /*042e*/ 	.short	(.L_190 - .L_189)
	.align		4
.L_189:
        /*0430*/ 	.word	index@($__internal_51_$__cuda_sm70_votesync_ballot)
        /*0434*/ 	.word	0x00000000


	//----- nvinfo : EIATTR_FRAME_SIZE
	.align		4
.L_190:
        /*0438*/ 	.byte	0x04, 0x11
        /*043a*/ 	.short	(.L_192 - .L_191)
	.align		4
.L_191:
        /*043c*/ 	.word	index@($__internal_50_$__cuda_sm70_shflsync_up_p)
        /*0440*/ 	.word	0x00000000


	//----- nvinfo : EIATTR_FRAME_SIZE
	.align		4
.L_192:
        /*0444*/ 	.byte	0x04, 0x11
        /*0446*/ 	.short	(.L_194 - .L_193)
	.align		4
.L_193:
        /*0448*/ 	.word	index@($__internal_49_$__cuda_sm70_shflsync_idx_p)
        /*044c*/ 	.word	0x00000000


	//----- nvinfo : EIATTR_FRAME_SIZE
	.align		4
.L_194:
        /*0450*/ 	.byte	0x04, 0x11
        /*0452*/ 	.short	(.L_196 - .L_195)
	.align		4
.L_195:
        /*0454*/ 	.word	index@($__internal_48_$__cuda_sm70_shflsync_bfly_p)
        /*0458*/ 	.word	0x00000000


	//----- nvinfo : EIATTR_FRAME_SIZE
	.align		4
.L_196:
        /*045c*/ 	.byte	0x04, 0x11
        /*045e*/ 	.short	(.L_198 - .L_197)
	.align		4
.L_197:
        /*0460*/ 	.word	index@(_ZN7cutlass13device_kernelIN5flash19enable_sm80_to_sm89INS1_16FlashAttnFwdSm80INS1_25CollectiveMainloopFwdSm80ILi8ELi2ELb0EN4cute5tupleIJNS5_1CILi128EEENS7_ILi64EEENS7_ILi192EEEEEELi192ENS_6half_tEfNS_4arch4Sm80ELb1ELb0ELb1ELb1ELb1ELb1ELb1ELb1EEENS1_21CollectiveEpilogueFwdINS6_IJS8_SA_S9_EEENS6_IJNS7_ILi1EEESI_SI_EEESC_SE_Li256ELb1ELb1ELb1ELb0EEENS1_36VarlenDynamicPersistentTileSchedulerILi128ELi64ELi256ELi256ELb1ELb1ELb0ELb1ELb1ELb1EEEEEEEEEvNT_6ParamsE)
        /*0464*/ 	.word	0x00000070


	//----- nvinfo : EIATTR_REGCOUNT
	.align		4
.L_198:
        /*0468*/ 	.byte	0x04, 0x2f
        /*046a*/ 	.short	(.L_200 - .L_199)
	.align		4
.L_199:
        /*046c*/ 	.word	index@(_ZN7cutlass13device_kernelIN5flash19enable_sm80_to_sm89INS1_16FlashAttnFwdSm80INS1_25CollectiveMainloopFwdSm80ILi8ELi2ELb0EN4cute5tupleIJNS5_1CILi128EEENS7_ILi64EEENS7_ILi192EEEEEELi192ENS_6half_tEfNS_4arch4Sm80ELb1ELb0ELb1ELb1ELb1ELb0ELb1ELb1EEENS1_21CollectiveEpilogueFwdINS6_IJS8_SA_S9_EEENS6_IJNS7_ILi1EEESI_SI_EEESC_SE_Li256ELb1ELb1ELb1ELb0EEENS1_36VarlenDynamicPersistentTileSchedulerILi128ELi64ELi256ELi256ELb1ELb1ELb0ELb1ELb1ELb1EEEEEEEEEvNT_6ParamsE)
        /*0470*/ 	.word	0x000000ff


	//----- nvinfo : EIATTR_FRAME_SIZE
	.align		4
.L_200:
        /*0474*/ 	.byte	0x04, 0x11
        /*0476*/ 	.short	(.L_202 - .L_201)
	.align		4
.L_201:
        /*0478*/ 	.word	index@($__internal_47_$__cuda_sm70_votesync_ballot)
        /*047c*/ 	.word	0x00000000


	//----- nvinfo : EIATTR_FRAME_SIZE
	.align		4
.L_202:
        /*0480*/ 	.byte	0x04, 0x11
        /*0482*/ 	.short	(.L_204 - .L_203)
	.align		4
.L_203:
        /*0484*/ 	.word	index@($__internal_46_$__cuda_sm70_shflsync_up_p)
        /*0488*/ 	.word	0x00000000


	//----- nvinfo : EIATTR_FRAME_SIZE
	.align		4
.L_204:
        /*048c*/ 	.byte	0x04, 0x11
        /*048e*/ 	.short	(.L_206 - .L_205)
	.align		4
.L_205:
        /*0490*/ 	.word	index@($__internal_45_$__cuda_sm70_shflsync_idx_p)
        /*0494*/ 	.word	0x00000000


	//----- nvinfo : EIATTR_FRAME_SIZE
	.align		4
.L_206:
        /*0498*/ 	.byte	0x04, 0x11
        /*049a*/ 	.short	(.L_208 - .L_207)
	.align		4
.L_207:
        /*049c*/ 	.word	index@($__internal_44_$__cuda_sm70_shflsync_bfly_p)
        /*04a0*/ 	.word	0x00000000


	//----- nvinfo : EIATTR_FRAME_SIZE
	.align		4
.L_208:
        /*04a4*/ 	.byte	0x04, 0x11
        /*04a6*/ 	.short	(.L_210 - .L_209)
	.align		4
.L_209:
        /*04a8*/ 	.word	index@(_ZN7cutlass13device_kernelIN5flash19enable_sm80_to_sm89INS1_16FlashAttnFwdSm80INS1_25CollectiveMainloopFwdSm80ILi8ELi2ELb0EN4cute5tupleIJNS5_1CILi128EEENS7_ILi64EEENS7_ILi192EEEEEELi192ENS_6half_tEfNS_4arch4Sm80ELb1ELb0ELb1ELb1ELb1ELb0ELb1ELb1EEENS1_21CollectiveEpilogueFwdINS6_IJS8_SA_S9_EEENS6_IJNS7_ILi1EEESI_SI_EEESC_SE_Li256ELb1ELb1ELb1ELb0EEENS1_36VarlenDynamicPersistentTileSchedulerILi128ELi64ELi256ELi256ELb1ELb1ELb0ELb1ELb1ELb1EEEEEEEEEvNT_6ParamsE)
        /*04ac*/ 	.word	0x00000020


	//----- nvinfo : EIATTR_REGCOUNT
	.align		4
.L_210:
        /*04b0*/ 	.byte	0x04, 0x2f
        /*04b2*/ 	.short	(.L_212 - .L_211)
	.align		4
.L_211:
        /*04b4*/ 	.word	index@(_ZN7cutlass13device_kernelIN5flash19enable_sm80_to_sm89INS1_16FlashAttnFwdSm80INS1_25CollectiveMainloopFwdSm80ILi8ELi2ELb0EN4cute5tupleIJNS5_1CILi128EEENS7_ILi64EEENS7_ILi192EEEEEELi192ENS_6half_tEfNS_4arch4Sm80ELb1ELb0ELb1ELb0ELb1ELb0ELb1ELb1EEENS1_21CollectiveEpilogueFwdINS6_IJS8_SA_S9_EEENS6_IJNS7_ILi1EEESI_SI_EEESC_SE_Li256ELb0ELb1ELb1ELb0EEENS1_30DynamicPersistentTileSchedulerILi256ELi256ELb1ELb1ELb0EEEEEEEEEvNT_6ParamsE)
        /*04b8*/ 	.word	0x000000ff


	//----- nvinfo : EIATTR_FRAME_SIZE
	.align		4
.L_212:
        /*04bc*/ 	.byte	0x04, 0x11
        /*04be*/ 	.short	(.L_214 - .L_213)
	.align		4
.L_213:
        /*04c0*/ 	.word	index@($__internal_43_$__cuda_sm70_shflsync_idx_p)
        /*04c4*/ 	.word	0x00000000


	//----- nvinfo : EIATTR_FRAME_SIZE
	.align		4
.L_214:
        /*04c8*/ 	.byte	0x04, 0x11
        /*04ca*/ 	.short	(.L_216 - .L_215)
	.align		4
.L_215:
        /*04cc*/ 	.word	index@($__internal_42_$__cuda_sm70_shflsync_bfly_p)
        /*04d0*/ 	.word	0x00000000


	//----- nvinfo : EIATTR_FRAME_SIZE
	.align		4
.L_216:
        /*04d4*/ 	.byte	0x04, 0x11
        /*04d6*/ 	.short	(.L_218 - .L_217)
	.align		4
.L_217:
        /*04d8*/ 	.word	index@(_ZN7cutlass13device_kernelIN5flash19enable_sm80_to_sm89INS1_16FlashAttnFwdSm80INS1_25CollectiveMainloopFwdSm80ILi8ELi2ELb0EN4cute5tupleIJNS5_1CILi128EEENS7_ILi64EEENS7_ILi192EEEEEELi192ENS_6half_tEfNS_4arch4Sm80ELb1ELb0ELb1ELb0ELb1ELb0ELb1ELb1EEENS1_21CollectiveEpilogueFwdINS6_IJS8_SA_S9_EEENS6_IJNS7_ILi1EEESI_SI_EEESC_SE_Li256ELb0ELb1ELb1ELb0EEENS1_30DynamicPersistentTileSchedulerILi256ELi256ELb1ELb1ELb0EEEEEEEEEvNT_6ParamsE)
        /*04dc*/ 	.word	0x00000010


	//----- nvinfo : EIATTR_REGCOUNT
	.align		4
.L_218:
        /*04e0*/ 	.byte	0x04, 0x2f
        /*04e2*/ 	.short	(.L_220 - .L_219)
	.align		4
.L_219:
        /*04e4*/ 	.word	index@(_ZN7cutlass13device_kernelIN5flash19enable_sm80_to_sm89INS1_16FlashAttnFwdSm80INS1_25CollectiveMainloopFwdSm80ILi8ELi2ELb0EN4cute5tupleIJNS5_1CILi128EEENS7_ILi64EEENS7_ILi192EEEEEELi192ENS_6half_tEfNS_4arch4Sm80ELb0ELb1ELb1ELb1ELb1ELb1ELb1ELb1EEENS1_21CollectiveEpilogueFwdINS6_IJS8_SA_S9_EEENS6_IJNS7_ILi1EEESI_SI_EEESC_SE_Li256ELb1ELb1ELb1ELb0EEENS1_36VarlenDynamicPersistentTileSchedulerILi128ELi64ELi256ELi256ELb1ELb1ELb0ELb1ELb0ELb1EEEEEEEEEvNT_6ParamsE)
        /*04e8*/ 	.word	0x000000ff


	//----- nvinfo : EIATTR_FRAME_SIZE
	.align		4
.L_220:
        /*04ec*/ 	.byte	0x04, 0x11
        /*04ee*/ 	.short	(.L_222 - .L_221)
	.align		4
.L_221:
        /*04f0*/ 	.word	index@($__internal_41_$__cuda_sm70_votesync_ballot)
        /*04f4*/ 	.word	0x00000000


	//----- nvinfo : EIATTR_FRAME_SIZE
	.align		4
.L_222:
        /*04f8*/ 	.byte	0x04, 0x11
        /*04fa*/ 	.short	(.L_224 - .L_223)
	.align		4
.L_223:
        /*04fc*/ 	.word	index@($__internal_40_$__cuda_sm70_shflsync_up_p)
        /*0500*/ 	.word	0x00000000


	//----- nvinfo : EIATTR_FRAME_SIZE
	.align		4
.L_224:
        /*0504*/ 	.byte	0x04, 0x11
        /*0506*/ 	.short	(.L_226 - .L_225)
	.align		4
.L_225:
        /*0508*/ 	.word	index@($__internal_39_$__cuda_sm70_shflsync_idx_p)
        /*050c*/ 	.word	0x00000000


	//----- nvinfo : EIATTR_FRAME_SIZE
	.align		4
.L_226:
        /*0510*/ 	.byte	0x04, 0x11
        /*0512*/ 	.short	(.L_228 - .L_227)
	.align		4
.L_227:
        /*0514*/ 	.word	index@($__internal_38_$__cuda_sm70_shflsync_bfly_p)
        /*0518*/ 	.word	0x00000000


	//----- nvinfo : EIATTR_FRAME_SIZE
	.align		4
.L_228:
        /*051c*/ 	.byte	0x04, 0x11
        /*051e*/ 	.short	(.L_230 - .L_229)
	.align		4
.L_229:
        /*0520*/ 	.word	index@(_ZN7cutlass13device_kernelIN5flash19enable_sm80_to_sm89INS1_16FlashAttnFwdSm80INS1_25CollectiveMainloopFwdSm80ILi8ELi2ELb0EN4cute5tupleIJNS5_1CILi128EEENS7_ILi64EEENS7_ILi192EEEEEELi192ENS_6half_tEfNS_4arch4Sm80ELb0ELb1ELb1ELb1ELb1ELb1ELb1ELb1EEENS1_21CollectiveEpilogueFwdINS6_IJS8_SA_S9_EEENS6_IJNS7_ILi1EEESI_SI_EEESC_SE_Li256ELb1ELb1ELb1ELb0EEENS1_36VarlenDynamicPersistentTileSchedulerILi128ELi64ELi256ELi256ELb1ELb1ELb0ELb1ELb0ELb1EEEEEEEEEvNT_6ParamsE)
        /*0524*/ 	.word	0x00000038


	//----- nvinfo : EIATTR_REGCOUNT
	.align		4
.L_230:
        /*0528*/ 	.byte	0x04, 0x2f
        /*052a*/ 	.short	(.L_232 - .L_231)
	.align		4
.L_231:
        /*052c*/ 	.word	index@(_ZN7cutlass13device_kernelIN5flash19enable_sm80_to_sm89INS1_16FlashAttnFwdSm80INS1_25CollectiveMainloopFwdSm80ILi8ELi2ELb0EN4cute5tupleIJNS5_1CILi128EEENS7_ILi64EEENS7_ILi192EEEEEELi192ENS_6half_tEfNS_4arch4Sm80ELb0ELb1ELb1ELb1ELb1ELb0ELb1ELb1EEENS1_21CollectiveEpilogueFwdINS6_IJS8_SA_S9_EEENS6_IJNS7_ILi1EEESI_SI_EEESC_SE_Li256ELb1ELb1ELb1ELb0EEENS1_36VarlenDynamicPersistentTileSchedulerILi128ELi64ELi256ELi256ELb1ELb1ELb0ELb1ELb0ELb1EEEEEEEEEvNT_6ParamsE)
        /*0530*/ 	.word	0x000000ff


	//----- nvinfo : EIATTR_FRAME_SIZE
	.align		4
.L_232:
        /*0534*/ 	.byte	0x04, 0x11
        /*0536*/ 	.short	(.L_234 - .L_233)
	.align		4
.L_233:
        /*0538*/ 	.word	index@($__internal_37_$__cuda_sm70_votesync_ballot)
        /*053c*/ 	.word	0x00000000


	//----- nvinfo : EIATTR_FRAME_SIZE
	.align		4
.L_234:
        /*0540*/ 	.byte	0x04, 0x11
        /*0542*/ 	.short	(.L_236 - .L_235)
	.align		4
.L_235:
        /*0544*/ 	.word	index@($__internal_36_$__cuda_sm70_shflsync_up_p)
        /*0548*/ 	.word	0x00000000


	//----- nvinfo : EIATTR_FRAME_SIZE
	.align		4
.L_236:
        /*054c*/ 	.byte	0x04, 0x11
        /*054e*/ 	.short	(.L_238 - .L_237)
	.align		4
.L_237:
        /*0550*/ 	.word	index@($__internal_35_$__cuda_sm70_shflsync_idx_p)
        /*0554*/ 	.word	0x00000000


	//----- nvinfo : EIATTR_FRAME_SIZE
	.align		4
.L_238:
        /*0558*/ 	.byte	0x04, 0x11
        /*055a*/ 	.short	(.L_240 - .L_239)
	.align		4
.L_239:
        /*055c*/ 	.word	index@($__internal_34_$__cuda_sm70_shflsync_bfly_p)
        /*0560*/ 	.word	0x00000000


	//----- nvinfo : EIATTR_FRAME_SIZE
	.align		4
.L_240:
        /*0564*/ 	.byte	0x04, 0x11
        /*0566*/ 	.short	(.L_242 - .L_241)
	.align		4
.L_241:
        /*0568*/ 	.word	index@(_ZN7cutlass13device_kernelIN5flash19enable_sm80_to_sm89INS1_16FlashAttnFwdSm80INS1_25CollectiveMainloopFwdSm80ILi8ELi2ELb0EN4cute5tupleIJNS5_1CILi128EEENS7_ILi64EEENS7_ILi192EEEEEELi192ENS_6half_tEfNS_4arch4Sm80ELb0ELb1ELb1ELb1ELb1ELb0ELb1ELb1EEENS1_21CollectiveEpilogueFwdINS6_IJS8_SA_S9_EEENS6_IJNS7_ILi1EEESI_SI_EEESC_SE_Li256ELb1ELb1ELb1ELb0EEENS1_36VarlenDynamicPersistentTileSchedulerILi128ELi64ELi256ELi256ELb1ELb1ELb0ELb1ELb0ELb1EEEEEEEEEvNT_6ParamsE)
        /*056c*/ 	.word	0x00000010


	//----- nvinfo : EIATTR_REGCOUNT
	.align		4
.L_242:
        /*0570*/ 	.byte	0x04, 0x2f
        /*0572*/ 	.short	(.L_244 - .L_243)
	.align		4
.L_243:
        /*0574*/ 	.word	index@(_ZN7cutlass13device_kernelIN5flash19enable_sm80_to_sm89INS1_16FlashAttnFwdSm80INS1_25CollectiveMainloopFwdSm80ILi8ELi2ELb0EN4cute5tupleIJNS5_1CILi128EEENS7_ILi64EEENS7_ILi192EEEEEELi192ENS_6half_tEfNS_4arch4Sm80ELb0ELb1ELb1ELb0ELb1ELb0ELb1ELb1EEENS1_21CollectiveEpilogueFwdINS6_IJS8_SA_S9_EEENS6_IJNS7_ILi1EEESI_SI_EEESC_SE_Li256ELb0ELb1ELb1ELb0EEENS1_19SingleTileSchedulerILb0ELb1ELb1ELi128EEEEEEEEEvNT_6ParamsE)
        /*0578*/ 	.word	0x000000fa


	//----- nvinfo : EIATTR_FRAME_SIZE
	.align		4
.L_244:
        /*057c*/ 	.byte	0x04, 0x11
        /*057e*/ 	.short	(.L_246 - .L_245)
	.align		4
.L_245:
        /*0580*/ 	.word	index@(_ZN7cutlass13device_kernelIN5flash19enable_sm80_to_sm89INS1_16FlashAttnFwdSm80INS1_25CollectiveMainloopFwdSm80ILi8ELi2ELb0EN4cute5tupleIJNS5_1CILi128EEENS7_ILi64EEENS7_ILi192EEEEEELi192ENS_6half_tEfNS_4arch4Sm80ELb0ELb1ELb1ELb0ELb1ELb0ELb1ELb1EEENS1_21CollectiveEpilogueFwdINS6_IJS8_SA_S9_EEENS6_IJNS7_ILi1EEESI_SI_EEESC_SE_Li256ELb0ELb1ELb1ELb0EEENS1_19SingleTileSchedulerILb0ELb1ELb1ELi128EEEEEEEEEvNT_6ParamsE)
        /*0584*/ 	.word	0x00000000


	//----- nvinfo : EIATTR_REGCOUNT
	.align		4
.L_246:
        /*0588*/ 	.byte	0x04, 0x2f
        /*058a*/ 	.short	(.L_248 - .L_247)
	.align		4
.L_247:
        /*058c*/ 	.word	index@(_ZN7cutlass13device_kernelIN5flash19enable_sm80_to_sm89INS1_16FlashAttnFwdSm80INS1_25CollectiveMainloopFwdSm80ILi8ELi2ELb0EN4cute5tupleIJNS5_1CILi128EEENS7_ILi64EEENS7_ILi192EEEEEELi192ENS_6half_tEfNS_4arch4Sm80ELb0ELb0ELb1ELb1ELb1ELb1ELb1ELb1EEENS1_21CollectiveEpilogueFwdINS6_IJS8_SA_S9_EEENS6_IJNS7_ILi1EEESI_SI_EEESC_SE_Li256ELb1ELb1ELb1ELb0EEENS1_36VarlenDynamicPersistentTileSchedulerILi128ELi64ELi256ELi256ELb1ELb1ELb0ELb0ELb1ELb1EEEEEEEEEvNT_6ParamsE)
        /*0590*/ 	.word	0x000000ff


	//----- nvinfo : EIATTR_FRAME_SIZE
	.align		4
.L_248:
        /*0594*/ 	.byte	0x04, 0x11
        /*0596*/ 	.short	(.L_250 - .L_249)
	.align		4
.L_249:
        /*0598*/ 	.word	index@($__internal_33_$__cuda_sm70_votesync_ballot)
        /*059c*/ 	.word	0x00000000


	//----- nvinfo : EIATTR_FRAME_SIZE
	.align		4
.L_250:
        /*05a0*/ 	.byte	0x04, 0x11
        /*05a2*/ 	.short	(.L_252 - .L_251)
	.align		4
.L_251:
        /*05a4*/ 	.word	index@($__internal_32_$__cuda_sm70_shflsync_up_p)
        /*05a8*/ 	.word	0x00000000


	//----- nvinfo : EIATTR_FRAME_SIZE
	.align		4
.L_252:
        /*05ac*/ 	.byte	0x04, 0x11
        /*05ae*/ 	.short	(.L_254 - .L_253)
	.align		4
.L_253:
        /*05b0*/ 	.word	index@($__internal_31_$__cuda_sm70_shflsync_idx_p)
        /*05b4*/ 	.word	0x00000000


	//----- nvinfo : EIATTR_FRAME_SIZE
	.align		4
.L_254:
        /*05b8*/ 	.byte	0x04, 0x11
        /*05ba*/ 	.short	(.L_256 - .L_255)
	.align		4
.L_255:
        /*05bc*/ 	.word	index@($__internal_30_$__cuda_sm70_shflsync_bfly_p)
        /*05c0*/ 	.word	0x00000000


	//----- nvinfo : EIATTR_FRAME_SIZE
	.align		4
.L_256:
        /*05c4*/ 	.byte	0x04, 0x11
        /*05c6*/ 	.short	(.L_258 - .L_257)
	.align		4
.L_257:
        /*05c8*/ 	.word	index@(_ZN7cutlass13device_kernelIN5flash19enable_sm80_to_sm89INS1_16FlashAttnFwdSm80INS1_25CollectiveMainloopFwdSm80ILi8ELi2ELb0EN4cute5tupleIJNS5_1CILi128EEENS7_ILi64EEENS7_ILi192EEEEEELi192ENS_6half_tEfNS_4arch4Sm80ELb0ELb0ELb1ELb1ELb1ELb1ELb1ELb1EEENS1_21CollectiveEpilogueFwdINS6_IJS8_SA_S9_EEENS6_IJNS7_ILi1EEESI_SI_EEESC_SE_Li256ELb1ELb1ELb1ELb0EEENS1_36VarlenDynamicPersistentTileSchedulerILi128ELi64ELi256ELi256ELb1ELb1ELb0ELb0ELb1ELb1EEEEEEEEEvNT_6ParamsE)
        /*05cc*/ 	.word	0x00000050


	//----- nvinfo : EIATTR_REGCOUNT
	.align		4
.L_258:
        /*05d0*/ 	.byte	0x04, 0x2f
        /*05d2*/ 	.short	(.L_260 - .L_259)
	.align		4
.L_259:
        /*05d4*/ 	.word	index@(_ZN7cutlass13device_kernelIN5flash19enable_sm80_to_sm89INS1_16FlashAttnFwdSm80INS1_25CollectiveMainloopFwdSm80ILi8ELi2ELb0EN4cute5tupleIJNS5_1CILi128EEENS7_ILi64EEENS7_ILi192EEEEEELi192ENS_6half_tEfNS_4arch4Sm80ELb0ELb0ELb1ELb1ELb1ELb0ELb1ELb1EEENS1_21CollectiveEpilogueFwdINS6_IJS8_SA_S9_EEENS6_IJNS7_ILi1EEESI_SI_EEESC_SE_Li256ELb1ELb1ELb1ELb0EEENS1_36VarlenDynamicPersistentTileSchedulerILi128ELi64ELi256ELi256ELb1ELb1ELb0ELb0ELb1ELb1EEEEEEEEEvNT_6ParamsE)
        /*05d8*/ 	.word	0x000000ff


	//----- nvinfo : EIATTR_FRAME_SIZE
	.align		4
.L_260:
        /*05dc*/ 	.byte	0x04, 0x11
        /*05de*/ 	.short	(.L_262 - .L_261)
	.align		4
.L_261:
        /*05e0*/ 	.word	index@($__internal_29_$__cuda_sm70_votesync_ballot)
        /*05e4*/ 	.word	0x00000000


	//----- nvinfo : EIATTR_FRAME_SIZE
	.align		4
.L_262:
        /*05e8*/ 	.byte	0x04, 0x11
        /*05ea*/ 	.short	(.L_264 - .L_263)
	.align		4
.L_263:
        /*05ec*/ 	.word	index@($__internal_28_$__cuda_sm70_shflsync_up_p)
        /*05f0*/ 	.word	0x00000000


	//----- nvinfo : EIATTR_FRAME_SIZE
	.align		4
.L_264:
        /*05f4*/ 	.byte	0x04, 0x11
        /*05f6*/ 	.short	(.L_266 - .L_265)
	.align		4
.L_265:
        /*05f8*/ 	.word	index@($__internal_27_$__cuda_sm70_shflsync_idx_p)
        /*05fc*/ 	.word	0x00000000


	//----- nvinfo : EIATTR_FRAME_SIZE
	.align		4
.L_266:
        /*0600*/ 	.byte	0x04, 0x11
        /*0602*/ 	.short	(.L_268 - .L_267)
	.align		4
.L_267:
        /*0604*/ 	.word	index@($__internal_26_$__cuda_sm70_shflsync_bfly_p)
        /*0608*/ 	.word	0x00000000


	//----- nvinfo : EIATTR_FRAME_SIZE
	.align		4
.L_268:
        /*060c*/ 	.byte	0x04, 0x11
        /*060e*/ 	.short	(.L_270 - .L_269)
	.align		4
.L_269:
        /*0610*/ 	.word	index@(_ZN7cutlass13device_kernelIN5flash19enable_sm80_to_sm89INS1_16FlashAttnFwdSm80INS1_25CollectiveMainloopFwdSm80ILi8ELi2ELb0EN4cute5tupleIJNS5_1CILi128EEENS7_ILi64EEENS7_ILi192EEEEEELi192ENS_6half_tEfNS_4arch4Sm80ELb0ELb0ELb1ELb1ELb1ELb0ELb1ELb1EEENS1_21CollectiveEpilogueFwdINS6_IJS8_SA_S9_EEENS6_IJNS7_ILi1EEESI_SI_EEESC_SE_Li256ELb1ELb1ELb1ELb0EEENS1_36VarlenDynamicPersistentTileSchedulerILi128ELi64ELi256ELi256ELb1ELb1ELb0ELb0ELb1ELb1EEEEEEEEEvNT_6ParamsE)
        /*0614*/ 	.word	0x00000010


	//----- nvinfo : EIATTR_REGCOUNT
	.align		4
.L_270:
        /*0618*/ 	.byte	0x04, 0x2f
        /*061a*/ 	.short	(.L_272 - .L_271)
	.align		4
.L_271:
        /*061c*/ 	.word	index@(_ZN7cutlass13device_kernelIN5flash19enable_sm80_to_sm89INS1_16FlashAttnFwdSm80INS1_25CollectiveMainloopFwdSm80ILi8ELi2ELb0EN4cute5tupleIJNS5_1CILi128EEENS7_ILi64EEENS7_ILi192EEEEEELi192ENS_6half_tEfNS_4arch4Sm80ELb0ELb0ELb1ELb0ELb1ELb0ELb1ELb1EEENS1_21CollectiveEpilogueFwdINS6_IJS8_SA_S9_EEENS6_IJNS7_ILi1EEESI_SI_EEESC_SE_Li256ELb0ELb1ELb1ELb0EEENS1_19SingleTileSchedulerILb0ELb1ELb1ELi128EEEEEEEEEvNT_6ParamsE)
        /*0620*/ 	.word	0x000000f2


	//----- nvinfo : EIATTR_FRAME_SIZE
	.align		4
.L_272:
        /*0624*/ 	.byte	0x04, 0x11
        /*0626*/ 	.short	(.L_274 - .L_273)
	.align		4
.L_273:
        /*0628*/ 	.word	index@(_ZN7cutlass13device_kernelIN5flash19enable_sm80_to_sm89INS1_16FlashAttnFwdSm80INS1_25CollectiveMainloopFwdSm80ILi8ELi2ELb0EN4cute5tupleIJNS5_1CILi128EEENS7_ILi64EEENS7_ILi192EEEEEELi192ENS_6half_tEfNS_4arch4Sm80ELb0ELb0ELb1ELb0ELb1ELb0ELb1ELb1EEENS1_21CollectiveEpilogueFwdINS6_IJS8_SA_S9_EEENS6_IJNS7_ILi1EEESI_SI_EEESC_SE_Li256ELb0ELb1ELb1ELb0EEENS1_19SingleTileSchedulerILb0ELb1ELb1ELi128EEEEEEEEEvNT_6ParamsE)
        /*062c*/ 	.word	0x00000000


	//----- nvinfo : EIATTR_REGCOUNT
	.align		4
.L_274:
        /*0630*/ 	.byte	0x04, 0x2f
        /*0632*/ 	.short	(.L_276 - .L_275)
	.align		4
.L_275:
        /*0634*/ 	.word	index@(_ZN7cutlass13device_kernelIN5flash19enable_sm80_to_sm89INS1_16FlashAttnFwdSm80INS1_25CollectiveMainloopFwdSm80ILi8ELi1ELb0EN4cute5tupleIJNS5_1CILi128EEENS7_ILi64EEENS7_ILi192EEEEEELi192ENS_6half_tEfNS_4arch4Sm80ELb1ELb0ELb1ELb1ELb1ELb1ELb1ELb1EEENS1_21CollectiveEpilogueFwdINS6_IJS8_SA_S9_EEENS6_IJNS7_ILi1EEESI_SI_EEESC_SE_Li256ELb1ELb1ELb1ELb0EEENS1_36VarlenDynamicPersistentTileSchedulerILi128ELi64ELi256ELi256ELb1ELb1ELb0ELb1ELb1ELb1EEEEEEEEEvNT_6ParamsE)
        /*0638*/ 	.word	0x000000ff


	//----- nvinfo : EIATTR_FRAME_SIZE
	.align		4
.L_276:
        /*063c*/ 	.byte	0x04, 0x11
        /*063e*/ 	.short	(.L_278 - .L_277)
	.align		4
.L_277:
        /*0640*/ 	.word	index@($__internal_25_$__cuda_sm70_votesync_ballot)
        /*0644*/ 	.word	0x00000000


	//----- nvinfo : EIATTR_FRAME_SIZE
	.align		4
.L_278:
        /*0648*/ 	.byte	0x04, 0x11
        /*064a*/ 	.short	(.L_280 - .L_279)
	.align		4
.L_279:
        /*064c*/ 	.word	index@($__internal_24_$__cuda_sm70_shflsync_up_p)
        /*0650*/ 	.word	0x00000000


	//----- nvinfo : EIATTR_FRAME_SIZE
	.align		4
.L_280:
        /*0654*/ 	.byte	0x04, 0x11
        /*0656*/ 	.short	(.L_282 - .L_281)
	.align		4
.L_281:
        /*0658*/ 	.word	index@($__internal_23_$__cuda_sm70_shflsync_idx_p)
        /*065c*/ 	.word	0x00000000


	//----- nvinfo : EIATTR_FRAME_SIZE
	.align		4
.L_282:
        /*0660*/ 	.byte	0x04, 0x11
        /*0662*/ 	.short	(.L_284 - .L_283)
	.align		4
.L_283:
        /*0664*/ 	.word	index@($__internal_22_$__cuda_sm70_shflsync_bfly_p)
        /*0668*/ 	.word	0x00000000


	//----- nvinfo : EIATTR_FRAME_SIZE
	.align		4
.L_284:
        /*066c*/ 	.byte	0x04, 0x11
        /*066e*/ 	.short	(.L_286 - .L_285)
	.align		4
.L_285:
        /*0670*/ 	.word	index@(_ZN7cutlass13device_kernelIN5flash19enable_sm80_to_sm89INS1_16FlashAttnFwdSm80INS1_25CollectiveMainloopFwdSm80ILi8ELi1ELb0EN4cute5tupleIJNS5_1CILi128EEENS7_ILi64EEENS7_ILi192EEEEEELi192ENS_6half_tEfNS_4arch4Sm80ELb1ELb0ELb1ELb1ELb1ELb1ELb1ELb1EEENS1_21CollectiveEpilogueFwdINS6_IJS8_SA_S9_EEENS6_IJNS7_ILi1EEESI_SI_EEESC_SE_Li256ELb1ELb1ELb1ELb0EEENS1_36VarlenDynamicPersistentTileSchedulerILi128ELi64ELi256ELi256ELb1ELb1ELb0ELb1ELb1ELb1EEEEEEEEEvNT_6ParamsE)
        /*0674*/ 	.word	0x00000060


	//----- nvinfo : EIATTR_REGCOUNT
	.align		4
.L_286:
        /*0678*/ 	.byte	0x04, 0x2f
        /*067a*/ 	.short	(.L_288 - .L_287)
	.align		4
.L_287:
        /*067c*/ 	.word	index@(_ZN7cutlass13device_kernelIN5flash19enable_sm80_to_sm89INS1_16FlashAttnFwdSm80INS1_25CollectiveMainloopFwdSm80ILi8ELi1ELb0EN4cute5tupleIJNS5_1CILi128EEENS7_ILi64EEENS7_ILi192EEEEEELi192ENS_6half_tEfNS_4arch4Sm80ELb1ELb0ELb1ELb1ELb1ELb0ELb1ELb1EEENS1_21CollectiveEpilogueFwdINS6_IJS8_SA_S9_EEENS6_IJNS7_ILi1EEESI_SI_EEESC_SE_Li256ELb1ELb1ELb1ELb0EEENS1_36VarlenDynamicPersistentTileSchedulerILi128ELi64ELi256ELi256ELb1ELb1ELb0ELb1ELb1ELb1EEEEEEEEEvNT_6ParamsE)
        /*0680*/ 	.word	0x000000ff


	//----- nvinfo : EIATTR_FRAME_SIZE
	.align		4
.L_288:
        /*0684*/ 	.byte	0x04, 0x11
        /*0686*/ 	.short	(.L_290 - .L_289)
	.align		4
.L_289:
        /*0688*/ 	.word	index@($__internal_21_$__cuda_sm70_votesync_ballot)
        /*068c*/ 	.word	0x00000000


	//----- nvinfo : EIATTR_FRAME_SIZE
	.align		4
.L_290:
        /*0690*/ 	.byte	0x04, 0x11
        /*0692*/ 	.short	(.L_292 - .L_291)
	.align		4
.L_291:
        /*0694*/ 	.word	index@($__internal_20_$__cuda_sm70_shflsync_up_p)
        /*0698*/ 	.word	0x00000000


	//----- nvinfo : EIATTR_FRAME_SIZE
	.align		4
.L_292:
        /*069c*/ 	.byte	0x04, 0x11
        /*069e*/ 	.short	(.L_294 - .L_293)
	.align		4
.L_293:
        /*06a0*/ 	.word	index@($__internal_19_$__cuda_sm70_shflsync_idx_p)
        /*06a4*/ 	.word	0x00000000


	//----- nvinfo : EIATTR_FRAME_SIZE
	.align		4
.L_294:
        /*06a8*/ 	.byte	0x04, 0x11
        /*06aa*/ 	.short	(.L_296 - .L_295)
	.align		4
.L_295:
        /*06ac*/ 	.word	index@($__internal_18_$__cuda_sm70_shflsync_bfly_p)
        /*06b0*/ 	.word	0x00000000


	//----- nvinfo : EIATTR_FRAME_SIZE
	.align		4
.L_296:
        /*06b4*/ 	.byte	0x04, 0x11
        /*06b6*/ 	.short	(.L_298 - .L_297)
	.align		4
.L_297:
        /*06b8*/ 	.word	index@(_ZN7cutlass13device_kernelIN5flash19enable_sm80_to_sm89INS1_16FlashAttnFwdSm80INS1_25CollectiveMainloopFwdSm80ILi8ELi1ELb0EN4cute5tupleIJNS5_1CILi128EEENS7_ILi64EEENS7_ILi192EEEEEELi192ENS_6half_tEfNS_4arch4Sm80ELb1ELb0ELb1ELb1ELb1ELb0ELb1ELb1EEENS1_21CollectiveEpilogueFwdINS6_IJS8_SA_S9_EEENS6_IJNS7_ILi1EEESI_SI_EEESC_SE_Li256ELb1ELb1ELb1ELb0EEENS1_36VarlenDynamicPersistentTileSchedulerILi128ELi64ELi256ELi256ELb1ELb1ELb0ELb1ELb1ELb1EEEEEEEEEvNT_6ParamsE)
        /*06bc*/ 	.word	0x00000018


	//----- nvinfo : EIATTR_REGCOUNT
	.align		4
.L_298:
        /*06c0*/ 	.byte	0x04, 0x2f
        /*06c2*/ 	.short	(.L_300 - .L_299)
	.align		4
.L_299:
        /*06c4*/ 	.word	index@(_ZN7cutlass13device_kernelIN5flash19enable_sm80_to_sm89INS1_16FlashAttnFwdSm80INS1_25CollectiveMainloopFwdSm80ILi8ELi1ELb0EN4cute5tupleIJNS5_1CILi128EEENS7_ILi64EEENS7_ILi192EEEEEELi192ENS_6half_tEfNS_4arch4Sm80ELb1ELb0ELb1ELb0ELb1ELb0ELb1ELb1EEENS1_21CollectiveEpilogueFwdINS6_IJS8_SA_S9_EEENS6_IJNS7_ILi1EEESI_SI_EEESC_SE_Li256ELb0ELb1ELb1ELb0EEENS1_30DynamicPersistentTileSchedulerILi256ELi256ELb1ELb1ELb0EEEEEEEEEvNT_6ParamsE)
        /*06c8*/ 	.word	0x000000ff


	//----- nvinfo : EIATTR_FRAME_SIZE
	.align		4
.L_300:
        /*06cc*/ 	.byte	0x04, 0x11
        /*06ce*/ 	.short	(.L_302 - .L_301)
	.align		4
.L_301:
        /*06d0*/ 	.word	index@($__internal_17_$__cuda_sm70_shflsync_idx_p)
        /*06d4*/ 	.word	0x00000000


	//----- nvinfo : EIATTR_FRAME_SIZE
	.align		4
.L_302:
        /*06d8*/ 	.byte	0x04, 0x11
        /*06da*/ 	.short	(.L_304 - .L_303)
	.align		4
.L_303:
        /*06dc*/ 	.word	index@($__internal_16_$__cuda_sm70_shflsync_bfly_p)
        /*06e0*/ 	.word	0x00000000


	//----- nvinfo : EIATTR_FRAME_SIZE
	.align		4
.L_304:
        /*06e4*/ 	.byte	0x04, 0x11
        /*06e6*/ 	.short	(.L_306 - .L_305)
	.align		4
.L_305:
        /*06e8*/ 	.word	index@(_ZN7cutlass13device_kernelIN5flash19enable_sm80_to_sm89INS1_16FlashAttnFwdSm80INS1_25CollectiveMainloopFwdSm80ILi8ELi1ELb0EN4cute5tupleIJNS5_1CILi128EEENS7_ILi64EEENS7_ILi192EEEEEELi192ENS_6half_tEfNS_4arch4Sm80ELb1ELb0ELb1ELb0ELb1ELb0ELb1ELb1EEENS1_21CollectiveEpilogueFwdINS6_IJS8_SA_S9_EEENS6_IJNS7_ILi1EEESI_SI_EEESC_SE_Li256ELb0ELb1ELb1ELb0EEENS1_30DynamicPersistentTileSchedulerILi256ELi256ELb1ELb1ELb0EEEEEEEEEvNT_6ParamsE)
        /*06ec*/ 	.word	0x00000010


	//----- nvinfo : EIATTR_REGCOUNT
	.align		4
.L_306:
        /*06f0*/ 	.byte	0x04, 0x2f
        /*06f2*/ 	.short	(.L_308 - .L_307)
	.align		4
.L_307:
        /*06f4*/ 	.word	index@(_ZN7cutlass13device_kernelIN5flash19enable_sm80_to_sm89INS1_16FlashAttnFwdSm80INS1_25CollectiveMainloopFwdSm80ILi8ELi1ELb0EN4cute5tupleIJNS5_1CILi128EEENS7_ILi64EEENS7_ILi192EEEEEELi192ENS_6half_tEfNS_4arch4Sm80ELb0ELb1ELb1ELb1ELb1ELb1ELb1ELb1EEENS1_21CollectiveEpilogueFwdINS6_IJS8_SA_S9_EEENS6_IJNS7_ILi1EEESI_SI_EEESC_SE_Li256ELb1ELb1ELb1ELb0EEENS1_36VarlenDynamicPersistentTileSchedulerILi128ELi64ELi256ELi256ELb1ELb1ELb0ELb1ELb0ELb1EEEEEEEEEvNT_6ParamsE)
        /*06f8*/ 	.word	0x000000ff


	//----- nvinfo : EIATTR_FRAME_SIZE
	.align		4
.L_308:
        /*06fc*/ 	.byte	0x04, 0x11
        /*06fe*/ 	.short	(.L_310 - .L_309)
	.align		4
.L_309:
        /*0700*/ 	.word	index@($__internal_15_$__cuda_sm70_votesync_ballot)
        /*0704*/ 	.word	0x00000000


	//----- nvinfo : EIATTR_FRAME_SIZE
	.align		4
.L_310:
        /*0708*/ 	.byte	0x04, 0x11
        /*070a*/ 	.short	(.L_312 - .L_311)
	.align		4
.L_311:
        /*070c*/ 	.word	index@($__internal_14_$__cuda_sm70_shflsync_up_p)
        /*0710*/ 	.word	0x00000000


	//----- nvinfo : EIATTR_FRAME_SIZE
	.align		4
.L_312:
        /*0714*/ 	.byte	0x04, 0x11
        /*0716*/ 	.short	(.L_314 - .L_313)
	.align		4
.L_313:
        /*0718*/ 	.word	index@($__internal_13_$__cuda_sm70_shflsync_idx_p)
        /*071c*/ 	.word	0x00000000


	//----- nvinfo : EIATTR_FRAME_SIZE
	.align		4
.L_314:
        /*0720*/ 	.byte	0x04, 0x11
        /*0722*/ 	.short	(.L_316 - .L_315)
	.align		4
.L_315:
        /*0724*/ 	.word	index@($__internal_12_$__cuda_sm70_shflsync_bfly_p)
        /*0728*/ 	.word	0x00000000


	//----- nvinfo : EIATTR_FRAME_SIZE
	.align		4
.L_316:
        /*072c*/ 	.byte	0x04, 0x11
        /*072e*/ 	.short	(.L_318 - .L_317)
	.align		4
.L_317:
        /*0730*/ 	.word	index@(_ZN7cutlass13device_kernelIN5flash19enable_sm80_to_sm89INS1_16FlashAttnFwdSm80INS1_25CollectiveMainloopFwdSm80ILi8ELi1ELb0EN4cute5tupleIJNS5_1CILi128EEENS7_ILi64EEENS7_ILi192EEEEEELi192ENS_6half_tEfNS_4arch4Sm80ELb0ELb1ELb1ELb1ELb1ELb1ELb1ELb1EEENS1_21CollectiveEpilogueFwdINS6_IJS8_SA_S9_EEENS6_IJNS7_ILi1EEESI_SI_EEESC_SE_Li256ELb1ELb1ELb1ELb0EEENS1_36VarlenDynamicPersistentTileSchedulerILi128ELi64ELi256ELi256ELb1ELb1ELb0ELb1ELb0ELb1EEEEEEEEEvNT_6ParamsE)
        /*0734*/ 	.word	0x00000050


	//----- nvinfo : EIATTR_REGCOUNT
	.align		4
.L_318:
        /*0738*/ 	.byte	0x04, 0x2f
        /*073a*/ 	.short	(.L_320 - .L_319)
	.align		4
.L_319:
        /*073c*/ 	.word	index@(_ZN7cutlass13device_kernelIN5flash19enable_sm80_to_sm89INS1_16FlashAttnFwdSm80INS1_25CollectiveMainloopFwdSm80ILi8ELi1ELb0EN4cute5tupleIJNS5_1CILi128EEENS7_ILi64EEENS7_ILi192EEEEEELi192ENS_6half_tEfNS_4arch4Sm80ELb0ELb1ELb1ELb1ELb1ELb0ELb1ELb1EEENS1_21CollectiveEpilogueFwdINS6_IJS8_SA_S9_EEENS6_IJNS7_ILi1EEESI_SI_EEESC_SE_Li256ELb1ELb1ELb1ELb0EEENS1_36VarlenDynamicPersistentTileSchedulerILi128ELi64ELi256ELi256ELb1ELb1ELb0ELb1ELb0ELb1EEEEEEEEEvNT_6ParamsE)
        /*0740*/ 	.word	0x000000ff


	//----- nvinfo : EIATTR_FRAME_SIZE
	.align		4
.L_320:
        /*0744*/ 	.byte	0x04, 0x11
        /*0746*/ 	.short	(.L_322 - .L_321)
	.align		4
.L_321:
        /*0748*/ 	.word	index@($__internal_11_$__cuda_sm70_votesync_ballot)
        /*074c*/ 	.word	0x00000000


	//----- nvinfo : EIATTR_FRAME_SIZE
	.align		4
.L_322:
        /*0750*/ 	.byte	0x04, 0x11
        /*0752*/ 	.short	(.L_324 - .L_323)
	.align		4
.L_323:
        /*0754*/ 	.word	index@($__internal_10_$__cuda_sm70_shflsync_up_p)
        /*0758*/ 	.word	0x00000000


	//----- nvinfo : EIATTR_FRAME_SIZE
	.align		4
.L_324:
        /*075c*/ 	.byte	0x04, 0x11
        /*075e*/ 	.short	(.L_326 - .L_325)
	.align		4
.L_325:
        /*0760*/ 	.word	index@($__internal_9_$__cuda_sm70_shflsync_idx_p)
        /*0764*/ 	.word	0x00000000


	//----- nvinfo : EIATTR_FRAME_SIZE
	.align		4
.L_326:
        /*0768*/ 	.byte	0x04, 0x11
        /*076a*/ 	.short	(.L_328 - .L_327)
	.align		4
.L_327:
        /*076c*/ 	.word	index@($__internal_8_$__cuda_sm70_shflsync_bfly_p)
        /*0770*/ 	.word	0x00000000


	//----- nvinfo : EIATTR_FRAME_SIZE
	.align		4
.L_328:
        /*0774*/ 	.byte	0x04, 0x11
        /*0776*/ 	.short	(.L_330 - .L_329)
	.align		4
.L_329:
        /*0778*/ 	.word	index@(_ZN7cutlass13device_kernelIN5flash19enable_sm80_to_sm89INS1_16FlashAttnFwdSm80INS1_25CollectiveMainloopFwdSm80ILi8ELi1ELb0EN4cute5tupleIJNS5_1CILi128EEENS7_ILi64EEENS7_ILi192EEEEEELi192ENS_6half_tEfNS_4arch4Sm80ELb0ELb1ELb1ELb1ELb1ELb0ELb1ELb1EEENS1_21CollectiveEpilogueFwdINS6_IJS8_SA_S9_EEENS6_IJNS7_ILi1EEESI_SI_EEESC_SE_Li256ELb1ELb1ELb1ELb0EEENS1_36VarlenDynamicPersistentTileSchedulerILi128ELi64ELi256ELi256ELb1ELb1ELb0ELb1ELb0ELb1EEEEEEEEEvNT_6ParamsE)
        /*077c*/ 	.word	0x00000018


	//----- nvinfo : EIATTR_REGCOUNT
	.align		4
.L_330:
        /*0780*/ 	.byte	0x04, 0x2f
        /*0782*/ 	.short	(.L_332 - .L_331)
	.align		4
.L_331:
        /*0784*/ 	.word	index@(_ZN7cutlass13device_kernelIN5flash19enable_sm80_to_sm89INS1_16FlashAttnFwdSm80INS1_25CollectiveMainloopFwdSm80ILi8ELi1ELb0EN4cute5tupleIJNS5_1CILi128EEENS7_ILi64EEENS7_ILi192EEEEEELi192ENS_6half_tEfNS_4arch4Sm80ELb0ELb1ELb1ELb0ELb1ELb0ELb1ELb1EEENS1_21CollectiveEpilogueFwdINS6_IJS8_SA_S9_EEENS6_IJNS7_ILi1EEESI_SI_EEESC_SE_Li256ELb0ELb1ELb1ELb0EEENS1_19SingleTileSchedulerILb0ELb1ELb1ELi128EEEEEEEEEvNT_6ParamsE)
        /*0788*/ 	.word	0x000000ff


	//----- nvinfo : EIATTR_FRAME_SIZE
	.align		4
.L_332:
        /*078c*/ 	.byte	0x04, 0x11
        /*078e*/ 	.short	(.L_334 - .L_333)
	.align		4
.L_333:
        /*0790*/ 	.word	index@(_ZN7cutlass13device_kernelIN5flash19enable_sm80_to_sm89INS1_16FlashAttnFwdSm80INS1_25CollectiveMainloopFwdSm80ILi8ELi1ELb0EN4cute5tupleIJNS5_1CILi128EEENS7_ILi64EEENS7_ILi192EEEEEELi192ENS_6half_tEfNS_4arch4Sm80ELb0ELb1ELb1ELb0ELb1ELb0ELb1ELb1EEENS1_21CollectiveEpilogueFwdINS6_IJS8_SA_S9_EEENS6_IJNS7_ILi1EEESI_SI_EEESC_SE_Li256ELb0ELb1ELb1ELb0EEENS1_19SingleTileSchedulerILb0ELb1ELb1ELi128EEEEEEEEEvNT_6ParamsE)
        /*0794*/ 	.word	0x00000000


	//----- nvinfo : EIATTR_REGCOUNT
	.align		4
.L_334:
        /*0798*/ 	.byte	0x04, 0x2f
        /*079a*/ 	.short	(.L_336 - .L_335)
	.align		4
.L_335:
        /*079c*/ 	.word	index@(_ZN7cutlass13device_kernelIN5flash19enable_sm80_to_sm89INS1_16FlashAttnFwdSm80INS1_25CollectiveMainloopFwdSm80ILi8ELi1ELb0EN4cute5tupleIJNS5_1CILi128EEENS7_ILi64EEENS7_ILi192EEEEEELi192ENS_6half_tEfNS_4arch4Sm80ELb0ELb0ELb1ELb1ELb1ELb1ELb1ELb1EEENS1_21CollectiveEpilogueFwdINS6_IJS8_SA_S9_EEENS6_IJNS7_ILi1EEESI_SI_EEESC_SE_Li256ELb1ELb1ELb1ELb0EEENS1_36VarlenDynamicPersistentTileSchedulerILi128ELi64ELi256ELi256ELb1ELb1ELb0ELb0ELb1ELb1EEEEEEEEEvNT_6ParamsE)
        /*07a0*/ 	.word	0x000000ff


	//----- nvinfo : EIATTR_FRAME_SIZE
	.align		4
.L_336:
        /*07a4*/ 	.byte	0x04, 0x11
        /*07a6*/ 	.short	(.L_338 - .L_337)
	.align		4
.L_337:
        /*07a8*/ 	.word	index@($__internal_7_$__cuda_sm70_votesync_ballot)
        /*07ac*/ 	.word	0x00000000


	//----- nvinfo : EIATTR_FRAME_SIZE
	.align		4
.L_338:
        /*07b0*/ 	.byte	0x04, 0x11
        /*07b2*/ 	.short	(.L_340 - .L_339)
	.align		4
.L_339:
        /*07b4*/ 	.word	index@($__internal_6_$__cuda_sm70_shflsync_up_p)
        /*07b8*/ 	.word	0x00000000


	//----- nvinfo : EIATTR_FRAME_SIZE
	.align		4
.L_340:
        /*07bc*/ 	.byte	0x04, 0x11
        /*07be*/ 	.short	(.L_342 - .L_341)
	.align		4
.L_341:
        /*07c0*/ 	.word	index@($__internal_5_$__cuda_sm70_shflsync_idx_p)
        /*07c4*/ 	.word	0x00000000


	//----- nvinfo : EIATTR_FRAME_SIZE
	.align		4
.L_342:
        /*07c8*/ 	.byte	0x04, 0x11
        /*07ca*/ 	.short	(.L_344 - .L_343)
	.align		4
.L_343:
        /*07cc*/ 	.word	index@($__internal_4_$__cuda_sm70_shflsync_bfly_p)
        /*07d0*/ 	.word	0x00000000


	//----- nvinfo : EIATTR_FRAME_SIZE
	.align		4
.L_344:
        /*07d4*/ 	.byte	0x04, 0x11
        /*07d6*/ 	.short	(.L_346 - .L_345)
	.align		4
.L_345:
        /*07d8*/ 	.word	index@(_ZN7cutlass13device_kernelIN5flash19enable_sm80_to_sm89INS1_16FlashAttnFwdSm80INS1_25CollectiveMainloopFwdSm80ILi8ELi1ELb0EN4cute5tupleIJNS5_1CILi128EEENS7_ILi64EEENS7_ILi192EEEEEELi192ENS_6half_tEfNS_4arch4Sm80ELb0ELb0ELb1ELb1ELb1ELb1ELb1ELb1EEENS1_21CollectiveEpilogueFwdINS6_IJS8_SA_S9_EEENS6_IJNS7_ILi1EEESI_SI_EEESC_SE_Li256ELb1ELb1ELb1ELb0EEENS1_36VarlenDynamicPersistentTileSchedulerILi128ELi64ELi256ELi256ELb1ELb1ELb0ELb0ELb1ELb1EEEEEEEEEvNT_6ParamsE)
        /*07dc*/ 	.word	0x00000060


	//----- nvinfo : EIATTR_REGCOUNT
	.align		4
.L_346:
        /*07e0*/ 	.byte	0x04, 0x2f
        /*07e2*/ 	.short	(.L_348 - .L_347)
	.align		4
.L_347:
        /*07e4*/ 	.word	index@(_ZN7cutlass13device_kernelIN5flash19enable_sm80_to_sm89INS1_16FlashAttnFwdSm80INS1_25CollectiveMainloopFwdSm80ILi8ELi1ELb0EN4cute5tupleIJNS5_1CILi128EEENS7_ILi64EEENS7_ILi192EEEEEELi192ENS_6half_tEfNS_4arch4Sm80ELb0ELb0ELb1ELb1ELb1ELb0ELb1ELb1EEENS1_21CollectiveEpilogueFwdINS6_IJS8_SA_S9_EEENS6_IJNS7_ILi1EEESI_SI_EEESC_SE_Li256ELb1ELb1ELb1ELb0EEENS1_36VarlenDynamicPersistentTileSchedulerILi128ELi64ELi256ELi256ELb1ELb1ELb0ELb0ELb1ELb1EEEEEEEEEvNT_6ParamsE)
        /*07e8*/ 	.word	0x000000ff


	//----- nvinfo : EIATTR_FRAME_SIZE
	.align		4
.L_348:
        /*07ec*/ 	.byte	0x04, 0x11
        /*07ee*/ 	.short	(.L_350 - .L_349)
	.align		4
.L_349:
        /*07f0*/ 	.word	index@($__internal_3_$__cuda_sm70_votesync_ballot)
        /*07f4*/ 	.word	0x00000000


	//----- nvinfo : EIATTR_FRAME_SIZE
	.align		4
.L_350:
        /*07f8*/ 	.byte	0x04, 0x11
        /*07fa*/ 	.short	(.L_352 - .L_351)
	.align		4
.L_351:
        /*07fc*/ 	.word	index@($__internal_2_$__cuda_sm70_shflsync_up_p)
        /*0800*/ 	.word	0x00000000


	//----- nvinfo : EIATTR_FRAME_SIZE
	.align		4
.L_352:
        /*0804*/ 	.byte	0x04, 0x11
        /*0806*/ 	.short	(.L_354 - .L_353)
	.align		4
.L_353:
        /*0808*/ 	.word	index@($__internal_1_$__cuda_sm70_shflsync_idx_p)
        /*080c*/ 	.word	0x00000000


	//----- nvinfo : EIATTR_FRAME_SIZE
	.align		4
.L_354:
        /*0810*/ 	.byte	0x04, 0x11
        /*0812*/ 	.short	(.L_356 - .L_355)
	.align		4
.L_355:
        /*0814*/ 	.word	index@($__internal_0_$__cuda_sm70_shflsync_bfly_p)
        /*0818*/ 	.word	0x00000000


	//----- nvinfo : EIATTR_FRAME_SIZE
	.align		4
.L_356:
        /*081c*/ 	.byte	0x04, 0x11
        /*081e*/ 	.short	(.L_358 - .L_357)
	.align		4
.L_357:
        /*0820*/ 	.word	index@(_ZN7cutlass13device_kernelIN5flash19enable_sm80_to_sm89INS1_16FlashAttnFwdSm80INS1_25CollectiveMainloopFwdSm80ILi8ELi1ELb0EN4cute5tupleIJNS5_1CILi128EEENS7_ILi64EEENS7_ILi192EEEEEELi192ENS_6half_tEfNS_4arch4Sm80ELb0ELb0ELb1ELb1ELb1ELb0ELb1ELb1EEENS1_21CollectiveEpilogueFwdINS6_IJS8_SA_S9_EEENS6_IJNS7_ILi1EEESI_SI_EEESC_SE_Li256ELb1ELb1ELb1ELb0EEENS1_36VarlenDynamicPersistentTileSchedulerILi128ELi64ELi256ELi256ELb1ELb1ELb0ELb0ELb1ELb1EEEEEEEEEvNT_6ParamsE)
        /*0824*/ 	.word	0x00000010


	//----- nvinfo : EIATTR_REGCOUNT
	.align		4
.L_358:
        /*0828*/ 	.byte	0x04, 0x2f
        /*082a*/ 	.short	(.L_360 - .L_359)
	.align		4
.L_359:
        /*082c*/ 	.word	index@(_ZN7cutlass13device_kernelIN5flash19enable_sm80_to_sm89INS1_16FlashAttnFwdSm80INS1_25CollectiveMainloopFwdSm80ILi8ELi1ELb0EN4cute5tupleIJNS5_1CILi128EEENS7_ILi64EEENS7_ILi192EEEEEELi192ENS_6half_tEfNS_4arch4Sm80ELb0ELb0ELb1ELb0ELb1ELb0ELb1ELb1EEENS1_21CollectiveEpilogueFwdINS6_IJS8_SA_S9_EEENS6_IJNS7_ILi1EEESI_SI_EEESC_SE_Li256ELb0ELb1ELb1ELb0EEENS1_19SingleTileSchedulerILb0ELb1ELb1ELi128EEEEEEEEEvNT_6ParamsE)
        /*0830*/ 	.word	0x000000fc


	//----- nvinfo : EIATTR_FRAME_SIZE
	.align		4
.L_360:
        /*0834*/ 	.byte	0x04, 0x11
        /*0836*/ 	.short	(.L_362 - .L_361)
	.align		4
.L_361:
        /*0838*/ 	.word	index@(_ZN7cutlass13device_kernelIN5flash19enable_sm80_to_sm89INS1_16FlashAttnFwdSm80INS1_25CollectiveMainloopFwdSm80ILi8ELi1ELb0EN4cute5tupleIJNS5_1CILi128EEENS7_ILi64EEENS7_ILi192EEEEEELi192ENS_6half_tEfNS_4arch4Sm80ELb0ELb0ELb1ELb0ELb1ELb0ELb1ELb1EEENS1_21CollectiveEpilogueFwdINS6_IJS8_SA_S9_EEENS6_IJNS7_ILi1EEESI_SI_EEESC_SE_Li256ELb0ELb1ELb1ELb0EEENS1_19SingleTileSchedulerILb0ELb1ELb1ELi128EEEEEEEEEvNT_6ParamsE)
        /*083c*/ 	.word	0x00000000


	//----- nvinfo : EIATTR_MIN_STACK_SIZE
	.align		4
.L_362:
        /*0840*/ 	.byte	0x04, 0x12
        /*0842*/ 	.short	(.L_364 - .L_363)
	.align		4
.L_363:
        /*0844*/ 	.word	index@(_ZN7cutlass13device_kernelIN5flash19enable_sm80_to_sm89INS1_16FlashAttnFwdSm80INS1_25CollectiveMainloopFwdSm80ILi8ELi1ELb0EN4cute5tupleIJNS5_1CILi128EEENS7_ILi64EEENS7_ILi192EEEEEELi192ENS_6half_tEfNS_4arch4Sm80ELb0ELb0ELb1ELb0ELb1ELb0ELb1ELb1EEENS1_21CollectiveEpilogueFwdINS6_IJS8_SA_S9_EEENS6_IJNS7_ILi1EEESI_SI_EEESC_SE_Li256ELb0ELb1ELb1ELb0EEENS1_19SingleTileSchedulerILb0ELb1ELb1ELi128EEEEEEEEEvNT_6ParamsE)
        /*0848*/ 	.word	0x00000000


	//----- nvinfo : EIATTR_MIN_STACK_SIZE
	.align		4
.L_364:
        /*084c*/ 	.byte	0x04, 0x12
        /*084e*/ 	.short	(.L_366 - .L_365)
	.align		4
.L_365:
        /*0850*/ 	.word	index@(_ZN7cutlass13device_kernelIN5flash19enable_sm80_to_sm89INS1_16FlashAttnFwdSm80INS1_25CollectiveMainloopFwdSm80ILi8ELi1ELb0EN4cute5tupleIJNS5_1CILi128EEENS7_ILi64EEENS7_ILi192EEEEEELi192ENS_6half_tEfNS_4arch4Sm80ELb0ELb0ELb1ELb1ELb1ELb0ELb1ELb1EEENS1_21CollectiveEpilogueFwdINS6_IJS8_SA_S9_EEENS6_IJNS7_ILi1EEESI_SI_EEESC_SE_Li256ELb1ELb1ELb1ELb0EEENS1_36VarlenDynamicPersistentTileSchedulerILi128ELi64ELi256ELi256ELb1ELb1ELb0ELb0ELb1ELb1EEEEEEEEEvNT_6ParamsE)
        /*0854*/ 	.word	0x00000010


	//----- nvinfo : EIATTR_MIN_STACK_SIZE
	.align		4
.L_366:
        /*0858*/ 	.byte	0x04, 0x12
        /*085a*/ 	.short	(.L_368 - .L_367)
	.align		4
.L_367:
        /*085c*/ 	.word	index@(_ZN7cutlass13device_kernelIN5flash19enable_sm80_to_sm89INS1_16FlashAttnFwdSm80INS1_25CollectiveMainloopFwdSm80ILi8ELi1ELb0EN4cute5tupleIJNS5_1CILi128EEENS7_ILi64EEENS7_ILi192EEEEEELi192ENS_6half_tEfNS_4arch4Sm80ELb0ELb0ELb1ELb1ELb1ELb1ELb1ELb1EEENS1_21CollectiveEpilogueFwdINS6_IJS8_SA_S9_EEENS6_IJNS7_ILi1EEESI_SI_EEESC_SE_Li256ELb1ELb1ELb1ELb0EEENS1_36VarlenDynamicPersistentTileSchedulerILi128ELi64ELi256ELi256ELb1ELb1ELb0ELb0ELb1ELb1EEEEEEEEEvNT_6ParamsE)
        /*0860*/ 	.word	0x00000060


	//----- nvinfo : EIATTR_MIN_STACK_SIZE
	.align		4
.L_368:
        /*0864*/ 	.byte	0x04, 0x12
        /*0866*/ 	.short	(.L_370 - .L_369)
	.align		4
.L_369:
        /*0868*/ 	.word	index@(_ZN7cutlass13device_kernelIN5flash19enable_sm80_to_sm89INS1_16FlashAttnFwdSm80INS1_25CollectiveMainloopFwdSm80ILi8ELi1ELb0EN4cute5tupleIJNS5_1CILi128EEENS7_ILi64EEENS7_ILi192EEEEEELi192ENS_6half_tEfNS_4arch4Sm80ELb0ELb1ELb1ELb0ELb1ELb0ELb1ELb1EEENS1_21CollectiveEpilogueFwdINS6_IJS8_SA_S9_EEENS6_IJNS7_ILi1EEESI_SI_EEESC_SE_Li256ELb0ELb1ELb1ELb0EEENS1_19SingleTileSchedulerILb0ELb1ELb1ELi128EEEEEEEEEvNT_6ParamsE)
        /*086c*/ 	.word	0x00000000


	//----- nvinfo : EIATTR_MIN_STACK_SIZE
	.align		4
.L_370:
        /*0870*/ 	.byte	0x04, 0x12
        /*0872*/ 	.short	(.L_372 - .L_371)
	.align		4
.L_371:
        /*0874*/ 	.word	index@(_ZN7cutlass13device_kernelIN5flash19enable_sm80_to_sm89INS1_16FlashAttnFwdSm80INS1_25CollectiveMainloopFwdSm80ILi8ELi1ELb0EN4cute5tupleIJNS5_1CILi128EEENS7_ILi64EEENS7_ILi192EEEEEELi192ENS_6half_tEfNS_4arch4Sm80ELb0ELb1ELb1ELb1ELb1ELb0ELb1ELb1EEENS1_21CollectiveEpilogueFwdINS6_IJS8_SA_S9_EEENS6_IJNS7_ILi1EEESI_SI_EEESC_SE_Li256ELb1ELb1ELb1ELb0EEENS1_36VarlenDynamicPersistentTileSchedulerILi128ELi64ELi256ELi256ELb1ELb1ELb0ELb1ELb0ELb1EEEEEEEEEvNT_6ParamsE)
        /*0878*/ 	.word	0x00000018


	//----- nvinfo : EIATTR_MIN_STACK_SIZE
	.align		4
.L_372:
        /*087c*/ 	.byte	0x04, 0x12
        /*087e*/ 	.short	(.L_374 - .L_373)
	.align		4
.L_373:
        /*0880*/ 	.word	index@(_ZN7cutlass13device_kernelIN5flash19enable_sm80_to_sm89INS1_16FlashAttnFwdSm80INS1_25CollectiveMainloopFwdSm80ILi8ELi1ELb0EN4cute5tupleIJNS5_1CILi128EEENS7_ILi64EEENS7_ILi192EEEEEELi192ENS_6half_tEfNS_4arch4Sm80ELb0ELb1ELb1ELb1ELb1ELb1ELb1ELb1EEENS1_21CollectiveEpilogueFwdINS6_IJS8_SA_S9_EEENS6_IJNS7_ILi1EEESI_SI_EEESC_SE_Li256ELb1ELb1ELb1ELb0EEENS1_36VarlenDynamicPersistentTileSchedulerILi128ELi64ELi256ELi256ELb1ELb1ELb0ELb1ELb0ELb1EEEEEEEEEvNT_6ParamsE)
        /*0884*/ 	.word	0x00000050


	//----- nvinfo : EIATTR_MIN_STACK_SIZE
	.align		4
.L_374:
        /*0888*/ 	.byte	0x04, 0x12
        /*088a*/ 	.short	(.L_376 - .L_375)
	.align		4
.L_375:
        /*088c*/ 	.word	index@(_ZN7cutlass13device_kernelIN5flash19enable_sm80_to_sm89INS1_16FlashAttnFwdSm80INS1_25CollectiveMainloopFwdSm80ILi8ELi1ELb0EN4cute5tupleIJNS5_1CILi128EEENS7_ILi64EEENS7_ILi192EEEEEELi192ENS_6half_tEfNS_4arch4Sm80ELb1ELb0ELb1ELb0ELb1ELb0ELb1ELb1EEENS1_21CollectiveEpilogueFwdINS6_IJS8_SA_S9_EEENS6_IJNS7_ILi1EEESI_SI_EEESC_SE_Li256ELb0ELb1ELb1ELb0EEENS1_30DynamicPersistentTileSchedulerILi256ELi256ELb1ELb1ELb0EEEEEEEEEvNT_6ParamsE)
        /*0890*/ 	.word	0x00000010


	//----- nvinfo : EIATTR_MIN_STACK_SIZE
	.align		4
.L_376:
        /*0894*/ 	.byte	0x04, 0x12
        /*0896*/ 	.short	(.L_378 - .L_377)
	.align		4
.L_377:
        /*0898*/ 	.word	index@(_ZN7cutlass13device_kernelIN5flash19enable_sm80_to_sm89INS1_16FlashAttnFwdSm80INS1_25CollectiveMainloopFwdSm80ILi8ELi1ELb0EN4cute5tupleIJNS5_1CILi128EEENS7_ILi64EEENS7_ILi192EEEEEELi192ENS_6half_tEfNS_4arch4Sm80ELb1ELb0ELb1ELb1ELb1ELb0ELb1ELb1EEENS1_21CollectiveEpilogueFwdINS6_IJS8_SA_S9_EEENS6_IJNS7_ILi1EEESI_SI_EEESC_SE_Li256ELb1ELb1ELb1ELb0EEENS1_36VarlenDynamicPersistentTileSchedulerILi128ELi64ELi256ELi256ELb1ELb1ELb0ELb1ELb1ELb1EEEEEEEEEvNT_6ParamsE)
        /*089c*/ 	.word	0x00000018


	//----- nvinfo : EIATTR_MIN_STACK_SIZE
	.align		4
.L_378:
        /*08a0*/ 	.byte	0x04, 0x12
        /*08a2*/ 	.short	(.L_380 - .L_379)
	.align		4
.L_379:
        /*08a4*/ 	.word	index@(_ZN7cutlass13device_kernelIN5flash19enable_sm80_to_sm89INS1_16FlashAttnFwdSm80INS1_25CollectiveMainloopFwdSm80ILi8ELi1ELb0EN4cute5tupleIJNS5_1CILi128EEENS7_ILi64EEENS7_ILi192EEEEEELi192ENS_6half_tEfNS_4arch4Sm80ELb1ELb0ELb1ELb1ELb1ELb1ELb1ELb1EEENS1_21CollectiveEpilogueFwdINS6_IJS8_SA_S9_EEENS6_IJNS7_ILi1EEESI_SI_EEESC_SE_Li256ELb1ELb1ELb1ELb0EEENS1_36VarlenDynamicPersistentTileSchedulerILi128ELi64ELi256ELi256ELb1ELb1ELb0ELb1ELb1ELb1EEEEEEEEEvNT_6ParamsE)
        /*08a8*/ 	.word	0x00000060


	//----- nvinfo : EIATTR_MIN_STACK_SIZE
	.align		4
.L_380:
        /*08ac*/ 	.byte	0x04, 0x12
        /*08ae*/ 	.short	(.L_382 - .L_381)
	.align		4
.L_381:
        /*08b0*/ 	.word	index@(_ZN7cutlass13device_kernelIN5flash19enable_sm80_to_sm89INS1_16FlashAttnFwdSm80INS1_25CollectiveMainloopFwdSm80ILi8ELi2ELb0EN4cute5tupleIJNS5_1CILi128EEENS7_ILi64EEENS7_ILi192EEEEEELi192ENS_6half_tEfNS_4arch4Sm80ELb0ELb0ELb1ELb0ELb1ELb0ELb1ELb1EEENS1_21CollectiveEpilogueFwdINS6_IJS8_SA_S9_EEENS6_IJNS7_ILi1EEESI_SI_EEESC_SE_Li256ELb0ELb1ELb1ELb0EEENS1_19SingleTileSchedulerILb0ELb1ELb1ELi128EEEEEEEEEvNT_6ParamsE)
        /*08b4*/ 	.word	0x00000000


	//----- nvinfo : EIATTR_MIN_STACK_SIZE
	.align		4
.L_382:
        /*08b8*/ 	.byte	0x04, 0x12
        /*08ba*/ 	.short	(.L_384 - .L_383)
	.align		4
.L_383:
        /*08bc*/ 	.word	index@(_ZN7cutlass13device_kernelIN5flash19enable_sm80_to_sm89INS1_16FlashAttnFwdSm80INS1_25CollectiveMainloopFwdSm80ILi8ELi2ELb0EN4cute5tupleIJNS5_1CILi128EEENS7_ILi64EEENS7_ILi192EEEEEELi192ENS_6half_tEfNS_4arch4Sm80ELb0ELb0ELb1ELb1ELb1ELb0ELb1ELb1EEENS1_21CollectiveEpilogueFwdINS6_IJS8_SA_S9_EEENS6_IJNS7_ILi1EEESI_SI_EEESC_SE_Li256ELb1ELb1ELb1ELb0EEENS1_36VarlenDynamicPersistentTileSchedulerILi128ELi64ELi256ELi256ELb1ELb1ELb0ELb0ELb1ELb1EEEEEEEEEvNT_6ParamsE)
        /*08c0*/ 	.word	0x00000010


	//----- nvinfo : EIATTR_MIN_STACK_SIZE
	.align		4
.L_384:
        /*08c4*/ 	.byte	0x04, 0x12
        /*08c6*/ 	.short	(.L_386 - .L_385)
	.align		4
.L_385:
        /*08c8*/ 	.word	index@(_ZN7cutlass13device_kernelIN5flash19enable_sm80_to_sm89INS1_16FlashAttnFwdSm80INS1_25CollectiveMainloopFwdSm80ILi8ELi2ELb0EN4cute5tupleIJNS5_1CILi128EEENS7_ILi64EEENS7_ILi192EEEEEELi192ENS_6half_tEfNS_4arch4Sm80ELb0ELb0ELb1ELb1ELb1ELb1ELb1ELb1EEENS1_21CollectiveEpilogueFwdINS6_IJS8_SA_S9_EEENS6_IJNS7_ILi1EEESI_SI_EEESC_SE_Li256ELb1ELb1ELb1ELb0EEENS1_36VarlenDynamicPersistentTileSchedulerILi128ELi64ELi256ELi256ELb1ELb1ELb0ELb0ELb1ELb1EEEEEEEEEvNT_6ParamsE)
        /*08cc*/ 	.word	0x00000050


	//----- nvinfo : EIATTR_MIN_STACK_SIZE
	.align		4
.L_386:
        /*08d0*/ 	.byte	0x04, 0x12
        /*08d2*/ 	.short	(.L_388 - .L_387)
	.align		4
.L_387:
        /*08d4*/ 	.word	index@(_ZN7cutlass13device_kernelIN5flash19enable_sm80_to_sm89INS1_16FlashAttnFwdSm80INS1_25CollectiveMainloopFwdSm80ILi8ELi2ELb0EN4cute5tupleIJNS5_1CILi128EEENS7_ILi64EEENS7_ILi192EEEEEELi192ENS_6half_tEfNS_4arch4Sm80ELb0ELb1ELb1ELb0ELb1ELb0ELb1ELb1EEENS1_21CollectiveEpilogueFwdINS6_IJS8_SA_S9_EEENS6_IJNS7_ILi1EEESI_SI_EEESC_SE_Li256ELb0ELb1ELb1ELb0EEENS1_19SingleTileSchedulerILb0ELb1ELb1ELi128EEEEEEEEEvNT_6ParamsE)
        /*08d8*/ 	.word	0x00000000


	//----- nvinfo : EIATTR_MIN_STACK_SIZE
	.align		4
.L_388:
        /*08dc*/ 	.byte	0x04, 0x12
        /*08de*/ 	.short	(.L_390 - .L_389)
	.align		4
.L_389:
        /*08e0*/ 	.word	index@(_ZN7cutlass13device_kernelIN5flash19enable_sm80_to_sm89INS1_16FlashAttnFwdSm80INS1_25CollectiveMainloopFwdSm80ILi8ELi2ELb0EN4cute5tupleIJNS5_1CILi128EEENS7_ILi64EEENS7_ILi192EEEEEELi192ENS_6half_tEfNS_4arch4Sm80ELb0ELb1ELb1ELb1ELb1ELb0ELb1ELb1EEENS1_21CollectiveEpilogueFwdINS6_IJS8_SA_S9_EEENS6_IJNS7_ILi1EEESI_SI_EEESC_SE_Li256ELb1ELb1ELb1ELb0EEENS1_36VarlenDynamicPersistentTileSchedulerILi128ELi64ELi256ELi256ELb1ELb1ELb0ELb1ELb0ELb1EEEEEEEEEvNT_6ParamsE)
        /*08e4*/ 	.word	0x00000010


	//----- nvinfo : EIATTR_MIN_STACK_SIZE
	.align		4
.L_390:
        /*08e8*/ 	.byte	0x04, 0x12
        /*08ea*/ 	.short	(.L_392 - .L_391)
	.align		4
.L_391:
        /*08ec*/ 	.word	index@(_ZN7cutlass13device_kernelIN5flash19enable_sm80_to_sm89INS1_16FlashAttnFwdSm80INS1_25CollectiveMainloopFwdSm80ILi8ELi2ELb0EN4cute5tupleIJNS5_1CILi128EEENS7_ILi64EEENS7_ILi192EEEEEELi192ENS_6half_tEfNS_4arch4Sm80ELb0ELb1ELb1ELb1ELb1ELb1ELb1ELb1EEENS1_21CollectiveEpilogueFwdINS6_IJS8_SA_S9_EEENS6_IJNS7_ILi1EEESI_SI_EEESC_SE_Li256ELb1ELb1ELb1ELb0EEENS1_36VarlenDynamicPersistentTileSchedulerILi128ELi64ELi256ELi256ELb1ELb1ELb0ELb1ELb0ELb1EEEEEEEEEvNT_6ParamsE)
        /*08f0*/ 	.word	0x00000038


	//----- nvinfo : EIATTR_MIN_STACK_SIZE
	.align		4
.L_392:
        /*08f4*/ 	.byte	0x04, 0x12
        /*08f6*/ 	.short	(.L_394 - .L_393)
	.align		4
.L_393:
        /*08f8*/ 	.word	index@(_ZN7cutlass13device_kernelIN5flash19enable_sm80_to_sm89INS1_16FlashAttnFwdSm80INS1_25CollectiveMainloopFwdSm80ILi8ELi2ELb0EN4cute5tupleIJNS5_1CILi128EEENS7_ILi64EEENS7_ILi192EEEEEELi192ENS_6half_tEfNS_4arch4Sm80ELb1ELb0ELb1ELb0ELb1ELb0ELb1ELb1EEENS1_21CollectiveEpilogueFwdINS6_IJS8_SA_S9_EEENS6_IJNS7_ILi1EEESI_SI_EEESC_SE_Li256ELb0ELb1ELb1ELb0EEENS1_30DynamicPersistentTileSchedulerILi256ELi256ELb1ELb1ELb0EEEEEEEEEvNT_6ParamsE)
        /*08fc*/ 	.word	0x00000010


	//----- nvinfo : EIATTR_MIN_STACK_SIZE
	.align		4
.L_394:
        /*0900*/ 	.byte	0x04, 0x12
        /*0902*/ 	.short	(.L_396 - .L_395)
	.align		4
.L_395:
        /*0904*/ 	.word	index@(_ZN7cutlass13device_kernelIN5flash19enable_sm80_to_sm89INS1_16FlashAttnFwdSm80INS1_25CollectiveMainloopFwdSm80ILi8ELi2ELb0EN4cute5tupleIJNS5_1CILi128EEENS7_ILi64EEENS7_ILi192EEEEEELi192ENS_6half_tEfNS_4arch4Sm80ELb1ELb0ELb1ELb1ELb1ELb0ELb1ELb1EEENS1_21CollectiveEpilogueFwdINS6_IJS8_SA_S9_EEENS6_IJNS7_ILi1EEESI_SI_EEESC_SE_Li256ELb1ELb1ELb1ELb0EEENS1_36VarlenDynamicPersistentTileSchedulerILi128ELi64ELi256ELi256ELb1ELb1ELb0ELb1ELb1ELb1EEEEEEEEEvNT_6ParamsE)
        /*0908*/ 	.word	0x00000020


	//----- nvinfo : EIATTR_MIN_STACK_SIZE
	.align		4
.L_396:
        /*090c*/ 	.byte	0x04, 0x12
        /*090e*/ 	.short	(.L_398 - .L_397)
	.align		4
.L_397:
        /*0910*/ 	.word	index@(_ZN7cutlass13device_kernelIN5flash19enable_sm80_to_sm89INS1_16FlashAttnFwdSm80INS1_25CollectiveMainloopFwdSm80ILi8ELi2ELb0EN4cute5tupleIJNS5_1CILi128EEENS7_ILi64EEENS7_ILi192EEEEEELi192ENS_6half_tEfNS_4arch4Sm80ELb1ELb0ELb1ELb1ELb1ELb1ELb1ELb1EEENS1_21CollectiveEpilogueFwdINS6_IJS8_SA_S9_EEENS6_IJNS7_ILi1EEESI_SI_EEESC_SE_Li256ELb1ELb1ELb1ELb0EEENS1_36VarlenDynamicPersistentTileSchedulerILi128ELi64ELi256ELi256ELb1ELb1ELb0ELb1ELb1ELb1EEEEEEEEEvNT_6ParamsE)
        /*0914*/ 	.word	0x00000070


	//----- nvinfo : EIATTR_MIN_STACK_SIZE
	.align		4
.L_398:
        /*0918*/ 	.byte	0x04, 0x12
        /*091a*/ 	.short	(.L_400 - .L_399)
	.align		4
.L_399:
        /*091c*/ 	.word	index@(_ZN7cutlass13device_kernelIN5flash19enable_sm80_to_sm89INS1_16FlashAttnFwdSm80INS1_25CollectiveMainloopFwdSm80ILi8ELi1ELb0EN4cute5tupleIJNS5_1CILi128EEENS7_ILi64EEENS7_ILi192EEEEEELi192ENS_6half_tEfNS_4arch4Sm80ELb0ELb0ELb0ELb0ELb1ELb0ELb1ELb1EEENS1_21CollectiveEpilogueFwdINS6_IJS8_SA_S9_EEENS6_IJNS7_ILi1EEESI_SI_EEESC_SE_Li256ELb0ELb1ELb1ELb0EEENS1_19SingleTileSchedulerILb0ELb1ELb1ELi128EEEEEEEEEvNT_6ParamsE)
        /*0920*/ 	.word	0x00000000


	//----- nvinfo : EIATTR_MIN_STACK_SIZE
	.align		4
.L_400:
        /*0924*/ 	.byte	0x04, 0x12
        /*0926*/ 	.short	(.L_402 - .L_401)
	.align		4
.L_401:
        /*0928*/ 	.word	index@(_ZN7cutlass13device_kernelIN5flash19enable_sm80_to_sm89INS1_16FlashAttnFwdSm80INS1_25CollectiveMainloopFwdSm80ILi8ELi1ELb0EN4cute5tupleIJNS5_1CILi128EEENS7_ILi64EEENS7_ILi192EEEEEELi192ENS_6half_tEfNS_4arch4Sm80ELb0ELb0ELb0ELb1ELb1ELb0ELb1ELb1EEENS1_21CollectiveEpilogueFwdINS6_IJS8_SA_S9_EEENS6_IJNS7_ILi1EEESI_SI_EEESC_SE_Li256ELb1ELb1ELb1ELb0EEENS1_36VarlenDynamicPersistentTileSchedulerILi128ELi64ELi256ELi256ELb1ELb1ELb0ELb0ELb1ELb1EEEEEEEEEvNT_6ParamsE)
        /*092c*/ 	.word	0x00000018


	//----- nvinfo : EIATTR_MIN_STACK_SIZE
	.align		4
.L_402:
        /*0930*/ 	.byte	0x04, 0x12
        /*0932*/ 	.short	(.L_404 - .L_403)
	.align		4
.L_403:
        /*0934*/ 	.word	index@(_ZN7cutlass13device_kernelIN5flash19enable_sm80_to_sm89INS1_16FlashAttnFwdSm80INS1_25CollectiveMainloopFwdSm80ILi8ELi1ELb0EN4cute5tupleIJNS5_1CILi128EEENS7_ILi64EEENS7_ILi192EEEEEELi192ENS_6half_tEfNS_4arch4Sm80ELb0ELb0ELb0ELb1ELb1ELb1ELb1ELb1EEENS1_21CollectiveEpilogueFwdINS6_IJS8_SA_S9_EEENS6_IJNS7_ILi1EEESI_SI_EEESC_SE_Li256ELb1ELb1ELb1ELb0EEENS1_36VarlenDynamicPersistentTileSchedulerILi128ELi64ELi256ELi256ELb1ELb1ELb0ELb0ELb1ELb1EEEEEEEEEvNT_6ParamsE)
        /*0938*/ 	.word	0x00000060


	//----- nvinfo : EIATTR_MIN_STACK_SIZE
	.align		4
.L_404:
        /*093c*/ 	.byte	0x04, 0x12
        /*093e*/ 	.short	(.L_406 - .L_405)
	.align		4
.L_405:
        /*0940*/ 	.word	index@(_ZN7cutlass13device_kernelIN5flash19enable_sm80_to_sm89INS1_16FlashAttnFwdSm80INS1_25CollectiveMainloopFwdSm80ILi8ELi1ELb0EN4cute5tupleIJNS5_1CILi128EEENS7_ILi64EEENS7_ILi192EEEEEELi192ENS_6half_tEfNS_4arch4Sm80ELb0ELb1ELb0ELb0ELb1ELb0ELb1ELb1EEENS1_21CollectiveEpilogueFwdINS6_IJS8_SA_S9_EEENS6_IJNS7_ILi1EEESI_SI_EEESC_SE_Li256ELb0ELb1ELb1ELb0EEENS1_19SingleTileSchedulerILb0ELb1ELb1ELi128EEEEEEEEEvNT_6ParamsE)
        /*0944*/ 	.word	0x00000000


	//----- nvinfo : EIATTR_MIN_STACK_SIZE
	.align		4
.L_406:
        /*0948*/ 	.byte	0x04, 0x12
        /*094a*/ 	.short	(.L_408 - .L_407)
	.align		4
.L_407:
        /*094c*/ 	.word	index@(_ZN7cutlass13device_kernelIN5flash19enable_sm80_to_sm89INS1_16FlashAttnFwdSm80INS1_25CollectiveMainloopFwdSm80ILi8ELi1ELb0EN4cute5tupleIJNS5_1CILi128EEENS7_ILi64EEENS7_ILi192EEEEEELi192ENS_6half_tEfNS_4arch4Sm80ELb0ELb1ELb0ELb1ELb1ELb0ELb1ELb1EEENS1_21CollectiveEpilogueFwdINS6_IJS8_SA_S9_EEENS6_IJNS7_ILi1EEESI_SI_EEESC_SE_Li256ELb1ELb1ELb1ELb0EEENS1_36VarlenDynamicPersistentTileSchedulerILi128ELi64ELi256ELi256ELb1ELb1ELb0ELb1ELb0ELb1EEEEEEEEEvNT_6ParamsE)
        /*0950*/ 	.word	0x00000018


	//----- nvinfo : EIATTR_MIN_STACK_SIZE
	.align		4
.L_408:
        /*0954*/ 	.byte	0x04, 0x12
        /*0956*/ 	.short	(.L_410 - .L_409)
	.align		4
.L_409:
        /*0958*/ 	.word	index@(_ZN7cutlass13device_kernelIN5flash19enable_sm80_to_sm89INS1_16FlashAttnFwdSm80INS1_25CollectiveMainloopFwdSm80ILi8ELi1ELb0EN4cute5tupleIJNS5_1CILi128EEENS7_ILi64EEENS7_ILi192EEEEEELi192ENS_6half_tEfNS_4arch4Sm80ELb0ELb1ELb0ELb1ELb1ELb1ELb1ELb1EEENS1_21CollectiveEpilogueFwdINS6_IJS8_SA_S9_EEENS6_IJNS7_ILi1EEESI_SI_EEESC_SE_Li256ELb1ELb1ELb1ELb0EEENS1_36VarlenDynamicPersistentTileSchedulerILi128ELi64ELi256ELi256ELb1ELb1ELb0ELb1ELb0ELb1EEEEEEEEEvNT_6ParamsE)
        /*095c*/ 	.word	0x00000058


	//----- nvinfo : EIATTR_MIN_STACK_SIZE
	.align		4
.L_410:
        /*0960*/ 	.byte	0x04, 0x12
        /*0962*/ 	.short	(.L_412 - .L_411)
	.align		4
.L_411:
        /*0964*/ 	.word	index@(_ZN7cutlass13device_kernelIN5flash19enable_sm80_to_sm89INS1_16FlashAttnFwdSm80INS1_25CollectiveMainloopFwdSm80ILi8ELi1ELb0EN4cute5tupleIJNS5_1CILi128EEENS7_ILi64EEENS7_ILi192EEEEEELi192ENS_6half_tEfNS_4arch4Sm80ELb1ELb0ELb0ELb0ELb1ELb0ELb1ELb1EEENS1_21CollectiveEpilogueFwdINS6_IJS8_SA_S9_EEENS6_IJNS7_ILi1EEESI_SI_EEESC_SE_Li256ELb0ELb1ELb1ELb0EEENS1_30DynamicPersistentTileSchedulerILi256ELi256ELb1ELb1ELb0EEEEEEEEEvNT_6ParamsE)
        /*0968*/ 	.word	0x00000010


	//----- nvinfo : EIATTR_MIN_STACK_SIZE
	.align		4
.L_412:
        /*096c*/ 	.byte	0x04, 0x12
        /*096e*/ 	.short	(.L_414 - .L_413)
	.align		4
.L_413:
        /*0970*/ 	.word	index@(_ZN7cutlass13device_kernelIN5flash19enable_sm80_to_sm89INS1_16FlashAttnFwdSm80INS1_25CollectiveMainloopFwdSm80ILi8ELi1ELb0EN4cute5tupleIJNS5_1CILi128EEENS7_ILi64EEENS7_ILi192EEEEEELi192ENS_6half_tEfNS_4arch4Sm80ELb1ELb0ELb0ELb1ELb1ELb0ELb1ELb1EEENS1_21CollectiveEpilogueFwdINS6_IJS8_SA_S9_EEENS6_IJNS7_ILi1EEESI_SI_EEESC_SE_Li256ELb1ELb1ELb1ELb0EEENS1_36VarlenDynamicPersistentTileSchedulerILi128ELi64ELi256ELi256ELb1ELb1ELb0ELb1ELb1ELb1EEEEEEEEEvNT_6ParamsE)
        /*0974*/ 	.word	0x00000018


	//----- nvinfo : EIATTR_MIN_STACK_SIZE
	.align		4
.L_414:
        /*0978*/ 	.byte	0x04, 0x12
        /*097a*/ 	.short	(.L_416 - .L_415)
	.align		4
.L_415:
        /*097c*/ 	.word	index@(_ZN7cutlass13device_kernelIN5flash19enable_sm80_to_sm89INS1_16FlashAttnFwdSm80INS1_25CollectiveMainloopFwdSm80ILi8ELi1ELb0EN4cute5tupleIJNS5_1CILi128EEENS7_ILi64EEENS7_ILi192EEEEEELi192ENS_6half_tEfNS_4arch4Sm80ELb1ELb0ELb0ELb1ELb1ELb1ELb1ELb1EEENS1_21CollectiveEpilogueFwdINS6_IJS8_SA_S9_EEENS6_IJNS7_ILi1EEESI_SI_EEESC_SE_Li256ELb1ELb1ELb1ELb0EEENS1_36VarlenDynamicPersistentTileSchedulerILi128ELi64ELi256ELi256ELb1ELb1ELb0ELb1ELb1ELb1EEEEEEEEEvNT_6ParamsE)
        /*0980*/ 	.word	0x00000060


	//----- nvinfo : EIATTR_MIN_STACK_SIZE
	.align		4
.L_416:
        /*0984*/ 	.byte	0x04, 0x12
        /*0986*/ 	.short	(.L_418 - .L_417)
	.align		4
.L_417:
        /*0988*/ 	.word	index@(_ZN7cutlass13device_kernelIN5flash19enable_sm80_to_sm89INS1_16FlashAttnFwdSm80INS1_25CollectiveMainloopFwdSm80ILi8ELi2ELb0EN4cute5tupleIJNS5_1CILi128EEENS7_ILi64EEENS7_ILi192EEEEEELi192ENS_6half_tEfNS_4arch4Sm80ELb0ELb0ELb0ELb0ELb1ELb0ELb1ELb1EEENS1_21CollectiveEpilogueFwdINS6_IJS8_SA_S9_EEENS6_IJNS7_ILi1EEESI_SI_EEESC_SE_Li256ELb0ELb1ELb1ELb0EEENS1_19SingleTileSchedulerILb0ELb1ELb1ELi128EEEEEEEEEvNT_6ParamsE)
        /*098c*/ 	.word	0x00000000


	//----- nvinfo : EIATTR_MIN_STACK_SIZE
	.align		4
.L_418:
        /*0990*/ 	.byte	0x04, 0x12
        /*0992*/ 	.short	(.L_420 - .L_419)
	.align		4
.L_419:
        /*0994*/ 	.word	index@(_ZN7cutlass13device_kernelIN5flash19enable_sm80_to_sm89INS1_16FlashAttnFwdSm80INS1_25CollectiveMainloopFwdSm80ILi8ELi2ELb0EN4cute5tupleIJNS5_1CILi128EEENS7_ILi64EEENS7_ILi192EEEEEELi192ENS_6half_tEfNS_4arch4Sm80ELb0ELb0ELb0ELb1ELb1ELb0ELb1ELb1EEENS1_21CollectiveEpilogueFwdINS6_IJS8_SA_S9_EEENS6_IJNS7_ILi1EEESI_SI_EEESC_SE_Li256ELb1ELb1ELb1ELb0EEENS1_36VarlenDynamicPersistentTileSchedulerILi128ELi64ELi256ELi256ELb1ELb1ELb0ELb0ELb1ELb1EEEEEEEEEvNT_6ParamsE)
        /*0998*/ 	.word	0x00000010


	//----- nvinfo : EIATTR_MIN_STACK_SIZE
	.align		4
.L_420:
        /*099c*/ 	.byte	0x04, 0x12
        /*099e*/ 	.short	(.L_422 - .L_421)
	.align		4
.L_421:
        /*09a0*/ 	.word	index@(_ZN7cutlass13device_kernelIN5flash19enable_sm80_to_sm89INS1_16FlashAttnFwdSm80INS1_25CollectiveMainloopFwdSm80ILi8ELi2ELb0EN4cute5tupleIJNS5_1CILi128EEENS7_ILi64EEENS7_ILi192EEEEEELi192ENS_6half_tEfNS_4arch4Sm80ELb0ELb0ELb0ELb1ELb1ELb1ELb1ELb1EEENS1_21CollectiveEpilogueFwdINS6_IJS8_SA_S9_EEENS6_IJNS7_ILi1EEESI_SI_EEESC_SE_Li256ELb1ELb1ELb1ELb0EEENS1_36VarlenDynamicPersistentTileSchedulerILi128ELi64ELi256ELi256ELb1ELb1ELb0ELb0ELb1ELb1EEEEEEEEEvNT_6ParamsE)
        /*09a4*/ 	.word	0x00000050


	//----- nvinfo : EIATTR_MIN_STACK_SIZE
	.align		4
.L_422:
        /*09a8*/ 	.byte	0x04, 0x12
        /*09aa*/ 	.short	(.L_424 - .L_423)
	.align		4
.L_423:
        /*09ac*/ 	.word	index@(_ZN7cutlass13device_kernelIN5flash19enable_sm80_to_sm89INS1_16FlashAttnFwdSm80INS1_25CollectiveMainloopFwdSm80ILi8ELi2ELb0EN4cute5tupleIJNS5_1CILi128EEENS7_ILi64EEENS7_ILi192EEEEEELi192ENS_6half_tEfNS_4arch4Sm80ELb0ELb1ELb0ELb0ELb1ELb0ELb1ELb1EEENS1_21CollectiveEpilogueFwdINS6_IJS8_SA_S9_EEENS6_IJNS7_ILi1EEESI_SI_EEESC_SE_Li256ELb0ELb1ELb1ELb0EEENS1_19SingleTileSchedulerILb0ELb1ELb1ELi128EEEEEEEEEvNT_6ParamsE)
        /*09b0*/ 	.word	0x00000000


	//----- nvinfo : EIATTR_MIN_STACK_SIZE
	.align		4
.L_424:
        /*09b4*/ 	.byte	0x04, 0x12
        /*09b6*/ 	.short	(.L_426 - .L_425)
	.align		4
.L_425:
        /*09b8*/ 	.word	index@(_ZN7cutlass13device_kernelIN5flash19enable_sm80_to_sm89INS1_16FlashAttnFwdSm80INS1_25CollectiveMainloopFwdSm80ILi8ELi2ELb0EN4cute5tupleIJNS5_1CILi128EEENS7_ILi64EEENS7_ILi192EEEEEELi192ENS_6half_tEfNS_4arch4Sm80ELb0ELb1ELb0ELb1ELb1ELb0ELb1ELb1EEENS1_21CollectiveEpilogueFwdINS6_IJS8_SA_S9_EEENS6_IJNS7_ILi1EEESI_SI_EEESC_SE_Li256ELb1ELb1ELb1ELb0EEENS1_36VarlenDynamicPersistentTileSchedulerILi128ELi64ELi256ELi256ELb1ELb1ELb0ELb1ELb0ELb1EEEEEEEEEvNT_6ParamsE)
        /*09bc*/ 	.word	0x00000010


	//----- nvinfo : EIATTR_MIN_STACK_SIZE
	.align		4
.L_426:
        /*09c0*/ 	.byte	0x04, 0x12
        /*09c2*/ 	.short	(.L_428 - .L_427)
	.align		4
.L_427:
        /*09c4*/ 	.word	index@(_ZN7cutlass13device_kernelIN5flash19enable_sm80_to_sm89INS1_16FlashAttnFwdSm80INS1_25CollectiveMainloopFwdSm80ILi8ELi2ELb0EN4cute5tupleIJNS5_1CILi128EEENS7_ILi64EEENS7_ILi192EEEEEELi192ENS_6half_tEfNS_4arch4Sm80ELb0ELb1ELb0ELb1ELb1ELb1ELb1ELb1EEENS1_21CollectiveEpilogueFwdINS6_IJS8_SA_S9_EEENS6_IJNS7_ILi1EEESI_SI_EEESC_SE_Li256ELb1ELb1ELb1ELb0EEENS1_36VarlenDynamicPersistentTileSchedulerILi128ELi64ELi256ELi256ELb1ELb1ELb0ELb1ELb0ELb1EEEEEEEEEvNT_6ParamsE)
        /*09c8*/ 	.word	0x00000038


	//----- nvinfo : EIATTR_MIN_STACK_SIZE
	.align		4
.L_428:
        /*09cc*/ 	.byte	0x04, 0x12
        /*09ce*/ 	.short	(.L_430 - .L_429)
	.align		4
.L_429:
        /*09d0*/ 	.word	index@(_ZN7cutlass13device_kernelIN5flash19enable_sm80_to_sm89INS1_16FlashAttnFwdSm80INS1_25CollectiveMainloopFwdSm80ILi8ELi2ELb0EN4cute5tupleIJNS5_1CILi128EEENS7_ILi64EEENS7_ILi192EEEEEELi192ENS_6half_tEfNS_4arch4Sm80ELb1ELb0ELb0ELb0ELb1ELb0ELb1ELb1EEENS1_21CollectiveEpilogueFwdINS6_IJS8_SA_S9_EEENS6_IJNS7_ILi1EEESI_SI_EEESC_SE_Li256ELb0ELb1ELb1ELb0EEENS1_30DynamicPersistentTileSchedulerILi256ELi256ELb1ELb1ELb0EEEEEEEEEvNT_6ParamsE)
        /*09d4*/ 	.word	0x00000010


	//----- nvinfo : EIATTR_MIN_STACK_SIZE
	.align		4
.L_430:
        /*09d8*/ 	.byte	0x04, 0x12
        /*09da*/ 	.short	(.L_432 - .L_431)
	.align		4
.L_431:
        /*09dc*/ 	.word	index@(_ZN7cutlass13device_kernelIN5flash19enable_sm80_to_sm89INS1_16FlashAttnFwdSm80INS1_25CollectiveMainloopFwdSm80ILi8ELi2ELb0EN4cute5tupleIJNS5_1CILi128EEENS7_ILi64EEENS7_ILi192EEEEEELi192ENS_6half_tEfNS_4arch4Sm80ELb1ELb0ELb0ELb1ELb1ELb0ELb1ELb1EEENS1_21CollectiveEpilogueFwdINS6_IJS8_SA_S9_EEENS6_IJNS7_ILi1EEESI_SI_EEESC_SE_Li256ELb1ELb1ELb1ELb0EEENS1_36VarlenDynamicPersistentTileSchedulerILi128ELi64ELi256ELi256ELb1ELb1ELb0ELb1ELb1ELb1EEEEEEEEEvNT_6ParamsE)
        /*09e0*/ 	.word	0x00000020


	//----- nvinfo : EIATTR_MIN_STACK_SIZE
	.align		4
.L_432:
        /*09e4*/ 	.byte	0x04, 0x12
        /*09e6*/ 	.short	(.L_434 - .L_433)
	.align		4
.L_433:
        /*09e8*/ 	.word	index@(_ZN7cutlass13device_kernelIN5flash19enable_sm80_to_sm89INS1_16FlashAttnFwdSm80INS1_25CollectiveMainloopFwdSm80ILi8ELi2ELb0EN4cute5tupleIJNS5_1CILi128EEENS7_ILi64EEENS7_ILi192EEEEEELi192ENS_6half_tEfNS_4arch4Sm80ELb1ELb0ELb0ELb1ELb1ELb1ELb1ELb1EEENS1_21CollectiveEpilogueFwdINS6_IJS8_SA_S9_EEENS6_IJNS7_ILi1EEESI_SI_EEESC_SE_Li256ELb1ELb1ELb1ELb0EEENS1_36VarlenDynamicPersistentTileSchedulerILi128ELi64ELi256ELi256ELb1ELb1ELb0ELb1ELb1ELb1EEEEEEEEEvNT_6ParamsE)
        /*09ec*/ 	.word	0x00000070
.L_434:


//--------------------- .nv.info._ZN7cutlass13device_kernelIN5flash19enable_sm80_to_sm89INS1_16FlashAttnFwdSm80INS1_25CollectiveMainloopFwdSm80ILi8ELi1ELb0EN4cute5tupleIJNS5_1CILi128EEENS7_ILi64EEENS7_ILi192EEEEEELi192ENS_6half_tEfNS_4arch4Sm80ELb0ELb0ELb1ELb0ELb1ELb0ELb1ELb1EEENS1_21CollectiveEpilogueFwdINS6_IJS8_SA_S9_EEENS6_IJNS7_ILi1EEESI_SI_EEESC_SE_Li256ELb0ELb1ELb1ELb0EEENS1_19SingleTileSchedulerILb0ELb1ELb1ELi128EEEEEEEEEvNT_6ParamsE --------------------------
	.section	.nv.info._ZN7cutlass13device_kernelIN5flash19enable_sm80_to_sm89INS1_16FlashAttnFwdSm80INS1_25CollectiveMainloopFwdSm80ILi8ELi1ELb0EN4cute5tupleIJNS5_1CILi128EEENS7_ILi64EEENS7_ILi192EEEEEELi192ENS_6half_tEfNS_4arch4Sm80ELb0ELb0ELb1ELb0ELb1ELb0ELb1ELb1EEENS1_21CollectiveEpilogueFwdINS6_IJS8_SA_S9_EEENS6_IJNS7_ILi1EEESI_SI_EEESC_SE_Li256ELb0ELb1ELb1ELb0EEENS1_19SingleTileSchedulerILb0ELb1ELb1ELi128EEEEEEEEEvNT_6ParamsE,"",@"SHT_CUDA_INFO"
	.sectionflags	@""
	.align	4


	//----- nvinfo : EIATTR_CUDA_API_VERSION
	.align		4
        /*0000*/ 	.byte	0x04, 0x37
        /*0002*/ 	.short	(.L_436 - .L_435)
.L_435:
        /*0004*/ 	.word	0x00000082


	//----- nvinfo : EIATTR_SW2861232_WAR
	.align		4
.L_436:
        /*0008*/ 	.byte	0x01, 0x35
	.zero		2


	//----- nvinfo : EIATTR_PARAM_CBANK
	.align		4
        /*000c*/ 	.byte	0x04, 0x0a
        /*000e*/ 	.short	(.L_438 - .L_437)
	.align		4
.L_437:
        /*0010*/ 	.word	index@(.nv.constant0._ZN7cutlass13device_kernelIN5flash19enable_sm80_to_sm89INS1_16FlashAttnFwdSm80INS1_25CollectiveMainloopFwdSm80ILi8ELi1ELb0EN4cute5tupleIJNS5_1CILi128EEENS7_ILi64EEENS7_ILi192EEEEEELi192ENS_6half_tEfNS_4arch4Sm80ELb0ELb0ELb1ELb0ELb1ELb0ELb1ELb1EEENS1_21CollectiveEpilogueFwdINS6_IJS8_SA_S9_EEENS6_IJNS7_ILi1EEESI_SI_EEESC_SE_Li256ELb0ELb1ELb1ELb0EEENS1_19SingleTileSchedulerILb0ELb1ELb1ELi128EEEEEEEEEvNT_6ParamsE)
        /*0014*/ 	.short	0x0160
        /*0016*/ 	.short	0x0418


	//----- nvinfo : EIATTR_CBANK_PARAM_SIZE
	.align		4
.L_438:
        /*0018*/ 	.byte	0x03, 0x19
        /*001a*/ 	.short	0x0418


	//----- nvinfo : EIATTR_KPARAM_INFO
	.align		4
        /*001c*/ 	.byte	0x04, 0x17
        /*001e*/ 	.short	(.L_440 - .L_439)
.L_439:
        /*0020*/ 	.word	0x00000000
        /*0024*/ 	.short	0x0000
        /*0026*/ 	.short	0x0000
        /*0028*/ 	.byte	0x00, 0xf0, 0x61, 0x10


	//----- nvinfo : EIATTR_MAXREG_COUNT
	.align		4
.L_440:
        /*002c*/ 	.byte	0x03, 0x1b
        /*002e*/ 	.short	0x00ff


	//----- nvinfo : EIATTR_NUM_BARRIERS
	.align		4
        /*0030*/ 	.byte	0x02, 0x4c
        /*0032*/ 	.byte	0x02
	.zero		1


	//----- nvinfo : EIATTR_MERCURY_ISA_VERSION
	.align		4
        /*0034*/ 	.byte	0x03, 0x5f
        /*0036*/ 	.short	0x0000


	//----- nvinfo : EIATTR_COOP_GROUP_MASK_REGIDS
	.align		4
        /*0038*/ 	.byte	0x04, 0x29
        /*003a*/ 	.short	(.L_442 - .L_441)


	//   ....[0]....
.L_441:
        /*003c*/ 	.word	0xffffffff


	//   ....[1]....
        /*0040*/ 	.word	0xffffffff


	//   ....[2]....
        /*0044*/ 	.word	0xffffffff


	//   ....[3]....
        /*0048*/ 	.word	0xffffffff


	//   ....[4]....
        /*004c*/ 	.word	0xffffffff


	//   ....[5]....
        /*0050*/ 	.word	0xffffffff


	//   ....[6]....
        /*0054*/ 	.word	0xffffffff


	//   ....[7]....
        /*0058*/ 	.word	0xffffffff


	//   ....[8]....
        /*005c*/ 	.word	0xffffffff


	//   ....[9]....
        /*0060*/ 	.word	0xffffffff


	//   ....[10]....
        /*0064*/ 	.word	0xffffffff


	//   ....[11]....
        /*0068*/ 	.word	0xffffffff


	//   ....[12]....
        /*006c*/ 	.word	0xffffffff


	//   ....[13]....
        /*0070*/ 	.word	0xffffffff


	//   ....[14]....
        /*0074*/ 	.word	0xffffffff


	//   ....[15]....
        /*0078*/ 	.word	0xffffffff


	//   ....[16]....
        /*007c*/ 	.word	0xffffffff


	//   ....[17]....
        /*0080*/ 	.word	0xffffffff


	//   ....[18]....
        /*0084*/ 	.word	0xffffffff


	//   ....[19]....
        /*0088*/ 	.word	0xffffffff


	//   ....[20]....
        /*008c*/ 	.word	0xffffffff


	//   ....[21]....
        /*0090*/ 	.word	0xffffffff


	//   ....[22]....
        /*0094*/ 	.word	0xffffffff


	//   ....[23]....
        /*0098*/ 	.word	0xffffffff


	//   ....[24]....
        /*009c*/ 	.word	0xffffffff


	//   ....[25]....
        /*00a0*/ 	.word	0xffffffff


	//   ....[26]....
        /*00a4*/ 	.word	0xffffffff


	//   ....[27]....
        /*00a8*/ 	.word	0xffffffff


	//   ....[28]....
        /*00ac*/ 	.word	0xffffffff


	//   ....[29]....
        /*00b0*/ 	.word	0xffffffff


	//   ....[30]....
        /*00b4*/ 	.word	0xffffffff


	//   ....[31]....
        /*00b8*/ 	.word	0xffffffff


	//   ....[32]....
        /*00bc*/ 	.word	0xffffffff


	//   ....[33]....
        /*00c0*/ 	.word	0xffffffff


	//   ....[34]....
        /*00c4*/ 	.word	0xffffffff


	//   ....[35]....
        /*00c8*/ 	.word	0xffffffff


	//   ....[36]....
        /*00cc*/ 	.word	0xffffffff


	//   ....[37]....
        /*00d0*/ 	.word	0xffffffff


	//   ....[38]....
        /*00d4*/ 	.word	0xffffffff


	//   ....[39]....
        /*00d8*/ 	.word	0xffffffff


	//   ....[40]....
        /*00dc*/ 	.word	0xffffffff


	//   ....[41]....
        /*00e0*/ 	.word	0xffffffff


	//   ....[42]....
        /*00e4*/ 	.word	0xffffffff


	//   ....[43]....
        /*00e8*/ 	.word	0xffffffff


	//   ....[44]....
        /*00ec*/ 	.word	0xffffffff


	//   ....[45]....
        /*00f0*/ 	.word	0xffffffff


	//   ....[46]....
        /*00f4*/ 	.word	0xffffffff


	//   ....[47]....
        /*00f8*/ 	.word	0xffffffff


	//   ....[48]....
        /*00fc*/ 	.word	0xffffffff


	//----- nvinfo : EIATTR_COOP_GROUP_INSTR_OFFSETS
	.align		4
.L_442:
        /*0100*/ 	.byte	0x04, 0x28
        /*0102*/ 	.short	(.L_444 - .L_443)


	//   ....[0]....
.L_443:
        /*0104*/ 	.word	0x00000050


	//   ....[1]....
        /*0108*/ 	.word	0x00000d80


	//   ....[2]....
        /*010c*/ 	.word	0x00000de0


	//   ....[3]....
        /*0110*/ 	.word	0x00000fc0


	//   ....[4]....
        /*0114*/ 	.word	0x00000ff0


	//   ....[5]....
        /*0118*/ 	.word	0x00001110


	//   ....[6]....
        /*011c*/ 	.word	0x00001140


	//   ....[7]....
        /*0120*/ 	.word	0x00001270


	//   ....[8]....
        /*0124*/ 	.word	0x000012b0


	//   ....[9]....
        /*0128*/ 	.word	0x00001990


	//   ....[10]....
        /*012c*/ 	.word	0x000019b0


	//   ....[11]....
        /*0130*/ 	.word	0x000019e0


	//   ....[12]....
        /*0134*/ 	.word	0x00001a10


	//   ....[13]....
        /*0138*/ 	.word	0x00001a50


	//   ....[14]....
        /*013c*/ 	.word	0x00001a80


	//   ....[15]....
        /*0140*/ 	.word	0x00001a90


	//   ....[16]....
        /*0144*/ 	.word	0x00001aa0


	//   ....[17]....
        /*0148*/ 	.word	0x00002f50


	//   ....[18]....
        /*014c*/ 	.word	0x00002f80


	//   ....[19]....
        /*0150*/ 	.word	0x00002fa0


	//   ....[20]....
        /*0154*/ 	.word	0x00002fb0


	//   ....[21]....
        /*0158*/ 	.word	0x000037c0


	//   ....[22]....
        /*015c*/ 	.word	0x000037e0


	//   ....[23]....
        /*0160*/ 	.word	0x00003800


	//   ....[24]....
        /*0164*/ 	.word	0x00003820


	//   ....[25]....
        /*0168*/ 	.word	0x00004a20


	//   ....[26]....
        /*016c*/ 	.word	0x00004a30


	//   ....[27]....
        /*0170*/ 	.word	0x00004a40


	//   ....[28]....
        /*0174*/ 	.word	0x00004a50


	//   ....[29]....
        /*0178*/ 	.word	0x00004d30


	//   ....[30]....
        /*017c*/ 	.word	0x00004d50


	//   ....[31]....
        /*0180*/ 	.word	0x00004d90


	//   ....[32]....
        /*0184*/ 	.word	0x00004dd0


	//   ....[33]....
        /*0188*/ 	.word	0x00005ee0


	//   ....[34]....
        /*018c*/ 	.word	0x00005ef0


	//   ....[35]....
        /*0190*/ 	.word	0x00005f50


	//   ....[36]....
        /*0194*/ 	.word	0x00005f60


	//   ....[37]....
        /*0198*/ 	.word	0x000075a0


	//   ....[38]....
        /*019c*/ 	.word	0x000075c0


	//   ....[39]....
        /*01a0*/ 	.word	0x000075f0


	//   ....[40]....
        /*01a4*/ 	.word	0x00007610


	//   ....[41]....
        /*01a8*/ 	.word	0x00008340


	//   ....[42]....
        /*01ac*/ 	.word	0x00008370


	//   ....[43]....
        /*01b0*/ 	.word	0x000083a0


	//   ....[44]....
        /*01b4*/ 	.word	0x000083d0


	//   ....[45]....
        /*01b8*/ 	.word	0x00008440


	//   ....[46]....
        /*01bc*/ 	.word	0x000084a0


	//   ....[47]....
        /*01c0*/ 	.word	0x00008da0


	//   ....[48]....
        /*01c4*/ 	.word	0x00008db0


	//----- nvinfo : EIATTR_EXIT_INSTR_OFFSETS
	.align		4
.L_444:
        /*01c8*/ 	.byte	0x04, 0x1c
        /*01ca*/ 	.short	(.L_446 - .L_445)


	//   ....[0]....
.L_445:
        /*01cc*/ 	.word	0x000001b0


	//   ....[1]....
        /*01d0*/ 	.word	0x00008dc0


	//   ....[2]....
        /*01d4*/ 	.word	0x00009660


	//   ....[3]....
        /*01d8*/ 	.word	0x000096b0


	//   ....[4]....
        /*01dc*/ 	.word	0x000096e0


	//   ....[5]....
        /*01e0*/ 	.word	0x00009740


	//   ....[6]....
        /*01e4*/ 	.word	0x000099d0


	//----- nvinfo : EIATTR_CTAIDZ_USED
	.align		4
.L_446:
        /*01e8*/ 	.byte	0x01, 0x04
	.zero		2


	//----- nvinfo : EIATTR_MAX_THREADS
	.align		4
        /*01ec*/ 	.byte	0x04, 0x05
        /*01ee*/ 	.short	(.L_448 - .L_447)
.L_447:
        /*01f0*/ 	.word	0x00000100
        /*01f4*/ 	.word	0x00000001
        /*01f8*/ 	.word	0x00000001


	//----- nvinfo : EIATTR_CRS_STACK_SIZE
	.align		4
.L_448:
        /*01fc*/ 	.byte	0x04, 0x1e
        /*01fe*/ 	.short	(.L_450 - .L_449)
.L_449:
        /*0200*/ 	.word	0x00000000
.L_450:


//--------------------- .nv.info._ZN7cutlass13device_kernelIN5flash19enable_sm80_to_sm89INS1_16FlashAttnFwdSm80INS1_25CollectiveMainloopFwdSm80ILi8ELi1ELb0EN4cute5tupleIJNS5_1CILi128EEENS7_ILi64EEENS7_ILi192EEEEEELi192ENS_6half_tEfNS_4arch4Sm80ELb0ELb0ELb1ELb1ELb1ELb0ELb1ELb1EEENS1_21CollectiveEpilogueFwdINS6_IJS8_SA_S9_EEENS6_IJNS7_ILi1EEESI_SI_EEESC_SE_Li256ELb1ELb1ELb1ELb0EEENS1_36VarlenDynamicPersistentTileSchedulerILi128ELi64ELi256ELi256ELb1ELb1ELb0ELb0ELb1ELb1EEEEEEEEEvNT_6ParamsE --------------------------
	.section	.nv.info._ZN7cutlass13device_kernelIN5flash19enable_sm80_to_sm89INS1_16FlashAttnFwdSm80INS1_25CollectiveMainloopFwdSm80ILi8ELi1ELb0EN4cute5tupleIJNS5_1CILi128EEENS7_ILi64EEENS7_ILi192EEEEEELi192ENS_6half_tEfNS_4arch4Sm80ELb0ELb0ELb1ELb1ELb1ELb0ELb1ELb1EEENS1_21CollectiveEpilogueFwdINS6_IJS8_SA_S9_EEENS6_IJNS7_ILi1EEESI_SI_EEESC_SE_Li256ELb1ELb1ELb1ELb0EEENS1_36VarlenDynamicPersistentTileSchedulerILi128ELi64ELi256ELi256ELb1ELb1ELb0ELb0ELb1ELb1EEEEEEEEEvNT_6ParamsE,"",@"SHT_CUDA_INFO"
	.sectionflags	@""
	.align	4


	//----- nvinfo : EIATTR_CUDA_API_VERSION
	.align		4
        /*0000*/ 	.byte	0x04, 0x37
        /*0002*/ 	.short	(.L_452 - .L_451)
.L_451:
        /*0004*/ 	.word	0x00000082


	//----- nvinfo : EIATTR_SW2861232_WAR
	.align		4
.L_452:
        /*0008*/ 	.byte	0x01, 0x35
	.zero		2


	//----- nvinfo : EIATTR_PARAM_CBANK
	.align		4
        /*000c*/ 	.byte	0x04, 0x0a
        /*000e*/ 	.short	(.L_454 - .L_453)
	.align		4
.L_453:
        /*0010*/ 	.word	index@(.nv.constant0._ZN7cutlass13device_kernelIN5flash19enable_sm80_to_sm89INS1_16FlashAttnFwdSm80INS1_25CollectiveMainloopFwdSm80ILi8ELi1ELb0EN4cute5tupleIJNS5_1CILi128EEENS7_ILi64EEENS7_ILi192EEEEEELi192ENS_6half_tEfNS_4arch4Sm80ELb0ELb0ELb1ELb1ELb1ELb0ELb1ELb1EEENS1_21CollectiveEpilogueFwdINS6_IJS8_SA_S9_EEENS6_IJNS7_ILi1EEESI_SI_EEESC_SE_Li256ELb1ELb1ELb1ELb0EEENS1_36VarlenDynamicPersistentTileSchedulerILi128ELi64ELi256ELi256ELb1ELb1ELb0ELb0ELb1ELb1EEEEEEEEEvNT_6ParamsE)
        /*0014*/ 	.short	0x0160
        /*0016*/ 	.short	0x0438


	//----- nvinfo : EIATTR_CBANK_PARAM_SIZE
	.align		4
.L_454:
        /*0018*/ 	.byte	0x03, 0x19
        /*001a*/ 	.short	0x0438


	//----- nvinfo : EIATTR_KPARAM_INFO
	.align		4
        /*001c*/ 	.byte	0x04, 0x17
        /*001e*/ 	.short	(.L_456 - .L_455)
.L_455:
        /*0020*/ 	.word	0x00000000
        /*0024*/ 	.short	0x0000
        /*0026*/ 	.short	0x0000
        /*0028*/ 	.byte	0x00, 0xf0, 0xe1, 0x10


	//----- nvinfo : EIATTR_MAXREG_COUNT
	.align		4
.L_456:
        /*002c*/ 	.byte	0x03, 0x1b
        /*002e*/ 	.short	0x00ff


	//----- nvinfo : EIATTR_NUM_BARRIERS
	.align		4
        /*0030*/ 	.byte	0x02, 0x4c
        /*0032*/ 	.byte	0x06
	.zero		1


	//----- nvinfo : EIATTR_ANNOTATIONS
	.align		4
        /*0034*/ 	.byte	0x04, 0x55
        /*0036*/ 	.short	(.L_458 - .L_457)


	//   ....[0]....
.L_457:
        /*0038*/ 	.word	0x00000001
        /*003c*/ 	.byte	0x70, 0x00, 0x00, 0x00, 0x01, 0x00, 0x00, 0x00, 0xe0, 0x0f, 0x00, 0x00, 0x01, 0x00, 0x00, 0x00
        /*004c*/ 	.byte	0x60, 0x10, 0x00, 0x00, 0x01, 0x00, 0x00, 0x00, 0xa0, 0x12, 0x00, 0x00, 0x01, 0x00, 0x00, 0x00
        /*005c*/ 	.byte	0xc0, 0x93, 0x00, 0x00, 0x01, 0x00, 0x00, 0x00, 0x30, 0x9b, 0x00, 0x00, 0x01, 0x00, 0x00, 0x00
        /*006c*/ 	.byte	0x70, 0x9b, 0x00, 0x00, 0x01, 0x00, 0x00, 0x00, 0x60, 0xc6, 0x00, 0x00


	//----- nvinfo : EIATTR_MERCURY_ISA_VERSION
	.align		4
.L_458:
        /*0078*/ 	.byte	0x03, 0x5f
        /*007a*/ 	.short	0x0000


	//----- nvinfo : EIATTR_INT_WARP_WIDE_INSTR_OFFSETS
	.align		4
        /*007c*/ 	.byte	0x04, 0x31
        /*007e*/ 	.short	(.L_460 - .L_459)


	//   ....[0]....
.L_459:
        /*0080*/ 	.word	0x000092a0


	//   ....[1]....
        /*0084*/ 	.word	0x00009320


	//----- nvinfo : EIATTR_COOP_GROUP_MASK_REGIDS
	.align		4
.L_460:
        /*0088*/ 	.byte	0x04, 0x29
        /*008a*/ 	.short	(.L_462 - .L_461)


	//   ....[0]....
.L_461:
        /*008c*/ 	.word	0xffffffff


	//   ....[1]....
        /*0090*/ 	.word	0xffffffff


	//   ....[2]....
        /*0094*/ 	.word	0xffffffff


	//   ....[3]....
        /*0098*/ 	.word	0xffffffff


	//   ....[4]....
        /*009c*/ 	.word	0xffffffff


	//   ....[5]....
        /*00a0*/ 	.word	0xffffffff


	//   ....[6]....
        /*00a4*/ 	.word	0xffffffff


	//   ....[7]....
        /*00a8*/ 	.word	0xffffffff


	//   ....[8]....
        /*00ac*/ 	.word	0xffffffff


	//   ....[9]....
        /*00b0*/ 	.word	0xffffffff


	//   ....[10]....
        /*00b4*/ 	.word	0xffffffff


	//   ....[11]....
        /*00b8*/ 	.word	0xffffffff


	//   ....[12]....
        /*00bc*/ 	.word	0xffffffff


	//   ....[13]....
        /*00c0*/ 	.word	0xffffffff


	//   ....[14]....
        /*00c4*/ 	.word	0xffffffff


	//   ....[15]....
        /*00c8*/ 	.word	0xffffffff


	//   ....[16]....
        /*00cc*/ 	.word	0xffffffff


	//   ....[17]....
        /*00d0*/ 	.word	0xffffffff


	//   ....[18]....
        /*00d4*/ 	.word	0xffffffff


	//   ....[19]....
        /*00d8*/ 	.word	0xffffffff


	//   ....[20]....
        /*00dc*/ 	.word	0xffffffff


	//   ....[21]....
        /*00e0*/ 	.word	0xffffffff


	//   ....[22]....
        /*00e4*/ 	.word	0xffffffff


	//   ....[23]....
        /*00e8*/ 	.word	0xffffffff


	//   ....[24]....
        /*00ec*/ 	.word	0xffffffff


	//   ....[25]....
        /*00f0*/ 	.word	0xffffffff


	//   ....[26]....
        /*00f4*/ 	.word	0xffffffff


	//   ....[27]....
        /*00f8*/ 	.word	0xffffffff


	//   ....[28]....
        /*00fc*/ 	.word	0xffffffff


	//   ....[29]....
        /*0100*/ 	.word	0xffffffff


	//   ....[30]....
        /*0104*/ 	.word	0xffffffff


	//   ....[31]....
        /*0108*/ 	.word	0xffffffff


	//   ....[32]....
        /*010c*/ 	.word	0xffffffff


	//   ....[33]....
        /*0110*/ 	.word	0xffffffff


	//   ....[34]....
        /*0114*/ 	.word	0xffffffff


	//   ....[35]....
        /*0118*/ 	.word	0xffffffff


	//   ....[36]....
        /*011c*/ 	.word	0xffffffff


	//   ....[37]....
        /*0120*/ 	.word	0xffffffff


	//   ....[38]....
        /*0124*/ 	.word	0xffffffff


	//   ....[39]....
        /*0128*/ 	.word	0xffffffff


	//   ....[40]....
        /*012c*/ 	.word	0xffffffff


	//   ....[41]....
        /*0130*/ 	.word	0xffffffff


	//   ....[42]....
        /*0134*/ 	.word	0xffffffff


	//   ....[43]....
        /*0138*/ 	.word	0xffffffff


	//   ....[44]....
        /*013c*/ 	.word	0xffffffff


	//   ....[45]....
        /*0140*/ 	.word	0xffffffff


	//   ....[46]....
        /*0144*/ 	.word	0xffffffff


	//   ....[47]....
        /*0148*/ 	.word	0xffffffff


	//   ....[48]....
        /*014c*/ 	.word	0xffffffff


	//   ....[49]....
        /*0150*/ 	.word	0xffffffff


	//   ....[50]....
        /*0154*/ 	.word	0xffffffff


	//   ....[51]....
        /*0158*/ 	.word	0xffffffff


	//   ....[52]....
        /*015c*/ 	.word	0xffffffff


	//   ....[53]....
        /*0160*/ 	.word	0xffffffff


	//   ....[54]....
        /*0164*/ 	.word	0xffffffff


	//   ....[55]....
        /*0168*/ 	.word	0xffffffff


	//   ....[56]....
        /*016c*/ 	.word	0xffffffff


	//   ....[57]....
        /*0170*/ 	.word	0xffffffff


	//   ....[58]....
        /*0174*/ 	.word	0xffffffff


	//   ....[59]....
        /*0178*/ 	.word	0xffffffff


	//   ....[60]....
        /*017c*/ 	.word	0xffffffff


	//   ....[61]....
        /*0180*/ 	.word	0xffffffff


	//   ....[62]....
        /*0184*/ 	.word	0xffffffff


	//   ....[63]....
        /*0188*/ 	.word	0xffffffff


	//   ....[64]....
        /*018c*/ 	.word	0xffffffff


	//   ....[65]....
        /*0190*/ 	.word	0xffffffff


	//   ....[66]....
        /*0194*/ 	.word	0xffffffff


	//   ....[67]....
        /*0198*/ 	.word	0xffffffff


	//   ....[68]....
        /*019c*/ 	.word	0xffffffff


	//   ....[69]....
        /*01a0*/ 	.word	0xffffffff


	//   ....[70]....
        /*01a4*/ 	.word	0xffffffff


	//   ....[71]....
        /*01a8*/ 	.word	0xffffffff


	//   ....[72]....
        /*01ac*/ 	.word	0xffffffff


	//   ....[73]....
        /*01b0*/ 	.word	0xffffffff


	//   ....[74]....
        /*01b4*/ 	.word	0xffffffff


	//   ....[75]....
        /*01b8*/ 	.word	0xffffffff


	//   ....[76]....
        /*01bc*/ 	.word	0xffffffff


	//   ....[77]....
        /*01c0*/ 	.word	0xffffffff


	//   ....[78]....
        /*01c4*/ 	.word	0xffffffff


	//   ....[79]....
        /*01c8*/ 	.word	0xffffffff


	//   ....[80]....
        /*01cc*/ 	.word	0xffffffff


	//   ....[81]....
        /*01d0*/ 	.word	0xffffffff


	//   ....[82]....
        /*01d4*/ 	.word	0xffffffff


	//   ....[83]....
        /*01d8*/ 	.word	0xffffffff


	//   ....[84]....
        /*01dc*/ 	.word	0xffffffff


	//   ....[85]....
        /*01e0*/ 	.word	0xffffffff


	//   ....[86]....
        /*01e4*/ 	.word	0xffffffff


	//   ....[87]....
        /*01e8*/ 	.word	0xffffffff


	//   ....[88]....
        /*01ec*/ 	.word	0xffffffff


	//   ....[89]....
        /*01f0*/ 	.word	0xffffffff


	//   ....[90]....
        /*01f4*/ 	.word	0xffffffff


	//   ....[91]....
        /*01f8*/ 	.word	0xffffffff


	//   ....[92]....
        /*01fc*/ 	.word	0xffffffff


	//   ....[93]....
        /*0200*/ 	.word	0xffffffff


	//   ....[94]....
        /*0204*/ 	.word	0xffffffff


	//   ....[95]....
        /*0208*/ 	.word	0xffffffff


	//   ....[96]....
        /*020c*/ 	.word	0xffffffff


	//   ....[97]....
        /*0210*/ 	.word	0xffffffff


	//   ....[98]....
        /*0214*/ 	.word	0xffffffff


	//   ....[99]....
        /*0218*/ 	.word	0xffffffff


	//   ....[100]....
        /*021c*/ 	.word	0xffffffff


	//   ....[101]....
        /*0220*/ 	.word	0xffffffff


	//   ....[102]....
        /*0224*/ 	.word	0xffffffff


	//   ....[103]....
        /*0228*/ 	.word	0xffffffff


	//   ....[104]....
        /*022c*/ 	.word	0xffffffff


	//   ....[105]....
        /*0230*/ 	.word	0xffffffff


	//   ....[106]....
        /*0234*/ 	.word	0xffffffff


	//   ....[107]....
        /*0238*/ 	.word	0xffffffff


	//   ....[108]....
        /*023c*/ 	.word	0xffffffff


	//   ....[109]....
        /*0240*/ 	.word	0xffffffff


	//   ....[110]....
        /*0244*/ 	.word	0xffffffff


	//   ....[111]....
        /*0248*/ 	.word	0xffffffff


	//   ....[112]....
        /*024c*/ 	.word	0xffffffff


	//   ....[113]....
        /*0250*/ 	.word	0xffffffff


	//   ....[114]....
        /*0254*/ 	.word	0xffffffff


	//   ....[115]....
        /*0258*/ 	.word	0xffffffff


	//   ....[116]....
        /*025c*/ 	.word	0xffffffff


	//   ....[117]....
        /*0260*/ 	.word	0xffffffff


	//   ....[118]....
        /*0264*/ 	.word	0xffffffff


	//   ....[119]....
        /*0268*/ 	.word	0xffffffff


	//   ....[120]....
        /*026c*/ 	.word	0xffffffff


	//   ....[121]....
        /*0270*/ 	.word	0xffffffff


	//   ....[122]....
        /*0274*/ 	.word	0xffffffff


	//   ....[123]....
        /*0278*/ 	.word	0xffffffff


	//   ....[124]....
        /*027c*/ 	.word	0xffffffff


	//   ....[125]....
        /*0280*/ 	.word	0xffffffff


	//   ....[126]....
        /*0284*/ 	.word	0xffffffff


	//   ....[127]....
        /*0288*/ 	.word	0xffffffff


	//   ....[128]....
        /*028c*/ 	.word	0xffffffff


	//   ....[129]....
        /*0290*/ 	.word	0xffffffff


	//   ....[130]....
        /*0294*/ 	.word	0xffffffff


	//   ....[131]....
        /*0298*/ 	.word	0xffffffff


	//   ....[132]....
        /*029c*/ 	.word	0xffffffff


	//   ....[133]....
        /*02a0*/ 	.word	0xffffffff


	//   ....[134]....
        /*02a4*/ 	.word	0xffffffff


	//   ....[135]....
        /*02a8*/ 	.word	0xffffffff


	//   ....[136]....
        /*02ac*/ 	.word	0xffffffff


	//   ....[137]....
        /*02b0*/ 	.word	0xffffffff


	//   ....[138]....
        /*02b4*/ 	.word	0xffffffff


	//   ....[139]....
        /*02b8*/ 	.word	0xffffffff


	//   ....[140]....
        /*02bc*/ 	.word	0xffffffff


	//   ....[141]....
        /*02c0*/ 	.word	0xffffffff


	//   ....[142]....
        /*02c4*/ 	.word	0xffffffff


	//   ....[143]....
        /*02c8*/ 	.word	0xffffffff


	//   ....[144]....
        /*02cc*/ 	.word	0xffffffff


	//   ....[145]....
        /*02d0*/ 	.word	0xffffffff


	//   ....[146]....
        /*02d4*/ 	.word	0xffffffff


	//   ....[147]....
        /*02d8*/ 	.word	0xffffffff


	//   ....[148]....
        /*02dc*/ 	.word	0xffffffff


	//   ....[149]....
        /*02e0*/ 	.word	0xffffffff


	//   ....[150]....
        /*02e4*/ 	.word	0xffffffff


	//   ....[151]....
        /*02e8*/ 	.word	0xffffffff


	//   ....[152]....
        /*02ec*/ 	.word	0xffffffff


	//   ....[153]....
        /*02f0*/ 	.word	0xffffffff


	//   ....[154]....
        /*02f4*/ 	.word	0xffffffff


	//   ....[155]....
        /*02f8*/ 	.word	0xffffffff


	//   ....[156]....
        /*02fc*/ 	.word	0xffffffff


	//   ....[157]....
        /*0300*/ 	.word	0xffffffff


	//   ....[158]....
        /*0304*/ 	.word	0xffffffff


	//   ....[159]....
        /*0308*/ 	.word	0xffffffff


	//   ....[160]....
        /*030c*/ 	.word	0xffffffff


	//   ....[161]....
        /*0310*/ 	.word	0xffffffff


	//   ....[162]....
        /*0314*/ 	.word	0xffffffff


	//   ....[163]....
        /*0318*/ 	.word	0xffffffff


	//   ....[164]....
        /*031c*/ 	.word	0xffffffff


	//   ....[165]....
        /*0320*/ 	.word	0xffffffff


	//   ....[166]....
        /*0324*/ 	.word	0xffffffff


	//   ....[167]....
        /*0328*/ 	.word	0xffffffff


	//   ....[168]....
        /*032c*/ 	.word	0xffffffff


	//   ....[169]....
        /*0330*/ 	.word	0xffffffff


	//   ....[170]....
        /*0334*/ 	.word	0xffffffff


	//   ....[171]....
        /*0338*/ 	.word	0xffffffff


	//   ....[172]....
        /*033c*/ 	.word	0xffffffff


	//   ....[173]....
        /*0340*/ 	.word	0xffffffff


	//   ....[174]....
        /*0344*/ 	.word	0xffffffff


	//   ....[175]....
        /*0348*/ 	.word	0xffffffff


	//----- nvinfo : EIATTR_COOP_GROUP_INSTR_OFFSETS
	.align		4
.L_462:
        /*034c*/ 	.byte	0x04, 0x28
        /*034e*/ 	.short	(.L_464 - .L_463)


	//   ....[0]....
.L_463:
        /*0350*/ 	.word	0x00000050


	//   ....[1]....
        /*0354*/ 	.word	0x000001e0


	//   ....[2]....
        /*0358*/ 	.word	0x00000210


	//   ....[3]....
        /*035c*/ 	.word	0x00000240


	//   ....[4]....
        /*0360*/ 	.word	0x00000270


	//   ....[5]....
        /*0364*/ 	.word	0x000002a0


	//   ....[6]....
        /*0368*/ 	.word	0x000002d0


	//   ....[7]....
        /*036c*/ 	.word	0x00000440


	//   ....[8]....
        /*0370*/ 	.word	0x00000480


	//   ....[9]....
        /*0374*/ 	.word	0x000004b0


	//   ....[10]....
        /*0378*/ 	.word	0x000004e0


	//   ....[11]....
        /*037c*/ 	.word	0x00000510


	//   ....[12]....
        /*0380*/ 	.word	0x00000540


	//   ....[13]....
        /*0384*/ 	.word	0x000005d0


	//   ....[14]....
        /*0388*/ 	.word	0x00000600


	//   ....[15]....
        /*038c*/ 	.word	0x00000620


	//   ....[16]....
        /*0390*/ 	.word	0x00000680


	//   ....[17]....
        /*0394*/ 	.word	0x00002170


	//   ....[18]....
        /*0398*/ 	.word	0x00002190


	//   ....[19]....
        /*039c*/ 	.word	0x00002300


	//   ....[20]....
        /*03a0*/ 	.word	0x00002310


	//   ....[21]....
        /*03a4*/ 	.word	0x00002470


	//   ....[22]....
        /*03a8*/ 	.word	0x00002490


	//   ....[23]....
        /*03ac*/ 	.word	0x000025f0


	//   ....[24]....
        /*03b0*/ 	.word	0x00002600


	//   ....[25]....
        /*03b4*/ 	.word	0x00002af0


	//   ....[26]....
        /*03b8*/ 	.word	0x00002b00


	//   ....[27]....
        /*03bc*/ 	.word	0x00002b20


	//   ....[28]....
        /*03c0*/ 	.word	0x00002b40


	//   ....[29]....
        /*03c4*/ 	.word	0x00002c30


	//   ....[30]....
        /*03c8*/ 	.word	0x00002c40


	//   ....[31]....
        /*03cc*/ 	.word	0x00002c50


	//   ....[32]....
        /*03d0*/ 	.word	0x00002c60


	//   ....[33]....
        /*03d4*/ 	.word	0x00003fc0


	//   ....[34]....
        /*03d8*/ 	.word	0x00003fe0


	//   ....[35]....
        /*03dc*/ 	.word	0x00004030


	//   ....[36]....
        /*03e0*/ 	.word	0x000040b0


	//   ....[37]....
        /*03e4*/ 	.word	0x00004750


	//   ....[38]....
        /*03e8*/ 	.word	0x00004760


	//   ....[39]....
        /*03ec*/ 	.word	0x00004790


	//   ....[40]....
        /*03f0*/ 	.word	0x000047a0


	//   ....[41]....
        /*03f4*/ 	.word	0x00005c70


	//   ....[42]....
        /*03f8*/ 	.word	0x00005c80


	//   ....[43]....
        /*03fc*/ 	.word	0x00005cb0


	//   ....[44]....
        /*0400*/ 	.word	0x00005cc0


	//   ....[45]....
        /*0404*/ 	.word	0x00006e80


	//   ....[46]....
        /*0408*/ 	.word	0x00006ea0


	//   ....[47]....
        /*040c*/ 	.word	0x00006f70


	//   ....[48]....
        /*0410*/ 	.word	0x00006f90


	//   ....[49]....
        /*0414*/ 	.word	0x000072e0


	//   ....[50]....
        /*0418*/ 	.word	0x000072f0


	//   ....[51]....
        /*041c*/ 	.word	0x00007320


	//   ....[52]....
        /*0420*/ 	.word	0x00007330


	//   ....[53]....
        /*0424*/ 	.word	0x00008a80


	//   ....[54]....
        /*0428*/ 	.word	0x00008ab0


	//   ....[55]....
        /*042c*/ 	.word	0x00008ac0


	//   ....[56]....
        /*0430*/ 	.word	0x00008af0


	//   ....[57]....
        /*0434*/ 	.word	0x00009ea0


	//   ....[58]....
        /*0438*/ 	.word	0x00009eb0


	//   ....[59]....
        /*043c*/ 	.word	0x00009ec0


	//   ....[60]....
        /*0440*/ 	.word	0x00009ed0


	//   ....[61]....
        /*0444*/ 	.word	0x0000a240


	//   ....[62]....
        /*0448*/ 	.word	0x0000a260


	//   ....[63]....
        /*044c*/ 	.word	0x0000a3c0


	//   ....[64]....
        /*0450*/ 	.word	0x0000a3d0


	//   ....[65]....
        /*0454*/ 	.word	0x0000a530


	//   ....[66]....
        /*0458*/ 	.word	0x0000a550


	//   ....[67]....
        /*045c*/ 	.word	0x0000a6b0


	//   ....[68]....
        /*0460*/ 	.word	0x0000a6c0


	//   ....[69]....
        /*0464*/ 	.word	0x0000aa00


	//   ....[70]....
        /*0468*/ 	.word	0x0000aa20


	//   ....[71]....
        /*046c*/ 	.word	0x0000b1f0


	//   ....[72]....
        /*0470*/ 	.word	0x0000b200


	//   ....[73]....
        /*0474*/ 	.word	0x0000c090


	//   ....[74]....
        /*0478*/ 	.word	0x0000c0b0


	//   ....[75]....
        /*047c*/ 	.word	0x0000c220


	//   ....[76]....
        /*0480*/ 	.word	0x0000c230


	//   ....[77]....
        /*0484*/ 	.word	0x0000c390


	//   ....[78]....
        /*0488*/ 	.word	0x0000c3b0


	//   ....[79]....
        /*048c*/ 	.word	0x0000c510


	//   ....[80]....
        /*0490*/ 	.word	0x0000c520


	//   ....[81]....
        /*0494*/ 	.word	0x0000c720


	//   ....[82]....
        /*0498*/ 	.word	0x0000c740


	//   ....[83]....
        /*049c*/ 	.word	0x0000c860


	//   ....[84]....
        /*04a0*/ 	.word	0x0000c8a0


	//   ....[85]....
        /*04a4*/ 	.word	0x0000c8d0


	//   ....[86]....
        /*04a8*/ 	.word	0x0000c900


	//   ....[87]....
        /*04ac*/ 	.word	0x0000c930


	//   ....[88]....
        /*04b0*/ 	.word	0x0000c960


	//   ....[89]....
        /*04b4*/ 	.word	0x0000cab0


	//   ....[90]....
        /*04b8*/ 	.word	0x0000caf0


	//   ....[91]....
        /*04bc*/ 	.word	0x0000cb20


	//   ....[92]....
        /*04c0*/ 	.word	0x0000cb50


	//   ....[93]....
        /*04c4*/ 	.word	0x0000cb80


	//   ....[94]....
        /*04c8*/ 	.word	0x0000cbb0


	//   ....[95]....
        /*04cc*/ 	.word	0x0000cc40


	//   ....[96]....
        /*04d0*/ 	.word	0x0000cc70


	//   ....[97]....
        /*04d4*/ 	.word	0x0000cc80


	//   ....[98]....
        /*04d8*/ 	.word	0x0000cce0


	//   ....[99]....
        /*04dc*/ 	.word	0x0000d210


	//   ....[100]....
        /*04e0*/ 	.word	0x0000d270


	//   ....[101]....
        /*04e4*/ 	.word	0x0000d2c0


	//   ....[102]....
        /*04e8*/ 	.word	0x0000d310


	//   ....[103]....
        /*04ec*/ 	.word	0x0000d360


	//   ....[104]....
        /*04f0*/ 	.word	0x0000d3d0


	//   ....[105]....
        /*04f4*/ 	.word	0x0000d420


	//   ....[106]....
        /*04f8*/ 	.word	0x0000d480


	//   ....[107]....
        /*04fc*/ 	.word	0x0000d4f0


	//   ....[108]....
        /*0500*/ 	.word	0x0000d550


	//   ....[109]....
        /*0504*/ 	.word	0x0000d5c0


	//   ....[110]....
        /*0508*/ 	.word	0x0000d630


	//   ....[111]....
        /*050c*/ 	.word	0x0000d6a0


	//   ....[112]....
        /*0510*/ 	.word	0x0000d700


	//   ....[113]....
        /*0514*/ 	.word	0x0000d770


	//   ....[114]....
        /*0518*/ 	.word	0x0000d7e0


	//   ....[115]....
        /*051c*/ 	.word	0x0000d850


	//   ....[116]....
        /*0520*/ 	.word	0x0000d8b0


	//   ....[117]....
        /*0524*/ 	.word	0x0000d920


	//   ....[118]....
        /*0528*/ 	.word	0x0000d990


	//   ....[119]....
        /*052c*/ 	.word	0x0000dad0


	//   ....[120]....
        /*0530*/ 	.word	0x0000db30


	//   ....[121]....
        /*0534*/ 	.word	0x0000db80


	//   ....[122]....
        /*0538*/ 	.word	0x0000dbc0


	//   ....[123]....
        /*053c*/ 	.word	0x0000dc10


	//   ....[124]....
        /*0540*/ 	.word	0x0000dc60


	//   ....[125]....
        /*0544*/ 	.word	0x0000dcd0


	//   ....[126]....
        /*0548*/ 	.word	0x0000dd40


	//   ....[127]....
        /*054c*/ 	.word	0x0000ddb0


	//   ....[128]....
        /*0550*/ 	.word	0x0000def0


	//   ....[129]....
        /*0554*/ 	.word	0x0000df50


	//   ....[130]....
        /*0558*/ 	.word	0x0000dfa0


	//   ....[131]....
        /*055c*/ 	.word	0x0000dfe0


	//   ....[132]....
        /*0560*/ 	.word	0x0000e030


	//   ....[133]....
        /*0564*/ 	.word	0x0000e070


	//   ....[134]....
        /*0568*/ 	.word	0x0000e0c0


	//   ....[135]....
        /*056c*/ 	.word	0x0000e110


	//   ....[136]....
        /*0570*/ 	.word	0x0000e160


	//   ....[137]....
        /*0574*/ 	.word	0x0000e1a0


	//   ....[138]....
        /*0578*/ 	.word	0x0000e210


	//   ....[139]....
        /*057c*/ 	.word	0x0000e280


	//   ....[140]....
        /*0580*/ 	.word	0x0000e2f0


	//   ....[141]....
        /*0584*/ 	.word	0x0000e350


	//   ....[142]....
        /*0588*/ 	.word	0x0000e3c0


	//   ....[143]....
        /*058c*/ 	.word	0x0000e430


	//   ....[144]....
        /*0590*/ 	.word	0x0000e4a0


	//   ....[145]....
        /*0594*/ 	.word	0x0000e500


	//   ....[146]....
        /*0598*/ 	.word	0x0000e570


	//   ....[147]....
        /*059c*/ 	.word	0x0000e5e0


	//   ....[148]....
        /*05a0*/ 	.word	0x0000e650


	//   ....[149]....
        /*05a4*/ 	.word	0x0000e6b0


	//   ....[150]....
        /*05a8*/ 	.word	0x0000e720


	//   ....[151]....
        /*05ac*/ 	.word	0x0000e790


	//   ....[152]....
        /*05b0*/ 	.word	0x0000e800


	//   ....[153]....
        /*05b4*/ 	.word	0x0000e860


	//   ....[154]....
        /*05b8*/ 	.word	0x0000e8d0


	//   ....[155]....
        /*05bc*/ 	.word	0x0000e940


	//   ....[156]....
        /*05c0*/ 	.word	0x0000e9b0


	//   ....[157]....
        /*05c4*/ 	.word	0x0000ea10


	//   ....[158]....
        /*05c8*/ 	.word	0x0000ea80


	//   ....[159]....
        /*05cc*/ 	.word	0x0000eaf0


	//   ....[160]....
        /*05d0*/ 	.word	0x0000eb40


	//   ....[161]....
        /*05d4*/ 	.word	0x0000eb80


	//   ....[162]....
        /*05d8*/ 	.word	0x0000ebd0


	//   ....[163]....
        /*05dc*/ 	.word	0x0000ec20


	//   ....[164]....
        /*05e0*/ 	.word	0x0000ec70


	//   ....[165]....
        /*05e4*/ 	.word	0x0000ece0


	//   ....[166]....
        /*05e8*/ 	.word	0x0000ed30


	//   ....[167]....
        /*05ec*/ 	.word	0x0000ed80


	//   ....[168]....
        /*05f0*/ 	.word	0x0000edd0


	//   ....[169]....
        /*05f4*/ 	.word	0x0000ee20


	//   ....[170]....
        /*05f8*/ 	.word	0x0000ee70


	//   ....[171]....
        /*05fc*/ 	.word	0x0000eee0


	//   ....[172]....
        /*0600*/ 	.word	0x0000ef30


	//   ....[173]....
        /*0604*/ 	.word	0x0000ef90


	//   ....[174]....
        /*0608*/ 	.word	0x0000eff0


	//   ....[175]....
        /*060c*/ 	.word	0x0000f060


	//----- nvinfo : EIATTR_EXIT_INSTR_OFFSETS
	.align		4
.L_464:
        /*0610*/ 	.byte	0x04, 0x1c
        /*0612*/ 	.short	(.L_466 - .L_465)


	//   ....[0]....
.L_465:
        /*0614*/ 	.word	0x00000b40


	//   ....[1]....
        /*0618*/ 	.word	0x0000d1d0


	//----- nvinfo : EIATTR_MAX_THREADS
	.align		4
.L_466:
        /*061c*/ 	.byte	0x04, 0x05
        /*061e*/ 	.short	(.L_468 - .L_467)
.L_467:
        /*0620*/ 	.word	0x00000100
        /*0624*/ 	.word	0x00000001
        /*0628*/ 	.word	0x00000001


	//----- nvinfo : EIATTR_CRS_STACK_SIZE
	.align		4
.L_468:
        /*062c*/ 	.byte	0x04, 0x1e
        /*062e*/ 	.short	(.L_470 - .L_469)
.L_469:
        /*0630*/ 	.word	0x00000000
.L_470:


//--------------------- .nv.info._ZN7cutlass13device_kernelIN5flash19enable_sm80_to_sm89INS1_16FlashAttnFwdSm80INS1_25CollectiveMainloopFwdSm80ILi8ELi1ELb0EN4cute5tupleIJNS5_1CILi128EEENS7_ILi64EEENS7_ILi192EEEEEELi192ENS_6half_tEfNS_4arch4Sm80ELb0ELb0ELb1ELb1ELb1ELb1ELb1ELb1EEENS1_21CollectiveEpilogueFwdINS6_IJS8_SA_S9_EEENS6_IJNS7_ILi1EEESI_SI_EEESC_SE_Li256ELb1ELb1ELb1ELb0EEENS1_36VarlenDynamicPersistentTileSchedulerILi128ELi64ELi256ELi256ELb1ELb1ELb0ELb0ELb1ELb1EEEEEEEEEvNT_6ParamsE --------------------------
	.section	.nv.info._ZN7cutlass13device_kernelIN5flash19enable_sm80_to_sm89INS1_16FlashAttnFwdSm80INS1_25CollectiveMainloopFwdSm80ILi8ELi1ELb0EN4cute5tupleIJNS5_1CILi128EEENS7_ILi64EEENS7_ILi192EEEEEELi192ENS_6half_tEfNS_4arch4Sm80ELb0ELb0ELb1ELb1ELb1ELb1ELb1ELb1EEENS1_21CollectiveEpilogueFwdINS6_IJS8_SA_S9_EEENS6_IJNS7_ILi1EEESI_SI_EEESC_SE_Li256ELb1ELb1ELb1ELb0EEENS1_36VarlenDynamicPersistentTileSchedulerILi128ELi64ELi256ELi256ELb1ELb1ELb0ELb0ELb1ELb1EEEEEEEEEvNT_6ParamsE,"",@"SHT_CUDA_INFO"
	.sectionflags	@""
	.align	4


	//----- nvinfo : EIATTR_CUDA_API_VERSION
	.align		4
        /*0000*/ 	.byte	0x04, 0x37
        /*0002*/ 	.short	(.L_472 - .L_471)
.L_471:
        /*0004*/ 	.word	0x00000082


	//----- nvinfo : EIATTR_SW2861232_WAR
	.align		4
.L_472:
        /*0008*/ 	.byte	0x01, 0x35
	.zero		2


	//----- nvinfo : EIATTR_PARAM_CBANK
	.align		4
        /*000c*/ 	.byte	0x04, 0x0a
        /*000e*/ 	.short	(.L_474 - .L_473)
	.align		4
.L_473:
        /*0010*/ 	.word	index@(.nv.constant0._ZN7cutlass13device_kernelIN5flash19enable_sm80_to_sm89INS1_16FlashAttnFwdSm80INS1_25CollectiveMainloopFwdSm80ILi8ELi1ELb0EN4cute5tupleIJNS5_1CILi128EEENS7_ILi64EEENS7_ILi192EEEEEELi192ENS_6half_tEfNS_4arch4Sm80ELb0ELb0ELb1ELb1ELb1ELb1ELb1ELb1EEENS1_21CollectiveEpilogueFwdINS6_IJS8_SA_S9_EEENS6_IJNS7_ILi1EEESI_SI_EEESC_SE_Li256ELb1ELb1ELb1ELb0EEENS1_36VarlenDynamicPersistentTileSchedulerILi128ELi64ELi256ELi256ELb1ELb1ELb0ELb0ELb1ELb1EEEEEEEEEvNT_6ParamsE)
        /*0014*/ 	.short	0x0160
        /*0016*/ 	.short	0x0438


	//----- nvinfo : EIATTR_CBANK_PARAM_SIZE
	.align		4
.L_474:
        /*0018*/ 	.byte	0x03, 0x19
        /*001a*/ 	.short	0x0438


	//----- nvinfo : EIATTR_KPARAM_INFO
	.align		4
        /*001c*/ 	.byte	0x04, 0x17
        /*001e*/ 	.short	(.L_476 - .L_475)
.L_475:
        /*0020*/ 	.word	0x00000000
        /*0024*/ 	.short	0x0000
        /*0026*/ 	.short	0x0000
        /*0028*/ 	.byte	0x00, 0xf0, 0xe1, 0x10


	//----- nvinfo : EIATTR_MAXREG_COUNT
	.align		4
.L_476:
        /*002c*/ 	.byte	0x03, 0x1b
        /*002e*/ 	.short	0x00ff


	//----- nvinfo : EIATTR_NUM_BARRIERS
	.align		4
        /*0030*/ 	.byte	0x02, 0x4c
        /*0032*/ 	.byte	0x06
	.zero		1


	//----- nvinfo : EIATTR_ANNOTATIONS
	.align		4
        /*0034*/ 	.byte	0x04, 0x55
        /*0036*/ 	.short	(.L_478 - .L_477)


	//   ....[0]....
.L_477:
        /*0038*/ 	.word	0x00000001
        /*003c*/ 	.byte	0x40, 0x10, 0x00, 0x00, 0x01, 0x00, 0x00, 0x00, 0x00, 0x12, 0x00, 0x00, 0x01, 0x00, 0x00, 0x00
        /* <DEDUP_REMOVED lines=21> */
        /*019c*/ 	.byte	0x00, 0x4d, 0x01, 0x00, 0x01, 0x00, 0x00, 0x00, 0x90, 0x4e, 0x01, 0x00


	//----- nvinfo : EIATTR_MERCURY_ISA_VERSION
	.align		4
.L_478:
        /*01a8*/ 	.byte	0x03, 0x5f
        /*01aa*/ 	.short	0x0000


	//----- nvinfo : EIATTR_INT_WARP_WIDE_INSTR_OFFSETS
	.align		4
        /*01ac*/ 	.byte	0x04, 0x31
        /*01ae*/ 	.short	(.L_480 - .L_479)


	//   ....[0]....
.L_479:
        /*01b0*/ 	.word	0x00014440


	//   ....[1]....
        /*01b4*/ 	.word	0x000144c0


	//----- nvinfo : EIATTR_COOP_GROUP_MASK_REGIDS
	.align		4
.L_480:
        /*01b8*/ 	.byte	0x04, 0x29
        /*01ba*/ 	.short	(.L_482 - .L_481)


	//   ....[0]....
.L_481:
        /*01bc*/ 	.word	0xffffffff


	//   ....[1]....
        /*01c0*/ 	.word	0xffffffff


	//   ....[2]....
        /*01c4*/ 	.word	0xffffffff


	//   ....[3]....
        /*01c8*/ 	.word	0xffffffff


	//   ....[4]....
        /*01cc*/ 	.word	0xffffffff


	//   ....[5]....
        /*01d0*/ 	.word	0xffffffff


	//   ....[6]....
        /*01d4*/ 	.word	0xffffffff


	//   ....[7]....
        /*01d8*/ 	.word	0xffffffff


	//   ....[8]....
        /*01dc*/ 	.word	0xffffffff


	//   ....[9]....
        /*01e0*/ 	.word	0xffffffff


	//   ....[10]....
        /*01e4*/ 	.word	0xffffffff


	//   ....[11]....
        /*01e8*/ 	.word	0xffffffff


	//   ....[12]....
        /*01ec*/ 	.word	0xffffffff


	//   ....[13]....
        /*01f0*/ 	.word	0xffffffff


	//   ....[14]....
        /*01f4*/ 	.word	0xffffffff


	//   ....[15]....
        /*01f8*/ 	.word	0xffffffff


	//   ....[16]....
        /*01fc*/ 	.word	0xffffffff


	//   ....[17]....
        /*0200*/ 	.word	0xffffffff


	//   ....[18]....
        /*0204*/ 	.word	0xffffffff


	//   ....[19]....
        /*0208*/ 	.word	0xffffffff


	//   ....[20]....
        /*020c*/ 	.word	0xffffffff


	//   ....[21]....
        /*0210*/ 	.word	0xffffffff


	//   ....[22]....
        /*0214*/ 	.word	0xffffffff


	//   ....[23]....
        /*0218*/ 	.word	0xffffffff


	//   ....[24]....
        /*021c*/ 	.word	0xffffffff


	//   ....[25]....
        /*0220*/ 	.word	0xffffffff


	//   ....[26]....
        /*0224*/ 	.word	0xffffffff


	//   ....[27]....
        /*0228*/ 	.word	0xffffffff


	//   ....[28]....
        /*022c*/ 	.word	0xffffffff


	//   ....[29]....
        /*0230*/ 	.word	0xffffffff


	//   ....[30]....
        /*0234*/ 	.word	0xffffffff


	//   ....[31]....
        /*0238*/ 	.word	0xffffffff


	//   ....[32]....
        /*023c*/ 	.word	0xffffffff


	//   ....[33]....
        /*0240*/ 	.word	0xffffffff


	//   ....[34]....
        /*0244*/ 	.word	0xffffffff


	//   ....[35]....
        /*0248*/ 	.word	0xffffffff


	//   ....[36]....
        /*024c*/ 	.word	0xffffffff


	//   ....[37]....
        /*0250*/ 	.word	0xffffffff


	//   ....[38]....
        /*0254*/ 	.word	0xffffffff


	//   ....[39]....
        /*0258*/ 	.word	0xffffffff


	//   ....[40]....
        /*025c*/ 	.word	0xffffffff


	//   ....[41]....
        /*0260*/ 	.word	0xffffffff


	//   ....[42]....
        /*0264*/ 	.word	0xffffffff


	//   ....[43]....
        /*0268*/ 	.word	0xffffffff


	//   ....[44]....
        /*026c*/ 	.word	0xffffffff


	//   ....[45]....
        /*0270*/ 	.word	0xffffffff


	//   ....[46]....
        /*0274*/ 	.word	0xffffffff


	//   ....[47]....
        /*0278*/ 	.word	0xffffffff


	//   ....[48]....
        /*027c*/ 	.word	0xffffffff


	//   ....[49]....
        /*0280*/ 	.word	0xffffffff


	//   ....[50]....
        /*0284*/ 	.word	0xffffffff


	//   ....[51]....
        /*0288*/ 	.word	0xffffffff


	//   ....[52]....
        /*028c*/ 	.word	0xffffffff


	//   ....[53]....
        /*0290*/ 	.word	0xffffffff


	//   ....[54]....
        /*0294*/ 	.word	0xffffffff


	//   ....[55]....
        /*0298*/ 	.word	0xffffffff


	//   ....[56]....
        /*029c*/ 	.word	0xffffffff


	//   ....[57]....
        /*02a0*/ 	.word	0xffffffff


	//   ....[58]....
        /*02a4*/ 	.word	0xffffffff


	//   ....[59]....
        /*02a8*/ 	.word	0xffffffff


	//   ....[60]....
        /*02ac*/ 	.word	0xffffffff


	//   ....[61]....
        /*02b0*/ 	.word	0xffffffff


	//   ....[62]....
        /*02b4*/ 	.word	0xffffffff


	//   ....[63]....
        /*02b8*/ 	.word	0xffffffff


	//   ....[64]....
        /*02bc*/ 	.word	0xffffffff


	//   ....[65]....
        /*02c0*/ 	.word	0xffffffff


	//   ....[66]....
        /*02c4*/ 	.word	0xffffffff


	//   ....[67]....
        /*02c8*/ 	.word	0xffffffff


	//   ....[68]....
        /*02cc*/ 	.word	0xffffffff


	//   ....[69]....
        /*02d0*/ 	.word	0xffffffff


	//   ....[70]....
        /*02d4*/ 	.word	0xffffffff


	//   ....[71]....
        /*02d8*/ 	.word	0xffffffff


	//   ....[72]....
        /*02dc*/ 	.word	0xffffffff


	//   ....[73]....
        /*02e0*/ 	.word	0xffffffff


	//   ....[74]....
        /*02e4*/ 	.word	0xffffffff


	//   ....[75]....
        /*02e8*/ 	.word	0xffffffff


	//   ....[76]....
        /*02ec*/ 	.word	0xffffffff


	//   ....[77]....
        /*02f0*/ 	.word	0xffffffff


	//   ....[78]....
        /*02f4*/ 	.word	0xffffffff


	//   ....[79]....
        /*02f8*/ 	.word	0xffffffff


	//   ....[80]....
        /*02fc*/ 	.word	0xffffffff


	//   ....[81]....
        /*0300*/ 	.word	0xffffffff


	//   ....[82]....
        /*0304*/ 	.word	0xffffffff


	//   ....[83]....
        /*0308*/ 	.word	0xffffffff


	//   ....[84]....
        /*030c*/ 	.word	0xffffffff


	//   ....[85]....
        /*0310*/ 	.word	0xffffffff


	//   ....[86]....
        /*0314*/ 	.word	0xffffffff


	//   ....[87]....
        /*0318*/ 	.word	0xffffffff


	//   ....[88]....
        /*031c*/ 	.word	0xffffffff


	//   ....[89]....
        /*0320*/ 	.word	0xffffffff


	//   ....[90]....
        /*0324*/ 	.word	0xffffffff


	//   ....[91]....
        /*0328*/ 	.word	0xffffffff


	//   ....[92]....
        /*032c*/ 	.word	0xffffffff


	//   ....[93]....
        /*0330*/ 	.word	0xffffffff


	//   ....[94]....
        /*0334*/ 	.word	0xffffffff


	//   ....[95]....
        /*0338*/ 	.word	0xffffffff


	//   ....[96]....
        /*033c*/ 	.word	0xffffffff


	//   ....[97]....
        /*0340*/ 	.word	0xffffffff


	//   ....[98]....
        /*0344*/ 	.word	0xffffffff


	//   ....[99]....
        /*0348*/ 	.word	0xffffffff


	//   ....[100]....
        /*034c*/ 	.word	0xffffffff


	//   ....[101]....
        /*0350*/ 	.word	0xffffffff


	//   ....[102]....
        /*0354*/ 	.word	0xffffffff


	//   ....[103]....
        /*0358*/ 	.word	0xffffffff


	//   ....[104]....
        /*035c*/ 	.word	0xffffffff


	//   ....[105]....
        /*0360*/ 	.word	0xffffffff


	//   ....[106]....
        /*0364*/ 	.word	0xffffffff


	//   ....[107]....
        /*0368*/ 	.word	0xffffffff


	//   ....[108]....
        /*036c*/ 	.word	0xffffffff


	//   ....[109]....
        /*0370*/ 	.word	0xffffffff


	//   ....[110]....
        /*0374*/ 	.word	0xffffffff


	//   ....[111]....
        /*0378*/ 	.word	0xffffffff


	//   ....[112]....
        /*037c*/ 	.word	0xffffffff


	//   ....[113]....
        /*0380*/ 	.word	0xffffffff


	//   ....[114]....
        /*0384*/ 	.word	0xffffffff


	//   ....[115]....
        /*0388*/ 	.word	0xffffffff


	//   ....[116]....
        /*038c*/ 	.word	0xffffffff


	//   ....[117]....
        /*0390*/ 	.word	0xffffffff


	//   ....[118]....
        /*0394*/ 	.word	0xffffffff


	//   ....[119]....
        /*0398*/ 	.word	0xffffffff


	//   ....[120]....
        /*039c*/ 	.word	0xffffffff


	//   ....[121]....
        /*03a0*/ 	.word	0xffffffff


	//   ....[122]....
        /*03a4*/ 	.word	0xffffffff


	//   ....[123]....
        /*03a8*/ 	.word	0xffffffff


	//   ....[124]....
        /*03ac*/ 	.word	0xffffffff


	//   ....[125]....
        /*03b0*/ 	.word	0xffffffff


	//   ....[126]....
        /*03b4*/ 	.word	0xffffffff


	//   ....[127]....
        /*03b8*/ 	.word	0xffffffff


	//   ....[128]....
        /*03bc*/ 	.word	0xffffffff


	//   ....[129]....
        /*03c0*/ 	.word	0xffffffff


	//   ....[130]....
        /*03c4*/ 	.word	0xffffffff


	//   ....[131]....
        /*03c8*/ 	.word	0xffffffff


	//   ....[132]....
        /*03cc*/ 	.word	0xffffffff


	//   ....[133]....
        /*03d0*/ 	.word	0xffffffff


	//   ....[134]....
        /*03d4*/ 	.word	0xffffffff


	//   ....[135]....
        /*03d8*/ 	.word	0xffffffff


	//   ....[136]....
        /*03dc*/ 	.word	0xffffffff


	//   ....[137]....
        /*03e0*/ 	.word	0xffffffff


	//   ....[138]....
        /*03e4*/ 	.word	0xffffffff


	//   ....[139]....
        /*03e8*/ 	.word	0xffffffff


	//   ....[140]....
        /*03ec*/ 	.word	0xffffffff


	//   ....[141]....
        /*03f0*/ 	.word	0xffffffff


	//   ....[142]....
        /*03f4*/ 	.word	0xffffffff


	//   ....[143]....
        /*03f8*/ 	.word	0xffffffff


	//   ....[144]....
        /*03fc*/ 	.word	0xffffffff


	//   ....[145]....
        /*0400*/ 	.word	0xffffffff


	//   ....[146]....
        /*0404*/ 	.word	0xffffffff


	//   ....[147]....
        /*0408*/ 	.word	0xffffffff


	//   ....[148]....
        /*040c*/ 	.word	0xffffffff


	//   ....[149]....
        /*0410*/ 	.word	0xffffffff


	//   ....[150]....
        /*0414*/ 	.word	0xffffffff


	//   ....[151]....
        /*0418*/ 	.word	0xffffffff


	//   ....[152]....
        /*041c*/ 	.word	0xffffffff


	//   ....[153]....
        /*0420*/ 	.word	0xffffffff


	//   ....[154]....
        /*0424*/ 	.word	0xffffffff


	//   ....[155]....
        /*0428*/ 	.word	0xffffffff


	//   ....[156]....
        /*042c*/ 	.word	0xffffffff


	//   ....[157]....
        /*0430*/ 	.word	0xffffffff


	//   ....[158]....
        /*0434*/ 	.word	0xffffffff


	//   ....[159]....
        /*0438*/ 	.word	0xffffffff


	//   ....[160]....
        /*043c*/ 	.word	0xffffffff


	//   ....[161]....
        /*0440*/ 	.word	0xffffffff


	//   ....[162]....
        /*0444*/ 	.word	0xffffffff


	//   ....[163]....
        /*0448*/ 	.word	0xffffffff


	//   ....[164]....
        /*044c*/ 	.word	0xffffffff


	//   ....[165]....
        /*0450*/ 	.word	0xffffffff


	//   ....[166]....
        /*0454*/ 	.word	0xffffffff


	//   ....[167]....
        /*0458*/ 	.word	0xffffffff


	//   ....[168]....
        /*045c*/ 	.word	0xffffffff


	//   ....[169]....
        /*0460*/ 	.word	0xffffffff


	//   ....[170]....
        /*0464*/ 	.word	0xffffffff


	//   ....[171]....
        /*0468*/ 	.word	0xffffffff


	//   ....[172]....
        /*046c*/ 	.word	0xffffffff


	//   ....[173]....
        /*0470*/ 	.word	0xffffffff


	//   ....[174]....
        /*0474*/ 	.word	0xffffffff


	//   ....[175]....
        /*0478*/ 	.word	0xffffffff


	//   ....[176]....
        /*047c*/ 	.word	0xffffffff


	//   ....[177]....
        /*0480*/ 	.word	0xffffffff


	//   ....[178]....
        /*0484*/ 	.word	0xffffffff


	//   ....[179]....
        /*0488*/ 	.word	0xffffffff


	//   ....[180]....
        /*048c*/ 	.word	0xffffffff


	//   ....[181]....
        /*0490*/ 	.word	0xffffffff


	//   ....[182]....
        /*0494*/ 	.word	0xffffffff


	//   ....[183]....
        /*0498*/ 	.word	0xffffffff


	//   ....[184]....
        /*049c*/ 	.word	0xffffffff


	//   ....[185]....
        /*04a0*/ 	.word	0xffffffff


	//   ....[186]....
        /*04a4*/ 	.word	0xffffffff


	//   ....[187]....
        /*04a8*/ 	.word	0xffffffff


	//   ....[188]....
        /*04ac*/ 	.word	0xffffffff


	//   ....[189]....
        /*04b0*/ 	.word	0xffffffff


	//   ....[190]....
        /*04b4*/ 	.word	0xffffffff


	//   ....[191]....
        /*04b8*/ 	.word	0xffffffff


	//----- nvinfo : EIATTR_COOP_GROUP_INSTR_OFFSETS
	.align		4
.L_482:
        /*04bc*/ 	.byte	0x04, 0x28
        /*04be*/ 	.short	(.L_484 - .L_483)


	//   ....[0]....
.L_483:
        /*04c0*/ 	.word	0x00000050


	//   ....[1]....
        /*04c4*/ 	.word	0x000001e0


	//   ....[2]....
        /*04c8*/ 	.word	0x00000210


	//   ....[3]....
        /*04cc*/ 	.word	0x00000240


	//   ....[4]....
        /*04d0*/ 	.word	0x00000270


	//   ....[5]....
        /*04d4*/ 	.word	0x000002a0


	//   ....[6]....
        /*04d8*/ 	.word	0x000002d0


	//   ....[7]....
        /*04dc*/ 	.word	0x00000440


	//   ....[8]....
        /*04e0*/ 	.word	0x00000480


	//   ....[9]....
        /*04e4*/ 	.word	0x000004b0


	//   ....[10]....
        /*04e8*/ 	.word	0x000004e0


	//   ....[11]....
        /*04ec*/ 	.word	0x00000510


	//   ....[12]....
        /*04f0*/ 	.word	0x00000540


	//   ....[13]....
        /*04f4*/ 	.word	0x000005d0


	//   ....[14]....
        /*04f8*/ 	.word	0x00000600


	//   ....[15]....
        /*04fc*/ 	.word	0x00000620


	//   ....[16]....
        /*0500*/ 	.word	0x00000680


	//   ....[17]....
        /*0504*/ 	.word	0x00003710


	//   ....[18]....
        /*0508*/ 	.word	0x00003720


	//   ....[19]....
        /*050c*/ 	.word	0x000052c0


	//   ....[20]....
        /*0510*/ 	.word	0x000052d0


	//   ....[21]....
        /*0514*/ 	.word	0x00006c60


	//   ....[22]....
        /*0518*/ 	.word	0x00006c80


	//   ....[23]....
        /*051c*/ 	.word	0x000071d0


	//   ....[24]....
        /*0520*/ 	.word	0x000071f0


	//   ....[25]....
        /*0524*/ 	.word	0x00007e60


	//   ....[26]....
        /*0528*/ 	.word	0x00007e80


	//   ....[27]....
        /*052c*/ 	.word	0x00007fb0


	//   ....[28]....
        /*0530*/ 	.word	0x00007fc0


	//   ....[29]....
        /*0534*/ 	.word	0x000080f0


	//   ....[30]....
        /*0538*/ 	.word	0x00008110


	//   ....[31]....
        /*053c*/ 	.word	0x00008240


	//   ....[32]....
        /*0540*/ 	.word	0x00008250


	//   ....[33]....
        /*0544*/ 	.word	0x00008660


	//   ....[34]....
        /*0548*/ 	.word	0x00008670


	//   ....[35]....
        /*054c*/ 	.word	0x00008680


	//   ....[36]....
        /*0550*/ 	.word	0x00008690


	//   ....[37]....
        /*0554*/ 	.word	0x00008940


	//   ....[38]....
        /*0558*/ 	.word	0x00008980


	//   ....[39]....
        /*055c*/ 	.word	0x000089c0


	//   ....[40]....
        /*0560*/ 	.word	0x00008a00


	//   ....[41]....
        /*0564*/ 	.word	0x0000b3a0


	//   ....[42]....
        /*0568*/ 	.word	0x0000b3e0


	//   ....[43]....
        /*056c*/ 	.word	0x0000b420


	//   ....[44]....
        /*0570*/ 	.word	0x0000b460


	//   ....[45]....
        /*0574*/ 	.word	0x0000e100


	//   ....[46]....
        /*0578*/ 	.word	0x0000e110


	//   ....[47]....
        /*057c*/ 	.word	0x0000e120


	//   ....[48]....
        /*0580*/ 	.word	0x0000e130


	//   ....[49]....
        /*0584*/ 	.word	0x0000f2e0


	//   ....[50]....
        /*0588*/ 	.word	0x0000f300


	//   ....[51]....
        /*058c*/ 	.word	0x0000f360


	//   ....[52]....
        /*0590*/ 	.word	0x0000f3c0


	//   ....[53]....
        /*0594*/ 	.word	0x0000fa80


	//   ....[54]....
        /*0598*/ 	.word	0x0000fa90


	//   ....[55]....
        /*059c*/ 	.word	0x0000fac0


	//   ....[56]....
        /*05a0*/ 	.word	0x0000fad0


	//   ....[57]....
        /*05a4*/ 	.word	0x00010e50


	//   ....[58]....
        /*05a8*/ 	.word	0x00010e60


	//   ....[59]....
        /*05ac*/ 	.word	0x00010ea0


	//   ....[60]....
        /*05b0*/ 	.word	0x00010eb0


	//   ....[61]....
        /*05b4*/ 	.word	0x00012040


	//   ....[62]....
        /*05b8*/ 	.word	0x00012060


	//   ....[63]....
        /*05bc*/ 	.word	0x00012130


	//   ....[64]....
        /*05c0*/ 	.word	0x00012150


	//   ....[65]....
        /*05c4*/ 	.word	0x00012490


	//   ....[66]....
        /*05c8*/ 	.word	0x000124b0


	//   ....[67]....
        /*05cc*/ 	.word	0x000124d0


	//   ....[68]....
        /*05d0*/ 	.word	0x000124f0


	//   ....[69]....
        /*05d4*/ 	.word	0x00013c30


	//   ....[70]....
        /*05d8*/ 	.word	0x00013c60


	//   ....[71]....
        /*05dc*/ 	.word	0x00013c80


	//   ....[72]....
        /*05e0*/ 	.word	0x00013ca0


	//   ....[73]....
        /*05e4*/ 	.word	0x00015060


	//   ....[74]....
        /*05e8*/ 	.word	0x00015080


	//   ....[75]....
        /*05ec*/ 	.word	0x000150a0


	//   ....[76]....
        /*05f0*/ 	.word	0x000150c0


	//   ....[77]....
        /*05f4*/ 	.word	0x00015430


	//   ....[78]....
        /*05f8*/ 	.word	0x00015450


	//   ....[79]....
        /*05fc*/ 	.word	0x00015570


	//   ....[80]....
        /*0600*/ 	.word	0x00015580


	//   ....[81]....
        /*0604*/ 	.word	0x000156b0


	//   ....[82]....
        /*0608*/ 	.word	0x000156d0


	//   ....[83]....
        /*060c*/ 	.word	0x00015800


	//   ....[84]....
        /*0610*/ 	.word	0x00015810


	//   ....[85]....
        /*0614*/ 	.word	0x00015b40


	//   ....[86]....
        /*0618*/ 	.word	0x00015b60


	//   ....[87]....
        /*061c*/ 	.word	0x000165f0


	//   ....[88]....
        /*0620*/ 	.word	0x00016600


	//   ....[89]....
        /*0624*/ 	.word	0x00017840


	//   ....[90]....
        /*0628*/ 	.word	0x00017860


	//   ....[91]....
        /*062c*/ 	.word	0x00017990


	//   ....[92]....
        /*0630*/ 	.word	0x000179a0


	//   ....[93]....
        /*0634*/ 	.word	0x00017ad0


	//   ....[94]....
        /*0638*/ 	.word	0x00017af0


	//   ....[95]....
        /*063c*/ 	.word	0x00017c20


	//   ....[96]....
        /*0640*/ 	.word	0x00017c30


	//   ....[97]....
        /*0644*/ 	.word	0x00017df0


	//   ....[98]....
        /*0648*/ 	.word	0x00017e10


	//   ....[99]....
        /*064c*/ 	.word	0x00017f30


	//   ....[100]....
        /*0650*/ 	.word	0x00017f70


	//   ....[101]....
        /*0654*/ 	.word	0x00017fa0


	//   ....[102]....
        /*0658*/ 	.word	0x00017fd0


	//   ....[103]....
        /*065c*/ 	.word	0x00018000


	//   ....[104]....
        /*0660*/ 	.word	0x00018030


	//   ....[105]....
        /*0664*/ 	.word	0x00018190


	//   ....[106]....
        /*0668*/ 	.word	0x000181d0


	//   ....[107]....
        /*066c*/ 	.word	0x00018200


	//   ....[108]....
        /*0670*/ 	.word	0x00018230


	//   ....[109]....
        /*0674*/ 	.word	0x00018260


	//   ....[110]....
        /*0678*/ 	.word	0x00018290


	//   ....[111]....
        /*067c*/ 	.word	0x00018320


	//   ....[112]....
        /*0680*/ 	.word	0x00018350


	//   ....[113]....
        /*0684*/ 	.word	0x00018360


	//   ....[114]....
        /*0688*/ 	.word	0x000183c0


	//   ....[115]....
        /*068c*/ 	.word	0x000188f0


	//   ....[116]....
        /*0690*/ 	.word	0x00018950


	//   ....[117]....
        /*0694*/ 	.word	0x000189a0


	//   ....[118]....
        /*0698*/ 	.word	0x000189f0


	//   ....[119]....
        /*069c*/ 	.word	0x00018a40


	//   ....[120]....
        /*06a0*/ 	.word	0x00018ab0


	//   ....[121]....
        /*06a4*/ 	.word	0x00018af0


	//   ....[122]....
        /*06a8*/ 	.word	0x00018b60


	//   ....[123]....
        /*06ac*/ 	.word	0x00018bd0


	//   ....[124]....
        /*06b0*/ 	.word	0x00018c30


	//   ....[125]....
        /*06b4*/ 	.word	0x00018ca0


	//   ....[126]....
        /*06b8*/ 	.word	0x00018d10


	//   ....[127]....
        /*06bc*/ 	.word	0x00018d70


	//   ....[128]....
        /*06c0*/ 	.word	0x00018dd0


	//   ....[129]....
        /*06c4*/ 	.word	0x00018e30


	//   ....[130]....
        /*06c8*/ 	.word	0x00018ea0


	//   ....[131]....
        /*06cc*/ 	.word	0x00018f00


	//   ....[132]....
        /*06d0*/ 	.word	0x00018f60


	//   ....[133]....
        /*06d4*/ 	.word	0x00018fc0


	//   ....[134]....
        /*06d8*/ 	.word	0x00019030


	//   ....[135]....
        /*06dc*/ 	.word	0x00019180


	//   ....[136]....
        /*06e0*/ 	.word	0x000191e0


	//   ....[137]....
        /*06e4*/ 	.word	0x00019220


	//   ....[138]....
        /*06e8*/ 	.word	0x00019260


	//   ....[139]....
        /*06ec*/ 	.word	0x000192b0


	//   ....[140]....
        /*06f0*/ 	.word	0x000192f0


	//   ....[141]....
        /*06f4*/ 	.word	0x00019360


	//   ....[142]....
        /*06f8*/ 	.word	0x000193c0


	//   ....[143]....
        /*06fc*/ 	.word	0x00019430


	//   ....[144]....
        /*0700*/ 	.word	0x00019570


	//   ....[145]....
        /*0704*/ 	.word	0x000195d0


	//   ....[146]....
        /*0708*/ 	.word	0x00019610


	//   ....[147]....
        /*070c*/ 	.word	0x00019650


	//   ....[148]....
        /*0710*/ 	.word	0x000196a0


	//   ....[149]....
        /*0714*/ 	.word	0x000196e0


	//   ....[150]....
        /*0718*/ 	.word	0x00019730


	//   ....[151]....
        /*071c*/ 	.word	0x00019780


	//   ....[152]....
        /*0720*/ 	.word	0x000197d0


	//   ....[153]....
        /*0724*/ 	.word	0x00019810


	//   ....[154]....
        /*0728*/ 	.word	0x00019880


	//   ....[155]....
        /*072c*/ 	.word	0x000198f0


	//   ....[156]....
        /*0730*/ 	.word	0x00019950


	//   ....[157]....
        /*0734*/ 	.word	0x000199b0


	//   ....[158]....
        /*0738*/ 	.word	0x00019a10


	//   ....[159]....
        /*073c*/ 	.word	0x00019a80


	//   ....[160]....
        /*0740*/ 	.word	0x00019ae0


	//   ....[161]....
        /*0744*/ 	.word	0x00019b40


	//   ....[162]....
        /*0748*/ 	.word	0x00019ba0


	//   ....[163]....
        /*074c*/ 	.word	0x00019c10


	//   ....[164]....
        /*0750*/ 	.word	0x00019c70


	//   ....[165]....
        /*0754*/ 	.word	0x00019cd0


	//   ....[166]....
        /*0758*/ 	.word	0x00019d30


	//   ....[167]....
        /*075c*/ 	.word	0x00019da0


	//   ....[168]....
        /*0760*/ 	.word	0x00019e00


	//   ....[169]....
        /*0764*/ 	.word	0x00019e60


	//   ....[170]....
        /*0768*/ 	.word	0x00019ec0


	//   ....[171]....
        /*076c*/ 	.word	0x00019f30


	//   ....[172]....
        /*0770*/ 	.word	0x00019f90


	//   ....[173]....
        /*0774*/ 	.word	0x00019ff0


	//   ....[174]....
        /*0778*/ 	.word	0x0001a050


	//   ....[175]....
        /*077c*/ 	.word	0x0001a0c0


	//   ....[176]....
        /*0780*/ 	.word	0x0001a110


	//   ....[177]....
        /*0784*/ 	.word	0x0001a150


	//   ....[178]....
        /*0788*/ 	.word	0x0001a1a0


	//   ....[179]....
        /*078c*/ 	.word	0x0001a1f0


	//   ....[180]....
        /*0790*/ 	.word	0x0001a240


	//   ....[181]....
        /*0794*/ 	.word	0x0001a2b0


	//   ....[182]....
        /*0798*/ 	.word	0x0001a2f0


	//   ....[183]....
        /*079c*/ 	.word	0x0001a340


	//   ....[184]....
        /*07a0*/ 	.word	0x0001a390


	//   ....[185]....
        /*07a4*/ 	.word	0x0001a3e0


	//   ....[186]....
        /*07a8*/ 	.word	0x0001a430


	//   ....[187]....
        /*07ac*/ 	.word	0x0001a4a0


	//   ....[188]....
        /*07b0*/ 	.word	0x0001a4e0


	//   ....[189]....
        /*07b4*/ 	.word	0x0001a550


	//   ....[190]....
        /*07b8*/ 	.word	0x0001a5b0


	//   ....[191]....
        /*07bc*/ 	.word	0x0001a610


	//----- nvinfo : EIATTR_EXIT_INSTR_OFFSETS
	.align		4
.L_484:
        /*07c0*/ 	.byte	0x04, 0x1c
        /*07c2*/ 	.short	(.L_486 - .L_485)


	//   ....[0]....
.L_485:
        /*07c4*/ 	.word	0x00000b40


	//   ....[1]....
        /*07c8*/ 	.word	0x000188b0


	//----- nvinfo : EIATTR_MAX_THREADS
	.align		4
.L_486:
        /*07cc*/ 	.byte	0x04, 0x05
        /*07ce*/ 	.short	(.L_488 - .L_487)
.L_487:
        /*07d0*/ 	.word	0x00000100
        /*07d4*/ 	.word	0x00000001
        /*07d8*/ 	.word	0x00000001


	//----- nvinfo : EIATTR_CRS_STACK_SIZE
	.align		4
.L_488:
        /*07dc*/ 	.byte	0x04, 0x1e
        /*07de*/ 	.short	(.L_490 - .L_489)
.L_489:
        /*07e0*/ 	.word	0x00000000
.L_490:


//--------------------- .nv.info._ZN7cutlass13device_kernelIN5flash19enable_sm80_to_sm89INS1_16FlashAttnFwdSm80INS1_25CollectiveMainloopFwdSm80ILi8ELi1ELb0EN4cute5tupleIJNS5_1CILi128EEENS7_ILi64EEENS7_ILi192EEEEEELi192ENS_6half_tEfNS_4arch4Sm80ELb0ELb1ELb1ELb0ELb1ELb0ELb1ELb1EEENS1_21CollectiveEpilogueFwdINS6_IJS8_SA_S9_EEENS6_IJNS7_ILi1EEESI_SI_EEESC_SE_Li256ELb0ELb1ELb1ELb0EEENS1_19SingleTileSchedulerILb0ELb1ELb1ELi128EEEEEEEEEvNT_6ParamsE --------------------------
	.section	.nv.info._ZN7cutlass13device_kernelIN5flash19enable_sm80_to_sm89INS1_16FlashAttnFwdSm80INS1_25CollectiveMainloopFwdSm80ILi8ELi1ELb0EN4cute5tupleIJNS5_1CILi128EEENS7_ILi64EEENS7_ILi192EEEEEELi192ENS_6half_tEfNS_4arch4Sm80ELb0ELb1ELb1ELb0ELb1ELb0ELb1ELb1EEENS1_21CollectiveEpilogueFwdINS6_IJS8_SA_S9_EEENS6_IJNS7_ILi1EEESI_SI_EEESC_SE_Li256ELb0ELb1ELb1ELb0EEENS1_19SingleTileSchedulerILb0ELb1ELb1ELi128EEEEEEEEEvNT_6ParamsE,"",@"SHT_CUDA_INFO"
	.sectionflags	@""
	.align	4


	//----- nvinfo : EIATTR_CUDA_API_VERSION
	.align		4
        /*0000*/ 	.byte	0x04, 0x37
        /*0002*/ 	.short	(.L_492 - .L_491)
.L_491:
        /*0004*/ 	.word	0x00000082


	//----- nvinfo : EIATTR_SW2861232_WAR
	.align		4
.L_492:
        /*0008*/ 	.byte	0x01, 0x35
	.zero		2


	//----- nvinfo : EIATTR_PARAM_CBANK
	.align		4
        /*000c*/ 	.byte	0x04, 0x0a
        /*000e*/ 	.short	(.L_494 - .L_493)
	.align		4
.L_493:
        /*0010*/ 	.word	index@(.nv.constant0._ZN7cutlass13device_kernelIN5flash19enable_sm80_to_sm89INS1_16FlashAttnFwdSm80INS1_25CollectiveMainloopFwdSm80ILi8ELi1ELb0EN4cute5tupleIJNS5_1CILi128EEENS7_ILi64EEENS7_ILi192EEEEEELi192ENS_6half_tEfNS_4arch4Sm80ELb0ELb1ELb1ELb0ELb1ELb0ELb1ELb1EEENS1_21CollectiveEpilogueFwdINS6_IJS8_SA_S9_EEENS6_IJNS7_ILi1EEESI_SI_EEESC_SE_Li256ELb0ELb1ELb1ELb0EEENS1_19SingleTileSchedulerILb0ELb1ELb1ELi128EEEEEEEEEvNT_6ParamsE)
        /*0014*/ 	.short	0x0160
        /*0016*/ 	.short	0x0418


	//----- nvinfo : EIATTR_CBANK_PARAM_SIZE
	.align		4
.L_494:
        /*0018*/ 	.byte	0x03, 0x19
        /*001a*/ 	.short	0x0418


	//----- nvinfo : EIATTR_KPARAM_INFO
	.align		4
        /*001c*/ 	.byte	0x04, 0x17
        /*001e*/ 	.short	(.L_496 - .L_495)
.L_495:
        /*0020*/ 	.word	0x00000000
        /*0024*/ 	.short	0x0000
        /*0026*/ 	.short	0x0000
        /*0028*/ 	.byte	0x00, 0xf0, 0x61, 0x10


	//----- nvinfo : EIATTR_MAXREG_COUNT
	.align		4
.L_496:
        /*002c*/ 	.byte	0x03, 0x1b
        /*002e*/ 	.short	0x00ff


	//----- nvinfo : EIATTR_NUM_BARRIERS
	.align		4
        /*0030*/ 	.byte	0x02, 0x4c
        /*0032*/ 	.byte	0x02
	.zero		1


	//----- nvinfo : EIATTR_MERCURY_ISA_VERSION
	.align		4
        /*0034*/ 	.byte	0x03, 0x5f
        /*0036*/ 	.short	0x0000


	//----- nvinfo : EIATTR_COOP_GROUP_MASK_REGIDS
	.align		4
        /*0038*/ 	.byte	0x04, 0x29
        /*003a*/ 	.short	(.L_498 - .L_497)


	//   ....[0]....
.L_497:
        /*003c*/ 	.word	0xffffffff


	//   ....[1]....
        /*0040*/ 	.word	0xffffffff


	//   ....[2]....
        /*0044*/ 	.word	0xffffffff


	//   ....[3]....
        /*0048*/ 	.word	0xffffffff


	//   ....[4]....
        /*004c*/ 	.word	0xffffffff


	//   ....[5]....
        /*0050*/ 	.word	0xffffffff


	//   ....[6]....
        /*0054*/ 	.word	0xffffffff


	//   ....[7]....
        /*0058*/ 	.word	0xffffffff


	//   ....[8]....
        /*005c*/ 	.word	0xffffffff


	//   ....[9]....
        /*0060*/ 	.word	0xffffffff


	//   ....[10]....
        /*0064*/ 	.word	0xffffffff


	//   ....[11]....
        /*0068*/ 	.word	0xffffffff


	//   ....[12]....
        /*006c*/ 	.word	0xffffffff


	//   ....[13]....
        /*0070*/ 	.word	0xffffffff


	//   ....[14]....
        /*0074*/ 	.word	0xffffffff


	//   ....[15]....
        /*0078*/ 	.word	0xffffffff


	//   ....[16]....
        /*007c*/ 	.word	0xffffffff


	//   ....[17]....
        /*0080*/ 	.word	0xffffffff


	//   ....[18]....
        /*0084*/ 	.word	0xffffffff


	//   ....[19]....
        /*0088*/ 	.word	0xffffffff


	//   ....[20]....
        /*008c*/ 	.word	0xffffffff


	//   ....[21]....
        /*0090*/ 	.word	0xffffffff


	//   ....[22]....
        /*0094*/ 	.word	0xffffffff


	//   ....[23]....
        /*0098*/ 	.word	0xffffffff


	//   ....[24]....
        /*009c*/ 	.word	0xffffffff


	//   ....[25]....
        /*00a0*/ 	.word	0xffffffff


	//   ....[26]....
        /*00a4*/ 	.word	0xffffffff


	//   ....[27]....
        /*00a8*/ 	.word	0xffffffff


	//   ....[28]....
        /*00ac*/ 	.word	0xffffffff


	//   ....[29]....
        /*00b0*/ 	.word	0xffffffff


	//   ....[30]....
        /*00b4*/ 	.word	0xffffffff


	//   ....[31]....
        /*00b8*/ 	.word	0xffffffff


	//   ....[32]....
        /*00bc*/ 	.word	0xffffffff


	//   ....[33]....
        /*00c0*/ 	.word	0xffffffff


	//   ....[34]....
        /*00c4*/ 	.word	0xffffffff


	//   ....[35]....
        /*00c8*/ 	.word	0xffffffff


	//   ....[36]....
        /*00cc*/ 	.word	0xffffffff


	//   ....[37]....
        /*00d0*/ 	.word	0xffffffff


	//   ....[38]....
        /*00d4*/ 	.word	0xffffffff


	//   ....[39]....
        /*00d8*/ 	.word	0xffffffff


	//   ....[40]....
        /*00dc*/ 	.word	0xffffffff


	//   ....[41]....
        /*00e0*/ 	.word	0xffffffff


	//   ....[42]....
        /*00e4*/ 	.word	0xffffffff


	//   ....[43]....
        /*00e8*/ 	.word	0xffffffff


	//   ....[44]....
        /*00ec*/ 	.word	0xffffffff


	//   ....[45]....
        /*00f0*/ 	.word	0xffffffff


	//   ....[46]....
        /*00f4*/ 	.word	0xffffffff


	//   ....[47]....
        /*00f8*/ 	.word	0xffffffff


	//   ....[48]....
        /*00fc*/ 	.word	0xffffffff


	//   ....[49]....
        /*0100*/ 	.word	0xffffffff


	//   ....[50]....
        /*0104*/ 	.word	0xffffffff


	//   ....[51]....
        /*0108*/ 	.word	0xffffffff


	//   ....[52]....
        /*010c*/ 	.word	0xffffffff


	//   ....[53]....
        /*0110*/ 	.word	0xffffffff


	//   ....[54]....
        /*0114*/ 	.word	0xffffffff


	//   ....[55]....
        /*0118*/ 	.word	0xffffffff


	//   ....[56]....
        /*011c*/ 	.word	0xffffffff


	//   ....[57]....
        /*0120*/ 	.word	0xffffffff


	//   ....[58]....
        /*0124*/ 	.word	0xffffffff


	//   ....[59]....
        /*0128*/ 	.word	0xffffffff


	//   ....[60]....
        /*012c*/ 	.word	0xffffffff


	//   ....[61]....
        /*0130*/ 	.word	0xffffffff


	//   ....[62]....
        /*0134*/ 	.word	0xffffffff


	//   ....[63]....
        /*0138*/ 	.word	0xffffffff


	//   ....[64]....
        /*013c*/ 	.word	0xffffffff


	//   ....[65]....
        /*0140*/ 	.word	0xffffffff


	//   ....[66]....
        /*0144*/ 	.word	0xffffffff


	//   ....[67]....
        /*0148*/ 	.word	0xffffffff


	//   ....[68]....
        /*014c*/ 	.word	0xffffffff


	//   ....[69]....
        /*0150*/ 	.word	0xffffffff


	//   ....[70]....
        /*0154*/ 	.word	0xffffffff


	//   ....[71]....
        /*0158*/ 	.word	0xffffffff


	//   ....[72]....
        /*015c*/ 	.word	0xffffffff


	//   ....[73]....
        /*0160*/ 	.word	0xffffffff


	//   ....[74]....
        /*0164*/ 	.word	0xffffffff


	//   ....[75]....
        /*0168*/ 	.word	0xffffffff


	//   ....[76]....
        /*016c*/ 	.word	0xffffffff


	//   ....[77]....
        /*0170*/ 	.word	0xffffffff


	//   ....[78]....
        /*0174*/ 	.word	0xffffffff


	//----- nvinfo : EIATTR_COOP_GROUP_INSTR_OFFSETS
	.align		4
.L_498:
        /*0178*/ 	.byte	0x04, 0x28
        /*017a*/ 	.short	(.L_500 - .L_499)


	//   ....[0]....
.L_499:
        /*017c*/ 	.word	0x00000050


	//   ....[1]....
        /*0180*/ 	.word	0x000012f0


	//   ....[2]....
        /*0184*/ 	.word	0x00001340


	//   ....[3]....
        /*0188*/ 	.word	0x00001530


	//   ....[4]....
        /*018c*/ 	.word	0x00001560


	//   ....[5]....
        /*0190*/ 	.word	0x00001680


	//   ....[6]....
        /*0194*/ 	.word	0x000016b0


	//   ....[7]....
        /*0198*/ 	.word	0x000017c0


	//   ....[8]....
        /*019c*/ 	.word	0x00001800


	//   ....[9]....
        /*01a0*/ 	.word	0x00001f20


	//   ....[10]....
        /*01a4*/ 	.word	0x00001f30


	//   ....[11]....
        /*01a8*/ 	.word	0x00001f50


	//   ....[12]....
        /*01ac*/ 	.word	0x00001f80


	//   ....[13]....
        /*01b0*/ 	.word	0x00001fc0


	//   ....[14]....
        /*01b4*/ 	.word	0x00001ff0


	//   ....[15]....
        /*01b8*/ 	.word	0x00002020


	//   ....[16]....
        /*01bc*/ 	.word	0x00002050


	//   ....[17]....
        /*01c0*/ 	.word	0x00003120


	//   ....[18]....
        /*01c4*/ 	.word	0x00003150


	//   ....[19]....
        /*01c8*/ 	.word	0x00003160


	//   ....[20]....
        /*01cc*/ 	.word	0x00003170


	//   ....[21]....
        /*01d0*/ 	.word	0x000035d0


	//   ....[22]....
        /*01d4*/ 	.word	0x000038e0


	//   ....[23]....
        /*01d8*/ 	.word	0x00004530


	//   ....[24]....
        /*01dc*/ 	.word	0x00004620


	//   ....[25]....
        /*01e0*/ 	.word	0x00004630


	//   ....[26]....
        /*01e4*/ 	.word	0x00004660


	//   ....[27]....
        /*01e8*/ 	.word	0x00005a70


	//   ....[28]....
        /*01ec*/ 	.word	0x00005a90


	//   ....[29]....
        /*01f0*/ 	.word	0x00005aa0


	//   ....[30]....
        /*01f4*/ 	.word	0x00005ab0


	//   ....[31]....
        /*01f8*/ 	.word	0x00006b70


	//   ....[32]....
        /*01fc*/ 	.word	0x00006ba0


	//   ....[33]....
        /*0200*/ 	.word	0x00006bb0


	//   ....[34]....
        /*0204*/ 	.word	0x00006bc0


	//   ....[35]....
        /*0208*/ 	.word	0x00006dc0


	//   ....[36]....
        /*020c*/ 	.word	0x00007000


	//   ....[37]....
        /*0210*/ 	.word	0x00007a50


	//   ....[38]....
        /*0214*/ 	.word	0x00007c20


	//   ....[39]....
        /*0218*/ 	.word	0x00007c70


	//   ....[40]....
        /*021c*/ 	.word	0x00007d00


	//   ....[41]....
        /*0220*/ 	.word	0x00009940


	//   ....[42]....
        /*0224*/ 	.word	0x00009960


	//   ....[43]....
        /*0228*/ 	.word	0x00009970


	//   ....[44]....
        /*022c*/ 	.word	0x00009980


	//   ....[45]....
        /*0230*/ 	.word	0x0000aa50


	//   ....[46]....
        /*0234*/ 	.word	0x0000aa70


	//   ....[47]....
        /*0238*/ 	.word	0x0000aa80


	//   ....[48]....
        /*023c*/ 	.word	0x0000aa90


	//   ....[49]....
        /*0240*/ 	.word	0x0000ae60


	//   ....[50]....
        /*0244*/ 	.word	0x0000ae80


	//   ....[51]....
        /*0248*/ 	.word	0x0000aeb0


	//   ....[52]....
        /*024c*/ 	.word	0x0000aec0


	//   ....[53]....
        /*0250*/ 	.word	0x0000c720


	//   ....[54]....
        /*0254*/ 	.word	0x0000c730


	//   ....[55]....
        /*0258*/ 	.word	0x0000c750


	//   ....[56]....
        /*025c*/ 	.word	0x0000c760


	//   ....[57]....
        /*0260*/ 	.word	0x0000d860


	//   ....[58]....
        /*0264*/ 	.word	0x0000d870


	//   ....[59]....
        /*0268*/ 	.word	0x0000d880


	//   ....[60]....
        /*026c*/ 	.word	0x0000d890


	//   ....[61]....
        /*0270*/ 	.word	0x0000da70


	//   ....[62]....
        /*0274*/ 	.word	0x0000de00


	//   ....[63]....
        /*0278*/ 	.word	0x0000e6f0


	//   ....[64]....
        /*027c*/ 	.word	0x0000e8d0


	//   ....[65]....
        /*0280*/ 	.word	0x0000e910


	//   ....[66]....
        /*0284*/ 	.word	0x0000e990


	//   ....[67]....
        /*0288*/ 	.word	0x00010060


	//   ....[68]....
        /*028c*/ 	.word	0x00010090


	//   ....[69]....
        /*0290*/ 	.word	0x000100d0


	//   ....[70]....
        /*0294*/ 	.word	0x000100e0


	//   ....[71]....
        /*0298*/ 	.word	0x00010df0


	//   ....[72]....
        /*029c*/ 	.word	0x00010e30


	//   ....[73]....
        /*02a0*/ 	.word	0x00010e50


	//   ....[74]....
        /*02a4*/ 	.word	0x00010e80


	//   ....[75]....
        /*02a8*/ 	.word	0x00010ef0


	//   ....[76]....
        /*02ac*/ 	.word	0x00010f60


	//   ....[77]....
        /*02b0*/ 	.word	0x00011870


	//   ....[78]....
        /*02b4*/ 	.word	0x00011880


	//----- nvinfo : EIATTR_EXIT_INSTR_OFFSETS
	.align		4
.L_500:
        /*02b8*/ 	.byte	0x04, 0x1c
        /*02ba*/ 	.short	(.L_502 - .L_501)


	//   ....[0]....
.L_501:
        /*02bc*/ 	.word	0x000001b0


	//   ....[1]....
        /*02c0*/ 	.word	0x00011890


	//   ....[2]....
        /*02c4*/ 	.word	0x00012130


	//   ....[3]....
        /*02c8*/ 	.word	0x00012180


	//   ....[4]....
        /*02cc*/ 	.word	0x000121b0


	//   ....[5]....
        /*02d0*/ 	.word	0x00012210


	//   ....[6]....
        /*02d4*/ 	.word	0x000124a0


	//----- nvinfo : EIATTR_CTAIDZ_USED
	.align		4
.L_502:
        /*02d8*/ 	.byte	0x01, 0x04
	.zero		2


	//----- nvinfo : EIATTR_MAX_THREADS
	.align		4
        /*02dc*/ 	.byte	0x04, 0x05
        /*02de*/ 	.short	(.L_504 - .L_503)
.L_503:
        /*02e0*/ 	.word	0x00000100
        /*02e4*/ 	.word	0x00000001
        /*02e8*/ 	.word	0x00000001


	//----- nvinfo : EIATTR_CRS_STACK_SIZE
	.align		4
.L_504:
        /*02ec*/ 	.byte	0x04, 0x1e
        /*02ee*/ 	.short	(.L_506 - .L_505)
.L_505:
        /*02f0*/ 	.word	0x00000000
.L_506:


//--------------------- .nv.info._ZN7cutlass13device_kernelIN5flash19enable_sm80_to_sm89INS1_16FlashAttnFwdSm80INS1_25CollectiveMainloopFwdSm80ILi8ELi1ELb0EN4cute5tupleIJNS5_1CILi128EEENS7_ILi64EEENS7_ILi192EEEEEELi192ENS_6half_tEfNS_4arch4Sm80ELb0ELb1ELb1ELb1ELb1ELb0ELb1ELb1EEENS1_21CollectiveEpilogueFwdINS6_IJS8_SA_S9_EEENS6_IJNS7_ILi1EEESI_SI_EEESC_SE_Li256ELb1ELb1ELb1ELb0EEENS1_36VarlenDynamicPersistentTileSchedulerILi128ELi64ELi256ELi256ELb1ELb1ELb0ELb1ELb0ELb1EEEEEEEEEvNT_6ParamsE --------------------------
	.section	.nv.info._ZN7cutlass13device_kernelIN5flash19enable_sm80_to_sm89INS1_16FlashAttnFwdSm80INS1_25CollectiveMainloopFwdSm80ILi8ELi1ELb0EN4cute5tupleIJNS5_1CILi128EEENS7_ILi64EEENS7_ILi192EEEEEELi192ENS_6half_tEfNS_4arch4Sm80ELb0ELb1ELb1ELb1ELb1ELb0ELb1ELb1EEENS1_21CollectiveEpilogueFwdINS6_IJS8_SA_S9_EEENS6_IJNS7_ILi1EEESI_SI_EEESC_SE_Li256ELb1ELb1ELb1ELb0EEENS1_36VarlenDynamicPersistentTileSchedulerILi128ELi64ELi256ELi256ELb1ELb1ELb0ELb1ELb0ELb1EEEEEEEEEvNT_6ParamsE,"",@"SHT_CUDA_INFO"
	.sectionflags	@""
	.align	4


	//----- nvinfo : EIATTR_CUDA_API_VERSION
	.align		4
        /*0000*/ 	.byte	0x04, 0x37
        /*0002*/ 	.short	(.L_508 - .L_507)
.L_507:
        /*0004*/ 	.word	0x00000082


	//----- nvinfo : EIATTR_SW2861232_WAR
	.align		4
.L_508:
        /*0008*/ 	.byte	0x01, 0x35
	.zero		2


	//----- nvinfo : EIATTR_PARAM_CBANK
	.align		4
        /*000c*/ 	.byte	0x04, 0x0a
        /*000e*/ 	.short	(.L_510 - .L_509)
	.align		4
.L_509:
        /*0010*/ 	.word	index@(.nv.constant0._ZN7cutlass13device_kernelIN5flash19enable_sm80_to_sm89INS1_16FlashAttnFwdSm80INS1_25CollectiveMainloopFwdSm80ILi8ELi1ELb0EN4cute5tupleIJNS5_1CILi128EEENS7_ILi64EEENS7_ILi192EEEEEELi192ENS_6half_tEfNS_4arch4Sm80ELb0ELb1ELb1ELb1ELb1ELb0ELb1ELb1EEENS1_21CollectiveEpilogueFwdINS6_IJS8_SA_S9_EEENS6_IJNS7_ILi1EEESI_SI_EEESC_SE_Li256ELb1ELb1ELb1ELb0EEENS1_36VarlenDynamicPersistentTileSchedulerILi128ELi64ELi256ELi256ELb1ELb1ELb0ELb1ELb0ELb1EEEEEEEEEvNT_6ParamsE)
        /*0014*/ 	.short	0x0160
        /*0016*/ 	.short	0x0438


	//----- nvinfo : EIATTR_CBANK_PARAM_SIZE
	.align		4
.L_510:
        /*0018*/ 	.byte	0x03, 0x19
        /*001a*/ 	.short	0x0438


	//----- nvinfo : EIATTR_KPARAM_INFO
	.align		4
        /*001c*/ 	.byte	0x04, 0x17
        /*001e*/ 	.short	(.L_512 - .L_511)
.L_511:
        /*0020*/ 	.word	0x00000000
        /*0024*/ 	.short	0x0000
        /*0026*/ 	.short	0x0000
        /*0028*/ 	.byte	0x00, 0xf0, 0xe1, 0x10


	//----- nvinfo : EIATTR_MAXREG_COUNT
	.align		4
.L_512:
        /*002c*/ 	.byte	0x03, 0x1b
        /*002e*/ 	.short	0x00ff


	//----- nvinfo : EIATTR_NUM_BARRIERS
	.align		4
        /*0030*/ 	.byte	0x02, 0x4c
        /*0032*/ 	.byte	0x06
	.zero		1


	//----- nvinfo : EIATTR_ANNOTATIONS
	.align		4
        /*0034*/ 	.byte	0x04, 0x55
        /*0036*/ 	.short	(.L_514 - .L_513)


	//   ....[0]....
.L_513:
        /*0038*/ 	.word	0x00000001
        /*003c*/ 	.byte	0x70, 0x14, 0x00, 0x00, 0x01, 0x00, 0x00, 0x00, 0xc0, 0x18, 0x00, 0x00, 0x01, 0x00, 0x00, 0x00
        /*004c*/ 	.byte	0xf0, 0x18, 0x00, 0x00, 0x01, 0x00, 0x00, 0x00, 0x20, 0x19, 0x00, 0x00, 0x01, 0x00, 0x00, 0x00
        /*005c*/ 	.byte	0x50, 0x19, 0x00, 0x00, 0x01, 0x00, 0x00, 0x00, 0xb0, 0x20, 0x01, 0x00, 0x01, 0x00, 0x00, 0x00
        /*006c*/ 	.byte	0xc0, 0x20, 0x01, 0x00, 0x01, 0x00, 0x00, 0x00, 0xd0, 0x20, 0x01, 0x00, 0x01, 0x00, 0x00, 0x00
        /*007c*/ 	.byte	0xe0, 0x20, 0x01, 0x00, 0x01, 0x00, 0x00, 0x00, 0x40, 0x28, 0x01, 0x00


	//----- nvinfo : EIATTR_MERCURY_ISA_VERSION
	.align		4
.L_514:
        /*0088*/ 	.byte	0x03, 0x5f
        /*008a*/ 	.short	0x0000


	//----- nvinfo : EIATTR_INT_WARP_WIDE_INSTR_OFFSETS
	.align		4
        /*008c*/ 	.byte	0x04, 0x31
        /*008e*/ 	.short	(.L_516 - .L_515)


	//   ....[0]....
.L_515:
        /*0090*/ 	.word	0x00011f90


	//   ....[1]....
        /*0094*/ 	.word	0x00012010


	//----- nvinfo : EIATTR_COOP_GROUP_MASK_REGIDS
	.align		4
.L_516:
        /*0098*/ 	.byte	0x04, 0x29
        /*009a*/ 	.short	(.L_518 - .L_517)


	//   ....[0]....
.L_517:
        /*009c*/ 	.word	0xffffffff


	//   ....[1]....
        /*00a0*/ 	.word	0xffffffff


	//   ....[2]....
        /*00a4*/ 	.word	0xffffffff


	//   ....[3]....
        /*00a8*/ 	.word	0xffffffff


	//   ....[4]....
        /*00ac*/ 	.word	0xffffffff


	//   ....[5]....
        /*00b0*/ 	.word	0xffffffff


	//   ....[6]....
        /*00b4*/ 	.word	0xffffffff


	//   ....[7]....
        /*00b8*/ 	.word	0xffffffff


	//   ....[8]....
        /*00bc*/ 	.word	0xffffffff


	//   ....[9]....
        /*00c0*/ 	.word	0xffffffff


	//   ....[10]....
        /*00c4*/ 	.word	0xffffffff


	//   ....[11]....
        /*00c8*/ 	.word	0xffffffff


	//   ....[12]....
        /*00cc*/ 	.word	0xffffffff


	//   ....[13]....
        /*00d0*/ 	.word	0xffffffff


	//   ....[14]....
        /*00d4*/ 	.word	0xffffffff


	//   ....[15]....
        /*00d8*/ 	.word	0xffffffff


	//   ....[16]....
        /*00dc*/ 	.word	0xffffffff


	//   ....[17]....
        /*00e0*/ 	.word	0xffffffff


	//   ....[18]....
        /*00e4*/ 	.word	0xffffffff


	//   ....[19]....
        /*00e8*/ 	.word	0xffffffff


	//   ....[20]....
        /*00ec*/ 	.word	0xffffffff


	//   ....[21]....
        /*00f0*/ 	.word	0xffffffff


	//   ....[22]....
        /*00f4*/ 	.word	0xffffffff


	//   ....[23]....
        /*00f8*/ 	.word	0xffffffff


	//   ....[24]....
        /*00fc*/ 	.word	0xffffffff


	//   ....[25]....
        /*0100*/ 	.word	0xffffffff


	//   ....[26]....
        /*0104*/ 	.word	0xffffffff


	//   ....[27]....
        /*0108*/ 	.word	0xffffffff


	//   ....[28]....
        /*010c*/ 	.word	0xffffffff


	//   ....[29]....
        /*0110*/ 	.word	0xffffffff


	//   ....[30]....
        /*0114*/ 	.word	0xffffffff


	//   ....[31]....
        /*0118*/ 	.word	0xffffffff


	//   ....[32]....
        /*011c*/ 	.word	0xffffffff


	//   ....[33]....
        /*0120*/ 	.word	0xffffffff


	//   ....[34]....
        /*0124*/ 	.word	0xffffffff


	//   ....[35]....
        /*0128*/ 	.word	0xffffffff


	//   ....[36]....
        /*012c*/ 	.word	0xffffffff


	//   ....[37]....
        /*0130*/ 	.word	0xffffffff


	//   ....[38]....
        /*0134*/ 	.word	0xffffffff


	//   ....[39]....
        /*0138*/ 	.word	0xffffffff


	//   ....[40]....
        /*013c*/ 	.word	0xffffffff


	//   ....[41]....
        /*0140*/ 	.word	0xffffffff


	//   ....[42]....
        /*0144*/ 	.word	0xffffffff


	//   ....[43]....
        /*0148*/ 	.word	0xffffffff


	//   ....[44]....
        /*014c*/ 	.word	0xffffffff


	//   ....[45]....
        /*0150*/ 	.word	0xffffffff


	//   ....[46]....
        /*0154*/ 	.word	0xffffffff


	//   ....[47]....
        /*0158*/ 	.word	0xffffffff


	//   ....[48]....
        /*015c*/ 	.word	0xffffffff


	//   ....[49]....
        /*0160*/ 	.word	0xffffffff


	//   ....[50]....
        /*0164*/ 	.word	0xffffffff


	//   ....[51]....
        /*0168*/ 	.word	0xffffffff


	//   ....[52]....
        /*016c*/ 	.word	0xffffffff


	//   ....[53]....
        /*0170*/ 	.word	0xffffffff


	//   ....[54]....
        /*0174*/ 	.word	0xffffffff


	//   ....[55]....
        /*0178*/ 	.word	0xffffffff


	//   ....[56]....
        /*017c*/ 	.word	0xffffffff


	//   ....[57]....
        /*0180*/ 	.word	0xffffffff


	//   ....[58]....
        /*0184*/ 	.word	0xffffffff


	//   ....[59]....
        /*0188*/ 	.word	0xffffffff


	//   ....[60]....
        /*018c*/ 	.word	0xffffffff


	//   ....[61]....
        /*0190*/ 	.word	0xffffffff


	//   ....[62]....
        /*0194*/ 	.word	0xffffffff


	//   ....[63]....
        /*0198*/ 	.word	0xffffffff


	//   ....[64]....
        /*019c*/ 	.word	0xffffffff


	//   ....[65]....
        /*01a0*/ 	.word	0xffffffff


	//   ....[66]....
        /*01a4*/ 	.word	0xffffffff


	//   ....[67]....
        /*01a8*/ 	.word	0xffffffff


	//   ....[68]....
        /*01ac*/ 	.word	0xffffffff


	//   ....[69]....
        /*01b0*/ 	.word	0xffffffff


	//   ....[70]....
        /*01b4*/ 	.word	0xffffffff


	//   ....[71]....
        /*01b8*/ 	.word	0xffffffff


	//   ....[72]....
        /*01bc*/ 	.word	0xffffffff


	//   ....[73]....
        /*01c0*/ 	.word	0xffffffff


	//   ....[74]....
        /*01c4*/ 	.word	0xffffffff


	//   ....[75]....
        /*01c8*/ 	.word	0xffffffff


	//   ....[76]....
        /*01cc*/ 	.word	0xffffffff


	//   ....[77]....
        /*01d0*/ 	.word	0xffffffff


	//   ....[78]....
        /*01d4*/ 	.word	0xffffffff


	//   ....[79]....
        /*01d8*/ 	.word	0xffffffff


	//   ....[80]....
        /*01dc*/ 	.word	0xffffffff


	//   ....[81]....
        /*01e0*/ 	.word	0xffffffff


	//   ....[82]....
        /*01e4*/ 	.word	0xffffffff


	//   ....[83]....
        /*01e8*/ 	.word	0xffffffff


	//   ....[84]....
        /*01ec*/ 	.word	0xffffffff


	//   ....[85]....
        /*01f0*/ 	.word	0xffffffff


	//   ....[86]....
        /*01f4*/ 	.word	0xffffffff


	//   ....[87]....
        /*01f8*/ 	.word	0xffffffff


	//   ....[88]....
        /*01fc*/ 	.word	0xffffffff


	//   ....[89]....
        /*0200*/ 	.word	0xffffffff


	//   ....[90]....
        /*0204*/ 	.word	0xffffffff


	//   ....[91]....
        /*0208*/ 	.word	0xffffffff


	//   ....[92]....
        /*020c*/ 	.word	0xffffffff


	//   ....[93]....
        /*0210*/ 	.word	0xffffffff


	//   ....[94]....
        /*0214*/ 	.word	0xffffffff


	//   ....[95]....
        /*0218*/ 	.word	0xffffffff


	//   ....[96]....
        /*021c*/ 	.word	0xffffffff


	//   ....[97]....
        /*0220*/ 	.word	0xffffffff


	//   ....[98]....
        /*0224*/ 	.word	0xffffffff


	//   ....[99]....
        /*0228*/ 	.word	0xffffffff


	//   ....[100]....
        /*022c*/ 	.word	0xffffffff


	//   ....[101]....
        /*0230*/ 	.word	0xffffffff


	//   ....[102]....
        /*0234*/ 	.word	0xffffffff


	//   ....[103]....
        /*0238*/ 	.word	0xffffffff


	//   ....[104]....
        /*023c*/ 	.word	0xffffffff


	//   ....[105]....
        /*0240*/ 	.word	0xffffffff


	//   ....[106]....
        /*0244*/ 	.word	0xffffffff


	//   ....[107]....
        /*0248*/ 	.word	0xffffffff


	//   ....[108]....
        /*024c*/ 	.word	0xffffffff


	//   ....[109]....
        /*0250*/ 	.word	0xffffffff


	//   ....[110]....
        /*0254*/ 	.word	0xffffffff


	//   ....[111]....
        /*0258*/ 	.word	0xffffffff


	//   ....[112]....
        /*025c*/ 	.word	0xffffffff


	//   ....[113]....
        /*0260*/ 	.word	0xffffffff


	//   ....[114]....
        /*0264*/ 	.word	0xffffffff


	//   ....[115]....
        /*0268*/ 	.word	0xffffffff


	//   ....[116]....
        /*026c*/ 	.word	0xffffffff


	//   ....[117]....
        /*0270*/ 	.word	0xffffffff


	//   ....[118]....
        /*0274*/ 	.word	0xffffffff


	//   ....[119]....
        /*0278*/ 	.word	0xffffffff


	//   ....[120]....
        /*027c*/ 	.word	0xffffffff


	//   ....[121]....
        /*0280*/ 	.word	0xffffffff


	//   ....[122]....
        /*0284*/ 	.word	0xffffffff


	//   ....[123]....
        /*0288*/ 	.word	0xffffffff


	//   ....[124]....
        /*028c*/ 	.word	0xffffffff


	//   ....[125]....
        /*0290*/ 	.word	0xffffffff


	//   ....[126]....
        /*0294*/ 	.word	0xffffffff


	//   ....[127]....
        /*0298*/ 	.word	0xffffffff


	//   ....[128]....
        /*029c*/ 	.word	0xffffffff


	//   ....[129]....
        /*02a0*/ 	.word	0xffffffff


	//   ....[130]....
        /*02a4*/ 	.word	0xffffffff


	//   ....[131]....
        /*02a8*/ 	.word	0xffffffff


	//   ....[132]....
        /*02ac*/ 	.word	0xffffffff


	//   ....[133]....
        /*02b0*/ 	.word	0xffffffff


	//   ....[134]....
        /*02b4*/ 	.word	0xffffffff


	//   ....[135]....
        /*02b8*/ 	.word	0xffffffff


	//   ....[136]....
        /*02bc*/ 	.word	0xffffffff


	//   ....[137]....
        /*02c0*/ 	.word	0xffffffff


	//   ....[138]....
        /*02c4*/ 	.word	0xffffffff


	//   ....[139]....
        /*02c8*/ 	.word	0xffffffff


	//   ....[140]....
        /*02cc*/ 	.word	0xffffffff


	//   ....[141]....
        /*02d0*/ 	.word	0xffffffff


	//   ....[142]....
        /*02d4*/ 	.word	0xffffffff


	//   ....[143]....
        /*02d8*/ 	.word	0xffffffff


	//   ....[144]....
        /*02dc*/ 	.word	0xffffffff


	//   ....[145]....
        /*02e0*/ 	.word	0xffffffff


	//   ....[146]....
        /*02e4*/ 	.word	0xffffffff


	//   ....[147]....
        /*02e8*/ 	.word	0xffffffff


	//   ....[148]....
        /*02ec*/ 	.word	0xffffffff


	//   ....[149]....
        /*02f0*/ 	.word	0xffffffff


	//   ....[150]....
        /*02f4*/ 	.word	0xffffffff


	//   ....[151]....
        /*02f8*/ 	.word	0xffffffff


	//   ....[152]....
        /*02fc*/ 	.word	0xffffffff


	//   ....[153]....
        /*0300*/ 	.word	0xffffffff


	//   ....[154]....
        /*0304*/ 	.word	0xffffffff


	//   ....[155]....
        /*0308*/ 	.word	0xffffffff


	//   ....[156]....
        /*030c*/ 	.word	0xffffffff


	//   ....[157]....
        /*0310*/ 	.word	0xffffffff


	//   ....[158]....
        /*0314*/ 	.word	0xffffffff


	//   ....[159]....
        /*0318*/ 	.word	0xffffffff


	//   ....[160]....
        /*031c*/ 	.word	0xffffffff


	//   ....[161]....
        /*0320*/ 	.word	0xffffffff


	//   ....[162]....
        /*0324*/ 	.word	0xffffffff


	//   ....[163]....
        /*0328*/ 	.word	0xffffffff


	//   ....[164]....
        /*032c*/ 	.word	0xffffffff


	//   ....[165]....
        /*0330*/ 	.word	0xffffffff


	//   ....[166]....
        /*0334*/ 	.word	0xffffffff


	//   ....[167]....
        /*0338*/ 	.word	0xffffffff


	//   ....[168]....
        /*033c*/ 	.word	0xffffffff


	//   ....[169]....
        /*0340*/ 	.word	0xffffffff


	//   ....[170]....
        /*0344*/ 	.word	0xffffffff


	//   ....[171]....
        /*0348*/ 	.word	0xffffffff


	//   ....[172]....
        /*034c*/ 	.word	0xffffffff


	//   ....[173]....
        /*0350*/ 	.word	0xffffffff


	//   ....[174]....
        /*0354*/ 	.word	0xffffffff


	//   ....[175]....
        /*0358*/ 	.word	0xffffffff


	//   ....[176]....
        /*035c*/ 	.word	0xffffffff


	//   ....[177]....
        /*0360*/ 	.word	0xffffffff


	//   ....[178]....
        /*0364*/ 	.word	0xffffffff


	//   ....[179]....
        /*0368*/ 	.word	0xffffffff


	//   ....[180]....
        /*036c*/ 	.word	0xffffffff


	//   ....[181]....
        /*0370*/ 	.word	0xffffffff


	//   ....[182]....
        /*0374*/ 	.word	0xffffffff


	//   ....[183]....
        /*0378*/ 	.word	0xffffffff


	//   ....[184]....
        /*037c*/ 	.word	0xffffffff


	//   ....[185]....
        /*0380*/ 	.word	0xffffffff


	//   ....[186]....
        /*0384*/ 	.word	0xffffffff


	//   ....[187]....
        /*0388*/ 	.word	0xffffffff


	//   ....[188]....
        /*038c*/ 	.word	0xffffffff


	//   ....[189]....
        /*0390*/ 	.word	0xffffffff


	//   ....[190]....
        /*0394*/ 	.word	0xffffffff


	//   ....[191]....
        /*0398*/ 	.word	0xffffffff


	//   ....[192]....
        /*039c*/ 	.word	0xffffffff


	//   ....[193]....
        /*03a0*/ 	.word	0xffffffff


	//   ....[194]....
        /*03a4*/ 	.word	0xffffffff


	//   ....[195]....
        /*03a8*/ 	.word	0xffffffff


	//   ....[196]....
        /*03ac*/ 	.word	0xffffffff


	//   ....[197]....
        /*03b0*/ 	.word	0xffffffff


	//   ....[198]....
        /*03b4*/ 	.word	0xffffffff


	//   ....[199]....
        /*03b8*/ 	.word	0xffffffff


	//   ....[200]....
        /*03bc*/ 	.word	0xffffffff


	//   ....[201]....
        /*03c0*/ 	.word	0xffffffff


	//   ....[202]....
        /*03c4*/ 	.word	0xffffffff


	//   ....[203]....
        /*03c8*/ 	.word	0xffffffff


	//   ....[204]....
        /*03cc*/ 	.word	0xffffffff


	//   ....[205]....
        /*03d0*/ 	.word	0xffffffff


	//   ....[206]....
        /*03d4*/ 	.word	0xffffffff


	//   ....[207]....
        /*03d8*/ 	.word	0xffffffff


	//   ....[208]....
        /*03dc*/ 	.word	0xffffffff


	//   ....[209]....
        /*03e0*/ 	.word	0xffffffff


	//   ....[210]....
        /*03e4*/ 	.word	0xffffffff


	//   ....[211]....
        /*03e8*/ 	.word	0xffffffff


	//   ....[212]....
        /*03ec*/ 	.word	0xffffffff


	//   ....[213]....
        /*03f0*/ 	.word	0xffffffff


	//   ....[214]....
        /*03f4*/ 	.word	0xffffffff


	//   ....[215]....
        /*03f8*/ 	.word	0xffffffff


	//   ....[216]....
        /*03fc*/ 	.word	0xffffffff


	//   ....[217]....
        /*0400*/ 	.word	0xffffffff


	//   ....[218]....
        /*0404*/ 	.word	0xffffffff


	//   ....[219]....
        /*0408*/ 	.word	0xffffffff


	//   ....[220]....
        /*040c*/ 	.word	0xffffffff


	//   ....[221]....
        /*0410*/ 	.word	0xffffffff


	//   ....[222]....
        /*0414*/ 	.word	0xffffffff


	//   ....[223]....
        /*0418*/ 	.word	0xffffffff


	//   ....[224]....
        /*041c*/ 	.word	0xffffffff


	//   ....[225]....
        /*0420*/ 	.word	0xffffffff


	//   ....[226]....
        /*0424*/ 	.word	0xffffffff


	//   ....[227]....
        /*0428*/ 	.word	0xffffffff


	//   ....[228]....
        /*042c*/ 	.word	0xffffffff


	//   ....[229]....
        /*0430*/ 	.word	0xffffffff


	//   ....[230]....
        /*0434*/ 	.word	0xffffffff


	//   ....[231]....
        /*0438*/ 	.word	0xffffffff


	//   ....[232]....
        /*043c*/ 	.word	0xffffffff


	//   ....[233]....
        /*0440*/ 	.word	0xffffffff


	//   ....[234]....
        /*0444*/ 	.word	0xffffffff


	//   ....[235]....
        /*0448*/ 	.word	0xffffffff


	//----- nvinfo : EIATTR_COOP_GROUP_INSTR_OFFSETS
	.align		4
.L_518:
        /*044c*/ 	.byte	0x04, 0x28
        /*044e*/ 	.short	(.L_520 - .L_519)


	//   ....[0]....
.L_519:
        /*0450*/ 	.word	0x00000050


	//   ....[1]....
        /*0454*/ 	.word	0x000001e0


	//   ....[2]....
        /*0458*/ 	.word	0x00000210


	//   ....[3]....
        /*045c*/ 	.word	0x00000240


	//   ....[4]....
        /*0460*/ 	.word	0x00000270


	//   ....[5]....
        /*0464*/ 	.word	0x000002a0


	//   ....[6]....
        /*0468*/ 	.word	0x000002d0


	//   ....[7]....
        /*046c*/ 	.word	0x00000430


	//   ....[8]....
        /*0470*/ 	.word	0x00000470


	//   ....[9]....
        /*0474*/ 	.word	0x000004a0


	//   ....[10]....
        /*0478*/ 	.word	0x000004d0


	//   ....[11]....
        /*047c*/ 	.word	0x00000500


	//   ....[12]....
        /*0480*/ 	.word	0x00000530


	//   ....[13]....
        /*0484*/ 	.word	0x000005c0


	//   ....[14]....
        /*0488*/ 	.word	0x00000600


	//   ....[15]....
        /*048c*/ 	.word	0x00000620


	//   ....[16]....
        /*0490*/ 	.word	0x00000680


	//   ....[17]....
        /*0494*/ 	.word	0x000029a0


	//   ....[18]....
        /*0498*/ 	.word	0x000029c0


	//   ....[19]....
        /*049c*/ 	.word	0x00002b30


	//   ....[20]....
        /*04a0*/ 	.word	0x00002b40


	//   ....[21]....
        /*04a4*/ 	.word	0x00002ca0


	//   ....[22]....
        /*04a8*/ 	.word	0x00002cc0


	//   ....[23]....
        /*04ac*/ 	.word	0x00002e20


	//   ....[24]....
        /*04b0*/ 	.word	0x00002e30


	//   ....[25]....
        /*04b4*/ 	.word	0x000032b0


	//   ....[26]....
        /*04b8*/ 	.word	0x000032e0


	//   ....[27]....
        /*04bc*/ 	.word	0x000032f0


	//   ....[28]....
        /*04c0*/ 	.word	0x00003300


	//   ....[29]....
        /*04c4*/ 	.word	0x000034a0


	//   ....[30]....
        /*04c8*/ 	.word	0x000034b0


	//   ....[31]....
        /*04cc*/ 	.word	0x00003500


	//   ....[32]....
        /*04d0*/ 	.word	0x00003510


	//   ....[33]....
        /*04d4*/ 	.word	0x000047d0


	//   ....[34]....
        /*04d8*/ 	.word	0x000047f0


	//   ....[35]....
        /*04dc*/ 	.word	0x00004880


	//   ....[36]....
        /*04e0*/ 	.word	0x000048e0


	//   ....[37]....
        /*04e4*/ 	.word	0x00004b70


	//   ....[38]....
        /*04e8*/ 	.word	0x00005050


	//   ....[39]....
        /*04ec*/ 	.word	0x00005700


	//   ....[40]....
        /*04f0*/ 	.word	0x00005730


	//   ....[41]....
        /*04f4*/ 	.word	0x00005740


	//   ....[42]....
        /*04f8*/ 	.word	0x00005770


	//   ....[43]....
        /*04fc*/ 	.word	0x00006cc0


	//   ....[44]....
        /*0500*/ 	.word	0x00006ce0


	//   ....[45]....
        /*0504*/ 	.word	0x00006da0


	//   ....[46]....
        /*0508*/ 	.word	0x00006dd0


	//   ....[47]....
        /*050c*/ 	.word	0x00007f80


	//   ....[48]....
        /*0510*/ 	.word	0x00007fa0


	//   ....[49]....
        /*0514*/ 	.word	0x00008060


	//   ....[50]....
        /*0518*/ 	.word	0x00008090


	//   ....[51]....
        /*051c*/ 	.word	0x00008330


	//   ....[52]....
        /*0520*/ 	.word	0x00008840


	//   ....[53]....
        /*0524*/ 	.word	0x00008f40


	//   ....[54]....
        /*0528*/ 	.word	0x00008f70


	//   ....[55]....
        /*052c*/ 	.word	0x00008f80


	//   ....[56]....
        /*0530*/ 	.word	0x00008fb0


	//   ....[57]....
        /*0534*/ 	.word	0x0000abe0


	//   ....[58]....
        /*0538*/ 	.word	0x0000ac00


	//   ....[59]....
        /*053c*/ 	.word	0x0000acc0


	//   ....[60]....
        /*0540*/ 	.word	0x0000acf0


	//   ....[61]....
        /*0544*/ 	.word	0x0000be90


	//   ....[62]....
        /*0548*/ 	.word	0x0000beb0


	//   ....[63]....
        /*054c*/ 	.word	0x0000bf70


	//   ....[64]....
        /*0550*/ 	.word	0x0000bfa0


	//   ....[65]....
        /*0554*/ 	.word	0x0000c380


	//   ....[66]....
        /*0558*/ 	.word	0x0000c3b0


	//   ....[67]....
        /*055c*/ 	.word	0x0000c3c0


	//   ....[68]....
        /*0560*/ 	.word	0x0000c3f0


	//   ....[69]....
        /*0564*/ 	.word	0x0000de00


	//   ....[70]....
        /*0568*/ 	.word	0x0000de10


	//   ....[71]....
        /*056c*/ 	.word	0x0000de70


	//   ....[72]....
        /*0570*/ 	.word	0x0000de80


	//   ....[73]....
        /*0574*/ 	.word	0x0000f050


	//   ....[74]....
        /*0578*/ 	.word	0x0000f070


	//   ....[75]....
        /*057c*/ 	.word	0x0000f150


	//   ....[76]....
        /*0580*/ 	.word	0x0000f170


	//   ....[77]....
        /*0584*/ 	.word	0x0000f350


	//   ....[78]....
        /*0588*/ 	.word	0x0000f860


	//   ....[79]....
        /*058c*/ 	.word	0x0000ff60


	//   ....[80]....
        /*0590*/ 	.word	0x0000ff90


	//   ....[81]....
        /*0594*/ 	.word	0x0000ffa0


	//   ....[82]....
        /*0598*/ 	.word	0x0000ffd0


	//   ....[83]....
        /*059c*/ 	.word	0x00011770


	//   ....[84]....
        /*05a0*/ 	.word	0x000117a0


	//   ....[85]....
        /*05a4*/ 	.word	0x000117b0


	//   ....[86]....
        /*05a8*/ 	.word	0x000117e0


	//   ....[87]....
        /*05ac*/ 	.word	0x00012bb0


	//   ....[88]....
        /*05b0*/ 	.word	0x00012bd0


	//   ....[89]....
        /*05b4*/ 	.word	0x00012bf0


	//   ....[90]....
        /*05b8*/ 	.word	0x00012c00


	//   ....[91]....
        /*05bc*/ 	.word	0x00012f50


	//   ....[92]....
        /*05c0*/ 	.word	0x00012f70


	//   ....[93]....
        /*05c4*/ 	.word	0x000130d0


	//   ....[94]....
        /*05c8*/ 	.word	0x000130e0


	//   ....[95]....
        /*05cc*/ 	.word	0x00013240


	//   ....[96]....
        /*05d0*/ 	.word	0x00013260


	//   ....[97]....
        /*05d4*/ 	.word	0x000133c0


	//   ....[98]....
        /*05d8*/ 	.word	0x000133d0


	//   ....[99]....
        /*05dc*/ 	.word	0x00013710


	//   ....[100]....
        /*05e0*/ 	.word	0x00013730


	//   ....[101]....
        /*05e4*/ 	.word	0x00013f00


	//   ....[102]....
        /*05e8*/ 	.word	0x00013f10


	//   ....[103]....
        /*05ec*/ 	.word	0x00014e60


	//   ....[104]....
        /*05f0*/ 	.word	0x00014e80


	//   ....[105]....
        /*05f4*/ 	.word	0x00014ff0


	//   ....[106]....
        /*05f8*/ 	.word	0x00015000


	//   ....[107]....
        /*05fc*/ 	.word	0x00015160


	//   ....[108]....
        /*0600*/ 	.word	0x00015180


	//   ....[109]....
        /*0604*/ 	.word	0x000152e0


	//   ....[110]....
        /*0608*/ 	.word	0x000152f0


	//   ....[111]....
        /*060c*/ 	.word	0x000154e0


	//   ....[112]....
        /*0610*/ 	.word	0x00015500


	//   ....[113]....
        /*0614*/ 	.word	0x00015620


	//   ....[114]....
        /*0618*/ 	.word	0x00015660


	//   ....[115]....
        /*061c*/ 	.word	0x00015690


	//   ....[116]....
        /*0620*/ 	.word	0x000156c0


	//   ....[117]....
        /*0624*/ 	.word	0x000156f0


	//   ....[118]....
        /*0628*/ 	.word	0x00015720


	//   ....[119]....
        /*062c*/ 	.word	0x00015870


	//   ....[120]....
        /*0630*/ 	.word	0x000158b0


	//   ....[121]....
        /*0634*/ 	.word	0x000158e0


	//   ....[122]....
        /*0638*/ 	.word	0x00015910


	//   ....[123]....
        /*063c*/ 	.word	0x00015940


	//   ....[124]....
        /*0640*/ 	.word	0x00015970


	//   ....[125]....
        /*0644*/ 	.word	0x00015a00


	//   ....[126]....
        /*0648*/ 	.word	0x00015a40


	//   ....[127]....
        /*064c*/ 	.word	0x00015a50


	//   ....[128]....
        /*0650*/ 	.word	0x00015ab0


	//   ....[129]....
        /*0654*/ 	.word	0x00016460


	//   ....[130]....
        /*0658*/ 	.word	0x000164c0


	//   ....[131]....
        /*065c*/ 	.word	0x00016510


	//   ....[132]....
        /*0660*/ 	.word	0x00016560


	//   ....[133]....
        /*0664*/ 	.word	0x000165b0


	//   ....[134]....
        /*0668*/ 	.word	0x00016620


	//   ....[135]....
        /*066c*/ 	.word	0x00016670


	//   ....[136]....
        /*0670*/ 	.word	0x000166e0


	//   ....[137]....
        /*0674*/ 	.word	0x00016750


	//   ....[138]....
        /*0678*/ 	.word	0x000167c0


	//   ....[139]....
        /*067c*/ 	.word	0x00016830


	//   ....[140]....
        /*0680*/ 	.word	0x000168a0


	//   ....[141]....
        /*0684*/ 	.word	0x00016910


	//   ....[142]....
        /*0688*/ 	.word	0x00016970


	//   ....[143]....
        /*068c*/ 	.word	0x000169e0


	//   ....[144]....
        /*0690*/ 	.word	0x00016a50


	//   ....[145]....
        /*0694*/ 	.word	0x00016ac0


	//   ....[146]....
        /*0698*/ 	.word	0x00016b20


	//   ....[147]....
        /*069c*/ 	.word	0x00016b90


	//   ....[148]....
        /*06a0*/ 	.word	0x00016c00


	//   ....[149]....
        /*06a4*/ 	.word	0x00016d70


	//   ....[150]....
        /*06a8*/ 	.word	0x00016dd0


	//   ....[151]....
        /*06ac*/ 	.word	0x00016e40


	//   ....[152]....
        /*06b0*/ 	.word	0x00016eb0


	//   ....[153]....
        /*06b4*/ 	.word	0x00016f00


	//   ....[154]....
        /*06b8*/ 	.word	0x00016f40


	//   ....[155]....
        /*06bc*/ 	.word	0x00016f90


	//   ....[156]....
        /*06c0*/ 	.word	0x00016fe0


	//   ....[157]....
        /*06c4*/ 	.word	0x00017050


	//   ....[158]....
        /*06c8*/ 	.word	0x000170c0


	//   ....[159]....
        /*06cc*/ 	.word	0x00017230


	//   ....[160]....
        /*06d0*/ 	.word	0x00017290


	//   ....[161]....
        /*06d4*/ 	.word	0x00017300


	//   ....[162]....
        /*06d8*/ 	.word	0x00017370


	//   ....[163]....
        /*06dc*/ 	.word	0x000174e0


	//   ....[164]....
        /*06e0*/ 	.word	0x00017540


	//   ....[165]....
        /*06e4*/ 	.word	0x000175b0


	//   ....[166]....
        /*06e8*/ 	.word	0x00017620


	//   ....[167]....
        /*06ec*/ 	.word	0x00017670


	//   ....[168]....
        /*06f0*/ 	.word	0x000176c0


	//   ....[169]....
        /*06f4*/ 	.word	0x00017710


	//   ....[170]....
        /*06f8*/ 	.word	0x00017750


	//   ....[171]....
        /*06fc*/ 	.word	0x000177b0


	//   ....[172]....
        /*0700*/ 	.word	0x00017820


	//   ....[173]....
        /*0704*/ 	.word	0x00017990


	//   ....[174]....
        /*0708*/ 	.word	0x000179f0


	//   ....[175]....
        /*070c*/ 	.word	0x00017a60


	//   ....[176]....
        /*0710*/ 	.word	0x00017ad0


	//   ....[177]....
        /*0714*/ 	.word	0x00017c40


	//   ....[178]....
        /*0718*/ 	.word	0x00017ca0


	//   ....[179]....
        /*071c*/ 	.word	0x00017cf0


	//   ....[180]....
        /*0720*/ 	.word	0x00017d40


	//   ....[181]....
        /*0724*/ 	.word	0x00017d90


	//   ....[182]....
        /*0728*/ 	.word	0x00017dd0


	//   ....[183]....
        /*072c*/ 	.word	0x00017e30


	//   ....[184]....
        /*0730*/ 	.word	0x00017ea0


	//   ....[185]....
        /*0734*/ 	.word	0x00017f10


	//   ....[186]....
        /*0738*/ 	.word	0x00018060


	//   ....[187]....
        /*073c*/ 	.word	0x000180c0


	//   ....[188]....
        /*0740*/ 	.word	0x00018130


	//   ....[189]....
        /*0744*/ 	.word	0x000181a0


	//   ....[190]....
        /*0748*/ 	.word	0x000181f0


	//   ....[191]....
        /*074c*/ 	.word	0x00018240


	//   ....[192]....
        /*0750*/ 	.word	0x00018290


	//   ....[193]....
        /*0754*/ 	.word	0x000182d0


	//   ....[194]....
        /*0758*/ 	.word	0x00018320


	//   ....[195]....
        /*075c*/ 	.word	0x00018370


	//   ....[196]....
        /*0760*/ 	.word	0x000183c0


	//   ....[197]....
        /*0764*/ 	.word	0x00018400


	//   ....[198]....
        /*0768*/ 	.word	0x00018470


	//   ....[199]....
        /*076c*/ 	.word	0x000184e0


	//   ....[200]....
        /*0770*/ 	.word	0x00018550


	//   ....[201]....
        /*0774*/ 	.word	0x000185b0


	//   ....[202]....
        /*0778*/ 	.word	0x00018620


	//   ....[203]....
        /*077c*/ 	.word	0x00018690


	//   ....[204]....
        /*0780*/ 	.word	0x00018700


	//   ....[205]....
        /*0784*/ 	.word	0x00018760


	//   ....[206]....
        /*0788*/ 	.word	0x000187d0


	//   ....[207]....
        /*078c*/ 	.word	0x00018840


	//   ....[208]....
        /*0790*/ 	.word	0x000188b0


	//   ....[209]....
        /*0794*/ 	.word	0x00018910


	//   ....[210]....
        /*0798*/ 	.word	0x00018980


	//   ....[211]....
        /*079c*/ 	.word	0x000189f0


	//   ....[212]....
        /*07a0*/ 	.word	0x00018a60


	//   ....[213]....
        /*07a4*/ 	.word	0x00018ac0


	//   ....[214]....
        /*07a8*/ 	.word	0x00018b30


	//   ....[215]....
        /*07ac*/ 	.word	0x00018ba0


	//   ....[216]....
        /*07b0*/ 	.word	0x00018c10


	//   ....[217]....
        /*07b4*/ 	.word	0x00018c70


	//   ....[218]....
        /*07b8*/ 	.word	0x00018ce0


	//   ....[219]....
        /*07bc*/ 	.word	0x00018d50


	//   ....[220]....
        /*07c0*/ 	.word	0x00018da0


	//   ....[221]....
        /*07c4*/ 	.word	0x00018de0


	//   ....[222]....
        /*07c8*/ 	.word	0x00018e30


	//   ....[223]....
        /*07cc*/ 	.word	0x00018e80


	//   ....[224]....
        /*07d0*/ 	.word	0x00018ed0


	//   ....[225]....
        /*07d4*/ 	.word	0x00018f40


	//   ....[226]....
        /*07d8*/ 	.word	0x00018f90


	//   ....[227]....
        /*07dc*/ 	.word	0x00018fe0


	//   ....[228]....
        /*07e0*/ 	.word	0x00019030


	//   ....[229]....
        /*07e4*/ 	.word	0x00019080


	//   ....[230]....
        /*07e8*/ 	.word	0x000190d0


	//   ....[231]....
        /*07ec*/ 	.word	0x00019140


	//   ....[232]....
        /*07f0*/ 	.word	0x00019190


	//   ....[233]....
        /*07f4*/ 	.word	0x00019200


	//   ....[234]....
        /*07f8*/ 	.word	0x00019260


	//   ....[235]....
        /*07fc*/ 	.word	0x000192d0


	//----- nvinfo : EIATTR_EXIT_INSTR_OFFSETS
	.align		4
.L_520:
        /*0800*/ 	.byte	0x04, 0x1c
        /*0802*/ 	.short	(.L_522 - .L_521)


	//   ....[0]....
.L_521:
        /*0804*/ 	.word	0x00000fe0


	//   ....[1]....
        /*0808*/ 	.word	0x00016420


	//----- nvinfo : EIATTR_MAX_THREADS
	.align		4
.L_522:
        /*080c*/ 	.byte	0x04, 0x05
        /*080e*/ 	.short	(.L_524 - .L_523)
.L_523:
        /*0810*/ 	.word	0x00000100
        /*0814*/ 	.word	0x00000001
        /*0818*/ 	.word	0x00000001


	//----- nvinfo : EIATTR_CRS_STACK_SIZE
	.align		4
.L_524:
        /*081c*/ 	.byte	0x04, 0x1e
        /*081e*/ 	.short	(.L_526 - .L_525)
.L_525:
        /*0820*/ 	.word	0x00000000
.L_526:


//--------------------- .nv.info._ZN7cutlass13device_kernelIN5flash19enable_sm80_to_sm89INS1_16FlashAttnFwdSm80INS1_25CollectiveMainloopFwdSm80ILi8ELi1ELb0EN4cute5tupleIJNS5_1CILi128EEENS7_ILi64EEENS7_ILi192EEEEEELi192ENS_6half_tEfNS_4arch4Sm80ELb0ELb1ELb1ELb1ELb1ELb1ELb1ELb1EEENS1_21CollectiveEpilogueFwdINS6_IJS8_SA_S9_EEENS6_IJNS7_ILi1EEESI_SI_EEESC_SE_Li256ELb1ELb1ELb1ELb0EEENS1_36VarlenDynamicPersistentTileSchedulerILi128ELi64ELi256ELi256ELb1ELb1ELb0ELb1ELb0ELb1EEEEEEEEEvNT_6ParamsE --------------------------
	.section	.nv.info._ZN7cutlass13device_kernelIN5flash19enable_sm80_to_sm89INS1_16FlashAttnFwdSm80INS1_25CollectiveMainloopFwdSm80ILi8ELi1ELb0EN4cute5tupleIJNS5_1CILi128EEENS7_ILi64EEENS7_ILi192EEEEEELi192ENS_6half_tEfNS_4arch4Sm80ELb0ELb1ELb1ELb1ELb1ELb1ELb1ELb1EEENS1_21CollectiveEpilogueFwdINS6_IJS8_SA_S9_EEENS6_IJNS7_ILi1EEESI_SI_EEESC_SE_Li256ELb1ELb1ELb1ELb0EEENS1_36VarlenDynamicPersistentTileSchedulerILi128ELi64ELi256ELi256ELb1ELb1ELb0ELb1ELb0ELb1EEEEEEEEEvNT_6ParamsE,"",@"SHT_CUDA_INFO"
	.sectionflags	@""
	.align	4


	//----- nvinfo : EIATTR_CUDA_API_VERSION
	.align		4
        /*0000*/ 	.byte	0x04, 0x37
        /*0002*/ 	.short	(.L_528 - .L_527)
.L_527:
        /*0004*/ 	.word	0x00000082


	//----- nvinfo : EIATTR_SW2861232_WAR
	.align		4
.L_528:
        /*0008*/ 	.byte	0x01, 0x35
	.zero		2


	//----- nvinfo : EIATTR_PARAM_CBANK
	.align		4
        /*000c*/ 	.byte	0x04, 0x0a
        /*000e*/ 	.short	(.L_530 - .L_529)
	.align		4
.L_529:
        /*0010*/ 	.word	index@(.nv.constant0._ZN7cutlass13device_kernelIN5flash19enable_sm80_to_sm89INS1_16FlashAttnFwdSm80INS1_25CollectiveMainloopFwdSm80ILi8ELi1ELb0EN4cute5tupleIJNS5_1CILi128EEENS7_ILi64EEENS7_ILi192EEEEEELi192ENS_6half_tEfNS_4arch4Sm80ELb0ELb1ELb1ELb1ELb1ELb1ELb1ELb1EEENS1_21CollectiveEpilogueFwdINS6_IJS8_SA_S9_EEENS6_IJNS7_ILi1EEESI_SI_EEESC_SE_Li256ELb1ELb1ELb1ELb0EEENS1_36VarlenDynamicPersistentTileSchedulerILi128ELi64ELi256ELi256ELb1ELb1ELb0ELb1ELb0ELb1EEEEEEEEEvNT_6ParamsE)
        /*0014*/ 	.short	0x0160
        /*0016*/ 	.short	0x0438


	//----- nvinfo : EIATTR_CBANK_PARAM_SIZE
	.align		4
.L_530:
        /*0018*/ 	.byte	0x03, 0x19
        /*001a*/ 	.short	0x0438


	//----- nvinfo : EIATTR_KPARAM_INFO
	.align		4
        /*001c*/ 	.byte	0x04, 0x17
        /*001e*/ 	.short	(.L_532 - .L_531)
.L_531:
        /*0020*/ 	.word	0x00000000
        /*0024*/ 	.short	0x0000
        /*0026*/ 	.short	0x0000
        /*0028*/ 	.byte	0x00, 0xf0, 0xe1, 0x10


	//----- nvinfo : EIATTR_MAXREG_COUNT
	.align		4
.L_532:
        /*002c*/ 	.byte	0x03, 0x1b
        /*002e*/ 	.short	0x00ff


	//----- nvinfo : EIATTR_NUM_BARRIERS
	.align		4
        /*0030*/ 	.byte	0x02, 0x4c
        /*0032*/ 	.byte	0x06
	.zero		1


	//----- nvinfo : EIATTR_ANNOTATIONS
	.align		4
        /*0034*/ 	.byte	0x04, 0x55
        /*0036*/ 	.short	(.L_534 - .L_533)


	//   ....[0]....
.L_533:
        /* <DEDUP_REMOVED lines=21> */


	//----- nvinfo : EIATTR_MERCURY_ISA_VERSION
	.align		4
.L_534:
        /*0178*/ 	.byte	0x03, 0x5f
        /*017a*/ 	.short	0x0000


	//----- nvinfo : EIATTR_INT_WARP_WIDE_INSTR_OFFSETS
	.align		4
        /*017c*/ 	.byte	0x04, 0x31
        /*017e*/ 	.short	(.L_536 - .L_535)


	//   ....[0]....
.L_535:
        /*0180*/ 	.word	0x0001e440


	//   ....[1]....
        /*0184*/ 	.word	0x0001e4c0


	//----- nvinfo : EIATTR_COOP_GROUP_MASK_REGIDS
	.align		4
.L_536:
        /*0188*/ 	.byte	0x04, 0x29
        /*018a*/ 	.short	(.L_538 - .L_537)


	//   ....[0]....
.L_537:
        /*018c*/ 	.word	0xffffffff


	//   ....[1]....
        /*0190*/ 	.word	0xffffffff


	//   ....[2]....
        /*0194*/ 	.word	0xffffffff


	//   ....[3]....
        /*0198*/ 	.word	0xffffffff


	//   ....[4]....
        /*019c*/ 	.word	0xffffffff


	//   ....[5]....
        /*01a0*/ 	.word	0xffffffff


	//   ....[6]....
        /*01a4*/ 	.word	0xffffffff


	//   ....[7]....
        /*01a8*/ 	.word	0xffffffff


	//   ....[8]....
        /*01ac*/ 	.word	0xffffffff


	//   ....[9]....
        /*01b0*/ 	.word	0xffffffff


	//   ....[10]....
        /*01b4*/ 	.word	0xffffffff


	//   ....[11]....
        /*01b8*/ 	.word	0xffffffff


	//   ....[12]....
        /*01bc*/ 	.word	0xffffffff


	//   ....[13]....
        /*01c0*/ 	.word	0xffffffff


	//   ....[14]....
        /*01c4*/ 	.word	0xffffffff


	//   ....[15]....
        /*01c8*/ 	.word	0xffffffff


	//   ....[16]....
        /*01cc*/ 	.word	0xffffffff


	//   ....[17]....
        /*01d0*/ 	.word	0xffffffff


	//   ....[18]....
        /*01d4*/ 	.word	0xffffffff


	//   ....[19]....
        /*01d8*/ 	.word	0xffffffff


	//   ....[20]....
        /*01dc*/ 	.word	0xffffffff


	//   ....[21]....
        /*01e0*/ 	.word	0xffffffff


	//   ....[22]....
        /*01e4*/ 	.word	0xffffffff


	//   ....[23]....
        /*01e8*/ 	.word	0xffffffff


	//   ....[24]....
        /*01ec*/ 	.word	0xffffffff


	//   ....[25]....
        /*01f0*/ 	.word	0xffffffff


	//   ....[26]....
        /*01f4*/ 	.word	0xffffffff


	//   ....[27]....
        /*01f8*/ 	.word	0xffffffff


	//   ....[28]....
        /*01fc*/ 	.word	0xffffffff


	//   ....[29]....
        /*0200*/ 	.word	0xffffffff


	//   ....[30]....
        /*0204*/ 	.word	0xffffffff


	//   ....[31]....
        /*0208*/ 	.word	0xffffffff


	//   ....[32]....
        /*020c*/ 	.word	0xffffffff


	//   ....[33]....
        /*0210*/ 	.word	0xffffffff


	//   ....[34]....
        /*0214*/ 	.word	0xffffffff


	//   ....[35]....
        /*0218*/ 	.word	0xffffffff


	//   ....[36]....
        /*021c*/ 	.word	0xffffffff


	//   ....[37]....
        /*0220*/ 	.word	0xffffffff


	//   ....[38]....
        /*0224*/ 	.word	0xffffffff


	//   ....[39]....
        /*0228*/ 	.word	0xffffffff


	//   ....[40]....
        /*022c*/ 	.word	0xffffffff


	//   ....[41]....
        /*0230*/ 	.word	0xffffffff


	//   ....[42]....
        /*0234*/ 	.word	0xffffffff


	//   ....[43]....
        /*0238*/ 	.word	0xffffffff


	//   ....[44]....
        /*023c*/ 	.word	0xffffffff


	//   ....[45]....
        /*0240*/ 	.word	0xffffffff


	//   ....[46]....
        /*0244*/ 	.word	0xffffffff


	//   ....[47]....
        /*0248*/ 	.word	0xffffffff


	//   ....[48]....
        /*024c*/ 	.word	0xffffffff


	//   ....[49]....
        /*0250*/ 	.word	0xffffffff


	//   ....[50]....
        /*0254*/ 	.word	0xffffffff


	//   ....[51]....
        /*0258*/ 	.word	0xffffffff


	//   ....[52]....
        /*025c*/ 	.word	0xffffffff


	//   ....[53]....
        /*0260*/ 	.word	0xffffffff


	//   ....[54]....
        /*0264*/ 	.word	0xffffffff


	//   ....[55]....
        /*0268*/ 	.word	0xffffffff


	//   ....[56]....
        /*026c*/ 	.word	0xffffffff


	//   ....[57]....
        /*0270*/ 	.word	0xffffffff


	//   ....[58]....
        /*0274*/ 	.word	0xffffffff


	//   ....[59]....
        /*0278*/ 	.word	0xffffffff


	//   ....[60]....
        /*027c*/ 	.word	0xffffffff


	//   ....[61]....
        /*0280*/ 	.word	0xffffffff


	//   ....[62]....
        /*0284*/ 	.word	0xffffffff


	//   ....[63]....
        /*0288*/ 	.word	0xffffffff


	//   ....[64]....
        /*028c*/ 	.word	0xffffffff


	//   ....[65]....
        /*0290*/ 	.word	0xffffffff


	//   ....[66]....
        /*0294*/ 	.word	0xffffffff


	//   ....[67]....
        /*0298*/ 	.word	0xffffffff


	//   ....[68]....
        /*029c*/ 	.word	0xffffffff


	//   ....[69]....
        /*02a0*/ 	.word	0xffffffff


	//   ....[70]....
        /*02a4*/ 	.word	0xffffffff


	//   ....[71]....
        /*02a8*/ 	.word	0xffffffff


	//   ....[72]....
        /*02ac*/ 	.word	0xffffffff


	//   ....[73]....
        /*02b0*/ 	.word	0xffffffff


	//   ....[74]....
        /*02b4*/ 	.word	0xffffffff


	//   ....[75]....
        /*02b8*/ 	.word	0xffffffff


	//   ....[76]....
        /*02bc*/ 	.word	0xffffffff


	//   ....[77]....
        /*02c0*/ 	.word	0xffffffff


	//   ....[78]....
        /*02c4*/ 	.word	0xffffffff


	//   ....[79]....
        /*02c8*/ 	.word	0xffffffff


	//   ....[80]....
        /*02cc*/ 	.word	0xffffffff


	//   ....[81]....
        /*02d0*/ 	.word	0xffffffff


	//   ....[82]....
        /*02d4*/ 	.word	0xffffffff


	//   ....[83]....
        /*02d8*/ 	.word	0xffffffff


	//   ....[84]....
        /*02dc*/ 	.word	0xffffffff


	//   ....[85]....
        /*02e0*/ 	.word	0xffffffff


	//   ....[86]....
        /*02e4*/ 	.word	0xffffffff


	//   ....[87]....
        /*02e8*/ 	.word	0xffffffff


	//   ....[88]....
        /*02ec*/ 	.word	0xffffffff


	//   ....[89]....
        /*02f0*/ 	.word	0xffffffff


	//   ....[90]....
        /*02f4*/ 	.word	0xffffffff


	//   ....[91]....
        /*02f8*/ 	.word	0xffffffff


	//   ....[92]....
        /*02fc*/ 	.word	0xffffffff


	//   ....[93]....
        /*0300*/ 	.word	0xffffffff


	//   ....[94]....
        /*0304*/ 	.word	0xffffffff


	//   ....[95]....
        /*0308*/ 	.word	0xffffffff


	//   ....[96]....
        /*030c*/ 	.word	0xffffffff


	//   ....[97]....
        /*0310*/ 	.word	0xffffffff


	//   ....[98]....
        /*0314*/ 	.word	0xffffffff


	//   ....[99]....
        /*0318*/ 	.word	0xffffffff


	//   ....[100]....
        /*031c*/ 	.word	0xffffffff


	//   ....[101]....
        /*0320*/ 	.word	0xffffffff


	//   ....[102]....
        /*0324*/ 	.word	0xffffffff


	//   ....[103]....
        /*0328*/ 	.word	0xffffffff


	//   ....[104]....
        /*032c*/ 	.word	0xffffffff


	//   ....[105]....
        /*0330*/ 	.word	0xffffffff


	//   ....[106]....
        /*0334*/ 	.word	0xffffffff


	//   ....[107]....
        /*0338*/ 	.word	0xffffffff


	//   ....[108]....
        /*033c*/ 	.word	0xffffffff


	//   ....[109]....
        /*0340*/ 	.word	0xffffffff


	//   ....[110]....
        /*0344*/ 	.word	0xffffffff


	//   ....[111]....
        /*0348*/ 	.word	0xffffffff


	//   ....[112]....
        /*034c*/ 	.word	0xffffffff


	//   ....[113]....
        /*0350*/ 	.word	0xffffffff


	//   ....[114]....
        /*0354*/ 	.word	0xffffffff


	//   ....[115]....
        /*0358*/ 	.word	0xffffffff


	//   ....[116]....
        /*035c*/ 	.word	0xffffffff


	//   ....[117]....
        /*0360*/ 	.word	0xffffffff


	//   ....[118]....
        /*0364*/ 	.word	0xffffffff


	//   ....[119]....
        /*0368*/ 	.word	0xffffffff


	//   ....[120]....
        /*036c*/ 	.word	0xffffffff


	//   ....[121]....
        /*0370*/ 	.word	0xffffffff


	//   ....[122]....
        /*0374*/ 	.word	0xffffffff


	//   ....[123]....
        /*0378*/ 	.word	0xffffffff


	//   ....[124]....
        /*037c*/ 	.word	0xffffffff


	//   ....[125]....
        /*0380*/ 	.word	0xffffffff


	//   ....[126]....
        /*0384*/ 	.word	0xffffffff


	//   ....[127]....
        /*0388*/ 	.word	0xffffffff


	//   ....[128]....
        /*038c*/ 	.word	0xffffffff


	//   ....[129]....
        /*0390*/ 	.word	0xffffffff


	//   ....[130]....
        /*0394*/ 	.word	0xffffffff


	//   ....[131]....
        /*0398*/ 	.word	0xffffffff


	//   ....[132]....
        /*039c*/ 	.word	0xffffffff


	//   ....[133]....
        /*03a0*/ 	.word	0xffffffff


	//   ....[134]....
        /*03a4*/ 	.word	0xffffffff


	//   ....[135]....
        /*03a8*/ 	.word	0xffffffff


	//   ....[136]....
        /*03ac*/ 	.word	0xffffffff


	//   ....[137]....
        /*03b0*/ 	.word	0xffffffff


	//   ....[138]....
        /*03b4*/ 	.word	0xffffffff


	//   ....[139]....
        /*03b8*/ 	.word	0xffffffff


	//   ....[140]....
        /*03bc*/ 	.word	0xffffffff


	//   ....[141]....
        /*03c0*/ 	.word	0xffffffff


	//   ....[142]....
        /*03c4*/ 	.word	0xffffffff


	//   ....[143]....
        /*03c8*/ 	.word	0xffffffff


	//   ....[144]....
        /*03cc*/ 	.word	0xffffffff


	//   ....[145]....
        /*03d0*/ 	.word	0xffffffff


	//   ....[146]....
        /*03d4*/ 	.word	0xffffffff


	//   ....[147]....
        /*03d8*/ 	.word	0xffffffff


	//   ....[148]....
        /*03dc*/ 	.word	0xffffffff


	//   ....[149]....
        /*03e0*/ 	.word	0xffffffff


	//   ....[150]....
        /*03e4*/ 	.word	0xffffffff


	//   ....[151]....
        /*03e8*/ 	.word	0xffffffff


	//   ....[152]....
        /*03ec*/ 	.word	0xffffffff


	//   ....[153]....
        /*03f0*/ 	.word	0xffffffff


	//   ....[154]....
        /*03f4*/ 	.word	0xffffffff


	//   ....[155]....
        /*03f8*/ 	.word	0xffffffff


	//   ....[156]....
        /*03fc*/ 	.word	0xffffffff


	//   ....[157]....
        /*0400*/ 	.word	0xffffffff


	//   ....[158]....
        /*0404*/ 	.word	0xffffffff


	//   ....[159]....
        /*0408*/ 	.word	0xffffffff


	//   ....[160]....
        /*040c*/ 	.word	0xffffffff


	//   ....[161]....
        /*0410*/ 	.word	0xffffffff


	//   ....[162]....
        /*0414*/ 	.word	0xffffffff


	//   ....[163]....
        /*0418*/ 	.word	0xffffffff


	//   ....[164]....
        /*041c*/ 	.word	0xffffffff


	//   ....[165]....
        /*0420*/ 	.word	0xffffffff


	//   ....[166]....
        /*0424*/ 	.word	0xffffffff


	//   ....[167]....
        /*0428*/ 	.word	0xffffffff


	//   ....[168]....
        /*042c*/ 	.word	0xffffffff


	//   ....[169]....
        /*0430*/ 	.word	0xffffffff


	//   ....[170]....
        /*0434*/ 	.word	0xffffffff


	//   ....[171]....
        /*0438*/ 	.word	0xffffffff


	//   ....[172]....
        /*043c*/ 	.word	0xffffffff


	//   ....[173]....
        /*0440*/ 	.word	0xffffffff


	//   ....[174]....
        /*0444*/ 	.word	0xffffffff


	//   ....[175]....
        /*0448*/ 	.word	0xffffffff


	//   ....[176]....
        /*044c*/ 	.word	0xffffffff


	//   ....[177]....
        /*0450*/ 	.word	0xffffffff


	//   ....[178]....
        /*0454*/ 	.word	0xffffffff


	//   ....[179]....
        /*0458*/ 	.word	0xffffffff


	//   ....[180]....
        /*045c*/ 	.word	0xffffffff


	//   ....[181]....
        /*0460*/ 	.word	0xffffffff


	//   ....[182]....
        /*0464*/ 	.word	0xffffffff


	//   ....[183]....
        /*0468*/ 	.word	0xffffffff


	//   ....[184]....
        /*046c*/ 	.word	0xffffffff


	//   ....[185]....
        /*0470*/ 	.word	0xffffffff


	//   ....[186]....
        /*0474*/ 	.word	0xffffffff


	//   ....[187]....
        /*0478*/ 	.word	0xffffffff


	//   ....[188]....
        /*047c*/ 	.word	0xffffffff


	//   ....[189]....
        /*0480*/ 	.word	0xffffffff


	//   ....[190]....
        /*0484*/ 	.word	0xffffffff


	//   ....[191]....
        /*0488*/ 	.word	0xffffffff


	//   ....[192]....
        /*048c*/ 	.word	0xffffffff


	//   ....[193]....
        /*0490*/ 	.word	0xffffffff


	//   ....[194]....
        /*0494*/ 	.word	0xffffffff


	//   ....[195]....
        /*0498*/ 	.word	0xffffffff


	//   ....[196]....
        /*049c*/ 	.word	0xffffffff


	//   ....[197]....
        /*04a0*/ 	.word	0xffffffff


	//   ....[198]....
        /*04a4*/ 	.word	0xffffffff


	//   ....[199]....
        /*04a8*/ 	.word	0xffffffff


	//   ....[200]....
        /*04ac*/ 	.word	0xffffffff


	//   ....[201]....
        /*04b0*/ 	.word	0xffffffff


	//   ....[202]....
        /*04b4*/ 	.word	0xffffffff


	//   ....[203]....
        /*04b8*/ 	.word	0xffffffff


	//   ....[204]....
        /*04bc*/ 	.word	0xffffffff


	//   ....[205]....
        /*04c0*/ 	.word	0xffffffff


	//   ....[206]....
        /*04c4*/ 	.word	0xffffffff


	//   ....[207]....
        /*04c8*/ 	.word	0xffffffff


	//   ....[208]....
        /*04cc*/ 	.word	0xffffffff


	//   ....[209]....
        /*04d0*/ 	.word	0xffffffff


	//   ....[210]....
        /*04d4*/ 	.word	0xffffffff


	//   ....[211]....
        /*04d8*/ 	.word	0xffffffff


	//   ....[212]....
        /*04dc*/ 	.word	0xffffffff


	//   ....[213]....
        /*04e0*/ 	.word	0xffffffff


	//   ....[214]....
        /*04e4*/ 	.word	0xffffffff


	//   ....[215]....
        /*04e8*/ 	.word	0xffffffff


	//   ....[216]....
        /*04ec*/ 	.word	0xffffffff


	//   ....[217]....
        /*04f0*/ 	.word	0xffffffff


	//   ....[218]....
        /*04f4*/ 	.word	0xffffffff


	//   ....[219]....
        /*04f8*/ 	.word	0xffffffff


	//   ....[220]....
        /*04fc*/ 	.word	0xffffffff


	//   ....[221]....
        /*0500*/ 	.word	0xffffffff


	//   ....[222]....
        /*0504*/ 	.word	0xffffffff


	//   ....[223]....
        /*0508*/ 	.word	0xffffffff


	//   ....[224]....
        /*050c*/ 	.word	0xffffffff


	//   ....[225]....
        /*0510*/ 	.word	0xffffffff


	//   ....[226]....
        /*0514*/ 	.word	0xffffffff


	//   ....[227]....
        /*0518*/ 	.word	0xffffffff


	//   ....[228]....
        /*051c*/ 	.word	0xffffffff


	//   ....[229]....
        /*0520*/ 	.word	0xffffffff


	//   ....[230]....
        /*0524*/ 	.word	0xffffffff


	//   ....[231]....
        /*0528*/ 	.word	0xffffffff


	//   ....[232]....
        /*052c*/ 	.word	0xffffffff


	//   ....[233]....
        /*0530*/ 	.word	0xffffffff


	//   ....[234]....
        /*0534*/ 	.word	0xffffffff


	//   ....[235]....
        /*0538*/ 	.word	0xffffffff


	//   ....[236]....
        /*053c*/ 	.word	0xffffffff


	//   ....[237]....
        /*0540*/ 	.word	0xffffffff


	//   ....[238]....
        /*0544*/ 	.word	0xffffffff


	//   ....[239]....
        /*0548*/ 	.word	0xffffffff


	//   ....[240]....
        /*054c*/ 	.word	0xffffffff


	//   ....[241]....
        /*0550*/ 	.word	0xffffffff


	//   ....[242]....
        /*0554*/ 	.word	0xffffffff


	//   ....[243]....
        /*0558*/ 	.word	0xffffffff


	//   ....[244]....
        /*055c*/ 	.word	0xffffffff


	//   ....[245]....
        /*0560*/ 	.word	0xffffffff


	//   ....[246]....
        /*0564*/ 	.word	0xffffffff


	//   ....[247]....
        /*0568*/ 	.word	0xffffffff


	//   ....[248]....
        /*056c*/ 	.word	0xffffffff


	//   ....[249]....
        /*0570*/ 	.word	0xffffffff


	//   ....[250]....
        /*0574*/ 	.word	0xffffffff


	//   ....[251]....
        /*0578*/ 	.word	0xffffffff


	//   ....[252]....
        /*057c*/ 	.word	0xffffffff


	//   ....[253]....
        /*0580*/ 	.word	0xffffffff


	//   ....[254]....
        /*0584*/ 	.word	0xffffffff


	//   ....[255]....
        /*0588*/ 	.word	0xffffffff


	//   ....[0]....
        /*058c*/ 	.word	0xffffffff


	//   ....[1]....
        /*0590*/ 	.word	0xffffffff


	//   ....[2]....
        /*0594*/ 	.word	0xffffffff


	//   ....[3]....
        /*0598*/ 	.word	0xffffffff


	//----- nvinfo : EIATTR_COOP_GROUP_INSTR_OFFSETS
	.align		4
.L_538:
        /*059c*/ 	.byte	0x04, 0x28
        /*059e*/ 	.short	(.L_540 - .L_539)


	//   ....[0]....
.L_539:
        /*05a0*/ 	.word	0x00000050


	//   ....[1]....
        /*05a4*/ 	.word	0x000001e0


	//   ....[2]....
        /*05a8*/ 	.word	0x00000210


	//   ....[3]....
        /*05ac*/ 	.word	0x00000240


	//   ....[4]....
        /*05b0*/ 	.word	0x00000270


	//   ....[5]....
        /*05b4*/ 	.word	0x000002a0


	//   ....[6]....
        /*05b8*/ 	.word	0x000002d0


	//   ....[7]....
        /*05bc*/ 	.word	0x00000430


	//   ....[8]....
        /*05c0*/ 	.word	0x00000470


	//   ....[9]....
        /*05c4*/ 	.word	0x000004a0


	//   ....[10]....
        /*05c8*/ 	.word	0x000004d0


	//   ....[11]....
        /*05cc*/ 	.word	0x00000500


	//   ....[12]....
        /*05d0*/ 	.word	0x00000530


	//   ....[13]....
        /*05d4*/ 	.word	0x000005c0


	//   ....[14]....
        /*05d8*/ 	.word	0x00000600


	//   ....[15]....
        /*05dc*/ 	.word	0x00000620


	//   ....[16]....
        /*05e0*/ 	.word	0x00000680


	//   ....[17]....
        /*05e4*/ 	.word	0x00003db0


	//   ....[18]....
        /*05e8*/ 	.word	0x00003dc0


	//   ....[19]....
        /*05ec*/ 	.word	0x00005950


	//   ....[20]....
        /*05f0*/ 	.word	0x00005960


	//   ....[21]....
        /*05f4*/ 	.word	0x000072e0


	//   ....[22]....
        /*05f8*/ 	.word	0x00007300


	//   ....[23]....
        /*05fc*/ 	.word	0x00007850


	//   ....[24]....
        /*0600*/ 	.word	0x00007870


	//   ....[25]....
        /*0604*/ 	.word	0x00008890


	//   ....[26]....
        /*0608*/ 	.word	0x000088b0


	//   ....[27]....
        /*060c*/ 	.word	0x000089e0


	//   ....[28]....
        /*0610*/ 	.word	0x000089f0


	//   ....[29]....
        /*0614*/ 	.word	0x00008b20


	//   ....[30]....
        /*0618*/ 	.word	0x00008b40


	//   ....[31]....
        /*061c*/ 	.word	0x00008c70


	//   ....[32]....
        /*0620*/ 	.word	0x00008c80


	//   ....[33]....
        /*0624*/ 	.word	0x00009060


	//   ....[34]....
        /*0628*/ 	.word	0x00009070


	//   ....[35]....
        /*062c*/ 	.word	0x00009080


	//   ....[36]....
        /*0630*/ 	.word	0x00009090


	//   ....[37]....
        /*0634*/ 	.word	0x000094f0


	//   ....[38]....
        /*0638*/ 	.word	0x00009510


	//   ....[39]....
        /*063c*/ 	.word	0x00009530


	//   ....[40]....
        /*0640*/ 	.word	0x00009550


	//   ....[41]....
        /*0644*/ 	.word	0x00009a70


	//   ....[42]....
        /*0648*/ 	.word	0x00009ce0


	//   ....[43]....
        /*064c*/ 	.word	0x00009d20


	//   ....[44]....
        /*0650*/ 	.word	0x00009d40


	//   ....[45]....
        /*0654*/ 	.word	0x0000c850


	//   ....[46]....
        /*0658*/ 	.word	0x0000c900


	//   ....[47]....
        /*065c*/ 	.word	0x0000c920


	//   ....[48]....
        /*0660*/ 	.word	0x0000c930


	//   ....[49]....
        /*0664*/ 	.word	0x0000cc90


	//   ....[50]....
        /*0668*/ 	.word	0x0000ce70


	//   ....[51]....
        /*066c*/ 	.word	0x0000ceb0


	//   ....[52]....
        /*0670*/ 	.word	0x0000cef0


	//   ....[53]....
        /*0674*/ 	.word	0x0000fc20


	//   ....[54]....
        /*0678*/ 	.word	0x0000fc30


	//   ....[55]....
        /*067c*/ 	.word	0x0000fc40


	//   ....[56]....
        /*0680*/ 	.word	0x0000fc50


	//   ....[57]....
        /*0684*/ 	.word	0x00010de0


	//   ....[58]....
        /*0688*/ 	.word	0x00010e00


	//   ....[59]....
        /*068c*/ 	.word	0x00010e90


	//   ....[60]....
        /*0690*/ 	.word	0x00010ef0


	//   ....[61]....
        /*0694*/ 	.word	0x00011180


	//   ....[62]....
        /*0698*/ 	.word	0x00011660


	//   ....[63]....
        /*069c*/ 	.word	0x00011d10


	//   ....[64]....
        /*06a0*/ 	.word	0x00011d40


	//   ....[65]....
        /*06a4*/ 	.word	0x00011d50


	//   ....[66]....
        /*06a8*/ 	.word	0x00011d80


	//   ....[67]....
        /*06ac*/ 	.word	0x000132f0


	//   ....[68]....
        /*06b0*/ 	.word	0x00013310


	//   ....[69]....
        /*06b4*/ 	.word	0x000133d0


	//   ....[70]....
        /*06b8*/ 	.word	0x00013400


	//   ....[71]....
        /*06bc*/ 	.word	0x00014560


	//   ....[72]....
        /*06c0*/ 	.word	0x00014580


	//   ....[73]....
        /*06c4*/ 	.word	0x00014640


	//   ....[74]....
        /*06c8*/ 	.word	0x00014670


	//   ....[75]....
        /*06cc*/ 	.word	0x00014920


	//   ....[76]....
        /*06d0*/ 	.word	0x00014e30


	//   ....[77]....
        /*06d4*/ 	.word	0x00015530


	//   ....[78]....
        /*06d8*/ 	.word	0x00015560


	//   ....[79]....
        /*06dc*/ 	.word	0x00015580


	//   ....[80]....
        /*06e0*/ 	.word	0x000155a0


	//   ....[81]....
        /*06e4*/ 	.word	0x000171b0


	//   ....[82]....
        /*06e8*/ 	.word	0x000171d0


	//   ....[83]....
        /*06ec*/ 	.word	0x00017290


	//   ....[84]....
        /*06f0*/ 	.word	0x000172c0


	//   ....[85]....
        /*06f4*/ 	.word	0x00018420


	//   ....[86]....
        /*06f8*/ 	.word	0x00018440


	//   ....[87]....
        /*06fc*/ 	.word	0x00018500


	//   ....[88]....
        /*0700*/ 	.word	0x00018530


	//   ....[89]....
        /*0704*/ 	.word	0x00018910


	//   ....[90]....
        /*0708*/ 	.word	0x00018940


	//   ....[91]....
        /*070c*/ 	.word	0x00018960


	//   ....[92]....
        /*0710*/ 	.word	0x00018980


	//   ....[93]....
        /*0714*/ 	.word	0x0001a2f0


	//   ....[94]....
        /*0718*/ 	.word	0x0001a300


	//   ....[95]....
        /*071c*/ 	.word	0x0001a360


	//   ....[96]....
        /*0720*/ 	.word	0x0001a390


	//   ....[97]....
        /*0724*/ 	.word	0x0001b500


	//   ....[98]....
        /*0728*/ 	.word	0x0001b520


	//   ....[99]....
        /*072c*/ 	.word	0x0001b600


	//   ....[100]....
        /*0730*/ 	.word	0x0001b620


	//   ....[101]....
        /*0734*/ 	.word	0x0001b810


	//   ....[102]....
        /*0738*/ 	.word	0x0001bd20


	//   ....[103]....
        /*073c*/ 	.word	0x0001c420


	//   ....[104]....
        /*0740*/ 	.word	0x0001c450


	//   ....[105]....
        /*0744*/ 	.word	0x0001c470


	//   ....[106]....
        /*0748*/ 	.word	0x0001c490


	//   ....[107]....
        /*074c*/ 	.word	0x0001dc30


	//   ....[108]....
        /*0750*/ 	.word	0x0001dc60


	//   ....[109]....
        /*0754*/ 	.word	0x0001dc80


	//   ....[110]....
        /*0758*/ 	.word	0x0001dc90


	//   ....[111]....
        /*075c*/ 	.word	0x0001f080


	//   ....[112]....
        /*0760*/ 	.word	0x0001f0b0


	//   ....[113]....
        /*0764*/ 	.word	0x0001f0c0


	//   ....[114]....
        /*0768*/ 	.word	0x0001f0d0


	//   ....[115]....
        /*076c*/ 	.word	0x0001f440


	//   ....[116]....
        /*0770*/ 	.word	0x0001f460


	//   ....[117]....
        /*0774*/ 	.word	0x0001f580


	//   ....[118]....
        /*0778*/ 	.word	0x0001f590


	//   ....[119]....
        /*077c*/ 	.word	0x0001f6c0


	//   ....[120]....
        /*0780*/ 	.word	0x0001f6e0


	//   ....[121]....
        /*0784*/ 	.word	0x0001f810


	//   ....[122]....
        /*0788*/ 	.word	0x0001f820


	//   ....[123]....
        /*078c*/ 	.word	0x0001fb50


	//   ....[124]....
        /*0790*/ 	.word	0x0001fb70


	//   ....[125]....
        /*0794*/ 	.word	0x00020620


	//   ....[126]....
        /*0798*/ 	.word	0x00020630


	//   ....[127]....
        /*079c*/ 	.word	0x00021890


	//   ....[128]....
        /*07a0*/ 	.word	0x000218b0


	//   ....[129]....
        /*07a4*/ 	.word	0x000219e0


	//   ....[130]....
        /*07a8*/ 	.word	0x000219f0


	//   ....[131]....
        /*07ac*/ 	.word	0x00021b20


	//   ....[132]....
        /*07b0*/ 	.word	0x00021b40


	//   ....[133]....
        /*07b4*/ 	.word	0x00021c70


	//   ....[134]....
        /*07b8*/ 	.word	0x00021c80


	//   ....[135]....
        /*07bc*/ 	.word	0x00021e50


	//   ....[136]....
        /*07c0*/ 	.word	0x00021e70


	//   ....[137]....
        /*07c4*/ 	.word	0x00021f90


	//   ....[138]....
        /*07c8*/ 	.word	0x00021fd0


	//   ....[139]....
        /*07cc*/ 	.word	0x00022000


	//   ....[140]....
        /*07d0*/ 	.word	0x00022030


	//   ....[141]....
        /*07d4*/ 	.word	0x00022060


	//   ....[142]....
        /*07d8*/ 	.word	0x00022090


	//   ....[143]....
        /*07dc*/ 	.word	0x000221f0


	//   ....[144]....
        /*07e0*/ 	.word	0x00022230


	//   ....[145]....
        /*07e4*/ 	.word	0x00022260


	//   ....[146]....
        /*07e8*/ 	.word	0x00022290


	//   ....[147]....
        /*07ec*/ 	.word	0x000222c0


	//   ....[148]....
        /*07f0*/ 	.word	0x000222f0


	//   ....[149]....
        /*07f4*/ 	.word	0x00022380


	//   ....[150]....
        /*07f8*/ 	.word	0x000223c0


	//   ....[151]....
        /*07fc*/ 	.word	0x000223d0


	//   ....[152]....
        /*0800*/ 	.word	0x00022430


	//   ....[153]....
        /*0804*/ 	.word	0x00022dd0


	//   ....[154]....
        /*0808*/ 	.word	0x00022e30


	//   ....[155]....
        /*080c*/ 	.word	0x00022e80


	//   ....[156]....
        /*0810*/ 	.word	0x00022ed0


	//   ....[157]....
        /*0814*/ 	.word	0x00022f20


	//   ....[158]....
        /*0818*/ 	.word	0x00022f90


	//   ....[159]....
        /*081c*/ 	.word	0x00022fd0


	//   ....[160]....
        /*0820*/ 	.word	0x00023040


	//   ....[161]....
        /*0824*/ 	.word	0x000230b0


	//   ....[162]....
        /*0828*/ 	.word	0x00023110


	//   ....[163]....
        /*082c*/ 	.word	0x00023180


	//   ....[164]....
        /*0830*/ 	.word	0x000231f0


	//   ....[165]....
        /*0834*/ 	.word	0x00023250


	//   ....[166]....
        /*0838*/ 	.word	0x000232b0


	//   ....[167]....
        /*083c*/ 	.word	0x00023310


	//   ....[168]....
        /*0840*/ 	.word	0x00023380


	//   ....[169]....
        /*0844*/ 	.word	0x000233e0


	//   ....[170]....
        /*0848*/ 	.word	0x00023440


	//   ....[171]....
        /*084c*/ 	.word	0x000234a0


	//   ....[172]....
        /*0850*/ 	.word	0x00023510


	//   ....[173]....
        /*0854*/ 	.word	0x00023680


	//   ....[174]....
        /*0858*/ 	.word	0x000236e0


	//   ....[175]....
        /*085c*/ 	.word	0x00023740


	//   ....[176]....
        /*0860*/ 	.word	0x000237b0


	//   ....[177]....
        /*0864*/ 	.word	0x00023800


	//   ....[178]....
        /*0868*/ 	.word	0x00023840


	//   ....[179]....
        /*086c*/ 	.word	0x00023890


	//   ....[180]....
        /*0870*/ 	.word	0x000238e0


	//   ....[181]....
        /*0874*/ 	.word	0x00023950


	//   ....[182]....
        /*0878*/ 	.word	0x000239c0


	//   ....[183]....
        /*087c*/ 	.word	0x00023b30


	//   ....[184]....
        /*0880*/ 	.word	0x00023b90


	//   ....[185]....
        /*0884*/ 	.word	0x00023bf0


	//   ....[186]....
        /*0888*/ 	.word	0x00023c60


	//   ....[187]....
        /*088c*/ 	.word	0x00023dd0


	//   ....[188]....
        /*0890*/ 	.word	0x00023e30


	//   ....[189]....
        /*0894*/ 	.word	0x00023e90


	//   ....[190]....
        /*0898*/ 	.word	0x00023f00


	//   ....[191]....
        /*089c*/ 	.word	0x00023f50


	//   ....[192]....
        /*08a0*/ 	.word	0x00023f90


	//   ....[193]....
        /*08a4*/ 	.word	0x00023fe0


	//   ....[194]....
        /*08a8*/ 	.word	0x00024020


	//   ....[195]....
        /*08ac*/ 	.word	0x00024080


	//   ....[196]....
        /*08b0*/ 	.word	0x000240f0


	//   ....[197]....
        /*08b4*/ 	.word	0x00024260


	//   ....[198]....
        /*08b8*/ 	.word	0x000242c0


	//   ....[199]....
        /*08bc*/ 	.word	0x00024320


	//   ....[200]....
        /*08c0*/ 	.word	0x00024390


	//   ....[201]....
        /*08c4*/ 	.word	0x00024500


	//   ....[202]....
        /*08c8*/ 	.word	0x00024560


	//   ....[203]....
        /*08cc*/ 	.word	0x000245a0


	//   ....[204]....
        /*08d0*/ 	.word	0x000245e0


	//   ....[205]....
        /*08d4*/ 	.word	0x00024630


	//   ....[206]....
        /*08d8*/ 	.word	0x00024670


	//   ....[207]....
        /*08dc*/ 	.word	0x000246d0


	//   ....[208]....
        /*08e0*/ 	.word	0x00024730


	//   ....[209]....
        /*08e4*/ 	.word	0x000247a0


	//   ....[210]....
        /*08e8*/ 	.word	0x000248f0


	//   ....[211]....
        /*08ec*/ 	.word	0x00024950


	//   ....[212]....
        /*08f0*/ 	.word	0x000249b0


	//   ....[213]....
        /*08f4*/ 	.word	0x00024a20


	//   ....[214]....
        /*08f8*/ 	.word	0x00024a70


	//   ....[215]....
        /*08fc*/ 	.word	0x00024ab0


	//   ....[216]....
        /*0900*/ 	.word	0x00024b00


	//   ....[217]....
        /*0904*/ 	.word	0x00024b40


	//   ....[218]....
        /*0908*/ 	.word	0x00024b90


	//   ....[219]....
        /*090c*/ 	.word	0x00024be0


	//   ....[220]....
        /*0910*/ 	.word	0x00024c30


	//   ....[221]....
        /*0914*/ 	.word	0x00024c70


	//   ....[222]....
        /*0918*/ 	.word	0x00024ce0


	//   ....[223]....
        /*091c*/ 	.word	0x00024d50


	//   ....[224]....
        /*0920*/ 	.word	0x00024db0


	//   ....[225]....
        /*0924*/ 	.word	0x00024e10


	//   ....[226]....
        /*0928*/ 	.word	0x00024e70


	//   ....[227]....
        /*092c*/ 	.word	0x00024ee0


	//   ....[228]....
        /*0930*/ 	.word	0x00024f40


	//   ....[229]....
        /*0934*/ 	.word	0x00024fa0


	//   ....[230]....
        /*0938*/ 	.word	0x00025000


	//   ....[231]....
        /*093c*/ 	.word	0x00025070


	//   ....[232]....
        /*0940*/ 	.word	0x000250d0


	//   ....[233]....
        /*0944*/ 	.word	0x00025130


	//   ....[234]....
        /*0948*/ 	.word	0x00025190


	//   ....[235]....
        /*094c*/ 	.word	0x00025200


	//   ....[236]....
        /*0950*/ 	.word	0x00025260


	//   ....[237]....
        /*0954*/ 	.word	0x000252c0


	//   ....[238]....
        /*0958*/ 	.word	0x00025320


	//   ....[239]....
        /*095c*/ 	.word	0x00025390


	//   ....[240]....
        /*0960*/ 	.word	0x000253f0


	//   ....[241]....
        /*0964*/ 	.word	0x00025450


	//   ....[242]....
        /*0968*/ 	.word	0x000254c0


	//   ....[243]....
        /*096c*/ 	.word	0x00025530


	//   ....[244]....
        /*0970*/ 	.word	0x00025580


	//   ....[245]....
        /*0974*/ 	.word	0x000255c0


	//   ....[246]....
        /*0978*/ 	.word	0x00025610


	//   ....[247]....
        /*097c*/ 	.word	0x00025660


	//   ....[248]....
        /*0980*/ 	.word	0x000256b0


	//   ....[249]....
        /*0984*/ 	.word	0x00025720


	//   ....[250]....
        /*0988*/ 	.word	0x00025760


	//   ....[251]....
        /*098c*/ 	.word	0x000257b0


	//   ....[252]....
        /*0990*/ 	.word	0x00025800


	//   ....[253]....
        /*0994*/ 	.word	0x00025850


	//   ....[254]....
        /*0998*/ 	.word	0x000258a0


	//   ....[255]....
        /*099c*/ 	.word	0x00025910


	//   ....[0]....
        /*09a0*/ 	.word	0x00025950


	//   ....[1]....
        /*09a4*/ 	.word	0x000259c0


	//   ....[2]....
        /*09a8*/ 	.word	0x00025a20


	//   ....[3]....
        /*09ac*/ 	.word	0x00025a90


	//----- nvinfo : EIATTR_EXIT_INSTR_OFFSETS
	.align		4
.L_540:
        /*09b0*/ 	.byte	0x04, 0x1c
        /*09b2*/ 	.short	(.L_542 - .L_541)


	//   ....[0]....
.L_541:
        /*09b4*/ 	.word	0x00000fe0


	//   ....[1]....
        /*09b8*/ 	.word	0x00022d90


	//----- nvinfo : EIATTR_MAX_THREADS
	.align		4
.L_542:
        /*09bc*/ 	.byte	0x04, 0x05
        /*09be*/ 	.short	(.L_544 - .L_543)
.L_543:
        /*09c0*/ 	.word	0x00000100
        /*09c4*/ 	.word	0x00000001
        /*09c8*/ 	.word	0x00000001


	//----- nvinfo : EIATTR_CRS_STACK_SIZE
	.align		4
.L_544:
        /*09cc*/ 	.byte	0x04, 0x1e
        /*09ce*/ 	.short	(.L_546 - .L_545)
.L_545:
        /*09d0*/ 	.word	0x00000000
.L_546:


//--------------------- .nv.info._ZN7cutlass13device_kernelIN5flash19enable_sm80_to_sm89INS1_16FlashAttnFwdSm80INS1_25CollectiveMainloopFwdSm80ILi8ELi1ELb0EN4cute5tupleIJNS5_1CILi128EEENS7_ILi64EEENS7_ILi192EEEEEELi192ENS_6half_tEfNS_4arch4Sm80ELb1ELb0ELb1ELb0ELb1ELb0ELb1ELb1EEENS1_21CollectiveEpilogueFwdINS6_IJS8_SA_S9_EEENS6_IJNS7_ILi1EEESI_SI_EEESC_SE_Li256ELb0ELb1ELb1ELb0EEENS1_30DynamicPersistentTileSchedulerILi256ELi256ELb1ELb1ELb0EEEEEEEEEvNT_6ParamsE --------------------------
	.section	.nv.info._ZN7cutlass13device_kernelIN5flash19enable_sm80_to_sm89INS1_16FlashAttnFwdSm80INS1_25CollectiveMainloopFwdSm80ILi8ELi1ELb0EN4cute5tupleIJNS5_1CILi128EEENS7_ILi64EEENS7_ILi192EEEEEELi192ENS_6half_tEfNS_4arch4Sm80ELb1ELb0ELb1ELb0ELb1ELb0ELb1ELb1EEENS1_21CollectiveEpilogueFwdINS6_IJS8_SA_S9_EEENS6_IJNS7_ILi1EEESI_SI_EEESC_SE_Li256ELb0ELb1ELb1ELb0EEENS1_30DynamicPersistentTileSchedulerILi256ELi256ELb1ELb1ELb0EEEEEEEEEvNT_6ParamsE,"",@"SHT_CUDA_INFO"
	.sectionflags	@""
	.align	4


	//----- nvinfo : EIATTR_CUDA_API_VERSION
	.align		4
        /*0000*/ 	.byte	0x04, 0x37
        /*0002*/ 	.short	(.L_548 - .L_547)
.L_547:
        /*0004*/ 	.word	0x00000082


	//----- nvinfo : EIATTR_SW2861232_WAR
	.align		4
.L_548:
        /*0008*/ 	.byte	0x01, 0x35
	.zero		2


	//----- nvinfo : EIATTR_PARAM_CBANK
	.align		4
        /*000c*/ 	.byte	0x04, 0x0a
        /*000e*/ 	.short	(.L_550 - .L_549)
	.align		4
.L_549:
        /*0010*/ 	.word	index@(.nv.constant0._ZN7cutlass13device_kernelIN5flash19enable_sm80_to_sm89INS1_16FlashAttnFwdSm80INS1_25CollectiveMainloopFwdSm80ILi8ELi1ELb0EN4cute5tupleIJNS5_1CILi128EEENS7_ILi64EEENS7_ILi192EEEEEELi192ENS_6half_tEfNS_4arch4Sm80ELb1ELb0ELb1ELb0ELb1ELb0ELb1ELb1EEENS1_21CollectiveEpilogueFwdINS6_IJS8_SA_S9_EEENS6_IJNS7_ILi1EEESI_SI_EEESC_SE_Li256ELb0ELb1ELb1ELb0EEENS1_30DynamicPersistentTileSchedulerILi256ELi256ELb1ELb1ELb0EEEEEEEEEvNT_6ParamsE)
        /*0014*/ 	.short	0x0160
        /*0016*/ 	.short	0x0428


	//----- nvinfo : EIATTR_CBANK_PARAM_SIZE
	.align		4
.L_550:
        /*0018*/ 	.byte	0x03, 0x19
        /*001a*/ 	.short	0x0428


	//----- nvinfo : EIATTR_KPARAM_INFO
	.align		4
        /*001c*/ 	.byte	0x04, 0x17
        /*001e*/ 	.short	(.L_552 - .L_551)
.L_551:
        /*0020*/ 	.word	0x00000000
        /*0024*/ 	.short	0x0000
        /*0026*/ 	.short	0x0000
        /*0028*/ 	.byte	0x00, 0xf0, 0xa1, 0x10


	//----- nvinfo : EIATTR_MAXREG_COUNT
	.align		4
.L_552:
        /*002c*/ 	.byte	0x03, 0x1b
        /*002e*/ 	.short	0x00ff


	//----- nvinfo : EIATTR_NUM_BARRIERS
	.align		4
        /*0030*/ 	.byte	0x02, 0x4c
        /*0032*/ 	.byte	0x06
	.zero		1


	//----- nvinfo : EIATTR_ANNOTATIONS
	.align		4
        /*0034*/ 	.byte	0x04, 0x55
        /*0036*/ 	.short	(.L_554 - .L_553)


	//   ....[0]....
.L_553:
        /*0038*/ 	.word	0x00000001
        /*003c*/ 	.byte	0x70, 0x00, 0x00, 0x00, 0x01, 0x00, 0x00, 0x00, 0xd0, 0x04, 0x00, 0x00, 0x01, 0x00, 0x00, 0x00
        /*004c*/ 	.byte	0xa0, 0x05, 0x00, 0x00, 0x01, 0x00, 0x00, 0x00, 0xb0, 0x37, 0x00, 0x00, 0x01, 0x00, 0x00, 0x00
        /*005c*/ 	.byte	0x00, 0xc2, 0x00, 0x00, 0x01, 0x00, 0x00, 0x00, 0x40, 0xc2, 0x00, 0x00, 0x01, 0x00, 0x00, 0x00
        /*006c*/ 	.byte	0xa0, 0xd8, 0x00, 0x00


	//----- nvinfo : EIATTR_MERCURY_ISA_VERSION
	.align		4
.L_554:
        /*0070*/ 	.byte	0x03, 0x5f
        /*0072*/ 	.short	0x0000


	//----- nvinfo : EIATTR_INT_WARP_WIDE_INSTR_OFFSETS
	.align		4
        /*0074*/ 	.byte	0x04, 0x31
        /*0076*/ 	.short	(.L_556 - .L_555)


	//   ....[0]....
.L_555:
        /*0078*/ 	.word	0x0000c030


	//   ....[1]....
        /*007c*/ 	.word	0x0000c0b0


	//----- nvinfo : EIATTR_COOP_GROUP_MASK_REGIDS
	.align		4
.L_556:
        /*0080*/ 	.byte	0x04, 0x29
        /*0082*/ 	.short	(.L_558 - .L_557)


	//   ....[0]....
.L_557:
        /*0084*/ 	.word	0xffffffff


	//   ....[1]....
        /*0088*/ 	.word	0xffffffff


	//   ....[2]....
        /*008c*/ 	.word	0xffffffff


	//   ....[3]....
        /*0090*/ 	.word	0xffffffff


	//   ....[4]....
        /*0094*/ 	.word	0xffffffff


	//   ....[5]....
        /*0098*/ 	.word	0xffffffff


	//   ....[6]....
        /*009c*/ 	.word	0xffffffff


	//   ....[7]....
        /*00a0*/ 	.word	0xffffffff


	//   ....[8]....
        /*00a4*/ 	.word	0xffffffff


	//   ....[9]....
        /*00a8*/ 	.word	0xffffffff


	//   ....[10]....
        /*00ac*/ 	.word	0xffffffff


	//   ....[11]....
        /*00b0*/ 	.word	0xffffffff


	//   ....[12]....
        /*00b4*/ 	.word	0xffffffff


	//   ....[13]....
        /*00b8*/ 	.word	0xffffffff


	//   ....[14]....
        /*00bc*/ 	.word	0xffffffff


	//   ....[15]....
        /*00c0*/ 	.word	0xffffffff


	//   ....[16]....
        /*00c4*/ 	.word	0xffffffff


	//   ....[17]....
        /*00c8*/ 	.word	0xffffffff


	//   ....[18]....
        /*00cc*/ 	.word	0xffffffff


	//   ....[19]....
        /*00d0*/ 	.word	0xffffffff


	//   ....[20]....
        /*00d4*/ 	.word	0xffffffff


	//   ....[21]....
        /*00d8*/ 	.word	0xffffffff


	//   ....[22]....
        /*00dc*/ 	.word	0xffffffff


	//   ....[23]....
        /*00e0*/ 	.word	0xffffffff


	//   ....[24]....
        /*00e4*/ 	.word	0xffffffff


	//   ....[25]....
        /*00e8*/ 	.word	0xffffffff


	//   ....[26]....
        /*00ec*/ 	.word	0xffffffff


	//   ....[27]....
        /*00f0*/ 	.word	0xffffffff


	//   ....[28]....
        /*00f4*/ 	.word	0xffffffff


	//   ....[29]....
        /*00f8*/ 	.word	0xffffffff


	//   ....[30]....
        /*00fc*/ 	.word	0xffffffff


	//   ....[31]....
        /*0100*/ 	.word	0xffffffff


	//   ....[32]....
        /*0104*/ 	.word	0xffffffff


	//   ....[33]....
        /*0108*/ 	.word	0xffffffff


	//   ....[34]....
        /*010c*/ 	.word	0xffffffff


	//   ....[35]....
        /*0110*/ 	.word	0xffffffff


	//   ....[36]....
        /*0114*/ 	.word	0xffffffff


	//   ....[37]....
        /*0118*/ 	.word	0xffffffff


	//   ....[38]....
        /*011c*/ 	.word	0xffffffff


	//   ....[39]....
        /*0120*/ 	.word	0xffffffff


	//   ....[40]....
        /*0124*/ 	.word	0xffffffff


	//   ....[41]....
        /*0128*/ 	.word	0xffffffff


	//   ....[42]....
        /*012c*/ 	.word	0xffffffff


	//   ....[43]....
        /*0130*/ 	.word	0xffffffff


	//   ....[44]....
        /*0134*/ 	.word	0xffffffff


	//   ....[45]....
        /*0138*/ 	.word	0xffffffff


	//   ....[46]....
        /*013c*/ 	.word	0xffffffff


	//   ....[47]....
        /*0140*/ 	.word	0xffffffff


	//   ....[48]....
        /*0144*/ 	.word	0xffffffff


	//   ....[49]....
        /*0148*/ 	.word	0xffffffff


	//   ....[50]....
        /*014c*/ 	.word	0xffffffff


	//   ....[51]....
        /*0150*/ 	.word	0xffffffff


	//   ....[52]....
        /*0154*/ 	.word	0xffffffff


	//   ....[53]....
        /*0158*/ 	.word	0xffffffff


	//   ....[54]....
        /*015c*/ 	.word	0xffffffff


	//   ....[55]....
        /*0160*/ 	.word	0xffffffff


	//   ....[56]....
        /*0164*/ 	.word	0xffffffff


	//   ....[57]....
        /*0168*/ 	.word	0xffffffff


	//   ....[58]....
        /*016c*/ 	.word	0xffffffff


	//   ....[59]....
        /*0170*/ 	.word	0xffffffff


	//   ....[60]....
        /*0174*/ 	.word	0xffffffff


	//   ....[61]....
        /*0178*/ 	.word	0xffffffff


	//   ....[62]....
        /*017c*/ 	.word	0xffffffff


	//   ....[63]....
        /*0180*/ 	.word	0xffffffff


	//   ....[64]....
        /*0184*/ 	.word	0xffffffff


	//   ....[65]....
        /*0188*/ 	.word	0xffffffff


	//   ....[66]....
        /*018c*/ 	.word	0xffffffff


	//   ....[67]....
        /*0190*/ 	.word	0xffffffff


	//   ....[68]....
        /*0194*/ 	.word	0xffffffff


	//   ....[69]....
        /*0198*/ 	.word	0xffffffff


	//   ....[70]....
        /*019c*/ 	.word	0xffffffff


	//   ....[71]....
        /*01a0*/ 	.word	0xffffffff


	//   ....[72]....
        /*01a4*/ 	.word	0xffffffff


	//   ....[73]....
        /*01a8*/ 	.word	0xffffffff


	//   ....[74]....
        /*01ac*/ 	.word	0xffffffff


	//   ....[75]....
        /*01b0*/ 	.word	0xffffffff


	//   ....[76]....
        /*01b4*/ 	.word	0xffffffff


	//   ....[77]....
        /*01b8*/ 	.word	0xffffffff


	//   ....[78]....
        /*01bc*/ 	.word	0xffffffff


	//   ....[79]....
        /*01c0*/ 	.word	0xffffffff


	//   ....[80]....
        /*01c4*/ 	.word	0xffffffff


	//   ....[81]....
        /*01c8*/ 	.word	0xffffffff


	//   ....[82]....
        /*01cc*/ 	.word	0xffffffff


	//   ....[83]....
        /*01d0*/ 	.word	0xffffffff


	//   ....[84]....
        /*01d4*/ 	.word	0xffffffff


	//   ....[85]....
        /*01d8*/ 	.word	0xffffffff


	//   ....[86]....
        /*01dc*/ 	.word	0xffffffff


	//   ....[87]....
        /*01e0*/ 	.word	0xffffffff


	//   ....[88]....
        /*01e4*/ 	.word	0xffffffff


	//   ....[89]....
        /*01e8*/ 	.word	0xffffffff


	//   ....[90]....
        /*01ec*/ 	.word	0xffffffff


	//   ....[91]....
        /*01f0*/ 	.word	0xffffffff


	//   ....[92]....
        /*01f4*/ 	.word	0xffffffff


	//   ....[93]....
        /*01f8*/ 	.word	0xffffffff


	//   ....[94]....
        /*01fc*/ 	.word	0xffffffff


	//   ....[95]....
        /*0200*/ 	.word	0xffffffff


	//   ....[96]....
        /*0204*/ 	.word	0xffffffff


	//   ....[97]....
        /*0208*/ 	.word	0xffffffff


	//   ....[98]....
        /*020c*/ 	.word	0xffffffff


	//   ....[99]....
        /*0210*/ 	.word	0xffffffff


	//   ....[100]....
        /*0214*/ 	.word	0xffffffff


	//   ....[101]....
        /*0218*/ 	.word	0xffffffff


	//   ....[102]....
        /*021c*/ 	.word	0xffffffff


	//   ....[103]....
        /*0220*/ 	.word	0xffffffff


	//   ....[104]....
        /*0224*/ 	.word	0xffffffff


	//   ....[105]....
        /*0228*/ 	.word	0xffffffff


	//   ....[106]....
        /*022c*/ 	.word	0xffffffff


	//   ....[107]....
        /*0230*/ 	.word	0xffffffff


	//   ....[108]....
        /*0234*/ 	.word	0xffffffff


	//   ....[109]....
        /*0238*/ 	.word	0xffffffff


	//   ....[110]....
        /*023c*/ 	.word	0xffffffff


	//   ....[111]....
        /*0240*/ 	.word	0xffffffff


	//   ....[112]....
        /*0244*/ 	.word	0xffffffff


	//----- nvinfo : EIATTR_COOP_GROUP_INSTR_OFFSETS
	.align		4
.L_558:
        /*0248*/ 	.byte	0x04, 0x28
        /*024a*/ 	.short	(.L_560 - .L_559)


	//   ....[0]....
.L_559:
        /*024c*/ 	.word	0x00000050


	//   ....[1]....
        /*0250*/ 	.word	0x000015b0


	//   ....[2]....
        /*0254*/ 	.word	0x000015d0


	//   ....[3]....
        /*0258*/ 	.word	0x00001750


	//   ....[4]....
        /*025c*/ 	.word	0x00001760


	//   ....[5]....
        /*0260*/ 	.word	0x000018c0


	//   ....[6]....
        /*0264*/ 	.word	0x000018e0


	//   ....[7]....
        /*0268*/ 	.word	0x00001a40


	//   ....[8]....
        /*026c*/ 	.word	0x00001a50


	//   ....[9]....
        /*0270*/ 	.word	0x00001f90


	//   ....[10]....
        /*0274*/ 	.word	0x00001fb0


	//   ....[11]....
        /*0278*/ 	.word	0x00001fd0


	//   ....[12]....
        /*027c*/ 	.word	0x00001fe0


	//   ....[13]....
        /*0280*/ 	.word	0x00002110


	//   ....[14]....
        /*0284*/ 	.word	0x00002210


	//   ....[15]....
        /*0288*/ 	.word	0x000022a0


	//   ....[16]....
        /*028c*/ 	.word	0x00002330


	//   ....[17]....
        /*0290*/ 	.word	0x000034f0


	//   ....[18]....
        /*0294*/ 	.word	0x00003510


	//   ....[19]....
        /*0298*/ 	.word	0x00003610


	//   ....[20]....
        /*029c*/ 	.word	0x00003630


	//   ....[21]....
        /*02a0*/ 	.word	0x00003880


	//   ....[22]....
        /*02a4*/ 	.word	0x00003ac0


	//   ....[23]....
        /*02a8*/ 	.word	0x00003ec0


	//   ....[24]....
        /*02ac*/ 	.word	0x00003ee0


	//   ....[25]....
        /*02b0*/ 	.word	0x00003f00


	//   ....[26]....
        /*02b4*/ 	.word	0x00003f20


	//   ....[27]....
        /*02b8*/ 	.word	0x00005320


	//   ....[28]....
        /*02bc*/ 	.word	0x00005340


	//   ....[29]....
        /*02c0*/ 	.word	0x00005410


	//   ....[30]....
        /*02c4*/ 	.word	0x00005450


	//   ....[31]....
        /*02c8*/ 	.word	0x000065d0


	//   ....[32]....
        /*02cc*/ 	.word	0x000065f0


	//   ....[33]....
        /*02d0*/ 	.word	0x000066c0


	//   ....[34]....
        /*02d4*/ 	.word	0x00006700


	//   ....[35]....
        /*02d8*/ 	.word	0x00006940


	//   ....[36]....
        /*02dc*/ 	.word	0x00006b80


	//   ....[37]....
        /*02e0*/ 	.word	0x00006f80


	//   ....[38]....
        /*02e4*/ 	.word	0x00006fa0


	//   ....[39]....
        /*02e8*/ 	.word	0x00006fc0


	//   ....[40]....
        /*02ec*/ 	.word	0x00006fe0


	//   ....[41]....
        /*02f0*/ 	.word	0x000089f0


	//   ....[42]....
        /*02f4*/ 	.word	0x00008a00


	//   ....[43]....
        /*02f8*/ 	.word	0x00008a50


	//   ....[44]....
        /*02fc*/ 	.word	0x00008a80


	//   ....[45]....
        /*0300*/ 	.word	0x00009c20


	//   ....[46]....
        /*0304*/ 	.word	0x00009c40


	//   ....[47]....
        /*0308*/ 	.word	0x00009d10


	//   ....[48]....
        /*030c*/ 	.word	0x00009d30


	//   ....[49]....
        /*0310*/ 	.word	0x0000a070


	//   ....[50]....
        /*0314*/ 	.word	0x0000a080


	//   ....[51]....
        /*0318*/ 	.word	0x0000a0b0


	//   ....[52]....
        /*031c*/ 	.word	0x0000a0c0


	//   ....[53]....
        /*0320*/ 	.word	0x0000b810


	//   ....[54]....
        /*0324*/ 	.word	0x0000b840


	//   ....[55]....
        /*0328*/ 	.word	0x0000b850


	//   ....[56]....
        /*032c*/ 	.word	0x0000b880


	//   ....[57]....
        /*0330*/ 	.word	0x0000c1f0


	//   ....[58]....
        /*0334*/ 	.word	0x0000c7f0


	//   ....[59]....
        /*0338*/ 	.word	0x0000c820


	//   ....[60]....
        /*033c*/ 	.word	0x0000c840


	//   ....[61]....
        /*0340*/ 	.word	0x0000c860


	//   ....[62]....
        /*0344*/ 	.word	0x0000c950


	//   ....[63]....
        /*0348*/ 	.word	0x0000c970


	//   ....[64]....
        /*034c*/ 	.word	0x0000cfd0


	//   ....[65]....
        /*0350*/ 	.word	0x0000cfe0


	//   ....[66]....
        /*0354*/ 	.word	0x0000d920


	//   ....[67]....
        /*0358*/ 	.word	0x0000da00


	//   ....[68]....
        /*035c*/ 	.word	0x0000da70


	//   ....[69]....
        /*0360*/ 	.word	0x0000dad0


	//   ....[70]....
        /*0364*/ 	.word	0x0000db30


	//   ....[71]....
        /*0368*/ 	.word	0x0000db90


	//   ....[72]....
        /*036c*/ 	.word	0x0000dc00


	//   ....[73]....
        /*0370*/ 	.word	0x0000dc60


	//   ....[74]....
        /*0374*/ 	.word	0x0000dcc0


	//   ....[75]....
        /*0378*/ 	.word	0x0000dd20


	//   ....[76]....
        /*037c*/ 	.word	0x0000dd90


	//   ....[77]....
        /*0380*/ 	.word	0x0000df00


	//   ....[78]....
        /*0384*/ 	.word	0x0000df60


	//   ....[79]....
        /*0388*/ 	.word	0x0000dfc0


	//   ....[80]....
        /*038c*/ 	.word	0x0000e020


	//   ....[81]....
        /*0390*/ 	.word	0x0000e460


	//   ....[82]....
        /*0394*/ 	.word	0x0000e4b0


	//   ....[83]....
        /*0398*/ 	.word	0x0000e500


	//   ....[84]....
        /*039c*/ 	.word	0x0000e550


	//   ....[85]....
        /*03a0*/ 	.word	0x0000e5c0


	//   ....[86]....
        /*03a4*/ 	.word	0x0000e630


	//   ....[87]....
        /*03a8*/ 	.word	0x0000e7a0


	//   ....[88]....
        /*03ac*/ 	.word	0x0000e800


	//   ....[89]....
        /*03b0*/ 	.word	0x0000e860


	//   ....[90]....
        /*03b4*/ 	.word	0x0000e8d0


	//   ....[91]....
        /*03b8*/ 	.word	0x0000ea40


	//   ....[92]....
        /*03bc*/ 	.word	0x0000eaa0


	//   ....[93]....
        /*03c0*/ 	.word	0x0000eb00


	//   ....[94]....
        /*03c4*/ 	.word	0x0000eb60


	//   ....[95]....
        /*03c8*/ 	.word	0x0000efa0


	//   ....[96]....
        /*03cc*/ 	.word	0x0000efe0


	//   ....[97]....
        /*03d0*/ 	.word	0x0000f030


	//   ....[98]....
        /*03d4*/ 	.word	0x0000f070


	//   ....[99]....
        /*03d8*/ 	.word	0x0000f0c0


	//   ....[100]....
        /*03dc*/ 	.word	0x0000f120


	//   ....[101]....
        /*03e0*/ 	.word	0x0000f190


	//   ....[102]....
        /*03e4*/ 	.word	0x0000f2d0


	//   ....[103]....
        /*03e8*/ 	.word	0x0000f330


	//   ....[104]....
        /*03ec*/ 	.word	0x0000f370


	//   ....[105]....
        /*03f0*/ 	.word	0x0000f3b0


	//   ....[106]....
        /*03f4*/ 	.word	0x0000f400


	//   ....[107]....
        /*03f8*/ 	.word	0x0000f440


	//   ....[108]....
        /*03fc*/ 	.word	0x0000f490


	//   ....[109]....
        /*0400*/ 	.word	0x0000f4f0


	//   ....[110]....
        /*0404*/ 	.word	0x0000f540


	//   ....[111]....
        /*0408*/ 	.word	0x0000f590


	//   ....[112]....
        /*040c*/ 	.word	0x0000f600


	//----- nvinfo : EIATTR_EXIT_INSTR_OFFSETS
	.align		4
.L_560:
        /*0410*/ 	.byte	0x04, 0x1c
        /*0412*/ 	.short	(.L_562 - .L_561)


	//   ....[0]....
.L_561:
        /*0414*/ 	.word	0x000000a0


	//   ....[1]....
        /*0418*/ 	.word	0x0000d9b0


	//----- nvinfo : EIATTR_MAX_THREADS
	.align		4
.L_562:
        /*041c*/ 	.byte	0x04, 0x05
        /*041e*/ 	.short	(.L_564 - .L_563)
.L_563:
        /*0420*/ 	.word	0x00000100
        /*0424*/ 	.word	0x00000001
        /*0428*/ 	.word	0x00000001


	//----- nvinfo : EIATTR_CRS_STACK_SIZE
	.align		4
.L_564:
        /*042c*/ 	.byte	0x04, 0x1e
        /*042e*/ 	.short	(.L_566 - .L_565)
.L_565:
        /*0430*/ 	.word	0x00000000
.L_566:


//--------------------- .nv.info._ZN7cutlass13device_kernelIN5flash19enable_sm80_to_sm89INS1_16FlashAttnFwdSm80INS1_25CollectiveMainloopFwdSm80ILi8ELi1ELb0EN4cute5tupleIJNS5_1CILi128EEENS7_ILi64EEENS7_ILi192EEEEEELi192ENS_6half_tEfNS_4arch4Sm80ELb1ELb0ELb1ELb1ELb1ELb0ELb1ELb1EEENS1_21CollectiveEpilogueFwdINS6_IJS8_SA_S9_EEENS6_IJNS7_ILi1EEESI_SI_EEESC_SE_Li256ELb1ELb1ELb1ELb0EEENS1_36VarlenDynamicPersistentTileSchedulerILi128ELi64ELi256ELi256ELb1ELb1ELb0ELb1ELb1ELb1EEEEEEEEEvNT_6ParamsE --------------------------
	.section	.nv.info._ZN7cutlass13device_kernelIN5flash19enable_sm80_to_sm89INS1_16FlashAttnFwdSm80INS1_25CollectiveMainloopFwdSm80ILi8ELi1ELb0EN4cute5tupleIJNS5_1CILi128EEENS7_ILi64EEENS7_ILi192EEEEEELi192ENS_6half_tEfNS_4arch4Sm80ELb1ELb0ELb1ELb1ELb1ELb0ELb1ELb1EEENS1_21CollectiveEpilogueFwdINS6_IJS8_SA_S9_EEENS6_IJNS7_ILi1EEESI_SI_EEESC_SE_Li256ELb1ELb1ELb1ELb0EEENS1_36VarlenDynamicPersistentTileSchedulerILi128ELi64ELi256ELi256ELb1ELb1ELb0ELb1ELb1ELb1EEEEEEEEEvNT_6ParamsE,"",@"SHT_CUDA_INFO"
	.sectionflags	@""
	.align	4


	//----- nvinfo : EIATTR_CUDA_API_VERSION
	.align		4
        /*0000*/ 	.byte	0x04, 0x37
        /*0002*/ 	.short	(.L_568 - .L_567)
.L_567:
        /*0004*/ 	.word	0x00000082


	//----- nvinfo : EIATTR_SW2861232_WAR
	.align		4
.L_568:
        /*0008*/ 	.byte	0x01, 0x35
	.zero		2


	//----- nvinfo : EIATTR_PARAM_CBANK
	.align		4
        /*000c*/ 	.byte	0x04, 0x0a
        /*000e*/ 	.short	(.L_570 - .L_569)
	.align		4
.L_569:
        /*0010*/ 	.word	index@(.nv.constant0._ZN7cutlass13device_kernelIN5flash19enable_sm80_to_sm89INS1_16FlashAttnFwdSm80INS1_25CollectiveMainloopFwdSm80ILi8ELi1ELb0EN4cute5tupleIJNS5_1CILi128EEENS7_ILi64EEENS7_ILi192EEEEEELi192ENS_6half_tEfNS_4arch4Sm80ELb1ELb0ELb1ELb1ELb1ELb0ELb1ELb1EEENS1_21CollectiveEpilogueFwdINS6_IJS8_SA_S9_EEENS6_IJNS7_ILi1EEESI_SI_EEESC_SE_Li256ELb1ELb1ELb1ELb0EEENS1_36VarlenDynamicPersistentTileSchedulerILi128ELi64ELi256ELi256ELb1ELb1ELb0ELb1ELb1ELb1EEEEEEEEEvNT_6ParamsE)
        /*0014*/ 	.short	0x0160
        /*0016*/ 	.short	0x0438


	//----- nvinfo : EIATTR_CBANK_PARAM_SIZE
	.align		4
.L_570:
        /*0018*/ 	.byte	0x03, 0x19
        /*001a*/ 	.short	0x0438


	//----- nvinfo : EIATTR_KPARAM_INFO
	.align		4
        /*001c*/ 	.byte	0x04, 0x17
        /*001e*/ 	.short	(.L_572 - .L_571)
.L_571:
        /*0020*/ 	.word	0x00000000
        /*0024*/ 	.short	0x0000
        /*0026*/ 	.short	0x0000
        /*0028*/ 	.byte	0x00, 0xf0, 0xe1, 0x10


	//----- nvinfo : EIATTR_MAXREG_COUNT
	.align		4
.L_572:
        /*002c*/ 	.byte	0x03, 0x1b
        /*002e*/ 	.short	0x00ff


	//----- nvinfo : EIATTR_NUM_BARRIERS
	.align		4
        /*0030*/ 	.byte	0x02, 0x4c
        /*0032*/ 	.byte	0x06
	.zero		1


	//----- nvinfo : EIATTR_ANNOTATIONS
	.align		4
        /*0034*/ 	.byte	0x04, 0x55
        /*0036*/ 	.short	(.L_574 - .L_573)


	//   ....[0]....
.L_573:
        /*0038*/ 	.word	0x00000001
        /*003c*/ 	.byte	0x70, 0x00, 0x00, 0x00, 0x01, 0x00, 0x00, 0x00, 0x90, 0x14, 0x00, 0x00, 0x01, 0x00, 0x00, 0x00
        /*004c*/ 	.byte	0x80, 0x18, 0x00, 0x00, 0x01, 0x00, 0x00, 0x00, 0xb0, 0x18, 0x00, 0x00, 0x01, 0x00, 0x00, 0x00
        /*005c*/ 	.byte	0xf0, 0x18, 0x00, 0x00, 0x01, 0x00, 0x00, 0x00, 0x80, 0xd1, 0x00, 0x00, 0x01, 0x00, 0x00, 0x00
        /*006c*/ 	.byte	0x90, 0xd1, 0x00, 0x00, 0x01, 0x00, 0x00, 0x00, 0xa0, 0xd1, 0x00, 0x00, 0x01, 0x00, 0x00, 0x00
        /*007c*/ 	.byte	0x10, 0xd9, 0x00, 0x00, 0x01, 0x00, 0x00, 0x00, 0x10, 0x04, 0x01, 0x00


	//----- nvinfo : EIATTR_MERCURY_ISA_VERSION
	.align		4
.L_574:
        /*0088*/ 	.byte	0x03, 0x5f
        /*008a*/ 	.short	0x0000


	//----- nvinfo : EIATTR_INT_WARP_WIDE_INSTR_OFFSETS
	.align		4
        /*008c*/ 	.byte	0x04, 0x31
        /*008e*/ 	.short	(.L_576 - .L_575)


	//   ....[0]....
.L_575:
        /*0090*/ 	.word	0x0000d060


	//   ....[1]....
        /*0094*/ 	.word	0x0000d0e0


	//----- nvinfo : EIATTR_COOP_GROUP_MASK_REGIDS
	.align		4
.L_576:
        /*0098*/ 	.byte	0x04, 0x29
        /*009a*/ 	.short	(.L_578 - .L_577)


	//   ....[0]....
.L_577:
        /*009c*/ 	.word	0xffffffff


	//   ....[1]....
        /*00a0*/ 	.word	0xffffffff


	//   ....[2]....
        /*00a4*/ 	.word	0xffffffff


	//   ....[3]....
        /*00a8*/ 	.word	0xffffffff


	//   ....[4]....
        /*00ac*/ 	.word	0xffffffff


	//   ....[5]....
        /*00b0*/ 	.word	0xffffffff


	//   ....[6]....
        /*00b4*/ 	.word	0xffffffff


	//   ....[7]....
        /*00b8*/ 	.word	0xffffffff


	//   ....[8]....
        /*00bc*/ 	.word	0xffffffff


	//   ....[9]....
        /*00c0*/ 	.word	0xffffffff


	//   ....[10]....
        /*00c4*/ 	.word	0xffffffff


	//   ....[11]....
        /*00c8*/ 	.word	0xffffffff


	//   ....[12]....
        /*00cc*/ 	.word	0xffffffff


	//   ....[13]....
        /*00d0*/ 	.word	0xffffffff


	//   ....[14]....
        /*00d4*/ 	.word	0xffffffff


	//   ....[15]....
        /*00d8*/ 	.word	0xffffffff


	//   ....[16]....
        /*00dc*/ 	.word	0xffffffff


	//   ....[17]....
        /*00e0*/ 	.word	0xffffffff


	//   ....[18]....
        /*00e4*/ 	.word	0xffffffff


	//   ....[19]....
        /*00e8*/ 	.word	0xffffffff


	//   ....[20]....
        /*00ec*/ 	.word	0xffffffff


	//   ....[21]....
        /*00f0*/ 	.word	0xffffffff


	//   ....[22]....
        /*00f4*/ 	.word	0xffffffff


	//   ....[23]....
        /*00f8*/ 	.word	0xffffffff


	//   ....[24]....
        /*00fc*/ 	.word	0xffffffff


	//   ....[25]....
        /*0100*/ 	.word	0xffffffff


	//   ....[26]....
        /*0104*/ 	.word	0xffffffff


	//   ....[27]....
        /*0108*/ 	.word	0xffffffff


	//   ....[28]....
        /*010c*/ 	.word	0xffffffff


	//   ....[29]....
        /*0110*/ 	.word	0xffffffff


	//   ....[30]....
        /*0114*/ 	.word	0xffffffff


	//   ....[31]....
        /*0118*/ 	.word	0xffffffff


	//   ....[32]....
        /*011c*/ 	.word	0xffffffff


	//   ....[33]....
        /*0120*/ 	.word	0xffffffff


	//   ....[34]....
        /*0124*/ 	.word	0xffffffff


	//   ....[35]....
        /*0128*/ 	.word	0xffffffff


	//   ....[36]....
        /*012c*/ 	.word	0xffffffff


	//   ....[37]....
        /*0130*/ 	.word	0xffffffff


	//   ....[38]....
        /*0134*/ 	.word	0xffffffff


	//   ....[39]....
        /*0138*/ 	.word	0xffffffff


	//   ....[40]....
        /*013c*/ 	.word	0xffffffff


	//   ....[41]....
        /*0140*/ 	.word	0xffffffff


	//   ....[42]....
        /*0144*/ 	.word	0xffffffff


	//   ....[43]....
        /*0148*/ 	.word	0xffffffff


	//   ....[44]....
        /*014c*/ 	.word	0xffffffff


	//   ....[45]....
        /*0150*/ 	.word	0xffffffff


	//   ....[46]....
        /*0154*/ 	.word	0xffffffff


	//   ....[47]....
        /*0158*/ 	.word	0xffffffff


	//   ....[48]....
        /*015c*/ 	.word	0xffffffff


	//   ....[49]....
        /*0160*/ 	.word	0xffffffff


	//   ....[50]....
        /*0164*/ 	.word	0xffffffff


	//   ....[51]....
        /*0168*/ 	.word	0xffffffff


	//   ....[52]....
        /*016c*/ 	.word	0xffffffff


	//   ....[53]....
        /*0170*/ 	.word	0xffffffff


	//   ....[54]....
        /*0174*/ 	.word	0xffffffff


	//   ....[55]....
        /*0178*/ 	.word	0xffffffff


	//   ....[56]....
        /*017c*/ 	.word	0xffffffff


	//   ....[57]....
        /*0180*/ 	.word	0xffffffff


	//   ....[58]....
        /*0184*/ 	.word	0xffffffff


	//   ....[59]....
        /*0188*/ 	.word	0xffffffff


	//   ....[60]....
        /*018c*/ 	.word	0xffffffff


	//   ....[61]....
        /*0190*/ 	.word	0xffffffff


	//   ....[62]....
        /*0194*/ 	.word	0xffffffff


	//   ....[63]....
        /*0198*/ 	.word	0xffffffff


	//   ....[64]....
        /*019c*/ 	.word	0xffffffff


	//   ....[65]....
        /*01a0*/ 	.word	0xffffffff


	//   ....[66]....
        /*01a4*/ 	.word	0xffffffff


	//   ....[67]....
        /*01a8*/ 	.word	0xffffffff


	//   ....[68]....
        /*01ac*/ 	.word	0xffffffff


	//   ....[69]....
        /*01b0*/ 	.word	0xffffffff


	//   ....[70]....
        /*01b4*/ 	.word	0xffffffff


	//   ....[71]....
        /*01b8*/ 	.word	0xffffffff


	//   ....[72]....
        /*01bc*/ 	.word	0xffffffff


	//   ....[73]....
        /*01c0*/ 	.word	0xffffffff


	//   ....[74]....
        /*01c4*/ 	.word	0xffffffff


	//   ....[75]....
        /*01c8*/ 	.word	0xffffffff


	//   ....[76]....
        /*01cc*/ 	.word	0xffffffff


	//   ....[77]....
        /*01d0*/ 	.word	0xffffffff


	//   ....[78]....
        /*01d4*/ 	.word	0xffffffff


	//   ....[79]....
        /*01d8*/ 	.word	0xffffffff


	//   ....[80]....
        /*01dc*/ 	.word	0xffffffff


	//   ....[81]....
        /*01e0*/ 	.word	0xffffffff


	//   ....[82]....
        /*01e4*/ 	.word	0xffffffff


	//   ....[83]....
        /*01e8*/ 	.word	0xffffffff


	//   ....[84]....
        /*01ec*/ 	.word	0xffffffff


	//   ....[85]....
        /*01f0*/ 	.word	0xffffffff


	//   ....[86]....
        /*01f4*/ 	.word	0xffffffff


	//   ....[87]....
        /*01f8*/ 	.word	0xffffffff


	//   ....[88]....
        /*01fc*/ 	.word	0xffffffff


	//   ....[89]....
        /*0200*/ 	.word	0xffffffff


	//   ....[90]....
        /*0204*/ 	.word	0xffffffff


	//   ....[91]....
        /*0208*/ 	.word	0xffffffff


	//   ....[92]....
        /*020c*/ 	.word	0xffffffff


	//   ....[93]....
        /*0210*/ 	.word	0xffffffff


	//   ....[94]....
        /*0214*/ 	.word	0xffffffff


	//   ....[95]....
        /*0218*/ 	.word	0xffffffff


	//   ....[96]....
        /*021c*/ 	.word	0xffffffff


	//   ....[97]....
        /*0220*/ 	.word	0xffffffff


	//   ....[98]....
        /*0224*/ 	.word	0xffffffff


	//   ....[99]....
        /*0228*/ 	.word	0xffffffff


	//   ....[100]....
        /*022c*/ 	.word	0xffffffff


	//   ....[101]....
        /*0230*/ 	.word	0xffffffff


	//   ....[102]....
        /*0234*/ 	.word	0xffffffff


	//   ....[103]....
        /*0238*/ 	.word	0xffffffff


	//   ....[104]....
        /*023c*/ 	.word	0xffffffff


	//   ....[105]....
        /*0240*/ 	.word	0xffffffff


	//   ....[106]....
        /*0244*/ 	.word	0xffffffff


	//   ....[107]....
        /*0248*/ 	.word	0xffffffff


	//   ....[108]....
        /*024c*/ 	.word	0xffffffff


	//   ....[109]....
        /*0250*/ 	.word	0xffffffff


	//   ....[110]....
        /*0254*/ 	.word	0xffffffff


	//   ....[111]....
        /*0258*/ 	.word	0xffffffff


	//   ....[112]....
        /*025c*/ 	.word	0xffffffff


	//   ....[113]....
        /*0260*/ 	.word	0xffffffff


	//   ....[114]....
        /*0264*/ 	.word	0xffffffff


	//   ....[115]....
        /*0268*/ 	.word	0xffffffff


	//   ....[116]....
        /*026c*/ 	.word	0xffffffff


	//   ....[117]....
        /*0270*/ 	.word	0xffffffff


	//   ....[118]....
        /*0274*/ 	.word	0xffffffff


	//   ....[119]....
        /*0278*/ 	.word	0xffffffff


	//   ....[120]....
        /*027c*/ 	.word	0xffffffff


	//   ....[121]....
        /*0280*/ 	.word	0xffffffff


	//   ....[122]....
        /*0284*/ 	.word	0xffffffff


	//   ....[123]....
        /*0288*/ 	.word	0xffffffff


	//   ....[124]....
        /*028c*/ 	.word	0xffffffff


	//   ....[125]....
        /*0290*/ 	.word	0xffffffff


	//   ....[126]....
        /*0294*/ 	.word	0xffffffff


	//   ....[127]....
        /*0298*/ 	.word	0xffffffff


	//   ....[128]....
        /*029c*/ 	.word	0xffffffff


	//   ....[129]....
        /*02a0*/ 	.word	0xffffffff


	//   ....[130]....
        /*02a4*/ 	.word	0xffffffff


	//   ....[131]....
        /*02a8*/ 	.word	0xffffffff


	//   ....[132]....
        /*02ac*/ 	.word	0xffffffff


	//   ....[133]....
        /*02b0*/ 	.word	0xffffffff


	//   ....[134]....
        /*02b4*/ 	.word	0xffffffff


	//   ....[135]....
        /*02b8*/ 	.word	0xffffffff


	//   ....[136]....
        /*02bc*/ 	.word	0xffffffff


	//   ....[137]....
        /*02c0*/ 	.word	0xffffffff


	//   ....[138]....
        /*02c4*/ 	.word	0xffffffff


	//   ....[139]....
        /*02c8*/ 	.word	0xffffffff


	//   ....[140]....
        /*02cc*/ 	.word	0xffffffff


	//   ....[141]....
        /*02d0*/ 	.word	0xffffffff


	//   ....[142]....
        /*02d4*/ 	.word	0xffffffff


	//   ....[143]....
        /*02d8*/ 	.word	0xffffffff


	//   ....[144]....
        /*02dc*/ 	.word	0xffffffff


	//   ....[145]....
        /*02e0*/ 	.word	0xffffffff


	//   ....[146]....
        /*02e4*/ 	.word	0xffffffff


	//   ....[147]....
        /*02e8*/ 	.word	0xffffffff


	//   ....[148]....
        /*02ec*/ 	.word	0xffffffff


	//   ....[149]....
        /*02f0*/ 	.word	0xffffffff


	//   ....[150]....
        /*02f4*/ 	.word	0xffffffff


	//   ....[151]....
        /*02f8*/ 	.word	0xffffffff


	//   ....[152]....
        /*02fc*/ 	.word	0xffffffff


	//   ....[153]....
        /*0300*/ 	.word	0xffffffff


	//   ....[154]....
        /*0304*/ 	.word	0xffffffff


	//   ....[155]....
        /*0308*/ 	.word	0xffffffff


	//   ....[156]....
        /*030c*/ 	.word	0xffffffff


	//   ....[157]....
        /*0310*/ 	.word	0xffffffff


	//   ....[158]....
        /*0314*/ 	.word	0xffffffff


	//   ....[159]....
        /*0318*/ 	.word	0xffffffff


	//   ....[160]....
        /*031c*/ 	.word	0xffffffff


	//   ....[161]....
        /*0320*/ 	.word	0xffffffff


	//   ....[162]....
        /*0324*/ 	.word	0xffffffff


	//   ....[163]....
        /*0328*/ 	.word	0xffffffff


	//   ....[164]....
        /*032c*/ 	.word	0xffffffff


	//   ....[165]....
        /*0330*/ 	.word	0xffffffff


	//   ....[166]....
        /*0334*/ 	.word	0xffffffff


	//   ....[167]....
        /*0338*/ 	.word	0xffffffff


	//   ....[168]....
        /*033c*/ 	.word	0xffffffff


	//   ....[169]....
        /*0340*/ 	.word	0xffffffff


	//   ....[170]....
        /*0344*/ 	.word	0xffffffff


	//   ....[171]....
        /*0348*/ 	.word	0xffffffff


	//   ....[172]....
        /*034c*/ 	.word	0xffffffff


	//   ....[173]....
        /*0350*/ 	.word	0xffffffff


	//   ....[174]....
        /*0354*/ 	.word	0xffffffff


	//   ....[175]....
        /*0358*/ 	.word	0xffffffff


	//   ....[176]....
        /*035c*/ 	.word	0xffffffff


	//   ....[177]....
        /*0360*/ 	.word	0xffffffff


	//   ....[178]....
        /*0364*/ 	.word	0xffffffff


	//   ....[179]....
        /*0368*/ 	.word	0xffffffff


	//   ....[180]....
        /*036c*/ 	.word	0xffffffff


	//   ....[181]....
        /*0370*/ 	.word	0xffffffff


	//   ....[182]....
        /*0374*/ 	.word	0xffffffff


	//   ....[183]....
        /*0378*/ 	.word	0xffffffff


	//   ....[184]....
        /*037c*/ 	.word	0xffffffff


	//   ....[185]....
        /*0380*/ 	.word	0xffffffff


	//   ....[186]....
        /*0384*/ 	.word	0xffffffff


	//   ....[187]....
        /*0388*/ 	.word	0xffffffff


	//   ....[188]....
        /*038c*/ 	.word	0xffffffff


	//   ....[189]....
        /*0390*/ 	.word	0xffffffff


	//   ....[190]....
        /*0394*/ 	.word	0xffffffff


	//   ....[191]....
        /*0398*/ 	.word	0xffffffff


	//   ....[192]....
        /*039c*/ 	.word	0xffffffff


	//   ....[193]....
        /*03a0*/ 	.word	0xffffffff


	//   ....[194]....
        /*03a4*/ 	.word	0xffffffff


	//   ....[195]....
        /*03a8*/ 	.word	0xffffffff


	//   ....[196]....
        /*03ac*/ 	.word	0xffffffff


	//   ....[197]....
        /*03b0*/ 	.word	0xffffffff


	//   ....[198]....
        /*03b4*/ 	.word	0xffffffff


	//   ....[199]....
        /*03b8*/ 	.word	0xffffffff


	//   ....[200]....
        /*03bc*/ 	.word	0xffffffff


	//   ....[201]....
        /*03c0*/ 	.word	0xffffffff


	//   ....[202]....
        /*03c4*/ 	.word	0xffffffff


	//   ....[203]....
        /*03c8*/ 	.word	0xffffffff


	//   ....[204]....
        /*03cc*/ 	.word	0xffffffff


	//   ....[205]....
        /*03d0*/ 	.word	0xffffffff


	//   ....[206]....
        /*03d4*/ 	.word	0xffffffff


	//   ....[207]....
        /*03d8*/ 	.word	0xffffffff


	//----- nvinfo : EIATTR_COOP_GROUP_INSTR_OFFSETS
	.align		4
.L_578:
        /*03dc*/ 	.byte	0x04, 0x28
        /*03de*/ 	.short	(.L_580 - .L_579)


	//   ....[0]....
.L_579:
        /*03e0*/ 	.word	0x00000050


	//   ....[1]....
        /*03e4*/ 	.word	0x000001e0


	//   ....[2]....
        /*03e8*/ 	.word	0x00000210


	//   ....[3]....
        /*03ec*/ 	.word	0x00000240


	//   ....[4]....
        /*03f0*/ 	.word	0x00000270


	//   ....[5]....
        /*03f4*/ 	.word	0x000002a0


	//   ....[6]....
        /*03f8*/ 	.word	0x000002d0


	//   ....[7]....
        /*03fc*/ 	.word	0x00000430


	//   ....[8]....
        /*0400*/ 	.word	0x00000470


	//   ....[9]....
        /*0404*/ 	.word	0x000004a0


	//   ....[10]....
        /*0408*/ 	.word	0x000004d0


	//   ....[11]....
        /*040c*/ 	.word	0x00000500


	//   ....[12]....
        /*0410*/ 	.word	0x00000530


	//   ....[13]....
        /*0414*/ 	.word	0x000005c0


	//   ....[14]....
        /*0418*/ 	.word	0x00000600


	//   ....[15]....
        /*041c*/ 	.word	0x00000620


	//   ....[16]....
        /*0420*/ 	.word	0x00000680


	//   ....[17]....
        /*0424*/ 	.word	0x000026d0


	//   ....[18]....
        /*0428*/ 	.word	0x000026f0


	//   ....[19]....
        /*042c*/ 	.word	0x00002860


	//   ....[20]....
        /*0430*/ 	.word	0x00002870


	//   ....[21]....
        /*0434*/ 	.word	0x000029d0


	//   ....[22]....
        /*0438*/ 	.word	0x000029f0


	//   ....[23]....
        /*043c*/ 	.word	0x00002b50


	//   ....[24]....
        /*0440*/ 	.word	0x00002b60


	//   ....[25]....
        /*0444*/ 	.word	0x00003000


	//   ....[26]....
        /*0448*/ 	.word	0x00003010


	//   ....[27]....
        /*044c*/ 	.word	0x00003020


	//   ....[28]....
        /*0450*/ 	.word	0x00003030


	//   ....[29]....
        /*0454*/ 	.word	0x00003290


	//   ....[30]....
        /*0458*/ 	.word	0x000032e0


	//   ....[31]....
        /*045c*/ 	.word	0x00003300


	//   ....[32]....
        /*0460*/ 	.word	0x00003320


	//   ....[33]....
        /*0464*/ 	.word	0x000044f0


	//   ....[34]....
        /*0468*/ 	.word	0x00004510


	//   ....[35]....
        /*046c*/ 	.word	0x00004610


	//   ....[36]....
        /*0470*/ 	.word	0x00004630


	//   ....[37]....
        /*0474*/ 	.word	0x00004860


	//   ....[38]....
        /*0478*/ 	.word	0x00004aa0


	//   ....[39]....
        /*047c*/ 	.word	0x00004ea0


	//   ....[40]....
        /*0480*/ 	.word	0x00004ec0


	//   ....[41]....
        /*0484*/ 	.word	0x00004ee0


	//   ....[42]....
        /*0488*/ 	.word	0x00004f00


	//   ....[43]....
        /*048c*/ 	.word	0x00006310


	//   ....[44]....
        /*0490*/ 	.word	0x00006330


	//   ....[45]....
        /*0494*/ 	.word	0x00006400


	//   ....[46]....
        /*0498*/ 	.word	0x00006440


	//   ....[47]....
        /*049c*/ 	.word	0x000075c0


	//   ....[48]....
        /*04a0*/ 	.word	0x000075e0


	//   ....[49]....
        /*04a4*/ 	.word	0x000076b0


	//   ....[50]....
        /*04a8*/ 	.word	0x000076f0


	//   ....[51]....
        /*04ac*/ 	.word	0x00007910


	//   ....[52]....
        /*04b0*/ 	.word	0x00007b50


	//   ....[53]....
        /*04b4*/ 	.word	0x00007e30


	//   ....[54]....
        /*04b8*/ 	.word	0x00007e80


	//   ....[55]....
        /*04bc*/ 	.word	0x00007fa0


	//   ....[56]....
        /*04c0*/ 	.word	0x00007fc0


	//   ....[57]....
        /*04c4*/ 	.word	0x00009a30


	//   ....[58]....
        /*04c8*/ 	.word	0x00009a40


	//   ....[59]....
        /*04cc*/ 	.word	0x00009a90


	//   ....[60]....
        /*04d0*/ 	.word	0x00009aa0


	//   ....[61]....
        /*04d4*/ 	.word	0x0000ac50


	//   ....[62]....
        /*04d8*/ 	.word	0x0000ac70


	//   ....[63]....
        /*04dc*/ 	.word	0x0000ad40


	//   ....[64]....
        /*04e0*/ 	.word	0x0000ad60


	//   ....[65]....
        /*04e4*/ 	.word	0x0000b0a0


	//   ....[66]....
        /*04e8*/ 	.word	0x0000b0b0


	//   ....[67]....
        /*04ec*/ 	.word	0x0000b0e0


	//   ....[68]....
        /*04f0*/ 	.word	0x0000b0f0


	//   ....[69]....
        /*04f4*/ 	.word	0x0000c840


	//   ....[70]....
        /*04f8*/ 	.word	0x0000c870


	//   ....[71]....
        /*04fc*/ 	.word	0x0000c880


	//   ....[72]....
        /*0500*/ 	.word	0x0000c8b0


	//   ....[73]....
        /*0504*/ 	.word	0x0000dc70


	//   ....[74]....
        /*0508*/ 	.word	0x0000dc90


	//   ....[75]....
        /*050c*/ 	.word	0x0000dcb0


	//   ....[76]....
        /*0510*/ 	.word	0x0000dcc0


	//   ....[77]....
        /*0514*/ 	.word	0x0000e000


	//   ....[78]....
        /*0518*/ 	.word	0x0000e020


	//   ....[79]....
        /*051c*/ 	.word	0x0000e180


	//   ....[80]....
        /*0520*/ 	.word	0x0000e190


	//   ....[81]....
        /*0524*/ 	.word	0x0000e2f0


	//   ....[82]....
        /*0528*/ 	.word	0x0000e310


	//   ....[83]....
        /*052c*/ 	.word	0x0000e470


	//   ....[84]....
        /*0530*/ 	.word	0x0000e480


	//   ....[85]....
        /*0534*/ 	.word	0x0000e7c0


	//   ....[86]....
        /*0538*/ 	.word	0x0000e7e0


	//   ....[87]....
        /*053c*/ 	.word	0x0000efb0


	//   ....[88]....
        /*0540*/ 	.word	0x0000efc0


	//   ....[89]....
        /*0544*/ 	.word	0x0000fe40


	//   ....[90]....
        /*0548*/ 	.word	0x0000fe60


	//   ....[91]....
        /*054c*/ 	.word	0x0000ffd0


	//   ....[92]....
        /*0550*/ 	.word	0x0000ffe0


	//   ....[93]....
        /*0554*/ 	.word	0x00010140


	//   ....[94]....
        /*0558*/ 	.word	0x00010160


	//   ....[95]....
        /*055c*/ 	.word	0x000102c0


	//   ....[96]....
        /*0560*/ 	.word	0x000102d0


	//   ....[97]....
        /*0564*/ 	.word	0x000104d0


	//   ....[98]....
        /*0568*/ 	.word	0x000104f0


	//   ....[99]....
        /*056c*/ 	.word	0x00010610


	//   ....[100]....
        /*0570*/ 	.word	0x00010650


	//   ....[101]....
        /*0574*/ 	.word	0x00010680


	//   ....[102]....
        /*0578*/ 	.word	0x000106b0


	//   ....[103]....
        /*057c*/ 	.word	0x000106e0


	//   ....[104]....
        /*0580*/ 	.word	0x00010710


	//   ....[105]....
        /*0584*/ 	.word	0x00010860


	//   ....[106]....
        /*0588*/ 	.word	0x000108a0


	//   ....[107]....
        /*058c*/ 	.word	0x000108d0


	//   ....[108]....
        /*0590*/ 	.word	0x00010900


	//   ....[109]....
        /*0594*/ 	.word	0x00010930


	//   ....[110]....
        /*0598*/ 	.word	0x00010960


	//   ....[111]....
        /*059c*/ 	.word	0x000109f0


	//   ....[112]....
        /*05a0*/ 	.word	0x00010a30


	//   ....[113]....
        /*05a4*/ 	.word	0x00010a40


	//   ....[114]....
        /*05a8*/ 	.word	0x00010aa0


	//   ....[115]....
        /*05ac*/ 	.word	0x00011450


	//   ....[116]....
        /*05b0*/ 	.word	0x000114b0


	//   ....[117]....
        /*05b4*/ 	.word	0x00011500


	//   ....[118]....
        /*05b8*/ 	.word	0x00011550


	//   ....[119]....
        /*05bc*/ 	.word	0x000115a0


	//   ....[120]....
        /*05c0*/ 	.word	0x00011610


	//   ....[121]....
        /*05c4*/ 	.word	0x00011660


	//   ....[122]....
        /*05c8*/ 	.word	0x000116d0


	//   ....[123]....
        /*05cc*/ 	.word	0x00011740


	//   ....[124]....
        /*05d0*/ 	.word	0x000117b0


	//   ....[125]....
        /*05d4*/ 	.word	0x00011820


	//   ....[126]....
        /*05d8*/ 	.word	0x00011890


	//   ....[127]....
        /*05dc*/ 	.word	0x00011900


	//   ....[128]....
        /*05e0*/ 	.word	0x00011960


	//   ....[129]....
        /*05e4*/ 	.word	0x000119d0


	//   ....[130]....
        /*05e8*/ 	.word	0x00011a40


	//   ....[131]....
        /*05ec*/ 	.word	0x00011ab0


	//   ....[132]....
        /*05f0*/ 	.word	0x00011b10


	//   ....[133]....
        /*05f4*/ 	.word	0x00011b80


	//   ....[134]....
        /*05f8*/ 	.word	0x00011bf0


	//   ....[135]....
        /*05fc*/ 	.word	0x00011d60


	//   ....[136]....
        /*0600*/ 	.word	0x00011dc0


	//   ....[137]....
        /*0604*/ 	.word	0x00011e30


	//   ....[138]....
        /*0608*/ 	.word	0x00011ea0


	//   ....[139]....
        /*060c*/ 	.word	0x000122e0


	//   ....[140]....
        /*0610*/ 	.word	0x00012330


	//   ....[141]....
        /*0614*/ 	.word	0x00012380


	//   ....[142]....
        /*0618*/ 	.word	0x000123c0


	//   ....[143]....
        /*061c*/ 	.word	0x00012430


	//   ....[144]....
        /*0620*/ 	.word	0x000124a0


	//   ....[145]....
        /*0624*/ 	.word	0x00012610


	//   ....[146]....
        /*0628*/ 	.word	0x00012670


	//   ....[147]....
        /*062c*/ 	.word	0x000126e0


	//   ....[148]....
        /*0630*/ 	.word	0x00012750


	//   ....[149]....
        /*0634*/ 	.word	0x000128c0


	//   ....[150]....
        /*0638*/ 	.word	0x00012920


	//   ....[151]....
        /*063c*/ 	.word	0x00012990


	//   ....[152]....
        /*0640*/ 	.word	0x00012a00


	//   ....[153]....
        /*0644*/ 	.word	0x00012e40


	//   ....[154]....
        /*0648*/ 	.word	0x00012e80


	//   ....[155]....
        /*064c*/ 	.word	0x00012ed0


	//   ....[156]....
        /*0650*/ 	.word	0x00012f10


	//   ....[157]....
        /*0654*/ 	.word	0x00012f70


	//   ....[158]....
        /*0658*/ 	.word	0x00012fe0


	//   ....[159]....
        /*065c*/ 	.word	0x00013050


	//   ....[160]....
        /*0660*/ 	.word	0x00013190


	//   ....[161]....
        /*0664*/ 	.word	0x000131f0


	//   ....[162]....
        /*0668*/ 	.word	0x00013240


	//   ....[163]....
        /*066c*/ 	.word	0x00013280


	//   ....[164]....
        /*0670*/ 	.word	0x000132d0


	//   ....[165]....
        /*0674*/ 	.word	0x00013310


	//   ....[166]....
        /*0678*/ 	.word	0x00013360


	//   ....[167]....
        /*067c*/ 	.word	0x000133b0


	//   ....[168]....
        /*0680*/ 	.word	0x00013400


	//   ....[169]....
        /*0684*/ 	.word	0x00013440


	//   ....[170]....
        /*0688*/ 	.word	0x000134b0


	//   ....[171]....
        /*068c*/ 	.word	0x00013520


	//   ....[172]....
        /*0690*/ 	.word	0x00013590


	//   ....[173]....
        /*0694*/ 	.word	0x000135f0


	//   ....[174]....
        /*0698*/ 	.word	0x00013660


	//   ....[175]....
        /*069c*/ 	.word	0x000136d0


	//   ....[176]....
        /*06a0*/ 	.word	0x00013740


	//   ....[177]....
        /*06a4*/ 	.word	0x000137a0


	//   ....[178]....
        /*06a8*/ 	.word	0x00013810


	//   ....[179]....
        /*06ac*/ 	.word	0x00013880


	//   ....[180]....
        /*06b0*/ 	.word	0x000138f0


	//   ....[181]....
        /*06b4*/ 	.word	0x00013950


	//   ....[182]....
        /*06b8*/ 	.word	0x000139c0


	//   ....[183]....
        /*06bc*/ 	.word	0x00013a30


	//   ....[184]....
        /*06c0*/ 	.word	0x00013aa0


	//   ....[185]....
        /*06c4*/ 	.word	0x00013b00


	//   ....[186]....
        /*06c8*/ 	.word	0x00013b70


	//   ....[187]....
        /*06cc*/ 	.word	0x00013be0


	//   ....[188]....
        /*06d0*/ 	.word	0x00013c50


	//   ....[189]....
        /*06d4*/ 	.word	0x00013cb0


	//   ....[190]....
        /*06d8*/ 	.word	0x00013d20


	//   ....[191]....
        /*06dc*/ 	.word	0x00013d90


	//   ....[192]....
        /*06e0*/ 	.word	0x00013de0


	//   ....[193]....
        /*06e4*/ 	.word	0x00013e20


	//   ....[194]....
        /*06e8*/ 	.word	0x00013e70


	//   ....[195]....
        /*06ec*/ 	.word	0x00013ec0


	//   ....[196]....
        /*06f0*/ 	.word	0x00013f10


	//   ....[197]....
        /*06f4*/ 	.word	0x00013f80


	//   ....[198]....
        /*06f8*/ 	.word	0x00013fd0


	//   ....[199]....
        /*06fc*/ 	.word	0x00014020


	//   ....[200]....
        /*0700*/ 	.word	0x00014070


	//   ....[201]....
        /*0704*/ 	.word	0x000140c0


	//   ....[202]....
        /*0708*/ 	.word	0x00014110


	//   ....[203]....
        /*070c*/ 	.word	0x00014180


	//   ....[204]....
        /*0710*/ 	.word	0x000141d0


	//   ....[205]....
        /*0714*/ 	.word	0x00014240


	//   ....[206]....
        /*0718*/ 	.word	0x000142a0


	//   ....[207]....
        /*071c*/ 	.word	0x00014310


	//----- nvinfo : EIATTR_EXIT_INSTR_OFFSETS
	.align		4
.L_580:
        /*0720*/ 	.byte	0x04, 0x1c
        /*0722*/ 	.short	(.L_582 - .L_581)


	//   ....[0]....
.L_581:
        /*0724*/ 	.word	0x00000fe0


	//   ....[1]....
        /*0728*/ 	.word	0x00011410


	//----- nvinfo : EIATTR_MAX_THREADS
	.align		4
.L_582:
        /*072c*/ 	.byte	0x04, 0x05
        /*072e*/ 	.short	(.L_584 - .L_583)
.L_583:
        /*0730*/ 	.word	0x00000100
        /*0734*/ 	.word	0x00000001
        /*0738*/ 	.word	0x00000001


	//----- nvinfo : EIATTR_CRS_STACK_SIZE
	.align		4
.L_584:
        /*073c*/ 	.byte	0x04, 0x1e
        /*073e*/ 	.short	(.L_586 - .L_585)
.L_585:
        /*0740*/ 	.word	0x00000000
.L_586:


//--------------------- .nv.info._ZN7cutlass13device_kernelIN5flash19enable_sm80_to_sm89INS1_16FlashAttnFwdSm80INS1_25CollectiveMainloopFwdSm80ILi8ELi1ELb0EN4cute5tupleIJNS5_1CILi128EEENS7_ILi64EEENS7_ILi192EEEEEELi192ENS_6half_tEfNS_4arch4Sm80ELb1ELb0ELb1ELb1ELb1ELb1ELb1ELb1EEENS1_21CollectiveEpilogueFwdINS6_IJS8_SA_S9_EEENS6_IJNS7_ILi1EEESI_SI_EEESC_SE_Li256ELb1ELb1ELb1ELb0EEENS1_36VarlenDynamicPersistentTileSchedulerILi128ELi64ELi256ELi256ELb1ELb1ELb0ELb1ELb1ELb1EEEEEEEEEvNT_6ParamsE --------------------------
	.section	.nv.info._ZN7cutlass13device_kernelIN5flash19enable_sm80_to_sm89INS1_16FlashAttnFwdSm80INS1_25CollectiveMainloopFwdSm80ILi8ELi1ELb0EN4cute5tupleIJNS5_1CILi128EEENS7_ILi64EEENS7_ILi192EEEEEELi192ENS_6half_tEfNS_4arch4Sm80ELb1ELb0ELb1ELb1ELb1ELb1ELb1ELb1EEENS1_21CollectiveEpilogueFwdINS6_IJS8_SA_S9_EEENS6_IJNS7_ILi1EEESI_SI_EEESC_SE_Li256ELb1ELb1ELb1ELb0EEENS1_36VarlenDynamicPersistentTileSchedulerILi128ELi64ELi256ELi256ELb1ELb1ELb0ELb1ELb1ELb1EEEEEEEEEvNT_6ParamsE,"",@"SHT_CUDA_INFO"
	.sectionflags	@""
	.align	4


	//----- nvinfo : EIATTR_CUDA_API_VERSION
	.align		4
        /*0000*/ 	.byte	0x04, 0x37
        /*0002*/ 	.short	(.L_588 - .L_587)
.L_587:
        /*0004*/ 	.word	0x00000082


	//----- nvinfo : EIATTR_SW2861232_WAR
	.align		4
.L_588:
        /*0008*/ 	.byte	0x01, 0x35
	.zero		2


	//----- nvinfo : EIATTR_PARAM_CBANK
	.align		4
        /*000c*/ 	.byte	0x04, 0x0a
        /*000e*/ 	.short	(.L_590 - .L_589)
	.align		4
.L_589:
        /*0010*/ 	.word	index@(.nv.constant0._ZN7cutlass13device_kernelIN5flash19enable_sm80_to_sm89INS1_16FlashAttnFwdSm80INS1_25CollectiveMainloopFwdSm80ILi8ELi1ELb0EN4cute5tupleIJNS5_1CILi128EEENS7_ILi64EEENS7_ILi192EEEEEELi192ENS_6half_tEfNS_4arch4Sm80ELb1ELb0ELb1ELb1ELb1ELb1ELb1ELb1EEENS1_21CollectiveEpilogueFwdINS6_IJS8_SA_S9_EEENS6_IJNS7_ILi1EEESI_SI_EEESC_SE_Li256ELb1ELb1ELb1ELb0EEENS1_36VarlenDynamicPersistentTileSchedulerILi128ELi64ELi256ELi256ELb1ELb1ELb0ELb1ELb1ELb1EEEEEEEEEvNT_6ParamsE)
        /*0014*/ 	.short	0x0160
        /*0016*/ 	.short	0x0438


	//----- nvinfo : EIATTR_CBANK_PARAM_SIZE
	.align		4
.L_590:
        /*0018*/ 	.byte	0x03, 0x19
        /*001a*/ 	.short	0x0438


	//----- nvinfo : EIATTR_KPARAM_INFO
	.align		4
        /*001c*/ 	.byte	0x04, 0x17
        /*001e*/ 	.short	(.L_592 - .L_591)
.L_591:
        /*0020*/ 	.word	0x00000000
        /*0024*/ 	.short	0x0000
        /*0026*/ 	.short	0x0000
        /*0028*/ 	.byte	0x00, 0xf0, 0xe1, 0x10


	//----- nvinfo : EIATTR_MAXREG_COUNT
	.align		4
.L_592:
        /*002c*/ 	.byte	0x03, 0x1b
        /*002e*/ 	.short	0x00ff


	//----- nvinfo : EIATTR_NUM_BARRIERS
	.align		4
        /*0030*/ 	.byte	0x02, 0x4c
        /*0032*/ 	.byte	0x06
	.zero		1


	//----- nvinfo : EIATTR_ANNOTATIONS
	.align		4
        /*0034*/ 	.byte	0x04, 0x55
        /*0036*/ 	.short	(.L_594 - .L_593)


	//   ....[0]....
.L_593:
        /* <DEDUP_REMOVED lines=25> */
        /*01bc*/ 	.byte	0xb0, 0xce, 0x01, 0x00


	//----- nvinfo : EIATTR_MERCURY_ISA_VERSION
	.align		4
.L_594:
        /*01c0*/ 	.byte	0x03, 0x5f
        /*01c2*/ 	.short	0x0000


	//----- nvinfo : EIATTR_INT_WARP_WIDE_INSTR_OFFSETS
	.align		4
        /*01c4*/ 	.byte	0x04, 0x31
        /*01c6*/ 	.short	(.L_596 - .L_595)


	//   ....[0]....
.L_595:
        /*01c8*/ 	.word	0x00019490


	//   ....[1]....
        /*01cc*/ 	.word	0x00019510


	//----- nvinfo : EIATTR_COOP_GROUP_MASK_REGIDS
	.align		4
.L_596:
        /*01d0*/ 	.byte	0x04, 0x29
        /*01d2*/ 	.short	(.L_598 - .L_597)


	//   ....[0]....
.L_597:
        /*01d4*/ 	.word	0xffffffff


	//   ....[1]....
        /*01d8*/ 	.word	0xffffffff


	//   ....[2]....
        /*01dc*/ 	.word	0xffffffff


	//   ....[3]....
        /*01e0*/ 	.word	0xffffffff


	//   ....[4]....
        /*01e4*/ 	.word	0xffffffff


	//   ....[5]....
        /*01e8*/ 	.word	0xffffffff


	//   ....[6]....
        /*01ec*/ 	.word	0xffffffff


	//   ....[7]....
        /*01f0*/ 	.word	0xffffffff


	//   ....[8]....
        /*01f4*/ 	.word	0xffffffff


	//   ....[9]....
        /*01f8*/ 	.word	0xffffffff


	//   ....[10]....
        /*01fc*/ 	.word	0xffffffff


	//   ....[11]....
        /*0200*/ 	.word	0xffffffff


	//   ....[12]....
        /*0204*/ 	.word	0xffffffff


	//   ....[13]....
        /*0208*/ 	.word	0xffffffff


	//   ....[14]....
        /*020c*/ 	.word	0xffffffff


	//   ....[15]....
        /*0210*/ 	.word	0xffffffff


	//   ....[16]....
        /*0214*/ 	.word	0xffffffff


	//   ....[17]....
        /*0218*/ 	.word	0xffffffff


	//   ....[18]....
        /*021c*/ 	.word	0xffffffff


	//   ....[19]....
        /*0220*/ 	.word	0xffffffff


	//   ....[20]....
        /*0224*/ 	.word	0xffffffff


	//   ....[21]....
        /*0228*/ 	.word	0xffffffff


	//   ....[22]....
        /*022c*/ 	.word	0xffffffff


	//   ....[23]....
        /*0230*/ 	.word	0xffffffff


	//   ....[24]....
        /*0234*/ 	.word	0xffffffff


	//   ....[25]....
        /*0238*/ 	.word	0xffffffff


	//   ....[26]....
        /*023c*/ 	.word	0xffffffff


	//   ....[27]....
        /*0240*/ 	.word	0xffffffff


	//   ....[28]....
        /*0244*/ 	.word	0xffffffff


	//   ....[29]....
        /*0248*/ 	.word	0xffffffff


	//   ....[30]....
        /*024c*/ 	.word	0xffffffff


	//   ....[31]....
        /*0250*/ 	.word	0xffffffff


	//   ....[32]....
        /*0254*/ 	.word	0xffffffff


	//   ....[33]....
        /*0258*/ 	.word	0xffffffff


	//   ....[34]....
        /*025c*/ 	.word	0xffffffff


	//   ....[35]....
        /*0260*/ 	.word	0xffffffff


	//   ....[36]....
        /*0264*/ 	.word	0xffffffff


	//   ....[37]....
        /*0268*/ 	.word	0xffffffff


	//   ....[38]....
        /*026c*/ 	.word	0xffffffff


	//   ....[39]....
        /*0270*/ 	.word	0xffffffff


	//   ....[40]....
        /*0274*/ 	.word	0xffffffff


	//   ....[41]....
        /*0278*/ 	.word	0xffffffff


	//   ....[42]....
        /*027c*/ 	.word	0xffffffff


	//   ....[43]....
        /*0280*/ 	.word	0xffffffff


	//   ....[44]....
        /*0284*/ 	.word	0xffffffff


	//   ....[45]....
        /*0288*/ 	.word	0xffffffff


	//   ....[46]....
        /*028c*/ 	.word	0xffffffff


	//   ....[47]....
        /*0290*/ 	.word	0xffffffff


	//   ....[48]....
        /*0294*/ 	.word	0xffffffff


	//   ....[49]....
        /*0298*/ 	.word	0xffffffff


	//   ....[50]....
        /*029c*/ 	.word	0xffffffff


	//   ....[51]....
        /*02a0*/ 	.word	0xffffffff


	//   ....[52]....
        /*02a4*/ 	.word	0xffffffff


	//   ....[53]....
        /*02a8*/ 	.word	0xffffffff


	//   ....[54]....
        /*02ac*/ 	.word	0xffffffff


	//   ....[55]....
        /*02b0*/ 	.word	0xffffffff


	//   ....[56]....
        /*02b4*/ 	.word	0xffffffff


	//   ....[57]....
        /*02b8*/ 	.word	0xffffffff


	//   ....[58]....
        /*02bc*/ 	.word	0xffffffff


	//   ....[59]....
        /*02c0*/ 	.word	0xffffffff


	//   ....[60]....
        /*02c4*/ 	.word	0xffffffff


	//   ....[61]....
        /*02c8*/ 	.word	0xffffffff


	//   ....[62]....
        /*02cc*/ 	.word	0xffffffff


	//   ....[63]....
        /*02d0*/ 	.word	0xffffffff


	//   ....[64]....
        /*02d4*/ 	.word	0xffffffff


	//   ....[65]....
        /*02d8*/ 	.word	0xffffffff


	//   ....[66]....
        /*02dc*/ 	.word	0xffffffff


	//   ....[67]....
        /*02e0*/ 	.word	0xffffffff


	//   ....[68]....
        /*02e4*/ 	.word	0xffffffff


	//   ....[69]....
        /*02e8*/ 	.word	0xffffffff


	//   ....[70]....
        /*02ec*/ 	.word	0xffffffff


	//   ....[71]....
        /*02f0*/ 	.word	0xffffffff


	//   ....[72]....
        /*02f4*/ 	.word	0xffffffff


	//   ....[73]....
        /*02f8*/ 	.word	0xffffffff


	//   ....[74]....
        /*02fc*/ 	.word	0xffffffff


	//   ....[75]....
        /*0300*/ 	.word	0xffffffff


	//   ....[76]....
        /*0304*/ 	.word	0xffffffff


	//   ....[77]....
        /*0308*/ 	.word	0xffffffff


	//   ....[78]....
        /*030c*/ 	.word	0xffffffff


	//   ....[79]....
        /*0310*/ 	.word	0xffffffff


	//   ....[80]....
        /*0314*/ 	.word	0xffffffff


	//   ....[81]....
        /*0318*/ 	.word	0xffffffff


	//   ....[82]....
        /*031c*/ 	.word	0xffffffff


	//   ....[83]....
        /*0320*/ 	.word	0xffffffff


	//   ....[84]....
        /*0324*/ 	.word	0xffffffff


	//   ....[85]....
        /*0328*/ 	.word	0xffffffff


	//   ....[86]....
        /*032c*/ 	.word	0xffffffff


	//   ....[87]....
        /*0330*/ 	.word	0xffffffff


	//   ....[88]....
        /*0334*/ 	.word	0xffffffff


	//   ....[89]....
        /*0338*/ 	.word	0xffffffff


	//   ....[90]....
        /*033c*/ 	.word	0xffffffff


	//   ....[91]....
        /*0340*/ 	.word	0xffffffff


	//   ....[92]....
        /*0344*/ 	.word	0xffffffff


	//   ....[93]....
        /*0348*/ 	.word	0xffffffff


	//   ....[94]....
        /*034c*/ 	.word	0xffffffff


	//   ....[95]....
        /*0350*/ 	.word	0xffffffff


	//   ....[96]....
        /*0354*/ 	.word	0xffffffff


	//   ....[97]....
        /*0358*/ 	.word	0xffffffff


	//   ....[98]....
        /*035c*/ 	.word	0xffffffff


	//   ....[99]....
        /*0360*/ 	.word	0xffffffff


	//   ....[100]....
        /*0364*/ 	.word	0xffffffff


	//   ....[101]....
        /*0368*/ 	.word	0xffffffff


	//   ....[102]....
        /*036c*/ 	.word	0xffffffff


	//   ....[103]....
        /*0370*/ 	.word	0xffffffff


	//   ....[104]....
        /*0374*/ 	.word	0xffffffff


	//   ....[105]....
        /*0378*/ 	.word	0xffffffff


	//   ....[106]....
        /*037c*/ 	.word	0xffffffff


	//   ....[107]....
        /*0380*/ 	.word	0xffffffff


	//   ....[108]....
        /*0384*/ 	.word	0xffffffff


	//   ....[109]....
        /*0388*/ 	.word	0xffffffff


	//   ....[110]....
        /*038c*/ 	.word	0xffffffff


	//   ....[111]....
        /*0390*/ 	.word	0xffffffff


	//   ....[112]....
        /*0394*/ 	.word	0xffffffff


	//   ....[113]....
        /*0398*/ 	.word	0xffffffff


	//   ....[114]....
        /*039c*/ 	.word	0xffffffff


	//   ....[115]....
        /*03a0*/ 	.word	0xffffffff


	//   ....[116]....
        /*03a4*/ 	.word	0xffffffff


	//   ....[117]....
        /*03a8*/ 	.word	0xffffffff


	//   ....[118]....
        /*03ac*/ 	.word	0xffffffff


	//   ....[119]....
        /*03b0*/ 	.word	0xffffffff


	//   ....[120]....
        /*03b4*/ 	.word	0xffffffff


	//   ....[121]....
        /*03b8*/ 	.word	0xffffffff


	//   ....[122]....
        /*03bc*/ 	.word	0xffffffff


	//   ....[123]....
        /*03c0*/ 	.word	0xffffffff


	//   ....[124]....
        /*03c4*/ 	.word	0xffffffff


	//   ....[125]....
        /*03c8*/ 	.word	0xffffffff


	//   ....[126]....
        /*03cc*/ 	.word	0xffffffff


	//   ....[127]....
        /*03d0*/ 	.word	0xffffffff


	//   ....[128]....
        /*03d4*/ 	.word	0xffffffff


	//   ....[129]....
        /*03d8*/ 	.word	0xffffffff


	//   ....[130]....
        /*03dc*/ 	.word	0xffffffff


	//   ....[131]....
        /*03e0*/ 	.word	0xffffffff


	//   ....[132]....
        /*03e4*/ 	.word	0xffffffff


	//   ....[133]....
        /*03e8*/ 	.word	0xffffffff


	//   ....[134]....
        /*03ec*/ 	.word	0xffffffff


	//   ....[135]....
        /*03f0*/ 	.word	0xffffffff


	//   ....[136]....
        /*03f4*/ 	.word	0xffffffff


	//   ....[137]....
        /*03f8*/ 	.word	0xffffffff


	//   ....[138]....
        /*03fc*/ 	.word	0xffffffff


	//   ....[139]....
        /*0400*/ 	.word	0xffffffff


	//   ....[140]....
        /*0404*/ 	.word	0xffffffff


	//   ....[141]....
        /*0408*/ 	.word	0xffffffff


	//   ....[142]....
        /*040c*/ 	.word	0xffffffff


	//   ....[143]....
        /*0410*/ 	.word	0xffffffff


	//   ....[144]....
        /*0414*/ 	.word	0xffffffff


	//   ....[145]....
        /*0418*/ 	.word	0xffffffff


	//   ....[146]....
        /*041c*/ 	.word	0xffffffff


	//   ....[147]....
        /*0420*/ 	.word	0xffffffff


	//   ....[148]....
        /*0424*/ 	.word	0xffffffff


	//   ....[149]....
        /*0428*/ 	.word	0xffffffff


	//   ....[150]....
        /*042c*/ 	.word	0xffffffff


	//   ....[151]....
        /*0430*/ 	.word	0xffffffff


	//   ....[152]....
        /*0434*/ 	.word	0xffffffff


	//   ....[153]....
        /*0438*/ 	.word	0xffffffff


	//   ....[154]....
        /*043c*/ 	.word	0xffffffff


	//   ....[155]....
        /*0440*/ 	.word	0xffffffff


	//   ....[156]....
        /*0444*/ 	.word	0xffffffff


	//   ....[157]....
        /*0448*/ 	.word	0xffffffff


	//   ....[158]....
        /*044c*/ 	.word	0xffffffff


	//   ....[159]....
        /*0450*/ 	.word	0xffffffff


	//   ....[160]....
        /*0454*/ 	.word	0xffffffff


	//   ....[161]....
        /*0458*/ 	.word	0xffffffff


	//   ....[162]....
        /*045c*/ 	.word	0xffffffff


	//   ....[163]....
        /*0460*/ 	.word	0xffffffff


	//   ....[164]....
        /*0464*/ 	.word	0xffffffff


	//   ....[165]....
        /*0468*/ 	.word	0xffffffff


	//   ....[166]....
        /*046c*/ 	.word	0xffffffff


	//   ....[167]....
        /*0470*/ 	.word	0xffffffff


	//   ....[168]....
        /*0474*/ 	.word	0xffffffff


	//   ....[169]....
        /*0478*/ 	.word	0xffffffff


	//   ....[170]....
        /*047c*/ 	.word	0xffffffff


	//   ....[171]....
        /*0480*/ 	.word	0xffffffff


	//   ....[172]....
        /*0484*/ 	.word	0xffffffff


	//   ....[173]....
        /*0488*/ 	.word	0xffffffff


	//   ....[174]....
        /*048c*/ 	.word	0xffffffff


	//   ....[175]....
        /*0490*/ 	.word	0xffffffff


	//   ....[176]....
        /*0494*/ 	.word	0xffffffff


	//   ....[177]....
        /*0498*/ 	.word	0xffffffff


	//   ....[178]....
        /*049c*/ 	.word	0xffffffff


	//   ....[179]....
        /*04a0*/ 	.word	0xffffffff


	//   ....[180]....
        /*04a4*/ 	.word	0xffffffff


	//   ....[181]....
        /*04a8*/ 	.word	0xffffffff


	//   ....[182]....
        /*04ac*/ 	.word	0xffffffff


	//   ....[183]....
        /*04b0*/ 	.word	0xffffffff


	//   ....[184]....
        /*04b4*/ 	.word	0xffffffff


	//   ....[185]....
        /*04b8*/ 	.word	0xffffffff


	//   ....[186]....
        /*04bc*/ 	.word	0xffffffff


	//   ....[187]....
        /*04c0*/ 	.word	0xffffffff


	//   ....[188]....
        /*04c4*/ 	.word	0xffffffff


	//   ....[189]....
        /*04c8*/ 	.word	0xffffffff


	//   ....[190]....
        /*04cc*/ 	.word	0xffffffff


	//   ....[191]....
        /*04d0*/ 	.word	0xffffffff


	//   ....[192]....
        /*04d4*/ 	.word	0xffffffff


	//   ....[193]....
        /*04d8*/ 	.word	0xffffffff


	//   ....[194]....
        /*04dc*/ 	.word	0xffffffff


	//   ....[195]....
        /*04e0*/ 	.word	0xffffffff


	//   ....[196]....
        /*04e4*/ 	.word	0xffffffff


	//   ....[197]....
        /*04e8*/ 	.word	0xffffffff


	//   ....[198]....
        /*04ec*/ 	.word	0xffffffff


	//   ....[199]....
        /*04f0*/ 	.word	0xffffffff


	//   ....[200]....
        /*04f4*/ 	.word	0xffffffff


	//   ....[201]....
        /*04f8*/ 	.word	0xffffffff


	//   ....[202]....
        /*04fc*/ 	.word	0xffffffff


	//   ....[203]....
        /*0500*/ 	.word	0xffffffff


	//   ....[204]....
        /*0504*/ 	.word	0xffffffff


	//   ....[205]....
        /*0508*/ 	.word	0xffffffff


	//   ....[206]....
        /*050c*/ 	.word	0xffffffff


	//   ....[207]....
        /*0510*/ 	.word	0xffffffff


	//   ....[208]....
        /*0514*/ 	.word	0xffffffff


	//   ....[209]....
        /*0518*/ 	.word	0xffffffff


	//   ....[210]....
        /*051c*/ 	.word	0xffffffff


	//   ....[211]....
        /*0520*/ 	.word	0xffffffff


	//   ....[212]....
        /*0524*/ 	.word	0xffffffff


	//   ....[213]....
        /*0528*/ 	.word	0xffffffff


	//   ....[214]....
        /*052c*/ 	.word	0xffffffff


	//   ....[215]....
        /*0530*/ 	.word	0xffffffff


	//   ....[216]....
        /*0534*/ 	.word	0xffffffff


	//   ....[217]....
        /*0538*/ 	.word	0xffffffff


	//   ....[218]....
        /*053c*/ 	.word	0xffffffff


	//   ....[219]....
        /*0540*/ 	.word	0xffffffff


	//   ....[220]....
        /*0544*/ 	.word	0xffffffff


	//   ....[221]....
        /*0548*/ 	.word	0xffffffff


	//   ....[222]....
        /*054c*/ 	.word	0xffffffff


	//   ....[223]....
        /*0550*/ 	.word	0xffffffff


	//   ....[224]....
        /*0554*/ 	.word	0xffffffff


	//   ....[225]....
        /*0558*/ 	.word	0xffffffff


	//   ....[226]....
        /*055c*/ 	.word	0xffffffff


	//   ....[227]....
        /*0560*/ 	.word	0xffffffff


	//   ....[228]....
        /*0564*/ 	.word	0xffffffff


	//   ....[229]....
        /*0568*/ 	.word	0xffffffff


	//   ....[230]....
        /*056c*/ 	.word	0xffffffff


	//   ....[231]....
        /*0570*/ 	.word	0xffffffff


	//----- nvinfo : EIATTR_COOP_GROUP_INSTR_OFFSETS
	.align		4
.L_598:
        /*0574*/ 	.byte	0x04, 0x28
        /*0576*/ 	.short	(.L_600 - .L_599)


	//   ....[0]....
.L_599:
        /*0578*/ 	.word	0x00000050


	//   ....[1]....
        /*057c*/ 	.word	0x000001e0


	//   ....[2]....
        /*0580*/ 	.word	0x00000210


	//   ....[3]....
        /*0584*/ 	.word	0x00000240


	//   ....[4]....
        /*0588*/ 	.word	0x00000270


	//   ....[5]....
        /*058c*/ 	.word	0x000002a0


	//   ....[6]....
        /*0590*/ 	.word	0x000002d0


	//   ....[7]....
        /*0594*/ 	.word	0x00000430


	//   ....[8]....
        /*0598*/ 	.word	0x00000470


	//   ....[9]....
        /*059c*/ 	.word	0x000004a0


	//   ....[10]....
        /*05a0*/ 	.word	0x000004d0


	//   ....[11]....
        /*05a4*/ 	.word	0x00000500


	//   ....[12]....
        /*05a8*/ 	.word	0x00000530


	//   ....[13]....
        /*05ac*/ 	.word	0x000005c0


	//   ....[14]....
        /*05b0*/ 	.word	0x00000600


	//   ....[15]....
        /*05b4*/ 	.word	0x00000620


	//   ....[16]....
        /*05b8*/ 	.word	0x00000680


	//   ....[17]....
        /*05bc*/ 	.word	0x00003bb0


	//   ....[18]....
        /*05c0*/ 	.word	0x00003bc0


	//   ....[19]....
        /*05c4*/ 	.word	0x00005760


	//   ....[20]....
        /*05c8*/ 	.word	0x00005770


	//   ....[21]....
        /*05cc*/ 	.word	0x00007100


	//   ....[22]....
        /*05d0*/ 	.word	0x00007120


	//   ....[23]....
        /*05d4*/ 	.word	0x00007670


	//   ....[24]....
        /*05d8*/ 	.word	0x00007690


	//   ....[25]....
        /*05dc*/ 	.word	0x000083d0


	//   ....[26]....
        /*05e0*/ 	.word	0x000083f0


	//   ....[27]....
        /*05e4*/ 	.word	0x00008520


	//   ....[28]....
        /*05e8*/ 	.word	0x00008530


	//   ....[29]....
        /*05ec*/ 	.word	0x00008660


	//   ....[30]....
        /*05f0*/ 	.word	0x00008680


	//   ....[31]....
        /*05f4*/ 	.word	0x000087b0


	//   ....[32]....
        /*05f8*/ 	.word	0x000087c0


	//   ....[33]....
        /*05fc*/ 	.word	0x00008c10


	//   ....[34]....
        /*0600*/ 	.word	0x00008c20


	//   ....[35]....
        /*0604*/ 	.word	0x00008c30


	//   ....[36]....
        /*0608*/ 	.word	0x00008c40


	//   ....[37]....
        /*060c*/ 	.word	0x000090a0


	//   ....[38]....
        /*0610*/ 	.word	0x000090c0


	//   ....[39]....
        /*0614*/ 	.word	0x000090e0


	//   ....[40]....
        /*0618*/ 	.word	0x00009100


	//   ....[41]....
        /*061c*/ 	.word	0x00009720


	//   ....[42]....
        /*0620*/ 	.word	0x00009880


	//   ....[43]....
        /*0624*/ 	.word	0x000098c0


	//   ....[44]....
        /*0628*/ 	.word	0x00009900


	//   ....[45]....
        /*062c*/ 	.word	0x0000c420


	//   ....[46]....
        /*0630*/ 	.word	0x0000c4d0


	//   ....[47]....
        /*0634*/ 	.word	0x0000c4f0


	//   ....[48]....
        /*0638*/ 	.word	0x0000c500


	//   ....[49]....
        /*063c*/ 	.word	0x0000c7c0


	//   ....[50]....
        /*0640*/ 	.word	0x0000ca30


	//   ....[51]....
        /*0644*/ 	.word	0x0000ca70


	//   ....[52]....
        /*0648*/ 	.word	0x0000cab0


	//   ....[53]....
        /*064c*/ 	.word	0x0000f7f0


	//   ....[54]....
        /*0650*/ 	.word	0x0000f800


	//   ....[55]....
        /*0654*/ 	.word	0x0000f810


	//   ....[56]....
        /*0658*/ 	.word	0x0000f820


	//   ....[57]....
        /*065c*/ 	.word	0x000109a0


	//   ....[58]....
        /*0660*/ 	.word	0x000109c0


	//   ....[59]....
        /*0664*/ 	.word	0x00010ac0


	//   ....[60]....
        /*0668*/ 	.word	0x00010ae0


	//   ....[61]....
        /*066c*/ 	.word	0x00010d30


	//   ....[62]....
        /*0670*/ 	.word	0x00010f70


	//   ....[63]....
        /*0674*/ 	.word	0x00011370


	//   ....[64]....
        /*0678*/ 	.word	0x00011390


	//   ....[65]....
        /*067c*/ 	.word	0x000113b0


	//   ....[66]....
        /*0680*/ 	.word	0x000113d0


	//   ....[67]....
        /*0684*/ 	.word	0x000127f0


	//   ....[68]....
        /*0688*/ 	.word	0x00012810


	//   ....[69]....
        /*068c*/ 	.word	0x000128e0


	//   ....[70]....
        /*0690*/ 	.word	0x00012920


	//   ....[71]....
        /*0694*/ 	.word	0x00013a80


	//   ....[72]....
        /*0698*/ 	.word	0x00013aa0


	//   ....[73]....
        /*069c*/ 	.word	0x00013b70


	//   ....[74]....
        /*06a0*/ 	.word	0x00013bb0


	//   ....[75]....
        /*06a4*/ 	.word	0x00013e00


	//   ....[76]....
        /*06a8*/ 	.word	0x00014030


	//   ....[77]....
        /*06ac*/ 	.word	0x00014350


	//   ....[78]....
        /*06b0*/ 	.word	0x00014370


	//   ....[79]....
        /*06b4*/ 	.word	0x00014490


	//   ....[80]....
        /*06b8*/ 	.word	0x000144b0


	//   ....[81]....
        /*06bc*/ 	.word	0x00015e80


	//   ....[82]....
        /*06c0*/ 	.word	0x00015e90


	//   ....[83]....
        /*06c4*/ 	.word	0x00015ef0


	//   ....[84]....
        /*06c8*/ 	.word	0x00015f10


	//   ....[85]....
        /*06cc*/ 	.word	0x00017090


	//   ....[86]....
        /*06d0*/ 	.word	0x000170b0


	//   ....[87]....
        /*06d4*/ 	.word	0x00017180


	//   ....[88]....
        /*06d8*/ 	.word	0x000171a0


	//   ....[89]....
        /*06dc*/ 	.word	0x000174e0


	//   ....[90]....
        /*06e0*/ 	.word	0x00017500


	//   ....[91]....
        /*06e4*/ 	.word	0x00017520


	//   ....[92]....
        /*06e8*/ 	.word	0x00017540


	//   ....[93]....
        /*06ec*/ 	.word	0x00018c80


	//   ....[94]....
        /*06f0*/ 	.word	0x00018cb0


	//   ....[95]....
        /*06f4*/ 	.word	0x00018cd0


	//   ....[96]....
        /*06f8*/ 	.word	0x00018ce0


	//   ....[97]....
        /*06fc*/ 	.word	0x0001a0f0


	//   ....[98]....
        /*0700*/ 	.word	0x0001a110


	//   ....[99]....
        /*0704*/ 	.word	0x0001a130


	//   ....[100]....
        /*0708*/ 	.word	0x0001a150


	//   ....[101]....
        /*070c*/ 	.word	0x0001a500


	//   ....[102]....
        /*0710*/ 	.word	0x0001a520


	//   ....[103]....
        /*0714*/ 	.word	0x0001a640


	//   ....[104]....
        /*0718*/ 	.word	0x0001a650


	//   ....[105]....
        /*071c*/ 	.word	0x0001a780


	//   ....[106]....
        /*0720*/ 	.word	0x0001a7a0


	//   ....[107]....
        /*0724*/ 	.word	0x0001a8d0


	//   ....[108]....
        /*0728*/ 	.word	0x0001a8e0


	//   ....[109]....
        /*072c*/ 	.word	0x0001ac20


	//   ....[110]....
        /*0730*/ 	.word	0x0001ac40


	//   ....[111]....
        /*0734*/ 	.word	0x0001b6f0


	//   ....[112]....
        /*0738*/ 	.word	0x0001b700


	//   ....[113]....
        /*073c*/ 	.word	0x0001c9b0


	//   ....[114]....
        /*0740*/ 	.word	0x0001c9d0


	//   ....[115]....
        /*0744*/ 	.word	0x0001cb00


	//   ....[116]....
        /*0748*/ 	.word	0x0001cb10


	//   ....[117]....
        /*074c*/ 	.word	0x0001cc40


	//   ....[118]....
        /*0750*/ 	.word	0x0001cc60


	//   ....[119]....
        /*0754*/ 	.word	0x0001cd90


	//   ....[120]....
        /*0758*/ 	.word	0x0001cda0


	//   ....[121]....
        /*075c*/ 	.word	0x0001cf70


	//   ....[122]....
        /*0760*/ 	.word	0x0001cf90


	//   ....[123]....
        /*0764*/ 	.word	0x0001d0b0


	//   ....[124]....
        /*0768*/ 	.word	0x0001d0f0


	//   ....[125]....
        /*076c*/ 	.word	0x0001d120


	//   ....[126]....
        /*0770*/ 	.word	0x0001d150


	//   ....[127]....
        /*0774*/ 	.word	0x0001d180


	//   ....[128]....
        /*0778*/ 	.word	0x0001d1b0


	//   ....[129]....
        /*077c*/ 	.word	0x0001d310


	//   ....[130]....
        /*0780*/ 	.word	0x0001d350


	//   ....[131]....
        /*0784*/ 	.word	0x0001d380


	//   ....[132]....
        /*0788*/ 	.word	0x0001d3b0


	//   ....[133]....
        /*078c*/ 	.word	0x0001d3e0


	//   ....[134]....
        /*0790*/ 	.word	0x0001d410


	//   ....[135]....
        /*0794*/ 	.word	0x0001d4a0


	//   ....[136]....
        /*0798*/ 	.word	0x0001d4e0


	//   ....[137]....
        /*079c*/ 	.word	0x0001d4f0


	//   ....[138]....
        /*07a0*/ 	.word	0x0001d550


	//   ....[139]....
        /*07a4*/ 	.word	0x0001def0


	//   ....[140]....
        /*07a8*/ 	.word	0x0001df50


	//   ....[141]....
        /*07ac*/ 	.word	0x0001dfa0


	//   ....[142]....
        /*07b0*/ 	.word	0x0001dff0


	//   ....[143]....
        /*07b4*/ 	.word	0x0001e040


	//   ....[144]....
        /*07b8*/ 	.word	0x0001e0b0


	//   ....[145]....
        /*07bc*/ 	.word	0x0001e0f0


	//   ....[146]....
        /*07c0*/ 	.word	0x0001e160


	//   ....[147]....
        /*07c4*/ 	.word	0x0001e1d0


	//   ....[148]....
        /*07c8*/ 	.word	0x0001e230


	//   ....[149]....
        /*07cc*/ 	.word	0x0001e2a0


	//   ....[150]....
        /*07d0*/ 	.word	0x0001e310


	//   ....[151]....
        /*07d4*/ 	.word	0x0001e370


	//   ....[152]....
        /*07d8*/ 	.word	0x0001e3d0


	//   ....[153]....
        /*07dc*/ 	.word	0x0001e430


	//   ....[154]....
        /*07e0*/ 	.word	0x0001e4a0


	//   ....[155]....
        /*07e4*/ 	.word	0x0001e500


	//   ....[156]....
        /*07e8*/ 	.word	0x0001e560


	//   ....[157]....
        /*07ec*/ 	.word	0x0001e5c0


	//   ....[158]....
        /*07f0*/ 	.word	0x0001e630


	//   ....[159]....
        /*07f4*/ 	.word	0x0001e7a0


	//   ....[160]....
        /*07f8*/ 	.word	0x0001e800


	//   ....[161]....
        /*07fc*/ 	.word	0x0001e860


	//   ....[162]....
        /*0800*/ 	.word	0x0001e8c0


	//   ....[163]....
        /*0804*/ 	.word	0x0001ed00


	//   ....[164]....
        /*0808*/ 	.word	0x0001ed50


	//   ....[165]....
        /*080c*/ 	.word	0x0001eda0


	//   ....[166]....
        /*0810*/ 	.word	0x0001ede0


	//   ....[167]....
        /*0814*/ 	.word	0x0001ee50


	//   ....[168]....
        /*0818*/ 	.word	0x0001eec0


	//   ....[169]....
        /*081c*/ 	.word	0x0001f030


	//   ....[170]....
        /*0820*/ 	.word	0x0001f090


	//   ....[171]....
        /*0824*/ 	.word	0x0001f0f0


	//   ....[172]....
        /*0828*/ 	.word	0x0001f160


	//   ....[173]....
        /*082c*/ 	.word	0x0001f2d0


	//   ....[174]....
        /*0830*/ 	.word	0x0001f330


	//   ....[175]....
        /*0834*/ 	.word	0x0001f390


	//   ....[176]....
        /*0838*/ 	.word	0x0001f3f0


	//   ....[177]....
        /*083c*/ 	.word	0x0001f830


	//   ....[178]....
        /*0840*/ 	.word	0x0001f870


	//   ....[179]....
        /*0844*/ 	.word	0x0001f8c0


	//   ....[180]....
        /*0848*/ 	.word	0x0001f900


	//   ....[181]....
        /*084c*/ 	.word	0x0001f960


	//   ....[182]....
        /*0850*/ 	.word	0x0001f9c0


	//   ....[183]....
        /*0854*/ 	.word	0x0001fa30


	//   ....[184]....
        /*0858*/ 	.word	0x0001fb70


	//   ....[185]....
        /*085c*/ 	.word	0x0001fbd0


	//   ....[186]....
        /*0860*/ 	.word	0x0001fc10


	//   ....[187]....
        /*0864*/ 	.word	0x0001fc50


	//   ....[188]....
        /*0868*/ 	.word	0x0001fca0


	//   ....[189]....
        /*086c*/ 	.word	0x0001fce0


	//   ....[190]....
        /*0870*/ 	.word	0x0001fd30


	//   ....[191]....
        /*0874*/ 	.word	0x0001fd80


	//   ....[192]....
        /*0878*/ 	.word	0x0001fdd0


	//   ....[193]....
        /*087c*/ 	.word	0x0001fe10


	//   ....[194]....
        /*0880*/ 	.word	0x0001fe80


	//   ....[195]....
        /*0884*/ 	.word	0x0001fef0


	//   ....[196]....
        /*0888*/ 	.word	0x0001ff50


	//   ....[197]....
        /*088c*/ 	.word	0x0001ffb0


	//   ....[198]....
        /*0890*/ 	.word	0x00020010


	//   ....[199]....
        /*0894*/ 	.word	0x00020080


	//   ....[200]....
        /*0898*/ 	.word	0x000200e0


	//   ....[201]....
        /*089c*/ 	.word	0x00020140


	//   ....[202]....
        /*08a0*/ 	.word	0x000201a0


	//   ....[203]....
        /*08a4*/ 	.word	0x00020210


	//   ....[204]....
        /*08a8*/ 	.word	0x00020270


	//   ....[205]....
        /*08ac*/ 	.word	0x000202d0


	//   ....[206]....
        /*08b0*/ 	.word	0x00020330


	//   ....[207]....
        /*08b4*/ 	.word	0x000203a0


	//   ....[208]....
        /*08b8*/ 	.word	0x00020400


	//   ....[209]....
        /*08bc*/ 	.word	0x00020460


	//   ....[210]....
        /*08c0*/ 	.word	0x000204c0


	//   ....[211]....
        /*08c4*/ 	.word	0x00020530


	//   ....[212]....
        /*08c8*/ 	.word	0x00020590


	//   ....[213]....
        /*08cc*/ 	.word	0x000205f0


	//   ....[214]....
        /*08d0*/ 	.word	0x00020660


	//   ....[215]....
        /*08d4*/ 	.word	0x000206d0


	//   ....[216]....
        /*08d8*/ 	.word	0x00020720


	//   ....[217]....
        /*08dc*/ 	.word	0x00020760


	//   ....[218]....
        /*08e0*/ 	.word	0x000207b0


	//   ....[219]....
        /*08e4*/ 	.word	0x00020800


	//   ....[220]....
        /*08e8*/ 	.word	0x00020850


	//   ....[221]....
        /*08ec*/ 	.word	0x000208c0


	//   ....[222]....
        /*08f0*/ 	.word	0x00020900


	//   ....[223]....
        /*08f4*/ 	.word	0x00020950


	//   ....[224]....
        /*08f8*/ 	.word	0x000209a0


	//   ....[225]....
        /*08fc*/ 	.word	0x000209f0


	//   ....[226]....
        /*0900*/ 	.word	0x00020a40


	//   ....[227]....
        /*0904*/ 	.word	0x00020ab0


	//   ....[228]....
        /*0908*/ 	.word	0x00020af0


	//   ....[229]....
        /*090c*/ 	.word	0x00020b60


	//   ....[230]....
        /*0910*/ 	.word	0x00020bc0


	//   ....[231]....
        /*0914*/ 	.word	0x00020c30


	//----- nvinfo : EIATTR_EXIT_INSTR_OFFSETS
	.align		4
.L_600:
        /*0918*/ 	.byte	0x04, 0x1c
        /*091a*/ 	.short	(.L_602 - .L_601)


	//   ....[0]....
.L_601:
        /*091c*/ 	.word	0x00000fe0


	//   ....[1]....
        /*0920*/ 	.word	0x0001deb0


	//----- nvinfo : EIATTR_MAX_THREADS
	.align		4
.L_602:
        /*0924*/ 	.byte	0x04, 0x05
        /*0926*/ 	.short	(.L_604 - .L_603)
.L_603:
        /*0928*/ 	.word	0x00000100
        /*092c*/ 	.word	0x00000001
        /*0930*/ 	.word	0x00000001


	//----- nvinfo : EIATTR_CRS_STACK_SIZE
	.align		4
.L_604:
        /*0934*/ 	.byte	0x04, 0x1e
        /*0936*/ 	.short	(.L_606 - .L_605)
.L_605:
        /*0938*/ 	.word	0x00000000
.L_606:


//--------------------- .nv.info._ZN7cutlass13device_kernelIN5flash19enable_sm80_to_sm89INS1_16FlashAttnFwdSm80INS1_25CollectiveMainloopFwdSm80ILi8ELi2ELb0EN4cute5tupleIJNS5_1CILi128EEENS7_ILi64EEENS7_ILi192EEEEEELi192ENS_6half_tEfNS_4arch4Sm80ELb0ELb0ELb1ELb0ELb1ELb0ELb1ELb1EEENS1_21CollectiveEpilogueFwdINS6_IJS8_SA_S9_EEENS6_IJNS7_ILi1EEESI_SI_EEESC_SE_Li256ELb0ELb1ELb1ELb0EEENS1_19SingleTileSchedulerILb0ELb1ELb1ELi128EEEEEEEEEvNT_6ParamsE --------------------------
	.section	.nv.info._ZN7cutlass13device_kernelIN5flash19enable_sm80_to_sm89INS1_16FlashAttnFwdSm80INS1_25CollectiveMainloopFwdSm80ILi8ELi2ELb0EN4cute5tupleIJNS5_1CILi128EEENS7_ILi64EEENS7_ILi192EEEEEELi192ENS_6half_tEfNS_4arch4Sm80ELb0ELb0ELb1ELb0ELb1ELb0ELb1ELb1EEENS1_21CollectiveEpilogueFwdINS6_IJS8_SA_S9_EEENS6_IJNS7_ILi1EEESI_SI_EEESC_SE_Li256ELb0ELb1ELb1ELb0EEENS1_19SingleTileSchedulerILb0ELb1ELb1ELi128EEEEEEEEEvNT_6ParamsE,"",@"SHT_CUDA_INFO"
	.sectionflags	@""
	.align	4


	//----- nvinfo : EIATTR_CUDA_API_VERSION
	.align		4
        /*0000*/ 	.byte	0x04, 0x37
        /*0002*/ 	.short	(.L_608 - .L_607)
.L_607:
        /*0004*/ 	.word	0x00000082


	//----- nvinfo : EIATTR_SW2861232_WAR
	.align		4
.L_608:
        /*0008*/ 	.byte	0x01, 0x35
	.zero		2


	//----- nvinfo : EIATTR_PARAM_CBANK
	.align		4
        /*000c*/ 	.byte	0x04, 0x0a
        /*000e*/ 	.short	(.L_610 - .L_609)
	.align		4
.L_609:
        /*0010*/ 	.word	index@(.nv.constant0._ZN7cutlass13device_kernelIN5flash19enable_sm80_to_sm89INS1_16FlashAttnFwdSm80INS1_25CollectiveMainloopFwdSm80ILi8ELi2ELb0EN4cute5tupleIJNS5_1CILi128EEENS7_ILi64EEENS7_ILi192EEEEEELi192ENS_6half_tEfNS_4arch4Sm80ELb0ELb0ELb1ELb0ELb1ELb0ELb1ELb1EEENS1_21CollectiveEpilogueFwdINS6_IJS8_SA_S9_EEENS6_IJNS7_ILi1EEESI_SI_EEESC_SE_Li256ELb0ELb1ELb1ELb0EEENS1_19SingleTileSchedulerILb0ELb1ELb1ELi128EEEEEEEEEvNT_6ParamsE)
        /*0014*/ 	.short	0x0160
        /*0016*/ 	.short	0x0418


	//----- nvinfo : EIATTR_CBANK_PARAM_SIZE
	.align		4
.L_610:
        /*0018*/ 	.byte	0x03, 0x19
        /*001a*/ 	.short	0x0418


	//----- nvinfo : EIATTR_KPARAM_INFO
	.align		4
        /*001c*/ 	.byte	0x04, 0x17
        /*001e*/ 	.short	(.L_612 - .L_611)
.L_611:
        /*0020*/ 	.word	0x00000000
        /*0024*/ 	.short	0x0000
        /*0026*/ 	.short	0x0000
        /*0028*/ 	.byte	0x00, 0xf0, 0x61, 0x10


	//----- nvinfo : EIATTR_MAXREG_COUNT
	.align		4
.L_612:
        /*002c*/ 	.byte	0x03, 0x1b
        /*002e*/ 	.short	0x00ff


	//----- nvinfo : EIATTR_NUM_BARRIERS
	.align		4
        /*0030*/ 	.byte	0x02, 0x4c
        /*0032*/ 	.byte	0x02
	.zero		1


	//----- nvinfo : EIATTR_MERCURY_ISA_VERSION
	.align		4
        /*0034*/ 	.byte	0x03, 0x5f
        /*0036*/ 	.short	0x0000


	//----- nvinfo : EIATTR_COOP_GROUP_MASK_REGIDS
	.align		4
        /*0038*/ 	.byte	0x04, 0x29
        /*003a*/ 	.short	(.L_614 - .L_613)


	//   ....[0]....
.L_613:
        /*003c*/ 	.word	0xffffffff


	//   ....[1]....
        /*0040*/ 	.word	0xffffffff


	//   ....[2]....
        /*0044*/ 	.word	0xffffffff


	//   ....[3]....
        /*0048*/ 	.word	0xffffffff


	//   ....[4]....
        /*004c*/ 	.word	0xffffffff


	//   ....[5]....
        /*0050*/ 	.word	0xffffffff


	//   ....[6]....
        /*0054*/ 	.word	0xffffffff


	//   ....[7]....
        /*0058*/ 	.word	0xffffffff


	//   ....[8]....
        /*005c*/ 	.word	0xffffffff


	//   ....[9]....
        /*0060*/ 	.word	0xffffffff


	//   ....[10]....
        /*0064*/ 	.word	0xffffffff


	//   ....[11]....
        /*0068*/ 	.word	0xffffffff


	//   ....[12]....
        /*006c*/ 	.word	0xffffffff


	//   ....[13]....
        /*0070*/ 	.word	0xffffffff


	//   ....[14]....
        /*0074*/ 	.word	0xffffffff


	//   ....[15]....
        /*0078*/ 	.word	0xffffffff


	//   ....[16]....
        /*007c*/ 	.word	0xffffffff


	//   ....[17]....
        /*0080*/ 	.word	0xffffffff


	//   ....[18]....
        /*0084*/ 	.word	0xffffffff


	//   ....[19]....
        /*0088*/ 	.word	0xffffffff


	//   ....[20]....
        /*008c*/ 	.word	0xffffffff


	//   ....[21]....
        /*0090*/ 	.word	0xffffffff


	//   ....[22]....
        /*0094*/ 	.word	0xffffffff


	//   ....[23]....
        /*0098*/ 	.word	0xffffffff


	//   ....[24]....
        /*009c*/ 	.word	0xffffffff


	//   ....[25]....
        /*00a0*/ 	.word	0xffffffff


	//   ....[26]....
        /*00a4*/ 	.word	0xffffffff


	//   ....[27]....
        /*00a8*/ 	.word	0xffffffff


	//   ....[28]....
        /*00ac*/ 	.word	0xffffffff


	//   ....[29]....
        /*00b0*/ 	.word	0xffffffff


	//   ....[30]....
        /*00b4*/ 	.word	0xffffffff


	//   ....[31]....
        /*00b8*/ 	.word	0xffffffff


	//   ....[32]....
        /*00bc*/ 	.word	0xffffffff


	//   ....[33]....
        /*00c0*/ 	.word	0xffffffff


	//   ....[34]....
        /*00c4*/ 	.word	0xffffffff


	//   ....[35]....
        /*00c8*/ 	.word	0xffffffff


	//   ....[36]....
        /*00cc*/ 	.word	0xffffffff


	//   ....[37]....
        /*00d0*/ 	.word	0xffffffff


	//   ....[38]....
        /*00d4*/ 	.word	0xffffffff


	//   ....[39]....
        /*00d8*/ 	.word	0xffffffff


	//   ....[40]....
        /*00dc*/ 	.word	0xffffffff


	//   ....[41]....
        /*00e0*/ 	.word	0xffffffff


	//   ....[42]....
        /*00e4*/ 	.word	0xffffffff


	//   ....[43]....
        /*00e8*/ 	.word	0xffffffff


	//   ....[44]....
        /*00ec*/ 	.word	0xffffffff


	//   ....[45]....
        /*00f0*/ 	.word	0xffffffff


	//   ....[46]....
        /*00f4*/ 	.word	0xffffffff


	//   ....[47]....
        /*00f8*/ 	.word	0xffffffff


	//   ....[48]....
        /*00fc*/ 	.word	0xffffffff


	//   ....[49]....
        /*0100*/ 	.word	0xffffffff


	//   ....[50]....
        /*0104*/ 	.word	0xffffffff


	//   ....[51]....
        /*0108*/ 	.word	0xffffffff


	//   ....[52]....
        /*010c*/ 	.word	0xffffffff


	//   ....[53]....
        /*0110*/ 	.word	0xffffffff


	//   ....[54]....
        /*0114*/ 	.word	0xffffffff


	//   ....[55]....
        /*0118*/ 	.word	0xffffffff


	//   ....[56]....
        /*011c*/ 	.word	0xffffffff


	//----- nvinfo : EIATTR_COOP_GROUP_INSTR_OFFSETS
	.align		4
.L_614:
        /*0120*/ 	.byte	0x04, 0x28
        /*0122*/ 	.short	(.L_616 - .L_615)


	//   ....[0]....
.L_615:
        /*0124*/ 	.word	0x00000050


	//   ....[1]....
        /*0128*/ 	.word	0x00000b80


	//   ....[2]....
        /*012c*/ 	.word	0x00000bc0


	//   ....[3]....
        /*0130*/ 	.word	0x00000d70


	//   ....[4]....
        /*0134*/ 	.word	0x00000da0


	//   ....[5]....
        /*0138*/ 	.word	0x00000ec0


	//   ....[6]....
        /*013c*/ 	.word	0x00000ef0


	//   ....[7]....
        /*0140*/ 	.word	0x00001020


	//   ....[8]....
        /*0144*/ 	.word	0x00001060


	//   ....[9]....
        /*0148*/ 	.word	0x00001580


	//   ....[10]....
        /*014c*/ 	.word	0x000015b0


	//   ....[11]....
        /*0150*/ 	.word	0x000015e0


	//   ....[12]....
        /*0154*/ 	.word	0x00001600


	//   ....[13]....
        /*0158*/ 	.word	0x00001620


	//   ....[14]....
        /*015c*/ 	.word	0x00001630


	//   ....[15]....
        /*0160*/ 	.word	0x00001640


	//   ....[16]....
        /*0164*/ 	.word	0x00001750


	//   ....[17]....
        /*0168*/ 	.word	0x00001bd0


	//   ....[18]....
        /*016c*/ 	.word	0x00001c00


	//   ....[19]....
        /*0170*/ 	.word	0x00001c20


	//   ....[20]....
        /*0174*/ 	.word	0x00001c80


	//   ....[21]....
        /*0178*/ 	.word	0x00002210


	//   ....[22]....
        /*017c*/ 	.word	0x00002240


	//   ....[23]....
        /*0180*/ 	.word	0x00002250


	//   ....[24]....
        /*0184*/ 	.word	0x000022b0


	//   ....[25]....
        /*0188*/ 	.word	0x000037e0


	//   ....[26]....
        /*018c*/ 	.word	0x00003830


	//   ....[27]....
        /*0190*/ 	.word	0x00003850


	//   ....[28]....
        /*0194*/ 	.word	0x00003870


	//   ....[29]....
        /*0198*/ 	.word	0x00004ab0


	//   ....[30]....
        /*019c*/ 	.word	0x00004ad0


	//   ....[31]....
        /*01a0*/ 	.word	0x00004b50


	//   ....[32]....
        /*01a4*/ 	.word	0x00004b70


	//   ....[33]....
        /*01a8*/ 	.word	0x00004f60


	//   ....[34]....
        /*01ac*/ 	.word	0x00004f90


	//   ....[35]....
        /*01b0*/ 	.word	0x00004fc0


	//   ....[36]....
        /*01b4*/ 	.word	0x00004fe0


	//   ....[37]....
        /*01b8*/ 	.word	0x00006130


	//   ....[38]....
        /*01bc*/ 	.word	0x00006160


	//   ....[39]....
        /*01c0*/ 	.word	0x00006180


	//   ....[40]....
        /*01c4*/ 	.word	0x000061a0


	//   ....[41]....
        /*01c8*/ 	.word	0x00007a90


	//   ....[42]....
        /*01cc*/ 	.word	0x00007ac0


	//   ....[43]....
        /*01d0*/ 	.word	0x00007ae0


	//   ....[44]....
        /*01d4*/ 	.word	0x00007af0


	//   ....[45]....
        /*01d8*/ 	.word	0x00007d10


	//   ....[46]....
        /*01dc*/ 	.word	0x00007d30


	//   ....[47]....
        /*01e0*/ 	.word	0x00007d60


	//   ....[48]....
        /*01e4*/ 	.word	0x00007d80


	//   ....[49]....
        /*01e8*/ 	.word	0x00008a20


	//   ....[50]....
        /*01ec*/ 	.word	0x00008a60


	//   ....[51]....
        /*01f0*/ 	.word	0x00008a90


	//   ....[52]....
        /*01f4*/ 	.word	0x00008ad0


	//   ....[53]....
        /*01f8*/ 	.word	0x00008b20


	//   ....[54]....
        /*01fc*/ 	.word	0x00008b40


	//   ....[55]....
        /*0200*/ 	.word	0x000094a0


	//   ....[56]....
        /*0204*/ 	.word	0x000094b0


	//----- nvinfo : EIATTR_EXIT_INSTR_OFFSETS
	.align		4
.L_616:
        /*0208*/ 	.byte	0x04, 0x1c
        /*020a*/ 	.short	(.L_618 - .L_617)


	//   ....[0]....
.L_617:
        /*020c*/ 	.word	0x00000170


	//   ....[1]....
        /*0210*/ 	.word	0x000094c0


	//   ....[2]....
        /*0214*/ 	.word	0x00009d60


	//   ....[3]....
        /*0218*/ 	.word	0x00009db0


	//   ....[4]....
        /*021c*/ 	.word	0x00009de0


	//   ....[5]....
        /*0220*/ 	.word	0x00009e40


	//   ....[6]....
        /*0224*/ 	.word	0x0000a090


	//----- nvinfo : EIATTR_CTAIDZ_USED
	.align		4
.L_618:
        /*0228*/ 	.byte	0x01, 0x04
	.zero		2


	//----- nvinfo : EIATTR_MAX_THREADS
	.align		4
        /*022c*/ 	.byte	0x04, 0x05
        /*022e*/ 	.short	(.L_620 - .L_619)
.L_619:
        /*0230*/ 	.word	0x00000100
        /*0234*/ 	.word	0x00000001
        /*0238*/ 	.word	0x00000001


	//----- nvinfo : EIATTR_CRS_STACK_SIZE
	.align		4
.L_620:
        /*023c*/ 	.byte	0x04, 0x1e
        /*023e*/ 	.short	(.L_622 - .L_621)
.L_621:
        /*0240*/ 	.word	0x00000000
.L_622:


//--------------------- .nv.info._ZN7cutlass13device_kernelIN5flash19enable_sm80_to_sm89INS1_16FlashAttnFwdSm80INS1_25CollectiveMainloopFwdSm80ILi8ELi2ELb0EN4cute5tupleIJNS5_1CILi128EEENS7_ILi64EEENS7_ILi192EEEEEELi192ENS_6half_tEfNS_4arch4Sm80ELb0ELb0ELb1ELb1ELb1ELb0ELb1ELb1EEENS1_21CollectiveEpilogueFwdINS6_IJS8_SA_S9_EEENS6_IJNS7_ILi1EEESI_SI_EEESC_SE_Li256ELb1ELb1ELb1ELb0EEENS1_36VarlenDynamicPersistentTileSchedulerILi128ELi64ELi256ELi256ELb1ELb1ELb0ELb0ELb1ELb1EEEEEEEEEvNT_6ParamsE --------------------------
	.section	.nv.info._ZN7cutlass13device_kernelIN5flash19enable_sm80_to_sm89INS1_16FlashAttnFwdSm80INS1_25CollectiveMainloopFwdSm80ILi8ELi2ELb0EN4cute5tupleIJNS5_1CILi128EEENS7_ILi64EEENS7_ILi192EEEEEELi192ENS_6half_tEfNS_4arch4Sm80ELb0ELb0ELb1ELb1ELb1ELb0ELb1ELb1EEENS1_21CollectiveEpilogueFwdINS6_IJS8_SA_S9_EEENS6_IJNS7_ILi1EEESI_SI_EEESC_SE_Li256ELb1ELb1ELb1ELb0EEENS1_36VarlenDynamicPersistentTileSchedulerILi128ELi64ELi256ELi256ELb1ELb1ELb0ELb0ELb1ELb1EEEEEEEEEvNT_6ParamsE,"",@"SHT_CUDA_INFO"
	.sectionflags	@""
	.align	4


	//----- nvinfo : EIATTR_CUDA_API_VERSION
	.align		4
        /*0000*/ 	.byte	0x04, 0x37
        /*0002*/ 	.short	(.L_624 - .L_623)
.L_623:
        /*0004*/ 	.word	0x00000082


	//----- nvinfo : EIATTR_SW2861232_WAR
	.align		4
.L_624:
        /*0008*/ 	.byte	0x01, 0x35
	.zero		2


	//----- nvinfo : EIATTR_PARAM_CBANK
	.align		4
        /*000c*/ 	.byte	0x04, 0x0a
        /*000e*/ 	.short	(.L_626 - .L_625)
	.align		4
.L_625:
        /*0010*/ 	.word	index@(.nv.constant0._ZN7cutlass13device_kernelIN5flash19enable_sm80_to_sm89INS1_16FlashAttnFwdSm80INS1_25CollectiveMainloopFwdSm80ILi8ELi2ELb0EN4cute5tupleIJNS5_1CILi128EEENS7_ILi64EEENS7_ILi192EEEEEELi192ENS_6half_tEfNS_4arch4Sm80ELb0ELb0ELb1ELb1ELb1ELb0ELb1ELb1EEENS1_21CollectiveEpilogueFwdINS6_IJS8_SA_S9_EEENS6_IJNS7_ILi1EEESI_SI_EEESC_SE_Li256ELb1ELb1ELb1ELb0EEENS1_36VarlenDynamicPersistentTileSchedulerILi128ELi64ELi256ELi256ELb1ELb1ELb0ELb0ELb1ELb1EEEEEEEEEvNT_6ParamsE)
        /*0014*/ 	.short	0x0160
        /*0016*/ 	.short	0x0438


	//----- nvinfo : EIATTR_CBANK_PARAM_SIZE
	.align		4
.L_626:
        /*0018*/ 	.byte	0x03, 0x19
        /*001a*/ 	.short	0x0438


	//----- nvinfo : EIATTR_KPARAM_INFO
	.align		4
        /*001c*/ 	.byte	0x04, 0x17
        /*001e*/ 	.short	(.L_628 - .L_627)
.L_627:
        /*0020*/ 	.word	0x00000000
        /*0024*/ 	.short	0x0000
        /*0026*/ 	.short	0x0000
        /*0028*/ 	.byte	0x00, 0xf0, 0xe1, 0x10


	//----- nvinfo : EIATTR_MAXREG_COUNT
	.align		4
.L_628:
        /*002c*/ 	.byte	0x03, 0x1b
        /*002e*/ 	.short	0x00ff


	//----- nvinfo : EIATTR_NUM_BARRIERS
	.align		4
        /*0030*/ 	.byte	0x02, 0x4c
        /*0032*/ 	.byte	0x06
	.zero		1


	//----- nvinfo : EIATTR_ANNOTATIONS
	.align		4
        /*0034*/ 	.byte	0x04, 0x55
        /*0036*/ 	.short	(.L_630 - .L_629)


	//   ....[0]....
.L_629:
        /*0038*/ 	.word	0x00000001
        /*003c*/ 	.byte	0x70, 0x00, 0x00, 0x00, 0x01, 0x00, 0x00, 0x00, 0xc0, 0x0f, 0x00, 0x00, 0x01, 0x00, 0x00, 0x00
        /*004c*/ 	.byte	0xa0, 0x11, 0x00, 0x00, 0x01, 0x00, 0x00, 0x00, 0x10, 0x12, 0x00, 0x00, 0x01, 0x00, 0x00, 0x00
        /*005c*/ 	.byte	0x70, 0x4b, 0x00, 0x00, 0x01, 0x00, 0x00, 0x00, 0x80, 0xa5, 0x00, 0x00, 0x01, 0x00, 0x00, 0x00
        /*006c*/ 	.byte	0xb0, 0xa5, 0x00, 0x00, 0x01, 0x00, 0x00, 0x00, 0x50, 0xd1, 0x00, 0x00


	//----- nvinfo : EIATTR_MERCURY_ISA_VERSION
	.align		4
.L_630:
        /*0078*/ 	.byte	0x03, 0x5f
        /*007a*/ 	.short	0x0000


	//----- nvinfo : EIATTR_INT_WARP_WIDE_INSTR_OFFSETS
	.align		4
        /*007c*/ 	.byte	0x04, 0x31
        /*007e*/ 	.short	(.L_632 - .L_631)


	//   ....[0]....
.L_631:
        /*0080*/ 	.word	0x00009d00


	//   ....[1]....
        /*0084*/ 	.word	0x00009d80


	//----- nvinfo : EIATTR_COOP_GROUP_MASK_REGIDS
	.align		4
.L_632:
        /*0088*/ 	.byte	0x04, 0x29
        /*008a*/ 	.short	(.L_634 - .L_633)


	//   ....[0]....
.L_633:
        /*008c*/ 	.word	0xffffffff


	//   ....[1]....
        /*0090*/ 	.word	0xffffffff


	//   ....[2]....
        /*0094*/ 	.word	0xffffffff


	//   ....[3]....
        /*0098*/ 	.word	0xffffffff


	//   ....[4]....
        /*009c*/ 	.word	0xffffffff


	//   ....[5]....
        /*00a0*/ 	.word	0xffffffff


	//   ....[6]....
        /*00a4*/ 	.word	0xffffffff


	//   ....[7]....
        /*00a8*/ 	.word	0xffffffff


	//   ....[8]....
        /*00ac*/ 	.word	0xffffffff


	//   ....[9]....
        /*00b0*/ 	.word	0xffffffff


	//   ....[10]....
        /*00b4*/ 	.word	0xffffffff


	//   ....[11]....
        /*00b8*/ 	.word	0xffffffff


	//   ....[12]....
        /*00bc*/ 	.word	0xffffffff


	//   ....[13]....
        /*00c0*/ 	.word	0xffffffff


	//   ....[14]....
        /*00c4*/ 	.word	0xffffffff


	//   ....[15]....
        /*00c8*/ 	.word	0xffffffff


	//   ....[16]....
        /*00cc*/ 	.word	0xffffffff


	//   ....[17]....
        /*00d0*/ 	.word	0xffffffff


	//   ....[18]....
        /*00d4*/ 	.word	0xffffffff


	//   ....[19]....
        /*00d8*/ 	.word	0xffffffff


	//   ....[20]....
        /*00dc*/ 	.word	0xffffffff


	//   ....[21]....
        /*00e0*/ 	.word	0xffffffff


	//   ....[22]....
        /*00e4*/ 	.word	0xffffffff


	//   ....[23]....
        /*00e8*/ 	.word	0xffffffff


	//   ....[24]....
        /*00ec*/ 	.word	0xffffffff


	//   ....[25]....
        /*00f0*/ 	.word	0xffffffff


	//   ....[26]....
        /*00f4*/ 	.word	0xffffffff


	//   ....[27]....
        /*00f8*/ 	.word	0xffffffff


	//   ....[28]....
        /*00fc*/ 	.word	0xffffffff


	//   ....[29]....
        /*0100*/ 	.word	0xffffffff


	//   ....[30]....
        /*0104*/ 	.word	0xffffffff


	//   ....[31]....
        /*0108*/ 	.word	0xffffffff


	//   ....[32]....
        /*010c*/ 	.word	0xffffffff


	//   ....[33]....
        /*0110*/ 	.word	0xffffffff


	//   ....[34]....
        /*0114*/ 	.word	0xffffffff


	//   ....[35]....
        /*0118*/ 	.word	0xffffffff


	//   ....[36]....
        /*011c*/ 	.word	0xffffffff


	//   ....[37]....
        /*0120*/ 	.word	0xffffffff


	//   ....[38]....
        /*0124*/ 	.word	0xffffffff


	//   ....[39]....
        /*0128*/ 	.word	0xffffffff


	//   ....[40]....
        /*012c*/ 	.word	0xffffffff


	//   ....[41]....
        /*0130*/ 	.word	0xffffffff


	//   ....[42]....
        /*0134*/ 	.word	0xffffffff


	//   ....[43]....
        /*0138*/ 	.word	0xffffffff


	//   ....[44]....
        /*013c*/ 	.word	0xffffffff


	//   ....[45]....
        /*0140*/ 	.word	0xffffffff


	//   ....[46]....
        /*0144*/ 	.word	0xffffffff


	//   ....[47]....
        /*0148*/ 	.word	0xffffffff


	//   ....[48]....
        /*014c*/ 	.word	0xffffffff


	//   ....[49]....
        /*0150*/ 	.word	0xffffffff


	//   ....[50]....
        /*0154*/ 	.word	0xffffffff


	//   ....[51]....
        /*0158*/ 	.word	0xffffffff


	//   ....[52]....
        /*015c*/ 	.word	0xffffffff


	//   ....[53]....
        /*0160*/ 	.word	0xffffffff


	//   ....[54]....
        /*0164*/ 	.word	0xffffffff


	//   ....[55]....
        /*0168*/ 	.word	0xffffffff


	//   ....[56]....
        /*016c*/ 	.word	0xffffffff


	//   ....[57]....
        /*0170*/ 	.word	0xffffffff


	//   ....[58]....
        /*0174*/ 	.word	0xffffffff


	//   ....[59]....
        /*0178*/ 	.word	0xffffffff


	//   ....[60]....
        /*017c*/ 	.word	0xffffffff


	//   ....[61]....
        /*0180*/ 	.word	0xffffffff


	//   ....[62]....
        /*0184*/ 	.word	0xffffffff


	//   ....[63]....
        /*0188*/ 	.word	0xffffffff


	//   ....[64]....
        /*018c*/ 	.word	0xffffffff


	//   ....[65]....
        /*0190*/ 	.word	0xffffffff


	//   ....[66]....
        /*0194*/ 	.word	0xffffffff


	//   ....[67]....
        /*0198*/ 	.word	0xffffffff


	//   ....[68]....
        /*019c*/ 	.word	0xffffffff


	//   ....[69]....
        /*01a0*/ 	.word	0xffffffff


	//   ....[70]....
        /*01a4*/ 	.word	0xffffffff


	//   ....[71]....
        /*01a8*/ 	.word	0xffffffff


	//   ....[72]....
        /*01ac*/ 	.word	0xffffffff


	//   ....[73]....
        /*01b0*/ 	.word	0xffffffff


	//   ....[74]....
        /*01b4*/ 	.word	0xffffffff


	//   ....[75]....
        /*01b8*/ 	.word	0xffffffff


	//   ....[76]....
        /*01bc*/ 	.word	0xffffffff


	//   ....[77]....
        /*01c0*/ 	.word	0xffffffff


	//   ....[78]....
        /*01c4*/ 	.word	0xffffffff


	//   ....[79]....
        /*01c8*/ 	.word	0xffffffff


	//   ....[80]....
        /*01cc*/ 	.word	0xffffffff


	//   ....[81]....
        /*01d0*/ 	.word	0xffffffff


	//   ....[82]....
        /*01d4*/ 	.word	0xffffffff


	//   ....[83]....
        /*01d8*/ 	.word	0xffffffff


	//   ....[84]....
        /*01dc*/ 	.word	0xffffffff


	//   ....[85]....
        /*01e0*/ 	.word	0xffffffff


	//   ....[86]....
        /*01e4*/ 	.word	0xffffffff


	//   ....[87]....
        /*01e8*/ 	.word	0xffffffff


	//   ....[88]....
        /*01ec*/ 	.word	0xffffffff


	//   ....[89]....
        /*01f0*/ 	.word	0xffffffff


	//   ....[90]....
        /*01f4*/ 	.word	0xffffffff


	//   ....[91]....
        /*01f8*/ 	.word	0xffffffff


	//   ....[92]....
        /*01fc*/ 	.word	0xffffffff


	//   ....[93]....
        /*0200*/ 	.word	0xffffffff


	//   ....[94]....
        /*0204*/ 	.word	0xffffffff


	//   ....[95]....
        /*0208*/ 	.word	0xffffffff


	//   ....[96]....
        /*020c*/ 	.word	0xffffffff


	//   ....[97]....
        /*0210*/ 	.word	0xffffffff


	//   ....[98]....
        /*0214*/ 	.word	0xffffffff


	//   ....[99]....
        /*0218*/ 	.word	0xffffffff


	//   ....[100]....
        /*021c*/ 	.word	0xffffffff


	//   ....[101]....
        /*0220*/ 	.word	0xffffffff


	//   ....[102]....
        /*0224*/ 	.word	0xffffffff


	//   ....[103]....
        /*0228*/ 	.word	0xffffffff


	//   ....[104]....
        /*022c*/ 	.word	0xffffffff


	//   ....[105]....
        /*0230*/ 	.word	0xffffffff


	//   ....[106]....
        /*0234*/ 	.word	0xffffffff


	//   ....[107]....
        /*0238*/ 	.word	0xffffffff


	//   ....[108]....
        /*023c*/ 	.word	0xffffffff


	//   ....[109]....
        /*0240*/ 	.word	0xffffffff


	//   ....[110]....
        /*0244*/ 	.word	0xffffffff


	//   ....[111]....
        /*0248*/ 	.word	0xffffffff


	//   ....[112]....
        /*024c*/ 	.word	0xffffffff


	//   ....[113]....
        /*0250*/ 	.word	0xffffffff


	//   ....[114]....
        /*0254*/ 	.word	0xffffffff


	//   ....[115]....
        /*0258*/ 	.word	0xffffffff


	//   ....[116]....
        /*025c*/ 	.word	0xffffffff


	//   ....[117]....
        /*0260*/ 	.word	0xffffffff


	//   ....[118]....
        /*0264*/ 	.word	0xffffffff


	//   ....[119]....
        /*0268*/ 	.word	0xffffffff


	//   ....[120]....
        /*026c*/ 	.word	0xffffffff


	//   ....[121]....
        /*0270*/ 	.word	0xffffffff


	//   ....[122]....
        /*0274*/ 	.word	0xffffffff


	//   ....[123]....
        /*0278*/ 	.word	0xffffffff


	//   ....[124]....
        /*027c*/ 	.word	0xffffffff


	//   ....[125]....
        /*0280*/ 	.word	0xffffffff


	//   ....[126]....
        /*0284*/ 	.word	0xffffffff


	//   ....[127]....
        /*0288*/ 	.word	0xffffffff


	//   ....[128]....
        /*028c*/ 	.word	0xffffffff


	//   ....[129]....
        /*0290*/ 	.word	0xffffffff


	//   ....[130]....
        /*0294*/ 	.word	0xffffffff


	//   ....[131]....
        /*0298*/ 	.word	0xffffffff


	//   ....[132]....
        /*029c*/ 	.word	0xffffffff


	//   ....[133]....
        /*02a0*/ 	.word	0xffffffff


	//   ....[134]....
        /*02a4*/ 	.word	0xffffffff


	//   ....[135]....
        /*02a8*/ 	.word	0xffffffff


	//   ....[136]....
        /*02ac*/ 	.word	0xffffffff


	//   ....[137]....
        /*02b0*/ 	.word	0xffffffff


	//   ....[138]....
        /*02b4*/ 	.word	0xffffffff


	//   ....[139]....
        /*02b8*/ 	.word	0xffffffff


	//   ....[140]....
        /*02bc*/ 	.word	0xffffffff


	//   ....[141]....
        /*02c0*/ 	.word	0xffffffff


	//   ....[142]....
        /*02c4*/ 	.word	0xffffffff


	//   ....[143]....
        /*02c8*/ 	.word	0xffffffff


	//   ....[144]....
        /*02cc*/ 	.word	0xffffffff


	//   ....[145]....
        /*02d0*/ 	.word	0xffffffff


	//   ....[146]....
        /*02d4*/ 	.word	0xffffffff


	//   ....[147]....
        /*02d8*/ 	.word	0xffffffff


	//   ....[148]....
        /*02dc*/ 	.word	0xffffffff


	//   ....[149]....
        /*02e0*/ 	.word	0xffffffff


	//   ....[150]....
        /*02e4*/ 	.word	0xffffffff


	//   ....[151]....
        /*02e8*/ 	.word	0xffffffff


	//   ....[152]....
        /*02ec*/ 	.word	0xffffffff


	//   ....[153]....
        /*02f0*/ 	.word	0xffffffff


	//   ....[154]....
        /*02f4*/ 	.word	0xffffffff


	//   ....[155]....
        /*02f8*/ 	.word	0xffffffff


	//   ....[156]....
        /*02fc*/ 	.word	0xffffffff


	//   ....[157]....
        /*0300*/ 	.word	0xffffffff


	//   ....[158]....
        /*0304*/ 	.word	0xffffffff


	//   ....[159]....
        /*0308*/ 	.word	0xffffffff


	//   ....[160]....
        /*030c*/ 	.word	0xffffffff


	//   ....[161]....
        /*0310*/ 	.word	0xffffffff


	//   ....[162]....
        /*0314*/ 	.word	0xffffffff


	//   ....[163]....
        /*0318*/ 	.word	0xffffffff


	//   ....[164]....
        /*031c*/ 	.word	0xffffffff


	//   ....[165]....
        /*0320*/ 	.word	0xffffffff


	//   ....[166]....
        /*0324*/ 	.word	0xffffffff


	//   ....[167]....
        /*0328*/ 	.word	0xffffffff


	//   ....[168]....
        /*032c*/ 	.word	0xffffffff


	//   ....[169]....
        /*0330*/ 	.word	0xffffffff


	//   ....[170]....
        /*0334*/ 	.word	0xffffffff


	//   ....[171]....
        /*0338*/ 	.word	0xffffffff


	//   ....[172]....
        /*033c*/ 	.word	0xffffffff


	//   ....[173]....
        /*0340*/ 	.word	0xffffffff


	//   ....[174]....
        /*0344*/ 	.word	0xffffffff


	//   ....[175]....
        /*0348*/ 	.word	0xffffffff


	//   ....[176]....
        /*034c*/ 	.word	0xffffffff


	//   ....[177]....
        /*0350*/ 	.word	0xffffffff


	//   ....[178]....
        /*0354*/ 	.word	0xffffffff


	//   ....[179]....
        /*0358*/ 	.word	0xffffffff


	//   ....[180]....
        /*035c*/ 	.word	0xffffffff


	//   ....[181]....
        /*0360*/ 	.word	0xffffffff


	//   ....[182]....
        /*0364*/ 	.word	0xffffffff


	//   ....[183]....
        /*0368*/ 	.word	0xffffffff


	//   ....[184]....
        /*036c*/ 	.word	0xffffffff


	//   ....[185]....
        /*0370*/ 	.word	0xffffffff


	//   ....[186]....
        /*0374*/ 	.word	0xffffffff


	//   ....[187]....
        /*0378*/ 	.word	0xffffffff


	//   ....[188]....
        /*037c*/ 	.word	0xffffffff


	//----- nvinfo : EIATTR_COOP_GROUP_INSTR_OFFSETS
	.align		4
.L_634:
        /*0380*/ 	.byte	0x04, 0x28
        /*0382*/ 	.short	(.L_636 - .L_635)


	//   ....[0]....
.L_635:
        /*0384*/ 	.word	0x00000050


	//   ....[1]....
        /*0388*/ 	.word	0x000001e0


	//   ....[2]....
        /*038c*/ 	.word	0x00000210


	//   ....[3]....
        /*0390*/ 	.word	0x00000240


	//   ....[4]....
        /*0394*/ 	.word	0x00000270


	//   ....[5]....
        /*0398*/ 	.word	0x000002a0


	//   ....[6]....
        /*039c*/ 	.word	0x000002d0


	//   ....[7]....
        /*03a0*/ 	.word	0x00000440


	//   ....[8]....
        /*03a4*/ 	.word	0x00000480


	//   ....[9]....
        /*03a8*/ 	.word	0x000004b0


	//   ....[10]....
        /*03ac*/ 	.word	0x000004e0


	//   ....[11]....
        /*03b0*/ 	.word	0x00000510


	//   ....[12]....
        /*03b4*/ 	.word	0x00000540


	//   ....[13]....
        /*03b8*/ 	.word	0x000005d0


	//   ....[14]....
        /*03bc*/ 	.word	0x00000600


	//   ....[15]....
        /*03c0*/ 	.word	0x00000620


	//   ....[16]....
        /*03c4*/ 	.word	0x00000680


	//   ....[17]....
        /*03c8*/ 	.word	0x00002190


	//   ....[18]....
        /*03cc*/ 	.word	0x000021b0


	//   ....[19]....
        /*03d0*/ 	.word	0x00002320


	//   ....[20]....
        /*03d4*/ 	.word	0x00002330


	//   ....[21]....
        /*03d8*/ 	.word	0x00002490


	//   ....[22]....
        /*03dc*/ 	.word	0x000024b0


	//   ....[23]....
        /*03e0*/ 	.word	0x00002610


	//   ....[24]....
        /*03e4*/ 	.word	0x00002620


	//   ....[25]....
        /*03e8*/ 	.word	0x00002ab0


	//   ....[26]....
        /*03ec*/ 	.word	0x00002ad0


	//   ....[27]....
        /*03f0*/ 	.word	0x00002b00


	//   ....[28]....
        /*03f4*/ 	.word	0x00002b20


	//   ....[29]....
        /*03f8*/ 	.word	0x00002c10


	//   ....[30]....
        /*03fc*/ 	.word	0x00002c20


	//   ....[31]....
        /*0400*/ 	.word	0x00002c30


	//   ....[32]....
        /*0404*/ 	.word	0x00002d40


	//   ....[33]....
        /*0408*/ 	.word	0x000030e0


	//   ....[34]....
        /*040c*/ 	.word	0x00003100


	//   ....[35]....
        /*0410*/ 	.word	0x000031b0


	//   ....[36]....
        /*0414*/ 	.word	0x000031f0


	//   ....[37]....
        /*0418*/ 	.word	0x00003630


	//   ....[38]....
        /*041c*/ 	.word	0x00003650


	//   ....[39]....
        /*0420*/ 	.word	0x000036d0


	//   ....[40]....
        /*0424*/ 	.word	0x00003730


	//   ....[41]....
        /*0428*/ 	.word	0x00004b60


	//   ....[42]....
        /*042c*/ 	.word	0x00004ba0


	//   ....[43]....
        /*0430*/ 	.word	0x00004bc0


	//   ....[44]....
        /*0434*/ 	.word	0x00004c00


	//   ....[45]....
        /*0438*/ 	.word	0x00005f50


	//   ....[46]....
        /*043c*/ 	.word	0x00005f70


	//   ....[47]....
        /*0440*/ 	.word	0x00005ff0


	//   ....[48]....
        /*0444*/ 	.word	0x00006050


	//   ....[49]....
        /*0448*/ 	.word	0x00006500


	//   ....[50]....
        /*044c*/ 	.word	0x00006520


	//   ....[51]....
        /*0450*/ 	.word	0x00006600


	//   ....[52]....
        /*0454*/ 	.word	0x00006630


	//   ....[53]....
        /*0458*/ 	.word	0x00007790


	//   ....[54]....
        /*045c*/ 	.word	0x000077c0


	//   ....[55]....
        /*0460*/ 	.word	0x00007a90


	//   ....[56]....
        /*0464*/ 	.word	0x00007bd0


	//   ....[57]....
        /*0468*/ 	.word	0x000091a0


	//   ....[58]....
        /*046c*/ 	.word	0x000091c0


	//   ....[59]....
        /*0470*/ 	.word	0x000092a0


	//   ....[60]....
        /*0474*/ 	.word	0x000092c0


	//   ....[61]....
        /*0478*/ 	.word	0x000094f0


	//   ....[62]....
        /*047c*/ 	.word	0x00009520


	//   ....[63]....
        /*0480*/ 	.word	0x00009530


	//   ....[64]....
        /*0484*/ 	.word	0x00009560


	//   ....[65]....
        /*0488*/ 	.word	0x0000a8e0


	//   ....[66]....
        /*048c*/ 	.word	0x0000a8f0


	//   ....[67]....
        /*0490*/ 	.word	0x0000a910


	//   ....[68]....
        /*0494*/ 	.word	0x0000a930


	//   ....[69]....
        /*0498*/ 	.word	0x0000ac80


	//   ....[70]....
        /*049c*/ 	.word	0x0000aca0


	//   ....[71]....
        /*04a0*/ 	.word	0x0000ae00


	//   ....[72]....
        /*04a4*/ 	.word	0x0000ae10


	//   ....[73]....
        /*04a8*/ 	.word	0x0000af70


	//   ....[74]....
        /*04ac*/ 	.word	0x0000af90


	//   ....[75]....
        /*04b0*/ 	.word	0x0000b0f0


	//   ....[76]....
        /*04b4*/ 	.word	0x0000b100


	//   ....[77]....
        /*04b8*/ 	.word	0x0000b440


	//   ....[78]....
        /*04bc*/ 	.word	0x0000b460


	//   ....[79]....
        /*04c0*/ 	.word	0x0000bc30


	//   ....[80]....
        /*04c4*/ 	.word	0x0000bc40


	//   ....[81]....
        /*04c8*/ 	.word	0x0000cb80


	//   ....[82]....
        /*04cc*/ 	.word	0x0000cba0


	//   ....[83]....
        /*04d0*/ 	.word	0x0000cd10


	//   ....[84]....
        /*04d4*/ 	.word	0x0000cd20


	//   ....[85]....
        /*04d8*/ 	.word	0x0000ce80


	//   ....[86]....
        /*04dc*/ 	.word	0x0000cea0


	//   ....[87]....
        /*04e0*/ 	.word	0x0000d000


	//   ....[88]....
        /*04e4*/ 	.word	0x0000d010


	//   ....[89]....
        /*04e8*/ 	.word	0x0000d200


	//   ....[90]....
        /*04ec*/ 	.word	0x0000d220


	//   ....[91]....
        /*04f0*/ 	.word	0x0000d340


	//   ....[92]....
        /*04f4*/ 	.word	0x0000d380


	//   ....[93]....
        /*04f8*/ 	.word	0x0000d3b0


	//   ....[94]....
        /*04fc*/ 	.word	0x0000d3e0


	//   ....[95]....
        /*0500*/ 	.word	0x0000d410


	//   ....[96]....
        /*0504*/ 	.word	0x0000d440


	//   ....[97]....
        /*0508*/ 	.word	0x0000d590


	//   ....[98]....
        /*050c*/ 	.word	0x0000d5d0


	//   ....[99]....
        /*0510*/ 	.word	0x0000d600


	//   ....[100]....
        /*0514*/ 	.word	0x0000d630


	//   ....[101]....
        /*0518*/ 	.word	0x0000d660


	//   ....[102]....
        /*051c*/ 	.word	0x0000d690


	//   ....[103]....
        /*0520*/ 	.word	0x0000d720


	//   ....[104]....
        /*0524*/ 	.word	0x0000d750


	//   ....[105]....
        /*0528*/ 	.word	0x0000d760


	//   ....[106]....
        /*052c*/ 	.word	0x0000d7c0


	//   ....[107]....
        /*0530*/ 	.word	0x0000dcf0


	//   ....[108]....
        /*0534*/ 	.word	0x0000dd50


	//   ....[109]....
        /*0538*/ 	.word	0x0000dda0


	//   ....[110]....
        /*053c*/ 	.word	0x0000ddf0


	//   ....[111]....
        /*0540*/ 	.word	0x0000de40


	//   ....[112]....
        /*0544*/ 	.word	0x0000deb0


	//   ....[113]....
        /*0548*/ 	.word	0x0000df00


	//   ....[114]....
        /*054c*/ 	.word	0x0000df60


	//   ....[115]....
        /*0550*/ 	.word	0x0000dfd0


	//   ....[116]....
        /*0554*/ 	.word	0x0000e030


	//   ....[117]....
        /*0558*/ 	.word	0x0000e0a0


	//   ....[118]....
        /*055c*/ 	.word	0x0000e110


	//   ....[119]....
        /*0560*/ 	.word	0x0000e180


	//   ....[120]....
        /*0564*/ 	.word	0x0000e1e0


	//   ....[121]....
        /*0568*/ 	.word	0x0000e250


	//   ....[122]....
        /*056c*/ 	.word	0x0000e2c0


	//   ....[123]....
        /*0570*/ 	.word	0x0000e330


	//   ....[124]....
        /*0574*/ 	.word	0x0000e390


	//   ....[125]....
        /*0578*/ 	.word	0x0000e400


	//   ....[126]....
        /*057c*/ 	.word	0x0000e470


	//   ....[127]....
        /*0580*/ 	.word	0x0000e5b0


	//   ....[128]....
        /*0584*/ 	.word	0x0000e610


	//   ....[129]....
        /*0588*/ 	.word	0x0000e680


	//   ....[130]....
        /*058c*/ 	.word	0x0000e6f0


	//   ....[131]....
        /*0590*/ 	.word	0x0000e830


	//   ....[132]....
        /*0594*/ 	.word	0x0000e890


	//   ....[133]....
        /*0598*/ 	.word	0x0000e8f0


	//   ....[134]....
        /*059c*/ 	.word	0x0000e960


	//   ....[135]....
        /*05a0*/ 	.word	0x0000e9d0


	//   ....[136]....
        /*05a4*/ 	.word	0x0000eb10


	//   ....[137]....
        /*05a8*/ 	.word	0x0000eb70


	//   ....[138]....
        /*05ac*/ 	.word	0x0000ebe0


	//   ....[139]....
        /*05b0*/ 	.word	0x0000ec50


	//   ....[140]....
        /*05b4*/ 	.word	0x0000eda0


	//   ....[141]....
        /*05b8*/ 	.word	0x0000ee00


	//   ....[142]....
        /*05bc*/ 	.word	0x0000ee50


	//   ....[143]....
        /*05c0*/ 	.word	0x0000eec0


	//   ....[144]....
        /*05c4*/ 	.word	0x0000ef30


	//   ....[145]....
        /*05c8*/ 	.word	0x0000f080


	//   ....[146]....
        /*05cc*/ 	.word	0x0000f0e0


	//   ....[147]....
        /*05d0*/ 	.word	0x0000f140


	//   ....[148]....
        /*05d4*/ 	.word	0x0000f1a0


	//   ....[149]....
        /*05d8*/ 	.word	0x0000f1f0


	//   ....[150]....
        /*05dc*/ 	.word	0x0000f230


	//   ....[151]....
        /*05e0*/ 	.word	0x0000f2a0


	//   ....[152]....
        /*05e4*/ 	.word	0x0000f310


	//   ....[153]....
        /*05e8*/ 	.word	0x0000f380


	//   ....[154]....
        /*05ec*/ 	.word	0x0000f3e0


	//   ....[155]....
        /*05f0*/ 	.word	0x0000f450


	//   ....[156]....
        /*05f4*/ 	.word	0x0000f4c0


	//   ....[157]....
        /*05f8*/ 	.word	0x0000f530


	//   ....[158]....
        /*05fc*/ 	.word	0x0000f590


	//   ....[159]....
        /*0600*/ 	.word	0x0000f600


	//   ....[160]....
        /*0604*/ 	.word	0x0000f670


	//   ....[161]....
        /*0608*/ 	.word	0x0000f6e0


	//   ....[162]....
        /*060c*/ 	.word	0x0000f740


	//   ....[163]....
        /*0610*/ 	.word	0x0000f7b0


	//   ....[164]....
        /*0614*/ 	.word	0x0000f820


	//   ....[165]....
        /*0618*/ 	.word	0x0000f890


	//   ....[166]....
        /*061c*/ 	.word	0x0000f8f0


	//   ....[167]....
        /*0620*/ 	.word	0x0000f960


	//   ....[168]....
        /*0624*/ 	.word	0x0000f9d0


	//   ....[169]....
        /*0628*/ 	.word	0x0000fa40


	//   ....[170]....
        /*062c*/ 	.word	0x0000faa0


	//   ....[171]....
        /*0630*/ 	.word	0x0000fb10


	//   ....[172]....
        /*0634*/ 	.word	0x0000fb80


	//   ....[173]....
        /*0638*/ 	.word	0x0000fbd0


	//   ....[174]....
        /*063c*/ 	.word	0x0000fc10


	//   ....[175]....
        /*0640*/ 	.word	0x0000fc60


	//   ....[176]....
        /*0644*/ 	.word	0x0000fcb0


	//   ....[177]....
        /*0648*/ 	.word	0x0000fd00


	//   ....[178]....
        /*064c*/ 	.word	0x0000fd70


	//   ....[179]....
        /*0650*/ 	.word	0x0000fdc0


	//   ....[180]....
        /*0654*/ 	.word	0x0000fe10


	//   ....[181]....
        /*0658*/ 	.word	0x0000fe60


	//   ....[182]....
        /*065c*/ 	.word	0x0000feb0


	//   ....[183]....
        /*0660*/ 	.word	0x0000ff00


	//   ....[184]....
        /*0664*/ 	.word	0x0000ff70


	//   ....[185]....
        /*0668*/ 	.word	0x0000ffc0


	//   ....[186]....
        /*066c*/ 	.word	0x00010020


	//   ....[187]....
        /*0670*/ 	.word	0x00010080


	//   ....[188]....
        /*0674*/ 	.word	0x000100f0


	//----- nvinfo : EIATTR_EXIT_INSTR_OFFSETS
	.align		4
.L_636:
        /*0678*/ 	.byte	0x04, 0x1c
        /*067a*/ 	.short	(.L_638 - .L_637)


	//   ....[0]....
.L_637:
        /*067c*/ 	.word	0x00000b40


	//   ....[1]....
        /*0680*/ 	.word	0x0000dcb0


	//----- nvinfo : EIATTR_MAX_THREADS
	.align		4
.L_638:
        /*0684*/ 	.byte	0x04, 0x05
        /*0686*/ 	.short	(.L_640 - .L_639)
.L_639:
        /*0688*/ 	.word	0x00000100
        /*068c*/ 	.word	0x00000001
        /*0690*/ 	.word	0x00000001


	//----- nvinfo : EIATTR_CRS_STACK_SIZE
	.align		4
.L_640:
        /*0694*/ 	.byte	0x04, 0x1e
        /*0696*/ 	.short	(.L_642 - .L_641)
.L_641:
        /*0698*/ 	.word	0x00000000
.L_642:


//--------------------- .nv.info._ZN7cutlass13device_kernelIN5flash19enable_sm80_to_sm89INS1_16FlashAttnFwdSm80INS1_25CollectiveMainloopFwdSm80ILi8ELi2ELb0EN4cute5tupleIJNS5_1CILi128EEENS7_ILi64EEENS7_ILi192EEEEEELi192ENS_6half_tEfNS_4arch4Sm80ELb0ELb0ELb1ELb1ELb1ELb1ELb1ELb1EEENS1_21CollectiveEpilogueFwdINS6_IJS8_SA_S9_EEENS6_IJNS7_ILi1EEESI_SI_EEESC_SE_Li256ELb1ELb1ELb1ELb0EEENS1_36VarlenDynamicPersistentTileSchedulerILi128ELi64ELi256ELi256ELb1ELb1ELb0ELb0ELb1ELb1EEEEEEEEEvNT_6ParamsE --------------------------
	.section	.nv.info._ZN7cutlass13device_kernelIN5flash19enable_sm80_to_sm89INS1_16FlashAttnFwdSm80INS1_25CollectiveMainloopFwdSm80ILi8ELi2ELb0EN4cute5tupleIJNS5_1CILi128EEENS7_ILi64EEENS7_ILi192EEEEEELi192ENS_6half_tEfNS_4arch4Sm80ELb0ELb0ELb1ELb1ELb1ELb1ELb1ELb1EEENS1_21CollectiveEpilogueFwdINS6_IJS8_SA_S9_EEENS6_IJNS7_ILi1EEESI_SI_EEESC_SE_Li256ELb1ELb1ELb1ELb0EEENS1_36VarlenDynamicPersistentTileSchedulerILi128ELi64ELi256ELi256ELb1ELb1ELb0ELb0ELb1ELb1EEEEEEEEEvNT_6ParamsE,"",@"SHT_CUDA_INFO"
	.sectionflags	@""
	.align	4


	//----- nvinfo : EIATTR_CUDA_API_VERSION
	.align		4
        /*0000*/ 	.byte	0x04, 0x37
        /*0002*/ 	.short	(.L_644 - .L_643)
.L_643:
        /*0004*/ 	.word	0x00000082


	//----- nvinfo : EIATTR_SW2861232_WAR
	.align		4
.L_644:
        /*0008*/ 	.byte	0x01, 0x35
	.zero		2


	//----- nvinfo : EIATTR_PARAM_CBANK
	.align		4
        /*000c*/ 	.byte	0x04, 0x0a
        /*000e*/ 	.short	(.L_646 - .L_645)
	.align		4
.L_645:
        /*0010*/ 	.word	index@(.nv.constant0._ZN7cutlass13device_kernelIN5flash19enable_sm80_to_sm89INS1_16FlashAttnFwdSm80INS1_25CollectiveMainloopFwdSm80ILi8ELi2ELb0EN4cute5tupleIJNS5_1CILi128EEENS7_ILi64EEENS7_ILi192EEEEEELi192ENS_6half_tEfNS_4arch4Sm80ELb0ELb0ELb1ELb1ELb1ELb1ELb1ELb1EEENS1_21CollectiveEpilogueFwdINS6_IJS8_SA_S9_EEENS6_IJNS7_ILi1EEESI_SI_EEESC_SE_Li256ELb1ELb1ELb1ELb0EEENS1_36VarlenDynamicPersistentTileSchedulerILi128ELi64ELi256ELi256ELb1ELb1ELb0ELb0ELb1ELb1EEEEEEEEEvNT_6ParamsE)
        /*0014*/ 	.short	0x0160
        /*0016*/ 	.short	0x0438


	//----- nvinfo : EIATTR_CBANK_PARAM_SIZE
	.align		4
.L_646:
        /*0018*/ 	.byte	0x03, 0x19
        /*001a*/ 	.short	0x0438


	//----- nvinfo : EIATTR_KPARAM_INFO
	.align		4
        /*001c*/ 	.byte	0x04, 0x17
        /*001e*/ 	.short	(.L_648 - .L_647)
.L_647:
        /*0020*/ 	.word	0x00000000
        /*0024*/ 	.short	0x0000
        /*0026*/ 	.short	0x0000
        /*0028*/ 	.byte	0x00, 0xf0, 0xe1, 0x10


	//----- nvinfo : EIATTR_MAXREG_COUNT
	.align		4
.L_648:
        /*002c*/ 	.byte	0x03, 0x1b
        /*002e*/ 	.short	0x00ff


	//----- nvinfo : EIATTR_NUM_BARRIERS
	.align		4
        /*0030*/ 	.byte	0x02, 0x4c
        /*0032*/ 	.byte	0x06
	.zero		1


	//----- nvinfo : EIATTR_ANNOTATIONS
	.align		4
        /*0034*/ 	.byte	0x04, 0x55
        /*0036*/ 	.short	(.L_650 - .L_649)


	//   ....[0]....
.L_649:
        /* <DEDUP_REMOVED lines=21> */


	//----- nvinfo : EIATTR_MERCURY_ISA_VERSION
	.align		4
.L_650:
        /*0178*/ 	.byte	0x03, 0x5f
        /*017a*/ 	.short	0x0000


	//----- nvinfo : EIATTR_INT_WARP_WIDE_INSTR_OFFSETS
	.align		4
        /*017c*/ 	.byte	0x04, 0x31
        /*017e*/ 	.short	(.L_652 - .L_651)


	//   ....[0]....
.L_651:
        /*0180*/ 	.word	0x00015520


	//   ....[1]....
        /*0184*/ 	.word	0x000155a0


	//----- nvinfo : EIATTR_COOP_GROUP_MASK_REGIDS
	.align		4
.L_652:
        /*0188*/ 	.byte	0x04, 0x29
        /*018a*/ 	.short	(.L_654 - .L_653)


	//   ....[0]....
.L_653:
        /*018c*/ 	.word	0xffffffff


	//   ....[1]....
        /*0190*/ 	.word	0xffffffff


	//   ....[2]....
        /*0194*/ 	.word	0xffffffff


	//   ....[3]....
        /*0198*/ 	.word	0xffffffff


	//   ....[4]....
        /*019c*/ 	.word	0xffffffff


	//   ....[5]....
        /*01a0*/ 	.word	0xffffffff


	//   ....[6]....
        /*01a4*/ 	.word	0xffffffff


	//   ....[7]....
        /*01a8*/ 	.word	0xffffffff


	//   ....[8]....
        /*01ac*/ 	.word	0xffffffff


	//   ....[9]....
        /*01b0*/ 	.word	0xffffffff


	//   ....[10]....
        /*01b4*/ 	.word	0xffffffff


	//   ....[11]....
        /*01b8*/ 	.word	0xffffffff


	//   ....[12]....
        /*01bc*/ 	.word	0xffffffff


	//   ....[13]....
        /*01c0*/ 	.word	0xffffffff


	//   ....[14]....
        /*01c4*/ 	.word	0xffffffff


	//   ....[15]....
        /*01c8*/ 	.word	0xffffffff


	//   ....[16]....
        /*01cc*/ 	.word	0xffffffff


	//   ....[17]....
        /*01d0*/ 	.word	0xffffffff


	//   ....[18]....
        /*01d4*/ 	.word	0xffffffff


	//   ....[19]....
        /*01d8*/ 	.word	0xffffffff


	//   ....[20]....
        /*01dc*/ 	.word	0xffffffff


	//   ....[21]....
        /*01e0*/ 	.word	0xffffffff


	//   ....[22]....
        /*01e4*/ 	.word	0xffffffff


	//   ....[23]....
        /*01e8*/ 	.word	0xffffffff


	//   ....[24]....
        /*01ec*/ 	.word	0xffffffff


	//   ....[25]....
        /*01f0*/ 	.word	0xffffffff


	//   ....[26]....
        /*01f4*/ 	.word	0xffffffff


	//   ....[27]....
        /*01f8*/ 	.word	0xffffffff


	//   ....[28]....
        /*01fc*/ 	.word	0xffffffff


	//   ....[29]....
        /*0200*/ 	.word	0xffffffff


	//   ....[30]....
        /*0204*/ 	.word	0xffffffff


	//   ....[31]....
        /*0208*/ 	.word	0xffffffff


	//   ....[32]....
        /*020c*/ 	.word	0xffffffff


	//   ....[33]....
        /*0210*/ 	.word	0xffffffff


	//   ....[34]....
        /*0214*/ 	.word	0xffffffff


	//   ....[35]....
        /*0218*/ 	.word	0xffffffff


	//   ....[36]....
        /*021c*/ 	.word	0xffffffff


	//   ....[37]....
        /*0220*/ 	.word	0xffffffff


	//   ....[38]....
        /*0224*/ 	.word	0xffffffff


	//   ....[39]....
        /*0228*/ 	.word	0xffffffff


	//   ....[40]....
        /*022c*/ 	.word	0xffffffff


	//   ....[41]....
        /*0230*/ 	.word	0xffffffff


	//   ....[42]....
        /*0234*/ 	.word	0xffffffff


	//   ....[43]....
        /*0238*/ 	.word	0xffffffff


	//   ....[44]....
        /*023c*/ 	.word	0xffffffff


	//   ....[45]....
        /*0240*/ 	.word	0xffffffff


	//   ....[46]....
        /*0244*/ 	.word	0xffffffff


	//   ....[47]....
        /*0248*/ 	.word	0xffffffff


	//   ....[48]....
        /*024c*/ 	.word	0xffffffff


	//   ....[49]....
        /*0250*/ 	.word	0xffffffff


	//   ....[50]....
        /*0254*/ 	.word	0xffffffff


	//   ....[51]....
        /*0258*/ 	.word	0xffffffff


	//   ....[52]....
        /*025c*/ 	.word	0xffffffff


	//   ....[53]....
        /*0260*/ 	.word	0xffffffff


	//   ....[54]....
        /*0264*/ 	.word	0xffffffff


	//   ....[55]....
        /*0268*/ 	.word	0xffffffff


	//   ....[56]....
        /*026c*/ 	.word	0xffffffff


	//   ....[57]....
        /*0270*/ 	.word	0xffffffff


	//   ....[58]....
        /*0274*/ 	.word	0xffffffff


	//   ....[59]....
        /*0278*/ 	.word	0xffffffff


	//   ....[60]....
        /*027c*/ 	.word	0xffffffff


	//   ....[61]....
        /*0280*/ 	.word	0xffffffff


	//   ....[62]....
        /*0284*/ 	.word	0xffffffff


	//   ....[63]....
        /*0288*/ 	.word	0xffffffff


	//   ....[64]....
        /*028c*/ 	.word	0xffffffff


	//   ....[65]....
        /*0290*/ 	.word	0xffffffff


	//   ....[66]....
        /*0294*/ 	.word	0xffffffff


	//   ....[67]....
        /*0298*/ 	.word	0xffffffff


	//   ....[68]....
        /*029c*/ 	.word	0xffffffff


	//   ....[69]....
        /*02a0*/ 	.word	0xffffffff


	//   ....[70]....
        /*02a4*/ 	.word	0xffffffff


	//   ....[71]....
        /*02a8*/ 	.word	0xffffffff


	//   ....[72]....
        /*02ac*/ 	.word	0xffffffff


	//   ....[73]....
        /*02b0*/ 	.word	0xffffffff


	//   ....[74]....
        /*02b4*/ 	.word	0xffffffff


	//   ....[75]....
        /*02b8*/ 	.word	0xffffffff


	//   ....[76]....
        /*02bc*/ 	.word	0xffffffff


	//   ....[77]....
        /*02c0*/ 	.word	0xffffffff


	//   ....[78]....
        /*02c4*/ 	.word	0xffffffff


	//   ....[79]....
        /*02c8*/ 	.word	0xffffffff


	//   ....[80]....
        /*02cc*/ 	.word	0xffffffff


	//   ....[81]....
        /*02d0*/ 	.word	0xffffffff


	//   ....[82]....
        /*02d4*/ 	.word	0xffffffff


	//   ....[83]....
        /*02d8*/ 	.word	0xffffffff


	//   ....[84]....
        /*02dc*/ 	.word	0xffffffff


	//   ....[85]....
        /*02e0*/ 	.word	0xffffffff


	//   ....[86]....
        /*02e4*/ 	.word	0xffffffff


	//   ....[87]....
        /*02e8*/ 	.word	0xffffffff


	//   ....[88]....
        /*02ec*/ 	.word	0xffffffff


	//   ....[89]....
        /*02f0*/ 	.word	0xffffffff


	//   ....[90]....
        /*02f4*/ 	.word	0xffffffff


	//   ....[91]....
        /*02f8*/ 	.word	0xffffffff


	//   ....[92]....
        /*02fc*/ 	.word	0xffffffff


	//   ....[93]....
        /*0300*/ 	.word	0xffffffff


	//   ....[94]....
        /*0304*/ 	.word	0xffffffff


	//   ....[95]....
        /*0308*/ 	.word	0xffffffff


	//   ....[96]....
        /*030c*/ 	.word	0xffffffff


	//   ....[97]....
        /*0310*/ 	.word	0xffffffff


	//   ....[98]....
        /*0314*/ 	.word	0xffffffff


	//   ....[99]....
        /*0318*/ 	.word	0xffffffff


	//   ....[100]....
        /*031c*/ 	.word	0xffffffff


	//   ....[101]....
        /*0320*/ 	.word	0xffffffff


	//   ....[102]....
        /*0324*/ 	.word	0xffffffff


	//   ....[103]....
        /*0328*/ 	.word	0xffffffff


	//   ....[104]....
        /*032c*/ 	.word	0xffffffff


	//   ....[105]....
        /*0330*/ 	.word	0xffffffff


	//   ....[106]....
        /*0334*/ 	.word	0xffffffff


	//   ....[107]....
        /*0338*/ 	.word	0xffffffff


	//   ....[108]....
        /*033c*/ 	.word	0xffffffff


	//   ....[109]....
        /*0340*/ 	.word	0xffffffff


	//   ....[110]....
        /*0344*/ 	.word	0xffffffff


	//   ....[111]....
        /*0348*/ 	.word	0xffffffff


	//   ....[112]....
        /*034c*/ 	.word	0xffffffff


	//   ....[113]....
        /*0350*/ 	.word	0xffffffff


	//   ....[114]....
        /*0354*/ 	.word	0xffffffff


	//   ....[115]....
        /*0358*/ 	.word	0xffffffff


	//   ....[116]....
        /*035c*/ 	.word	0xffffffff


	//   ....[117]....
        /*0360*/ 	.word	0xffffffff


	//   ....[118]....
        /*0364*/ 	.word	0xffffffff


	//   ....[119]....
        /*0368*/ 	.word	0xffffffff


	//   ....[120]....
        /*036c*/ 	.word	0xffffffff


	//   ....[121]....
        /*0370*/ 	.word	0xffffffff


	//   ....[122]....
        /*0374*/ 	.word	0xffffffff


	//   ....[123]....
        /*0378*/ 	.word	0xffffffff


	//   ....[124]....
        /*037c*/ 	.word	0xffffffff


	//   ....[125]....
        /*0380*/ 	.word	0xffffffff


	//   ....[126]....
        /*0384*/ 	.word	0xffffffff


	//   ....[127]....
        /*0388*/ 	.word	0xffffffff


	//   ....[128]....
        /*038c*/ 	.word	0xffffffff


	//   ....[129]....
        /*0390*/ 	.word	0xffffffff


	//   ....[130]....
        /*0394*/ 	.word	0xffffffff


	//   ....[131]....
        /*0398*/ 	.word	0xffffffff


	//   ....[132]....
        /*039c*/ 	.word	0xffffffff


	//   ....[133]....
        /*03a0*/ 	.word	0xffffffff


	//   ....[134]....
        /*03a4*/ 	.word	0xffffffff


	//   ....[135]....
        /*03a8*/ 	.word	0xffffffff


	//   ....[136]....
        /*03ac*/ 	.word	0xffffffff


	//   ....[137]....
        /*03b0*/ 	.word	0xffffffff


	//   ....[138]....
        /*03b4*/ 	.word	0xffffffff


	//   ....[139]....
        /*03b8*/ 	.word	0xffffffff


	//   ....[140]....
        /*03bc*/ 	.word	0xffffffff


	//   ....[141]....
        /*03c0*/ 	.word	0xffffffff


	//   ....[142]....
        /*03c4*/ 	.word	0xffffffff


	//   ....[143]....
        /*03c8*/ 	.word	0xffffffff


	//   ....[144]....
        /*03cc*/ 	.word	0xffffffff


	//   ....[145]....
        /*03d0*/ 	.word	0xffffffff


	//   ....[146]....
        /*03d4*/ 	.word	0xffffffff


	//   ....[147]....
        /*03d8*/ 	.word	0xffffffff


	//   ....[148]....
        /*03dc*/ 	.word	0xffffffff


	//   ....[149]....
        /*03e0*/ 	.word	0xffffffff


	//   ....[150]....
        /*03e4*/ 	.word	0xffffffff


	//   ....[151]....
        /*03e8*/ 	.word	0xffffffff


	//   ....[152]....
        /*03ec*/ 	.word	0xffffffff


	//   ....[153]....
        /*03f0*/ 	.word	0xffffffff


	//   ....[154]....
        /*03f4*/ 	.word	0xffffffff


	//   ....[155]....
        /*03f8*/ 	.word	0xffffffff


	//   ....[156]....
        /*03fc*/ 	.word	0xffffffff


	//   ....[157]....
        /*0400*/ 	.word	0xffffffff


	//   ....[158]....
        /*0404*/ 	.word	0xffffffff


	//   ....[159]....
        /*0408*/ 	.word	0xffffffff


	//   ....[160]....
        /*040c*/ 	.word	0xffffffff


	//   ....[161]....
        /*0410*/ 	.word	0xffffffff


	//   ....[162]....
        /*0414*/ 	.word	0xffffffff


	//   ....[163]....
        /*0418*/ 	.word	0xffffffff


	//   ....[164]....
        /*041c*/ 	.word	0xffffffff


	//   ....[165]....
        /*0420*/ 	.word	0xffffffff


	//   ....[166]....
        /*0424*/ 	.word	0xffffffff


	//   ....[167]....
        /*0428*/ 	.word	0xffffffff


	//   ....[168]....
        /*042c*/ 	.word	0xffffffff


	//   ....[169]....
        /*0430*/ 	.word	0xffffffff


	//   ....[170]....
        /*0434*/ 	.word	0xffffffff


	//   ....[171]....
        /*0438*/ 	.word	0xffffffff


	//   ....[172]....
        /*043c*/ 	.word	0xffffffff


	//   ....[173]....
        /*0440*/ 	.word	0xffffffff


	//   ....[174]....
        /*0444*/ 	.word	0xffffffff


	//   ....[175]....
        /*0448*/ 	.word	0xffffffff


	//   ....[176]....
        /*044c*/ 	.word	0xffffffff


	//   ....[177]....
        /*0450*/ 	.word	0xffffffff


	//   ....[178]....
        /*0454*/ 	.word	0xffffffff


	//   ....[179]....
        /*0458*/ 	.word	0xffffffff


	//   ....[180]....
        /*045c*/ 	.word	0xffffffff


	//   ....[181]....
        /*0460*/ 	.word	0xffffffff


	//   ....[182]....
        /*0464*/ 	.word	0xffffffff


	//   ....[183]....
        /*0468*/ 	.word	0xffffffff


	//   ....[184]....
        /*046c*/ 	.word	0xffffffff


	//   ....[185]....
        /*0470*/ 	.word	0xffffffff


	//   ....[186]....
        /*0474*/ 	.word	0xffffffff


	//   ....[187]....
        /*0478*/ 	.word	0xffffffff


	//   ....[188]....
        /*047c*/ 	.word	0xffffffff


	//   ....[189]....
        /*0480*/ 	.word	0xffffffff


	//   ....[190]....
        /*0484*/ 	.word	0xffffffff


	//   ....[191]....
        /*0488*/ 	.word	0xffffffff


	//   ....[192]....
        /*048c*/ 	.word	0xffffffff


	//   ....[193]....
        /*0490*/ 	.word	0xffffffff


	//   ....[194]....
        /*0494*/ 	.word	0xffffffff


	//   ....[195]....
        /*0498*/ 	.word	0xffffffff


	//   ....[196]....
        /*049c*/ 	.word	0xffffffff


	//   ....[197]....
        /*04a0*/ 	.word	0xffffffff


	//   ....[198]....
        /*04a4*/ 	.word	0xffffffff


	//   ....[199]....
        /*04a8*/ 	.word	0xffffffff


	//   ....[200]....
        /*04ac*/ 	.word	0xffffffff


	//   ....[201]....
        /*04b0*/ 	.word	0xffffffff


	//   ....[202]....
        /*04b4*/ 	.word	0xffffffff


	//   ....[203]....
        /*04b8*/ 	.word	0xffffffff


	//   ....[204]....
        /*04bc*/ 	.word	0xffffffff


	//   ....[205]....
        /*04c0*/ 	.word	0xffffffff


	//   ....[206]....
        /*04c4*/ 	.word	0xffffffff


	//   ....[207]....
        /*04c8*/ 	.word	0xffffffff


	//   ....[208]....
        /*04cc*/ 	.word	0xffffffff


	//   ....[209]....
        /*04d0*/ 	.word	0xffffffff


	//   ....[210]....
        /*04d4*/ 	.word	0xffffffff


	//   ....[211]....
        /*04d8*/ 	.word	0xffffffff


	//----- nvinfo : EIATTR_COOP_GROUP_INSTR_OFFSETS
	.align		4
.L_654:
        /*04dc*/ 	.byte	0x04, 0x28
        /*04de*/ 	.short	(.L_656 - .L_655)


	//   ....[0]....
.L_655:
        /*04e0*/ 	.word	0x00000050


	//   ....[1]....
        /*04e4*/ 	.word	0x000001e0


	//   ....[2]....
        /*04e8*/ 	.word	0x00000210


	//   ....[3]....
        /*04ec*/ 	.word	0x00000240


	//   ....[4]....
        /*04f0*/ 	.word	0x00000270


	//   ....[5]....
        /*04f4*/ 	.word	0x000002a0


	//   ....[6]....
        /*04f8*/ 	.word	0x000002d0


	//   ....[7]....
        /*04fc*/ 	.word	0x00000440


	//   ....[8]....
        /*0500*/ 	.word	0x00000480


	//   ....[9]....
        /*0504*/ 	.word	0x000004b0


	//   ....[10]....
        /*0508*/ 	.word	0x000004e0


	//   ....[11]....
        /*050c*/ 	.word	0x00000510


	//   ....[12]....
        /*0510*/ 	.word	0x00000540


	//   ....[13]....
        /*0514*/ 	.word	0x000005d0


	//   ....[14]....
        /*0518*/ 	.word	0x00000600


	//   ....[15]....
        /*051c*/ 	.word	0x00000620


	//   ....[16]....
        /*0520*/ 	.word	0x00000680


	//   ....[17]....
        /*0524*/ 	.word	0x000037b0


	//   ....[18]....
        /*0528*/ 	.word	0x000037c0


	//   ....[19]....
        /*052c*/ 	.word	0x00005380


	//   ....[20]....
        /*0530*/ 	.word	0x00005390


	//   ....[21]....
        /*0534*/ 	.word	0x00006e80


	//   ....[22]....
        /*0538*/ 	.word	0x00006e90


	//   ....[23]....
        /*053c*/ 	.word	0x00007380


	//   ....[24]....
        /*0540*/ 	.word	0x00007390


	//   ....[25]....
        /*0544*/ 	.word	0x00008080


	//   ....[26]....
        /*0548*/ 	.word	0x000080a0


	//   ....[27]....
        /*054c*/ 	.word	0x000081d0


	//   ....[28]....
        /*0550*/ 	.word	0x000081e0


	//   ....[29]....
        /*0554*/ 	.word	0x00008310


	//   ....[30]....
        /*0558*/ 	.word	0x00008330


	//   ....[31]....
        /*055c*/ 	.word	0x00008460


	//   ....[32]....
        /*0560*/ 	.word	0x00008470


	//   ....[33]....
        /*0564*/ 	.word	0x00008990


	//   ....[34]....
        /*0568*/ 	.word	0x000089b0


	//   ....[35]....
        /*056c*/ 	.word	0x000089d0


	//   ....[36]....
        /*0570*/ 	.word	0x000089e0


	//   ....[37]....
        /*0574*/ 	.word	0x00008ad0


	//   ....[38]....
        /*0578*/ 	.word	0x00008b00


	//   ....[39]....
        /*057c*/ 	.word	0x00008b20


	//   ....[40]....
        /*0580*/ 	.word	0x00008c30


	//   ....[41]....
        /*0584*/ 	.word	0x00008fa0


	//   ....[42]....
        /*0588*/ 	.word	0x00008fc0


	//   ....[43]....
        /*058c*/ 	.word	0x000090a0


	//   ....[44]....
        /*0590*/ 	.word	0x000090e0


	//   ....[45]....
        /*0594*/ 	.word	0x000093e0


	//   ....[46]....
        /*0598*/ 	.word	0x00009400


	//   ....[47]....
        /*059c*/ 	.word	0x00009410


	//   ....[48]....
        /*05a0*/ 	.word	0x00009420


	//   ....[49]....
        /*05a4*/ 	.word	0x0000bf30


	//   ....[50]....
        /*05a8*/ 	.word	0x0000bf50


	//   ....[51]....
        /*05ac*/ 	.word	0x0000bf70


	//   ....[52]....
        /*05b0*/ 	.word	0x0000bf80


	//   ....[53]....
        /*05b4*/ 	.word	0x0000ee00


	//   ....[54]....
        /*05b8*/ 	.word	0x0000ee20


	//   ....[55]....
        /*05bc*/ 	.word	0x0000eed0


	//   ....[56]....
        /*05c0*/ 	.word	0x0000ef30


	//   ....[57]....
        /*05c4*/ 	.word	0x000103b0


	//   ....[58]....
        /*05c8*/ 	.word	0x00010410


	//   ....[59]....
        /*05cc*/ 	.word	0x00010420


	//   ....[60]....
        /*05d0*/ 	.word	0x00010450


	//   ....[61]....
        /*05d4*/ 	.word	0x00011740


	//   ....[62]....
        /*05d8*/ 	.word	0x00011760


	//   ....[63]....
        /*05dc*/ 	.word	0x00011850


	//   ....[64]....
        /*05e0*/ 	.word	0x00011870


	//   ....[65]....
        /*05e4*/ 	.word	0x00011d00


	//   ....[66]....
        /*05e8*/ 	.word	0x00011d20


	//   ....[67]....
        /*05ec*/ 	.word	0x00011e20


	//   ....[68]....
        /*05f0*/ 	.word	0x00011e60


	//   ....[69]....
        /*05f4*/ 	.word	0x00012fc0


	//   ....[70]....
        /*05f8*/ 	.word	0x00012ff0


	//   ....[71]....
        /*05fc*/ 	.word	0x000132b0


	//   ....[72]....
        /*0600*/ 	.word	0x000133e0


	//   ....[73]....
        /*0604*/ 	.word	0x00014990


	//   ....[74]....
        /*0608*/ 	.word	0x000149b0


	//   ....[75]....
        /*060c*/ 	.word	0x00014ac0


	//   ....[76]....
        /*0610*/ 	.word	0x00014af0


	//   ....[77]....
        /*0614*/ 	.word	0x00014d10


	//   ....[78]....
        /*0618*/ 	.word	0x00014d40


	//   ....[79]....
        /*061c*/ 	.word	0x00014d50


	//   ....[80]....
        /*0620*/ 	.word	0x00014d80


	//   ....[81]....
        /*0624*/ 	.word	0x00016270


	//   ....[82]....
        /*0628*/ 	.word	0x00016280


	//   ....[83]....
        /*062c*/ 	.word	0x000162a0


	//   ....[84]....
        /*0630*/ 	.word	0x000162c0


	//   ....[85]....
        /*0634*/ 	.word	0x00016640


	//   ....[86]....
        /*0638*/ 	.word	0x00016660


	//   ....[87]....
        /*063c*/ 	.word	0x00016780


	//   ....[88]....
        /*0640*/ 	.word	0x00016790


	//   ....[89]....
        /*0644*/ 	.word	0x000168c0


	//   ....[90]....
        /*0648*/ 	.word	0x000168e0


	//   ....[91]....
        /*064c*/ 	.word	0x00016a10


	//   ....[92]....
        /*0650*/ 	.word	0x00016a20


	//   ....[93]....
        /*0654*/ 	.word	0x00016d40


	//   ....[94]....
        /*0658*/ 	.word	0x00016d60


	//   ....[95]....
        /*065c*/ 	.word	0x00017750


	//   ....[96]....
        /*0660*/ 	.word	0x00017760


	//   ....[97]....
        /*0664*/ 	.word	0x000188d0


	//   ....[98]....
        /*0668*/ 	.word	0x000188f0


	//   ....[99]....
        /*066c*/ 	.word	0x00018a20


	//   ....[100]....
        /*0670*/ 	.word	0x00018a30


	//   ....[101]....
        /*0674*/ 	.word	0x00018b60


	//   ....[102]....
        /*0678*/ 	.word	0x00018b80


	//   ....[103]....
        /*067c*/ 	.word	0x00018cb0


	//   ....[104]....
        /*0680*/ 	.word	0x00018cc0


	//   ....[105]....
        /*0684*/ 	.word	0x00018e80


	//   ....[106]....
        /*0688*/ 	.word	0x00018ea0


	//   ....[107]....
        /*068c*/ 	.word	0x00018fc0


	//   ....[108]....
        /*0690*/ 	.word	0x00019000


	//   ....[109]....
        /*0694*/ 	.word	0x00019030


	//   ....[110]....
        /*0698*/ 	.word	0x00019060


	//   ....[111]....
        /*069c*/ 	.word	0x00019090


	//   ....[112]....
        /*06a0*/ 	.word	0x000190c0


	//   ....[113]....
        /*06a4*/ 	.word	0x00019220


	//   ....[114]....
        /*06a8*/ 	.word	0x00019260


	//   ....[115]....
        /*06ac*/ 	.word	0x00019290


	//   ....[116]....
        /*06b0*/ 	.word	0x000192c0


	//   ....[117]....
        /*06b4*/ 	.word	0x000192f0


	//   ....[118]....
        /*06b8*/ 	.word	0x00019320


	//   ....[119]....
        /*06bc*/ 	.word	0x000193b0


	//   ....[120]....
        /*06c0*/ 	.word	0x000193e0


	//   ....[121]....
        /*06c4*/ 	.word	0x000193f0


	//   ....[122]....
        /*06c8*/ 	.word	0x00019450


	//   ....[123]....
        /*06cc*/ 	.word	0x00019990


	//   ....[124]....
        /*06d0*/ 	.word	0x000199f0


	//   ....[125]....
        /*06d4*/ 	.word	0x00019a40


	//   ....[126]....
        /*06d8*/ 	.word	0x00019a90


	//   ....[127]....
        /*06dc*/ 	.word	0x00019ae0


	//   ....[128]....
        /*06e0*/ 	.word	0x00019b50


	//   ....[129]....
        /*06e4*/ 	.word	0x00019ba0


	//   ....[130]....
        /*06e8*/ 	.word	0x00019c00


	//   ....[131]....
        /*06ec*/ 	.word	0x00019c70


	//   ....[132]....
        /*06f0*/ 	.word	0x00019cd0


	//   ....[133]....
        /*06f4*/ 	.word	0x00019d40


	//   ....[134]....
        /*06f8*/ 	.word	0x00019db0


	//   ....[135]....
        /*06fc*/ 	.word	0x00019e20


	//   ....[136]....
        /*0700*/ 	.word	0x00019e80


	//   ....[137]....
        /*0704*/ 	.word	0x00019ef0


	//   ....[138]....
        /*0708*/ 	.word	0x00019f60


	//   ....[139]....
        /*070c*/ 	.word	0x00019fd0


	//   ....[140]....
        /*0710*/ 	.word	0x0001a030


	//   ....[141]....
        /*0714*/ 	.word	0x0001a0a0


	//   ....[142]....
        /*0718*/ 	.word	0x0001a110


	//   ....[143]....
        /*071c*/ 	.word	0x0001a280


	//   ....[144]....
        /*0720*/ 	.word	0x0001a2e0


	//   ....[145]....
        /*0724*/ 	.word	0x0001a350


	//   ....[146]....
        /*0728*/ 	.word	0x0001a3c0


	//   ....[147]....
        /*072c*/ 	.word	0x0001a430


	//   ....[148]....
        /*0730*/ 	.word	0x0001a490


	//   ....[149]....
        /*0734*/ 	.word	0x0001a500


	//   ....[150]....
        /*0738*/ 	.word	0x0001a570


	//   ....[151]....
        /*073c*/ 	.word	0x0001a5e0


	//   ....[152]....
        /*0740*/ 	.word	0x0001a640


	//   ....[153]....
        /*0744*/ 	.word	0x0001a6b0


	//   ....[154]....
        /*0748*/ 	.word	0x0001a720


	//   ....[155]....
        /*074c*/ 	.word	0x0001a890


	//   ....[156]....
        /*0750*/ 	.word	0x0001a8f0


	//   ....[157]....
        /*0754*/ 	.word	0x0001a960


	//   ....[158]....
        /*0758*/ 	.word	0x0001a9d0


	//   ....[159]....
        /*075c*/ 	.word	0x0001ab40


	//   ....[160]....
        /*0760*/ 	.word	0x0001aba0


	//   ....[161]....
        /*0764*/ 	.word	0x0001ac10


	//   ....[162]....
        /*0768*/ 	.word	0x0001ac80


	//   ....[163]....
        /*076c*/ 	.word	0x0001ae00


	//   ....[164]....
        /*0770*/ 	.word	0x0001ae60


	//   ....[165]....
        /*0774*/ 	.word	0x0001aeb0


	//   ....[166]....
        /*0778*/ 	.word	0x0001af20


	//   ....[167]....
        /*077c*/ 	.word	0x0001af90


	//   ....[168]....
        /*0780*/ 	.word	0x0001b110


	//   ....[169]....
        /*0784*/ 	.word	0x0001b170


	//   ....[170]....
        /*0788*/ 	.word	0x0001b1d0


	//   ....[171]....
        /*078c*/ 	.word	0x0001b230


	//   ....[172]....
        /*0790*/ 	.word	0x0001b280


	//   ....[173]....
        /*0794*/ 	.word	0x0001b2c0


	//   ....[174]....
        /*0798*/ 	.word	0x0001b330


	//   ....[175]....
        /*079c*/ 	.word	0x0001b3a0


	//   ....[176]....
        /*07a0*/ 	.word	0x0001b410


	//   ....[177]....
        /*07a4*/ 	.word	0x0001b470


	//   ....[178]....
        /*07a8*/ 	.word	0x0001b4e0


	//   ....[179]....
        /*07ac*/ 	.word	0x0001b550


	//   ....[180]....
        /*07b0*/ 	.word	0x0001b5c0


	//   ....[181]....
        /*07b4*/ 	.word	0x0001b620


	//   ....[182]....
        /*07b8*/ 	.word	0x0001b690


	//   ....[183]....
        /*07bc*/ 	.word	0x0001b700


	//   ....[184]....
        /*07c0*/ 	.word	0x0001b770


	//   ....[185]....
        /*07c4*/ 	.word	0x0001b7d0


	//   ....[186]....
        /*07c8*/ 	.word	0x0001b840


	//   ....[187]....
        /*07cc*/ 	.word	0x0001b8b0


	//   ....[188]....
        /*07d0*/ 	.word	0x0001b920


	//   ....[189]....
        /*07d4*/ 	.word	0x0001b980


	//   ....[190]....
        /*07d8*/ 	.word	0x0001b9f0


	//   ....[191]....
        /*07dc*/ 	.word	0x0001ba60


	//   ....[192]....
        /*07e0*/ 	.word	0x0001bad0


	//   ....[193]....
        /*07e4*/ 	.word	0x0001bb30


	//   ....[194]....
        /*07e8*/ 	.word	0x0001bba0


	//   ....[195]....
        /*07ec*/ 	.word	0x0001bc10


	//   ....[196]....
        /*07f0*/ 	.word	0x0001bc60


	//   ....[197]....
        /*07f4*/ 	.word	0x0001bca0


	//   ....[198]....
        /*07f8*/ 	.word	0x0001bcf0


	//   ....[199]....
        /*07fc*/ 	.word	0x0001bd40


	//   ....[200]....
        /*0800*/ 	.word	0x0001bd90


	//   ....[201]....
        /*0804*/ 	.word	0x0001be00


	//   ....[202]....
        /*0808*/ 	.word	0x0001be50


	//   ....[203]....
        /*080c*/ 	.word	0x0001bea0


	//   ....[204]....
        /*0810*/ 	.word	0x0001bef0


	//   ....[205]....
        /*0814*/ 	.word	0x0001bf40


	//   ....[206]....
        /*0818*/ 	.word	0x0001bf90


	//   ....[207]....
        /*081c*/ 	.word	0x0001c000


	//   ....[208]....
        /*0820*/ 	.word	0x0001c050


	//   ....[209]....
        /*0824*/ 	.word	0x0001c0b0


	//   ....[210]....
        /*0828*/ 	.word	0x0001c110


	//   ....[211]....
        /*082c*/ 	.word	0x0001c180


	//----- nvinfo : EIATTR_EXIT_INSTR_OFFSETS
	.align		4
.L_656:
        /*0830*/ 	.byte	0x04, 0x1c
        /*0832*/ 	.short	(.L_658 - .L_657)


	//   ....[0]....
.L_657:
        /*0834*/ 	.word	0x00000b40


	//   ....[1]....
        /*0838*/ 	.word	0x00019950


	//----- nvinfo : EIATTR_MAX_THREADS
	.align		4
.L_658:
        /*083c*/ 	.byte	0x04, 0x05
        /*083e*/ 	.short	(.L_660 - .L_659)
.L_659:
        /*0840*/ 	.word	0x00000100
        /*0844*/ 	.word	0x00000001
        /*0848*/ 	.word	0x00000001


	//----- nvinfo : EIATTR_CRS_STACK_SIZE
	.align		4
.L_660:
        /*084c*/ 	.byte	0x04, 0x1e
        /*084e*/ 	.short	(.L_662 - .L_661)
.L_661:
        /*0850*/ 	.word	0x00000000
.L_662:


//--------------------- .nv.info._ZN7cutlass13device_kernelIN5flash19enable_sm80_to_sm89INS1_16FlashAttnFwdSm80INS1_25CollectiveMainloopFwdSm80ILi8ELi2ELb0EN4cute5tupleIJNS5_1CILi128EEENS7_ILi64EEENS7_ILi192EEEEEELi192ENS_6half_tEfNS_4arch4Sm80ELb0ELb1ELb1ELb0ELb1ELb0ELb1ELb1EEENS1_21CollectiveEpilogueFwdINS6_IJS8_SA_S9_EEENS6_IJNS7_ILi1EEESI_SI_EEESC_SE_Li256ELb0ELb1ELb1ELb0EEENS1_19SingleTileSchedulerILb0ELb1ELb1ELi128EEEEEEEEEvNT_6ParamsE --------------------------
	.section	.nv.info._ZN7cutlass13device_kernelIN5flash19enable_sm80_to_sm89INS1_16FlashAttnFwdSm80INS1_25CollectiveMainloopFwdSm80ILi8ELi2ELb0EN4cute5tupleIJNS5_1CILi128EEENS7_ILi64EEENS7_ILi192EEEEEELi192ENS_6half_tEfNS_4arch4Sm80ELb0ELb1ELb1ELb0ELb1ELb0ELb1ELb1EEENS1_21CollectiveEpilogueFwdINS6_IJS8_SA_S9_EEENS6_IJNS7_ILi1EEESI_SI_EEESC_SE_Li256ELb0ELb1ELb1ELb0EEENS1_19SingleTileSchedulerILb0ELb1ELb1ELi128EEEEEEEEEvNT_6ParamsE,"",@"SHT_CUDA_INFO"
	.sectionflags	@""
	.align	4


	//----- nvinfo : EIATTR_CUDA_API_VERSION
	.align		4
        /*0000*/ 	.byte	0x04, 0x37
        /*0002*/ 	.short	(.L_664 - .L_663)
.L_663:
        /*0004*/ 	.word	0x00000082


	//----- nvinfo : EIATTR_SW2861232_WAR
	.align		4
.L_664:
        /*0008*/ 	.byte	0x01, 0x35
	.zero		2


	//----- nvinfo : EIATTR_PARAM_CBANK
	.align		4
        /*000c*/ 	.byte	0x04, 0x0a
        /*000e*/ 	.short	(.L_666 - .L_665)
	.align		4
.L_665:
        /*0010*/ 	.word	index@(.nv.constant0._ZN7cutlass13device_kernelIN5flash19enable_sm80_to_sm89INS1_16FlashAttnFwdSm80INS1_25CollectiveMainloopFwdSm80ILi8ELi2ELb0EN4cute5tupleIJNS5_1CILi128EEENS7_ILi64EEENS7_ILi192EEEEEELi192ENS_6half_tEfNS_4arch4Sm80ELb0ELb1ELb1ELb0ELb1ELb0ELb1ELb1EEENS1_21CollectiveEpilogueFwdINS6_IJS8_SA_S9_EEENS6_IJNS7_ILi1EEESI_SI_EEESC_SE_Li256ELb0ELb1ELb1ELb0EEENS1_19SingleTileSchedulerILb0ELb1ELb1ELi128EEEEEEEEEvNT_6ParamsE)
        /*0014*/ 	.short	0x0160
        /*0016*/ 	.short	0x0418


	//----- nvinfo : EIATTR_CBANK_PARAM_SIZE
	.align		4
.L_666:
        /*0018*/ 	.byte	0x03, 0x19
        /*001a*/ 	.short	0x0418


	//----- nvinfo : EIATTR_KPARAM_INFO
	.align		4
        /*001c*/ 	.byte	0x04, 0x17
        /*001e*/ 	.short	(.L_668 - .L_667)
.L_667:
        /*0020*/ 	.word	0x00000000
        /*0024*/ 	.short	0x0000
        /*0026*/ 	.short	0x0000
        /*0028*/ 	.byte	0x00, 0xf0, 0x61, 0x10


	//----- nvinfo : EIATTR_MAXREG_COUNT
	.align		4
.L_668:
        /*002c*/ 	.byte	0x03, 0x1b
        /*002e*/ 	.short	0x00ff


	//----- nvinfo : EIATTR_NUM_BARRIERS
	.align		4
        /*0030*/ 	.byte	0x02, 0x4c
        /*0032*/ 	.byte	0x02
	.zero		1


	//----- nvinfo : EIATTR_MERCURY_ISA_VERSION
	.align		4
        /*0034*/ 	.byte	0x03, 0x5f
        /*0036*/ 	.short	0x0000


	//----- nvinfo : EIATTR_COOP_GROUP_MASK_REGIDS
	.align		4
        /*0038*/ 	.byte	0x04, 0x29
        /*003a*/ 	.short	(.L_670 - .L_669)


	//   ....[0]....
.L_669:
        /*003c*/ 	.word	0xffffffff


	//   ....[1]....
        /*0040*/ 	.word	0xffffffff


	//   ....[2]....
        /*0044*/ 	.word	0xffffffff


	//   ....[3]....
        /*0048*/ 	.word	0xffffffff


	//   ....[4]....
        /*004c*/ 	.word	0xffffffff


	//   ....[5]....
        /*0050*/ 	.word	0xffffffff


	//   ....[6]....
        /*0054*/ 	.word	0xffffffff


	//   ....[7]....
        /*0058*/ 	.word	0xffffffff


	//   ....[8]....
        /*005c*/ 	.word	0xffffffff


	//   ....[9]....
        /*0060*/ 	.word	0xffffffff


	//   ....[10]....
        /*0064*/ 	.word	0xffffffff


	//   ....[11]....
        /*0068*/ 	.word	0xffffffff


	//   ....[12]....
        /*006c*/ 	.word	0xffffffff


	//   ....[13]....
        /*0070*/ 	.word	0xffffffff


	//   ....[14]....
        /*0074*/ 	.word	0xffffffff


	//   ....[15]....
        /*0078*/ 	.word	0xffffffff


	//   ....[16]....
        /*007c*/ 	.word	0xffffffff


	//   ....[17]....
        /*0080*/ 	.word	0xffffffff


	//   ....[18]....
        /*0084*/ 	.word	0xffffffff


	//   ....[19]....
        /*0088*/ 	.word	0xffffffff


	//   ....[20]....
        /*008c*/ 	.word	0xffffffff


	//   ....[21]....
        /*0090*/ 	.word	0xffffffff


	//   ....[22]....
        /*0094*/ 	.word	0xffffffff


	//   ....[23]....
        /*0098*/ 	.word	0xffffffff


	//   ....[24]....
        /*009c*/ 	.word	0xffffffff


	//   ....[25]....
        /*00a0*/ 	.word	0xffffffff


	//   ....[26]....
        /*00a4*/ 	.word	0xffffffff


	//   ....[27]....
        /*00a8*/ 	.word	0xffffffff


	//   ....[28]....
        /*00ac*/ 	.word	0xffffffff


	//   ....[29]....
        /*00b0*/ 	.word	0xffffffff


	//   ....[30]....
        /*00b4*/ 	.word	0xffffffff


	//   ....[31]....
        /*00b8*/ 	.word	0xffffffff


	//   ....[32]....
        /*00bc*/ 	.word	0xffffffff


	//   ....[33]....
        /*00c0*/ 	.word	0xffffffff


	//   ....[34]....
        /*00c4*/ 	.word	0xffffffff


	//   ....[35]....
        /*00c8*/ 	.word	0xffffffff


	//   ....[36]....
        /*00cc*/ 	.word	0xffffffff


	//   ....[37]....
        /*00d0*/ 	.word	0xffffffff


	//   ....[38]....
        /*00d4*/ 	.word	0xffffffff


	//   ....[39]....
        /*00d8*/ 	.word	0xffffffff


	//   ....[40]....
        /*00dc*/ 	.word	0xffffffff


	//   ....[41]....
        /*00e0*/ 	.word	0xffffffff


	//   ....[42]....
        /*00e4*/ 	.word	0xffffffff


	//   ....[43]....
        /*00e8*/ 	.word	0xffffffff


	//   ....[44]....
        /*00ec*/ 	.word	0xffffffff


	//   ....[45]....
        /*00f0*/ 	.word	0xffffffff


	//   ....[46]....
        /*00f4*/ 	.word	0xffffffff


	//   ....[47]....
        /*00f8*/ 	.word	0xffffffff


	//   ....[48]....
        /*00fc*/ 	.word	0xffffffff


	//   ....[49]....
        /*0100*/ 	.word	0xffffffff


	//   ....[50]....
        /*0104*/ 	.word	0xffffffff


	//   ....[51]....
        /*0108*/ 	.word	0xffffffff


	//   ....[52]....
        /*010c*/ 	.word	0xffffffff


	//   ....[53]....
        /*0110*/ 	.word	0xffffffff


	//   ....[54]....
        /*0114*/ 	.word	0xffffffff


	//   ....[55]....
        /*0118*/ 	.word	0xffffffff


	//   ....[56]....
        /*011c*/ 	.word	0xffffffff


	//   ....[57]....
        /*0120*/ 	.word	0xffffffff


	//   ....[58]....
        /*0124*/ 	.word	0xffffffff


	//   ....[59]....
        /*0128*/ 	.word	0xffffffff


	//   ....[60]....
        /*012c*/ 	.word	0xffffffff


	//   ....[61]....
        /*0130*/ 	.word	0xffffffff


	//   ....[62]....
        /*0134*/ 	.word	0xffffffff


	//   ....[63]....
        /*0138*/ 	.word	0xffffffff


	//   ....[64]....
        /*013c*/ 	.word	0xffffffff


	//   ....[65]....
        /*0140*/ 	.word	0xffffffff


	//   ....[66]....
        /*0144*/ 	.word	0xffffffff


	//   ....[67]....
        /*0148*/ 	.word	0xffffffff


	//   ....[68]....
        /*014c*/ 	.word	0xffffffff


	//   ....[69]....
        /*0150*/ 	.word	0xffffffff


	//   ....[70]....
        /*0154*/ 	.word	0xffffffff


	//   ....[71]....
        /*0158*/ 	.word	0xffffffff


	//   ....[72]....
        /*015c*/ 	.word	0xffffffff


	//   ....[73]....
        /*0160*/ 	.word	0xffffffff


	//   ....[74]....
        /*0164*/ 	.word	0xffffffff


	//   ....[75]....
        /*0168*/ 	.word	0xffffffff


	//   ....[76]....
        /*016c*/ 	.word	0xffffffff


	//   ....[77]....
        /*0170*/ 	.word	0xffffffff


	//   ....[78]....
        /*0174*/ 	.word	0xffffffff


	//   ....[79]....
        /*0178*/ 	.word	0xffffffff


	//   ....[80]....
        /*017c*/ 	.word	0xffffffff


	//   ....[81]....
        /*0180*/ 	.word	0xffffffff


	//   ....[82]....
        /*0184*/ 	.word	0xffffffff


	//   ....[83]....
        /*0188*/ 	.word	0xffffffff


	//   ....[84]....
        /*018c*/ 	.word	0xffffffff


	//   ....[85]....
        /*0190*/ 	.word	0xffffffff


	//   ....[86]....
        /*0194*/ 	.word	0xffffffff


	//----- nvinfo : EIATTR_COOP_GROUP_INSTR_OFFSETS
	.align		4
.L_670:
        /*0198*/ 	.byte	0x04, 0x28
        /*019a*/ 	.short	(.L_672 - .L_671)


	//   ....[0]....
.L_671:
        /*019c*/ 	.word	0x00000050


	//   ....[1]....
        /*01a0*/ 	.word	0x000012e0


	//   ....[2]....
        /*01a4*/ 	.word	0x00001310


	//   ....[3]....
        /*01a8*/ 	.word	0x00001540


	//   ....[4]....
        /*01ac*/ 	.word	0x00001570


	//   ....[5]....
        /*01b0*/ 	.word	0x00001690


	//   ....[6]....
        /*01b4*/ 	.word	0x000016c0


	//   ....[7]....
        /*01b8*/ 	.word	0x000017d0


	//   ....[8]....
        /*01bc*/ 	.word	0x00001810


	//   ....[9]....
        /*01c0*/ 	.word	0x00001d70


	//   ....[10]....
        /*01c4*/ 	.word	0x00001d90


	//   ....[11]....
        /*01c8*/ 	.word	0x00001db0


	//   ....[12]....
        /*01cc*/ 	.word	0x00001dd0


	//   ....[13]....
        /*01d0*/ 	.word	0x00001e90


	//   ....[14]....
        /*01d4*/ 	.word	0x00001eb0


	//   ....[15]....
        /*01d8*/ 	.word	0x00001ed0


	//   ....[16]....
        /*01dc*/ 	.word	0x00001ef0


	//   ....[17]....
        /*01e0*/ 	.word	0x000023e0


	//   ....[18]....
        /*01e4*/ 	.word	0x00002410


	//   ....[19]....
        /*01e8*/ 	.word	0x00002430


	//   ....[20]....
        /*01ec*/ 	.word	0x00002440


	//   ....[21]....
        /*01f0*/ 	.word	0x00002a00


	//   ....[22]....
        /*01f4*/ 	.word	0x00002a30


	//   ....[23]....
        /*01f8*/ 	.word	0x00002a50


	//   ....[24]....
        /*01fc*/ 	.word	0x00002ab0


	//   ....[25]....
        /*0200*/ 	.word	0x00003880


	//   ....[26]....
        /*0204*/ 	.word	0x00003ba0


	//   ....[27]....
        /*0208*/ 	.word	0x00004770


	//   ....[28]....
        /*020c*/ 	.word	0x000048b0


	//   ....[29]....
        /*0210*/ 	.word	0x000048d0


	//   ....[30]....
        /*0214*/ 	.word	0x00004940


	//   ....[31]....
        /*0218*/ 	.word	0x00005b10


	//   ....[32]....
        /*021c*/ 	.word	0x00005b40


	//   ....[33]....
        /*0220*/ 	.word	0x00005b60


	//   ....[34]....
        /*0224*/ 	.word	0x00005b70


	//   ....[35]....
        /*0228*/ 	.word	0x00006280


	//   ....[36]....
        /*022c*/ 	.word	0x000062a0


	//   ....[37]....
        /*0230*/ 	.word	0x000062b0


	//   ....[38]....
        /*0234*/ 	.word	0x000062c0


	//   ....[39]....
        /*0238*/ 	.word	0x00007020


	//   ....[40]....
        /*023c*/ 	.word	0x000074a0


	//   ....[41]....
        /*0240*/ 	.word	0x00007dc0


	//   ....[42]....
        /*0244*/ 	.word	0x00007ef0


	//   ....[43]....
        /*0248*/ 	.word	0x00007f10


	//   ....[44]....
        /*024c*/ 	.word	0x00007fb0


	//   ....[45]....
        /*0250*/ 	.word	0x00009880


	//   ....[46]....
        /*0254*/ 	.word	0x000098b0


	//   ....[47]....
        /*0258*/ 	.word	0x000098c0


	//   ....[48]....
        /*025c*/ 	.word	0x000098d0


	//   ....[49]....
        /*0260*/ 	.word	0x0000a050


	//   ....[50]....
        /*0264*/ 	.word	0x0000a070


	//   ....[51]....
        /*0268*/ 	.word	0x0000a080


	//   ....[52]....
        /*026c*/ 	.word	0x0000a090


	//   ....[53]....
        /*0270*/ 	.word	0x0000b1f0


	//   ....[54]....
        /*0274*/ 	.word	0x0000b220


	//   ....[55]....
        /*0278*/ 	.word	0x0000b240


	//   ....[56]....
        /*027c*/ 	.word	0x0000b280


	//   ....[57]....
        /*0280*/ 	.word	0x0000cb50


	//   ....[58]....
        /*0284*/ 	.word	0x0000cb80


	//   ....[59]....
        /*0288*/ 	.word	0x0000cb90


	//   ....[60]....
        /*028c*/ 	.word	0x0000cba0


	//   ....[61]....
        /*0290*/ 	.word	0x0000d0a0


	//   ....[62]....
        /*0294*/ 	.word	0x0000d0d0


	//   ....[63]....
        /*0298*/ 	.word	0x0000d0f0


	//   ....[64]....
        /*029c*/ 	.word	0x0000d100


	//   ....[65]....
        /*02a0*/ 	.word	0x0000ded0


	//   ....[66]....
        /*02a4*/ 	.word	0x0000e280


	//   ....[67]....
        /*02a8*/ 	.word	0x0000ebc0


	//   ....[68]....
        /*02ac*/ 	.word	0x0000ecd0


	//   ....[69]....
        /*02b0*/ 	.word	0x0000ece0


	//   ....[70]....
        /*02b4*/ 	.word	0x0000ed50


	//   ....[71]....
        /*02b8*/ 	.word	0x00010630


	//   ....[72]....
        /*02bc*/ 	.word	0x00010660


	//   ....[73]....
        /*02c0*/ 	.word	0x00010680


	//   ....[74]....
        /*02c4*/ 	.word	0x00010690


	//   ....[75]....
        /*02c8*/ 	.word	0x00010860


	//   ....[76]....
        /*02cc*/ 	.word	0x00010890


	//   ....[77]....
        /*02d0*/ 	.word	0x000108d0


	//   ....[78]....
        /*02d4*/ 	.word	0x000108e0


	//   ....[79]....
        /*02d8*/ 	.word	0x000115f0


	//   ....[80]....
        /*02dc*/ 	.word	0x00011630


	//   ....[81]....
        /*02e0*/ 	.word	0x00011660


	//   ....[82]....
        /*02e4*/ 	.word	0x000116a0


	//   ....[83]....
        /*02e8*/ 	.word	0x00011710


	//   ....[84]....
        /*02ec*/ 	.word	0x00011770


	//   ....[85]....
        /*02f0*/ 	.word	0x00012080


	//   ....[86]....
        /*02f4*/ 	.word	0x00012090


	//----- nvinfo : EIATTR_EXIT_INSTR_OFFSETS
	.align		4
.L_672:
        /*02f8*/ 	.byte	0x04, 0x1c
        /*02fa*/ 	.short	(.L_674 - .L_673)


	//   ....[0]....
.L_673:
        /*02fc*/ 	.word	0x000001b0


	//   ....[1]....
        /*0300*/ 	.word	0x000120a0


	//   ....[2]....
        /*0304*/ 	.word	0x00012940


	//   ....[3]....
        /*0308*/ 	.word	0x00012990


	//   ....[4]....
        /*030c*/ 	.word	0x000129c0


	//   ....[5]....
        /*0310*/ 	.word	0x00012a20


	//   ....[6]....
        /*0314*/ 	.word	0x00012cb0


	//----- nvinfo : EIATTR_CTAIDZ_USED
	.align		4
.L_674:
        /*0318*/ 	.byte	0x01, 0x04
	.zero		2


	//----- nvinfo : EIATTR_MAX_THREADS
	.align		4
        /*031c*/ 	.byte	0x04, 0x05
        /*031e*/ 	.short	(.L_676 - .L_675)
.L_675:
        /*0320*/ 	.word	0x00000100
        /*0324*/ 	.word	0x00000001
        /*0328*/ 	.word	0x00000001


	//----- nvinfo : EIATTR_CRS_STACK_SIZE
	.align		4
.L_676:
        /*032c*/ 	.byte	0x04, 0x1e
        /*032e*/ 	.short	(.L_678 - .L_677)
.L_677:
        /*0330*/ 	.word	0x00000000
.L_678:


//--------------------- .nv.info._ZN7cutlass13device_kernelIN5flash19enable_sm80_to_sm89INS1_16FlashAttnFwdSm80INS1_25CollectiveMainloopFwdSm80ILi8ELi2ELb0EN4cute5tupleIJNS5_1CILi128EEENS7_ILi64EEENS7_ILi192EEEEEELi192ENS_6half_tEfNS_4arch4Sm80ELb0ELb1ELb1ELb1ELb1ELb0ELb1ELb1EEENS1_21CollectiveEpilogueFwdINS6_IJS8_SA_S9_EEENS6_IJNS7_ILi1EEESI_SI_EEESC_SE_Li256ELb1ELb1ELb1ELb0EEENS1_36VarlenDynamicPersistentTileSchedulerILi128ELi64ELi256ELi256ELb1ELb1ELb0ELb1ELb0ELb1EEEEEEEEEvNT_6ParamsE --------------------------
	.section	.nv.info._ZN7cutlass13device_kernelIN5flash19enable_sm80_to_sm89INS1_16FlashAttnFwdSm80INS1_25CollectiveMainloopFwdSm80ILi8ELi2ELb0EN4cute5tupleIJNS5_1CILi128EEENS7_ILi64EEENS7_ILi192EEEEEELi192ENS_6half_tEfNS_4arch4Sm80ELb0ELb1ELb1ELb1ELb1ELb0ELb1ELb1EEENS1_21CollectiveEpilogueFwdINS6_IJS8_SA_S9_EEENS6_IJNS7_ILi1EEESI_SI_EEESC_SE_Li256ELb1ELb1ELb1ELb0EEENS1_36VarlenDynamicPersistentTileSchedulerILi128ELi64ELi256ELi256ELb1ELb1ELb0ELb1ELb0ELb1EEEEEEEEEvNT_6ParamsE,"",@"SHT_CUDA_INFO"
	.sectionflags	@""
	.align	4


	//----- nvinfo : EIATTR_CUDA_API_VERSION
	.align		4
        /*0000*/ 	.byte	0x04, 0x37
        /*0002*/ 	.short	(.L_680 - .L_679)
.L_679:
        /*0004*/ 	.word	0x00000082


	//----- nvinfo : EIATTR_SW2861232_WAR
	.align		4
.L_680:
        /*0008*/ 	.byte	0x01, 0x35
	.zero		2


	//----- nvinfo : EIATTR_PARAM_CBANK
	.align		4
        /*000c*/ 	.byte	0x04, 0x0a
        /*000e*/ 	.short	(.L_682 - .L_681)
	.align		4
.L_681:
        /*0010*/ 	.word	index@(.nv.constant0._ZN7cutlass13device_kernelIN5flash19enable_sm80_to_sm89INS1_16FlashAttnFwdSm80INS1_25CollectiveMainloopFwdSm80ILi8ELi2ELb0EN4cute5tupleIJNS5_1CILi128EEENS7_ILi64EEENS7_ILi192EEEEEELi192ENS_6half_tEfNS_4arch4Sm80ELb0ELb1ELb1ELb1ELb1ELb0ELb1ELb1EEENS1_21CollectiveEpilogueFwdINS6_IJS8_SA_S9_EEENS6_IJNS7_ILi1EEESI_SI_EEESC_SE_Li256ELb1ELb1ELb1ELb0EEENS1_36VarlenDynamicPersistentTileSchedulerILi128ELi64ELi256ELi256ELb1ELb1ELb0ELb1ELb0ELb1EEEEEEEEEvNT_6ParamsE)
        /*0014*/ 	.short	0x0160
        /*0016*/ 	.short	0x0438


	//----- nvinfo : EIATTR_CBANK_PARAM_SIZE
	.align		4
.L_682:
        /*0018*/ 	.byte	0x03, 0x19
        /*001a*/ 	.short	0x0438


	//----- nvinfo : EIATTR_KPARAM_INFO
	.align		4
        /*001c*/ 	.byte	0x04, 0x17
        /*001e*/ 	.short	(.L_684 - .L_683)
.L_683:
        /*0020*/ 	.word	0x00000000
        /*0024*/ 	.short	0x0000
        /*0026*/ 	.short	0x0000
        /*0028*/ 	.byte	0x00, 0xf0, 0xe1, 0x10


	//----- nvinfo : EIATTR_MAXREG_COUNT
	.align		4
.L_684:
        /*002c*/ 	.byte	0x03, 0x1b
        /*002e*/ 	.short	0x00ff


	//----- nvinfo : EIATTR_NUM_BARRIERS
	.align		4
        /*0030*/ 	.byte	0x02, 0x4c
        /*0032*/ 	.byte	0x06
	.zero		1


	//----- nvinfo : EIATTR_ANNOTATIONS
	.align		4
        /*0034*/ 	.byte	0x04, 0x55
        /*0036*/ 	.short	(.L_686 - .L_685)


	//   ....[0]....
.L_685:
        /*0038*/ 	.word	0x00000001
        /*003c*/ 	.byte	0x70, 0x00, 0x00, 0x00, 0x01, 0x00, 0x00, 0x00, 0x40, 0x14, 0x00, 0x00, 0x01, 0x00, 0x00, 0x00
        /*004c*/ 	.byte	0xf0, 0x17, 0x00, 0x00, 0x01, 0x00, 0x00, 0x00, 0x20, 0x18, 0x00, 0x00, 0x01, 0x00, 0x00, 0x00
        /*005c*/ 	.byte	0xb0, 0x56, 0x00, 0x00, 0x01, 0x00, 0x00, 0x00, 0x00, 0x31, 0x01, 0x00, 0x01, 0x00, 0x00, 0x00
        /*006c*/ 	.byte	0x60, 0x38, 0x01, 0x00, 0x01, 0x00, 0x00, 0x00, 0x70, 0x64, 0x01, 0x00


	//----- nvinfo : EIATTR_MERCURY_ISA_VERSION
	.align		4
.L_686:
        /*0078*/ 	.byte	0x03, 0x5f
        /*007a*/ 	.short	0x0000


	//----- nvinfo : EIATTR_INT_WARP_WIDE_INSTR_OFFSETS
	.align		4
        /*007c*/ 	.byte	0x04, 0x31
        /*007e*/ 	.short	(.L_688 - .L_687)


	//   ....[0]....
.L_687:
        /*0080*/ 	.word	0x00012fe0


	//   ....[1]....
        /*0084*/ 	.word	0x00013060


	//----- nvinfo : EIATTR_COOP_GROUP_MASK_REGIDS
	.align		4
.L_688:
        /*0088*/ 	.byte	0x04, 0x29
        /*008a*/ 	.short	(.L_690 - .L_689)


	//   ....[0]....
.L_689:
        /*008c*/ 	.word	0xffffffff


	//   ....[1]....
        /*0090*/ 	.word	0xffffffff


	//   ....[2]....
        /*0094*/ 	.word	0xffffffff


	//   ....[3]....
        /*0098*/ 	.word	0xffffffff


	//   ....[4]....
        /*009c*/ 	.word	0xffffffff


	//   ....[5]....
        /*00a0*/ 	.word	0xffffffff


	//   ....[6]....
        /*00a4*/ 	.word	0xffffffff


	//   ....[7]....
        /*00a8*/ 	.word	0xffffffff


	//   ....[8]....
        /*00ac*/ 	.word	0xffffffff


	//   ....[9]....
        /*00b0*/ 	.word	0xffffffff


	//   ....[10]....
        /*00b4*/ 	.word	0xffffffff


	//   ....[11]....
        /*00b8*/ 	.word	0xffffffff


	//   ....[12]....
        /*00bc*/ 	.word	0xffffffff


	//   ....[13]....
        /*00c0*/ 	.word	0xffffffff


	//   ....[14]....
        /*00c4*/ 	.word	0xffffffff


	//   ....[15]....
        /*00c8*/ 	.word	0xffffffff


	//   ....[16]....
        /*00cc*/ 	.word	0xffffffff


	//   ....[17]....
        /*00d0*/ 	.word	0xffffffff


	//   ....[18]....
        /*00d4*/ 	.word	0xffffffff


	//   ....[19]....
        /*00d8*/ 	.word	0xffffffff


	//   ....[20]....
        /*00dc*/ 	.word	0xffffffff


	//   ....[21]....
        /*00e0*/ 	.word	0xffffffff


	//   ....[22]....
        /*00e4*/ 	.word	0xffffffff


	//   ....[23]....
        /*00e8*/ 	.word	0xffffffff


	//   ....[24]....
        /*00ec*/ 	.word	0xffffffff


	//   ....[25]....
        /*00f0*/ 	.word	0xffffffff


	//   ....[26]....
        /*00f4*/ 	.word	0xffffffff


	//   ....[27]....
        /*00f8*/ 	.word	0xffffffff


	//   ....[28]....
        /*00fc*/ 	.word	0xffffffff


	//   ....[29]....
        /*0100*/ 	.word	0xffffffff


	//   ....[30]....
        /*0104*/ 	.word	0xffffffff


	//   ....[31]....
        /*0108*/ 	.word	0xffffffff


	//   ....[32]....
        /*010c*/ 	.word	0xffffffff


	//   ....[33]....
        /*0110*/ 	.word	0xffffffff


	//   ....[34]....
        /*0114*/ 	.word	0xffffffff


	//   ....[35]....
        /*0118*/ 	.word	0xffffffff


	//   ....[36]....
        /*011c*/ 	.word	0xffffffff


	//   ....[37]....
        /*0120*/ 	.word	0xffffffff


	//   ....[38]....
        /*0124*/ 	.word	0xffffffff


	//   ....[39]....
        /*0128*/ 	.word	0xffffffff


	//   ....[40]....
        /*012c*/ 	.word	0xffffffff


	//   ....[41]....
        /*0130*/ 	.word	0xffffffff


	//   ....[42]....
        /*0134*/ 	.word	0xffffffff


	//   ....[43]....
        /*0138*/ 	.word	0xffffffff


	//   ....[44]....
        /*013c*/ 	.word	0xffffffff


	//   ....[45]....
        /*0140*/ 	.word	0xffffffff


	//   ....[46]....
        /*0144*/ 	.word	0xffffffff


	//   ....[47]....
        /*0148*/ 	.word	0xffffffff


	//   ....[48]....
        /*014c*/ 	.word	0xffffffff


	//   ....[49]....
        /*0150*/ 	.word	0xffffffff


	//   ....[50]....
        /*0154*/ 	.word	0xffffffff


	//   ....[51]....
        /*0158*/ 	.word	0xffffffff


	//   ....[52]....
        /*015c*/ 	.word	0xffffffff


	//   ....[53]....
        /*0160*/ 	.word	0xffffffff


	//   ....[54]....
        /*0164*/ 	.word	0xffffffff


	//   ....[55]....
        /*0168*/ 	.word	0xffffffff


	//   ....[56]....
        /*016c*/ 	.word	0xffffffff


	//   ....[57]....
        /*0170*/ 	.word	0xffffffff


	//   ....[58]....
        /*0174*/ 	.word	0xffffffff


	//   ....[59]....
        /*0178*/ 	.word	0xffffffff


	//   ....[60]....
        /*017c*/ 	.word	0xffffffff


	//   ....[61]....
        /*0180*/ 	.word	0xffffffff


	//   ....[62]....
        /*0184*/ 	.word	0xffffffff


	//   ....[63]....
        /*0188*/ 	.word	0xffffffff


	//   ....[64]....
        /*018c*/ 	.word	0xffffffff


	//   ....[65]....
        /*0190*/ 	.word	0xffffffff


	//   ....[66]....
        /*0194*/ 	.word	0xffffffff


	//   ....[67]....
        /*0198*/ 	.word	0xffffffff


	//   ....[68]....
        /*019c*/ 	.word	0xffffffff


	//   ....[69]....
        /*01a0*/ 	.word	0xffffffff


	//   ....[70]....
        /*01a4*/ 	.word	0xffffffff


	//   ....[71]....
        /*01a8*/ 	.word	0xffffffff


	//   ....[72]....
        /*01ac*/ 	.word	0xffffffff


	//   ....[73]....
        /*01b0*/ 	.word	0xffffffff


	//   ....[74]....
        /*01b4*/ 	.word	0xffffffff


	//   ....[75]....
        /*01b8*/ 	.word	0xffffffff


	//   ....[76]....
        /*01bc*/ 	.word	0xffffffff


	//   ....[77]....
        /*01c0*/ 	.word	0xffffffff


	//   ....[78]....
        /*01c4*/ 	.word	0xffffffff


	//   ....[79]....
        /*01c8*/ 	.word	0xffffffff


	//   ....[80]....
        /*01cc*/ 	.word	0xffffffff


	//   ....[81]....
        /*01d0*/ 	.word	0xffffffff


	//   ....[82]....
        /*01d4*/ 	.word	0xffffffff


	//   ....[83]....
        /*01d8*/ 	.word	0xffffffff


	//   ....[84]....
        /*01dc*/ 	.word	0xffffffff


	//   ....[85]....
        /*01e0*/ 	.word	0xffffffff


	//   ....[86]....
        /*01e4*/ 	.word	0xffffffff


	//   ....[87]....
        /*01e8*/ 	.word	0xffffffff


	//   ....[88]....
        /*01ec*/ 	.word	0xffffffff


	//   ....[89]....
        /*01f0*/ 	.word	0xffffffff


	//   ....[90]....
        /*01f4*/ 	.word	0xffffffff


	//   ....[91]....
        /*01f8*/ 	.word	0xffffffff


	//   ....[92]....
        /*01fc*/ 	.word	0xffffffff


	//   ....[93]....
        /*0200*/ 	.word	0xffffffff


	//   ....[94]....
        /*0204*/ 	.word	0xffffffff


	//   ....[95]....
        /*0208*/ 	.word	0xffffffff


	//   ....[96]....
        /*020c*/ 	.word	0xffffffff


	//   ....[97]....
        /*0210*/ 	.word	0xffffffff


	//   ....[98]....
        /*0214*/ 	.word	0xffffffff


	//   ....[99]....
        /*0218*/ 	.word	0xffffffff


	//   ....[100]....
        /*021c*/ 	.word	0xffffffff


	//   ....[101]....
        /*0220*/ 	.word	0xffffffff


	//   ....[102]....
        /*0224*/ 	.word	0xffffffff


	//   ....[103]....
        /*0228*/ 	.word	0xffffffff


	//   ....[104]....
        /*022c*/ 	.word	0xffffffff


	//   ....[105]....
        /*0230*/ 	.word	0xffffffff


	//   ....[106]....
        /*0234*/ 	.word	0xffffffff


	//   ....[107]....
        /*0238*/ 	.word	0xffffffff


	//   ....[108]....
        /*023c*/ 	.word	0xffffffff


	//   ....[109]....
        /*0240*/ 	.word	0xffffffff


	//   ....[110]....
        /*0244*/ 	.word	0xffffffff


	//   ....[111]....
        /*0248*/ 	.word	0xffffffff


	//   ....[112]....
        /*024c*/ 	.word	0xffffffff


	//   ....[113]....
        /*0250*/ 	.word	0xffffffff


	//   ....[114]....
        /*0254*/ 	.word	0xffffffff


	//   ....[115]....
        /*0258*/ 	.word	0xffffffff


	//   ....[116]....
        /*025c*/ 	.word	0xffffffff


	//   ....[117]....
        /*0260*/ 	.word	0xffffffff


	//   ....[118]....
        /*0264*/ 	.word	0xffffffff


	//   ....[119]....
        /*0268*/ 	.word	0xffffffff


	//   ....[120]....
        /*026c*/ 	.word	0xffffffff


	//   ....[121]....
        /*0270*/ 	.word	0xffffffff


	//   ....[122]....
        /*0274*/ 	.word	0xffffffff


	//   ....[123]....
        /*0278*/ 	.word	0xffffffff


	//   ....[124]....
        /*027c*/ 	.word	0xffffffff


	//   ....[125]....
        /*0280*/ 	.word	0xffffffff


	//   ....[126]....
        /*0284*/ 	.word	0xffffffff


	//   ....[127]....
        /*0288*/ 	.word	0xffffffff


	//   ....[128]....
        /*028c*/ 	.word	0xffffffff


	//   ....[129]....
        /*0290*/ 	.word	0xffffffff


	//   ....[130]....
        /*0294*/ 	.word	0xffffffff


	//   ....[131]....
        /*0298*/ 	.word	0xffffffff


	//   ....[132]....
        /*029c*/ 	.word	0xffffffff


	//   ....[133]....
        /*02a0*/ 	.word	0xffffffff


	//   ....[134]....
        /*02a4*/ 	.word	0xffffffff


	//   ....[135]....
        /*02a8*/ 	.word	0xffffffff


	//   ....[136]....
        /*02ac*/ 	.word	0xffffffff


	//   ....[137]....
        /*02b0*/ 	.word	0xffffffff


	//   ....[138]....
        /*02b4*/ 	.word	0xffffffff


	//   ....[139]....
        /*02b8*/ 	.word	0xffffffff


	//   ....[140]....
        /*02bc*/ 	.word	0xffffffff


	//   ....[141]....
        /*02c0*/ 	.word	0xffffffff


	//   ....[142]....
        /*02c4*/ 	.word	0xffffffff


	//   ....[143]....
        /*02c8*/ 	.word	0xffffffff


	//   ....[144]....
        /*02cc*/ 	.word	0xffffffff


	//   ....[145]....
        /*02d0*/ 	.word	0xffffffff


	//   ....[146]....
        /*02d4*/ 	.word	0xffffffff


	//   ....[147]....
        /*02d8*/ 	.word	0xffffffff


	//   ....[148]....
        /*02dc*/ 	.word	0xffffffff


	//   ....[149]....
        /*02e0*/ 	.word	0xffffffff


	//   ....[150]....
        /*02e4*/ 	.word	0xffffffff


	//   ....[151]....
        /*02e8*/ 	.word	0xffffffff


	//   ....[152]....
        /*02ec*/ 	.word	0xffffffff


	//   ....[153]....
        /*02f0*/ 	.word	0xffffffff


	//   ....[154]....
        /*02f4*/ 	.word	0xffffffff


	//   ....[155]....
        /*02f8*/ 	.word	0xffffffff


	//   ....[156]....
        /*02fc*/ 	.word	0xffffffff


	//   ....[157]....
        /*0300*/ 	.word	0xffffffff


	//   ....[158]....
        /*0304*/ 	.word	0xffffffff


	//   ....[159]....
        /*0308*/ 	.word	0xffffffff


	//   ....[160]....
        /*030c*/ 	.word	0xffffffff


	//   ....[161]....
        /*0310*/ 	.word	0xffffffff


	//   ....[162]....
        /*0314*/ 	.word	0xffffffff


	//   ....[163]....
        /*0318*/ 	.word	0xffffffff


	//   ....[164]....
        /*031c*/ 	.word	0xffffffff


	//   ....[165]....
        /*0320*/ 	.word	0xffffffff


	//   ....[166]....
        /*0324*/ 	.word	0xffffffff


	//   ....[167]....
        /*0328*/ 	.word	0xffffffff


	//   ....[168]....
        /*032c*/ 	.word	0xffffffff


	//   ....[169]....
        /*0330*/ 	.word	0xffffffff


	//   ....[170]....
        /*0334*/ 	.word	0xffffffff


	//   ....[171]....
        /*0338*/ 	.word	0xffffffff


	//   ....[172]....
        /*033c*/ 	.word	0xffffffff


	//   ....[173]....
        /*0340*/ 	.word	0xffffffff


	//   ....[174]....
        /*0344*/ 	.word	0xffffffff


	//   ....[175]....
        /*0348*/ 	.word	0xffffffff


	//   ....[176]....
        /*034c*/ 	.word	0xffffffff


	//   ....[177]....
        /*0350*/ 	.word	0xffffffff


	//   ....[178]....
        /*0354*/ 	.word	0xffffffff


	//   ....[179]....
        /*0358*/ 	.word	0xffffffff


	//   ....[180]....
        /*035c*/ 	.word	0xffffffff


	//   ....[181]....
        /*0360*/ 	.word	0xffffffff


	//   ....[182]....
        /*0364*/ 	.word	0xffffffff


	//   ....[183]....
        /*0368*/ 	.word	0xffffffff


	//   ....[184]....
        /*036c*/ 	.word	0xffffffff


	//   ....[185]....
        /*0370*/ 	.word	0xffffffff


	//   ....[186]....
        /*0374*/ 	.word	0xffffffff


	//   ....[187]....
        /*0378*/ 	.word	0xffffffff


	//   ....[188]....
        /*037c*/ 	.word	0xffffffff


	//   ....[189]....
        /*0380*/ 	.word	0xffffffff


	//   ....[190]....
        /*0384*/ 	.word	0xffffffff


	//   ....[191]....
        /*0388*/ 	.word	0xffffffff


	//   ....[192]....
        /*038c*/ 	.word	0xffffffff


	//   ....[193]....
        /*0390*/ 	.word	0xffffffff


	//   ....[194]....
        /*0394*/ 	.word	0xffffffff


	//   ....[195]....
        /*0398*/ 	.word	0xffffffff


	//   ....[196]....
        /*039c*/ 	.word	0xffffffff


	//   ....[197]....
        /*03a0*/ 	.word	0xffffffff


	//   ....[198]....
        /*03a4*/ 	.word	0xffffffff


	//   ....[199]....
        /*03a8*/ 	.word	0xffffffff


	//   ....[200]....
        /*03ac*/ 	.word	0xffffffff


	//   ....[201]....
        /*03b0*/ 	.word	0xffffffff


	//   ....[202]....
        /*03b4*/ 	.word	0xffffffff


	//   ....[203]....
        /*03b8*/ 	.word	0xffffffff


	//   ....[204]....
        /*03bc*/ 	.word	0xffffffff


	//   ....[205]....
        /*03c0*/ 	.word	0xffffffff


	//   ....[206]....
        /*03c4*/ 	.word	0xffffffff


	//   ....[207]....
        /*03c8*/ 	.word	0xffffffff


	//   ....[208]....
        /*03cc*/ 	.word	0xffffffff


	//   ....[209]....
        /*03d0*/ 	.word	0xffffffff


	//   ....[210]....
        /*03d4*/ 	.word	0xffffffff


	//   ....[211]....
        /*03d8*/ 	.word	0xffffffff


	//   ....[212]....
        /*03dc*/ 	.word	0xffffffff


	//   ....[213]....
        /*03e0*/ 	.word	0xffffffff


	//   ....[214]....
        /*03e4*/ 	.word	0xffffffff


	//   ....[215]....
        /*03e8*/ 	.word	0xffffffff


	//   ....[216]....
        /*03ec*/ 	.word	0xffffffff


	//   ....[217]....
        /*03f0*/ 	.word	0xffffffff


	//   ....[218]....
        /*03f4*/ 	.word	0xffffffff


	//   ....[219]....
        /*03f8*/ 	.word	0xffffffff


	//   ....[220]....
        /*03fc*/ 	.word	0xffffffff


	//   ....[221]....
        /*0400*/ 	.word	0xffffffff


	//   ....[222]....
        /*0404*/ 	.word	0xffffffff


	//   ....[223]....
        /*0408*/ 	.word	0xffffffff


	//   ....[224]....
        /*040c*/ 	.word	0xffffffff


	//   ....[225]....
        /*0410*/ 	.word	0xffffffff


	//   ....[226]....
        /*0414*/ 	.word	0xffffffff


	//   ....[227]....
        /*0418*/ 	.word	0xffffffff


	//   ....[228]....
        /*041c*/ 	.word	0xffffffff


	//   ....[229]....
        /*0420*/ 	.word	0xffffffff


	//   ....[230]....
        /*0424*/ 	.word	0xffffffff


	//   ....[231]....
        /*0428*/ 	.word	0xffffffff


	//   ....[232]....
        /*042c*/ 	.word	0xffffffff


	//   ....[233]....
        /*0430*/ 	.word	0xffffffff


	//----- nvinfo : EIATTR_COOP_GROUP_INSTR_OFFSETS
	.align		4
.L_690:
        /*0434*/ 	.byte	0x04, 0x28
        /*0436*/ 	.short	(.L_692 - .L_691)


	//   ....[0]....
.L_691:
        /*0438*/ 	.word	0x00000050


	//   ....[1]....
        /*043c*/ 	.word	0x000001e0


	//   ....[2]....
        /*0440*/ 	.word	0x00000210


	//   ....[3]....
        /*0444*/ 	.word	0x00000240


	//   ....[4]....
        /*0448*/ 	.word	0x00000270


	//   ....[5]....
        /*044c*/ 	.word	0x000002a0


	//   ....[6]....
        /*0450*/ 	.word	0x000002d0


	//   ....[7]....
        /*0454*/ 	.word	0x00000430


	//   ....[8]....
        /*0458*/ 	.word	0x00000470


	//   ....[9]....
        /*045c*/ 	.word	0x000004a0


	//   ....[10]....
        /*0460*/ 	.word	0x000004d0


	//   ....[11]....
        /*0464*/ 	.word	0x00000500


	//   ....[12]....
        /*0468*/ 	.word	0x00000530


	//   ....[13]....
        /*046c*/ 	.word	0x000005c0


	//   ....[14]....
        /*0470*/ 	.word	0x00000600


	//   ....[15]....
        /*0474*/ 	.word	0x00000620


	//   ....[16]....
        /*0478*/ 	.word	0x00000680


	//   ....[17]....
        /*047c*/ 	.word	0x000029d0


	//   ....[18]....
        /*0480*/ 	.word	0x000029f0


	//   ....[19]....
        /*0484*/ 	.word	0x00002b60


	//   ....[20]....
        /*0488*/ 	.word	0x00002b70


	//   ....[21]....
        /*048c*/ 	.word	0x00002cd0


	//   ....[22]....
        /*0490*/ 	.word	0x00002cf0


	//   ....[23]....
        /*0494*/ 	.word	0x00002e50


	//   ....[24]....
        /*0498*/ 	.word	0x00002e60


	//   ....[25]....
        /*049c*/ 	.word	0x00003330


	//   ....[26]....
        /*04a0*/ 	.word	0x00003350


	//   ....[27]....
        /*04a4*/ 	.word	0x00003360


	//   ....[28]....
        /*04a8*/ 	.word	0x00003370


	//   ....[29]....
        /*04ac*/ 	.word	0x00003510


	//   ....[30]....
        /*04b0*/ 	.word	0x00003520


	//   ....[31]....
        /*04b4*/ 	.word	0x00003570


	//   ....[32]....
        /*04b8*/ 	.word	0x00003580


	//   ....[33]....
        /*04bc*/ 	.word	0x00003990


	//   ....[34]....
        /*04c0*/ 	.word	0x000039b0


	//   ....[35]....
        /*04c4*/ 	.word	0x00003a80


	//   ....[36]....
        /*04c8*/ 	.word	0x00003ac0


	//   ....[37]....
        /*04cc*/ 	.word	0x00003f10


	//   ....[38]....
        /*04d0*/ 	.word	0x00003f30


	//   ....[39]....
        /*04d4*/ 	.word	0x00004000


	//   ....[40]....
        /*04d8*/ 	.word	0x00004040


	//   ....[41]....
        /*04dc*/ 	.word	0x00004f90


	//   ....[42]....
        /*04e0*/ 	.word	0x00005200


	//   ....[43]....
        /*04e4*/ 	.word	0x00005980


	//   ....[44]....
        /*04e8*/ 	.word	0x00005c30


	//   ....[45]....
        /*04ec*/ 	.word	0x00005c50


	//   ....[46]....
        /*04f0*/ 	.word	0x00005cb0


	//   ....[47]....
        /*04f4*/ 	.word	0x00006f80


	//   ....[48]....
        /*04f8*/ 	.word	0x00006fa0


	//   ....[49]....
        /*04fc*/ 	.word	0x00007000


	//   ....[50]....
        /*0500*/ 	.word	0x00007030


	//   ....[51]....
        /*0504*/ 	.word	0x000077e0


	//   ....[52]....
        /*0508*/ 	.word	0x00007800


	//   ....[53]....
        /*050c*/ 	.word	0x00007900


	//   ....[54]....
        /*0510*/ 	.word	0x00007940


	//   ....[55]....
        /*0514*/ 	.word	0x00008910


	//   ....[56]....
        /*0518*/ 	.word	0x00008e20


	//   ....[57]....
        /*051c*/ 	.word	0x00009120


	//   ....[58]....
        /*0520*/ 	.word	0x00009150


	//   ....[59]....
        /*0524*/ 	.word	0x00009a90


	//   ....[60]....
        /*0528*/ 	.word	0x00009ab0


	//   ....[61]....
        /*052c*/ 	.word	0x0000af90


	//   ....[62]....
        /*0530*/ 	.word	0x0000afb0


	//   ....[63]....
        /*0534*/ 	.word	0x0000b0c0


	//   ....[64]....
        /*0538*/ 	.word	0x0000b0f0


	//   ....[65]....
        /*053c*/ 	.word	0x0000b880


	//   ....[66]....
        /*0540*/ 	.word	0x0000b8a0


	//   ....[67]....
        /*0544*/ 	.word	0x0000b9a0


	//   ....[68]....
        /*0548*/ 	.word	0x0000b9e0


	//   ....[69]....
        /*054c*/ 	.word	0x0000cb50


	//   ....[70]....
        /*0550*/ 	.word	0x0000cb80


	//   ....[71]....
        /*0554*/ 	.word	0x0000ce50


	//   ....[72]....
        /*0558*/ 	.word	0x0000cfa0


	//   ....[73]....
        /*055c*/ 	.word	0x0000e580


	//   ....[74]....
        /*0560*/ 	.word	0x0000e5a0


	//   ....[75]....
        /*0564*/ 	.word	0x0000e6b0


	//   ....[76]....
        /*0568*/ 	.word	0x0000e6f0


	//   ....[77]....
        /*056c*/ 	.word	0x0000ec20


	//   ....[78]....
        /*0570*/ 	.word	0x0000ec40


	//   ....[79]....
        /*0574*/ 	.word	0x0000ed40


	//   ....[80]....
        /*0578*/ 	.word	0x0000ed80


	//   ....[81]....
        /*057c*/ 	.word	0x0000fd80


	//   ....[82]....
        /*0580*/ 	.word	0x00010290


	//   ....[83]....
        /*0584*/ 	.word	0x00010590


	//   ....[84]....
        /*0588*/ 	.word	0x000105c0


	//   ....[85]....
        /*058c*/ 	.word	0x00010ef0


	//   ....[86]....
        /*0590*/ 	.word	0x00010f10


	//   ....[87]....
        /*0594*/ 	.word	0x00012400


	//   ....[88]....
        /*0598*/ 	.word	0x00012420


	//   ....[89]....
        /*059c*/ 	.word	0x00012530


	//   ....[90]....
        /*05a0*/ 	.word	0x00012570


	//   ....[91]....
        /*05a4*/ 	.word	0x000127c0


	//   ....[92]....
        /*05a8*/ 	.word	0x000127f0


	//   ....[93]....
        /*05ac*/ 	.word	0x00012800


	//   ....[94]....
        /*05b0*/ 	.word	0x00012830


	//   ....[95]....
        /*05b4*/ 	.word	0x00013bd0


	//   ....[96]....
        /*05b8*/ 	.word	0x00013c00


	//   ....[97]....
        /*05bc*/ 	.word	0x00013c10


	//   ....[98]....
        /*05c0*/ 	.word	0x00013c20


	//   ....[99]....
        /*05c4*/ 	.word	0x00013f80


	//   ....[100]....
        /*05c8*/ 	.word	0x00013fa0


	//   ....[101]....
        /*05cc*/ 	.word	0x00014100


	//   ....[102]....
        /*05d0*/ 	.word	0x00014110


	//   ....[103]....
        /*05d4*/ 	.word	0x00014270


	//   ....[104]....
        /*05d8*/ 	.word	0x00014290


	//   ....[105]....
        /*05dc*/ 	.word	0x000143f0


	//   ....[106]....
        /*05e0*/ 	.word	0x00014400


	//   ....[107]....
        /*05e4*/ 	.word	0x00014740


	//   ....[108]....
        /*05e8*/ 	.word	0x00014760


	//   ....[109]....
        /*05ec*/ 	.word	0x00014f30


	//   ....[110]....
        /*05f0*/ 	.word	0x00014f40


	//   ....[111]....
        /*05f4*/ 	.word	0x00015ea0


	//   ....[112]....
        /*05f8*/ 	.word	0x00015ec0


	//   ....[113]....
        /*05fc*/ 	.word	0x00016030


	//   ....[114]....
        /*0600*/ 	.word	0x00016040


	//   ....[115]....
        /*0604*/ 	.word	0x000161a0


	//   ....[116]....
        /*0608*/ 	.word	0x000161c0


	//   ....[117]....
        /*060c*/ 	.word	0x00016320


	//   ....[118]....
        /*0610*/ 	.word	0x00016330


	//   ....[119]....
        /*0614*/ 	.word	0x00016530


	//   ....[120]....
        /*0618*/ 	.word	0x00016550


	//   ....[121]....
        /*061c*/ 	.word	0x00016670


	//   ....[122]....
        /*0620*/ 	.word	0x000166b0


	//   ....[123]....
        /*0624*/ 	.word	0x000166e0


	//   ....[124]....
        /*0628*/ 	.word	0x00016710


	//   ....[125]....
        /*062c*/ 	.word	0x00016740


	//   ....[126]....
        /*0630*/ 	.word	0x00016770


	//   ....[127]....
        /*0634*/ 	.word	0x000168c0


	//   ....[128]....
        /*0638*/ 	.word	0x00016900


	//   ....[129]....
        /*063c*/ 	.word	0x00016930


	//   ....[130]....
        /*0640*/ 	.word	0x00016960


	//   ....[131]....
        /*0644*/ 	.word	0x00016990


	//   ....[132]....
        /*0648*/ 	.word	0x000169c0


	//   ....[133]....
        /*064c*/ 	.word	0x00016a50


	//   ....[134]....
        /*0650*/ 	.word	0x00016a90


	//   ....[135]....
        /*0654*/ 	.word	0x00016aa0


	//   ....[136]....
        /*0658*/ 	.word	0x00016b00


	//   ....[137]....
        /*065c*/ 	.word	0x000174c0


	//   ....[138]....
        /*0660*/ 	.word	0x00017520


	//   ....[139]....
        /*0664*/ 	.word	0x00017570


	//   ....[140]....
        /*0668*/ 	.word	0x000175c0


	//   ....[141]....
        /*066c*/ 	.word	0x00017610


	//   ....[142]....
        /*0670*/ 	.word	0x00017680


	//   ....[143]....
        /*0674*/ 	.word	0x000176d0


	//   ....[144]....
        /*0678*/ 	.word	0x00017740


	//   ....[145]....
        /*067c*/ 	.word	0x000177b0


	//   ....[146]....
        /*0680*/ 	.word	0x00017820


	//   ....[147]....
        /*0684*/ 	.word	0x00017890


	//   ....[148]....
        /*0688*/ 	.word	0x00017900


	//   ....[149]....
        /*068c*/ 	.word	0x00017970


	//   ....[150]....
        /*0690*/ 	.word	0x000179d0


	//   ....[151]....
        /*0694*/ 	.word	0x00017a40


	//   ....[152]....
        /*0698*/ 	.word	0x00017ab0


	//   ....[153]....
        /*069c*/ 	.word	0x00017b20


	//   ....[154]....
        /*06a0*/ 	.word	0x00017b80


	//   ....[155]....
        /*06a4*/ 	.word	0x00017bf0


	//   ....[156]....
        /*06a8*/ 	.word	0x00017c60


	//   ....[157]....
        /*06ac*/ 	.word	0x00017dd0


	//   ....[158]....
        /*06b0*/ 	.word	0x00017e30


	//   ....[159]....
        /*06b4*/ 	.word	0x00017ea0


	//   ....[160]....
        /*06b8*/ 	.word	0x00017f10


	//   ....[161]....
        /*06bc*/ 	.word	0x00018080


	//   ....[162]....
        /*06c0*/ 	.word	0x000180e0


	//   ....[163]....
        /*06c4*/ 	.word	0x00018150


	//   ....[164]....
        /*06c8*/ 	.word	0x000181c0


	//   ....[165]....
        /*06cc*/ 	.word	0x00018330


	//   ....[166]....
        /*06d0*/ 	.word	0x00018390


	//   ....[167]....
        /*06d4*/ 	.word	0x00018400


	//   ....[168]....
        /*06d8*/ 	.word	0x00018470


	//   ....[169]....
        /*06dc*/ 	.word	0x000185f0


	//   ....[170]....
        /*06e0*/ 	.word	0x00018650


	//   ....[171]....
        /*06e4*/ 	.word	0x000186c0


	//   ....[172]....
        /*06e8*/ 	.word	0x00018730


	//   ....[173]....
        /*06ec*/ 	.word	0x000188b0


	//   ....[174]....
        /*06f0*/ 	.word	0x00018910


	//   ....[175]....
        /*06f4*/ 	.word	0x00018980


	//   ....[176]....
        /*06f8*/ 	.word	0x000189f0


	//   ....[177]....
        /*06fc*/ 	.word	0x00018b70


	//   ....[178]....
        /*0700*/ 	.word	0x00018bd0


	//   ....[179]....
        /*0704*/ 	.word	0x00018c20


	//   ....[180]....
        /*0708*/ 	.word	0x00018c90


	//   ....[181]....
        /*070c*/ 	.word	0x00018d00


	//   ....[182]....
        /*0710*/ 	.word	0x00018e80


	//   ....[183]....
        /*0714*/ 	.word	0x00018ee0


	//   ....[184]....
        /*0718*/ 	.word	0x00018f50


	//   ....[185]....
        /*071c*/ 	.word	0x00018fc0


	//   ....[186]....
        /*0720*/ 	.word	0x00019140


	//   ....[187]....
        /*0724*/ 	.word	0x000191a0


	//   ....[188]....
        /*0728*/ 	.word	0x00019210


	//   ....[189]....
        /*072c*/ 	.word	0x00019280


	//   ....[190]....
        /*0730*/ 	.word	0x00019400


	//   ....[191]....
        /*0734*/ 	.word	0x00019460


	//   ....[192]....
        /*0738*/ 	.word	0x000194c0


	//   ....[193]....
        /*073c*/ 	.word	0x00019520


	//   ....[194]....
        /*0740*/ 	.word	0x00019570


	//   ....[195]....
        /*0744*/ 	.word	0x000195b0


	//   ....[196]....
        /*0748*/ 	.word	0x00019620


	//   ....[197]....
        /*074c*/ 	.word	0x00019690


	//   ....[198]....
        /*0750*/ 	.word	0x00019700


	//   ....[199]....
        /*0754*/ 	.word	0x00019760


	//   ....[200]....
        /*0758*/ 	.word	0x000197d0


	//   ....[201]....
        /*075c*/ 	.word	0x00019840


	//   ....[202]....
        /*0760*/ 	.word	0x000198b0


	//   ....[203]....
        /*0764*/ 	.word	0x00019910


	//   ....[204]....
        /*0768*/ 	.word	0x00019980


	//   ....[205]....
        /*076c*/ 	.word	0x000199f0


	//   ....[206]....
        /*0770*/ 	.word	0x00019a60


	//   ....[207]....
        /*0774*/ 	.word	0x00019ac0


	//   ....[208]....
        /*0778*/ 	.word	0x00019b30


	//   ....[209]....
        /*077c*/ 	.word	0x00019ba0


	//   ....[210]....
        /*0780*/ 	.word	0x00019c10


	//   ....[211]....
        /*0784*/ 	.word	0x00019c70


	//   ....[212]....
        /*0788*/ 	.word	0x00019ce0


	//   ....[213]....
        /*078c*/ 	.word	0x00019d50


	//   ....[214]....
        /*0790*/ 	.word	0x00019dc0


	//   ....[215]....
        /*0794*/ 	.word	0x00019e20


	//   ....[216]....
        /*0798*/ 	.word	0x00019e90


	//   ....[217]....
        /*079c*/ 	.word	0x00019f00


	//   ....[218]....
        /*07a0*/ 	.word	0x00019f50


	//   ....[219]....
        /*07a4*/ 	.word	0x00019f90


	//   ....[220]....
        /*07a8*/ 	.word	0x00019fe0


	//   ....[221]....
        /*07ac*/ 	.word	0x0001a030


	//   ....[222]....
        /*07b0*/ 	.word	0x0001a080


	//   ....[223]....
        /*07b4*/ 	.word	0x0001a0f0


	//   ....[224]....
        /*07b8*/ 	.word	0x0001a140


	//   ....[225]....
        /*07bc*/ 	.word	0x0001a190


	//   ....[226]....
        /*07c0*/ 	.word	0x0001a1e0


	//   ....[227]....
        /*07c4*/ 	.word	0x0001a230


	//   ....[228]....
        /*07c8*/ 	.word	0x0001a280


	//   ....[229]....
        /*07cc*/ 	.word	0x0001a2f0


	//   ....[230]....
        /*07d0*/ 	.word	0x0001a340


	//   ....[231]....
        /*07d4*/ 	.word	0x0001a3b0


	//   ....[232]....
        /*07d8*/ 	.word	0x0001a410


	//   ....[233]....
        /*07dc*/ 	.word	0x0001a480


	//----- nvinfo : EIATTR_EXIT_INSTR_OFFSETS
	.align		4
.L_692:
        /*07e0*/ 	.byte	0x04, 0x1c
        /*07e2*/ 	.short	(.L_694 - .L_693)


	//   ....[0]....
.L_693:
        /*07e4*/ 	.word	0x00000fe0


	//   ....[1]....
        /*07e8*/ 	.word	0x00017480


	//----- nvinfo : EIATTR_MAX_THREADS
	.align		4
.L_694:
        /*07ec*/ 	.byte	0x04, 0x05
        /*07ee*/ 	.short	(.L_696 - .L_695)
.L_695:
        /*07f0*/ 	.word	0x00000100
        /*07f4*/ 	.word	0x00000001
        /*07f8*/ 	.word	0x00000001


	//----- nvinfo : EIATTR_CRS_STACK_SIZE
	.align		4
.L_696:
        /*07fc*/ 	.byte	0x04, 0x1e
        /*07fe*/ 	.short	(.L_698 - .L_697)
.L_697:
        /*0800*/ 	.word	0x00000000
.L_698:


//--------------------- .nv.info._ZN7cutlass13device_kernelIN5flash19enable_sm80_to_sm89INS1_16FlashAttnFwdSm80INS1_25CollectiveMainloopFwdSm80ILi8ELi2ELb0EN4cute5tupleIJNS5_1CILi128EEENS7_ILi64EEENS7_ILi192EEEEEELi192ENS_6half_tEfNS_4arch4Sm80ELb0ELb1ELb1ELb1ELb1ELb1ELb1ELb1EEENS1_21CollectiveEpilogueFwdINS6_IJS8_SA_S9_EEENS6_IJNS7_ILi1EEESI_SI_EEESC_SE_Li256ELb1ELb1ELb1ELb0EEENS1_36VarlenDynamicPersistentTileSchedulerILi128ELi64ELi256ELi256ELb1ELb1ELb0ELb1ELb0ELb1EEEEEEEEEvNT_6ParamsE --------------------------
	.section	.nv.info._ZN7cutlass13device_kernelIN5flash19enable_sm80_to_sm89INS1_16FlashAttnFwdSm80INS1_25CollectiveMainloopFwdSm80ILi8ELi2ELb0EN4cute5tupleIJNS5_1CILi128EEENS7_ILi64EEENS7_ILi192EEEEEELi192ENS_6half_tEfNS_4arch4Sm80ELb0ELb1ELb1ELb1ELb1ELb1ELb1ELb1EEENS1_21CollectiveEpilogueFwdINS6_IJS8_SA_S9_EEENS6_IJNS7_ILi1EEESI_SI_EEESC_SE_Li256ELb1ELb1ELb1ELb0EEENS1_36VarlenDynamicPersistentTileSchedulerILi128ELi64ELi256ELi256ELb1ELb1ELb0ELb1ELb0ELb1EEEEEEEEEvNT_6ParamsE,"",@"SHT_CUDA_INFO"
	.sectionflags	@""
	.align	4


	//----- nvinfo : EIATTR_CUDA_API_VERSION
	.align		4
        /*0000*/ 	.byte	0x04, 0x37
        /*0002*/ 	.short	(.L_700 - .L_699)
.L_699:
        /*0004*/ 	.word	0x00000082


	//----- nvinfo : EIATTR_SW2861232_WAR
	.align		4
.L_700:
        /*0008*/ 	.byte	0x01, 0x35
	.zero		2


	//----- nvinfo : EIATTR_PARAM_CBANK
	.align		4
        /*000c*/ 	.byte	0x04, 0x0a
        /*000e*/ 	.short	(.L_702 - .L_701)
	.align		4
.L_701:
        /*0010*/ 	.word	index@(.nv.constant0._ZN7cutlass13device_kernelIN5flash19enable_sm80_to_sm89INS1_16FlashAttnFwdSm80INS1_25CollectiveMainloopFwdSm80ILi8ELi2ELb0EN4cute5tupleIJNS5_1CILi128EEENS7_ILi64EEENS7_ILi192EEEEEELi192ENS_6half_tEfNS_4arch4Sm80ELb0ELb1ELb1ELb1ELb1ELb1ELb1ELb1EEENS1_21CollectiveEpilogueFwdINS6_IJS8_SA_S9_EEENS6_IJNS7_ILi1EEESI_SI_EEESC_SE_Li256ELb1ELb1ELb1ELb0EEENS1_36VarlenDynamicPersistentTileSchedulerILi128ELi64ELi256ELi256ELb1ELb1ELb0ELb1ELb0ELb1EEEEEEEEEvNT_6ParamsE)
        /*0014*/ 	.short	0x0160
        /*0016*/ 	.short	0x0438


	//----- nvinfo : EIATTR_CBANK_PARAM_SIZE
	.align		4
.L_702:
        /*0018*/ 	.byte	0x03, 0x19
        /*001a*/ 	.short	0x0438


	//----- nvinfo : EIATTR_KPARAM_INFO
	.align		4
        /*001c*/ 	.byte	0x04, 0x17
        /*001e*/ 	.short	(.L_704 - .L_703)
.L_703:
        /*0020*/ 	.word	0x00000000
        /*0024*/ 	.short	0x0000
        /*0026*/ 	.short	0x0000
        /*0028*/ 	.byte	0x00, 0xf0, 0xe1, 0x10


	//----- nvinfo : EIATTR_MAXREG_COUNT
	.align		4
.L_704:
        /*002c*/ 	.byte	0x03, 0x1b
        /*002e*/ 	.short	0x00ff


	//----- nvinfo : EIATTR_NUM_BARRIERS
	.align		4
        /*0030*/ 	.byte	0x02, 0x4c
        /*0032*/ 	.byte	0x06
	.zero		1


	//----- nvinfo : EIATTR_ANNOTATIONS
	.align		4
        /*0034*/ 	.byte	0x04, 0x55
        /*0036*/ 	.short	(.L_706 - .L_705)


	//   ....[0]....
.L_705:
        /* <DEDUP_REMOVED lines=17> */


	//----- nvinfo : EIATTR_MERCURY_ISA_VERSION
	.align		4
.L_706:
        /*0130*/ 	.byte	0x03, 0x5f
        /*0132*/ 	.short	0x0000


	//----- nvinfo : EIATTR_INT_WARP_WIDE_INSTR_OFFSETS
	.align		4
        /*0134*/ 	.byte	0x04, 0x31
        /*0136*/ 	.short	(.L_708 - .L_707)


	//   ....[0]....
.L_707:
        /*0138*/ 	.word	0x0001f970


	//   ....[1]....
        /*013c*/ 	.word	0x0001f9f0


	//----- nvinfo : EIATTR_COOP_GROUP_MASK_REGIDS
	.align		4
.L_708:
        /*0140*/ 	.byte	0x04, 0x29
        /*0142*/ 	.short	(.L_710 - .L_709)


	//   ....[0]....
.L_709:
        /*0144*/ 	.word	0xffffffff


	//   ....[1]....
        /*0148*/ 	.word	0xffffffff


	//   ....[2]....
        /*014c*/ 	.word	0xffffffff


	//   ....[3]....
        /*0150*/ 	.word	0xffffffff


	//   ....[4]....
        /*0154*/ 	.word	0xffffffff


	//   ....[5]....
        /*0158*/ 	.word	0xffffffff


	//   ....[6]....
        /*015c*/ 	.word	0xffffffff


	//   ....[7]....
        /*0160*/ 	.word	0xffffffff


	//   ....[8]....
        /*0164*/ 	.word	0xffffffff


	//   ....[9]....
        /*0168*/ 	.word	0xffffffff


	//   ....[10]....
        /*016c*/ 	.word	0xffffffff


	//   ....[11]....
        /*0170*/ 	.word	0xffffffff


	//   ....[12]....
        /*0174*/ 	.word	0xffffffff


	//   ....[13]....
        /*0178*/ 	.word	0xffffffff


	//   ....[14]....
        /*017c*/ 	.word	0xffffffff


	//   ....[15]....
        /*0180*/ 	.word	0xffffffff


	//   ....[16]....
        /*0184*/ 	.word	0xffffffff


	//   ....[17]....
        /*0188*/ 	.word	0xffffffff


	//   ....[18]....
        /*018c*/ 	.word	0xffffffff


	//   ....[19]....
        /*0190*/ 	.word	0xffffffff


	//   ....[20]....
        /*0194*/ 	.word	0xffffffff


	//   ....[21]....
        /*0198*/ 	.word	0xffffffff


	//   ....[22]....
        /*019c*/ 	.word	0xffffffff


	//   ....[23]....
        /*01a0*/ 	.word	0xffffffff


	//   ....[24]....
        /*01a4*/ 	.word	0xffffffff


	//   ....[25]....
        /*01a8*/ 	.word	0xffffffff


	//   ....[26]....
        /*01ac*/ 	.word	0xffffffff


	//   ....[27]....
        /*01b0*/ 	.word	0xffffffff


	//   ....[28]....
        /*01b4*/ 	.word	0xffffffff


	//   ....[29]....
        /*01b8*/ 	.word	0xffffffff


	//   ....[30]....
        /*01bc*/ 	.word	0xffffffff


	//   ....[31]....
        /*01c0*/ 	.word	0xffffffff


	//   ....[32]....
        /*01c4*/ 	.word	0xffffffff


	//   ....[33]....
        /*01c8*/ 	.word	0xffffffff


	//   ....[34]....
        /*01cc*/ 	.word	0xffffffff


	//   ....[35]....
        /*01d0*/ 	.word	0xffffffff


	//   ....[36]....
        /*01d4*/ 	.word	0xffffffff


	//   ....[37]....
        /*01d8*/ 	.word	0xffffffff


	//   ....[38]....
        /*01dc*/ 	.word	0xffffffff


	//   ....[39]....
        /*01e0*/ 	.word	0xffffffff


	//   ....[40]....
        /*01e4*/ 	.word	0xffffffff


	//   ....[41]....
        /*01e8*/ 	.word	0xffffffff


	//   ....[42]....
        /*01ec*/ 	.word	0xffffffff


	//   ....[43]....
        /*01f0*/ 	.word	0xffffffff


	//   ....[44]....
        /*01f4*/ 	.word	0xffffffff


	//   ....[45]....
        /*01f8*/ 	.word	0xffffffff


	//   ....[46]....
        /*01fc*/ 	.word	0xffffffff


	//   ....[47]....
        /*0200*/ 	.word	0xffffffff


	//   ....[48]....
        /*0204*/ 	.word	0xffffffff


	//   ....[49]....
        /*0208*/ 	.word	0xffffffff


	//   ....[50]....
        /*020c*/ 	.word	0xffffffff


	//   ....[51]....
        /*0210*/ 	.word	0xffffffff


	//   ....[52]....
        /*0214*/ 	.word	0xffffffff


	//   ....[53]....
        /*0218*/ 	.word	0xffffffff


	//   ....[54]....
        /*021c*/ 	.word	0xffffffff


	//   ....[55]....
        /*0220*/ 	.word	0xffffffff


	//   ....[56]....
        /*0224*/ 	.word	0xffffffff


	//   ....[57]....
        /*0228*/ 	.word	0xffffffff


	//   ....[58]....
        /*022c*/ 	.word	0xffffffff


	//   ....[59]....
        /*0230*/ 	.word	0xffffffff


	//   ....[60]....
        /*0234*/ 	.word	0xffffffff


	//   ....[61]....
        /*0238*/ 	.word	0xffffffff


	//   ....[62]....
        /*023c*/ 	.word	0xffffffff


	//   ....[63]....
        /*0240*/ 	.word	0xffffffff


	//   ....[64]....
        /*0244*/ 	.word	0xffffffff


	//   ....[65]....
        /*0248*/ 	.word	0xffffffff


	//   ....[66]....
        /*024c*/ 	.word	0xffffffff


	//   ....[67]....
        /*0250*/ 	.word	0xffffffff


	//   ....[68]....
        /*0254*/ 	.word	0xffffffff


	//   ....[69]....
        /*0258*/ 	.word	0xffffffff


	//   ....[70]....
        /*025c*/ 	.word	0xffffffff


	//   ....[71]....
        /*0260*/ 	.word	0xffffffff


	//   ....[72]....
        /*0264*/ 	.word	0xffffffff


	//   ....[73]....
        /*0268*/ 	.word	0xffffffff


	//   ....[74]....
        /*026c*/ 	.word	0xffffffff


	//   ....[75]....
        /*0270*/ 	.word	0xffffffff


	//   ....[76]....
        /*0274*/ 	.word	0xffffffff


	//   ....[77]....
        /*0278*/ 	.word	0xffffffff


	//   ....[78]....
        /*027c*/ 	.word	0xffffffff


	//   ....[79]....
        /*0280*/ 	.word	0xffffffff


	//   ....[80]....
        /*0284*/ 	.word	0xffffffff


	//   ....[81]....
        /*0288*/ 	.word	0xffffffff


	//   ....[82]....
        /*028c*/ 	.word	0xffffffff


	//   ....[83]....
        /*0290*/ 	.word	0xffffffff


	//   ....[84]....
        /*0294*/ 	.word	0xffffffff


	//   ....[85]....
        /*0298*/ 	.word	0xffffffff


	//   ....[86]....
        /*029c*/ 	.word	0xffffffff


	//   ....[87]....
        /*02a0*/ 	.word	0xffffffff


	//   ....[88]....
        /*02a4*/ 	.word	0xffffffff


	//   ....[89]....
        /*02a8*/ 	.word	0xffffffff


	//   ....[90]....
        /*02ac*/ 	.word	0xffffffff


	//   ....[91]....
        /*02b0*/ 	.word	0xffffffff


	//   ....[92]....
        /*02b4*/ 	.word	0xffffffff


	//   ....[93]....
        /*02b8*/ 	.word	0xffffffff


	//   ....[94]....
        /*02bc*/ 	.word	0xffffffff


	//   ....[95]....
        /*02c0*/ 	.word	0xffffffff


	//   ....[96]....
        /*02c4*/ 	.word	0xffffffff


	//   ....[97]....
        /*02c8*/ 	.word	0xffffffff


	//   ....[98]....
        /*02cc*/ 	.word	0xffffffff


	//   ....[99]....
        /*02d0*/ 	.word	0xffffffff


	//   ....[100]....
        /*02d4*/ 	.word	0xffffffff


	//   ....[101]....
        /*02d8*/ 	.word	0xffffffff


	//   ....[102]....
        /*02dc*/ 	.word	0xffffffff


	//   ....[103]....
        /*02e0*/ 	.word	0xffffffff


	//   ....[104]....
        /*02e4*/ 	.word	0xffffffff


	//   ....[105]....
        /*02e8*/ 	.word	0xffffffff


	//   ....[106]....
        /*02ec*/ 	.word	0xffffffff


	//   ....[107]....
        /*02f0*/ 	.word	0xffffffff


	//   ....[108]....
        /*02f4*/ 	.word	0xffffffff


	//   ....[109]....
        /*02f8*/ 	.word	0xffffffff


	//   ....[110]....
        /*02fc*/ 	.word	0xffffffff


	//   ....[111]....
        /*0300*/ 	.word	0xffffffff


	//   ....[112]....
        /*0304*/ 	.word	0xffffffff


	//   ....[113]....
        /*0308*/ 	.word	0xffffffff


	//   ....[114]....
        /*030c*/ 	.word	0xffffffff


	//   ....[115]....
        /*0310*/ 	.word	0xffffffff


	//   ....[116]....
        /*0314*/ 	.word	0xffffffff


	//   ....[117]....
        /*0318*/ 	.word	0xffffffff


	//   ....[118]....
        /*031c*/ 	.word	0xffffffff


	//   ....[119]....
        /*0320*/ 	.word	0xffffffff


	//   ....[120]....
        /*0324*/ 	.word	0xffffffff


	//   ....[121]....
        /*0328*/ 	.word	0xffffffff


	//   ....[122]....
        /*032c*/ 	.word	0xffffffff


	//   ....[123]....
        /*0330*/ 	.word	0xffffffff


	//   ....[124]....
        /*0334*/ 	.word	0xffffffff


	//   ....[125]....
        /*0338*/ 	.word	0xffffffff


	//   ....[126]....
        /*033c*/ 	.word	0xffffffff


	//   ....[127]....
        /*0340*/ 	.word	0xffffffff


	//   ....[128]....
        /*0344*/ 	.word	0xffffffff


	//   ....[129]....
        /*0348*/ 	.word	0xffffffff


	//   ....[130]....
        /*034c*/ 	.word	0xffffffff


	//   ....[131]....
        /*0350*/ 	.word	0xffffffff


	//   ....[132]....
        /*0354*/ 	.word	0xffffffff


	//   ....[133]....
        /*0358*/ 	.word	0xffffffff


	//   ....[134]....
        /*035c*/ 	.word	0xffffffff


	//   ....[135]....
        /*0360*/ 	.word	0xffffffff


	//   ....[136]....
        /*0364*/ 	.word	0xffffffff


	//   ....[137]....
        /*0368*/ 	.word	0xffffffff


	//   ....[138]....
        /*036c*/ 	.word	0xffffffff


	//   ....[139]....
        /*0370*/ 	.word	0xffffffff


	//   ....[140]....
        /*0374*/ 	.word	0xffffffff


	//   ....[141]....
        /*0378*/ 	.word	0xffffffff


	//   ....[142]....
        /*037c*/ 	.word	0xffffffff


	//   ....[143]....
        /*0380*/ 	.word	0xffffffff


	//   ....[144]....
        /*0384*/ 	.word	0xffffffff


	//   ....[145]....
        /*0388*/ 	.word	0xffffffff


	//   ....[146]....
        /*038c*/ 	.word	0xffffffff


	//   ....[147]....
        /*0390*/ 	.word	0xffffffff


	//   ....[148]....
        /*0394*/ 	.word	0xffffffff


	//   ....[149]....
        /*0398*/ 	.word	0xffffffff


	//   ....[150]....
        /*039c*/ 	.word	0xffffffff


	//   ....[151]....
        /*03a0*/ 	.word	0xffffffff


	//   ....[152]....
        /*03a4*/ 	.word	0xffffffff


	//   ....[153]....
        /*03a8*/ 	.word	0xffffffff


	//   ....[154]....
        /*03ac*/ 	.word	0xffffffff


	//   ....[155]....
        /*03b0*/ 	.word	0xffffffff


	//   ....[156]....
        /*03b4*/ 	.word	0xffffffff


	//   ....[157]....
        /*03b8*/ 	.word	0xffffffff


	//   ....[158]....
        /*03bc*/ 	.word	0xffffffff


	//   ....[159]....
        /*03c0*/ 	.word	0xffffffff


	//   ....[160]....
        /*03c4*/ 	.word	0xffffffff


	//   ....[161]....
        /*03c8*/ 	.word	0xffffffff


	//   ....[162]....
        /*03cc*/ 	.word	0xffffffff


	//   ....[163]....
        /*03d0*/ 	.word	0xffffffff


	//   ....[164]....
        /*03d4*/ 	.word	0xffffffff


	//   ....[165]....
        /*03d8*/ 	.word	0xffffffff


	//   ....[166]....
        /*03dc*/ 	.word	0xffffffff


	//   ....[167]....
        /*03e0*/ 	.word	0xffffffff


	//   ....[168]....
        /*03e4*/ 	.word	0xffffffff


	//   ....[169]....
        /*03e8*/ 	.word	0xffffffff


	//   ....[170]....
        /*03ec*/ 	.word	0xffffffff


	//   ....[171]....
        /*03f0*/ 	.word	0xffffffff


	//   ....[172]....
        /*03f4*/ 	.word	0xffffffff


	//   ....[173]....
        /*03f8*/ 	.word	0xffffffff


	//   ....[174]....
        /*03fc*/ 	.word	0xffffffff


	//   ....[175]....
        /*0400*/ 	.word	0xffffffff


	//   ....[176]....
        /*0404*/ 	.word	0xffffffff


	//   ....[177]....
        /*0408*/ 	.word	0xffffffff


	//   ....[178]....
        /*040c*/ 	.word	0xffffffff


	//   ....[179]....
        /*0410*/ 	.word	0xffffffff


	//   ....[180]....
        /*0414*/ 	.word	0xffffffff


	//   ....[181]....
        /*0418*/ 	.word	0xffffffff


	//   ....[182]....
        /*041c*/ 	.word	0xffffffff


	//   ....[183]....
        /*0420*/ 	.word	0xffffffff


	//   ....[184]....
        /*0424*/ 	.word	0xffffffff


	//   ....[185]....
        /*0428*/ 	.word	0xffffffff


	//   ....[186]....
        /*042c*/ 	.word	0xffffffff


	//   ....[187]....
        /*0430*/ 	.word	0xffffffff


	//   ....[188]....
        /*0434*/ 	.word	0xffffffff


	//   ....[189]....
        /*0438*/ 	.word	0xffffffff


	//   ....[190]....
        /*043c*/ 	.word	0xffffffff


	//   ....[191]....
        /*0440*/ 	.word	0xffffffff


	//   ....[192]....
        /*0444*/ 	.word	0xffffffff


	//   ....[193]....
        /*0448*/ 	.word	0xffffffff


	//   ....[194]....
        /*044c*/ 	.word	0xffffffff


	//   ....[195]....
        /*0450*/ 	.word	0xffffffff


	//   ....[196]....
        /*0454*/ 	.word	0xffffffff


	//   ....[197]....
        /*0458*/ 	.word	0xffffffff


	//   ....[198]....
        /*045c*/ 	.word	0xffffffff


	//   ....[199]....
        /*0460*/ 	.word	0xffffffff


	//   ....[200]....
        /*0464*/ 	.word	0xffffffff


	//   ....[201]....
        /*0468*/ 	.word	0xffffffff


	//   ....[202]....
        /*046c*/ 	.word	0xffffffff


	//   ....[203]....
        /*0470*/ 	.word	0xffffffff


	//   ....[204]....
        /*0474*/ 	.word	0xffffffff


	//   ....[205]....
        /*0478*/ 	.word	0xffffffff


	//   ....[206]....
        /*047c*/ 	.word	0xffffffff


	//   ....[207]....
        /*0480*/ 	.word	0xffffffff


	//   ....[208]....
        /*0484*/ 	.word	0xffffffff


	//   ....[209]....
        /*0488*/ 	.word	0xffffffff


	//   ....[210]....
        /*048c*/ 	.word	0xffffffff


	//   ....[211]....
        /*0490*/ 	.word	0xffffffff


	//   ....[212]....
        /*0494*/ 	.word	0xffffffff


	//   ....[213]....
        /*0498*/ 	.word	0xffffffff


	//   ....[214]....
        /*049c*/ 	.word	0xffffffff


	//   ....[215]....
        /*04a0*/ 	.word	0xffffffff


	//   ....[216]....
        /*04a4*/ 	.word	0xffffffff


	//   ....[217]....
        /*04a8*/ 	.word	0xffffffff


	//   ....[218]....
        /*04ac*/ 	.word	0xffffffff


	//   ....[219]....
        /*04b0*/ 	.word	0xffffffff


	//   ....[220]....
        /*04b4*/ 	.word	0xffffffff


	//   ....[221]....
        /*04b8*/ 	.word	0xffffffff


	//   ....[222]....
        /*04bc*/ 	.word	0xffffffff


	//   ....[223]....
        /*04c0*/ 	.word	0xffffffff


	//   ....[224]....
        /*04c4*/ 	.word	0xffffffff


	//   ....[225]....
        /*04c8*/ 	.word	0xffffffff


	//   ....[226]....
        /*04cc*/ 	.word	0xffffffff


	//   ....[227]....
        /*04d0*/ 	.word	0xffffffff


	//   ....[228]....
        /*04d4*/ 	.word	0xffffffff


	//   ....[229]....
        /*04d8*/ 	.word	0xffffffff


	//   ....[230]....
        /*04dc*/ 	.word	0xffffffff


	//   ....[231]....
        /*04e0*/ 	.word	0xffffffff


	//   ....[232]....
        /*04e4*/ 	.word	0xffffffff


	//   ....[233]....
        /*04e8*/ 	.word	0xffffffff


	//   ....[234]....
        /*04ec*/ 	.word	0xffffffff


	//   ....[235]....
        /*04f0*/ 	.word	0xffffffff


	//   ....[236]....
        /*04f4*/ 	.word	0xffffffff


	//   ....[237]....
        /*04f8*/ 	.word	0xffffffff


	//   ....[238]....
        /*04fc*/ 	.word	0xffffffff


	//   ....[239]....
        /*0500*/ 	.word	0xffffffff


	//   ....[240]....
        /*0504*/ 	.word	0xffffffff


	//   ....[241]....
        /*0508*/ 	.word	0xffffffff


	//   ....[242]....
        /*050c*/ 	.word	0xffffffff


	//   ....[243]....
        /*0510*/ 	.word	0xffffffff


	//   ....[244]....
        /*0514*/ 	.word	0xffffffff


	//   ....[245]....
        /*0518*/ 	.word	0xffffffff


	//   ....[246]....
        /*051c*/ 	.word	0xffffffff


	//   ....[247]....
        /*0520*/ 	.word	0xffffffff


	//   ....[248]....
        /*0524*/ 	.word	0xffffffff


	//   ....[249]....
        /*0528*/ 	.word	0xffffffff


	//   ....[250]....
        /*052c*/ 	.word	0xffffffff


	//   ....[251]....
        /*0530*/ 	.word	0xffffffff


	//   ....[252]....
        /*0534*/ 	.word	0xffffffff


	//   ....[253]....
        /*0538*/ 	.word	0xffffffff


	//   ....[254]....
        /*053c*/ 	.word	0xffffffff


	//   ....[255]....
        /*0540*/ 	.word	0xffffffff


	//   ....[0]....
        /*0544*/ 	.word	0xffffffff


	//   ....[1]....
        /*0548*/ 	.word	0xffffffff


	//   ....[2]....
        /*054c*/ 	.word	0xffffffff


	//   ....[3]....
        /*0550*/ 	.word	0xffffffff


	//   ....[4]....
        /*0554*/ 	.word	0xffffffff


	//   ....[5]....
        /*0558*/ 	.word	0xffffffff


	//   ....[6]....
        /*055c*/ 	.word	0xffffffff


	//   ....[7]....
        /*0560*/ 	.word	0xffffffff


	//   ....[8]....
        /*0564*/ 	.word	0xffffffff


	//   ....[9]....
        /*0568*/ 	.word	0xffffffff


	//   ....[10]....
        /*056c*/ 	.word	0xffffffff


	//   ....[11]....
        /*0570*/ 	.word	0xffffffff


	//   ....[12]....
        /*0574*/ 	.word	0xffffffff


	//   ....[13]....
        /*0578*/ 	.word	0xffffffff


	//   ....[14]....
        /*057c*/ 	.word	0xffffffff


	//   ....[15]....
        /*0580*/ 	.word	0xffffffff


	//   ....[16]....
        /*0584*/ 	.word	0xffffffff


	//   ....[17]....
        /*0588*/ 	.word	0xffffffff


	//----- nvinfo : EIATTR_COOP_GROUP_INSTR_OFFSETS
	.align		4
.L_710:
        /*058c*/ 	.byte	0x04, 0x28
        /*058e*/ 	.short	(.L_712 - .L_711)


	//   ....[0]....
.L_711:
        /*0590*/ 	.word	0x00000050


	//   ....[1]....
        /*0594*/ 	.word	0x000001e0


	//   ....[2]....
        /*0598*/ 	.word	0x00000210


	//   ....[3]....
        /*059c*/ 	.word	0x00000240


	//   ....[4]....
        /*05a0*/ 	.word	0x00000270


	//   ....[5]....
        /*05a4*/ 	.word	0x000002a0


	//   ....[6]....
        /*05a8*/ 	.word	0x000002d0


	//   ....[7]....
        /*05ac*/ 	.word	0x00000430


	//   ....[8]....
        /*05b0*/ 	.word	0x00000470


	//   ....[9]....
        /*05b4*/ 	.word	0x000004a0


	//   ....[10]....
        /*05b8*/ 	.word	0x000004d0


	//   ....[11]....
        /*05bc*/ 	.word	0x00000500


	//   ....[12]....
        /*05c0*/ 	.word	0x00000530


	//   ....[13]....
        /*05c4*/ 	.word	0x000005c0


	//   ....[14]....
        /*05c8*/ 	.word	0x00000600


	//   ....[15]....
        /*05cc*/ 	.word	0x00000620


	//   ....[16]....
        /*05d0*/ 	.word	0x00000680


	//   ....[17]....
        /*05d4*/ 	.word	0x00003ee0


	//   ....[18]....
        /*05d8*/ 	.word	0x00003ef0


	//   ....[19]....
        /*05dc*/ 	.word	0x00005a60


	//   ....[20]....
        /*05e0*/ 	.word	0x00005a70


	//   ....[21]....
        /*05e4*/ 	.word	0x00007560


	//   ....[22]....
        /*05e8*/ 	.word	0x00007570


	//   ....[23]....
        /*05ec*/ 	.word	0x00007a60


	//   ....[24]....
        /*05f0*/ 	.word	0x00007a70


	//   ....[25]....
        /*05f4*/ 	.word	0x00008b40


	//   ....[26]....
        /*05f8*/ 	.word	0x00008b60


	//   ....[27]....
        /*05fc*/ 	.word	0x00008c90


	//   ....[28]....
        /*0600*/ 	.word	0x00008ca0


	//   ....[29]....
        /*0604*/ 	.word	0x00008dd0


	//   ....[30]....
        /*0608*/ 	.word	0x00008df0


	//   ....[31]....
        /*060c*/ 	.word	0x00008f20


	//   ....[32]....
        /*0610*/ 	.word	0x00008f30


	//   ....[33]....
        /*0614*/ 	.word	0x00009410


	//   ....[34]....
        /*0618*/ 	.word	0x00009420


	//   ....[35]....
        /*061c*/ 	.word	0x00009430


	//   ....[36]....
        /*0620*/ 	.word	0x00009440


	//   ....[37]....
        /*0624*/ 	.word	0x000095b0


	//   ....[38]....
        /*0628*/ 	.word	0x000095d0


	//   ....[39]....
        /*062c*/ 	.word	0x00009620


	//   ....[40]....
        /*0630*/ 	.word	0x000097d0


	//   ....[41]....
        /*0634*/ 	.word	0x00009a30


	//   ....[42]....
        /*0638*/ 	.word	0x00009a50


	//   ....[43]....
        /*063c*/ 	.word	0x00009b20


	//   ....[44]....
        /*0640*/ 	.word	0x00009b60


	//   ....[45]....
        /*0644*/ 	.word	0x00009f80


	//   ....[46]....
        /*0648*/ 	.word	0x00009fa0


	//   ....[47]....
        /*064c*/ 	.word	0x00009fb0


	//   ....[48]....
        /*0650*/ 	.word	0x00009fc0


	//   ....[49]....
        /*0654*/ 	.word	0x0000a7d0


	//   ....[50]....
        /*0658*/ 	.word	0x0000a7e0


	//   ....[51]....
        /*065c*/ 	.word	0x0000a7f0


	//   ....[52]....
        /*0660*/ 	.word	0x0000a800


	//   ....[53]....
        /*0664*/ 	.word	0x0000d4c0


	//   ....[54]....
        /*0668*/ 	.word	0x0000d4e0


	//   ....[55]....
        /*066c*/ 	.word	0x0000d500


	//   ....[56]....
        /*0670*/ 	.word	0x0000d510


	//   ....[57]....
        /*0674*/ 	.word	0x0000daf0


	//   ....[58]....
        /*0678*/ 	.word	0x0000db00


	//   ....[59]....
        /*067c*/ 	.word	0x0000db10


	//   ....[60]....
        /*0680*/ 	.word	0x0000db20


	//   ....[61]....
        /*0684*/ 	.word	0x00010a40


	//   ....[62]....
        /*0688*/ 	.word	0x00010a60


	//   ....[63]....
        /*068c*/ 	.word	0x00010b30


	//   ....[64]....
        /*0690*/ 	.word	0x00010b70


	//   ....[65]....
        /*0694*/ 	.word	0x00011af0


	//   ....[66]....
        /*0698*/ 	.word	0x00011d50


	//   ....[67]....
        /*069c*/ 	.word	0x000124e0


	//   ....[68]....
        /*06a0*/ 	.word	0x00012790


	//   ....[69]....
        /*06a4*/ 	.word	0x000127a0


	//   ....[70]....
        /*06a8*/ 	.word	0x000127f0


	//   ....[71]....
        /*06ac*/ 	.word	0x00013a90


	//   ....[72]....
        /*06b0*/ 	.word	0x00013ab0


	//   ....[73]....
        /*06b4*/ 	.word	0x00013b90


	//   ....[74]....
        /*06b8*/ 	.word	0x00013bc0


	//   ....[75]....
        /*06bc*/ 	.word	0x000142e0


	//   ....[76]....
        /*06c0*/ 	.word	0x00014300


	//   ....[77]....
        /*06c4*/ 	.word	0x00014400


	//   ....[78]....
        /*06c8*/ 	.word	0x00014440


	//   ....[79]....
        /*06cc*/ 	.word	0x00015400


	//   ....[80]....
        /*06d0*/ 	.word	0x00015910


	//   ....[81]....
        /*06d4*/ 	.word	0x00015c10


	//   ....[82]....
        /*06d8*/ 	.word	0x00015c40


	//   ....[83]....
        /*06dc*/ 	.word	0x00016580


	//   ....[84]....
        /*06e0*/ 	.word	0x000165a0


	//   ....[85]....
        /*06e4*/ 	.word	0x00017a50


	//   ....[86]....
        /*06e8*/ 	.word	0x00017a70


	//   ....[87]....
        /*06ec*/ 	.word	0x00017b70


	//   ....[88]....
        /*06f0*/ 	.word	0x00017bb0


	//   ....[89]....
        /*06f4*/ 	.word	0x000182f0


	//   ....[90]....
        /*06f8*/ 	.word	0x00018310


	//   ....[91]....
        /*06fc*/ 	.word	0x00018410


	//   ....[92]....
        /*0700*/ 	.word	0x00018450


	//   ....[93]....
        /*0704*/ 	.word	0x000195c0


	//   ....[94]....
        /*0708*/ 	.word	0x000195f0


	//   ....[95]....
        /*070c*/ 	.word	0x000198c0


	//   ....[96]....
        /*0710*/ 	.word	0x00019a00


	//   ....[97]....
        /*0714*/ 	.word	0x0001afb0


	//   ....[98]....
        /*0718*/ 	.word	0x0001afd0


	//   ....[99]....
        /*071c*/ 	.word	0x0001b0e0


	//   ....[100]....
        /*0720*/ 	.word	0x0001b110


	//   ....[101]....
        /*0724*/ 	.word	0x0001b600


	//   ....[102]....
        /*0728*/ 	.word	0x0001b620


	//   ....[103]....
        /*072c*/ 	.word	0x0001b720


	//   ....[104]....
        /*0730*/ 	.word	0x0001b760


	//   ....[105]....
        /*0734*/ 	.word	0x0001c760


	//   ....[106]....
        /*0738*/ 	.word	0x0001cc70


	//   ....[107]....
        /*073c*/ 	.word	0x0001cf70


	//   ....[108]....
        /*0740*/ 	.word	0x0001cfa0


	//   ....[109]....
        /*0744*/ 	.word	0x0001d8d0


	//   ....[110]....
        /*0748*/ 	.word	0x0001d8f0


	//   ....[111]....
        /*074c*/ 	.word	0x0001edb0


	//   ....[112]....
        /*0750*/ 	.word	0x0001edd0


	//   ....[113]....
        /*0754*/ 	.word	0x0001eee0


	//   ....[114]....
        /*0758*/ 	.word	0x0001ef10


	//   ....[115]....
        /*075c*/ 	.word	0x0001f150


	//   ....[116]....
        /*0760*/ 	.word	0x0001f180


	//   ....[117]....
        /*0764*/ 	.word	0x0001f190


	//   ....[118]....
        /*0768*/ 	.word	0x0001f1c0


	//   ....[119]....
        /*076c*/ 	.word	0x000206d0


	//   ....[120]....
        /*0770*/ 	.word	0x00020700


	//   ....[121]....
        /*0774*/ 	.word	0x00020710


	//   ....[122]....
        /*0778*/ 	.word	0x00020720


	//   ....[123]....
        /*077c*/ 	.word	0x00020aa0


	//   ....[124]....
        /*0780*/ 	.word	0x00020ac0


	//   ....[125]....
        /*0784*/ 	.word	0x00020be0


	//   ....[126]....
        /*0788*/ 	.word	0x00020bf0


	//   ....[127]....
        /*078c*/ 	.word	0x00020d20


	//   ....[128]....
        /*0790*/ 	.word	0x00020d40


	//   ....[129]....
        /*0794*/ 	.word	0x00020e70


	//   ....[130]....
        /*0798*/ 	.word	0x00020e80


	//   ....[131]....
        /*079c*/ 	.word	0x000211a0


	//   ....[132]....
        /*07a0*/ 	.word	0x000211c0


	//   ....[133]....
        /*07a4*/ 	.word	0x00021bb0


	//   ....[134]....
        /*07a8*/ 	.word	0x00021bc0


	//   ....[135]....
        /*07ac*/ 	.word	0x00022d50


	//   ....[136]....
        /*07b0*/ 	.word	0x00022d70


	//   ....[137]....
        /*07b4*/ 	.word	0x00022ea0


	//   ....[138]....
        /*07b8*/ 	.word	0x00022eb0


	//   ....[139]....
        /*07bc*/ 	.word	0x00022fe0


	//   ....[140]....
        /*07c0*/ 	.word	0x00023000


	//   ....[141]....
        /*07c4*/ 	.word	0x00023130


	//   ....[142]....
        /*07c8*/ 	.word	0x00023140


	//   ....[143]....
        /*07cc*/ 	.word	0x00023300


	//   ....[144]....
        /*07d0*/ 	.word	0x00023320


	//   ....[145]....
        /*07d4*/ 	.word	0x00023440


	//   ....[146]....
        /*07d8*/ 	.word	0x00023480


	//   ....[147]....
        /*07dc*/ 	.word	0x000234b0


	//   ....[148]....
        /*07e0*/ 	.word	0x000234e0


	//   ....[149]....
        /*07e4*/ 	.word	0x00023510


	//   ....[150]....
        /*07e8*/ 	.word	0x00023540


	//   ....[151]....
        /*07ec*/ 	.word	0x000236a0


	//   ....[152]....
        /*07f0*/ 	.word	0x000236e0


	//   ....[153]....
        /*07f4*/ 	.word	0x00023710


	//   ....[154]....
        /*07f8*/ 	.word	0x00023740


	//   ....[155]....
        /*07fc*/ 	.word	0x00023770


	//   ....[156]....
        /*0800*/ 	.word	0x000237a0


	//   ....[157]....
        /*0804*/ 	.word	0x00023830


	//   ....[158]....
        /*0808*/ 	.word	0x00023870


	//   ....[159]....
        /*080c*/ 	.word	0x00023880


	//   ....[160]....
        /*0810*/ 	.word	0x000238e0


	//   ....[161]....
        /*0814*/ 	.word	0x00024290


	//   ....[162]....
        /*0818*/ 	.word	0x000242f0


	//   ....[163]....
        /*081c*/ 	.word	0x00024340


	//   ....[164]....
        /*0820*/ 	.word	0x00024390


	//   ....[165]....
        /*0824*/ 	.word	0x000243e0


	//   ....[166]....
        /*0828*/ 	.word	0x00024450


	//   ....[167]....
        /*082c*/ 	.word	0x000244a0


	//   ....[168]....
        /*0830*/ 	.word	0x00024510


	//   ....[169]....
        /*0834*/ 	.word	0x00024580


	//   ....[170]....
        /*0838*/ 	.word	0x000245f0


	//   ....[171]....
        /*083c*/ 	.word	0x00024660


	//   ....[172]....
        /*0840*/ 	.word	0x000246d0


	//   ....[173]....
        /*0844*/ 	.word	0x00024740


	//   ....[174]....
        /*0848*/ 	.word	0x000247a0


	//   ....[175]....
        /*084c*/ 	.word	0x00024810


	//   ....[176]....
        /*0850*/ 	.word	0x00024880


	//   ....[177]....
        /*0854*/ 	.word	0x000248f0


	//   ....[178]....
        /*0858*/ 	.word	0x00024950


	//   ....[179]....
        /*085c*/ 	.word	0x000249c0


	//   ....[180]....
        /*0860*/ 	.word	0x00024a30


	//   ....[181]....
        /*0864*/ 	.word	0x00024ba0


	//   ....[182]....
        /*0868*/ 	.word	0x00024c00


	//   ....[183]....
        /*086c*/ 	.word	0x00024c70


	//   ....[184]....
        /*0870*/ 	.word	0x00024ce0


	//   ....[185]....
        /*0874*/ 	.word	0x00024d40


	//   ....[186]....
        /*0878*/ 	.word	0x00024da0


	//   ....[187]....
        /*087c*/ 	.word	0x00024e10


	//   ....[188]....
        /*0880*/ 	.word	0x00024e70


	//   ....[189]....
        /*0884*/ 	.word	0x00024ed0


	//   ....[190]....
        /*0888*/ 	.word	0x00024f30


	//   ....[191]....
        /*088c*/ 	.word	0x00024fa0


	//   ....[192]....
        /*0890*/ 	.word	0x00025010


	//   ....[193]....
        /*0894*/ 	.word	0x00025080


	//   ....[194]....
        /*0898*/ 	.word	0x000250e0


	//   ....[195]....
        /*089c*/ 	.word	0x00025150


	//   ....[196]....
        /*08a0*/ 	.word	0x000251b0


	//   ....[197]....
        /*08a4*/ 	.word	0x00025220


	//   ....[198]....
        /*08a8*/ 	.word	0x00025280


	//   ....[199]....
        /*08ac*/ 	.word	0x000252f0


	//   ....[200]....
        /*08b0*/ 	.word	0x00025360


	//   ....[201]....
        /*08b4*/ 	.word	0x000254d0


	//   ....[202]....
        /*08b8*/ 	.word	0x00025530


	//   ....[203]....
        /*08bc*/ 	.word	0x000255a0


	//   ....[204]....
        /*08c0*/ 	.word	0x00025610


	//   ....[205]....
        /*08c4*/ 	.word	0x00025780


	//   ....[206]....
        /*08c8*/ 	.word	0x000257e0


	//   ....[207]....
        /*08cc*/ 	.word	0x00025850


	//   ....[208]....
        /*08d0*/ 	.word	0x000258c0


	//   ....[209]....
        /*08d4*/ 	.word	0x00025a40


	//   ....[210]....
        /*08d8*/ 	.word	0x00025aa0


	//   ....[211]....
        /*08dc*/ 	.word	0x00025b10


	//   ....[212]....
        /*08e0*/ 	.word	0x00025b80


	//   ....[213]....
        /*08e4*/ 	.word	0x00025d00


	//   ....[214]....
        /*08e8*/ 	.word	0x00025d60


	//   ....[215]....
        /*08ec*/ 	.word	0x00025dd0


	//   ....[216]....
        /*08f0*/ 	.word	0x00025e40


	//   ....[217]....
        /*08f4*/ 	.word	0x00025fc0


	//   ....[218]....
        /*08f8*/ 	.word	0x00026020


	//   ....[219]....
        /*08fc*/ 	.word	0x00026070


	//   ....[220]....
        /*0900*/ 	.word	0x000260e0


	//   ....[221]....
        /*0904*/ 	.word	0x00026150


	//   ....[222]....
        /*0908*/ 	.word	0x000262d0


	//   ....[223]....
        /*090c*/ 	.word	0x00026330


	//   ....[224]....
        /*0910*/ 	.word	0x000263a0


	//   ....[225]....
        /*0914*/ 	.word	0x00026410


	//   ....[226]....
        /*0918*/ 	.word	0x00026590


	//   ....[227]....
        /*091c*/ 	.word	0x000265f0


	//   ....[228]....
        /*0920*/ 	.word	0x00026660


	//   ....[229]....
        /*0924*/ 	.word	0x000266d0


	//   ....[230]....
        /*0928*/ 	.word	0x00026850


	//   ....[231]....
        /*092c*/ 	.word	0x000268b0


	//   ....[232]....
        /*0930*/ 	.word	0x00026910


	//   ....[233]....
        /*0934*/ 	.word	0x00026970


	//   ....[234]....
        /*0938*/ 	.word	0x000269c0


	//   ....[235]....
        /*093c*/ 	.word	0x00026a00


	//   ....[236]....
        /*0940*/ 	.word	0x00026a70


	//   ....[237]....
        /*0944*/ 	.word	0x00026ae0


	//   ....[238]....
        /*0948*/ 	.word	0x00026b50


	//   ....[239]....
        /*094c*/ 	.word	0x00026bb0


	//   ....[240]....
        /*0950*/ 	.word	0x00026c20


	//   ....[241]....
        /*0954*/ 	.word	0x00026c90


	//   ....[242]....
        /*0958*/ 	.word	0x00026d00


	//   ....[243]....
        /*095c*/ 	.word	0x00026d60


	//   ....[244]....
        /*0960*/ 	.word	0x00026dd0


	//   ....[245]....
        /*0964*/ 	.word	0x00026e40


	//   ....[246]....
        /*0968*/ 	.word	0x00026eb0


	//   ....[247]....
        /*096c*/ 	.word	0x00026f10


	//   ....[248]....
        /*0970*/ 	.word	0x00026f80


	//   ....[249]....
        /*0974*/ 	.word	0x00026ff0


	//   ....[250]....
        /*0978*/ 	.word	0x00027060


	//   ....[251]....
        /*097c*/ 	.word	0x000270c0


	//   ....[252]....
        /*0980*/ 	.word	0x00027130


	//   ....[253]....
        /*0984*/ 	.word	0x000271a0


	//   ....[254]....
        /*0988*/ 	.word	0x00027210


	//   ....[255]....
        /*098c*/ 	.word	0x00027270


	//   ....[0]....
        /*0990*/ 	.word	0x000272e0


	//   ....[1]....
        /*0994*/ 	.word	0x00027350


	//   ....[2]....
        /*0998*/ 	.word	0x000273a0


	//   ....[3]....
        /*099c*/ 	.word	0x000273e0


	//   ....[4]....
        /*09a0*/ 	.word	0x00027430


	//   ....[5]....
        /*09a4*/ 	.word	0x00027480


	//   ....[6]....
        /*09a8*/ 	.word	0x000274d0


	//   ....[7]....
        /*09ac*/ 	.word	0x00027540


	//   ....[8]....
        /*09b0*/ 	.word	0x00027590


	//   ....[9]....
        /*09b4*/ 	.word	0x000275e0


	//   ....[10]....
        /*09b8*/ 	.word	0x00027630


	//   ....[11]....
        /*09bc*/ 	.word	0x00027680


	//   ....[12]....
        /*09c0*/ 	.word	0x000276d0


	//   ....[13]....
        /*09c4*/ 	.word	0x00027740


	//   ....[14]....
        /*09c8*/ 	.word	0x00027790


	//   ....[15]....
        /*09cc*/ 	.word	0x00027800


	//   ....[16]....
        /*09d0*/ 	.word	0x00027860


	//   ....[17]....
        /*09d4*/ 	.word	0x000278d0


	//----- nvinfo : EIATTR_EXIT_INSTR_OFFSETS
	.align		4
.L_712:
        /*09d8*/ 	.byte	0x04, 0x1c
        /*09da*/ 	.short	(.L_714 - .L_713)


	//   ....[0]....
.L_713:
        /*09dc*/ 	.word	0x00000fe0


	//   ....[1]....
        /*09e0*/ 	.word	0x00024250


	//----- nvinfo : EIATTR_MAX_THREADS
	.align		4
.L_714:
        /*09e4*/ 	.byte	0x04, 0x05
        /*09e6*/ 	.short	(.L_716 - .L_715)
.L_715:
        /*09e8*/ 	.word	0x00000100
        /*09ec*/ 	.word	0x00000001
        /*09f0*/ 	.word	0x00000001


	//----- nvinfo : EIATTR_CRS_STACK_SIZE
	.align		4
.L_716:
        /*09f4*/ 	.byte	0x04, 0x1e
        /*09f6*/ 	.short	(.L_718 - .L_717)
.L_717:
        /*09f8*/ 	.word	0x00000000
.L_718:


//--------------------- .nv.info._ZN7cutlass13device_kernelIN5flash19enable_sm80_to_sm89INS1_16FlashAttnFwdSm80INS1_25CollectiveMainloopFwdSm80ILi8ELi2ELb0EN4cute5tupleIJNS5_1CILi128EEENS7_ILi64EEENS7_ILi192EEEEEELi192ENS_6half_tEfNS_4arch4Sm80ELb1ELb0ELb1ELb0ELb1ELb0ELb1ELb1EEENS1_21CollectiveEpilogueFwdINS6_IJS8_SA_S9_EEENS6_IJNS7_ILi1EEESI_SI_EEESC_SE_Li256ELb0ELb1ELb1ELb0EEENS1_30DynamicPersistentTileSchedulerILi256ELi256ELb1ELb1ELb0EEEEEEEEEvNT_6ParamsE --------------------------
	.section	.nv.info._ZN7cutlass13device_kernelIN5flash19enable_sm80_to_sm89INS1_16FlashAttnFwdSm80INS1_25CollectiveMainloopFwdSm80ILi8ELi2ELb0EN4cute5tupleIJNS5_1CILi128EEENS7_ILi64EEENS7_ILi192EEEEEELi192ENS_6half_tEfNS_4arch4Sm80ELb1ELb0ELb1ELb0ELb1ELb0ELb1ELb1EEENS1_21CollectiveEpilogueFwdINS6_IJS8_SA_S9_EEENS6_IJNS7_ILi1EEESI_SI_EEESC_SE_Li256ELb0ELb1ELb1ELb0EEENS1_30DynamicPersistentTileSchedulerILi256ELi256ELb1ELb1ELb0EEEEEEEEEvNT_6ParamsE,"",@"SHT_CUDA_INFO"
	.sectionflags	@""
	.align	4


	//----- nvinfo : EIATTR_CUDA_API_VERSION
	.align		4
        /*0000*/ 	.byte	0x04, 0x37
        /*0002*/ 	.short	(.L_720 - .L_719)
.L_719:
        /*0004*/ 	.word	0x00000082


	//----- nvinfo : EIATTR_SW2861232_WAR
	.align		4
.L_720:
        /*0008*/ 	.byte	0x01, 0x35
	.zero		2


	//----- nvinfo : EIATTR_PARAM_CBANK
	.align		4
        /*000c*/ 	.byte	0x04, 0x0a
        /*000e*/ 	.short	(.L_722 - .L_721)
	.align		4
.L_721:
        /*0010*/ 	.word	index@(.nv.constant0._ZN7cutlass13device_kernelIN5flash19enable_sm80_to_sm89INS1_16FlashAttnFwdSm80INS1_25CollectiveMainloopFwdSm80ILi8ELi2ELb0EN4cute5tupleIJNS5_1CILi128EEENS7_ILi64EEENS7_ILi192EEEEEELi192ENS_6half_tEfNS_4arch4Sm80ELb1ELb0ELb1ELb0ELb1ELb0ELb1ELb1EEENS1_21CollectiveEpilogueFwdINS6_IJS8_SA_S9_EEENS6_IJNS7_ILi1EEESI_SI_EEESC_SE_Li256ELb0ELb1ELb1ELb0EEENS1_30DynamicPersistentTileSchedulerILi256ELi256ELb1ELb1ELb0EEEEEEEEEvNT_6ParamsE)
        /*0014*/ 	.short	0x0160
        /*0016*/ 	.short	0x0428


	//----- nvinfo : EIATTR_CBANK_PARAM_SIZE
	.align		4
.L_722:
        /*0018*/ 	.byte	0x03, 0x19
        /*001a*/ 	.short	0x0428


	//----- nvinfo : EIATTR_KPARAM_INFO
	.align		4
        /*001c*/ 	.byte	0x04, 0x17
        /*001e*/ 	.short	(.L_724 - .L_723)
.L_723:
        /*0020*/ 	.word	0x00000000
        /*0024*/ 	.short	0x0000
        /*0026*/ 	.short	0x0000
        /*0028*/ 	.byte	0x00, 0xf0, 0xa1, 0x10


	//----- nvinfo : EIATTR_MAXREG_COUNT
	.align		4
.L_724:
        /*002c*/ 	.byte	0x03, 0x1b
        /*002e*/ 	.short	0x00ff


	//----- nvinfo : EIATTR_NUM_BARRIERS
	.align		4
        /*0030*/ 	.byte	0x02, 0x4c
        /*0032*/ 	.byte	0x06
	.zero		1


	//----- nvinfo : EIATTR_ANNOTATIONS
	.align		4
        /*0034*/ 	.byte	0x04, 0x55
        /*0036*/ 	.short	(.L_726 - .L_725)


	//   ....[0]....
.L_725:
        /*0038*/ 	.word	0x00000001
        /*003c*/ 	.byte	0x70, 0x00, 0x00, 0x00, 0x01, 0x00, 0x00, 0x00, 0xf0, 0x04, 0x00, 0x00, 0x01, 0x00, 0x00, 0x00
        /*004c*/ 	.byte	0xf0, 0x05, 0x00, 0x00, 0x01, 0x00, 0x00, 0x00, 0x70, 0x06, 0x00, 0x00, 0x01, 0x00, 0x00, 0x00
        /*005c*/ 	.byte	0x70, 0x2e, 0x00, 0x00, 0x01, 0x00, 0x00, 0x00, 0x10, 0x38, 0x00, 0x00, 0x01, 0x00, 0x00, 0x00
        /*006c*/ 	.byte	0x60, 0xce, 0x00, 0x00, 0x01, 0x00, 0x00, 0x00, 0xa0, 0xce, 0x00, 0x00, 0x01, 0x00, 0x00, 0x00
        /*007c*/ 	.byte	0x90, 0xe5, 0x00, 0x00


	//----- nvinfo : EIATTR_MERCURY_ISA_VERSION
	.align		4
.L_726:
        /*0080*/ 	.byte	0x03, 0x5f
        /*0082*/ 	.short	0x0000


	//----- nvinfo : EIATTR_INT_WARP_WIDE_INSTR_OFFSETS
	.align		4
        /*0084*/ 	.byte	0x04, 0x31
        /*0086*/ 	.short	(.L_728 - .L_727)


	//   ....[0]....
.L_727:
        /*0088*/ 	.word	0x0000cc90


	//   ....[1]....
        /*008c*/ 	.word	0x0000cd10


	//----- nvinfo : EIATTR_COOP_GROUP_MASK_REGIDS
	.align		4
.L_728:
        /*0090*/ 	.byte	0x04, 0x29
        /*0092*/ 	.short	(.L_730 - .L_729)


	//   ....[0]....
.L_729:
        /*0094*/ 	.word	0xffffffff


	//   ....[1]....
        /*0098*/ 	.word	0xffffffff


	//   ....[2]....
        /*009c*/ 	.word	0xffffffff


	//   ....[3]....
        /*00a0*/ 	.word	0xffffffff


	//   ....[4]....
        /*00a4*/ 	.word	0xffffffff


	//   ....[5]....
        /*00a8*/ 	.word	0xffffffff


	//   ....[6]....
        /*00ac*/ 	.word	0xffffffff


	//   ....[7]....
        /*00b0*/ 	.word	0xffffffff


	//   ....[8]....
        /*00b4*/ 	.word	0xffffffff


	//   ....[9]....
        /*00b8*/ 	.word	0xffffffff


	//   ....[10]....
        /*00bc*/ 	.word	0xffffffff


	//   ....[11]....
        /*00c0*/ 	.word	0xffffffff


	//   ....[12]....
        /*00c4*/ 	.word	0xffffffff


	//   ....[13]....
        /*00c8*/ 	.word	0xffffffff


	//   ....[14]....
        /*00cc*/ 	.word	0xffffffff


	//   ....[15]....
        /*00d0*/ 	.word	0xffffffff


	//   ....[16]....
        /*00d4*/ 	.word	0xffffffff


	//   ....[17]....
        /*00d8*/ 	.word	0xffffffff


	//   ....[18]....
        /*00dc*/ 	.word	0xffffffff


	//   ....[19]....
        /*00e0*/ 	.word	0xffffffff


	//   ....[20]....
        /*00e4*/ 	.word	0xffffffff


	//   ....[21]....
        /*00e8*/ 	.word	0xffffffff


	//   ....[22]....
        /*00ec*/ 	.word	0xffffffff


	//   ....[23]....
        /*00f0*/ 	.word	0xffffffff


	//   ....[24]....
        /*00f4*/ 	.word	0xffffffff


	//   ....[25]....
        /*00f8*/ 	.word	0xffffffff


	//   ....[26]....
        /*00fc*/ 	.word	0xffffffff


	//   ....[27]....
        /*0100*/ 	.word	0xffffffff


	//   ....[28]....
        /*0104*/ 	.word	0xffffffff


	//   ....[29]....
        /*0108*/ 	.word	0xffffffff


	//   ....[30]....
        /*010c*/ 	.word	0xffffffff


	//   ....[31]....
        /*0110*/ 	.word	0xffffffff


	//   ....[32]....
        /*0114*/ 	.word	0xffffffff


	//   ....[33]....
        /*0118*/ 	.word	0xffffffff


	//   ....[34]....
        /*011c*/ 	.word	0xffffffff


	//   ....[35]....
        /*0120*/ 	.word	0xffffffff


	//   ....[36]....
        /*0124*/ 	.word	0xffffffff


	//   ....[37]....
        /*0128*/ 	.word	0xffffffff


	//   ....[38]....
        /*012c*/ 	.word	0xffffffff


	//   ....[39]....
        /*0130*/ 	.word	0xffffffff


	//   ....[40]....
        /*0134*/ 	.word	0xffffffff


	//   ....[41]....
        /*0138*/ 	.word	0xffffffff


	//   ....[42]....
        /*013c*/ 	.word	0xffffffff


	//   ....[43]....
        /*0140*/ 	.word	0xffffffff


	//   ....[44]....
        /*0144*/ 	.word	0xffffffff


	//   ....[45]....
        /*0148*/ 	.word	0xffffffff


	//   ....[46]....
        /*014c*/ 	.word	0xffffffff


	//   ....[47]....
        /*0150*/ 	.word	0xffffffff


	//   ....[48]....
        /*0154*/ 	.word	0xffffffff


	//   ....[49]....
        /*0158*/ 	.word	0xffffffff


	//   ....[50]....
        /*015c*/ 	.word	0xffffffff


	//   ....[51]....
        /*0160*/ 	.word	0xffffffff


	//   ....[52]....
        /*0164*/ 	.word	0xffffffff


	//   ....[53]....
        /*0168*/ 	.word	0xffffffff


	//   ....[54]....
        /*016c*/ 	.word	0xffffffff


	//   ....[55]....
        /*0170*/ 	.word	0xffffffff


	//   ....[56]....
        /*0174*/ 	.word	0xffffffff


	//   ....[57]....
        /*0178*/ 	.word	0xffffffff


	//   ....[58]....
        /*017c*/ 	.word	0xffffffff


	//   ....[59]....
        /*0180*/ 	.word	0xffffffff


	//   ....[60]....
        /*0184*/ 	.word	0xffffffff


	//   ....[61]....
        /*0188*/ 	.word	0xffffffff


	//   ....[62]....
        /*018c*/ 	.word	0xffffffff


	//   ....[63]....
        /*0190*/ 	.word	0xffffffff


	//   ....[64]....
        /*0194*/ 	.word	0xffffffff


	//   ....[65]....
        /*0198*/ 	.word	0xffffffff


	//   ....[66]....
        /*019c*/ 	.word	0xffffffff


	//   ....[67]....
        /*01a0*/ 	.word	0xffffffff


	//   ....[68]....
        /*01a4*/ 	.word	0xffffffff


	//   ....[69]....
        /*01a8*/ 	.word	0xffffffff


	//   ....[70]....
        /*01ac*/ 	.word	0xffffffff


	//   ....[71]....
        /*01b0*/ 	.word	0xffffffff


	//   ....[72]....
        /*01b4*/ 	.word	0xffffffff


	//   ....[73]....
        /*01b8*/ 	.word	0xffffffff


	//   ....[74]....
        /*01bc*/ 	.word	0xffffffff


	//   ....[75]....
        /*01c0*/ 	.word	0xffffffff


	//   ....[76]....
        /*01c4*/ 	.word	0xffffffff


	//   ....[77]....
        /*01c8*/ 	.word	0xffffffff


	//   ....[78]....
        /*01cc*/ 	.word	0xffffffff


	//   ....[79]....
        /*01d0*/ 	.word	0xffffffff


	//   ....[80]....
        /*01d4*/ 	.word	0xffffffff


	//   ....[81]....
        /*01d8*/ 	.word	0xffffffff


	//   ....[82]....
        /*01dc*/ 	.word	0xffffffff


	//   ....[83]....
        /*01e0*/ 	.word	0xffffffff


	//   ....[84]....
        /*01e4*/ 	.word	0xffffffff


	//   ....[85]....
        /*01e8*/ 	.word	0xffffffff


	//   ....[86]....
        /*01ec*/ 	.word	0xffffffff


	//   ....[87]....
        /*01f0*/ 	.word	0xffffffff


	//   ....[88]....
        /*01f4*/ 	.word	0xffffffff


	//   ....[89]....
        /*01f8*/ 	.word	0xffffffff


	//   ....[90]....
        /*01fc*/ 	.word	0xffffffff


	//   ....[91]....
        /*0200*/ 	.word	0xffffffff


	//   ....[92]....
        /*0204*/ 	.word	0xffffffff


	//   ....[93]....
        /*0208*/ 	.word	0xffffffff


	//   ....[94]....
        /*020c*/ 	.word	0xffffffff


	//   ....[95]....
        /*0210*/ 	.word	0xffffffff


	//   ....[96]....
        /*0214*/ 	.word	0xffffffff


	//   ....[97]....
        /*0218*/ 	.word	0xffffffff


	//   ....[98]....
        /*021c*/ 	.word	0xffffffff


	//   ....[99]....
        /*0220*/ 	.word	0xffffffff


	//   ....[100]....
        /*0224*/ 	.word	0xffffffff


	//   ....[101]....
        /*0228*/ 	.word	0xffffffff


	//   ....[102]....
        /*022c*/ 	.word	0xffffffff


	//   ....[103]....
        /*0230*/ 	.word	0xffffffff


	//   ....[104]....
        /*0234*/ 	.word	0xffffffff


	//   ....[105]....
        /*0238*/ 	.word	0xffffffff


	//   ....[106]....
        /*023c*/ 	.word	0xffffffff


	//   ....[107]....
        /*0240*/ 	.word	0xffffffff


	//   ....[108]....
        /*0244*/ 	.word	0xffffffff


	//   ....[109]....
        /*0248*/ 	.word	0xffffffff


	//   ....[110]....
        /*024c*/ 	.word	0xffffffff


	//   ....[111]....
        /*0250*/ 	.word	0xffffffff


	//   ....[112]....
        /*0254*/ 	.word	0xffffffff


	//   ....[113]....
        /*0258*/ 	.word	0xffffffff


	//   ....[114]....
        /*025c*/ 	.word	0xffffffff


	//   ....[115]....
        /*0260*/ 	.word	0xffffffff


	//   ....[116]....
        /*0264*/ 	.word	0xffffffff


	//----- nvinfo : EIATTR_COOP_GROUP_INSTR_OFFSETS
	.align		4
.L_730:
        /*0268*/ 	.byte	0x04, 0x28
        /*026a*/ 	.short	(.L_732 - .L_731)


	//   ....[0]....
.L_731:
        /*026c*/ 	.word	0x00000050


	//   ....[1]....
        /*0270*/ 	.word	0x000015e0


	//   ....[2]....
        /*0274*/ 	.word	0x00001600


	//   ....[3]....
        /*0278*/ 	.word	0x00001780


	//   ....[4]....
        /*027c*/ 	.word	0x00001790


	//   ....[5]....
        /*0280*/ 	.word	0x000018f0


	//   ....[6]....
        /*0284*/ 	.word	0x00001910


	//   ....[7]....
        /*0288*/ 	.word	0x00001a70


	//   ....[8]....
        /*028c*/ 	.word	0x00001a80


	//   ....[9]....
        /*0290*/ 	.word	0x00001f90


	//   ....[10]....
        /*0294*/ 	.word	0x00001fb0


	//   ....[11]....
        /*0298*/ 	.word	0x00001fd0


	//   ....[12]....
        /*029c*/ 	.word	0x00001fe0


	//   ....[13]....
        /*02a0*/ 	.word	0x000020d0


	//   ....[14]....
        /*02a4*/ 	.word	0x000020f0


	//   ....[15]....
        /*02a8*/ 	.word	0x00002120


	//   ....[16]....
        /*02ac*/ 	.word	0x000021f0


	//   ....[17]....
        /*02b0*/ 	.word	0x000025b0


	//   ....[18]....
        /*02b4*/ 	.word	0x000025d0


	//   ....[19]....
        /*02b8*/ 	.word	0x00002660


	//   ....[20]....
        /*02bc*/ 	.word	0x000026c0


	//   ....[21]....
        /*02c0*/ 	.word	0x00002b20


	//   ....[22]....
        /*02c4*/ 	.word	0x00002b40


	//   ....[23]....
        /*02c8*/ 	.word	0x00002c40


	//   ....[24]....
        /*02cc*/ 	.word	0x00002c60


	//   ....[25]....
        /*02d0*/ 	.word	0x000039d0


	//   ....[26]....
        /*02d4*/ 	.word	0x000039e0


	//   ....[27]....
        /*02d8*/ 	.word	0x00004180


	//   ....[28]....
        /*02dc*/ 	.word	0x00004340


	//   ....[29]....
        /*02e0*/ 	.word	0x00004380


	//   ....[30]....
        /*02e4*/ 	.word	0x000043f0


	//   ....[31]....
        /*02e8*/ 	.word	0x000055f0


	//   ....[32]....
        /*02ec*/ 	.word	0x00005610


	//   ....[33]....
        /*02f0*/ 	.word	0x00005710


	//   ....[34]....
        /*02f4*/ 	.word	0x00005730


	//   ....[35]....
        /*02f8*/ 	.word	0x00005c90


	//   ....[36]....
        /*02fc*/ 	.word	0x00005cb0


	//   ....[37]....
        /*0300*/ 	.word	0x00005db0


	//   ....[38]....
        /*0304*/ 	.word	0x00005df0


	//   ....[39]....
        /*0308*/ 	.word	0x00006b30


	//   ....[40]....
        /*030c*/ 	.word	0x00006b80


	//   ....[41]....
        /*0310*/ 	.word	0x000073c0


	//   ....[42]....
        /*0314*/ 	.word	0x000073e0


	//   ....[43]....
        /*0318*/ 	.word	0x00007400


	//   ....[44]....
        /*031c*/ 	.word	0x00007420


	//   ....[45]....
        /*0320*/ 	.word	0x00008e20


	//   ....[46]....
        /*0324*/ 	.word	0x00008e40


	//   ....[47]....
        /*0328*/ 	.word	0x00008f30


	//   ....[48]....
        /*032c*/ 	.word	0x00008f50


	//   ....[49]....
        /*0330*/ 	.word	0x00009480


	//   ....[50]....
        /*0334*/ 	.word	0x000094a0


	//   ....[51]....
        /*0338*/ 	.word	0x000095a0


	//   ....[52]....
        /*033c*/ 	.word	0x000095e0


	//   ....[53]....
        /*0340*/ 	.word	0x0000a710


	//   ....[54]....
        /*0344*/ 	.word	0x0000a730


	//   ....[55]....
        /*0348*/ 	.word	0x0000a760


	//   ....[56]....
        /*034c*/ 	.word	0x0000a7c0


	//   ....[57]....
        /*0350*/ 	.word	0x0000c100


	//   ....[58]....
        /*0354*/ 	.word	0x0000c120


	//   ....[59]....
        /*0358*/ 	.word	0x0000c1c0


	//   ....[60]....
        /*035c*/ 	.word	0x0000c220


	//   ....[61]....
        /*0360*/ 	.word	0x0000c470


	//   ....[62]....
        /*0364*/ 	.word	0x0000c4a0


	//   ....[63]....
        /*0368*/ 	.word	0x0000c4b0


	//   ....[64]....
        /*036c*/ 	.word	0x0000c4e0


	//   ....[65]....
        /*0370*/ 	.word	0x0000ce50


	//   ....[66]....
        /*0374*/ 	.word	0x0000d4d0


	//   ....[67]....
        /*0378*/ 	.word	0x0000d500


	//   ....[68]....
        /*037c*/ 	.word	0x0000d520


	//   ....[69]....
        /*0380*/ 	.word	0x0000d540


	//   ....[70]....
        /*0384*/ 	.word	0x0000d630


	//   ....[71]....
        /*0388*/ 	.word	0x0000d650


	//   ....[72]....
        /*038c*/ 	.word	0x0000dcc0


	//   ....[73]....
        /*0390*/ 	.word	0x0000dcd0


	//   ....[74]....
        /*0394*/ 	.word	0x0000e610


	//   ....[75]....
        /*0398*/ 	.word	0x0000e6f0


	//   ....[76]....
        /*039c*/ 	.word	0x0000e760


	//   ....[77]....
        /*03a0*/ 	.word	0x0000e7d0


	//   ....[78]....
        /*03a4*/ 	.word	0x0000e830


	//   ....[79]....
        /*03a8*/ 	.word	0x0000e8a0


	//   ....[80]....
        /*03ac*/ 	.word	0x0000e910


	//   ....[81]....
        /*03b0*/ 	.word	0x0000e980


	//   ....[82]....
        /*03b4*/ 	.word	0x0000e9e0


	//   ....[83]....
        /*03b8*/ 	.word	0x0000ea50


	//   ....[84]....
        /*03bc*/ 	.word	0x0000eac0


	//   ....[85]....
        /*03c0*/ 	.word	0x0000ec30


	//   ....[86]....
        /*03c4*/ 	.word	0x0000ec90


	//   ....[87]....
        /*03c8*/ 	.word	0x0000ed00


	//   ....[88]....
        /*03cc*/ 	.word	0x0000ed70


	//   ....[89]....
        /*03d0*/ 	.word	0x0000eee0


	//   ....[90]....
        /*03d4*/ 	.word	0x0000ef40


	//   ....[91]....
        /*03d8*/ 	.word	0x0000efb0


	//   ....[92]....
        /*03dc*/ 	.word	0x0000f020


	//   ....[93]....
        /*03e0*/ 	.word	0x0000f190


	//   ....[94]....
        /*03e4*/ 	.word	0x0000f1f0


	//   ....[95]....
        /*03e8*/ 	.word	0x0000f260


	//   ....[96]....
        /*03ec*/ 	.word	0x0000f2d0


	//   ....[97]....
        /*03f0*/ 	.word	0x0000f450


	//   ....[98]....
        /*03f4*/ 	.word	0x0000f4b0


	//   ....[99]....
        /*03f8*/ 	.word	0x0000f520


	//   ....[100]....
        /*03fc*/ 	.word	0x0000f590


	//   ....[101]....
        /*0400*/ 	.word	0x0000f710


	//   ....[102]....
        /*0404*/ 	.word	0x0000f770


	//   ....[103]....
        /*0408*/ 	.word	0x0000f7e0


	//   ....[104]....
        /*040c*/ 	.word	0x0000f850


	//   ....[105]....
        /*0410*/ 	.word	0x0000f9d0


	//   ....[106]....
        /*0414*/ 	.word	0x0000fa30


	//   ....[107]....
        /*0418*/ 	.word	0x0000fa90


	//   ....[108]....
        /*041c*/ 	.word	0x0000fb00


	//   ....[109]....
        /*0420*/ 	.word	0x0000fb70


	//   ....[110]....
        /*0424*/ 	.word	0x0000fcf0


	//   ....[111]....
        /*0428*/ 	.word	0x0000fd50


	//   ....[112]....
        /*042c*/ 	.word	0x0000fdb0


	//   ....[113]....
        /*0430*/ 	.word	0x0000fe10


	//   ....[114]....
        /*0434*/ 	.word	0x0000fe60


	//   ....[115]....
        /*0438*/ 	.word	0x0000feb0


	//   ....[116]....
        /*043c*/ 	.word	0x0000ff20


	//----- nvinfo : EIATTR_EXIT_INSTR_OFFSETS
	.align		4
.L_732:
        /*0440*/ 	.byte	0x04, 0x1c
        /*0442*/ 	.short	(.L_734 - .L_733)


	//   ....[0]....
.L_733:
        /*0444*/ 	.word	0x000000a0


	//   ....[1]....
        /*0448*/ 	.word	0x0000e6a0


	//----- nvinfo : EIATTR_MAX_THREADS
	.align		4
.L_734:
        /*044c*/ 	.byte	0x04, 0x05
        /*044e*/ 	.short	(.L_736 - .L_735)
.L_735:
        /*0450*/ 	.word	0x00000100
        /*0454*/ 	.word	0x00000001
        /*0458*/ 	.word	0x00000001


	//----- nvinfo : EIATTR_CRS_STACK_SIZE
	.align		4
.L_736:
        /*045c*/ 	.byte	0x04, 0x1e
        /*045e*/ 	.short	(.L_738 - .L_737)
.L_737:
        /*0460*/ 	.word	0x00000000
.L_738:


//--------------------- .nv.info._ZN7cutlass13device_kernelIN5flash19enable_sm80_to_sm89INS1_16FlashAttnFwdSm80INS1_25CollectiveMainloopFwdSm80ILi8ELi2ELb0EN4cute5tupleIJNS5_1CILi128EEENS7_ILi64EEENS7_ILi192EEEEEELi192ENS_6half_tEfNS_4arch4Sm80ELb1ELb0ELb1ELb1ELb1ELb0ELb1ELb1EEENS1_21CollectiveEpilogueFwdINS6_IJS8_SA_S9_EEENS6_IJNS7_ILi1EEESI_SI_EEESC_SE_Li256ELb1ELb1ELb1ELb0EEENS1_36VarlenDynamicPersistentTileSchedulerILi128ELi64ELi256ELi256ELb1ELb1ELb0ELb1ELb1ELb1EEEEEEEEEvNT_6ParamsE --------------------------
	.section	.nv.info._ZN7cutlass13device_kernelIN5flash19enable_sm80_to_sm89INS1_16FlashAttnFwdSm80INS1_25CollectiveMainloopFwdSm80ILi8ELi2ELb0EN4cute5tupleIJNS5_1CILi128EEENS7_ILi64EEENS7_ILi192EEEEEELi192ENS_6half_tEfNS_4arch4Sm80ELb1ELb0ELb1ELb1ELb1ELb0ELb1ELb1EEENS1_21CollectiveEpilogueFwdINS6_IJS8_SA_S9_EEENS6_IJNS7_ILi1EEESI_SI_EEESC_SE_Li256ELb1ELb1ELb1ELb0EEENS1_36VarlenDynamicPersistentTileSchedulerILi128ELi64ELi256ELi256ELb1ELb1ELb0ELb1ELb1ELb1EEEEEEEEEvNT_6ParamsE,"",@"SHT_CUDA_INFO"
	.sectionflags	@""
	.align	4


	//----- nvinfo : EIATTR_CUDA_API_VERSION
	.align		4
        /*0000*/ 	.byte	0x04, 0x37
        /*0002*/ 	.short	(.L_740 - .L_739)
.L_739:
        /*0004*/ 	.word	0x00000082


	//----- nvinfo : EIATTR_SW2861232_WAR
	.align		4
.L_740:
        /*0008*/ 	.byte	0x01, 0x35
	.zero		2


	//----- nvinfo : EIATTR_PARAM_CBANK
	.align		4
        /*000c*/ 	.byte	0x04, 0x0a
        /*000e*/ 	.short	(.L_742 - .L_741)
	.align		4
.L_741:
        /*0010*/ 	.word	index@(.nv.constant0._ZN7cutlass13device_kernelIN5flash19enable_sm80_to_sm89INS1_16FlashAttnFwdSm80INS1_25CollectiveMainloopFwdSm80ILi8ELi2ELb0EN4cute5tupleIJNS5_1CILi128EEENS7_ILi64EEENS7_ILi192EEEEEELi192ENS_6half_tEfNS_4arch4Sm80ELb1ELb0ELb1ELb1ELb1ELb0ELb1ELb1EEENS1_21CollectiveEpilogueFwdINS6_IJS8_SA_S9_EEENS6_IJNS7_ILi1EEESI_SI_EEESC_SE_Li256ELb1ELb1ELb1ELb0EEENS1_36VarlenDynamicPersistentTileSchedulerILi128ELi64ELi256ELi256ELb1ELb1ELb0ELb1ELb1ELb1EEEEEEEEEvNT_6ParamsE)
        /*0014*/ 	.short	0x0160
        /*0016*/ 	.short	0x0438


	//----- nvinfo : EIATTR_CBANK_PARAM_SIZE
	.align		4
.L_742:
        /*0018*/ 	.byte	0x03, 0x19
        /*001a*/ 	.short	0x0438


	//----- nvinfo : EIATTR_KPARAM_INFO
	.align		4
        /*001c*/ 	.byte	0x04, 0x17
        /*001e*/ 	.short	(.L_744 - .L_743)
.L_743:
        /*0020*/ 	.word	0x00000000
        /*0024*/ 	.short	0x0000
        /*0026*/ 	.short	0x0000
        /*0028*/ 	.byte	0x00, 0xf0, 0xe1, 0x10


	//----- nvinfo : EIATTR_MAXREG_COUNT
	.align		4
.L_744:
        /*002c*/ 	.byte	0x03, 0x1b
        /*002e*/ 	.short	0x00ff


	//----- nvinfo : EIATTR_NUM_BARRIERS
	.align		4
        /*0030*/ 	.byte	0x02, 0x4c
        /*0032*/ 	.byte	0x06
	.zero		1


	//----- nvinfo : EIATTR_ANNOTATIONS
	.align		4
        /*0034*/ 	.byte	0x04, 0x55
        /*0036*/ 	.short	(.L_746 - .L_745)


	//   ....[0]....
.L_745:
        /* <DEDUP_REMOVED lines=9> */


	//----- nvinfo : EIATTR_MERCURY_ISA_VERSION
	.align		4
.L_746:
        /*00b0*/ 	.byte	0x03, 0x5f
        /*00b2*/ 	.short	0x0000


	//----- nvinfo : EIATTR_INT_WARP_WIDE_INSTR_OFFSETS
	.align		4
        /*00b4*/ 	.byte	0x04, 0x31
        /*00b6*/ 	.short	(.L_748 - .L_747)


	//   ....[0]....
.L_747:
        /*00b8*/ 	.word	0x0000dd60


	//   ....[1]....
        /*00bc*/ 	.word	0x0000dde0


	//----- nvinfo : EIATTR_COOP_GROUP_MASK_REGIDS
	.align		4
.L_748:
        /*00c0*/ 	.byte	0x04, 0x29
        /*00c2*/ 	.short	(.L_750 - .L_749)


	//   ....[0]....
.L_749:
        /*00c4*/ 	.word	0xffffffff


	//   ....[1]....
        /*00c8*/ 	.word	0xffffffff


	//   ....[2]....
        /*00cc*/ 	.word	0xffffffff


	//   ....[3]....
        /*00d0*/ 	.word	0xffffffff


	//   ....[4]....
        /*00d4*/ 	.word	0xffffffff


	//   ....[5]....
        /*00d8*/ 	.word	0xffffffff


	//   ....[6]....
        /*00dc*/ 	.word	0xffffffff


	//   ....[7]....
        /*00e0*/ 	.word	0xffffffff


	//   ....[8]....
        /*00e4*/ 	.word	0xffffffff


	//   ....[9]....
        /*00e8*/ 	.word	0xffffffff


	//   ....[10]....
        /*00ec*/ 	.word	0xffffffff


	//   ....[11]....
        /*00f0*/ 	.word	0xffffffff


	//   ....[12]....
        /*00f4*/ 	.word	0xffffffff


	//   ....[13]....
        /*00f8*/ 	.word	0xffffffff


	//   ....[14]....
        /*00fc*/ 	.word	0xffffffff


	//   ....[15]....
        /*0100*/ 	.word	0xffffffff


	//   ....[16]....
        /*0104*/ 	.word	0xffffffff


	//   ....[17]....
        /*0108*/ 	.word	0xffffffff


	//   ....[18]....
        /*010c*/ 	.word	0xffffffff


	//   ....[19]....
        /*0110*/ 	.word	0xffffffff


	//   ....[20]....
        /*0114*/ 	.word	0xffffffff


	//   ....[21]....
        /*0118*/ 	.word	0xffffffff


	//   ....[22]....
        /*011c*/ 	.word	0xffffffff


	//   ....[23]....
        /*0120*/ 	.word	0xffffffff


	//   ....[24]....
        /*0124*/ 	.word	0xffffffff


	//   ....[25]....
        /*0128*/ 	.word	0xffffffff


	//   ....[26]....
        /*012c*/ 	.word	0xffffffff


	//   ....[27]....
        /*0130*/ 	.word	0xffffffff


	//   ....[28]....
        /*0134*/ 	.word	0xffffffff


	//   ....[29]....
        /*0138*/ 	.word	0xffffffff


	//   ....[30]....
        /*013c*/ 	.word	0xffffffff


	//   ....[31]....
        /*0140*/ 	.word	0xffffffff


	//   ....[32]....
        /*0144*/ 	.word	0xffffffff


	//   ....[33]....
        /*0148*/ 	.word	0xffffffff


	//   ....[34]....
        /*014c*/ 	.word	0xffffffff


	//   ....[35]....
        /*0150*/ 	.word	0xffffffff


	//   ....[36]....
        /*0154*/ 	.word	0xffffffff


	//   ....[37]....
        /*0158*/ 	.word	0xffffffff


	//   ....[38]....
        /*015c*/ 	.word	0xffffffff


	//   ....[39]....
        /*0160*/ 	.word	0xffffffff


	//   ....[40]....
        /*0164*/ 	.word	0xffffffff


	//   ....[41]....
        /*0168*/ 	.word	0xffffffff


	//   ....[42]....
        /*016c*/ 	.word	0xffffffff


	//   ....[43]....
        /*0170*/ 	.word	0xffffffff


	//   ....[44]....
        /*0174*/ 	.word	0xffffffff


	//   ....[45]....
        /*0178*/ 	.word	0xffffffff


	//   ....[46]....
        /*017c*/ 	.word	0xffffffff


	//   ....[47]....
        /*0180*/ 	.word	0xffffffff


	//   ....[48]....
        /*0184*/ 	.word	0xffffffff


	//   ....[49]....
        /*0188*/ 	.word	0xffffffff


	//   ....[50]....
        /*018c*/ 	.word	0xffffffff


	//   ....[51]....
        /*0190*/ 	.word	0xffffffff


	//   ....[52]....
        /*0194*/ 	.word	0xffffffff


	//   ....[53]....
        /*0198*/ 	.word	0xffffffff


	//   ....[54]....
        /*019c*/ 	.word	0xffffffff


	//   ....[55]....
        /*01a0*/ 	.word	0xffffffff


	//   ....[56]....
        /*01a4*/ 	.word	0xffffffff


	//   ....[57]....
        /*01a8*/ 	.word	0xffffffff


	//   ....[58]....
        /*01ac*/ 	.word	0xffffffff


	//   ....[59]....
        /*01b0*/ 	.word	0xffffffff


	//   ....[60]....
        /*01b4*/ 	.word	0xffffffff


	//   ....[61]....
        /*01b8*/ 	.word	0xffffffff


	//   ....[62]....
        /*01bc*/ 	.word	0xffffffff


	//   ....[63]....
        /*01c0*/ 	.word	0xffffffff


	//   ....[64]....
        /*01c4*/ 	.word	0xffffffff


	//   ....[65]....
        /*01c8*/ 	.word	0xffffffff


	//   ....[66]....
        /*01cc*/ 	.word	0xffffffff


	//   ....[67]....
        /*01d0*/ 	.word	0xffffffff


	//   ....[68]....
        /*01d4*/ 	.word	0xffffffff


	//   ....[69]....
        /*01d8*/ 	.word	0xffffffff


	//   ....[70]....
        /*01dc*/ 	.word	0xffffffff


	//   ....[71]....
        /*01e0*/ 	.word	0xffffffff


	//   ....[72]....
        /*01e4*/ 	.word	0xffffffff


	//   ....[73]....
        /*01e8*/ 	.word	0xffffffff


	//   ....[74]....
        /*01ec*/ 	.word	0xffffffff


	//   ....[75]....
        /*01f0*/ 	.word	0xffffffff


	//   ....[76]....
        /*01f4*/ 	.word	0xffffffff


	//   ....[77]....
        /*01f8*/ 	.word	0xffffffff


	//   ....[78]....
        /*01fc*/ 	.word	0xffffffff


	//   ....[79]....
        /*0200*/ 	.word	0xffffffff


	//   ....[80]....
        /*0204*/ 	.word	0xffffffff


	//   ....[81]....
        /*0208*/ 	.word	0xffffffff


	//   ....[82]....
        /*020c*/ 	.word	0xffffffff


	//   ....[83]....
        /*0210*/ 	.word	0xffffffff


	//   ....[84]....
        /*0214*/ 	.word	0xffffffff


	//   ....[85]....
        /*0218*/ 	.word	0xffffffff


	//   ....[86]....
        /*021c*/ 	.word	0xffffffff


	//   ....[87]....
        /*0220*/ 	.word	0xffffffff


	//   ....[88]....
        /*0224*/ 	.word	0xffffffff


	//   ....[89]....
        /*0228*/ 	.word	0xffffffff


	//   ....[90]....
        /*022c*/ 	.word	0xffffffff


	//   ....[91]....
        /*0230*/ 	.word	0xffffffff


	//   ....[92]....
        /*0234*/ 	.word	0xffffffff


	//   ....[93]....
        /*0238*/ 	.word	0xffffffff


	//   ....[94]....
        /*023c*/ 	.word	0xffffffff


	//   ....[95]....
        /*0240*/ 	.word	0xffffffff


	//   ....[96]....
        /*0244*/ 	.word	0xffffffff


	//   ....[97]....
        /*0248*/ 	.word	0xffffffff


	//   ....[98]....
        /*024c*/ 	.word	0xffffffff


	//   ....[99]....
        /*0250*/ 	.word	0xffffffff


	//   ....[100]....
        /*0254*/ 	.word	0xffffffff


	//   ....[101]....
        /*0258*/ 	.word	0xffffffff


	//   ....[102]....
        /*025c*/ 	.word	0xffffffff


	//   ....[103]....
        /*0260*/ 	.word	0xffffffff


	//   ....[104]....
        /*0264*/ 	.word	0xffffffff


	//   ....[105]....
        /*0268*/ 	.word	0xffffffff


	//   ....[106]....
        /*026c*/ 	.word	0xffffffff


	//   ....[107]....
        /*0270*/ 	.word	0xffffffff


	//   ....[108]....
        /*0274*/ 	.word	0xffffffff


	//   ....[109]....
        /*0278*/ 	.word	0xffffffff


	//   ....[110]....
        /*027c*/ 	.word	0xffffffff


	//   ....[111]....
        /*0280*/ 	.word	0xffffffff


	//   ....[112]....
        /*0284*/ 	.word	0xffffffff


	//   ....[113]....
        /*0288*/ 	.word	0xffffffff


	//   ....[114]....
        /*028c*/ 	.word	0xffffffff


	//   ....[115]....
        /*0290*/ 	.word	0xffffffff


	//   ....[116]....
        /*0294*/ 	.word	0xffffffff


	//   ....[117]....
        /*0298*/ 	.word	0xffffffff


	//   ....[118]....
        /*029c*/ 	.word	0xffffffff


	//   ....[119]....
        /*02a0*/ 	.word	0xffffffff


	//   ....[120]....
        /*02a4*/ 	.word	0xffffffff


	//   ....[121]....
        /*02a8*/ 	.word	0xffffffff


	//   ....[122]....
        /*02ac*/ 	.word	0xffffffff


	//   ....[123]....
        /*02b0*/ 	.word	0xffffffff


	//   ....[124]....
        /*02b4*/ 	.word	0xffffffff


	//   ....[125]....
        /*02b8*/ 	.word	0xffffffff


	//   ....[126]....
        /*02bc*/ 	.word	0xffffffff


	//   ....[127]....
        /*02c0*/ 	.word	0xffffffff


	//   ....[128]....
        /*02c4*/ 	.word	0xffffffff


	//   ....[129]....
        /*02c8*/ 	.word	0xffffffff


	//   ....[130]....
        /*02cc*/ 	.word	0xffffffff


	//   ....[131]....
        /*02d0*/ 	.word	0xffffffff


	//   ....[132]....
        /*02d4*/ 	.word	0xffffffff


	//   ....[133]....
        /*02d8*/ 	.word	0xffffffff


	//   ....[134]....
        /*02dc*/ 	.word	0xffffffff


	//   ....[135]....
        /*02e0*/ 	.word	0xffffffff


	//   ....[136]....
        /*02e4*/ 	.word	0xffffffff


	//   ....[137]....
        /*02e8*/ 	.word	0xffffffff


	//   ....[138]....
        /*02ec*/ 	.word	0xffffffff


	//   ....[139]....
        /*02f0*/ 	.word	0xffffffff


	//   ....[140]....
        /*02f4*/ 	.word	0xffffffff


	//   ....[141]....
        /*02f8*/ 	.word	0xffffffff


	//   ....[142]....
        /*02fc*/ 	.word	0xffffffff


	//   ....[143]....
        /*0300*/ 	.word	0xffffffff


	//   ....[144]....
        /*0304*/ 	.word	0xffffffff


	//   ....[145]....
        /*0308*/ 	.word	0xffffffff


	//   ....[146]....
        /*030c*/ 	.word	0xffffffff


	//   ....[147]....
        /*0310*/ 	.word	0xffffffff


	//   ....[148]....
        /*0314*/ 	.word	0xffffffff


	//   ....[149]....
        /*0318*/ 	.word	0xffffffff


	//   ....[150]....
        /*031c*/ 	.word	0xffffffff


	//   ....[151]....
        /*0320*/ 	.word	0xffffffff


	//   ....[152]....
        /*0324*/ 	.word	0xffffffff


	//   ....[153]....
        /*0328*/ 	.word	0xffffffff


	//   ....[154]....
        /*032c*/ 	.word	0xffffffff


	//   ....[155]....
        /*0330*/ 	.word	0xffffffff


	//   ....[156]....
        /*0334*/ 	.word	0xffffffff


	//   ....[157]....
        /*0338*/ 	.word	0xffffffff


	//   ....[158]....
        /*033c*/ 	.word	0xffffffff


	//   ....[159]....
        /*0340*/ 	.word	0xffffffff


	//   ....[160]....
        /*0344*/ 	.word	0xffffffff


	//   ....[161]....
        /*0348*/ 	.word	0xffffffff


	//   ....[162]....
        /*034c*/ 	.word	0xffffffff


	//   ....[163]....
        /*0350*/ 	.word	0xffffffff


	//   ....[164]....
        /*0354*/ 	.word	0xffffffff


	//   ....[165]....
        /*0358*/ 	.word	0xffffffff


	//   ....[166]....
        /*035c*/ 	.word	0xffffffff


	//   ....[167]....
        /*0360*/ 	.word	0xffffffff


	//   ....[168]....
        /*0364*/ 	.word	0xffffffff


	//   ....[169]....
        /*0368*/ 	.word	0xffffffff


	//   ....[170]....
        /*036c*/ 	.word	0xffffffff


	//   ....[171]....
        /*0370*/ 	.word	0xffffffff


	//   ....[172]....
        /*0374*/ 	.word	0xffffffff


	//   ....[173]....
        /*0378*/ 	.word	0xffffffff


	//   ....[174]....
        /*037c*/ 	.word	0xffffffff


	//   ....[175]....
        /*0380*/ 	.word	0xffffffff


	//   ....[176]....
        /*0384*/ 	.word	0xffffffff


	//   ....[177]....
        /*0388*/ 	.word	0xffffffff


	//   ....[178]....
        /*038c*/ 	.word	0xffffffff


	//   ....[179]....
        /*0390*/ 	.word	0xffffffff


	//   ....[180]....
        /*0394*/ 	.word	0xffffffff


	//   ....[181]....
        /*0398*/ 	.word	0xffffffff


	//   ....[182]....
        /*039c*/ 	.word	0xffffffff


	//   ....[183]....
        /*03a0*/ 	.word	0xffffffff


	//   ....[184]....
        /*03a4*/ 	.word	0xffffffff


	//   ....[185]....
        /*03a8*/ 	.word	0xffffffff


	//   ....[186]....
        /*03ac*/ 	.word	0xffffffff


	//   ....[187]....
        /*03b0*/ 	.word	0xffffffff


	//   ....[188]....
        /*03b4*/ 	.word	0xffffffff


	//   ....[189]....
        /*03b8*/ 	.word	0xffffffff


	//   ....[190]....
        /*03bc*/ 	.word	0xffffffff


	//   ....[191]....
        /*03c0*/ 	.word	0xffffffff


	//   ....[192]....
        /*03c4*/ 	.word	0xffffffff


	//   ....[193]....
        /*03c8*/ 	.word	0xffffffff


	//   ....[194]....
        /*03cc*/ 	.word	0xffffffff


	//   ....[195]....
        /*03d0*/ 	.word	0xffffffff


	//   ....[196]....
        /*03d4*/ 	.word	0xffffffff


	//   ....[197]....
        /*03d8*/ 	.word	0xffffffff


	//   ....[198]....
        /*03dc*/ 	.word	0xffffffff


	//   ....[199]....
        /*03e0*/ 	.word	0xffffffff


	//   ....[200]....
        /*03e4*/ 	.word	0xffffffff


	//   ....[201]....
        /*03e8*/ 	.word	0xffffffff


	//   ....[202]....
        /*03ec*/ 	.word	0xffffffff


	//   ....[203]....
        /*03f0*/ 	.word	0xffffffff


	//   ....[204]....
        /*03f4*/ 	.word	0xffffffff


	//   ....[205]....
        /*03f8*/ 	.word	0xffffffff


	//   ....[206]....
        /*03fc*/ 	.word	0xffffffff


	//   ....[207]....
        /*0400*/ 	.word	0xffffffff


	//   ....[208]....
        /*0404*/ 	.word	0xffffffff


	//   ....[209]....
        /*0408*/ 	.word	0xffffffff


	//   ....[210]....
        /*040c*/ 	.word	0xffffffff


	//   ....[211]....
        /*0410*/ 	.word	0xffffffff


	//----- nvinfo : EIATTR_COOP_GROUP_INSTR_OFFSETS
	.align		4
.L_750:
        /*0414*/ 	.byte	0x04, 0x28
        /*0416*/ 	.short	(.L_752 - .L_751)


	//   ....[0]....
.L_751:
        /*0418*/ 	.word	0x00000050


	//   ....[1]....
        /*041c*/ 	.word	0x000001e0


	//   ....[2]....
        /*0420*/ 	.word	0x00000210


	//   ....[3]....
        /*0424*/ 	.word	0x00000240


	//   ....[4]....
        /*0428*/ 	.word	0x00000270


	//   ....[5]....
        /*042c*/ 	.word	0x000002a0


	//   ....[6]....
        /*0430*/ 	.word	0x000002d0


	//   ....[7]....
        /*0434*/ 	.word	0x00000430


	//   ....[8]....
        /*0438*/ 	.word	0x00000470


	//   ....[9]....
        /*043c*/ 	.word	0x000004a0


	//   ....[10]....
        /*0440*/ 	.word	0x000004d0


	//   ....[11]....
        /*0444*/ 	.word	0x00000500


	//   ....[12]....
        /*0448*/ 	.word	0x00000530


	//   ....[13]....
        /*044c*/ 	.word	0x000005c0


	//   ....[14]....
        /*0450*/ 	.word	0x00000600


	//   ....[15]....
        /*0454*/ 	.word	0x00000620


	//   ....[16]....
        /*0458*/ 	.word	0x00000680


	//   ....[17]....
        /*045c*/ 	.word	0x00002740


	//   ....[18]....
        /*0460*/ 	.word	0x00002760


	//   ....[19]....
        /*0464*/ 	.word	0x000028d0


	//   ....[20]....
        /*0468*/ 	.word	0x000028e0


	//   ....[21]....
        /*046c*/ 	.word	0x00002a40


	//   ....[22]....
        /*0470*/ 	.word	0x00002a60


	//   ....[23]....
        /*0474*/ 	.word	0x00002bc0


	//   ....[24]....
        /*0478*/ 	.word	0x00002bd0


	//   ....[25]....
        /*047c*/ 	.word	0x00003080


	//   ....[26]....
        /*0480*/ 	.word	0x000030a0


	//   ....[27]....
        /*0484*/ 	.word	0x000030c0


	//   ....[28]....
        /*0488*/ 	.word	0x000030d0


	//   ....[29]....
        /*048c*/ 	.word	0x000031c0


	//   ....[30]....
        /*0490*/ 	.word	0x000031e0


	//   ....[31]....
        /*0494*/ 	.word	0x00003210


	//   ....[32]....
        /*0498*/ 	.word	0x000032e0


	//   ....[33]....
        /*049c*/ 	.word	0x000036a0


	//   ....[34]....
        /*04a0*/ 	.word	0x000036c0


	//   ....[35]....
        /*04a4*/ 	.word	0x00003750


	//   ....[36]....
        /*04a8*/ 	.word	0x000037b0


	//   ....[37]....
        /*04ac*/ 	.word	0x00003c10


	//   ....[38]....
        /*04b0*/ 	.word	0x00003c30


	//   ....[39]....
        /*04b4*/ 	.word	0x00003d30


	//   ....[40]....
        /*04b8*/ 	.word	0x00003d50


	//   ....[41]....
        /*04bc*/ 	.word	0x00004ae0


	//   ....[42]....
        /*04c0*/ 	.word	0x00004b10


	//   ....[43]....
        /*04c4*/ 	.word	0x00005370


	//   ....[44]....
        /*04c8*/ 	.word	0x000053e0


	//   ....[45]....
        /*04cc*/ 	.word	0x00005400


	//   ....[46]....
        /*04d0*/ 	.word	0x00005420


	//   ....[47]....
        /*04d4*/ 	.word	0x00006700


	//   ....[48]....
        /*04d8*/ 	.word	0x00006720


	//   ....[49]....
        /*04dc*/ 	.word	0x00006820


	//   ....[50]....
        /*04e0*/ 	.word	0x00006840


	//   ....[51]....
        /*04e4*/ 	.word	0x00006d80


	//   ....[52]....
        /*04e8*/ 	.word	0x00006da0


	//   ....[53]....
        /*04ec*/ 	.word	0x00006ea0


	//   ....[54]....
        /*04f0*/ 	.word	0x00006ee0


	//   ....[55]....
        /*04f4*/ 	.word	0x00007d80


	//   ....[56]....
        /*04f8*/ 	.word	0x00007d90


	//   ....[57]....
        /*04fc*/ 	.word	0x00008380


	//   ....[58]....
        /*0500*/ 	.word	0x00008450


	//   ....[59]....
        /*0504*/ 	.word	0x00008500


	//   ....[60]....
        /*0508*/ 	.word	0x00008550


	//   ....[61]....
        /*050c*/ 	.word	0x00009ef0


	//   ....[62]....
        /*0510*/ 	.word	0x00009f10


	//   ....[63]....
        /*0514*/ 	.word	0x0000a000


	//   ....[64]....
        /*0518*/ 	.word	0x0000a020


	//   ....[65]....
        /*051c*/ 	.word	0x0000a550


	//   ....[66]....
        /*0520*/ 	.word	0x0000a570


	//   ....[67]....
        /*0524*/ 	.word	0x0000a670


	//   ....[68]....
        /*0528*/ 	.word	0x0000a6b0


	//   ....[69]....
        /*052c*/ 	.word	0x0000b7e0


	//   ....[70]....
        /*0530*/ 	.word	0x0000b810


	//   ....[71]....
        /*0534*/ 	.word	0x0000bae0


	//   ....[72]....
        /*0538*/ 	.word	0x0000bc10


	//   ....[73]....
        /*053c*/ 	.word	0x0000d1d0


	//   ....[74]....
        /*0540*/ 	.word	0x0000d1f0


	//   ....[75]....
        /*0544*/ 	.word	0x0000d290


	//   ....[76]....
        /*0548*/ 	.word	0x0000d2f0


	//   ....[77]....
        /*054c*/ 	.word	0x0000d540


	//   ....[78]....
        /*0550*/ 	.word	0x0000d570


	//   ....[79]....
        /*0554*/ 	.word	0x0000d580


	//   ....[80]....
        /*0558*/ 	.word	0x0000d5b0


	//   ....[81]....
        /*055c*/ 	.word	0x0000e990


	//   ....[82]....
        /*0560*/ 	.word	0x0000e9a0


	//   ....[83]....
        /*0564*/ 	.word	0x0000e9b0


	//   ....[84]....
        /*0568*/ 	.word	0x0000e9c0


	//   ....[85]....
        /*056c*/ 	.word	0x0000ed20


	//   ....[86]....
        /*0570*/ 	.word	0x0000ed40


	//   ....[87]....
        /*0574*/ 	.word	0x0000eea0


	//   ....[88]....
        /*0578*/ 	.word	0x0000eeb0


	//   ....[89]....
        /*057c*/ 	.word	0x0000f010


	//   ....[90]....
        /*0580*/ 	.word	0x0000f030


	//   ....[91]....
        /*0584*/ 	.word	0x0000f190


	//   ....[92]....
        /*0588*/ 	.word	0x0000f1a0


	//   ....[93]....
        /*058c*/ 	.word	0x0000f4e0


	//   ....[94]....
        /*0590*/ 	.word	0x0000f500


	//   ....[95]....
        /*0594*/ 	.word	0x0000fe70


	//   ....[96]....
        /*0598*/ 	.word	0x0000fe80


	//   ....[97]....
        /*059c*/ 	.word	0x00010ea0


	//   ....[98]....
        /*05a0*/ 	.word	0x00010ec0


	//   ....[99]....
        /*05a4*/ 	.word	0x00011030


	//   ....[100]....
        /*05a8*/ 	.word	0x00011040


	//   ....[101]....
        /*05ac*/ 	.word	0x000111a0


	//   ....[102]....
        /*05b0*/ 	.word	0x000111c0


	//   ....[103]....
        /*05b4*/ 	.word	0x00011320


	//   ....[104]....
        /*05b8*/ 	.word	0x00011330


	//   ....[105]....
        /*05bc*/ 	.word	0x00011520


	//   ....[106]....
        /*05c0*/ 	.word	0x00011540


	//   ....[107]....
        /*05c4*/ 	.word	0x00011660


	//   ....[108]....
        /*05c8*/ 	.word	0x000116a0


	//   ....[109]....
        /*05cc*/ 	.word	0x000116d0


	//   ....[110]....
        /*05d0*/ 	.word	0x00011700


	//   ....[111]....
        /*05d4*/ 	.word	0x00011730


	//   ....[112]....
        /*05d8*/ 	.word	0x00011760


	//   ....[113]....
        /*05dc*/ 	.word	0x000118b0


	//   ....[114]....
        /*05e0*/ 	.word	0x000118f0


	//   ....[115]....
        /*05e4*/ 	.word	0x00011920


	//   ....[116]....
        /*05e8*/ 	.word	0x00011950


	//   ....[117]....
        /*05ec*/ 	.word	0x00011980


	//   ....[118]....
        /*05f0*/ 	.word	0x000119b0


	//   ....[119]....
        /*05f4*/ 	.word	0x00011a40


	//   ....[120]....
        /*05f8*/ 	.word	0x00011a80


	//   ....[121]....
        /*05fc*/ 	.word	0x00011a90


	//   ....[122]....
        /*0600*/ 	.word	0x00011af0


	//   ....[123]....
        /*0604*/ 	.word	0x000124b0


	//   ....[124]....
        /*0608*/ 	.word	0x00012510


	//   ....[125]....
        /*060c*/ 	.word	0x00012560


	//   ....[126]....
        /*0610*/ 	.word	0x000125b0


	//   ....[127]....
        /*0614*/ 	.word	0x00012600


	//   ....[128]....
        /*0618*/ 	.word	0x00012670


	//   ....[129]....
        /*061c*/ 	.word	0x000126c0


	//   ....[130]....
        /*0620*/ 	.word	0x00012730


	//   ....[131]....
        /*0624*/ 	.word	0x000127a0


	//   ....[132]....
        /*0628*/ 	.word	0x00012800


	//   ....[133]....
        /*062c*/ 	.word	0x00012870


	//   ....[134]....
        /*0630*/ 	.word	0x000128e0


	//   ....[135]....
        /*0634*/ 	.word	0x00012950


	//   ....[136]....
        /*0638*/ 	.word	0x000129b0


	//   ....[137]....
        /*063c*/ 	.word	0x00012a20


	//   ....[138]....
        /*0640*/ 	.word	0x00012a90


	//   ....[139]....
        /*0644*/ 	.word	0x00012b00


	//   ....[140]....
        /*0648*/ 	.word	0x00012b60


	//   ....[141]....
        /*064c*/ 	.word	0x00012bd0


	//   ....[142]....
        /*0650*/ 	.word	0x00012c40


	//   ....[143]....
        /*0654*/ 	.word	0x00012db0


	//   ....[144]....
        /*0658*/ 	.word	0x00012e10


	//   ....[145]....
        /*065c*/ 	.word	0x00012e80


	//   ....[146]....
        /*0660*/ 	.word	0x00012ef0


	//   ....[147]....
        /*0664*/ 	.word	0x00013060


	//   ....[148]....
        /*0668*/ 	.word	0x000130c0


	//   ....[149]....
        /*066c*/ 	.word	0x00013130


	//   ....[150]....
        /*0670*/ 	.word	0x000131a0


	//   ....[151]....
        /*0674*/ 	.word	0x00013310


	//   ....[152]....
        /*0678*/ 	.word	0x00013370


	//   ....[153]....
        /*067c*/ 	.word	0x000133e0


	//   ....[154]....
        /*0680*/ 	.word	0x00013450


	//   ....[155]....
        /*0684*/ 	.word	0x000135d0


	//   ....[156]....
        /*0688*/ 	.word	0x00013630


	//   ....[157]....
        /*068c*/ 	.word	0x000136a0


	//   ....[158]....
        /*0690*/ 	.word	0x00013710


	//   ....[159]....
        /*0694*/ 	.word	0x00013890


	//   ....[160]....
        /*0698*/ 	.word	0x000138f0


	//   ....[161]....
        /*069c*/ 	.word	0x00013960


	//   ....[162]....
        /*06a0*/ 	.word	0x000139d0


	//   ....[163]....
        /*06a4*/ 	.word	0x00013b50


	//   ....[164]....
        /*06a8*/ 	.word	0x00013bb0


	//   ....[165]....
        /*06ac*/ 	.word	0x00013c00


	//   ....[166]....
        /*06b0*/ 	.word	0x00013c70


	//   ....[167]....
        /*06b4*/ 	.word	0x00013ce0


	//   ....[168]....
        /*06b8*/ 	.word	0x00013e60


	//   ....[169]....
        /*06bc*/ 	.word	0x00013ec0


	//   ....[170]....
        /*06c0*/ 	.word	0x00013f20


	//   ....[171]....
        /*06c4*/ 	.word	0x00013f80


	//   ....[172]....
        /*06c8*/ 	.word	0x00013fd0


	//   ....[173]....
        /*06cc*/ 	.word	0x00014010


	//   ....[174]....
        /*06d0*/ 	.word	0x00014080


	//   ....[175]....
        /*06d4*/ 	.word	0x000140f0


	//   ....[176]....
        /*06d8*/ 	.word	0x00014160


	//   ....[177]....
        /*06dc*/ 	.word	0x000141c0


	//   ....[178]....
        /*06e0*/ 	.word	0x00014230


	//   ....[179]....
        /*06e4*/ 	.word	0x000142a0


	//   ....[180]....
        /*06e8*/ 	.word	0x00014310


	//   ....[181]....
        /*06ec*/ 	.word	0x00014370


	//   ....[182]....
        /*06f0*/ 	.word	0x000143e0


	//   ....[183]....
        /*06f4*/ 	.word	0x00014450


	//   ....[184]....
        /*06f8*/ 	.word	0x000144c0


	//   ....[185]....
        /*06fc*/ 	.word	0x00014520


	//   ....[186]....
        /*0700*/ 	.word	0x00014590


	//   ....[187]....
        /*0704*/ 	.word	0x00014600


	//   ....[188]....
        /*0708*/ 	.word	0x00014670


	//   ....[189]....
        /*070c*/ 	.word	0x000146d0


	//   ....[190]....
        /*0710*/ 	.word	0x00014740


	//   ....[191]....
        /*0714*/ 	.word	0x000147b0


	//   ....[192]....
        /*0718*/ 	.word	0x00014820


	//   ....[193]....
        /*071c*/ 	.word	0x00014880


	//   ....[194]....
        /*0720*/ 	.word	0x000148f0


	//   ....[195]....
        /*0724*/ 	.word	0x00014960


	//   ....[196]....
        /*0728*/ 	.word	0x000149b0


	//   ....[197]....
        /*072c*/ 	.word	0x000149f0


	//   ....[198]....
        /*0730*/ 	.word	0x00014a40


	//   ....[199]....
        /*0734*/ 	.word	0x00014a90


	//   ....[200]....
        /*0738*/ 	.word	0x00014ae0


	//   ....[201]....
        /*073c*/ 	.word	0x00014b50


	//   ....[202]....
        /*0740*/ 	.word	0x00014ba0


	//   ....[203]....
        /*0744*/ 	.word	0x00014bf0


	//   ....[204]....
        /*0748*/ 	.word	0x00014c40


	//   ....[205]....
        /*074c*/ 	.word	0x00014c90


	//   ....[206]....
        /*0750*/ 	.word	0x00014ce0


	//   ....[207]....
        /*0754*/ 	.word	0x00014d50


	//   ....[208]....
        /*0758*/ 	.word	0x00014da0


	//   ....[209]....
        /*075c*/ 	.word	0x00014e10


	//   ....[210]....
        /*0760*/ 	.word	0x00014e70


	//   ....[211]....
        /*0764*/ 	.word	0x00014ee0


	//----- nvinfo : EIATTR_EXIT_INSTR_OFFSETS
	.align		4
.L_752:
        /*0768*/ 	.byte	0x04, 0x1c
        /*076a*/ 	.short	(.L_754 - .L_753)


	//   ....[0]....
.L_753:
        /*076c*/ 	.word	0x00000fe0


	//   ....[1]....
        /*0770*/ 	.word	0x00012470


	//----- nvinfo : EIATTR_MAX_THREADS
	.align		4
.L_754:
        /*0774*/ 	.byte	0x04, 0x05
        /*0776*/ 	.short	(.L_756 - .L_755)
.L_755:
        /*0778*/ 	.word	0x00000100
        /*077c*/ 	.word	0x00000001
        /*0780*/ 	.word	0x00000001


	//----- nvinfo : EIATTR_CRS_STACK_SIZE
	.align		4
.L_756:
        /*0784*/ 	.byte	0x04, 0x1e
        /*0786*/ 	.short	(.L_758 - .L_757)
.L_757:
        /*0788*/ 	.word	0x00000000
.L_758:


//--------------------- .nv.info._ZN7cutlass13device_kernelIN5flash19enable_sm80_to_sm89INS1_16FlashAttnFwdSm80INS1_25CollectiveMainloopFwdSm80ILi8ELi2ELb0EN4cute5tupleIJNS5_1CILi128EEENS7_ILi64EEENS7_ILi192EEEEEELi192ENS_6half_tEfNS_4arch4Sm80ELb1ELb0ELb1ELb1ELb1ELb1ELb1ELb1EEENS1_21CollectiveEpilogueFwdINS6_IJS8_SA_S9_EEENS6_IJNS7_ILi1EEESI_SI_EEESC_SE_Li256ELb1ELb1ELb1ELb0EEENS1_36VarlenDynamicPersistentTileSchedulerILi128ELi64ELi256ELi256ELb1ELb1ELb0ELb1ELb1ELb1EEEEEEEEEvNT_6ParamsE --------------------------
	.section	.nv.info._ZN7cutlass13device_kernelIN5flash19enable_sm80_to_sm89INS1_16FlashAttnFwdSm80INS1_25CollectiveMainloopFwdSm80ILi8ELi2ELb0EN4cute5tupleIJNS5_1CILi128EEENS7_ILi64EEENS7_ILi192EEEEEELi192ENS_6half_tEfNS_4arch4Sm80ELb1ELb0ELb1ELb1ELb1ELb1ELb1ELb1EEENS1_21CollectiveEpilogueFwdINS6_IJS8_SA_S9_EEENS6_IJNS7_ILi1EEESI_SI_EEESC_SE_Li256ELb1ELb1ELb1ELb0EEENS1_36VarlenDynamicPersistentTileSchedulerILi128ELi64ELi256ELi256ELb1ELb1ELb0ELb1ELb1ELb1EEEEEEEEEvNT_6ParamsE,"",@"SHT_CUDA_INFO"
	.sectionflags	@""
	.align	4


	//----- nvinfo : EIATTR_CUDA_API_VERSION
	.align		4
        /*0000*/ 	.byte	0x04, 0x37
        /*0002*/ 	.short	(.L_760 - .L_759)
.L_759:
        /*0004*/ 	.word	0x00000082


	//----- nvinfo : EIATTR_SW2861232_WAR
	.align		4
.L_760:
        /*0008*/ 	.byte	0x01, 0x35
	.zero		2


	//----- nvinfo : EIATTR_PARAM_CBANK
	.align		4
        /*000c*/ 	.byte	0x04, 0x0a
        /*000e*/ 	.short	(.L_762 - .L_761)
	.align		4
.L_761:
        /*0010*/ 	.word	index@(.nv.constant0._ZN7cutlass13device_kernelIN5flash19enable_sm80_to_sm89INS1_16FlashAttnFwdSm80INS1_25CollectiveMainloopFwdSm80ILi8ELi2ELb0EN4cute5tupleIJNS5_1CILi128EEENS7_ILi64EEENS7_ILi192EEEEEELi192ENS_6half_tEfNS_4arch4Sm80ELb1ELb0ELb1ELb1ELb1ELb1ELb1ELb1EEENS1_21CollectiveEpilogueFwdINS6_IJS8_SA_S9_EEENS6_IJNS7_ILi1EEESI_SI_EEESC_SE_Li256ELb1ELb1ELb1ELb0EEENS1_36VarlenDynamicPersistentTileSchedulerILi128ELi64ELi256ELi256ELb1ELb1ELb0ELb1ELb1ELb1EEEEEEEEEvNT_6ParamsE)
        /*0014*/ 	.short	0x0160
        /*0016*/ 	.short	0x0438


	//----- nvinfo : EIATTR_CBANK_PARAM_SIZE
	.align		4
.L_762:
        /*0018*/ 	.byte	0x03, 0x19
        /*001a*/ 	.short	0x0438


	//----- nvinfo : EIATTR_KPARAM_INFO
	.align		4
        /*001c*/ 	.byte	0x04, 0x17
        /*001e*/ 	.short	(.L_764 - .L_763)
.L_763:
        /*0020*/ 	.word	0x00000000
        /*0024*/ 	.short	0x0000
        /*0026*/ 	.short	0x0000
        /*0028*/ 	.byte	0x00, 0xf0, 0xe1, 0x10


	//----- nvinfo : EIATTR_MAXREG_COUNT
	.align		4
.L_764:
        /*002c*/ 	.byte	0x03, 0x1b
        /*002e*/ 	.short	0x00ff


	//----- nvinfo : EIATTR_NUM_BARRIERS
	.align		4
        /*0030*/ 	.byte	0x02, 0x4c
        /*0032*/ 	.byte	0x06
	.zero		1


	//----- nvinfo : EIATTR_ANNOTATIONS
	.align		4
        /*0034*/ 	.byte	0x04, 0x55
        /*0036*/ 	.short	(.L_766 - .L_765)


	//   ....[0]....
.L_765:
        /* <DEDUP_REMOVED lines=64> */


	//----- nvinfo : EIATTR_MERCURY_ISA_VERSION
	.align		4
.L_766:
        /*0420*/ 	.byte	0x03, 0x5f
        /*0422*/ 	.short	0x0000


	//----- nvinfo : EIATTR_INT_WARP_WIDE_INSTR_OFFSETS
	.align		4
        /*0424*/ 	.byte	0x04, 0x31
        /*0426*/ 	.short	(.L_768 - .L_767)


	//   ....[0]....
.L_767:
        /*0428*/ 	.word	0x0001aa30


	//   ....[1]....
        /*042c*/ 	.word	0x0001aab0


	//----- nvinfo : EIATTR_COOP_GROUP_MASK_REGIDS
	.align		4
.L_768:
        /*0430*/ 	.byte	0x04, 0x29
        /*0432*/ 	.short	(.L_770 - .L_769)


	//   ....[0]....
.L_769:
        /*0434*/ 	.word	0xffffffff


	//   ....[1]....
        /*0438*/ 	.word	0xffffffff


	//   ....[2]....
        /*043c*/ 	.word	0xffffffff


	//   ....[3]....
        /*0440*/ 	.word	0xffffffff


	//   ....[4]....
        /*0444*/ 	.word	0xffffffff


	//   ....[5]....
        /*0448*/ 	.word	0xffffffff


	//   ....[6]....
        /*044c*/ 	.word	0xffffffff


	//   ....[7]....
        /*0450*/ 	.word	0xffffffff


	//   ....[8]....
        /*0454*/ 	.word	0xffffffff


	//   ....[9]....
        /*0458*/ 	.word	0xffffffff


	//   ....[10]....
        /*045c*/ 	.word	0xffffffff


	//   ....[11]....
        /*0460*/ 	.word	0xffffffff


	//   ....[12]....
        /*0464*/ 	.word	0xffffffff


	//   ....[13]....
        /*0468*/ 	.word	0xffffffff


	//   ....[14]....
        /*046c*/ 	.word	0xffffffff


	//   ....[15]....
        /*0470*/ 	.word	0xffffffff


	//   ....[16]....
        /*0474*/ 	.word	0xffffffff


	//   ....[17]....
        /*0478*/ 	.word	0xffffffff


	//   ....[18]....
        /*047c*/ 	.word	0xffffffff


	//   ....[19]....
        /*0480*/ 	.word	0xffffffff


	//   ....[20]....
        /*0484*/ 	.word	0xffffffff


	//   ....[21]....
        /*0488*/ 	.word	0xffffffff


	//   ....[22]....
        /*048c*/ 	.word	0xffffffff


	//   ....[23]....
        /*0490*/ 	.word	0xffffffff


	//   ....[24]....
        /*0494*/ 	.word	0xffffffff


	//   ....[25]....
        /*0498*/ 	.word	0xffffffff


	//   ....[26]....
        /*049c*/ 	.word	0xffffffff


	//   ....[27]....
        /*04a0*/ 	.word	0xffffffff


	//   ....[28]....
        /*04a4*/ 	.word	0xffffffff


	//   ....[29]....
        /*04a8*/ 	.word	0xffffffff


	//   ....[30]....
        /*04ac*/ 	.word	0xffffffff


	//   ....[31]....
        /*04b0*/ 	.word	0xffffffff


	//   ....[32]....
        /*04b4*/ 	.word	0xffffffff


	//   ....[33]....
        /*04b8*/ 	.word	0xffffffff


	//   ....[34]....
        /*04bc*/ 	.word	0xffffffff


	//   ....[35]....
        /*04c0*/ 	.word	0xffffffff


	//   ....[36]....
        /*04c4*/ 	.word	0xffffffff


	//   ....[37]....
        /*04c8*/ 	.word	0xffffffff


	//   ....[38]....
        /*04cc*/ 	.word	0xffffffff


	//   ....[39]....
        /*04d0*/ 	.word	0xffffffff


	//   ....[40]....
        /*04d4*/ 	.word	0xffffffff


	//   ....[41]....
        /*04d8*/ 	.word	0xffffffff


	//   ....[42]....
        /*04dc*/ 	.word	0xffffffff


	//   ....[43]....
        /*04e0*/ 	.word	0xffffffff


	//   ....[44]....
        /*04e4*/ 	.word	0xffffffff


	//   ....[45]....
        /*04e8*/ 	.word	0xffffffff


	//   ....[46]....
        /*04ec*/ 	.word	0xffffffff


	//   ....[47]....
        /*04f0*/ 	.word	0xffffffff


	//   ....[48]....
        /*04f4*/ 	.word	0xffffffff


	//   ....[49]....
        /*04f8*/ 	.word	0xffffffff


	//   ....[50]....
        /*04fc*/ 	.word	0xffffffff


	//   ....[51]....
        /*0500*/ 	.word	0xffffffff


	//   ....[52]....
        /*0504*/ 	.word	0xffffffff


	//   ....[53]....
        /*0508*/ 	.word	0xffffffff


	//   ....[54]....
        /*050c*/ 	.word	0xffffffff


	//   ....[55]....
        /*0510*/ 	.word	0xffffffff


	//   ....[56]....
        /*0514*/ 	.word	0xffffffff


	//   ....[57]....
        /*0518*/ 	.word	0xffffffff


	//   ....[58]....
        /*051c*/ 	.word	0xffffffff


	//   ....[59]....
        /*0520*/ 	.word	0xffffffff


	//   ....[60]....
        /*0524*/ 	.word	0xffffffff


	//   ....[61]....
        /*0528*/ 	.word	0xffffffff


	//   ....[62]....
        /*052c*/ 	.word	0xffffffff


	//   ....[63]....
        /*0530*/ 	.word	0xffffffff


	//   ....[64]....
        /*0534*/ 	.word	0xffffffff


	//   ....[65]....
        /*0538*/ 	.word	0xffffffff


	//   ....[66]....
        /*053c*/ 	.word	0xffffffff


	//   ....[67]....
        /*0540*/ 	.word	0xffffffff


	//   ....[68]....
        /*0544*/ 	.word	0xffffffff


	//   ....[69]....
        /*0548*/ 	.word	0xffffffff


	//   ....[70]....
        /*054c*/ 	.word	0xffffffff


	//   ....[71]....
        /*0550*/ 	.word	0xffffffff


	//   ....[72]....
        /*0554*/ 	.word	0xffffffff


	//   ....[73]....
        /*0558*/ 	.word	0xffffffff


	//   ....[74]....
        /*055c*/ 	.word	0xffffffff


	//   ....[75]....
        /*0560*/ 	.word	0xffffffff


	//   ....[76]....
        /*0564*/ 	.word	0xffffffff


	//   ....[77]....
        /*0568*/ 	.word	0xffffffff


	//   ....[78]....
        /*056c*/ 	.word	0xffffffff


	//   ....[79]....
        /*0570*/ 	.word	0xffffffff


	//   ....[80]....
        /*0574*/ 	.word	0xffffffff


	//   ....[81]....
        /*0578*/ 	.word	0xffffffff


	//   ....[82]....
        /*057c*/ 	.word	0xffffffff


	//   ....[83]....
        /*0580*/ 	.word	0xffffffff


	//   ....[84]....
        /*0584*/ 	.word	0xffffffff


	//   ....[85]....
        /*0588*/ 	.word	0xffffffff


	//   ....[86]....
        /*058c*/ 	.word	0xffffffff


	//   ....[87]....
        /*0590*/ 	.word	0xffffffff


	//   ....[88]....
        /*0594*/ 	.word	0xffffffff


	//   ....[89]....
        /*0598*/ 	.word	0xffffffff


	//   ....[90]....
        /*059c*/ 	.word	0xffffffff


	//   ....[91]....
        /*05a0*/ 	.word	0xffffffff


	//   ....[92]....
        /*05a4*/ 	.word	0xffffffff


	//   ....[93]....
        /*05a8*/ 	.word	0xffffffff


	//   ....[94]....
        /*05ac*/ 	.word	0xffffffff


	//   ....[95]....
        /*05b0*/ 	.word	0xffffffff


	//   ....[96]....
        /*05b4*/ 	.word	0xffffffff


	//   ....[97]....
        /*05b8*/ 	.word	0xffffffff


	//   ....[98]....
        /*05bc*/ 	.word	0xffffffff


	//   ....[99]....
        /*05c0*/ 	.word	0xffffffff


	//   ....[100]....
        /*05c4*/ 	.word	0xffffffff


	//   ....[101]....
        /*05c8*/ 	.word	0xffffffff


	//   ....[102]....
        /*05cc*/ 	.word	0xffffffff


	//   ....[103]....
        /*05d0*/ 	.word	0xffffffff


	//   ....[104]....
        /*05d4*/ 	.word	0xffffffff


	//   ....[105]....
        /*05d8*/ 	.word	0xffffffff


	//   ....[106]....
        /*05dc*/ 	.word	0xffffffff


	//   ....[107]....
        /*05e0*/ 	.word	0xffffffff


	//   ....[108]....
        /*05e4*/ 	.word	0xffffffff


	//   ....[109]....
        /*05e8*/ 	.word	0xffffffff


	//   ....[110]....
        /*05ec*/ 	.word	0xffffffff


	//   ....[111]....
        /*05f0*/ 	.word	0xffffffff


	//   ....[112]....
        /*05f4*/ 	.word	0xffffffff


	//   ....[113]....
        /*05f8*/ 	.word	0xffffffff


	//   ....[114]....
        /*05fc*/ 	.word	0xffffffff


	//   ....[115]....
        /*0600*/ 	.word	0xffffffff


	//   ....[116]....
        /*0604*/ 	.word	0xffffffff


	//   ....[117]....
        /*0608*/ 	.word	0xffffffff


	//   ....[118]....
        /*060c*/ 	.word	0xffffffff


	//   ....[119]....
        /*0610*/ 	.word	0xffffffff


	//   ....[120]....
        /*0614*/ 	.word	0xffffffff


	//   ....[121]....
        /*0618*/ 	.word	0xffffffff


	//   ....[122]....
        /*061c*/ 	.word	0xffffffff


	//   ....[123]....
        /*0620*/ 	.word	0xffffffff


	//   ....[124]....
        /*0624*/ 	.word	0xffffffff


	//   ....[125]....
        /*0628*/ 	.word	0xffffffff


	//   ....[126]....
        /*062c*/ 	.word	0xffffffff


	//   ....[127]....
        /*0630*/ 	.word	0xffffffff


	//   ....[128]....
        /*0634*/ 	.word	0xffffffff


	//   ....[129]....
        /*0638*/ 	.word	0xffffffff


	//   ....[130]....
        /*063c*/ 	.word	0xffffffff


	//   ....[131]....
        /*0640*/ 	.word	0xffffffff


	//   ....[132]....
        /*0644*/ 	.word	0xffffffff


	//   ....[133]....
        /*0648*/ 	.word	0xffffffff


	//   ....[134]....
        /*064c*/ 	.word	0xffffffff


	//   ....[135]....
        /*0650*/ 	.word	0xffffffff


	//   ....[136]....
        /*0654*/ 	.word	0xffffffff


	//   ....[137]....
        /*0658*/ 	.word	0xffffffff


	//   ....[138]....
        /*065c*/ 	.word	0xffffffff


	//   ....[139]....
        /*0660*/ 	.word	0xffffffff


	//   ....[140]....
        /*0664*/ 	.word	0xffffffff


	//   ....[141]....
        /*0668*/ 	.word	0xffffffff


	//   ....[142]....
        /*066c*/ 	.word	0xffffffff


	//   ....[143]....
        /*0670*/ 	.word	0xffffffff


	//   ....[144]....
        /*0674*/ 	.word	0xffffffff


	//   ....[145]....
        /*0678*/ 	.word	0xffffffff


	//   ....[146]....
        /*067c*/ 	.word	0xffffffff


	//   ....[147]....
        /*0680*/ 	.word	0xffffffff


	//   ....[148]....
        /*0684*/ 	.word	0xffffffff


	//   ....[149]....
        /*0688*/ 	.word	0xffffffff


	//   ....[150]....
        /*068c*/ 	.word	0xffffffff


	//   ....[151]....
        /*0690*/ 	.word	0xffffffff


	//   ....[152]....
        /*0694*/ 	.word	0xffffffff


	//   ....[153]....
        /*0698*/ 	.word	0xffffffff


	//   ....[154]....
        /*069c*/ 	.word	0xffffffff


	//   ....[155]....
        /*06a0*/ 	.word	0xffffffff


	//   ....[156]....
        /*06a4*/ 	.word	0xffffffff


	//   ....[157]....
        /*06a8*/ 	.word	0xffffffff


	//   ....[158]....
        /*06ac*/ 	.word	0xffffffff


	//   ....[159]....
        /*06b0*/ 	.word	0xffffffff


	//   ....[160]....
        /*06b4*/ 	.word	0xffffffff


	//   ....[161]....
        /*06b8*/ 	.word	0xffffffff


	//   ....[162]....
        /*06bc*/ 	.word	0xffffffff


	//   ....[163]....
        /*06c0*/ 	.word	0xffffffff


	//   ....[164]....
        /*06c4*/ 	.word	0xffffffff


	//   ....[165]....
        /*06c8*/ 	.word	0xffffffff


	//   ....[166]....
        /*06cc*/ 	.word	0xffffffff


	//   ....[167]....
        /*06d0*/ 	.word	0xffffffff


	//   ....[168]....
        /*06d4*/ 	.word	0xffffffff


	//   ....[169]....
        /*06d8*/ 	.word	0xffffffff


	//   ....[170]....
        /*06dc*/ 	.word	0xffffffff


	//   ....[171]....
        /*06e0*/ 	.word	0xffffffff


	//   ....[172]....
        /*06e4*/ 	.word	0xffffffff


	//   ....[173]....
        /*06e8*/ 	.word	0xffffffff


	//   ....[174]....
        /*06ec*/ 	.word	0xffffffff


	//   ....[175]....
        /*06f0*/ 	.word	0xffffffff


	//   ....[176]....
        /*06f4*/ 	.word	0xffffffff


	//   ....[177]....
        /*06f8*/ 	.word	0xffffffff


	//   ....[178]....
        /*06fc*/ 	.word	0xffffffff


	//   ....[179]....
        /*0700*/ 	.word	0xffffffff


	//   ....[180]....
        /*0704*/ 	.word	0xffffffff


	//   ....[181]....
        /*0708*/ 	.word	0xffffffff


	//   ....[182]....
        /*070c*/ 	.word	0xffffffff


	//   ....[183]....
        /*0710*/ 	.word	0xffffffff


	//   ....[184]....
        /*0714*/ 	.word	0xffffffff


	//   ....[185]....
        /*0718*/ 	.word	0xffffffff


	//   ....[186]....
        /*071c*/ 	.word	0xffffffff


	//   ....[187]....
        /*0720*/ 	.word	0xffffffff


	//   ....[188]....
        /*0724*/ 	.word	0xffffffff


	//   ....[189]....
        /*0728*/ 	.word	0xffffffff


	//   ....[190]....
        /*072c*/ 	.word	0xffffffff


	//   ....[191]....
        /*0730*/ 	.word	0xffffffff


	//   ....[192]....
        /*0734*/ 	.word	0xffffffff


	//   ....[193]....
        /*0738*/ 	.word	0xffffffff


	//   ....[194]....
        /*073c*/ 	.word	0xffffffff


	//   ....[195]....
        /*0740*/ 	.word	0xffffffff


	//   ....[196]....
        /*0744*/ 	.word	0xffffffff


	//   ....[197]....
        /*0748*/ 	.word	0xffffffff


	//   ....[198]....
        /*074c*/ 	.word	0xffffffff


	//   ....[199]....
        /*0750*/ 	.word	0xffffffff


	//   ....[200]....
        /*0754*/ 	.word	0xffffffff


	//   ....[201]....
        /*0758*/ 	.word	0xffffffff


	//   ....[202]....
        /*075c*/ 	.word	0xffffffff


	//   ....[203]....
        /*0760*/ 	.word	0xffffffff


	//   ....[204]....
        /*0764*/ 	.word	0xffffffff


	//   ....[205]....
        /*0768*/ 	.word	0xffffffff


	//   ....[206]....
        /*076c*/ 	.word	0xffffffff


	//   ....[207]....
        /*0770*/ 	.word	0xffffffff


	//   ....[208]....
        /*0774*/ 	.word	0xffffffff


	//   ....[209]....
        /*0778*/ 	.word	0xffffffff


	//   ....[210]....
        /*077c*/ 	.word	0xffffffff


	//   ....[211]....
        /*0780*/ 	.word	0xffffffff


	//   ....[212]....
        /*0784*/ 	.word	0xffffffff


	//   ....[213]....
        /*0788*/ 	.word	0xffffffff


	//   ....[214]....
        /*078c*/ 	.word	0xffffffff


	//   ....[215]....
        /*0790*/ 	.word	0xffffffff


	//   ....[216]....
        /*0794*/ 	.word	0xffffffff


	//   ....[217]....
        /*0798*/ 	.word	0xffffffff


	//   ....[218]....
        /*079c*/ 	.word	0xffffffff


	//   ....[219]....
        /*07a0*/ 	.word	0xffffffff


	//   ....[220]....
        /*07a4*/ 	.word	0xffffffff


	//   ....[221]....
        /*07a8*/ 	.word	0xffffffff


	//   ....[222]....
        /*07ac*/ 	.word	0xffffffff


	//   ....[223]....
        /*07b0*/ 	.word	0xffffffff


	//   ....[224]....
        /*07b4*/ 	.word	0xffffffff


	//   ....[225]....
        /*07b8*/ 	.word	0xffffffff


	//   ....[226]....
        /*07bc*/ 	.word	0xffffffff


	//   ....[227]....
        /*07c0*/ 	.word	0xffffffff


	//   ....[228]....
        /*07c4*/ 	.word	0xffffffff


	//   ....[229]....
        /*07c8*/ 	.word	0xffffffff


	//   ....[230]....
        /*07cc*/ 	.word	0xffffffff


	//   ....[231]....
        /*07d0*/ 	.word	0xffffffff


	//   ....[232]....
        /*07d4*/ 	.word	0xffffffff


	//   ....[233]....
        /*07d8*/ 	.word	0xffffffff


	//   ....[234]....
        /*07dc*/ 	.word	0xffffffff


	//   ....[235]....
        /*07e0*/ 	.word	0xffffffff


	//   ....[236]....
        /*07e4*/ 	.word	0xffffffff


	//   ....[237]....
        /*07e8*/ 	.word	0xffffffff


	//   ....[238]....
        /*07ec*/ 	.word	0xffffffff


	//   ....[239]....
        /*07f0*/ 	.word	0xffffffff


	//   ....[240]....
        /*07f4*/ 	.word	0xffffffff


	//   ....[241]....
        /*07f8*/ 	.word	0xffffffff


	//   ....[242]....
        /*07fc*/ 	.word	0xffffffff


	//   ....[243]....
        /*0800*/ 	.word	0xffffffff


	//   ....[244]....
        /*0804*/ 	.word	0xffffffff


	//   ....[245]....
        /*0808*/ 	.word	0xffffffff


	//   ....[246]....
        /*080c*/ 	.word	0xffffffff


	//   ....[247]....
        /*0810*/ 	.word	0xffffffff


	//   ....[248]....
        /*0814*/ 	.word	0xffffffff


	//   ....[249]....
        /*0818*/ 	.word	0xffffffff


	//   ....[250]....
        /*081c*/ 	.word	0xffffffff


	//   ....[251]....
        /*0820*/ 	.word	0xffffffff


	//----- nvinfo : EIATTR_COOP_GROUP_INSTR_OFFSETS
	.align		4
.L_770:
        /*0824*/ 	.byte	0x04, 0x28
        /*0826*/ 	.short	(.L_772 - .L_771)


	//   ....[0]....
.L_771:
        /*0828*/ 	.word	0x00000050


	//   ....[1]....
        /*082c*/ 	.word	0x00000200


	//   ....[2]....
        /*0830*/ 	.word	0x00000230


	//   ....[3]....
        /*0834*/ 	.word	0x00000260


	//   ....[4]....
        /*0838*/ 	.word	0x00000290


	//   ....[5]....
        /*083c*/ 	.word	0x000002c0


	//   ....[6]....
        /*0840*/ 	.word	0x000002f0


	//   ....[7]....
        /*0844*/ 	.word	0x00000450


	//   ....[8]....
        /*0848*/ 	.word	0x00000490


	//   ....[9]....
        /*084c*/ 	.word	0x000004c0


	//   ....[10]....
        /*0850*/ 	.word	0x000004f0


	//   ....[11]....
        /*0854*/ 	.word	0x00000520


	//   ....[12]....
        /*0858*/ 	.word	0x00000550


	//   ....[13]....
        /*085c*/ 	.word	0x000005e0


	//   ....[14]....
        /*0860*/ 	.word	0x00000630


	//   ....[15]....
        /*0864*/ 	.word	0x00000650


	//   ....[16]....
        /*0868*/ 	.word	0x000006b0


	//   ....[17]....
        /*086c*/ 	.word	0x00003e70


	//   ....[18]....
        /*0870*/ 	.word	0x00003e80


	//   ....[19]....
        /*0874*/ 	.word	0x000059f0


	//   ....[20]....
        /*0878*/ 	.word	0x00005a00


	//   ....[21]....
        /*087c*/ 	.word	0x000074f0


	//   ....[22]....
        /*0880*/ 	.word	0x00007500


	//   ....[23]....
        /*0884*/ 	.word	0x000079f0


	//   ....[24]....
        /*0888*/ 	.word	0x00007a00


	//   ....[25]....
        /*088c*/ 	.word	0x000087e0


	//   ....[26]....
        /*0890*/ 	.word	0x00008800


	//   ....[27]....
        /*0894*/ 	.word	0x00008930


	//   ....[28]....
        /*0898*/ 	.word	0x00008940


	//   ....[29]....
        /*089c*/ 	.word	0x00008a70


	//   ....[30]....
        /*08a0*/ 	.word	0x00008a90


	//   ....[31]....
        /*08a4*/ 	.word	0x00008bc0


	//   ....[32]....
        /*08a8*/ 	.word	0x00008bd0


	//   ....[33]....
        /*08ac*/ 	.word	0x00009070


	//   ....[34]....
        /*08b0*/ 	.word	0x000090a0


	//   ....[35]....
        /*08b4*/ 	.word	0x000090c0


	//   ....[36]....
        /*08b8*/ 	.word	0x000090d0


	//   ....[37]....
        /*08bc*/ 	.word	0x000091d0


	//   ....[38]....
        /*08c0*/ 	.word	0x00009200


	//   ....[39]....
        /*08c4*/ 	.word	0x00009230


	//   ....[40]....
        /*08c8*/ 	.word	0x000092d0


	//   ....[41]....
        /*08cc*/ 	.word	0x000096a0


	//   ....[42]....
        /*08d0*/ 	.word	0x000096c0


	//   ....[43]....
        /*08d4*/ 	.word	0x00009750


	//   ....[44]....
        /*08d8*/ 	.word	0x000097b0


	//   ....[45]....
        /*08dc*/ 	.word	0x00009c40


	//   ....[46]....
        /*08e0*/ 	.word	0x00009c60


	//   ....[47]....
        /*08e4*/ 	.word	0x00009c70


	//   ....[48]....
        /*08e8*/ 	.word	0x00009c80


	//   ....[49]....
        /*08ec*/ 	.word	0x0000a4a0


	//   ....[50]....
        /*08f0*/ 	.word	0x0000a4b0


	//   ....[51]....
        /*08f4*/ 	.word	0x0000a4c0


	//   ....[52]....
        /*08f8*/ 	.word	0x0000a4d0


	//   ....[53]....
        /*08fc*/ 	.word	0x0000d1c0


	//   ....[54]....
        /*0900*/ 	.word	0x0000d1e0


	//   ....[55]....
        /*0904*/ 	.word	0x0000d200


	//   ....[56]....
        /*0908*/ 	.word	0x0000d210


	//   ....[57]....
        /*090c*/ 	.word	0x0000d810


	//   ....[58]....
        /*0910*/ 	.word	0x0000d820


	//   ....[59]....
        /*0914*/ 	.word	0x0000d830


	//   ....[60]....
        /*0918*/ 	.word	0x0000d840


	//   ....[61]....
        /*091c*/ 	.word	0x00010860


	//   ....[62]....
        /*0920*/ 	.word	0x00010880


	//   ....[63]....
        /*0924*/ 	.word	0x00010980


	//   ....[64]....
        /*0928*/ 	.word	0x000109a0


	//   ....[65]....
        /*092c*/ 	.word	0x000117a0


	//   ....[66]....
        /*0930*/ 	.word	0x000117b0


	//   ....[67]....
        /*0934*/ 	.word	0x00011fe0


	//   ....[68]....
        /*0938*/ 	.word	0x00012100


	//   ....[69]....
        /*093c*/ 	.word	0x00012110


	//   ....[70]....
        /*0940*/ 	.word	0x00012140


	//   ....[71]....
        /*0944*/ 	.word	0x000133f0


	//   ....[72]....
        /*0948*/ 	.word	0x00013410


	//   ....[73]....
        /*094c*/ 	.word	0x00013500


	//   ....[74]....
        /*0950*/ 	.word	0x00013520


	//   ....[75]....
        /*0954*/ 	.word	0x00013a60


	//   ....[76]....
        /*0958*/ 	.word	0x00013a80


	//   ....[77]....
        /*095c*/ 	.word	0x00013b80


	//   ....[78]....
        /*0960*/ 	.word	0x00013bc0


	//   ....[79]....
        /*0964*/ 	.word	0x00014a70


	//   ....[80]....
        /*0968*/ 	.word	0x00014a80


	//   ....[81]....
        /*096c*/ 	.word	0x00014ff0


	//   ....[82]....
        /*0970*/ 	.word	0x00015110


	//   ....[83]....
        /*0974*/ 	.word	0x00015260


	//   ....[84]....
        /*0978*/ 	.word	0x000152a0


	//   ....[85]....
        /*097c*/ 	.word	0x00016bf0


	//   ....[86]....
        /*0980*/ 	.word	0x00016c10


	//   ....[87]....
        /*0984*/ 	.word	0x00016d20


	//   ....[88]....
        /*0988*/ 	.word	0x00016d50


	//   ....[89]....
        /*098c*/ 	.word	0x00017220


	//   ....[90]....
        /*0990*/ 	.word	0x00017240


	//   ....[91]....
        /*0994*/ 	.word	0x00017340


	//   ....[92]....
        /*0998*/ 	.word	0x00017380


	//   ....[93]....
        /*099c*/ 	.word	0x000184b0


	//   ....[94]....
        /*09a0*/ 	.word	0x000184e0


	//   ....[95]....
        /*09a4*/ 	.word	0x000187b0


	//   ....[96]....
        /*09a8*/ 	.word	0x000188d0


	//   ....[97]....
        /*09ac*/ 	.word	0x00019e80


	//   ....[98]....
        /*09b0*/ 	.word	0x00019ea0


	//   ....[99]....
        /*09b4*/ 	.word	0x00019fb0


	//   ....[100]....
        /*09b8*/ 	.word	0x00019fe0


	//   ....[101]....
        /*09bc*/ 	.word	0x0001a200


	//   ....[102]....
        /*09c0*/ 	.word	0x0001a230


	//   ....[103]....
        /*09c4*/ 	.word	0x0001a240


	//   ....[104]....
        /*09c8*/ 	.word	0x0001a270


	//   ....[105]....
        /*09cc*/ 	.word	0x0001b870


	//   ....[106]....
        /*09d0*/ 	.word	0x0001b880


	//   ....[107]....
        /*09d4*/ 	.word	0x0001b8a0


	//   ....[108]....
        /*09d8*/ 	.word	0x0001b8c0


	//   ....[109]....
        /*09dc*/ 	.word	0x0001bc40


	//   ....[110]....
        /*09e0*/ 	.word	0x0001bc60


	//   ....[111]....
        /*09e4*/ 	.word	0x0001bd80


	//   ....[112]....
        /*09e8*/ 	.word	0x0001bd90


	//   ....[113]....
        /*09ec*/ 	.word	0x0001bec0


	//   ....[114]....
        /*09f0*/ 	.word	0x0001bee0


	//   ....[115]....
        /*09f4*/ 	.word	0x0001c010


	//   ....[116]....
        /*09f8*/ 	.word	0x0001c020


	//   ....[117]....
        /*09fc*/ 	.word	0x0001c350


	//   ....[118]....
        /*0a00*/ 	.word	0x0001c370


	//   ....[119]....
        /*0a04*/ 	.word	0x0001ce20


	//   ....[120]....
        /*0a08*/ 	.word	0x0001ce30


	//   ....[121]....
        /*0a0c*/ 	.word	0x0001e100


	//   ....[122]....
        /*0a10*/ 	.word	0x0001e120


	//   ....[123]....
        /*0a14*/ 	.word	0x0001e250


	//   ....[124]....
        /*0a18*/ 	.word	0x0001e260


	//   ....[125]....
        /*0a1c*/ 	.word	0x0001e390


	//   ....[126]....
        /*0a20*/ 	.word	0x0001e3b0


	//   ....[127]....
        /*0a24*/ 	.word	0x0001e4e0


	//   ....[128]....
        /*0a28*/ 	.word	0x0001e4f0


	//   ....[129]....
        /*0a2c*/ 	.word	0x0001e6e0


	//   ....[130]....
        /*0a30*/ 	.word	0x0001e700


	//   ....[131]....
        /*0a34*/ 	.word	0x0001e830


	//   ....[132]....
        /*0a38*/ 	.word	0x0001e870


	//   ....[133]....
        /*0a3c*/ 	.word	0x0001e8a0


	//   ....[134]....
        /*0a40*/ 	.word	0x0001e8d0


	//   ....[135]....
        /*0a44*/ 	.word	0x0001e900


	//   ....[136]....
        /*0a48*/ 	.word	0x0001e930


	//   ....[137]....
        /*0a4c*/ 	.word	0x0001eaa0


	//   ....[138]....
        /*0a50*/ 	.word	0x0001eae0


	//   ....[139]....
        /*0a54*/ 	.word	0x0001eb10


	//   ....[140]....
        /*0a58*/ 	.word	0x0001eb40


	//   ....[141]....
        /*0a5c*/ 	.word	0x0001eb70


	//   ....[142]....
        /*0a60*/ 	.word	0x0001eba0


	//   ....[143]....
        /*0a64*/ 	.word	0x0001ec30


	//   ....[144]....
        /*0a68*/ 	.word	0x0001ec90


	//   ....[145]....
        /*0a6c*/ 	.word	0x0001eca0


	//   ....[146]....
        /*0a70*/ 	.word	0x0001ed00


	//   ....[147]....
        /*0a74*/ 	.word	0x0001f760


	//   ....[148]....
        /*0a78*/ 	.word	0x0001f7c0


	//   ....[149]....
        /*0a7c*/ 	.word	0x0001f810


	//   ....[150]....
        /*0a80*/ 	.word	0x0001f860


	//   ....[151]....
        /*0a84*/ 	.word	0x0001f8b0


	//   ....[152]....
        /*0a88*/ 	.word	0x0001f920


	//   ....[153]....
        /*0a8c*/ 	.word	0x0001f970


	//   ....[154]....
        /*0a90*/ 	.word	0x0001f9e0


	//   ....[155]....
        /*0a94*/ 	.word	0x0001fa50


	//   ....[156]....
        /*0a98*/ 	.word	0x0001fab0


	//   ....[157]....
        /*0a9c*/ 	.word	0x0001fb20


	//   ....[158]....
        /*0aa0*/ 	.word	0x0001fb90


	//   ....[159]....
        /*0aa4*/ 	.word	0x0001fc00


	//   ....[160]....
        /*0aa8*/ 	.word	0x0001fc60


	//   ....[161]....
        /*0aac*/ 	.word	0x0001fcd0


	//   ....[162]....
        /*0ab0*/ 	.word	0x0001fd40


	//   ....[163]....
        /*0ab4*/ 	.word	0x0001fdb0


	//   ....[164]....
        /*0ab8*/ 	.word	0x0001fe10


	//   ....[165]....
        /*0abc*/ 	.word	0x0001fe80


	//   ....[166]....
        /*0ac0*/ 	.word	0x0001fef0


	//   ....[167]....
        /*0ac4*/ 	.word	0x00020060


	//   ....[168]....
        /*0ac8*/ 	.word	0x000200c0


	//   ....[169]....
        /*0acc*/ 	.word	0x00020130


	//   ....[170]....
        /*0ad0*/ 	.word	0x000201a0


	//   ....[171]....
        /*0ad4*/ 	.word	0x00020200


	//   ....[172]....
        /*0ad8*/ 	.word	0x00020260


	//   ....[173]....
        /*0adc*/ 	.word	0x000202d0


	//   ....[174]....
        /*0ae0*/ 	.word	0x00020330


	//   ....[175]....
        /*0ae4*/ 	.word	0x00020390


	//   ....[176]....
        /*0ae8*/ 	.word	0x000203f0


	//   ....[177]....
        /*0aec*/ 	.word	0x00020460


	//   ....[178]....
        /*0af0*/ 	.word	0x000204d0


	//   ....[179]....
        /*0af4*/ 	.word	0x00020540


	//   ....[180]....
        /*0af8*/ 	.word	0x000205a0


	//   ....[181]....
        /*0afc*/ 	.word	0x00020610


	//   ....[182]....
        /*0b00*/ 	.word	0x00020670


	//   ....[183]....
        /*0b04*/ 	.word	0x000206e0


	//   ....[184]....
        /*0b08*/ 	.word	0x00020740


	//   ....[185]....
        /*0b0c*/ 	.word	0x000207b0


	//   ....[186]....
        /*0b10*/ 	.word	0x00020820


	//   ....[187]....
        /*0b14*/ 	.word	0x00020990


	//   ....[188]....
        /*0b18*/ 	.word	0x000209f0


	//   ....[189]....
        /*0b1c*/ 	.word	0x00020a60


	//   ....[190]....
        /*0b20*/ 	.word	0x00020ad0


	//   ....[191]....
        /*0b24*/ 	.word	0x00020c40


	//   ....[192]....
        /*0b28*/ 	.word	0x00020ca0


	//   ....[193]....
        /*0b2c*/ 	.word	0x00020d10


	//   ....[194]....
        /*0b30*/ 	.word	0x00020d80


	//   ....[195]....
        /*0b34*/ 	.word	0x00020f00


	//   ....[196]....
        /*0b38*/ 	.word	0x00020f60


	//   ....[197]....
        /*0b3c*/ 	.word	0x00020fd0


	//   ....[198]....
        /*0b40*/ 	.word	0x00021040


	//   ....[199]....
        /*0b44*/ 	.word	0x000211c0


	//   ....[200]....
        /*0b48*/ 	.word	0x00021220


	//   ....[201]....
        /*0b4c*/ 	.word	0x00021290


	//   ....[202]....
        /*0b50*/ 	.word	0x00021300


	//   ....[203]....
        /*0b54*/ 	.word	0x00021480


	//   ....[204]....
        /*0b58*/ 	.word	0x000214e0


	//   ....[205]....
        /*0b5c*/ 	.word	0x00021530


	//   ....[206]....
        /*0b60*/ 	.word	0x000215a0


	//   ....[207]....
        /*0b64*/ 	.word	0x00021610


	//   ....[208]....
        /*0b68*/ 	.word	0x00021790


	//   ....[209]....
        /*0b6c*/ 	.word	0x000217f0


	//   ....[210]....
        /*0b70*/ 	.word	0x00021850


	//   ....[211]....
        /*0b74*/ 	.word	0x000218b0


	//   ....[212]....
        /*0b78*/ 	.word	0x00021900


	//   ....[213]....
        /*0b7c*/ 	.word	0x00021940


	//   ....[214]....
        /*0b80*/ 	.word	0x000219b0


	//   ....[215]....
        /*0b84*/ 	.word	0x00021a20


	//   ....[216]....
        /*0b88*/ 	.word	0x00021a90


	//   ....[217]....
        /*0b8c*/ 	.word	0x00021af0


	//   ....[218]....
        /*0b90*/ 	.word	0x00021b60


	//   ....[219]....
        /*0b94*/ 	.word	0x00021bd0


	//   ....[220]....
        /*0b98*/ 	.word	0x00021c40


	//   ....[221]....
        /*0b9c*/ 	.word	0x00021ca0


	//   ....[222]....
        /*0ba0*/ 	.word	0x00021d10


	//   ....[223]....
        /*0ba4*/ 	.word	0x00021d80


	//   ....[224]....
        /*0ba8*/ 	.word	0x00021df0


	//   ....[225]....
        /*0bac*/ 	.word	0x00021e50


	//   ....[226]....
        /*0bb0*/ 	.word	0x00021ec0


	//   ....[227]....
        /*0bb4*/ 	.word	0x00021f30


	//   ....[228]....
        /*0bb8*/ 	.word	0x00021fa0


	//   ....[229]....
        /*0bbc*/ 	.word	0x00022000


	//   ....[230]....
        /*0bc0*/ 	.word	0x00022070


	//   ....[231]....
        /*0bc4*/ 	.word	0x000220e0


	//   ....[232]....
        /*0bc8*/ 	.word	0x00022150


	//   ....[233]....
        /*0bcc*/ 	.word	0x000221b0


	//   ....[234]....
        /*0bd0*/ 	.word	0x00022220


	//   ....[235]....
        /*0bd4*/ 	.word	0x00022290


	//   ....[236]....
        /*0bd8*/ 	.word	0x000222e0


	//   ....[237]....
        /*0bdc*/ 	.word	0x00022320


	//   ....[238]....
        /*0be0*/ 	.word	0x00022370


	//   ....[239]....
        /*0be4*/ 	.word	0x000223c0


	//   ....[240]....
        /*0be8*/ 	.word	0x00022410


	//   ....[241]....
        /*0bec*/ 	.word	0x00022480


	//   ....[242]....
        /*0bf0*/ 	.word	0x000224d0


	//   ....[243]....
        /*0bf4*/ 	.word	0x00022520


	//   ....[244]....
        /*0bf8*/ 	.word	0x00022570


	//   ....[245]....
        /*0bfc*/ 	.word	0x000225c0


	//   ....[246]....
        /*0c00*/ 	.word	0x00022610


	//   ....[247]....
        /*0c04*/ 	.word	0x00022680


	//   ....[248]....
        /*0c08*/ 	.word	0x000226d0


	//   ....[249]....
        /*0c0c*/ 	.word	0x00022740


	//   ....[250]....
        /*0c10*/ 	.word	0x000227a0


	//   ....[251]....
        /*0c14*/ 	.word	0x00022810


	//----- nvinfo : EIATTR_EXIT_INSTR_OFFSETS
	.align		4
.L_772:
        /*0c18*/ 	.byte	0x04, 0x1c
        /*0c1a*/ 	.short	(.L_774 - .L_773)


	//   ....[0]....
.L_773:
        /*0c1c*/ 	.word	0x000010d0


	//   ....[1]....
        /*0c20*/ 	.word	0x0001f720


	//----- nvinfo : EIATTR_MAX_THREADS
	.align		4
.L_774:
        /*0c24*/ 	.byte	0x04, 0x05
        /*0c26*/ 	.short	(.L_776 - .L_775)
.L_775:
        /*0c28*/ 	.word	0x00000100
        /*0c2c*/ 	.word	0x00000001
        /*0c30*/ 	.word	0x00000001


	//----- nvinfo : EIATTR_CRS_STACK_SIZE
	.align		4
.L_776:
        /*0c34*/ 	.byte	0x04, 0x1e
        /*0c36*/ 	.short	(.L_778 - .L_777)
.L_777:
        /*0c38*/ 	.word	0x00000000
.L_778:


//--------------------- .nv.info._ZN7cutlass13device_kernelIN5flash19enable_sm80_to_sm89INS1_16FlashAttnFwdSm80INS1_25CollectiveMainloopFwdSm80ILi8ELi1ELb0EN4cute5tupleIJNS5_1CILi128EEENS7_ILi64EEENS7_ILi192EEEEEELi192ENS_6half_tEfNS_4arch4Sm80ELb0ELb0ELb0ELb0ELb1ELb0ELb1ELb1EEENS1_21CollectiveEpilogueFwdINS6_IJS8_SA_S9_EEENS6_IJNS7_ILi1EEESI_SI_EEESC_SE_Li256ELb0ELb1ELb1ELb0EEENS1_19SingleTileSchedulerILb0ELb1ELb1ELi128EEEEEEEEEvNT_6ParamsE --------------------------
	.section	.nv.info._ZN7cutlass13device_kernelIN5flash19enable_sm80_to_sm89INS1_16FlashAttnFwdSm80INS1_25CollectiveMainloopFwdSm80ILi8ELi1ELb0EN4cute5tupleIJNS5_1CILi128EEENS7_ILi64EEENS7_ILi192EEEEEELi192ENS_6half_tEfNS_4arch4Sm80ELb0ELb0ELb0ELb0ELb1ELb0ELb1ELb1EEENS1_21CollectiveEpilogueFwdINS6_IJS8_SA_S9_EEENS6_IJNS7_ILi1EEESI_SI_EEESC_SE_Li256ELb0ELb1ELb1ELb0EEENS1_19SingleTileSchedulerILb0ELb1ELb1ELi128EEEEEEEEEvNT_6ParamsE,"",@"SHT_CUDA_INFO"
	.sectionflags	@""
	.align	4


	//----- nvinfo : EIATTR_CUDA_API_VERSION
	.align		4
        /*0000*/ 	.byte	0x04, 0x37
        /*0002*/ 	.short	(.L_780 - .L_779)
.L_779:
        /*0004*/ 	.word	0x00000082


	//----- nvinfo : EIATTR_SW2861232_WAR
	.align		4
.L_780:
        /*0008*/ 	.byte	0x01, 0x35
	.zero		2


	//----- nvinfo : EIATTR_PARAM_CBANK
	.align		4
        /*000c*/ 	.byte	0x04, 0x0a
        /*000e*/ 	.short	(.L_782 - .L_781)
	.align		4
.L_781:
        /*0010*/ 	.word	index@(.nv.constant0._ZN7cutlass13device_kernelIN5flash19enable_sm80_to_sm89INS1_16FlashAttnFwdSm80INS1_25CollectiveMainloopFwdSm80ILi8ELi1ELb0EN4cute5tupleIJNS5_1CILi128EEENS7_ILi64EEENS7_ILi192EEEEEELi192ENS_6half_tEfNS_4arch4Sm80ELb0ELb0ELb0ELb0ELb1ELb0ELb1ELb1EEENS1_21CollectiveEpilogueFwdINS6_IJS8_SA_S9_EEENS6_IJNS7_ILi1EEESI_SI_EEESC_SE_Li256ELb0ELb1ELb1ELb0EEENS1_19SingleTileSchedulerILb0ELb1ELb1ELi128EEEEEEEEEvNT_6ParamsE)
        /*0014*/ 	.short	0x0160
        /*0016*/ 	.short	0x0418


	//----- nvinfo : EIATTR_CBANK_PARAM_SIZE
	.align		4
.L_782:
        /*0018*/ 	.byte	0x03, 0x19
        /*001a*/ 	.short	0x0418


	//----- nvinfo : EIATTR_KPARAM_INFO
	.align		4
        /*001c*/ 	.byte	0x04, 0x17
        /*001e*/ 	.short	(.L_784 - .L_783)
.L_783:
        /*0020*/ 	.word	0x00000000
        /*0024*/ 	.short	0x0000
        /*0026*/ 	.short	0x0000
        /*0028*/ 	.byte	0x00, 0xf0, 0x61, 0x10


	//----- nvinfo : EIATTR_MAXREG_COUNT
	.align		4
.L_784:
        /*002c*/ 	.byte	0x03, 0x1b
        /*002e*/ 	.short	0x00ff


	//----- nvinfo : EIATTR_NUM_BARRIERS
	.align		4
        /*0030*/ 	.byte	0x02, 0x4c
        /*0032*/ 	.byte	0x02
	.zero		1


	//----- nvinfo : EIATTR_MERCURY_ISA_VERSION
	.align		4
        /*0034*/ 	.byte	0x03, 0x5f
        /*0036*/ 	.short	0x0000


	//----- nvinfo : EIATTR_COOP_GROUP_MASK_REGIDS
	.align		4
        /*0038*/ 	.byte	0x04, 0x29
        /*003a*/ 	.short	(.L_786 - .L_785)


	//   ....[0]....
.L_785:
        /*003c*/ 	.word	0xffffffff


	//   ....[1]....
        /*0040*/ 	.word	0xffffffff


	//   ....[2]....
        /*0044*/ 	.word	0xffffffff


	//   ....[3]....
        /*0048*/ 	.word	0xffffffff


	//   ....[4]....
        /*004c*/ 	.word	0xffffffff


	//   ....[5]....
        /*0050*/ 	.word	0xffffffff


	//   ....[6]....
        /*0054*/ 	.word	0xffffffff


	//   ....[7]....
        /*0058*/ 	.word	0xffffffff


	//   ....[8]....
        /*005c*/ 	.word	0xffffffff


	//   ....[9]....
        /*0060*/ 	.word	0xffffffff


	//   ....[10]....
        /*0064*/ 	.word	0xffffffff


	//   ....[11]....
        /*0068*/ 	.word	0xffffffff


	//   ....[12]....
        /*006c*/ 	.word	0xffffffff


	//   ....[13]....
        /*0070*/ 	.word	0xffffffff


	//   ....[14]....
        /*0074*/ 	.word	0xffffffff


	//   ....[15]....
        /*0078*/ 	.word	0xffffffff


	//   ....[16]....
        /*007c*/ 	.word	0xffffffff


	//   ....[17]....
        /*0080*/ 	.word	0xffffffff


	//   ....[18]....
        /*0084*/ 	.word	0xffffffff


	//   ....[19]....
        /*0088*/ 	.word	0xffffffff


	//   ....[20]....
        /*008c*/ 	.word	0xffffffff


	//   ....[21]....
        /*0090*/ 	.word	0xffffffff


	//   ....[22]....
        /*0094*/ 	.word	0xffffffff


	//   ....[23]....
        /*0098*/ 	.word	0xffffffff


	//   ....[24]....
        /*009c*/ 	.word	0xffffffff


	//   ....[25]....
        /*00a0*/ 	.word	0xffffffff


	//   ....[26]....
        /*00a4*/ 	.word	0xffffffff


	//   ....[27]....
        /*00a8*/ 	.word	0xffffffff


	//   ....[28]....
        /*00ac*/ 	.word	0xffffffff


	//   ....[29]....
        /*00b0*/ 	.word	0xffffffff


	//   ....[30]....
        /*00b4*/ 	.word	0xffffffff


	//   ....[31]....
        /*00b8*/ 	.word	0xffffffff


	//   ....[32]....
        /*00bc*/ 	.word	0xffffffff


	//   ....[33]....
        /*00c0*/ 	.word	0xffffffff


	//   ....[34]....
        /*00c4*/ 	.word	0xffffffff


	//   ....[35]....
        /*00c8*/ 	.word	0xffffffff


	//   ....[36]....
        /*00cc*/ 	.word	0xffffffff


	//   ....[37]....
        /*00d0*/ 	.word	0xffffffff


	//   ....[38]....
        /*00d4*/ 	.word	0xffffffff


	//   ....[39]....
        /*00d8*/ 	.word	0xffffffff


	//   ....[40]....
        /*00dc*/ 	.word	0xffffffff


	//   ....[41]....
        /*00e0*/ 	.word	0xffffffff


	//   ....[42]....
        /*00e4*/ 	.word	0xffffffff


	//   ....[43]....
        /*00e8*/ 	.word	0xffffffff


	//   ....[44]....
        /*00ec*/ 	.word	0xffffffff


	//   ....[45]....
        /*00f0*/ 	.word	0xffffffff


	//   ....[46]....
        /*00f4*/ 	.word	0xffffffff


	//   ....[47]....
        /*00f8*/ 	.word	0xffffffff


	//   ....[48]....
        /*00fc*/ 	.word	0xffffffff


	//----- nvinfo : EIATTR_COOP_GROUP_INSTR_OFFSETS
	.align		4
.L_786:
        /*0100*/ 	.byte	0x04, 0x28
        /*0102*/ 	.short	(.L_788 - .L_787)


	//   ....[0]....
.L_787:
        /*0104*/ 	.word	0x00000050


	//   ....[1]....
        /*0108*/ 	.word	0x00000d70


	//   ....[2]....
        /*010c*/ 	.word	0x00000db0


	//   ....[3]....
        /*0110*/ 	.word	0x00000fc0


	//   ....[4]....
        /*0114*/ 	.word	0x00000ff0


	//   ....[5]....
        /*0118*/ 	.word	0x00001110


	//   ....[6]....
        /*011c*/ 	.word	0x00001140


	//   ....[7]....
        /*0120*/ 	.word	0x00001260


	//   ....[8]....
        /*0124*/ 	.word	0x000012a0


	//   ....[9]....
        /*0128*/ 	.word	0x000018b0


	//   ....[10]....
        /*012c*/ 	.word	0x000018d0


	//   ....[11]....
        /*0130*/ 	.word	0x00001900


	//   ....[12]....
        /*0134*/ 	.word	0x00001930


	//   ....[13]....
        /*0138*/ 	.word	0x00001980


	//   ....[14]....
        /*013c*/ 	.word	0x000019b0


	//   ....[15]....
        /*0140*/ 	.word	0x000019f0


	//   ....[16]....
        /*0144*/ 	.word	0x00001b90


	//   ....[17]....
        /*0148*/ 	.word	0x00002b50


	//   ....[18]....
        /*014c*/ 	.word	0x00002b80


	//   ....[19]....
        /*0150*/ 	.word	0x00002ba0


	//   ....[20]....
        /*0154*/ 	.word	0x00002bb0


	//   ....[21]....
        /*0158*/ 	.word	0x00003380


	//   ....[22]....
        /*015c*/ 	.word	0x000033f0


	//   ....[23]....
        /*0160*/ 	.word	0x00003410


	//   ....[24]....
        /*0164*/ 	.word	0x00003430


	//   ....[25]....
        /*0168*/ 	.word	0x00004620


	//   ....[26]....
        /*016c*/ 	.word	0x00004630


	//   ....[27]....
        /*0170*/ 	.word	0x00004640


	//   ....[28]....
        /*0174*/ 	.word	0x00004650


	//   ....[29]....
        /*0178*/ 	.word	0x00004910


	//   ....[30]....
        /*017c*/ 	.word	0x00004920


	//   ....[31]....
        /*0180*/ 	.word	0x00004930


	//   ....[32]....
        /*0184*/ 	.word	0x00004950


	//   ....[33]....
        /*0188*/ 	.word	0x000056c0


	//   ....[34]....
        /*018c*/ 	.word	0x000056e0


	//   ....[35]....
        /*0190*/ 	.word	0x00005710


	//   ....[36]....
        /*0194*/ 	.word	0x00005720


	//   ....[37]....
        /*0198*/ 	.word	0x00006da0


	//   ....[38]....
        /*019c*/ 	.word	0x00006dc0


	//   ....[39]....
        /*01a0*/ 	.word	0x00006df0


	//   ....[40]....
        /*01a4*/ 	.word	0x00006e10


	//   ....[41]....
        /*01a8*/ 	.word	0x00007b40


	//   ....[42]....
        /*01ac*/ 	.word	0x00007b70


	//   ....[43]....
        /*01b0*/ 	.word	0x00007ba0


	//   ....[44]....
        /*01b4*/ 	.word	0x00007bd0


	//   ....[45]....
        /*01b8*/ 	.word	0x00007c40


	//   ....[46]....
        /*01bc*/ 	.word	0x00007ca0


	//   ....[47]....
        /*01c0*/ 	.word	0x000085a0


	//   ....[48]....
        /*01c4*/ 	.word	0x000085b0


	//----- nvinfo : EIATTR_EXIT_INSTR_OFFSETS
	.align		4
.L_788:
        /*01c8*/ 	.byte	0x04, 0x1c
        /*01ca*/ 	.short	(.L_790 - .L_789)


	//   ....[0]....
.L_789:
        /*01cc*/ 	.word	0x000001b0


	//   ....[1]....
        /*01d0*/ 	.word	0x000085c0


	//   ....[2]....
        /*01d4*/ 	.word	0x00008e60


	//   ....[3]....
        /*01d8*/ 	.word	0x00008eb0


	//   ....[4]....
        /*01dc*/ 	.word	0x00008ee0


	//   ....[5]....
        /*01e0*/ 	.word	0x00008f40


	//   ....[6]....
        /*01e4*/ 	.word	0x000091d0


	//----- nvinfo : EIATTR_CTAIDZ_USED
	.align		4
.L_790:
        /*01e8*/ 	.byte	0x01, 0x04
	.zero		2


	//----- nvinfo : EIATTR_MAX_THREADS
	.align		4
        /*01ec*/ 	.byte	0x04, 0x05
        /*01ee*/ 	.short	(.L_792 - .L_791)
.L_791:
        /*01f0*/ 	.word	0x00000100
        /*01f4*/ 	.word	0x00000001
        /*01f8*/ 	.word	0x00000001


	//----- nvinfo : EIATTR_CRS_STACK_SIZE
	.align		4
.L_792:
        /*01fc*/ 	.byte	0x04, 0x1e
        /*01fe*/ 	.short	(.L_794 - .L_793)
.L_793:
        /*0200*/ 	.word	0x00000000
.L_794:


//--------------------- .nv.info._ZN7cutlass13device_kernelIN5flash19enable_sm80_to_sm89INS1_16FlashAttnFwdSm80INS1_25CollectiveMainloopFwdSm80ILi8ELi1ELb0EN4cute5tupleIJNS5_1CILi128EEENS7_ILi64EEENS7_ILi192EEEEEELi192ENS_6half_tEfNS_4arch4Sm80ELb0ELb0ELb0ELb1ELb1ELb0ELb1ELb1EEENS1_21CollectiveEpilogueFwdINS6_IJS8_SA_S9_EEENS6_IJNS7_ILi1EEESI_SI_EEESC_SE_Li256ELb1ELb1ELb1ELb0EEENS1_36VarlenDynamicPersistentTileSchedulerILi128ELi64ELi256ELi256ELb1ELb1ELb0ELb0ELb1ELb1EEEEEEEEEvNT_6ParamsE --------------------------
	.section	.nv.info._ZN7cutlass13device_kernelIN5flash19enable_sm80_to_sm89INS1_16FlashAttnFwdSm80INS1_25CollectiveMainloopFwdSm80ILi8ELi1ELb0EN4cute5tupleIJNS5_1CILi128EEENS7_ILi64EEENS7_ILi192EEEEEELi192ENS_6half_tEfNS_4arch4Sm80ELb0ELb0ELb0ELb1ELb1ELb0ELb1ELb1EEENS1_21CollectiveEpilogueFwdINS6_IJS8_SA_S9_EEENS6_IJNS7_ILi1EEESI_SI_EEESC_SE_Li256ELb1ELb1ELb1ELb0EEENS1_36VarlenDynamicPersistentTileSchedulerILi128ELi64ELi256ELi256ELb1ELb1ELb0ELb0ELb1ELb1EEEEEEEEEvNT_6ParamsE,"",@"SHT_CUDA_INFO"
	.sectionflags	@""
	.align	4


	//----- nvinfo : EIATTR_CUDA_API_VERSION
	.align		4
        /*0000*/ 	.byte	0x04, 0x37
        /*0002*/ 	.short	(.L_796 - .L_795)
.L_795:
        /*0004*/ 	.word	0x00000082


	//----- nvinfo : EIATTR_SW2861232_WAR
	.align		4
.L_796:
        /*0008*/ 	.byte	0x01, 0x35
	.zero		2


	//----- nvinfo : EIATTR_PARAM_CBANK
	.align		4
        /*000c*/ 	.byte	0x04, 0x0a
        /*000e*/ 	.short	(.L_798 - .L_797)
	.align		4
.L_797:
        /*0010*/ 	.word	index@(.nv.constant0._ZN7cutlass13device_kernelIN5flash19enable_sm80_to_sm89INS1_16FlashAttnFwdSm80INS1_25CollectiveMainloopFwdSm80ILi8ELi1ELb0EN4cute5tupleIJNS5_1CILi128EEENS7_ILi64EEENS7_ILi192EEEEEELi192ENS_6half_tEfNS_4arch4Sm80ELb0ELb0ELb0ELb1ELb1ELb0ELb1ELb1EEENS1_21CollectiveEpilogueFwdINS6_IJS8_SA_S9_EEENS6_IJNS7_ILi1EEESI_SI_EEESC_SE_Li256ELb1ELb1ELb1ELb0EEENS1_36VarlenDynamicPersistentTileSchedulerILi128ELi64ELi256ELi256ELb1ELb1ELb0ELb0ELb1ELb1EEEEEEEEEvNT_6ParamsE)
        /*0014*/ 	.short	0x0160
        /*0016*/ 	.short	0x0438


	//----- nvinfo : EIATTR_CBANK_PARAM_SIZE
	.align		4
.L_798:
        /*0018*/ 	.byte	0x03, 0x19
        /*001a*/ 	.short	0x0438


	//----- nvinfo : EIATTR_KPARAM_INFO
	.align		4
        /*001c*/ 	.byte	0x04, 0x17
        /*001e*/ 	.short	(.L_800 - .L_799)
.L_799:
        /*0020*/ 	.word	0x00000000
        /*0024*/ 	.short	0x0000
        /*0026*/ 	.short	0x0000
        /*0028*/ 	.byte	0x00, 0xf0, 0xe1, 0x10


	//----- nvinfo : EIATTR_MAXREG_COUNT
	.align		4
.L_800:
        /*002c*/ 	.byte	0x03, 0x1b
        /*002e*/ 	.short	0x00ff


	//----- nvinfo : EIATTR_NUM_BARRIERS
	.align		4
        /*0030*/ 	.byte	0x02, 0x4c
        /*0032*/ 	.byte	0x06
	.zero		1


	//----- nvinfo : EIATTR_ANNOTATIONS
	.align		4
        /*0034*/ 	.byte	0x04, 0x55
        /*0036*/ 	.short	(.L_802 - .L_801)


	//   ....[0]....
.L_801:
        /*0038*/ 	.word	0x00000001
        /*003c*/ 	.byte	0x70, 0x00, 0x00, 0x00, 0x01, 0x00, 0x00, 0x00, 0xe0, 0x0f, 0x00, 0x00, 0x01, 0x00, 0x00, 0x00
        /*004c*/ 	.byte	0x60, 0x10, 0x00, 0x00, 0x01, 0x00, 0x00, 0x00, 0xa0, 0x12, 0x00, 0x00, 0x01, 0x00, 0x00, 0x00
        /*005c*/ 	.byte	0xd0, 0x8b, 0x00, 0x00, 0x01, 0x00, 0x00, 0x00, 0x40, 0x93, 0x00, 0x00, 0x01, 0x00, 0x00, 0x00
        /*006c*/ 	.byte	0x80, 0x93, 0x00, 0x00, 0x01, 0x00, 0x00, 0x00, 0x70, 0xbe, 0x00, 0x00, 0x01, 0x00, 0x00, 0x00
        /*007c*/ 	.byte	0x30, 0xe9, 0x00, 0x00, 0x01, 0x00, 0x00, 0x00, 0x70, 0xe9, 0x00, 0x00


	//----- nvinfo : EIATTR_MERCURY_ISA_VERSION
	.align		4
.L_802:
        /*0088*/ 	.byte	0x03, 0x5f
        /*008a*/ 	.short	0x0000


	//----- nvinfo : EIATTR_INT_WARP_WIDE_INSTR_OFFSETS
	.align		4
        /*008c*/ 	.byte	0x04, 0x31
        /*008e*/ 	.short	(.L_804 - .L_803)


	//   ....[0]....
.L_803:
        /*0090*/ 	.word	0x00008ab0


	//   ....[1]....
        /*0094*/ 	.word	0x00008b30


	//----- nvinfo : EIATTR_COOP_GROUP_MASK_REGIDS
	.align		4
.L_804:
        /*0098*/ 	.byte	0x04, 0x29
        /*009a*/ 	.short	(.L_806 - .L_805)


	//   ....[0]....
.L_805:
        /*009c*/ 	.word	0xffffffff


	//   ....[1]....
        /*00a0*/ 	.word	0xffffffff


	//   ....[2]....
        /*00a4*/ 	.word	0xffffffff


	//   ....[3]....
        /*00a8*/ 	.word	0xffffffff


	//   ....[4]....
        /*00ac*/ 	.word	0xffffffff


	//   ....[5]....
        /*00b0*/ 	.word	0xffffffff


	//   ....[6]....
        /*00b4*/ 	.word	0xffffffff


	//   ....[7]....
        /*00b8*/ 	.word	0xffffffff


	//   ....[8]....
        /*00bc*/ 	.word	0xffffffff


	//   ....[9]....
        /*00c0*/ 	.word	0xffffffff


	//   ....[10]....
        /*00c4*/ 	.word	0xffffffff


	//   ....[11]....
        /*00c8*/ 	.word	0xffffffff


	//   ....[12]....
        /*00cc*/ 	.word	0xffffffff


	//   ....[13]....
        /*00d0*/ 	.word	0xffffffff


	//   ....[14]....
        /*00d4*/ 	.word	0xffffffff


	//   ....[15]....
        /*00d8*/ 	.word	0xffffffff


	//   ....[16]....
        /*00dc*/ 	.word	0xffffffff


	//   ....[17]....
        /*00e0*/ 	.word	0xffffffff


	//   ....[18]....
        /*00e4*/ 	.word	0xffffffff


	//   ....[19]....
        /*00e8*/ 	.word	0xffffffff


	//   ....[20]....
        /*00ec*/ 	.word	0xffffffff


	//   ....[21]....
        /*00f0*/ 	.word	0xffffffff


	//   ....[22]....
        /*00f4*/ 	.word	0xffffffff


	//   ....[23]....
        /*00f8*/ 	.word	0xffffffff


	//   ....[24]....
        /*00fc*/ 	.word	0xffffffff


	//   ....[25]....
        /*0100*/ 	.word	0xffffffff


	//   ....[26]....
        /*0104*/ 	.word	0xffffffff


	//   ....[27]....
        /*0108*/ 	.word	0xffffffff


	//   ....[28]....
        /*010c*/ 	.word	0xffffffff


	//   ....[29]....
        /*0110*/ 	.word	0xffffffff


	//   ....[30]....
        /*0114*/ 	.word	0xffffffff


	//   ....[31]....
        /*0118*/ 	.word	0xffffffff


	//   ....[32]....
        /*011c*/ 	.word	0xffffffff


	//   ....[33]....
        /*0120*/ 	.word	0xffffffff


	//   ....[34]....
        /*0124*/ 	.word	0xffffffff


	//   ....[35]....
        /*0128*/ 	.word	0xffffffff


	//   ....[36]....
        /*012c*/ 	.word	0xffffffff


	//   ....[37]....
        /*0130*/ 	.word	0xffffffff


	//   ....[38]....
        /*0134*/ 	.word	0xffffffff


	//   ....[39]....
        /*0138*/ 	.word	0xffffffff


	//   ....[40]....
        /*013c*/ 	.word	0xffffffff


	//   ....[41]....
        /*0140*/ 	.word	0xffffffff


	//   ....[42]....
        /*0144*/ 	.word	0xffffffff


	//   ....[43]....
        /*0148*/ 	.word	0xffffffff


	//   ....[44]....
        /*014c*/ 	.word	0xffffffff


	//   ....[45]....
        /*0150*/ 	.word	0xffffffff


	//   ....[46]....
        /*0154*/ 	.word	0xffffffff


	//   ....[47]....
        /*0158*/ 	.word	0xffffffff


	//   ....[48]....
        /*015c*/ 	.word	0xffffffff


	//   ....[49]....
        /*0160*/ 	.word	0xffffffff


	//   ....[50]....
        /*0164*/ 	.word	0xffffffff


	//   ....[51]....
        /*0168*/ 	.word	0xffffffff


	//   ....[52]....
        /*016c*/ 	.word	0xffffffff


	//   ....[53]....
        /*0170*/ 	.word	0xffffffff


	//   ....[54]....
        /*0174*/ 	.word	0xffffffff


	//   ....[55]....
        /*0178*/ 	.word	0xffffffff


	//   ....[56]....
        /*017c*/ 	.word	0xffffffff


	//   ....[57]....
        /*0180*/ 	.word	0xffffffff


	//   ....[58]....
        /*0184*/ 	.word	0xffffffff


	//   ....[59]....
        /*0188*/ 	.word	0xffffffff


	//   ....[60]....
        /*018c*/ 	.word	0xffffffff


	//   ....[61]....
        /*0190*/ 	.word	0xffffffff


	//   ....[62]....
        /*0194*/ 	.word	0xffffffff


	//   ....[63]....
        /*0198*/ 	.word	0xffffffff


	//   ....[64]....
        /*019c*/ 	.word	0xffffffff


	//   ....[65]....
        /*01a0*/ 	.word	0xffffffff


	//   ....[66]....
        /*01a4*/ 	.word	0xffffffff


	//   ....[67]....
        /*01a8*/ 	.word	0xffffffff


	//   ....[68]....
        /*01ac*/ 	.word	0xffffffff


	//   ....[69]....
        /*01b0*/ 	.word	0xffffffff


	//   ....[70]....
        /*01b4*/ 	.word	0xffffffff


	//   ....[71]....
        /*01b8*/ 	.word	0xffffffff


	//   ....[72]....
        /*01bc*/ 	.word	0xffffffff


	//   ....[73]....
        /*01c0*/ 	.word	0xffffffff


	//   ....[74]....
        /*01c4*/ 	.word	0xffffffff


	//   ....[75]....
        /*01c8*/ 	.word	0xffffffff


	//   ....[76]....
        /*01cc*/ 	.word	0xffffffff


	//   ....[77]....
        /*01d0*/ 	.word	0xffffffff


	//   ....[78]....
        /*01d4*/ 	.word	0xffffffff


	//   ....[79]....
        /*01d8*/ 	.word	0xffffffff


	//   ....[80]....
        /*01dc*/ 	.word	0xffffffff


	//   ....[81]....
        /*01e0*/ 	.word	0xffffffff


	//   ....[82]....
        /*01e4*/ 	.word	0xffffffff


	//   ....[83]....
        /*01e8*/ 	.word	0xffffffff


	//   ....[84]....
        /*01ec*/ 	.word	0xffffffff


	//   ....[85]....
        /*01f0*/ 	.word	0xffffffff


	//   ....[86]....
        /*01f4*/ 	.word	0xffffffff


	//   ....[87]....
        /*01f8*/ 	.word	0xffffffff


	//   ....[88]....
        /*01fc*/ 	.word	0xffffffff


	//   ....[89]....
        /*0200*/ 	.word	0xffffffff


	//   ....[90]....
        /*0204*/ 	.word	0xffffffff


	//   ....[91]....
        /*0208*/ 	.word	0xffffffff


	//   ....[92]....
        /*020c*/ 	.word	0xffffffff


	//   ....[93]....
        /*0210*/ 	.word	0xffffffff


	//   ....[94]....
        /*0214*/ 	.word	0xffffffff


	//   ....[95]....
        /*0218*/ 	.word	0xffffffff


	//   ....[96]....
        /*021c*/ 	.word	0xffffffff


	//   ....[97]....
        /*0220*/ 	.word	0xffffffff


	//   ....[98]....
        /*0224*/ 	.word	0xffffffff


	//   ....[99]....
        /*0228*/ 	.word	0xffffffff


	//   ....[100]....
        /*022c*/ 	.word	0xffffffff


	//   ....[101]....
        /*0230*/ 	.word	0xffffffff


	//   ....[102]....
        /*0234*/ 	.word	0xffffffff


	//   ....[103]....
        /*0238*/ 	.word	0xffffffff


	//   ....[104]....
        /*023c*/ 	.word	0xffffffff


	//   ....[105]....
        /*0240*/ 	.word	0xffffffff


	//   ....[106]....
        /*0244*/ 	.word	0xffffffff


	//   ....[107]....
        /*0248*/ 	.word	0xffffffff


	//   ....[108]....
        /*024c*/ 	.word	0xffffffff


	//   ....[109]....
        /*0250*/ 	.word	0xffffffff


	//   ....[110]....
        /*0254*/ 	.word	0xffffffff


	//   ....[111]....
        /*0258*/ 	.word	0xffffffff


	//   ....[112]....
        /*025c*/ 	.word	0xffffffff


	//   ....[113]....
        /*0260*/ 	.word	0xffffffff


	//   ....[114]....
        /*0264*/ 	.word	0xffffffff


	//   ....[115]....
        /*0268*/ 	.word	0xffffffff


	//   ....[116]....
        /*026c*/ 	.word	0xffffffff


	//   ....[117]....
        /*0270*/ 	.word	0xffffffff


	//   ....[118]....
        /*0274*/ 	.word	0xffffffff


	//   ....[119]....
        /*0278*/ 	.word	0xffffffff


	//   ....[120]....
        /*027c*/ 	.word	0xffffffff


	//   ....[121]....
        /*0280*/ 	.word	0xffffffff


	//   ....[122]....
        /*0284*/ 	.word	0xffffffff


	//   ....[123]....
        /*0288*/ 	.word	0xffffffff


	//   ....[124]....
        /*028c*/ 	.word	0xffffffff


	//   ....[125]....
        /*0290*/ 	.word	0xffffffff


	//   ....[126]....
        /*0294*/ 	.word	0xffffffff


	//   ....[127]....
        /*0298*/ 	.word	0xffffffff


	//   ....[128]....
        /*029c*/ 	.word	0xffffffff


	//   ....[129]....
        /*02a0*/ 	.word	0xffffffff


	//   ....[130]....
        /*02a4*/ 	.word	0xffffffff


	//   ....[131]....
        /*02a8*/ 	.word	0xffffffff


	//   ....[132]....
        /*02ac*/ 	.word	0xffffffff


	//   ....[133]....
        /*02b0*/ 	.word	0xffffffff


	//   ....[134]....
        /*02b4*/ 	.word	0xffffffff


	//   ....[135]....
        /*02b8*/ 	.word	0xffffffff


	//   ....[136]....
        /*02bc*/ 	.word	0xffffffff


	//   ....[137]....
        /*02c0*/ 	.word	0xffffffff


	//   ....[138]....
        /*02c4*/ 	.word	0xffffffff


	//   ....[139]....
        /*02c8*/ 	.word	0xffffffff


	//   ....[140]....
        /*02cc*/ 	.word	0xffffffff


	//   ....[141]....
        /*02d0*/ 	.word	0xffffffff


	//   ....[142]....
        /*02d4*/ 	.word	0xffffffff


	//   ....[143]....
        /*02d8*/ 	.word	0xffffffff


	//   ....[144]....
        /*02dc*/ 	.word	0xffffffff


	//   ....[145]....
        /*02e0*/ 	.word	0xffffffff


	//   ....[146]....
        /*02e4*/ 	.word	0xffffffff


	//   ....[147]....
        /*02e8*/ 	.word	0xffffffff


	//   ....[148]....
        /*02ec*/ 	.word	0xffffffff


	//   ....[149]....
        /*02f0*/ 	.word	0xffffffff


	//   ....[150]....
        /*02f4*/ 	.word	0xffffffff


	//   ....[151]....
        /*02f8*/ 	.word	0xffffffff


	//   ....[152]....
        /*02fc*/ 	.word	0xffffffff


	//   ....[153]....
        /*0300*/ 	.word	0xffffffff


	//   ....[154]....
        /*0304*/ 	.word	0xffffffff


	//   ....[155]....
        /*0308*/ 	.word	0xffffffff


	//   ....[156]....
        /*030c*/ 	.word	0xffffffff


	//   ....[157]....
        /*0310*/ 	.word	0xffffffff


	//   ....[158]....
        /*0314*/ 	.word	0xffffffff


	//   ....[159]....
        /*0318*/ 	.word	0xffffffff


	//   ....[160]....
        /*031c*/ 	.word	0xffffffff


	//   ....[161]....
        /*0320*/ 	.word	0xffffffff


	//   ....[162]....
        /*0324*/ 	.word	0xffffffff


	//   ....[163]....
        /*0328*/ 	.word	0xffffffff


	//   ....[164]....
        /*032c*/ 	.word	0xffffffff


	//   ....[165]....
        /*0330*/ 	.word	0xffffffff


	//   ....[166]....
        /*0334*/ 	.word	0xffffffff


	//   ....[167]....
        /*0338*/ 	.word	0xffffffff


	//   ....[168]....
        /*033c*/ 	.word	0xffffffff


	//   ....[169]....
        /*0340*/ 	.word	0xffffffff


	//   ....[170]....
        /*0344*/ 	.word	0xffffffff


	//   ....[171]....
        /*0348*/ 	.word	0xffffffff


	//   ....[172]....
        /*034c*/ 	.word	0xffffffff


	//   ....[173]....
        /*0350*/ 	.word	0xffffffff


	//   ....[174]....
        /*0354*/ 	.word	0xffffffff


	//   ....[175]....
        /*0358*/ 	.word	0xffffffff


	//----- nvinfo : EIATTR_COOP_GROUP_INSTR_OFFSETS
	.align		4
.L_806:
        /*035c*/ 	.byte	0x04, 0x28
        /*035e*/ 	.short	(.L_808 - .L_807)


	//   ....[0]....
.L_807:
        /*0360*/ 	.word	0x00000050


	//   ....[1]....
        /*0364*/ 	.word	0x000001e0


	//   ....[2]....
        /*0368*/ 	.word	0x00000210


	//   ....[3]....
        /*036c*/ 	.word	0x00000240


	//   ....[4]....
        /*0370*/ 	.word	0x00000270


	//   ....[5]....
        /*0374*/ 	.word	0x000002a0


	//   ....[6]....
        /*0378*/ 	.word	0x000002d0


	//   ....[7]....
        /*037c*/ 	.word	0x00000440


	//   ....[8]....
        /*0380*/ 	.word	0x00000480


	//   ....[9]....
        /*0384*/ 	.word	0x000004b0


	//   ....[10]....
        /*0388*/ 	.word	0x000004e0


	//   ....[11]....
        /*038c*/ 	.word	0x00000510


	//   ....[12]....
        /*0390*/ 	.word	0x00000540


	//   ....[13]....
        /*0394*/ 	.word	0x000005d0


	//   ....[14]....
        /*0398*/ 	.word	0x00000600


	//   ....[15]....
        /*039c*/ 	.word	0x00000620


	//   ....[16]....
        /*03a0*/ 	.word	0x00000680


	//   ....[17]....
        /*03a4*/ 	.word	0x00002170


	//   ....[18]....
        /*03a8*/ 	.word	0x00002190


	//   ....[19]....
        /*03ac*/ 	.word	0x00002300


	//   ....[20]....
        /*03b0*/ 	.word	0x00002310


	//   ....[21]....
        /*03b4*/ 	.word	0x00002470


	//   ....[22]....
        /*03b8*/ 	.word	0x00002490


	//   ....[23]....
        /*03bc*/ 	.word	0x000025f0


	//   ....[24]....
        /*03c0*/ 	.word	0x00002600


	//   ....[25]....
        /*03c4*/ 	.word	0x00002af0


	//   ....[26]....
        /*03c8*/ 	.word	0x00002b10


	//   ....[27]....
        /*03cc*/ 	.word	0x00002b30


	//   ....[28]....
        /*03d0*/ 	.word	0x00002b40


	//   ....[29]....
        /*03d4*/ 	.word	0x00002c30


	//   ....[30]....
        /*03d8*/ 	.word	0x00002c40


	//   ....[31]....
        /*03dc*/ 	.word	0x00002c50


	//   ....[32]....
        /*03e0*/ 	.word	0x00002c60


	//   ....[33]....
        /*03e4*/ 	.word	0x00003bd0


	//   ....[34]....
        /*03e8*/ 	.word	0x00003bf0


	//   ....[35]....
        /*03ec*/ 	.word	0x00003c40


	//   ....[36]....
        /*03f0*/ 	.word	0x00003cc0


	//   ....[37]....
        /*03f4*/ 	.word	0x00004360


	//   ....[38]....
        /*03f8*/ 	.word	0x00004370


	//   ....[39]....
        /*03fc*/ 	.word	0x000043a0


	//   ....[40]....
        /*0400*/ 	.word	0x000043b0


	//   ....[41]....
        /*0404*/ 	.word	0x00005880


	//   ....[42]....
        /*0408*/ 	.word	0x00005890


	//   ....[43]....
        /*040c*/ 	.word	0x000058c0


	//   ....[44]....
        /*0410*/ 	.word	0x000058d0


	//   ....[45]....
        /*0414*/ 	.word	0x000066a0


	//   ....[46]....
        /*0418*/ 	.word	0x000066c0


	//   ....[47]....
        /*041c*/ 	.word	0x00006790


	//   ....[48]....
        /*0420*/ 	.word	0x000067b0


	//   ....[49]....
        /*0424*/ 	.word	0x00006b00


	//   ....[50]....
        /*0428*/ 	.word	0x00006b10


	//   ....[51]....
        /*042c*/ 	.word	0x00006b40


	//   ....[52]....
        /*0430*/ 	.word	0x00006b50


	//   ....[53]....
        /*0434*/ 	.word	0x00008290


	//   ....[54]....
        /*0438*/ 	.word	0x000082c0


	//   ....[55]....
        /*043c*/ 	.word	0x000082d0


	//   ....[56]....
        /*0440*/ 	.word	0x00008300


	//   ....[57]....
        /*0444*/ 	.word	0x000096b0


	//   ....[58]....
        /*0448*/ 	.word	0x000096c0


	//   ....[59]....
        /*044c*/ 	.word	0x000096d0


	//   ....[60]....
        /*0450*/ 	.word	0x000096e0


	//   ....[61]....
        /*0454*/ 	.word	0x00009a50


	//   ....[62]....
        /*0458*/ 	.word	0x00009a70


	//   ....[63]....
        /*045c*/ 	.word	0x00009bd0


	//   ....[64]....
        /*0460*/ 	.word	0x00009be0


	//   ....[65]....
        /*0464*/ 	.word	0x00009d40


	//   ....[66]....
        /*0468*/ 	.word	0x00009d60


	//   ....[67]....
        /*046c*/ 	.word	0x00009ec0


	//   ....[68]....
        /*0470*/ 	.word	0x00009ed0


	//   ....[69]....
        /*0474*/ 	.word	0x0000a210


	//   ....[70]....
        /*0478*/ 	.word	0x0000a230


	//   ....[71]....
        /*047c*/ 	.word	0x0000aa00


	//   ....[72]....
        /*0480*/ 	.word	0x0000aa10


	//   ....[73]....
        /*0484*/ 	.word	0x0000b8a0


	//   ....[74]....
        /*0488*/ 	.word	0x0000b8c0


	//   ....[75]....
        /*048c*/ 	.word	0x0000ba30


	//   ....[76]....
        /*0490*/ 	.word	0x0000ba40


	//   ....[77]....
        /*0494*/ 	.word	0x0000bba0


	//   ....[78]....
        /*0498*/ 	.word	0x0000bbc0


	//   ....[79]....
        /*049c*/ 	.word	0x0000bd20


	//   ....[80]....
        /*04a0*/ 	.word	0x0000bd30


	//   ....[81]....
        /*04a4*/ 	.word	0x0000bf30


	//   ....[82]....
        /*04a8*/ 	.word	0x0000bf50


	//   ....[83]....
        /*04ac*/ 	.word	0x0000c070


	//   ....[84]....
        /*04b0*/ 	.word	0x0000c0b0


	//   ....[85]....
        /*04b4*/ 	.word	0x0000c0e0


	//   ....[86]....
        /*04b8*/ 	.word	0x0000c110


	//   ....[87]....
        /*04bc*/ 	.word	0x0000c140


	//   ....[88]....
        /*04c0*/ 	.word	0x0000c170


	//   ....[89]....
        /*04c4*/ 	.word	0x0000c2c0


	//   ....[90]....
        /*04c8*/ 	.word	0x0000c300


	//   ....[91]....
        /*04cc*/ 	.word	0x0000c330


	//   ....[92]....
        /*04d0*/ 	.word	0x0000c360


	//   ....[93]....
        /*04d4*/ 	.word	0x0000c390


	//   ....[94]....
        /*04d8*/ 	.word	0x0000c3c0


	//   ....[95]....
        /*04dc*/ 	.word	0x0000c450


	//   ....[96]....
        /*04e0*/ 	.word	0x0000c480


	//   ....[97]....
        /*04e4*/ 	.word	0x0000c490


	//   ....[98]....
        /*04e8*/ 	.word	0x0000c4f0


	//   ....[99]....
        /*04ec*/ 	.word	0x0000ca20


	//   ....[100]....
        /*04f0*/ 	.word	0x0000ca80


	//   ....[101]....
        /*04f4*/ 	.word	0x0000cad0


	//   ....[102]....
        /*04f8*/ 	.word	0x0000cb20


	//   ....[103]....
        /*04fc*/ 	.word	0x0000cb70


	//   ....[104]....
        /*0500*/ 	.word	0x0000cbe0


	//   ....[105]....
        /*0504*/ 	.word	0x0000cc30


	//   ....[106]....
        /*0508*/ 	.word	0x0000cc90


	//   ....[107]....
        /*050c*/ 	.word	0x0000cd00


	//   ....[108]....
        /*0510*/ 	.word	0x0000cd60


	//   ....[109]....
        /*0514*/ 	.word	0x0000cdd0


	//   ....[110]....
        /*0518*/ 	.word	0x0000ce40


	//   ....[111]....
        /*051c*/ 	.word	0x0000ceb0


	//   ....[112]....
        /*0520*/ 	.word	0x0000cf10


	//   ....[113]....
        /*0524*/ 	.word	0x0000cf80


	//   ....[114]....
        /*0528*/ 	.word	0x0000cff0


	//   ....[115]....
        /*052c*/ 	.word	0x0000d060


	//   ....[116]....
        /*0530*/ 	.word	0x0000d0c0


	//   ....[117]....
        /*0534*/ 	.word	0x0000d130


	//   ....[118]....
        /*0538*/ 	.word	0x0000d1a0


	//   ....[119]....
        /*053c*/ 	.word	0x0000d2e0


	//   ....[120]....
        /*0540*/ 	.word	0x0000d340


	//   ....[121]....
        /*0544*/ 	.word	0x0000d3a0


	//   ....[122]....
        /*0548*/ 	.word	0x0000d3f0


	//   ....[123]....
        /*054c*/ 	.word	0x0000d440


	//   ....[124]....
        /*0550*/ 	.word	0x0000d490


	//   ....[125]....
        /*0554*/ 	.word	0x0000d500


	//   ....[126]....
        /*0558*/ 	.word	0x0000d570


	//   ....[127]....
        /*055c*/ 	.word	0x0000d5e0


	//   ....[128]....
        /*0560*/ 	.word	0x0000d720


	//   ....[129]....
        /*0564*/ 	.word	0x0000d780


	//   ....[130]....
        /*0568*/ 	.word	0x0000d7d0


	//   ....[131]....
        /*056c*/ 	.word	0x0000d810


	//   ....[132]....
        /*0570*/ 	.word	0x0000d860


	//   ....[133]....
        /*0574*/ 	.word	0x0000d8a0


	//   ....[134]....
        /*0578*/ 	.word	0x0000d8f0


	//   ....[135]....
        /*057c*/ 	.word	0x0000d940


	//   ....[136]....
        /*0580*/ 	.word	0x0000d990


	//   ....[137]....
        /*0584*/ 	.word	0x0000d9e0


	//   ....[138]....
        /*0588*/ 	.word	0x0000da50


	//   ....[139]....
        /*058c*/ 	.word	0x0000dac0


	//   ....[140]....
        /*0590*/ 	.word	0x0000db30


	//   ....[141]....
        /*0594*/ 	.word	0x0000db90


	//   ....[142]....
        /*0598*/ 	.word	0x0000dc00


	//   ....[143]....
        /*059c*/ 	.word	0x0000dc70


	//   ....[144]....
        /*05a0*/ 	.word	0x0000dce0


	//   ....[145]....
        /*05a4*/ 	.word	0x0000dd40


	//   ....[146]....
        /*05a8*/ 	.word	0x0000ddb0


	//   ....[147]....
        /*05ac*/ 	.word	0x0000de20


	//   ....[148]....
        /*05b0*/ 	.word	0x0000de90


	//   ....[149]....
        /*05b4*/ 	.word	0x0000def0


	//   ....[150]....
        /*05b8*/ 	.word	0x0000df60


	//   ....[151]....
        /*05bc*/ 	.word	0x0000dfd0


	//   ....[152]....
        /*05c0*/ 	.word	0x0000e040


	//   ....[153]....
        /*05c4*/ 	.word	0x0000e0a0


	//   ....[154]....
        /*05c8*/ 	.word	0x0000e110


	//   ....[155]....
        /*05cc*/ 	.word	0x0000e180


	//   ....[156]....
        /*05d0*/ 	.word	0x0000e1f0


	//   ....[157]....
        /*05d4*/ 	.word	0x0000e250


	//   ....[158]....
        /*05d8*/ 	.word	0x0000e2c0


	//   ....[159]....
        /*05dc*/ 	.word	0x0000e330


	//   ....[160]....
        /*05e0*/ 	.word	0x0000e380


	//   ....[161]....
        /*05e4*/ 	.word	0x0000e3c0


	//   ....[162]....
        /*05e8*/ 	.word	0x0000e410


	//   ....[163]....
        /*05ec*/ 	.word	0x0000e460


	//   ....[164]....
        /*05f0*/ 	.word	0x0000e4b0


	//   ....[165]....
        /*05f4*/ 	.word	0x0000e520


	//   ....[166]....
        /*05f8*/ 	.word	0x0000e570


	//   ....[167]....
        /*05fc*/ 	.word	0x0000e5c0


	//   ....[168]....
        /*0600*/ 	.word	0x0000e610


	//   ....[169]....
        /*0604*/ 	.word	0x0000e660


	//   ....[170]....
        /*0608*/ 	.word	0x0000e6b0


	//   ....[171]....
        /*060c*/ 	.word	0x0000e720


	//   ....[172]....
        /*0610*/ 	.word	0x0000e770


	//   ....[173]....
        /*0614*/ 	.word	0x0000e7d0


	//   ....[174]....
        /*0618*/ 	.word	0x0000e830


	//   ....[175]....
        /*061c*/ 	.word	0x0000e8a0


	//----- nvinfo : EIATTR_EXIT_INSTR_OFFSETS
	.align		4
.L_808:
        /*0620*/ 	.byte	0x04, 0x1c
        /*0622*/ 	.short	(.L_810 - .L_809)


	//   ....[0]....
.L_809:
        /*0624*/ 	.word	0x00000b40


	//   ....[1]....
        /*0628*/ 	.word	0x0000c9e0


	//----- nvinfo : EIATTR_MAX_THREADS
	.align		4
.L_810:
        /*062c*/ 	.byte	0x04, 0x05
        /*062e*/ 	.short	(.L_812 - .L_811)
.L_811:
        /*0630*/ 	.word	0x00000100
        /*0634*/ 	.word	0x00000001
        /*0638*/ 	.word	0x00000001


	//----- nvinfo : EIATTR_CRS_STACK_SIZE
	.align		4
.L_812:
        /*063c*/ 	.byte	0x04, 0x1e
        /*063e*/ 	.short	(.L_814 - .L_813)
.L_813:
        /*0640*/ 	.word	0x00000000
.L_814:


//--------------------- .nv.info._ZN7cutlass13device_kernelIN5flash19enable_sm80_to_sm89INS1_16FlashAttnFwdSm80INS1_25CollectiveMainloopFwdSm80ILi8ELi1ELb0EN4cute5tupleIJNS5_1CILi128EEENS7_ILi64EEENS7_ILi192EEEEEELi192ENS_6half_tEfNS_4arch4Sm80ELb0ELb0ELb0ELb1ELb1ELb1ELb1ELb1EEENS1_21CollectiveEpilogueFwdINS6_IJS8_SA_S9_EEENS6_IJNS7_ILi1EEESI_SI_EEESC_SE_Li256ELb1ELb1ELb1ELb0EEENS1_36VarlenDynamicPersistentTileSchedulerILi128ELi64ELi256ELi256ELb1ELb1ELb0ELb0ELb1ELb1EEEEEEEEEvNT_6ParamsE --------------------------
	.section	.nv.info._ZN7cutlass13device_kernelIN5flash19enable_sm80_to_sm89INS1_16FlashAttnFwdSm80INS1_25CollectiveMainloopFwdSm80ILi8ELi1ELb0EN4cute5tupleIJNS5_1CILi128EEENS7_ILi64EEENS7_ILi192EEEEEELi192ENS_6half_tEfNS_4arch4Sm80ELb0ELb0ELb0ELb1ELb1ELb1ELb1ELb1EEENS1_21CollectiveEpilogueFwdINS6_IJS8_SA_S9_EEENS6_IJNS7_ILi1EEESI_SI_EEESC_SE_Li256ELb1ELb1ELb1ELb0EEENS1_36VarlenDynamicPersistentTileSchedulerILi128ELi64ELi256ELi256ELb1ELb1ELb0ELb0ELb1ELb1EEEEEEEEEvNT_6ParamsE,"",@"SHT_CUDA_INFO"
	.sectionflags	@""
	.align	4


	//----- nvinfo : EIATTR_CUDA_API_VERSION
	.align		4
        /*0000*/ 	.byte	0x04, 0x37
        /*0002*/ 	.short	(.L_816 - .L_815)
.L_815:
        /*0004*/ 	.word	0x00000082


	//----- nvinfo : EIATTR_SW2861232_WAR
	.align		4
.L_816:
        /*0008*/ 	.byte	0x01, 0x35
	.zero		2


	//----- nvinfo : EIATTR_PARAM_CBANK
	.align		4
        /*000c*/ 	.byte	0x04, 0x0a
        /*000e*/ 	.short	(.L_818 - .L_817)
	.align		4
.L_817:
        /*0010*/ 	.word	index@(.nv.constant0._ZN7cutlass13device_kernelIN5flash19enable_sm80_to_sm89INS1_16FlashAttnFwdSm80INS1_25CollectiveMainloopFwdSm80ILi8ELi1ELb0EN4cute5tupleIJNS5_1CILi128EEENS7_ILi64EEENS7_ILi192EEEEEELi192ENS_6half_tEfNS_4arch4Sm80ELb0ELb0ELb0ELb1ELb1ELb1ELb1ELb1EEENS1_21CollectiveEpilogueFwdINS6_IJS8_SA_S9_EEENS6_IJNS7_ILi1EEESI_SI_EEESC_SE_Li256ELb1ELb1ELb1ELb0EEENS1_36VarlenDynamicPersistentTileSchedulerILi128ELi64ELi256ELi256ELb1ELb1ELb0ELb0ELb1ELb1EEEEEEEEEvNT_6ParamsE)
        /*0014*/ 	.short	0x0160
        /*0016*/ 	.short	0x0438


	//----- nvinfo : EIATTR_CBANK_PARAM_SIZE
	.align		4
.L_818:
        /*0018*/ 	.byte	0x03, 0x19
        /*001a*/ 	.short	0x0438


	//----- nvinfo : EIATTR_KPARAM_INFO
	.align		4
        /*001c*/ 	.byte	0x04, 0x17
        /*001e*/ 	.short	(.L_820 - .L_819)
.L_819:
        /*0020*/ 	.word	0x00000000
        /*0024*/ 	.short	0x0000
        /*0026*/ 	.short	0x0000
        /*0028*/ 	.byte	0x00, 0xf0, 0xe1, 0x10


	//----- nvinfo : EIATTR_MAXREG_COUNT
	.align		4
.L_820:
        /*002c*/ 	.byte	0x03, 0x1b
        /*002e*/ 	.short	0x00ff


	//----- nvinfo : EIATTR_NUM_BARRIERS
	.align		4
        /*0030*/ 	.byte	0x02, 0x4c
        /*0032*/ 	.byte	0x06
	.zero		1


	//----- nvinfo : EIATTR_ANNOTATIONS
	.align		4
        /*0034*/ 	.byte	0x04, 0x55
        /*0036*/ 	.short	(.L_822 - .L_821)


	//   ....[0]....
.L_821:
        /* <DEDUP_REMOVED lines=24> */


	//----- nvinfo : EIATTR_MERCURY_ISA_VERSION
	.align		4
.L_822:
        /*01a8*/ 	.byte	0x03, 0x5f
        /*01aa*/ 	.short	0x0000


	//----- nvinfo : EIATTR_INT_WARP_WIDE_INSTR_OFFSETS
	.align		4
        /*01ac*/ 	.byte	0x04, 0x31
        /*01ae*/ 	.short	(.L_824 - .L_823)


	//   ....[0]....
.L_823:
        /*01b0*/ 	.word	0x00013c20


	//   ....[1]....
        /*01b4*/ 	.word	0x00013ca0


	//----- nvinfo : EIATTR_COOP_GROUP_MASK_REGIDS
	.align		4
.L_824:
        /*01b8*/ 	.byte	0x04, 0x29
        /*01ba*/ 	.short	(.L_826 - .L_825)


	//   ....[0]....
.L_825:
        /*01bc*/ 	.word	0xffffffff


	//   ....[1]....
        /*01c0*/ 	.word	0xffffffff


	//   ....[2]....
        /*01c4*/ 	.word	0xffffffff


	//   ....[3]....
        /*01c8*/ 	.word	0xffffffff


	//   ....[4]....
        /*01cc*/ 	.word	0xffffffff


	//   ....[5]....
        /*01d0*/ 	.word	0xffffffff


	//   ....[6]....
        /*01d4*/ 	.word	0xffffffff


	//   ....[7]....
        /*01d8*/ 	.word	0xffffffff


	//   ....[8]....
        /*01dc*/ 	.word	0xffffffff


	//   ....[9]....
        /*01e0*/ 	.word	0xffffffff


	//   ....[10]....
        /*01e4*/ 	.word	0xffffffff


	//   ....[11]....
        /*01e8*/ 	.word	0xffffffff


	//   ....[12]....
        /*01ec*/ 	.word	0xffffffff


	//   ....[13]....
        /*01f0*/ 	.word	0xffffffff


	//   ....[14]....
        /*01f4*/ 	.word	0xffffffff


	//   ....[15]....
        /*01f8*/ 	.word	0xffffffff


	//   ....[16]....
        /*01fc*/ 	.word	0xffffffff


	//   ....[17]....
        /*0200*/ 	.word	0xffffffff


	//   ....[18]....
        /*0204*/ 	.word	0xffffffff


	//   ....[19]....
        /*0208*/ 	.word	0xffffffff


	//   ....[20]....
        /*020c*/ 	.word	0xffffffff


	//   ....[21]....
        /*0210*/ 	.word	0xffffffff


	//   ....[22]....
        /*0214*/ 	.word	0xffffffff


	//   ....[23]....
        /*0218*/ 	.word	0xffffffff


	//   ....[24]....
        /*021c*/ 	.word	0xffffffff


	//   ....[25]....
        /*0220*/ 	.word	0xffffffff


	//   ....[26]....
        /*0224*/ 	.word	0xffffffff


	//   ....[27]....
        /*0228*/ 	.word	0xffffffff


	//   ....[28]....
        /*022c*/ 	.word	0xffffffff


	//   ....[29]....
        /*0230*/ 	.word	0xffffffff


	//   ....[30]....
        /*0234*/ 	.word	0xffffffff


	//   ....[31]....
        /*0238*/ 	.word	0xffffffff


	//   ....[32]....
        /*023c*/ 	.word	0xffffffff


	//   ....[33]....
        /*0240*/ 	.word	0xffffffff


	//   ....[34]....
        /*0244*/ 	.word	0xffffffff


	//   ....[35]....
        /*0248*/ 	.word	0xffffffff


	//   ....[36]....
        /*024c*/ 	.word	0xffffffff


	//   ....[37]....
        /*0250*/ 	.word	0xffffffff


	//   ....[38]....
        /*0254*/ 	.word	0xffffffff


	//   ....[39]....
        /*0258*/ 	.word	0xffffffff


	//   ....[40]....
        /*025c*/ 	.word	0xffffffff


	//   ....[41]....
        /*0260*/ 	.word	0xffffffff


	//   ....[42]....
        /*0264*/ 	.word	0xffffffff


	//   ....[43]....
        /*0268*/ 	.word	0xffffffff


	//   ....[44]....
        /*026c*/ 	.word	0xffffffff


	//   ....[45]....
        /*0270*/ 	.word	0xffffffff


	//   ....[46]....
        /*0274*/ 	.word	0xffffffff


	//   ....[47]....
        /*0278*/ 	.word	0xffffffff


	//   ....[48]....
        /*027c*/ 	.word	0xffffffff


	//   ....[49]....
        /*0280*/ 	.word	0xffffffff


	//   ....[50]....
        /*0284*/ 	.word	0xffffffff


	//   ....[51]....
        /*0288*/ 	.word	0xffffffff


	//   ....[52]....
        /*028c*/ 	.word	0xffffffff


	//   ....[53]....
        /*0290*/ 	.word	0xffffffff


	//   ....[54]....
        /*0294*/ 	.word	0xffffffff


	//   ....[55]....
        /*0298*/ 	.word	0xffffffff


	//   ....[56]....
        /*029c*/ 	.word	0xffffffff


	//   ....[57]....
        /*02a0*/ 	.word	0xffffffff


	//   ....[58]....
        /*02a4*/ 	.word	0xffffffff


	//   ....[59]....
        /*02a8*/ 	.word	0xffffffff


	//   ....[60]....
        /*02ac*/ 	.word	0xffffffff


	//   ....[61]....
        /*02b0*/ 	.word	0xffffffff


	//   ....[62]....
        /*02b4*/ 	.word	0xffffffff


	//   ....[63]....
        /*02b8*/ 	.word	0xffffffff


	//   ....[64]....
        /*02bc*/ 	.word	0xffffffff


	//   ....[65]....
        /*02c0*/ 	.word	0xffffffff


	//   ....[66]....
        /*02c4*/ 	.word	0xffffffff


	//   ....[67]....
        /*02c8*/ 	.word	0xffffffff


	//   ....[68]....
        /*02cc*/ 	.word	0xffffffff


	//   ....[69]....
        /*02d0*/ 	.word	0xffffffff


	//   ....[70]....
        /*02d4*/ 	.word	0xffffffff


	//   ....[71]....
        /*02d8*/ 	.word	0xffffffff


	//   ....[72]....
        /*02dc*/ 	.word	0xffffffff


	//   ....[73]....
        /*02e0*/ 	.word	0xffffffff


	//   ....[74]....
        /*02e4*/ 	.word	0xffffffff


	//   ....[75]....
        /*02e8*/ 	.word	0xffffffff


	//   ....[76]....
        /*02ec*/ 	.word	0xffffffff


	//   ....[77]....
        /*02f0*/ 	.word	0xffffffff


	//   ....[78]....
        /*02f4*/ 	.word	0xffffffff


	//   ....[79]....
        /*02f8*/ 	.word	0xffffffff


	//   ....[80]....
        /*02fc*/ 	.word	0xffffffff


	//   ....[81]....
        /*0300*/ 	.word	0xffffffff


	//   ....[82]....
        /*0304*/ 	.word	0xffffffff


	//   ....[83]....
        /*0308*/ 	.word	0xffffffff


	//   ....[84]....
        /*030c*/ 	.word	0xffffffff


	//   ....[85]....
        /*0310*/ 	.word	0xffffffff


	//   ....[86]....
        /*0314*/ 	.word	0xffffffff


	//   ....[87]....
        /*0318*/ 	.word	0xffffffff


	//   ....[88]....
        /*031c*/ 	.word	0xffffffff


	//   ....[89]....
        /*0320*/ 	.word	0xffffffff


	//   ....[90]....
        /*0324*/ 	.word	0xffffffff


	//   ....[91]....
        /*0328*/ 	.word	0xffffffff


	//   ....[92]....
        /*032c*/ 	.word	0xffffffff


	//   ....[93]....
        /*0330*/ 	.word	0xffffffff


	//   ....[94]....
        /*0334*/ 	.word	0xffffffff


	//   ....[95]....
        /*0338*/ 	.word	0xffffffff


	//   ....[96]....
        /*033c*/ 	.word	0xffffffff


	//   ....[97]....
        /*0340*/ 	.word	0xffffffff


	//   ....[98]....
        /*0344*/ 	.word	0xffffffff


	//   ....[99]....
        /*0348*/ 	.word	0xffffffff


	//   ....[100]....
        /*034c*/ 	.word	0xffffffff


	//   ....[101]....
        /*0350*/ 	.word	0xffffffff


	//   ....[102]....
        /*0354*/ 	.word	0xffffffff


	//   ....[103]....
        /*0358*/ 	.word	0xffffffff


	//   ....[104]....
        /*035c*/ 	.word	0xffffffff


	//   ....[105]....
        /*0360*/ 	.word	0xffffffff


	//   ....[106]....
        /*0364*/ 	.word	0xffffffff


	//   ....[107]....
        /*0368*/ 	.word	0xffffffff


	//   ....[108]....
        /*036c*/ 	.word	0xffffffff


	//   ....[109]....
        /*0370*/ 	.word	0xffffffff


	//   ....[110]....
        /*0374*/ 	.word	0xffffffff


	//   ....[111]....
        /*0378*/ 	.word	0xffffffff


	//   ....[112]....
        /*037c*/ 	.word	0xffffffff


	//   ....[113]....
        /*0380*/ 	.word	0xffffffff


	//   ....[114]....
        /*0384*/ 	.word	0xffffffff


	//   ....[115]....
        /*0388*/ 	.word	0xffffffff


	//   ....[116]....
        /*038c*/ 	.word	0xffffffff


	//   ....[117]....
        /*0390*/ 	.word	0xffffffff


	//   ....[118]....
        /*0394*/ 	.word	0xffffffff


	//   ....[119]....
        /*0398*/ 	.word	0xffffffff


	//   ....[120]....
        /*039c*/ 	.word	0xffffffff


	//   ....[121]....
        /*03a0*/ 	.word	0xffffffff


	//   ....[122]....
        /*03a4*/ 	.word	0xffffffff


	//   ....[123]....
        /*03a8*/ 	.word	0xffffffff


	//   ....[124]....
        /*03ac*/ 	.word	0xffffffff


	//   ....[125]....
        /*03b0*/ 	.word	0xffffffff


	//   ....[126]....
        /*03b4*/ 	.word	0xffffffff


	//   ....[127]....
        /*03b8*/ 	.word	0xffffffff


	//   ....[128]....
        /*03bc*/ 	.word	0xffffffff


	//   ....[129]....
        /*03c0*/ 	.word	0xffffffff


	//   ....[130]....
        /*03c4*/ 	.word	0xffffffff


	//   ....[131]....
        /*03c8*/ 	.word	0xffffffff


	//   ....[132]....
        /*03cc*/ 	.word	0xffffffff


	//   ....[133]....
        /*03d0*/ 	.word	0xffffffff


	//   ....[134]....
        /*03d4*/ 	.word	0xffffffff


	//   ....[135]....
        /*03d8*/ 	.word	0xffffffff


	//   ....[136]....
        /*03dc*/ 	.word	0xffffffff


	//   ....[137]....
        /*03e0*/ 	.word	0xffffffff


	//   ....[138]....
        /*03e4*/ 	.word	0xffffffff


	//   ....[139]....
        /*03e8*/ 	.word	0xffffffff


	//   ....[140]....
        /*03ec*/ 	.word	0xffffffff


	//   ....[141]....
        /*03f0*/ 	.word	0xffffffff


	//   ....[142]....
        /*03f4*/ 	.word	0xffffffff


	//   ....[143]....
        /*03f8*/ 	.word	0xffffffff


	//   ....[144]....
        /*03fc*/ 	.word	0xffffffff


	//   ....[145]....
        /*0400*/ 	.word	0xffffffff


	//   ....[146]....
        /*0404*/ 	.word	0xffffffff


	//   ....[147]....
        /*0408*/ 	.word	0xffffffff


	//   ....[148]....
        /*040c*/ 	.word	0xffffffff


	//   ....[149]....
        /*0410*/ 	.word	0xffffffff


	//   ....[150]....
        /*0414*/ 	.word	0xffffffff


	//   ....[151]....
        /*0418*/ 	.word	0xffffffff


	//   ....[152]....
        /*041c*/ 	.word	0xffffffff


	//   ....[153]....
        /*0420*/ 	.word	0xffffffff


	//   ....[154]....
        /*0424*/ 	.word	0xffffffff


	//   ....[155]....
        /*0428*/ 	.word	0xffffffff


	//   ....[156]....
        /*042c*/ 	.word	0xffffffff


	//   ....[157]....
        /*0430*/ 	.word	0xffffffff


	//   ....[158]....
        /*0434*/ 	.word	0xffffffff


	//   ....[159]....
        /*0438*/ 	.word	0xffffffff


	//   ....[160]....
        /*043c*/ 	.word	0xffffffff


	//   ....[161]....
        /*0440*/ 	.word	0xffffffff


	//   ....[162]....
        /*0444*/ 	.word	0xffffffff


	//   ....[163]....
        /*0448*/ 	.word	0xffffffff


	//   ....[164]....
        /*044c*/ 	.word	0xffffffff


	//   ....[165]....
        /*0450*/ 	.word	0xffffffff


	//   ....[166]....
        /*0454*/ 	.word	0xffffffff


	//   ....[167]....
        /*0458*/ 	.word	0xffffffff


	//   ....[168]....
        /*045c*/ 	.word	0xffffffff


	//   ....[169]....
        /*0460*/ 	.word	0xffffffff


	//   ....[170]....
        /*0464*/ 	.word	0xffffffff


	//   ....[171]....
        /*0468*/ 	.word	0xffffffff


	//   ....[172]....
        /*046c*/ 	.word	0xffffffff


	//   ....[173]....
        /*0470*/ 	.word	0xffffffff


	//   ....[174]....
        /*0474*/ 	.word	0xffffffff


	//   ....[175]....
        /*0478*/ 	.word	0xffffffff


	//   ....[176]....
        /*047c*/ 	.word	0xffffffff


	//   ....[177]....
        /*0480*/ 	.word	0xffffffff


	//   ....[178]....
        /*0484*/ 	.word	0xffffffff


	//   ....[179]....
        /*0488*/ 	.word	0xffffffff


	//   ....[180]....
        /*048c*/ 	.word	0xffffffff


	//   ....[181]....
        /*0490*/ 	.word	0xffffffff


	//   ....[182]....
        /*0494*/ 	.word	0xffffffff


	//   ....[183]....
        /*0498*/ 	.word	0xffffffff


	//   ....[184]....
        /*049c*/ 	.word	0xffffffff


	//   ....[185]....
        /*04a0*/ 	.word	0xffffffff


	//   ....[186]....
        /*04a4*/ 	.word	0xffffffff


	//   ....[187]....
        /*04a8*/ 	.word	0xffffffff


	//   ....[188]....
        /*04ac*/ 	.word	0xffffffff


	//   ....[189]....
        /*04b0*/ 	.word	0xffffffff


	//   ....[190]....
        /*04b4*/ 	.word	0xffffffff


	//   ....[191]....
        /*04b8*/ 	.word	0xffffffff


	//----- nvinfo : EIATTR_COOP_GROUP_INSTR_OFFSETS
	.align		4
.L_826:
        /*04bc*/ 	.byte	0x04, 0x28
        /*04be*/ 	.short	(.L_828 - .L_827)


	//   ....[0]....
.L_827:
        /*04c0*/ 	.word	0x00000050


	//   ....[1]....
        /*04c4*/ 	.word	0x000001e0


	//   ....[2]....
        /*04c8*/ 	.word	0x00000210


	//   ....[3]....
        /*04cc*/ 	.word	0x00000240


	//   ....[4]....
        /*04d0*/ 	.word	0x00000270


	//   ....[5]....
        /*04d4*/ 	.word	0x000002a0


	//   ....[6]....
        /*04d8*/ 	.word	0x000002d0


	//   ....[7]....
        /*04dc*/ 	.word	0x00000440


	//   ....[8]....
        /*04e0*/ 	.word	0x00000480


	//   ....[9]....
        /*04e4*/ 	.word	0x000004b0


	//   ....[10]....
        /*04e8*/ 	.word	0x000004e0


	//   ....[11]....
        /*04ec*/ 	.word	0x00000510


	//   ....[12]....
        /*04f0*/ 	.word	0x00000540


	//   ....[13]....
        /*04f4*/ 	.word	0x000005d0


	//   ....[14]....
        /*04f8*/ 	.word	0x00000600


	//   ....[15]....
        /*04fc*/ 	.word	0x00000620


	//   ....[16]....
        /*0500*/ 	.word	0x00000680


	//   ....[17]....
        /*0504*/ 	.word	0x00003710


	//   ....[18]....
        /*0508*/ 	.word	0x00003720


	//   ....[19]....
        /*050c*/ 	.word	0x000052c0


	//   ....[20]....
        /*0510*/ 	.word	0x000052d0


	//   ....[21]....
        /*0514*/ 	.word	0x00006c60


	//   ....[22]....
        /*0518*/ 	.word	0x00006c80


	//   ....[23]....
        /*051c*/ 	.word	0x00007180


	//   ....[24]....
        /*0520*/ 	.word	0x000071e0


	//   ....[25]....
        /*0524*/ 	.word	0x00007e60


	//   ....[26]....
        /*0528*/ 	.word	0x00007e80


	//   ....[27]....
        /*052c*/ 	.word	0x00007fb0


	//   ....[28]....
        /*0530*/ 	.word	0x00007fc0


	//   ....[29]....
        /*0534*/ 	.word	0x000080f0


	//   ....[30]....
        /*0538*/ 	.word	0x00008110


	//   ....[31]....
        /*053c*/ 	.word	0x00008240


	//   ....[32]....
        /*0540*/ 	.word	0x00008250


	//   ....[33]....
        /*0544*/ 	.word	0x00008640


	//   ....[34]....
        /*0548*/ 	.word	0x00008650


	//   ....[35]....
        /*054c*/ 	.word	0x00008660


	//   ....[36]....
        /*0550*/ 	.word	0x00008670


	//   ....[37]....
        /*0554*/ 	.word	0x00008920


	//   ....[38]....
        /*0558*/ 	.word	0x00008960


	//   ....[39]....
        /*055c*/ 	.word	0x000089a0


	//   ....[40]....
        /*0560*/ 	.word	0x000089e0


	//   ....[41]....
        /*0564*/ 	.word	0x0000b380


	//   ....[42]....
        /*0568*/ 	.word	0x0000b3c0


	//   ....[43]....
        /*056c*/ 	.word	0x0000b400


	//   ....[44]....
        /*0570*/ 	.word	0x0000b440


	//   ....[45]....
        /*0574*/ 	.word	0x0000e0f0


	//   ....[46]....
        /*0578*/ 	.word	0x0000e100


	//   ....[47]....
        /*057c*/ 	.word	0x0000e110


	//   ....[48]....
        /*0580*/ 	.word	0x0000e120


	//   ....[49]....
        /*0584*/ 	.word	0x0000eed0


	//   ....[50]....
        /*0588*/ 	.word	0x0000eef0


	//   ....[51]....
        /*058c*/ 	.word	0x0000ef40


	//   ....[52]....
        /*0590*/ 	.word	0x0000efa0


	//   ....[53]....
        /*0594*/ 	.word	0x0000f660


	//   ....[54]....
        /*0598*/ 	.word	0x0000f670


	//   ....[55]....
        /*059c*/ 	.word	0x0000f6a0


	//   ....[56]....
        /*05a0*/ 	.word	0x0000f6b0


	//   ....[57]....
        /*05a4*/ 	.word	0x00010a30


	//   ....[58]....
        /*05a8*/ 	.word	0x00010a40


	//   ....[59]....
        /*05ac*/ 	.word	0x00010a70


	//   ....[60]....
        /*05b0*/ 	.word	0x00010a80


	//   ....[61]....
        /*05b4*/ 	.word	0x00011820


	//   ....[62]....
        /*05b8*/ 	.word	0x00011840


	//   ....[63]....
        /*05bc*/ 	.word	0x00011910


	//   ....[64]....
        /*05c0*/ 	.word	0x00011930


	//   ....[65]....
        /*05c4*/ 	.word	0x00011c70


	//   ....[66]....
        /*05c8*/ 	.word	0x00011c90


	//   ....[67]....
        /*05cc*/ 	.word	0x00011cb0


	//   ....[68]....
        /*05d0*/ 	.word	0x00011cd0


	//   ....[69]....
        /*05d4*/ 	.word	0x00013410


	//   ....[70]....
        /*05d8*/ 	.word	0x00013440


	//   ....[71]....
        /*05dc*/ 	.word	0x00013460


	//   ....[72]....
        /*05e0*/ 	.word	0x00013480


	//   ....[73]....
        /*05e4*/ 	.word	0x00014840


	//   ....[74]....
        /*05e8*/ 	.word	0x00014860


	//   ....[75]....
        /*05ec*/ 	.word	0x00014880


	//   ....[76]....
        /*05f0*/ 	.word	0x000148a0


	//   ....[77]....
        /*05f4*/ 	.word	0x00014c10


	//   ....[78]....
        /*05f8*/ 	.word	0x00014c30


	//   ....[79]....
        /*05fc*/ 	.word	0x00014d50


	//   ....[80]....
        /*0600*/ 	.word	0x00014d60


	//   ....[81]....
        /*0604*/ 	.word	0x00014e90


	//   ....[82]....
        /*0608*/ 	.word	0x00014eb0


	//   ....[83]....
        /*060c*/ 	.word	0x00014fe0


	//   ....[84]....
        /*0610*/ 	.word	0x00014ff0


	//   ....[85]....
        /*0614*/ 	.word	0x00015320


	//   ....[86]....
        /*0618*/ 	.word	0x00015340


	//   ....[87]....
        /*061c*/ 	.word	0x00015df0


	//   ....[88]....
        /*0620*/ 	.word	0x00015e00


	//   ....[89]....
        /*0624*/ 	.word	0x00017060


	//   ....[90]....
        /*0628*/ 	.word	0x00017080


	//   ....[91]....
        /*062c*/ 	.word	0x000171b0


	//   ....[92]....
        /*0630*/ 	.word	0x000171c0


	//   ....[93]....
        /*0634*/ 	.word	0x000172f0


	//   ....[94]....
        /*0638*/ 	.word	0x00017310


	//   ....[95]....
        /*063c*/ 	.word	0x00017440


	//   ....[96]....
        /*0640*/ 	.word	0x00017450


	//   ....[97]....
        /*0644*/ 	.word	0x00017610


	//   ....[98]....
        /*0648*/ 	.word	0x00017630


	//   ....[99]....
        /*064c*/ 	.word	0x00017750


	//   ....[100]....
        /*0650*/ 	.word	0x00017790


	//   ....[101]....
        /*0654*/ 	.word	0x000177c0


	//   ....[102]....
        /*0658*/ 	.word	0x000177f0


	//   ....[103]....
        /*065c*/ 	.word	0x00017820


	//   ....[104]....
        /*0660*/ 	.word	0x00017850


	//   ....[105]....
        /*0664*/ 	.word	0x000179b0


	//   ....[106]....
        /*0668*/ 	.word	0x000179f0


	//   ....[107]....
        /*066c*/ 	.word	0x00017a20


	//   ....[108]....
        /*0670*/ 	.word	0x00017a50


	//   ....[109]....
        /*0674*/ 	.word	0x00017a80


	//   ....[110]....
        /*0678*/ 	.word	0x00017ab0


	//   ....[111]....
        /*067c*/ 	.word	0x00017b40


	//   ....[112]....
        /*0680*/ 	.word	0x00017b70


	//   ....[113]....
        /*0684*/ 	.word	0x00017b80


	//   ....[114]....
        /*0688*/ 	.word	0x00017be0


	//   ....[115]....
        /*068c*/ 	.word	0x00018110


	//   ....[116]....
        /*0690*/ 	.word	0x00018170


	//   ....[117]....
        /*0694*/ 	.word	0x000181c0


	//   ....[118]....
        /*0698*/ 	.word	0x00018210


	//   ....[119]....
        /*069c*/ 	.word	0x00018260


	//   ....[120]....
        /*06a0*/ 	.word	0x000182d0


	//   ....[121]....
        /*06a4*/ 	.word	0x00018310


	//   ....[122]....
        /*06a8*/ 	.word	0x00018380


	//   ....[123]....
        /*06ac*/ 	.word	0x000183f0


	//   ....[124]....
        /*06b0*/ 	.word	0x00018450


	//   ....[125]....
        /*06b4*/ 	.word	0x000184c0


	//   ....[126]....
        /*06b8*/ 	.word	0x00018530


	//   ....[127]....
        /*06bc*/ 	.word	0x00018590


	//   ....[128]....
        /*06c0*/ 	.word	0x000185f0


	//   ....[129]....
        /*06c4*/ 	.word	0x00018650


	//   ....[130]....
        /*06c8*/ 	.word	0x000186c0


	//   ....[131]....
        /*06cc*/ 	.word	0x00018720


	//   ....[132]....
        /*06d0*/ 	.word	0x00018780


	//   ....[133]....
        /*06d4*/ 	.word	0x000187e0


	//   ....[134]....
        /*06d8*/ 	.word	0x00018850


	//   ....[135]....
        /*06dc*/ 	.word	0x00018990


	//   ....[136]....
        /*06e0*/ 	.word	0x000189f0


	//   ....[137]....
        /*06e4*/ 	.word	0x00018a40


	//   ....[138]....
        /*06e8*/ 	.word	0x00018a90


	//   ....[139]....
        /*06ec*/ 	.word	0x00018ae0


	//   ....[140]....
        /*06f0*/ 	.word	0x00018b30


	//   ....[141]....
        /*06f4*/ 	.word	0x00018ba0


	//   ....[142]....
        /*06f8*/ 	.word	0x00018c00


	//   ....[143]....
        /*06fc*/ 	.word	0x00018c70


	//   ....[144]....
        /*0700*/ 	.word	0x00018db0


	//   ....[145]....
        /*0704*/ 	.word	0x00018e10


	//   ....[146]....
        /*0708*/ 	.word	0x00018e50


	//   ....[147]....
        /*070c*/ 	.word	0x00018e90


	//   ....[148]....
        /*0710*/ 	.word	0x00018ee0


	//   ....[149]....
        /*0714*/ 	.word	0x00018f20


	//   ....[150]....
        /*0718*/ 	.word	0x00018f70


	//   ....[151]....
        /*071c*/ 	.word	0x00018fc0


	//   ....[152]....
        /*0720*/ 	.word	0x00019010


	//   ....[153]....
        /*0724*/ 	.word	0x00019060


	//   ....[154]....
        /*0728*/ 	.word	0x000190d0


	//   ....[155]....
        /*072c*/ 	.word	0x00019140


	//   ....[156]....
        /*0730*/ 	.word	0x000191a0


	//   ....[157]....
        /*0734*/ 	.word	0x00019200


	//   ....[158]....
        /*0738*/ 	.word	0x00019260


	//   ....[159]....
        /*073c*/ 	.word	0x000192d0


	//   ....[160]....
        /*0740*/ 	.word	0x00019330


	//   ....[161]....
        /*0744*/ 	.word	0x00019390


	//   ....[162]....
        /*0748*/ 	.word	0x000193f0


	//   ....[163]....
        /*074c*/ 	.word	0x00019460


	//   ....[164]....
        /*0750*/ 	.word	0x000194c0


	//   ....[165]....
        /*0754*/ 	.word	0x00019520


	//   ....[166]....
        /*0758*/ 	.word	0x00019580


	//   ....[167]....
        /*075c*/ 	.word	0x000195f0


	//   ....[168]....
        /*0760*/ 	.word	0x00019650


	//   ....[169]....
        /*0764*/ 	.word	0x000196b0


	//   ....[170]....
        /*0768*/ 	.word	0x00019710


	//   ....[171]....
        /*076c*/ 	.word	0x00019780


	//   ....[172]....
        /*0770*/ 	.word	0x000197e0


	//   ....[173]....
        /*0774*/ 	.word	0x00019840


	//   ....[174]....
        /*0778*/ 	.word	0x000198a0


	//   ....[175]....
        /*077c*/ 	.word	0x00019910


	//   ....[176]....
        /*0780*/ 	.word	0x00019960


	//   ....[177]....
        /*0784*/ 	.word	0x000199a0


	//   ....[178]....
        /*0788*/ 	.word	0x000199f0


	//   ....[179]....
        /*078c*/ 	.word	0x00019a40


	//   ....[180]....
        /*0790*/ 	.word	0x00019a90


	//   ....[181]....
        /*0794*/ 	.word	0x00019b00


	//   ....[182]....
        /*0798*/ 	.word	0x00019b40


	//   ....[183]....
        /*079c*/ 	.word	0x00019b90


	//   ....[184]....
        /*07a0*/ 	.word	0x00019be0


	//   ....[185]....
        /*07a4*/ 	.word	0x00019c30


	//   ....[186]....
        /*07a8*/ 	.word	0x00019c80


	//   ....[187]....
        /*07ac*/ 	.word	0x00019cf0


	//   ....[188]....
        /*07b0*/ 	.word	0x00019d30


	//   ....[189]....
        /*07b4*/ 	.word	0x00019da0


	//   ....[190]....
        /*07b8*/ 	.word	0x00019e00


	//   ....[191]....
        /*07bc*/ 	.word	0x00019e60


	//----- nvinfo : EIATTR_EXIT_INSTR_OFFSETS
	.align		4
.L_828:
        /*07c0*/ 	.byte	0x04, 0x1c
        /*07c2*/ 	.short	(.L_830 - .L_829)


	//   ....[0]....
.L_829:
        /*07c4*/ 	.word	0x00000b40


	//   ....[1]....
        /*07c8*/ 	.word	0x000180d0


	//----- nvinfo : EIATTR_MAX_THREADS
	.align		4
.L_830:
        /*07cc*/ 	.byte	0x04, 0x05
        /*07ce*/ 	.short	(.L_832 - .L_831)
.L_831:
        /*07d0*/ 	.word	0x00000100
        /*07d4*/ 	.word	0x00000001
        /*07d8*/ 	.word	0x00000001


	//----- nvinfo : EIATTR_CRS_STACK_SIZE
	.align		4
.L_832:
        /*07dc*/ 	.byte	0x04, 0x1e
        /*07de*/ 	.short	(.L_834 - .L_833)
.L_833:
        /*07e0*/ 	.word	0x00000000
.L_834:


//--------------------- .nv.info._ZN7cutlass13device_kernelIN5flash19enable_sm80_to_sm89INS1_16FlashAttnFwdSm80INS1_25CollectiveMainloopFwdSm80ILi8ELi1ELb0EN4cute5tupleIJNS5_1CILi128EEENS7_ILi64EEENS7_ILi192EEEEEELi192ENS_6half_tEfNS_4arch4Sm80ELb0ELb1ELb0ELb0ELb1ELb0ELb1ELb1EEENS1_21CollectiveEpilogueFwdINS6_IJS8_SA_S9_EEENS6_IJNS7_ILi1EEESI_SI_EEESC_SE_Li256ELb0ELb1ELb1ELb0EEENS1_19SingleTileSchedulerILb0ELb1ELb1ELi128EEEEEEEEEvNT_6ParamsE --------------------------
	.section	.nv.info._ZN7cutlass13device_kernelIN5flash19enable_sm80_to_sm89INS1_16FlashAttnFwdSm80INS1_25CollectiveMainloopFwdSm80ILi8ELi1ELb0EN4cute5tupleIJNS5_1CILi128EEENS7_ILi64EEENS7_ILi192EEEEEELi192ENS_6half_tEfNS_4arch4Sm80ELb0ELb1ELb0ELb0ELb1ELb0ELb1ELb1EEENS1_21CollectiveEpilogueFwdINS6_IJS8_SA_S9_EEENS6_IJNS7_ILi1EEESI_SI_EEESC_SE_Li256ELb0ELb1ELb1ELb0EEENS1_19SingleTileSchedulerILb0ELb1ELb1ELi128EEEEEEEEEvNT_6ParamsE,"",@"SHT_CUDA_INFO"
	.sectionflags	@""
	.align	4


	//----- nvinfo : EIATTR_CUDA_API_VERSION
	.align		4
        /*0000*/ 	.byte	0x04, 0x37
        /*0002*/ 	.short	(.L_836 - .L_835)
.L_835:
        /*0004*/ 	.word	0x00000082


	//----- nvinfo : EIATTR_SW2861232_WAR
	.align		4
.L_836:
        /*0008*/ 	.byte	0x01, 0x35
	.zero		2


	//----- nvinfo : EIATTR_PARAM_CBANK
	.align		4
        /*000c*/ 	.byte	0x04, 0x0a
        /*000e*/ 	.short	(.L_838 - .L_837)
	.align		4
.L_837:
        /*0010*/ 	.word	index@(.nv.constant0._ZN7cutlass13device_kernelIN5flash19enable_sm80_to_sm89INS1_16FlashAttnFwdSm80INS1_25CollectiveMainloopFwdSm80ILi8ELi1ELb0EN4cute5tupleIJNS5_1CILi128EEENS7_ILi64EEENS7_ILi192EEEEEELi192ENS_6half_tEfNS_4arch4Sm80ELb0ELb1ELb0ELb0ELb1ELb0ELb1ELb1EEENS1_21CollectiveEpilogueFwdINS6_IJS8_SA_S9_EEENS6_IJNS7_ILi1EEESI_SI_EEESC_SE_Li256ELb0ELb1ELb1ELb0EEENS1_19SingleTileSchedulerILb0ELb1ELb1ELi128EEEEEEEEEvNT_6ParamsE)
        /*0014*/ 	.short	0x0160
        /*0016*/ 	.short	0x0418


	//----- nvinfo : EIATTR_CBANK_PARAM_SIZE
	.align		4
.L_838:
        /*0018*/ 	.byte	0x03, 0x19
        /*001a*/ 	.short	0x0418


	//----- nvinfo : EIATTR_KPARAM_INFO
	.align		4
        /*001c*/ 	.byte	0x04, 0x17
        /*001e*/ 	.short	(.L_840 - .L_839)
.L_839:
        /*0020*/ 	.word	0x00000000
        /*0024*/ 	.short	0x0000
        /*0026*/ 	.short	0x0000
        /*0028*/ 	.byte	0x00, 0xf0, 0x61, 0x10


	//----- nvinfo : EIATTR_MAXREG_COUNT
	.align		4
.L_840:
        /*002c*/ 	.byte	0x03, 0x1b
        /*002e*/ 	.short	0x00ff


	//----- nvinfo : EIATTR_NUM_BARRIERS
	.align		4
        /*0030*/ 	.byte	0x02, 0x4c
        /*0032*/ 	.byte	0x02
	.zero		1


	//----- nvinfo : EIATTR_MERCURY_ISA_VERSION
	.align		4
        /*0034*/ 	.byte	0x03, 0x5f
        /*0036*/ 	.short	0x0000


	//----- nvinfo : EIATTR_COOP_GROUP_MASK_REGIDS
	.align		4
        /*0038*/ 	.byte	0x04, 0x29
        /*003a*/ 	.short	(.L_842 - .L_841)


	//   ....[0]....
.L_841:
        /*003c*/ 	.word	0xffffffff


	//   ....[1]....
        /*0040*/ 	.word	0xffffffff


	//   ....[2]....
        /*0044*/ 	.word	0xffffffff


	//   ....[3]....
        /*0048*/ 	.word	0xffffffff


	//   ....[4]....
        /*004c*/ 	.word	0xffffffff


	//   ....[5]....
        /*0050*/ 	.word	0xffffffff


	//   ....[6]....
        /*0054*/ 	.word	0xffffffff


	//   ....[7]....
        /*0058*/ 	.word	0xffffffff


	//   ....[8]....
        /*005c*/ 	.word	0xffffffff


	//   ....[9]....
        /*0060*/ 	.word	0xffffffff


	//   ....[10]....
        /*0064*/ 	.word	0xffffffff


	//   ....[11]....
        /*0068*/ 	.word	0xffffffff


	//   ....[12]....
        /*006c*/ 	.word	0xffffffff


	//   ....[13]....
        /*0070*/ 	.word	0xffffffff


	//   ....[14]....
        /*0074*/ 	.word	0xffffffff


	//   ....[15]....
        /*0078*/ 	.word	0xffffffff


	//   ....[16]....
        /*007c*/ 	.word	0xffffffff


	//   ....[17]....
        /*0080*/ 	.word	0xffffffff


	//   ....[18]....
        /*0084*/ 	.word	0xffffffff


	//   ....[19]....
        /*0088*/ 	.word	0xffffffff


	//   ....[20]....
        /*008c*/ 	.word	0xffffffff


	//   ....[21]....
        /*0090*/ 	.word	0xffffffff


	//   ....[22]....
        /*0094*/ 	.word	0xffffffff


	//   ....[23]....
        /*0098*/ 	.word	0xffffffff


	//   ....[24]....
        /*009c*/ 	.word	0xffffffff


	//   ....[25]....
        /*00a0*/ 	.word	0xffffffff


	//   ....[26]....
        /*00a4*/ 	.word	0xffffffff


	//   ....[27]....
        /*00a8*/ 	.word	0xffffffff


	//   ....[28]....
        /*00ac*/ 	.word	0xffffffff


	//   ....[29]....
        /*00b0*/ 	.word	0xffffffff


	//   ....[30]....
        /*00b4*/ 	.word	0xffffffff


	//   ....[31]....
        /*00b8*/ 	.word	0xffffffff


	//   ....[32]....
        /*00bc*/ 	.word	0xffffffff


	//   ....[33]....
        /*00c0*/ 	.word	0xffffffff


	//   ....[34]....
        /*00c4*/ 	.word	0xffffffff


	//   ....[35]....
        /*00c8*/ 	.word	0xffffffff


	//   ....[36]....
        /*00cc*/ 	.word	0xffffffff


	//   ....[37]....
        /*00d0*/ 	.word	0xffffffff


	//   ....[38]....
        /*00d4*/ 	.word	0xffffffff


	//   ....[39]....
        /*00d8*/ 	.word	0xffffffff


	//   ....[40]....
        /*00dc*/ 	.word	0xffffffff


	//   ....[41]....
        /*00e0*/ 	.word	0xffffffff


	//   ....[42]....
        /*00e4*/ 	.word	0xffffffff


	//   ....[43]....
        /*00e8*/ 	.word	0xffffffff


	//   ....[44]....
        /*00ec*/ 	.word	0xffffffff


	//   ....[45]....
        /*00f0*/ 	.word	0xffffffff


	//   ....[46]....
        /*00f4*/ 	.word	0xffffffff


	//   ....[47]....
        /*00f8*/ 	.word	0xffffffff


	//   ....[48]....
        /*00fc*/ 	.word	0xffffffff


	//   ....[49]....
        /*0100*/ 	.word	0xffffffff


	//   ....[50]....
        /*0104*/ 	.word	0xffffffff


	//   ....[51]....
        /*0108*/ 	.word	0xffffffff


	//   ....[52]....
        /*010c*/ 	.word	0xffffffff


	//   ....[53]....
        /*0110*/ 	.word	0xffffffff


	//   ....[54]....
        /*0114*/ 	.word	0xffffffff


	//   ....[55]....
        /*0118*/ 	.word	0xffffffff


	//   ....[56]....
        /*011c*/ 	.word	0xffffffff


	//   ....[57]....
        /*0120*/ 	.word	0xffffffff


	//   ....[58]....
        /*0124*/ 	.word	0xffffffff


	//   ....[59]....
        /*0128*/ 	.word	0xffffffff


	//   ....[60]....
        /*012c*/ 	.word	0xffffffff


	//   ....[61]....
        /*0130*/ 	.word	0xffffffff


	//   ....[62]....
        /*0134*/ 	.word	0xffffffff


	//   ....[63]....
        /*0138*/ 	.word	0xffffffff


	//   ....[64]....
        /*013c*/ 	.word	0xffffffff


	//   ....[65]....
        /*0140*/ 	.word	0xffffffff


	//   ....[66]....
        /*0144*/ 	.word	0xffffffff


	//   ....[67]....
        /*0148*/ 	.word	0xffffffff


	//   ....[68]....
        /*014c*/ 	.word	0xffffffff


	//   ....[69]....
        /*0150*/ 	.word	0xffffffff


	//   ....[70]....
        /*0154*/ 	.word	0xffffffff


	//   ....[71]....
        /*0158*/ 	.word	0xffffffff


	//   ....[72]....
        /*015c*/ 	.word	0xffffffff


	//   ....[73]....
        /*0160*/ 	.word	0xffffffff


	//   ....[74]....
        /*0164*/ 	.word	0xffffffff


	//   ....[75]....
        /*0168*/ 	.word	0xffffffff


	//   ....[76]....
        /*016c*/ 	.word	0xffffffff


	//   ....[77]....
        /*0170*/ 	.word	0xffffffff


	//   ....[78]....
        /*0174*/ 	.word	0xffffffff


	//----- nvinfo : EIATTR_COOP_GROUP_INSTR_OFFSETS
	.align		4
.L_842:
        /*0178*/ 	.byte	0x04, 0x28
        /*017a*/ 	.short	(.L_844 - .L_843)


	//   ....[0]....
.L_843:
        /*017c*/ 	.word	0x00000050


	//   ....[1]....
        /*0180*/ 	.word	0x000012e0


	//   ....[2]....
        /*0184*/ 	.word	0x00001320


	//   ....[3]....
        /*0188*/ 	.word	0x00001520


	//   ....[4]....
        /*018c*/ 	.word	0x00001550


	//   ....[5]....
        /*0190*/ 	.word	0x00001670


	//   ....[6]....
        /*0194*/ 	.word	0x000016a0


	//   ....[7]....
        /*0198*/ 	.word	0x000017d0


	//   ....[8]....
        /*019c*/ 	.word	0x00001820


	//   ....[9]....
        /*01a0*/ 	.word	0x00001e80


	//   ....[10]....
        /*01a4*/ 	.word	0x00001ea0


	//   ....[11]....
        /*01a8*/ 	.word	0x00001ed0


	//   ....[12]....
        /*01ac*/ 	.word	0x00001ef0


	//   ....[13]....
        /*01b0*/ 	.word	0x00001f30


	//   ....[14]....
        /*01b4*/ 	.word	0x00001f60


	//   ....[15]....
        /*01b8*/ 	.word	0x00001f90


	//   ....[16]....
        /*01bc*/ 	.word	0x00001fc0


	//   ....[17]....
        /*01c0*/ 	.word	0x00003080


	//   ....[18]....
        /*01c4*/ 	.word	0x000030c0


	//   ....[19]....
        /*01c8*/ 	.word	0x000030e0


	//   ....[20]....
        /*01cc*/ 	.word	0x000030f0


	//   ....[21]....
        /*01d0*/ 	.word	0x00003480


	//   ....[22]....
        /*01d4*/ 	.word	0x00003890


	//   ....[23]....
        /*01d8*/ 	.word	0x000041c0


	//   ....[24]....
        /*01dc*/ 	.word	0x000041f0


	//   ....[25]....
        /*01e0*/ 	.word	0x00004210


	//   ....[26]....
        /*01e4*/ 	.word	0x00004230


	//   ....[27]....
        /*01e8*/ 	.word	0x00005660


	//   ....[28]....
        /*01ec*/ 	.word	0x00005680


	//   ....[29]....
        /*01f0*/ 	.word	0x00005690


	//   ....[30]....
        /*01f4*/ 	.word	0x000056a0


	//   ....[31]....
        /*01f8*/ 	.word	0x00006370


	//   ....[32]....
        /*01fc*/ 	.word	0x00006390


	//   ....[33]....
        /*0200*/ 	.word	0x000063a0


	//   ....[34]....
        /*0204*/ 	.word	0x000063b0


	//   ....[35]....
        /*0208*/ 	.word	0x000065b0


	//   ....[36]....
        /*020c*/ 	.word	0x00006890


	//   ....[37]....
        /*0210*/ 	.word	0x000072a0


	//   ....[38]....
        /*0214*/ 	.word	0x00007450


	//   ....[39]....
        /*0218*/ 	.word	0x00007460


	//   ....[40]....
        /*021c*/ 	.word	0x000074d0


	//   ....[41]....
        /*0220*/ 	.word	0x00009140


	//   ....[42]....
        /*0224*/ 	.word	0x00009160


	//   ....[43]....
        /*0228*/ 	.word	0x00009170


	//   ....[44]....
        /*022c*/ 	.word	0x00009180


	//   ....[45]....
        /*0230*/ 	.word	0x00009e40


	//   ....[46]....
        /*0234*/ 	.word	0x00009e70


	//   ....[47]....
        /*0238*/ 	.word	0x00009e80


	//   ....[48]....
        /*023c*/ 	.word	0x00009e90


	//   ....[49]....
        /*0240*/ 	.word	0x0000a260


	//   ....[50]....
        /*0244*/ 	.word	0x0000a280


	//   ....[51]....
        /*0248*/ 	.word	0x0000a2b0


	//   ....[52]....
        /*024c*/ 	.word	0x0000a2c0


	//   ....[53]....
        /*0250*/ 	.word	0x0000bbc0


	//   ....[54]....
        /*0254*/ 	.word	0x0000bbe0


	//   ....[55]....
        /*0258*/ 	.word	0x0000bbf0


	//   ....[56]....
        /*025c*/ 	.word	0x0000bc10


	//   ....[57]....
        /*0260*/ 	.word	0x0000c840


	//   ....[58]....
        /*0264*/ 	.word	0x0000c850


	//   ....[59]....
        /*0268*/ 	.word	0x0000c860


	//   ....[60]....
        /*026c*/ 	.word	0x0000c870


	//   ....[61]....
        /*0270*/ 	.word	0x0000ca50


	//   ....[62]....
        /*0274*/ 	.word	0x0000cd20


	//   ....[63]....
        /*0278*/ 	.word	0x0000d860


	//   ....[64]....
        /*027c*/ 	.word	0x0000d8b0


	//   ....[65]....
        /*0280*/ 	.word	0x0000d8d0


	//   ....[66]....
        /*0284*/ 	.word	0x0000d8f0


	//   ....[67]....
        /*0288*/ 	.word	0x0000f040


	//   ....[68]....
        /*028c*/ 	.word	0x0000f070


	//   ....[69]....
        /*0290*/ 	.word	0x0000f0c0


	//   ....[70]....
        /*0294*/ 	.word	0x0000f0d0


	//   ....[71]....
        /*0298*/ 	.word	0x0000fdd0


	//   ....[72]....
        /*029c*/ 	.word	0x0000fe10


	//   ....[73]....
        /*02a0*/ 	.word	0x0000fe30


	//   ....[74]....
        /*02a4*/ 	.word	0x0000fe60


	//   ....[75]....
        /*02a8*/ 	.word	0x0000fed0


	//   ....[76]....
        /*02ac*/ 	.word	0x0000ff40


	//   ....[77]....
        /*02b0*/ 	.word	0x00010850


	//   ....[78]....
        /*02b4*/ 	.word	0x00010860


	//----- nvinfo : EIATTR_EXIT_INSTR_OFFSETS
	.align		4
.L_844:
        /*02b8*/ 	.byte	0x04, 0x1c
        /*02ba*/ 	.short	(.L_846 - .L_845)


	//   ....[0]....
.L_845:
        /*02bc*/ 	.word	0x000001b0


	//   ....[1]....
        /*02c0*/ 	.word	0x00010870


	//   ....[2]....
        /*02c4*/ 	.word	0x00011110


	//   ....[3]....
        /*02c8*/ 	.word	0x00011160


	//   ....[4]....
        /*02cc*/ 	.word	0x00011190


	//   ....[5]....
        /*02d0*/ 	.word	0x000111f0


	//   ....[6]....
        /*02d4*/ 	.word	0x00011480


	//----- nvinfo : EIATTR_CTAIDZ_USED
	.align		4
.L_846:
        /*02d8*/ 	.byte	0x01, 0x04
	.zero		2


	//----- nvinfo : EIATTR_MAX_THREADS
	.align		4
        /*02dc*/ 	.byte	0x04, 0x05
        /*02de*/ 	.short	(.L_848 - .L_847)
.L_847:
        /*02e0*/ 	.word	0x00000100
        /*02e4*/ 	.word	0x00000001
        /*02e8*/ 	.word	0x00000001


	//----- nvinfo : EIATTR_CRS_STACK_SIZE
	.align		4
.L_848:
        /*02ec*/ 	.byte	0x04, 0x1e
        /*02ee*/ 	.short	(.L_850 - .L_849)
.L_849:
        /*02f0*/ 	.word	0x00000000
.L_850:


//--------------------- .nv.info._ZN7cutlass13device_kernelIN5flash19enable_sm80_to_sm89INS1_16FlashAttnFwdSm80INS1_25CollectiveMainloopFwdSm80ILi8ELi1ELb0EN4cute5tupleIJNS5_1CILi128EEENS7_ILi64EEENS7_ILi192EEEEEELi192ENS_6half_tEfNS_4arch4Sm80ELb0ELb1ELb0ELb1ELb1ELb0ELb1ELb1EEENS1_21CollectiveEpilogueFwdINS6_IJS8_SA_S9_EEENS6_IJNS7_ILi1EEESI_SI_EEESC_SE_Li256ELb1ELb1ELb1ELb0EEENS1_36VarlenDynamicPersistentTileSchedulerILi128ELi64ELi256ELi256ELb1ELb1ELb0ELb1ELb0ELb1EEEEEEEEEvNT_6ParamsE --------------------------
	.section	.nv.info._ZN7cutlass13device_kernelIN5flash19enable_sm80_to_sm89INS1_16FlashAttnFwdSm80INS1_25CollectiveMainloopFwdSm80ILi8ELi1ELb0EN4cute5tupleIJNS5_1CILi128EEENS7_ILi64EEENS7_ILi192EEEEEELi192ENS_6half_tEfNS_4arch4Sm80ELb0ELb1ELb0ELb1ELb1ELb0ELb1ELb1EEENS1_21CollectiveEpilogueFwdINS6_IJS8_SA_S9_EEENS6_IJNS7_ILi1EEESI_SI_EEESC_SE_Li256ELb1ELb1ELb1ELb0EEENS1_36VarlenDynamicPersistentTileSchedulerILi128ELi64ELi256ELi256ELb1ELb1ELb0ELb1ELb0ELb1EEEEEEEEEvNT_6ParamsE,"",@"SHT_CUDA_INFO"
	.sectionflags	@""
	.align	4


	//----- nvinfo : EIATTR_CUDA_API_VERSION
	.align		4
        /*0000*/ 	.byte	0x04, 0x37
        /*0002*/ 	.short	(.L_852 - .L_851)
.L_851:
        /*0004*/ 	.word	0x00000082


	//----- nvinfo : EIATTR_SW2861232_WAR
	.align		4
.L_852:
        /*0008*/ 	.byte	0x01, 0x35
	.zero		2


	//----- nvinfo : EIATTR_PARAM_CBANK
	.align		4
        /*000c*/ 	.byte	0x04, 0x0a
        /*000e*/ 	.short	(.L_854 - .L_853)
	.align		4
.L_853:
        /*0010*/ 	.word	index@(.nv.constant0._ZN7cutlass13device_kernelIN5flash19enable_sm80_to_sm89INS1_16FlashAttnFwdSm80INS1_25CollectiveMainloopFwdSm80ILi8ELi1ELb0EN4cute5tupleIJNS5_1CILi128EEENS7_ILi64EEENS7_ILi192EEEEEELi192ENS_6half_tEfNS_4arch4Sm80ELb0ELb1ELb0ELb1ELb1ELb0ELb1ELb1EEENS1_21CollectiveEpilogueFwdINS6_IJS8_SA_S9_EEENS6_IJNS7_ILi1EEESI_SI_EEESC_SE_Li256ELb1ELb1ELb1ELb0EEENS1_36VarlenDynamicPersistentTileSchedulerILi128ELi64ELi256ELi256ELb1ELb1ELb0ELb1ELb0ELb1EEEEEEEEEvNT_6ParamsE)
        /*0014*/ 	.short	0x0160
        /*0016*/ 	.short	0x0438


	//----- nvinfo : EIATTR_CBANK_PARAM_SIZE
	.align		4
.L_854:
        /*0018*/ 	.byte	0x03, 0x19
        /*001a*/ 	.short	0x0438


	//----- nvinfo : EIATTR_KPARAM_INFO
	.align		4
        /*001c*/ 	.byte	0x04, 0x17
        /*001e*/ 	.short	(.L_856 - .L_855)
.L_855:
        /*0020*/ 	.word	0x00000000
        /*0024*/ 	.short	0x0000
        /*0026*/ 	.short	0x0000
        /*0028*/ 	.byte	0x00, 0xf0, 0xe1, 0x10


	//----- nvinfo : EIATTR_MAXREG_COUNT
	.align		4
.L_856:
        /*002c*/ 	.byte	0x03, 0x1b
        /*002e*/ 	.short	0x00ff


	//----- nvinfo : EIATTR_NUM_BARRIERS
	.align		4
        /*0030*/ 	.byte	0x02, 0x4c
        /*0032*/ 	.byte	0x06
	.zero		1


	//----- nvinfo : EIATTR_ANNOTATIONS
	.align		4
        /*0034*/ 	.byte	0x04, 0x55
        /*0036*/ 	.short	(.L_858 - .L_857)


	//   ....[0]....
.L_857:
        /*0038*/ 	.word	0x00000001
        /*003c*/ 	.byte	0x90, 0x14, 0x00, 0x00, 0x01, 0x00, 0x00, 0x00, 0x90, 0x18, 0x00, 0x00, 0x01, 0x00, 0x00, 0x00
        /*004c*/ 	.byte	0xc0, 0x18, 0x00, 0x00, 0x01, 0x00, 0x00, 0x00, 0x00, 0x19, 0x00, 0x00, 0x01, 0x00, 0x00, 0x00
        /*005c*/ 	.byte	0x30, 0x19, 0x00, 0x00, 0x01, 0x00, 0x00, 0x00, 0xa0, 0x10, 0x01, 0x00, 0x01, 0x00, 0x00, 0x00
        /*006c*/ 	.byte	0xb0, 0x10, 0x01, 0x00, 0x01, 0x00, 0x00, 0x00, 0xc0, 0x10, 0x01, 0x00, 0x01, 0x00, 0x00, 0x00
        /*007c*/ 	.byte	0xd0, 0x10, 0x01, 0x00, 0x01, 0x00, 0x00, 0x00, 0x30, 0x18, 0x01, 0x00


	//----- nvinfo : EIATTR_MERCURY_ISA_VERSION
	.align		4
.L_858:
        /*0088*/ 	.byte	0x03, 0x5f
        /*008a*/ 	.short	0x0000


	//----- nvinfo : EIATTR_INT_WARP_WIDE_INSTR_OFFSETS
	.align		4
        /*008c*/ 	.byte	0x04, 0x31
        /*008e*/ 	.short	(.L_860 - .L_859)


	//   ....[0]....
.L_859:
        /*0090*/ 	.word	0x00010f80


	//   ....[1]....
        /*0094*/ 	.word	0x00011000


	//----- nvinfo : EIATTR_COOP_GROUP_MASK_REGIDS
	.align		4
.L_860:
        /*0098*/ 	.byte	0x04, 0x29
        /*009a*/ 	.short	(.L_862 - .L_861)


	//   ....[0]....
.L_861:
        /*009c*/ 	.word	0xffffffff


	//   ....[1]....
        /*00a0*/ 	.word	0xffffffff


	//   ....[2]....
        /*00a4*/ 	.word	0xffffffff


	//   ....[3]....
        /*00a8*/ 	.word	0xffffffff


	//   ....[4]....
        /*00ac*/ 	.word	0xffffffff


	//   ....[5]....
        /*00b0*/ 	.word	0xffffffff


	//   ....[6]....
        /*00b4*/ 	.word	0xffffffff


	//   ....[7]....
        /*00b8*/ 	.word	0xffffffff


	//   ....[8]....
        /*00bc*/ 	.word	0xffffffff


	//   ....[9]....
        /*00c0*/ 	.word	0xffffffff


	//   ....[10]....
        /*00c4*/ 	.word	0xffffffff


	//   ....[11]....
        /*00c8*/ 	.word	0xffffffff


	//   ....[12]....
        /*00cc*/ 	.word	0xffffffff


	//   ....[13]....
        /*00d0*/ 	.word	0xffffffff


	//   ....[14]....
        /*00d4*/ 	.word	0xffffffff


	//   ....[15]....
        /*00d8*/ 	.word	0xffffffff


	//   ....[16]....
        /*00dc*/ 	.word	0xffffffff


	//   ....[17]....
        /*00e0*/ 	.word	0xffffffff


	//   ....[18]....
        /*00e4*/ 	.word	0xffffffff


	//   ....[19]....
        /*00e8*/ 	.word	0xffffffff


	//   ....[20]....
        /*00ec*/ 	.word	0xffffffff


	//   ....[21]....
        /*00f0*/ 	.word	0xffffffff


	//   ....[22]....
        /*00f4*/ 	.word	0xffffffff


	//   ....[23]....
        /*00f8*/ 	.word	0xffffffff


	//   ....[24]....
        /*00fc*/ 	.word	0xffffffff


	//   ....[25]....
        /*0100*/ 	.word	0xffffffff


	//   ....[26]....
        /*0104*/ 	.word	0xffffffff


	//   ....[27]....
        /*0108*/ 	.word	0xffffffff


	//   ....[28]....
        /*010c*/ 	.word	0xffffffff


	//   ....[29]....
        /*0110*/ 	.word	0xffffffff


	//   ....[30]....
        /*0114*/ 	.word	0xffffffff


	//   ....[31]....
        /*0118*/ 	.word	0xffffffff


	//   ....[32]....
        /*011c*/ 	.word	0xffffffff


	//   ....[33]....
        /*0120*/ 	.word	0xffffffff


	//   ....[34]....
        /*0124*/ 	.word	0xffffffff


	//   ....[35]....
        /*0128*/ 	.word	0xffffffff


	//   ....[36]....
        /*012c*/ 	.word	0xffffffff


	//   ....[37]....
        /*0130*/ 	.word	0xffffffff


	//   ....[38]....
        /*0134*/ 	.word	0xffffffff


	//   ....[39]....
        /*0138*/ 	.word	0xffffffff


	//   ....[40]....
        /*013c*/ 	.word	0xffffffff


	//   ....[41]....
        /*0140*/ 	.word	0xffffffff


	//   ....[42]....
        /*0144*/ 	.word	0xffffffff


	//   ....[43]....
        /*0148*/ 	.word	0xffffffff


	//   ....[44]....
        /*014c*/ 	.word	0xffffffff


	//   ....[45]....
        /*0150*/ 	.word	0xffffffff


	//   ....[46]....
        /*0154*/ 	.word	0xffffffff


	//   ....[47]....
        /*0158*/ 	.word	0xffffffff


	//   ....[48]....
        /*015c*/ 	.word	0xffffffff


	//   ....[49]....
        /*0160*/ 	.word	0xffffffff


	//   ....[50]....
        /*0164*/ 	.word	0xffffffff


	//   ....[51]....
        /*0168*/ 	.word	0xffffffff


	//   ....[52]....
        /*016c*/ 	.word	0xffffffff


	//   ....[53]....
        /*0170*/ 	.word	0xffffffff


	//   ....[54]....
        /*0174*/ 	.word	0xffffffff


	//   ....[55]....
        /*0178*/ 	.word	0xffffffff


	//   ....[56]....
        /*017c*/ 	.word	0xffffffff


	//   ....[57]....
        /*0180*/ 	.word	0xffffffff


	//   ....[58]....
        /*0184*/ 	.word	0xffffffff


	//   ....[59]....
        /*0188*/ 	.word	0xffffffff


	//   ....[60]....
        /*018c*/ 	.word	0xffffffff


	//   ....[61]....
        /*0190*/ 	.word	0xffffffff


	//   ....[62]....
        /*0194*/ 	.word	0xffffffff


	//   ....[63]....
        /*0198*/ 	.word	0xffffffff


	//   ....[64]....
        /*019c*/ 	.word	0xffffffff


	//   ....[65]....
        /*01a0*/ 	.word	0xffffffff


	//   ....[66]....
        /*01a4*/ 	.word	0xffffffff


	//   ....[67]....
        /*01a8*/ 	.word	0xffffffff


	//   ....[68]....
        /*01ac*/ 	.word	0xffffffff


	//   ....[69]....
        /*01b0*/ 	.word	0xffffffff


	//   ....[70]....
        /*01b4*/ 	.word	0xffffffff


	//   ....[71]....
        /*01b8*/ 	.word	0xffffffff


	//   ....[72]....
        /*01bc*/ 	.word	0xffffffff


	//   ....[73]....
        /*01c0*/ 	.word	0xffffffff


	//   ....[74]....
        /*01c4*/ 	.word	0xffffffff


	//   ....[75]....
        /*01c8*/ 	.word	0xffffffff


	//   ....[76]....
        /*01cc*/ 	.word	0xffffffff


	//   ....[77]....
        /*01d0*/ 	.word	0xffffffff


	//   ....[78]....
        /*01d4*/ 	.word	0xffffffff


	//   ....[79]....
        /*01d8*/ 	.word	0xffffffff


	//   ....[80]....
        /*01dc*/ 	.word	0xffffffff


	//   ....[81]....
        /*01e0*/ 	.word	0xffffffff


	//   ....[82]....
        /*01e4*/ 	.word	0xffffffff


	//   ....[83]....
        /*01e8*/ 	.word	0xffffffff


	//   ....[84]....
        /*01ec*/ 	.word	0xffffffff


	//   ....[85]....
        /*01f0*/ 	.word	0xffffffff


	//   ....[86]....
        /*01f4*/ 	.word	0xffffffff


	//   ....[87]....
        /*01f8*/ 	.word	0xffffffff


	//   ....[88]....
        /*01fc*/ 	.word	0xffffffff


	//   ....[89]....
        /*0200*/ 	.word	0xffffffff


	//   ....[90]....
        /*0204*/ 	.word	0xffffffff


	//   ....[91]....
        /*0208*/ 	.word	0xffffffff


	//   ....[92]....
        /*020c*/ 	.word	0xffffffff


	//   ....[93]....
        /*0210*/ 	.word	0xffffffff


	//   ....[94]....
        /*0214*/ 	.word	0xffffffff


	//   ....[95]....
        /*0218*/ 	.word	0xffffffff


	//   ....[96]....
        /*021c*/ 	.word	0xffffffff


	//   ....[97]....
        /*0220*/ 	.word	0xffffffff


	//   ....[98]....
        /*0224*/ 	.word	0xffffffff


	//   ....[99]....
        /*0228*/ 	.word	0xffffffff


	//   ....[100]....
        /*022c*/ 	.word	0xffffffff


	//   ....[101]....
        /*0230*/ 	.word	0xffffffff


	//   ....[102]....
        /*0234*/ 	.word	0xffffffff


	//   ....[103]....
        /*0238*/ 	.word	0xffffffff


	//   ....[104]....
        /*023c*/ 	.word	0xffffffff


	//   ....[105]....
        /*0240*/ 	.word	0xffffffff


	//   ....[106]....
        /*0244*/ 	.word	0xffffffff


	//   ....[107]....
        /*0248*/ 	.word	0xffffffff


	//   ....[108]....
        /*024c*/ 	.word	0xffffffff


	//   ....[109]....
        /*0250*/ 	.word	0xffffffff


	//   ....[110]....
        /*0254*/ 	.word	0xffffffff


	//   ....[111]....
        /*0258*/ 	.word	0xffffffff


	//   ....[112]....
        /*025c*/ 	.word	0xffffffff


	//   ....[113]....
        /*0260*/ 	.word	0xffffffff


	//   ....[114]....
        /*0264*/ 	.word	0xffffffff


	//   ....[115]....
        /*0268*/ 	.word	0xffffffff


	//   ....[116]....
        /*026c*/ 	.word	0xffffffff


	//   ....[117]....
        /*0270*/ 	.word	0xffffffff


	//   ....[118]....
        /*0274*/ 	.word	0xffffffff


	//   ....[119]....
        /*0278*/ 	.word	0xffffffff


	//   ....[120]....
        /*027c*/ 	.word	0xffffffff


	//   ....[121]....
        /*0280*/ 	.word	0xffffffff


	//   ....[122]....
        /*0284*/ 	.word	0xffffffff


	//   ....[123]....
        /*0288*/ 	.word	0xffffffff


	//   ....[124]....
        /*028c*/ 	.word	0xffffffff


	//   ....[125]....
        /*0290*/ 	.word	0xffffffff


	//   ....[126]....
        /*0294*/ 	.word	0xffffffff


	//   ....[127]....
        /*0298*/ 	.word	0xffffffff


	//   ....[128]....
        /*029c*/ 	.word	0xffffffff


	//   ....[129]....
        /*02a0*/ 	.word	0xffffffff


	//   ....[130]....
        /*02a4*/ 	.word	0xffffffff


	//   ....[131]....
        /*02a8*/ 	.word	0xffffffff


	//   ....[132]....
        /*02ac*/ 	.word	0xffffffff


	//   ....[133]....
        /*02b0*/ 	.word	0xffffffff


	//   ....[134]....
        /*02b4*/ 	.word	0xffffffff


	//   ....[135]....
        /*02b8*/ 	.word	0xffffffff


	//   ....[136]....
        /*02bc*/ 	.word	0xffffffff


	//   ....[137]....
        /*02c0*/ 	.word	0xffffffff


	//   ....[138]....
        /*02c4*/ 	.word	0xffffffff


	//   ....[139]....
        /*02c8*/ 	.word	0xffffffff


	//   ....[140]....
        /*02cc*/ 	.word	0xffffffff


	//   ....[141]....
        /*02d0*/ 	.word	0xffffffff


	//   ....[142]....
        /*02d4*/ 	.word	0xffffffff


	//   ....[143]....
        /*02d8*/ 	.word	0xffffffff


	//   ....[144]....
        /*02dc*/ 	.word	0xffffffff


	//   ....[145]....
        /*02e0*/ 	.word	0xffffffff


	//   ....[146]....
        /*02e4*/ 	.word	0xffffffff


	//   ....[147]....
        /*02e8*/ 	.word	0xffffffff


	//   ....[148]....
        /*02ec*/ 	.word	0xffffffff


	//   ....[149]....
        /*02f0*/ 	.word	0xffffffff


	//   ....[150]....
        /*02f4*/ 	.word	0xffffffff


	//   ....[151]....
        /*02f8*/ 	.word	0xffffffff


	//   ....[152]....
        /*02fc*/ 	.word	0xffffffff


	//   ....[153]....
        /*0300*/ 	.word	0xffffffff


	//   ....[154]....
        /*0304*/ 	.word	0xffffffff


	//   ....[155]....
        /*0308*/ 	.word	0xffffffff


	//   ....[156]....
        /*030c*/ 	.word	0xffffffff


	//   ....[157]....
        /*0310*/ 	.word	0xffffffff


	//   ....[158]....
        /*0314*/ 	.word	0xffffffff


	//   ....[159]....
        /*0318*/ 	.word	0xffffffff


	//   ....[160]....
        /*031c*/ 	.word	0xffffffff


	//   ....[161]....
        /*0320*/ 	.word	0xffffffff


	//   ....[162]....
        /*0324*/ 	.word	0xffffffff


	//   ....[163]....
        /*0328*/ 	.word	0xffffffff


	//   ....[164]....
        /*032c*/ 	.word	0xffffffff


	//   ....[165]....
        /*0330*/ 	.word	0xffffffff


	//   ....[166]....
        /*0334*/ 	.word	0xffffffff


	//   ....[167]....
        /*0338*/ 	.word	0xffffffff


	//   ....[168]....
        /*033c*/ 	.word	0xffffffff


	//   ....[169]....
        /*0340*/ 	.word	0xffffffff


	//   ....[170]....
        /*0344*/ 	.word	0xffffffff


	//   ....[171]....
        /*0348*/ 	.word	0xffffffff


	//   ....[172]....
        /*034c*/ 	.word	0xffffffff


	//   ....[173]....
        /*0350*/ 	.word	0xffffffff


	//   ....[174]....
        /*0354*/ 	.word	0xffffffff


	//   ....[175]....
        /*0358*/ 	.word	0xffffffff


	//   ....[176]....
        /*035c*/ 	.word	0xffffffff


	//   ....[177]....
        /*0360*/ 	.word	0xffffffff


	//   ....[178]....
        /*0364*/ 	.word	0xffffffff


	//   ....[179]....
        /*0368*/ 	.word	0xffffffff


	//   ....[180]....
        /*036c*/ 	.word	0xffffffff


	//   ....[181]....
        /*0370*/ 	.word	0xffffffff


	//   ....[182]....
        /*0374*/ 	.word	0xffffffff


	//   ....[183]....
        /*0378*/ 	.word	0xffffffff


	//   ....[184]....
        /*037c*/ 	.word	0xffffffff


	//   ....[185]....
        /*0380*/ 	.word	0xffffffff


	//   ....[186]....
        /*0384*/ 	.word	0xffffffff


	//   ....[187]....
        /*0388*/ 	.word	0xffffffff


	//   ....[188]....
        /*038c*/ 	.word	0xffffffff


	//   ....[189]....
        /*0390*/ 	.word	0xffffffff


	//   ....[190]....
        /*0394*/ 	.word	0xffffffff


	//   ....[191]....
        /*0398*/ 	.word	0xffffffff


	//   ....[192]....
        /*039c*/ 	.word	0xffffffff


	//   ....[193]....
        /*03a0*/ 	.word	0xffffffff


	//   ....[194]....
        /*03a4*/ 	.word	0xffffffff


	//   ....[195]....
        /*03a8*/ 	.word	0xffffffff


	//   ....[196]....
        /*03ac*/ 	.word	0xffffffff


	//   ....[197]....
        /*03b0*/ 	.word	0xffffffff


	//   ....[198]....
        /*03b4*/ 	.word	0xffffffff


	//   ....[199]....
        /*03b8*/ 	.word	0xffffffff


	//   ....[200]....
        /*03bc*/ 	.word	0xffffffff


	//   ....[201]....
        /*03c0*/ 	.word	0xffffffff


	//   ....[202]....
        /*03c4*/ 	.word	0xffffffff


	//   ....[203]....
        /*03c8*/ 	.word	0xffffffff


	//   ....[204]....
        /*03cc*/ 	.word	0xffffffff


	//   ....[205]....
        /*03d0*/ 	.word	0xffffffff


	//   ....[206]....
        /*03d4*/ 	.word	0xffffffff


	//   ....[207]....
        /*03d8*/ 	.word	0xffffffff


	//   ....[208]....
        /*03dc*/ 	.word	0xffffffff


	//   ....[209]....
        /*03e0*/ 	.word	0xffffffff


	//   ....[210]....
        /*03e4*/ 	.word	0xffffffff


	//   ....[211]....
        /*03e8*/ 	.word	0xffffffff


	//   ....[212]....
        /*03ec*/ 	.word	0xffffffff


	//   ....[213]....
        /*03f0*/ 	.word	0xffffffff


	//   ....[214]....
        /*03f4*/ 	.word	0xffffffff


	//   ....[215]....
        /*03f8*/ 	.word	0xffffffff


	//   ....[216]....
        /*03fc*/ 	.word	0xffffffff


	//   ....[217]....
        /*0400*/ 	.word	0xffffffff


	//   ....[218]....
        /*0404*/ 	.word	0xffffffff


	//   ....[219]....
        /*0408*/ 	.word	0xffffffff


	//   ....[220]....
        /*040c*/ 	.word	0xffffffff


	//   ....[221]....
        /*0410*/ 	.word	0xffffffff


	//   ....[222]....
        /*0414*/ 	.word	0xffffffff


	//   ....[223]....
        /*0418*/ 	.word	0xffffffff


	//   ....[224]....
        /*041c*/ 	.word	0xffffffff


	//   ....[225]....
        /*0420*/ 	.word	0xffffffff


	//   ....[226]....
        /*0424*/ 	.word	0xffffffff


	//   ....[227]....
        /*0428*/ 	.word	0xffffffff


	//   ....[228]....
        /*042c*/ 	.word	0xffffffff


	//   ....[229]....
        /*0430*/ 	.word	0xffffffff


	//   ....[230]....
        /*0434*/ 	.word	0xffffffff


	//   ....[231]....
        /*0438*/ 	.word	0xffffffff


	//   ....[232]....
        /*043c*/ 	.word	0xffffffff


	//   ....[233]....
        /*0440*/ 	.word	0xffffffff


	//   ....[234]....
        /*0444*/ 	.word	0xffffffff


	//   ....[235]....
        /*0448*/ 	.word	0xffffffff


	//----- nvinfo : EIATTR_COOP_GROUP_INSTR_OFFSETS
	.align		4
.L_862:
        /*044c*/ 	.byte	0x04, 0x28
        /*044e*/ 	.short	(.L_864 - .L_863)


	//   ....[0]....
.L_863:
        /*0450*/ 	.word	0x00000050


	//   ....[1]....
        /*0454*/ 	.word	0x000001e0


	//   ....[2]....
        /*0458*/ 	.word	0x00000210


	//   ....[3]....
        /*045c*/ 	.word	0x00000240


	//   ....[4]....
        /*0460*/ 	.word	0x00000270


	//   ....[5]....
        /*0464*/ 	.word	0x000002a0


	//   ....[6]....
        /*0468*/ 	.word	0x000002d0


	//   ....[7]....
        /*046c*/ 	.word	0x00000430


	//   ....[8]....
        /*0470*/ 	.word	0x00000470


	//   ....[9]....
        /*0474*/ 	.word	0x000004a0


	//   ....[10]....
        /*0478*/ 	.word	0x000004d0


	//   ....[11]....
        /*047c*/ 	.word	0x00000500


	//   ....[12]....
        /*0480*/ 	.word	0x00000530


	//   ....[13]....
        /*0484*/ 	.word	0x000005c0


	//   ....[14]....
        /*0488*/ 	.word	0x00000600


	//   ....[15]....
        /*048c*/ 	.word	0x00000620


	//   ....[16]....
        /*0490*/ 	.word	0x00000680


	//   ....[17]....
        /*0494*/ 	.word	0x000029a0


	//   ....[18]....
        /*0498*/ 	.word	0x000029c0


	//   ....[19]....
        /*049c*/ 	.word	0x00002b30


	//   ....[20]....
        /*04a0*/ 	.word	0x00002b40


	//   ....[21]....
        /*04a4*/ 	.word	0x00002ca0


	//   ....[22]....
        /*04a8*/ 	.word	0x00002cc0


	//   ....[23]....
        /*04ac*/ 	.word	0x00002e20


	//   ....[24]....
        /*04b0*/ 	.word	0x00002e30


	//   ....[25]....
        /*04b4*/ 	.word	0x000032b0


	//   ....[26]....
        /*04b8*/ 	.word	0x000032e0


	//   ....[27]....
        /*04bc*/ 	.word	0x000032f0


	//   ....[28]....
        /*04c0*/ 	.word	0x00003300


	//   ....[29]....
        /*04c4*/ 	.word	0x000034a0


	//   ....[30]....
        /*04c8*/ 	.word	0x000034b0


	//   ....[31]....
        /*04cc*/ 	.word	0x00003500


	//   ....[32]....
        /*04d0*/ 	.word	0x00003510


	//   ....[33]....
        /*04d4*/ 	.word	0x000043e0


	//   ....[34]....
        /*04d8*/ 	.word	0x00004400


	//   ....[35]....
        /*04dc*/ 	.word	0x00004490


	//   ....[36]....
        /*04e0*/ 	.word	0x000044f0


	//   ....[37]....
        /*04e4*/ 	.word	0x00004780


	//   ....[38]....
        /*04e8*/ 	.word	0x00004c60


	//   ....[39]....
        /*04ec*/ 	.word	0x00005310


	//   ....[40]....
        /*04f0*/ 	.word	0x00005340


	//   ....[41]....
        /*04f4*/ 	.word	0x00005350


	//   ....[42]....
        /*04f8*/ 	.word	0x00005380


	//   ....[43]....
        /*04fc*/ 	.word	0x000068d0


	//   ....[44]....
        /*0500*/ 	.word	0x000068f0


	//   ....[45]....
        /*0504*/ 	.word	0x000069b0


	//   ....[46]....
        /*0508*/ 	.word	0x000069e0


	//   ....[47]....
        /*050c*/ 	.word	0x00007780


	//   ....[48]....
        /*0510*/ 	.word	0x000077a0


	//   ....[49]....
        /*0514*/ 	.word	0x00007860


	//   ....[50]....
        /*0518*/ 	.word	0x00007890


	//   ....[51]....
        /*051c*/ 	.word	0x00007b30


	//   ....[52]....
        /*0520*/ 	.word	0x00008040


	//   ....[53]....
        /*0524*/ 	.word	0x00008740


	//   ....[54]....
        /*0528*/ 	.word	0x00008770


	//   ....[55]....
        /*052c*/ 	.word	0x00008780


	//   ....[56]....
        /*0530*/ 	.word	0x000087b0


	//   ....[57]....
        /*0534*/ 	.word	0x0000a3e0


	//   ....[58]....
        /*0538*/ 	.word	0x0000a400


	//   ....[59]....
        /*053c*/ 	.word	0x0000a4c0


	//   ....[60]....
        /*0540*/ 	.word	0x0000a4f0


	//   ....[61]....
        /*0544*/ 	.word	0x0000b290


	//   ....[62]....
        /*0548*/ 	.word	0x0000b2b0


	//   ....[63]....
        /*054c*/ 	.word	0x0000b370


	//   ....[64]....
        /*0550*/ 	.word	0x0000b3a0


	//   ....[65]....
        /*0554*/ 	.word	0x0000b780


	//   ....[66]....
        /*0558*/ 	.word	0x0000b7b0


	//   ....[67]....
        /*055c*/ 	.word	0x0000b7c0


	//   ....[68]....
        /*0560*/ 	.word	0x0000b7f0


	//   ....[69]....
        /*0564*/ 	.word	0x0000d200


	//   ....[70]....
        /*0568*/ 	.word	0x0000d210


	//   ....[71]....
        /*056c*/ 	.word	0x0000d250


	//   ....[72]....
        /*0570*/ 	.word	0x0000d280


	//   ....[73]....
        /*0574*/ 	.word	0x0000e040


	//   ....[74]....
        /*0578*/ 	.word	0x0000e060


	//   ....[75]....
        /*057c*/ 	.word	0x0000e140


	//   ....[76]....
        /*0580*/ 	.word	0x0000e160


	//   ....[77]....
        /*0584*/ 	.word	0x0000e340


	//   ....[78]....
        /*0588*/ 	.word	0x0000e850


	//   ....[79]....
        /*058c*/ 	.word	0x0000ef50


	//   ....[80]....
        /*0590*/ 	.word	0x0000ef80


	//   ....[81]....
        /*0594*/ 	.word	0x0000ef90


	//   ....[82]....
        /*0598*/ 	.word	0x0000efc0


	//   ....[83]....
        /*059c*/ 	.word	0x00010760


	//   ....[84]....
        /*05a0*/ 	.word	0x00010790


	//   ....[85]....
        /*05a4*/ 	.word	0x000107a0


	//   ....[86]....
        /*05a8*/ 	.word	0x000107d0


	//   ....[87]....
        /*05ac*/ 	.word	0x00011ba0


	//   ....[88]....
        /*05b0*/ 	.word	0x00011bc0


	//   ....[89]....
        /*05b4*/ 	.word	0x00011be0


	//   ....[90]....
        /*05b8*/ 	.word	0x00011bf0


	//   ....[91]....
        /*05bc*/ 	.word	0x00011f40


	//   ....[92]....
        /*05c0*/ 	.word	0x00011f60


	//   ....[93]....
        /*05c4*/ 	.word	0x000120c0


	//   ....[94]....
        /*05c8*/ 	.word	0x000120d0


	//   ....[95]....
        /*05cc*/ 	.word	0x00012230


	//   ....[96]....
        /*05d0*/ 	.word	0x00012250


	//   ....[97]....
        /*05d4*/ 	.word	0x000123b0


	//   ....[98]....
        /*05d8*/ 	.word	0x000123c0


	//   ....[99]....
        /*05dc*/ 	.word	0x00012700


	//   ....[100]....
        /*05e0*/ 	.word	0x00012720


	//   ....[101]....
        /*05e4*/ 	.word	0x00012f10


	//   ....[102]....
        /*05e8*/ 	.word	0x00012f20


	//   ....[103]....
        /*05ec*/ 	.word	0x00013e90


	//   ....[104]....
        /*05f0*/ 	.word	0x00013eb0


	//   ....[105]....
        /*05f4*/ 	.word	0x00014020


	//   ....[106]....
        /*05f8*/ 	.word	0x00014030


	//   ....[107]....
        /*05fc*/ 	.word	0x00014190


	//   ....[108]....
        /*0600*/ 	.word	0x000141b0


	//   ....[109]....
        /*0604*/ 	.word	0x00014310


	//   ....[110]....
        /*0608*/ 	.word	0x00014320


	//   ....[111]....
        /*060c*/ 	.word	0x00014510


	//   ....[112]....
        /*0610*/ 	.word	0x00014530


	//   ....[113]....
        /*0614*/ 	.word	0x00014650


	//   ....[114]....
        /*0618*/ 	.word	0x00014690


	//   ....[115]....
        /*061c*/ 	.word	0x000146c0


	//   ....[116]....
        /*0620*/ 	.word	0x000146f0


	//   ....[117]....
        /*0624*/ 	.word	0x00014720


	//   ....[118]....
        /*0628*/ 	.word	0x00014750


	//   ....[119]....
        /*062c*/ 	.word	0x000148a0


	//   ....[120]....
        /*0630*/ 	.word	0x000148e0


	//   ....[121]....
        /*0634*/ 	.word	0x00014910


	//   ....[122]....
        /*0638*/ 	.word	0x00014940


	//   ....[123]....
        /*063c*/ 	.word	0x00014970


	//   ....[124]....
        /*0640*/ 	.word	0x000149a0


	//   ....[125]....
        /*0644*/ 	.word	0x00014a30


	//   ....[126]....
        /*0648*/ 	.word	0x00014a70


	//   ....[127]....
        /*064c*/ 	.word	0x00014a80


	//   ....[128]....
        /*0650*/ 	.word	0x00014ae0


	//   ....[129]....
        /*0654*/ 	.word	0x00015490


	//   ....[130]....
        /*0658*/ 	.word	0x000154f0


	//   ....[131]....
        /*065c*/ 	.word	0x00015540


	//   ....[132]....
        /*0660*/ 	.word	0x00015590


	//   ....[133]....
        /*0664*/ 	.word	0x000155e0


	//   ....[134]....
        /*0668*/ 	.word	0x00015650


	//   ....[135]....
        /*066c*/ 	.word	0x000156a0


	//   ....[136]....
        /*0670*/ 	.word	0x00015710


	//   ....[137]....
        /*0674*/ 	.word	0x00015780


	//   ....[138]....
        /*0678*/ 	.word	0x000157f0


	//   ....[139]....
        /*067c*/ 	.word	0x00015860


	//   ....[140]....
        /*0680*/ 	.word	0x000158d0


	//   ....[141]....
        /*0684*/ 	.word	0x00015940


	//   ....[142]....
        /*0688*/ 	.word	0x000159a0


	//   ....[143]....
        /*068c*/ 	.word	0x00015a10


	//   ....[144]....
        /*0690*/ 	.word	0x00015a80


	//   ....[145]....
        /*0694*/ 	.word	0x00015af0


	//   ....[146]....
        /*0698*/ 	.word	0x00015b50


	//   ....[147]....
        /*069c*/ 	.word	0x00015bc0


	//   ....[148]....
        /*06a0*/ 	.word	0x00015c30


	//   ....[149]....
        /*06a4*/ 	.word	0x00015da0


	//   ....[150]....
        /*06a8*/ 	.word	0x00015e00


	//   ....[151]....
        /*06ac*/ 	.word	0x00015e70


	//   ....[152]....
        /*06b0*/ 	.word	0x00015ee0


	//   ....[153]....
        /*06b4*/ 	.word	0x00015f40


	//   ....[154]....
        /*06b8*/ 	.word	0x00015f90


	//   ....[155]....
        /*06bc*/ 	.word	0x00015fe0


	//   ....[156]....
        /*06c0*/ 	.word	0x00016030


	//   ....[157]....
        /*06c4*/ 	.word	0x000160a0


	//   ....[158]....
        /*06c8*/ 	.word	0x00016110


	//   ....[159]....
        /*06cc*/ 	.word	0x00016280


	//   ....[160]....
        /*06d0*/ 	.word	0x000162e0


	//   ....[161]....
        /*06d4*/ 	.word	0x00016350


	//   ....[162]....
        /*06d8*/ 	.word	0x000163c0


	//   ....[163]....
        /*06dc*/ 	.word	0x00016530


	//   ....[164]....
        /*06e0*/ 	.word	0x00016590


	//   ....[165]....
        /*06e4*/ 	.word	0x00016600


	//   ....[166]....
        /*06e8*/ 	.word	0x00016670


	//   ....[167]....
        /*06ec*/ 	.word	0x000166c0


	//   ....[168]....
        /*06f0*/ 	.word	0x00016710


	//   ....[169]....
        /*06f4*/ 	.word	0x00016760


	//   ....[170]....
        /*06f8*/ 	.word	0x000167a0


	//   ....[171]....
        /*06fc*/ 	.word	0x00016800


	//   ....[172]....
        /*0700*/ 	.word	0x00016870


	//   ....[173]....
        /*0704*/ 	.word	0x000169e0


	//   ....[174]....
        /*0708*/ 	.word	0x00016a40


	//   ....[175]....
        /*070c*/ 	.word	0x00016ab0


	//   ....[176]....
        /*0710*/ 	.word	0x00016b20


	//   ....[177]....
        /*0714*/ 	.word	0x00016c90


	//   ....[178]....
        /*0718*/ 	.word	0x00016cf0


	//   ....[179]....
        /*071c*/ 	.word	0x00016d40


	//   ....[180]....
        /*0720*/ 	.word	0x00016d90


	//   ....[181]....
        /*0724*/ 	.word	0x00016de0


	//   ....[182]....
        /*0728*/ 	.word	0x00016e20


	//   ....[183]....
        /*072c*/ 	.word	0x00016e80


	//   ....[184]....
        /*0730*/ 	.word	0x00016ef0


	//   ....[185]....
        /*0734*/ 	.word	0x00016f60


	//   ....[186]....
        /*0738*/ 	.word	0x000170b0


	//   ....[187]....
        /*073c*/ 	.word	0x00017110


	//   ....[188]....
        /*0740*/ 	.word	0x00017180


	//   ....[189]....
        /*0744*/ 	.word	0x000171f0


	//   ....[190]....
        /*0748*/ 	.word	0x00017240


	//   ....[191]....
        /*074c*/ 	.word	0x00017280


	//   ....[192]....
        /*0750*/ 	.word	0x000172d0


	//   ....[193]....
        /*0754*/ 	.word	0x00017320


	//   ....[194]....
        /*0758*/ 	.word	0x00017370


	//   ....[195]....
        /*075c*/ 	.word	0x000173c0


	//   ....[196]....
        /*0760*/ 	.word	0x00017410


	//   ....[197]....
        /*0764*/ 	.word	0x00017460


	//   ....[198]....
        /*0768*/ 	.word	0x000174d0


	//   ....[199]....
        /*076c*/ 	.word	0x00017540


	//   ....[200]....
        /*0770*/ 	.word	0x000175b0


	//   ....[201]....
        /*0774*/ 	.word	0x00017610


	//   ....[202]....
        /*0778*/ 	.word	0x00017680


	//   ....[203]....
        /*077c*/ 	.word	0x000176f0


	//   ....[204]....
        /*0780*/ 	.word	0x00017760


	//   ....[205]....
        /*0784*/ 	.word	0x000177c0


	//   ....[206]....
        /*0788*/ 	.word	0x00017830


	//   ....[207]....
        /*078c*/ 	.word	0x000178a0


	//   ....[208]....
        /*0790*/ 	.word	0x00017910


	//   ....[209]....
        /*0794*/ 	.word	0x00017970


	//   ....[210]....
        /*0798*/ 	.word	0x000179e0


	//   ....[211]....
        /*079c*/ 	.word	0x00017a50


	//   ....[212]....
        /*07a0*/ 	.word	0x00017ac0


	//   ....[213]....
        /*07a4*/ 	.word	0x00017b20


	//   ....[214]....
        /*07a8*/ 	.word	0x00017b90


	//   ....[215]....
        /*07ac*/ 	.word	0x00017c00


	//   ....[216]....
        /*07b0*/ 	.word	0x00017c70


	//   ....[217]....
        /*07b4*/ 	.word	0x00017cd0


	//   ....[218]....
        /*07b8*/ 	.word	0x00017d40


	//   ....[219]....
        /*07bc*/ 	.word	0x00017db0


	//   ....[220]....
        /*07c0*/ 	.word	0x00017e00


	//   ....[221]....
        /*07c4*/ 	.word	0x00017e40


	//   ....[222]....
        /*07c8*/ 	.word	0x00017e90


	//   ....[223]....
        /*07cc*/ 	.word	0x00017ee0


	//   ....[224]....
        /*07d0*/ 	.word	0x00017f30


	//   ....[225]....
        /*07d4*/ 	.word	0x00017fa0


	//   ....[226]....
        /*07d8*/ 	.word	0x00017ff0


	//   ....[227]....
        /*07dc*/ 	.word	0x00018040


	//   ....[228]....
        /*07e0*/ 	.word	0x00018090


	//   ....[229]....
        /*07e4*/ 	.word	0x000180e0


	//   ....[230]....
        /*07e8*/ 	.word	0x00018130


	//   ....[231]....
        /*07ec*/ 	.word	0x000181a0


	//   ....[232]....
        /*07f0*/ 	.word	0x000181f0


	//   ....[233]....
        /*07f4*/ 	.word	0x00018260


	//   ....[234]....
        /*07f8*/ 	.word	0x000182c0


	//   ....[235]....
        /*07fc*/ 	.word	0x00018330


	//----- nvinfo : EIATTR_EXIT_INSTR_OFFSETS
	.align		4
.L_864:
        /*0800*/ 	.byte	0x04, 0x1c
        /*0802*/ 	.short	(.L_866 - .L_865)


	//   ....[0]....
.L_865:
        /*0804*/ 	.word	0x00000fe0


	//   ....[1]....
        /*0808*/ 	.word	0x00015450


	//----- nvinfo : EIATTR_MAX_THREADS
	.align		4
.L_866:
        /*080c*/ 	.byte	0x04, 0x05
        /*080e*/ 	.short	(.L_868 - .L_867)
.L_867:
        /*0810*/ 	.word	0x00000100
        /*0814*/ 	.word	0x00000001
        /*0818*/ 	.word	0x00000001


	//----- nvinfo : EIATTR_CRS_STACK_SIZE
	.align		4
.L_868:
        /*081c*/ 	.byte	0x04, 0x1e
        /*081e*/ 	.short	(.L_870 - .L_869)
.L_869:
        /*0820*/ 	.word	0x00000000
.L_870:


//--------------------- .nv.info._ZN7cutlass13device_kernelIN5flash19enable_sm80_to_sm89INS1_16FlashAttnFwdSm80INS1_25CollectiveMainloopFwdSm80ILi8ELi1ELb0EN4cute5tupleIJNS5_1CILi128EEENS7_ILi64EEENS7_ILi192EEEEEELi192ENS_6half_tEfNS_4arch4Sm80ELb0ELb1ELb0ELb1ELb1ELb1ELb1ELb1EEENS1_21CollectiveEpilogueFwdINS6_IJS8_SA_S9_EEENS6_IJNS7_ILi1EEESI_SI_EEESC_SE_Li256ELb1ELb1ELb1ELb0EEENS1_36VarlenDynamicPersistentTileSchedulerILi128ELi64ELi256ELi256ELb1ELb1ELb0ELb1ELb0ELb1EEEEEEEEEvNT_6ParamsE --------------------------
	.section	.nv.info._ZN7cutlass13device_kernelIN5flash19enable_sm80_to_sm89INS1_16FlashAttnFwdSm80INS1_25CollectiveMainloopFwdSm80ILi8ELi1ELb0EN4cute5tupleIJNS5_1CILi128EEENS7_ILi64EEENS7_ILi192EEEEEELi192ENS_6half_tEfNS_4arch4Sm80ELb0ELb1ELb0ELb1ELb1ELb1ELb1ELb1EEENS1_21CollectiveEpilogueFwdINS6_IJS8_SA_S9_EEENS6_IJNS7_ILi1EEESI_SI_EEESC_SE_Li256ELb1ELb1ELb1ELb0EEENS1_36VarlenDynamicPersistentTileSchedulerILi128ELi64ELi256ELi256ELb1ELb1ELb0ELb1ELb0ELb1EEEEEEEEEvNT_6ParamsE,"",@"SHT_CUDA_INFO"
	.sectionflags	@""
	.align	4


	//----- nvinfo : EIATTR_CUDA_API_VERSION
	.align		4
        /*0000*/ 	.byte	0x04, 0x37
        /*0002*/ 	.short	(.L_872 - .L_871)
.L_871:
        /*0004*/ 	.word	0x00000082


	//----- nvinfo : EIATTR_SW2861232_WAR
	.align		4
.L_872:
        /*0008*/ 	.byte	0x01, 0x35
	.zero		2


	//----- nvinfo : EIATTR_PARAM_CBANK
	.align		4
        /*000c*/ 	.byte	0x04, 0x0a
        /*000e*/ 	.short	(.L_874 - .L_873)
	.align		4
.L_873:
        /*0010*/ 	.word	index@(.nv.constant0._ZN7cutlass13device_kernelIN5flash19enable_sm80_to_sm89INS1_16FlashAttnFwdSm80INS1_25CollectiveMainloopFwdSm80ILi8ELi1ELb0EN4cute5tupleIJNS5_1CILi128EEENS7_ILi64EEENS7_ILi192EEEEEELi192ENS_6half_tEfNS_4arch4Sm80ELb0ELb1ELb0ELb1ELb1ELb1ELb1ELb1EEENS1_21CollectiveEpilogueFwdINS6_IJS8_SA_S9_EEENS6_IJNS7_ILi1EEESI_SI_EEESC_SE_Li256ELb1ELb1ELb1ELb0EEENS1_36VarlenDynamicPersistentTileSchedulerILi128ELi64ELi256ELi256ELb1ELb1ELb0ELb1ELb0ELb1EEEEEEEEEvNT_6ParamsE)
        /*0014*/ 	.short	0x0160
        /*0016*/ 	.short	0x0438


	//----- nvinfo : EIATTR_CBANK_PARAM_SIZE
	.align		4
.L_874:
        /*0018*/ 	.byte	0x03, 0x19
        /*001a*/ 	.short	0x0438


	//----- nvinfo : EIATTR_KPARAM_INFO
	.align		4
        /*001c*/ 	.byte	0x04, 0x17
        /*001e*/ 	.short	(.L_876 - .L_875)
.L_875:
        /*0020*/ 	.word	0x00000000
        /*0024*/ 	.short	0x0000
        /*0026*/ 	.short	0x0000
        /*0028*/ 	.byte	0x00, 0xf0, 0xe1, 0x10


	//----- nvinfo : EIATTR_MAXREG_COUNT
	.align		4
.L_876:
        /*002c*/ 	.byte	0x03, 0x1b
        /*002e*/ 	.short	0x00ff


	//----- nvinfo : EIATTR_NUM_BARRIERS
	.align		4
        /*0030*/ 	.byte	0x02, 0x4c
        /*0032*/ 	.byte	0x06
	.zero		1


	//----- nvinfo : EIATTR_ANNOTATIONS
	.align		4
        /*0034*/ 	.byte	0x04, 0x55
        /*0036*/ 	.short	(.L_878 - .L_877)


	//   ....[0]....
.L_877:
        /* <DEDUP_REMOVED lines=22> */


	//----- nvinfo : EIATTR_MERCURY_ISA_VERSION
	.align		4
.L_878:
        /*0188*/ 	.byte	0x03, 0x5f
        /*018a*/ 	.short	0x0000


	//----- nvinfo : EIATTR_INT_WARP_WIDE_INSTR_OFFSETS
	.align		4
        /*018c*/ 	.byte	0x04, 0x31
        /*018e*/ 	.short	(.L_880 - .L_879)


	//   ....[0]....
.L_879:
        /*0190*/ 	.word	0x0001d470


	//   ....[1]....
        /*0194*/ 	.word	0x0001d4f0


	//----- nvinfo : EIATTR_COOP_GROUP_MASK_REGIDS
	.align		4
.L_880:
        /*0198*/ 	.byte	0x04, 0x29
        /*019a*/ 	.short	(.L_882 - .L_881)


	//   ....[0]....
.L_881:
        /*019c*/ 	.word	0xffffffff


	//   ....[1]....
        /*01a0*/ 	.word	0xffffffff


	//   ....[2]....
        /*01a4*/ 	.word	0xffffffff


	//   ....[3]....
        /*01a8*/ 	.word	0xffffffff


	//   ....[4]....
        /*01ac*/ 	.word	0xffffffff


	//   ....[5]....
        /*01b0*/ 	.word	0xffffffff


	//   ....[6]....
        /*01b4*/ 	.word	0xffffffff


	//   ....[7]....
        /*01b8*/ 	.word	0xffffffff


	//   ....[8]....
        /*01bc*/ 	.word	0xffffffff


	//   ....[9]....
        /*01c0*/ 	.word	0xffffffff


	//   ....[10]....
        /*01c4*/ 	.word	0xffffffff


	//   ....[11]....
        /*01c8*/ 	.word	0xffffffff


	//   ....[12]....
        /*01cc*/ 	.word	0xffffffff


	//   ....[13]....
        /*01d0*/ 	.word	0xffffffff


	//   ....[14]....
        /*01d4*/ 	.word	0xffffffff


	//   ....[15]....
        /*01d8*/ 	.word	0xffffffff


	//   ....[16]....
        /*01dc*/ 	.word	0xffffffff


	//   ....[17]....
        /*01e0*/ 	.word	0xffffffff


	//   ....[18]....
        /*01e4*/ 	.word	0xffffffff


	//   ....[19]....
        /*01e8*/ 	.word	0xffffffff


	//   ....[20]....
        /*01ec*/ 	.word	0xffffffff


	//   ....[21]....
        /*01f0*/ 	.word	0xffffffff


	//   ....[22]....
        /*01f4*/ 	.word	0xffffffff


	//   ....[23]....
        /*01f8*/ 	.word	0xffffffff


	//   ....[24]....
        /*01fc*/ 	.word	0xffffffff


	//   ....[25]....
        /*0200*/ 	.word	0xffffffff


	//   ....[26]....
        /*0204*/ 	.word	0xffffffff


	//   ....[27]....
        /*0208*/ 	.word	0xffffffff


	//   ....[28]....
        /*020c*/ 	.word	0xffffffff


	//   ....[29]....
        /*0210*/ 	.word	0xffffffff


	//   ....[30]....
        /*0214*/ 	.word	0xffffffff


	//   ....[31]....
        /*0218*/ 	.word	0xffffffff


	//   ....[32]....
        /*021c*/ 	.word	0xffffffff


	//   ....[33]....
        /*0220*/ 	.word	0xffffffff


	//   ....[34]....
        /*0224*/ 	.word	0xffffffff


	//   ....[35]....
        /*0228*/ 	.word	0xffffffff


	//   ....[36]....
        /*022c*/ 	.word	0xffffffff


	//   ....[37]....
        /*0230*/ 	.word	0xffffffff


	//   ....[38]....
        /*0234*/ 	.word	0xffffffff


	//   ....[39]....
        /*0238*/ 	.word	0xffffffff


	//   ....[40]....
        /*023c*/ 	.word	0xffffffff


	//   ....[41]....
        /*0240*/ 	.word	0xffffffff


	//   ....[42]....
        /*0244*/ 	.word	0xffffffff


	//   ....[43]....
        /*0248*/ 	.word	0xffffffff


	//   ....[44]....
        /*024c*/ 	.word	0xffffffff


	//   ....[45]....
        /*0250*/ 	.word	0xffffffff


	//   ....[46]....
        /*0254*/ 	.word	0xffffffff


	//   ....[47]....
        /*0258*/ 	.word	0xffffffff


	//   ....[48]....
        /*025c*/ 	.word	0xffffffff


	//   ....[49]....
        /*0260*/ 	.word	0xffffffff


	//   ....[50]....
        /*0264*/ 	.word	0xffffffff


	//   ....[51]....
        /*0268*/ 	.word	0xffffffff


	//   ....[52]....
        /*026c*/ 	.word	0xffffffff


	//   ....[53]....
        /*0270*/ 	.word	0xffffffff


	//   ....[54]....
        /*0274*/ 	.word	0xffffffff


	//   ....[55]....
        /*0278*/ 	.word	0xffffffff


	//   ....[56]....
        /*027c*/ 	.word	0xffffffff


	//   ....[57]....
        /*0280*/ 	.word	0xffffffff


	//   ....[58]....
        /*0284*/ 	.word	0xffffffff


	//   ....[59]....
        /*0288*/ 	.word	0xffffffff


	//   ....[60]....
        /*028c*/ 	.word	0xffffffff


	//   ....[61]....
        /*0290*/ 	.word	0xffffffff


	//   ....[62]....
        /*0294*/ 	.word	0xffffffff


	//   ....[63]....
        /*0298*/ 	.word	0xffffffff


	//   ....[64]....
        /*029c*/ 	.word	0xffffffff


	//   ....[65]....
        /*02a0*/ 	.word	0xffffffff


	//   ....[66]....
        /*02a4*/ 	.word	0xffffffff


	//   ....[67]....
        /*02a8*/ 	.word	0xffffffff


	//   ....[68]....
        /*02ac*/ 	.word	0xffffffff


	//   ....[69]....
        /*02b0*/ 	.word	0xffffffff


	//   ....[70]....
        /*02b4*/ 	.word	0xffffffff


	//   ....[71]....
        /*02b8*/ 	.word	0xffffffff


	//   ....[72]....
        /*02bc*/ 	.word	0xffffffff


	//   ....[73]....
        /*02c0*/ 	.word	0xffffffff


	//   ....[74]....
        /*02c4*/ 	.word	0xffffffff


	//   ....[75]....
        /*02c8*/ 	.word	0xffffffff


	//   ....[76]....
        /*02cc*/ 	.word	0xffffffff


	//   ....[77]....
        /*02d0*/ 	.word	0xffffffff


	//   ....[78]....
        /*02d4*/ 	.word	0xffffffff


	//   ....[79]....
        /*02d8*/ 	.word	0xffffffff


	//   ....[80]....
        /*02dc*/ 	.word	0xffffffff


	//   ....[81]....
        /*02e0*/ 	.word	0xffffffff


	//   ....[82]....
        /*02e4*/ 	.word	0xffffffff


	//   ....[83]....
        /*02e8*/ 	.word	0xffffffff


	//   ....[84]....
        /*02ec*/ 	.word	0xffffffff


	//   ....[85]....
        /*02f0*/ 	.word	0xffffffff


	//   ....[86]....
        /*02f4*/ 	.word	0xffffffff


	//   ....[87]....
        /*02f8*/ 	.word	0xffffffff


	//   ....[88]....
        /*02fc*/ 	.word	0xffffffff


	//   ....[89]....
        /*0300*/ 	.word	0xffffffff


	//   ....[90]....
        /*0304*/ 	.word	0xffffffff


	//   ....[91]....
        /*0308*/ 	.word	0xffffffff


	//   ....[92]....
        /*030c*/ 	.word	0xffffffff


	//   ....[93]....
        /*0310*/ 	.word	0xffffffff


	//   ....[94]....
        /*0314*/ 	.word	0xffffffff


	//   ....[95]....
        /*0318*/ 	.word	0xffffffff


	//   ....[96]....
        /*031c*/ 	.word	0xffffffff


	//   ....[97]....
        /*0320*/ 	.word	0xffffffff


	//   ....[98]....
        /*0324*/ 	.word	0xffffffff


	//   ....[99]....
        /*0328*/ 	.word	0xffffffff


	//   ....[100]....
        /*032c*/ 	.word	0xffffffff


	//   ....[101]....
        /*0330*/ 	.word	0xffffffff


	//   ....[102]....
        /*0334*/ 	.word	0xffffffff


	//   ....[103]....
        /*0338*/ 	.word	0xffffffff


	//   ....[104]....
        /*033c*/ 	.word	0xffffffff


	//   ....[105]....
        /*0340*/ 	.word	0xffffffff


	//   ....[106]....
        /*0344*/ 	.word	0xffffffff


	//   ....[107]....
        /*0348*/ 	.word	0xffffffff


	//   ....[108]....
        /*034c*/ 	.word	0xffffffff


	//   ....[109]....
        /*0350*/ 	.word	0xffffffff


	//   ....[110]....
        /*0354*/ 	.word	0xffffffff


	//   ....[111]....
        /*0358*/ 	.word	0xffffffff


	//   ....[112]....
        /*035c*/ 	.word	0xffffffff


	//   ....[113]....
        /*0360*/ 	.word	0xffffffff


	//   ....[114]....
        /*0364*/ 	.word	0xffffffff


	//   ....[115]....
        /*0368*/ 	.word	0xffffffff


	//   ....[116]....
        /*036c*/ 	.word	0xffffffff


	//   ....[117]....
        /*0370*/ 	.word	0xffffffff


	//   ....[118]....
        /*0374*/ 	.word	0xffffffff


	//   ....[119]....
        /*0378*/ 	.word	0xffffffff


	//   ....[120]....
        /*037c*/ 	.word	0xffffffff


	//   ....[121]....
        /*0380*/ 	.word	0xffffffff


	//   ....[122]....
        /*0384*/ 	.word	0xffffffff


	//   ....[123]....
        /*0388*/ 	.word	0xffffffff


	//   ....[124]....
        /*038c*/ 	.word	0xffffffff


	//   ....[125]....
        /*0390*/ 	.word	0xffffffff


	//   ....[126]....
        /*0394*/ 	.word	0xffffffff


	//   ....[127]....
        /*0398*/ 	.word	0xffffffff


	//   ....[128]....
        /*039c*/ 	.word	0xffffffff


	//   ....[129]....
        /*03a0*/ 	.word	0xffffffff


	//   ....[130]....
        /*03a4*/ 	.word	0xffffffff


	//   ....[131]....
        /*03a8*/ 	.word	0xffffffff


	//   ....[132]....
        /*03ac*/ 	.word	0xffffffff


	//   ....[133]....
        /*03b0*/ 	.word	0xffffffff


	//   ....[134]....
        /*03b4*/ 	.word	0xffffffff


	//   ....[135]....
        /*03b8*/ 	.word	0xffffffff


	//   ....[136]....
        /*03bc*/ 	.word	0xffffffff


	//   ....[137]....
        /*03c0*/ 	.word	0xffffffff


	//   ....[138]....
        /*03c4*/ 	.word	0xffffffff


	//   ....[139]....
        /*03c8*/ 	.word	0xffffffff


	//   ....[140]....
        /*03cc*/ 	.word	0xffffffff


	//   ....[141]....
        /*03d0*/ 	.word	0xffffffff


	//   ....[142]....
        /*03d4*/ 	.word	0xffffffff


	//   ....[143]....
        /*03d8*/ 	.word	0xffffffff


	//   ....[144]....
        /*03dc*/ 	.word	0xffffffff


	//   ....[145]....
        /*03e0*/ 	.word	0xffffffff


	//   ....[146]....
        /*03e4*/ 	.word	0xffffffff


	//   ....[147]....
        /*03e8*/ 	.word	0xffffffff


	//   ....[148]....
        /*03ec*/ 	.word	0xffffffff


	//   ....[149]....
        /*03f0*/ 	.word	0xffffffff


	//   ....[150]....
        /*03f4*/ 	.word	0xffffffff


	//   ....[151]....
        /*03f8*/ 	.word	0xffffffff


	//   ....[152]....
        /*03fc*/ 	.word	0xffffffff


	//   ....[153]....
        /*0400*/ 	.word	0xffffffff


	//   ....[154]....
        /*0404*/ 	.word	0xffffffff


	//   ....[155]....
        /*0408*/ 	.word	0xffffffff


	//   ....[156]....
        /*040c*/ 	.word	0xffffffff


	//   ....[157]....
        /*0410*/ 	.word	0xffffffff


	//   ....[158]....
        /*0414*/ 	.word	0xffffffff


	//   ....[159]....
        /*0418*/ 	.word	0xffffffff


	//   ....[160]....
        /*041c*/ 	.word	0xffffffff


	//   ....[161]....
        /*0420*/ 	.word	0xffffffff


	//   ....[162]....
        /*0424*/ 	.word	0xffffffff


	//   ....[163]....
        /*0428*/ 	.word	0xffffffff


	//   ....[164]....
        /*042c*/ 	.word	0xffffffff


	//   ....[165]....
        /*0430*/ 	.word	0xffffffff


	//   ....[166]....
        /*0434*/ 	.word	0xffffffff


	//   ....[167]....
        /*0438*/ 	.word	0xffffffff


	//   ....[168]....
        /*043c*/ 	.word	0xffffffff


	//   ....[169]....
        /*0440*/ 	.word	0xffffffff


	//   ....[170]....
        /*0444*/ 	.word	0xffffffff


	//   ....[171]....
        /*0448*/ 	.word	0xffffffff


	//   ....[172]....
        /*044c*/ 	.word	0xffffffff


	//   ....[173]....
        /*0450*/ 	.word	0xffffffff


	//   ....[174]....
        /*0454*/ 	.word	0xffffffff


	//   ....[175]....
        /*0458*/ 	.word	0xffffffff


	//   ....[176]....
        /*045c*/ 	.word	0xffffffff


	//   ....[177]....
        /*0460*/ 	.word	0xffffffff


	//   ....[178]....
        /*0464*/ 	.word	0xffffffff


	//   ....[179]....
        /*0468*/ 	.word	0xffffffff


	//   ....[180]....
        /*046c*/ 	.word	0xffffffff


	//   ....[181]....
        /*0470*/ 	.word	0xffffffff


	//   ....[182]....
        /*0474*/ 	.word	0xffffffff


	//   ....[183]....
        /*0478*/ 	.word	0xffffffff


	//   ....[184]....
        /*047c*/ 	.word	0xffffffff


	//   ....[185]....
        /*0480*/ 	.word	0xffffffff


	//   ....[186]....
        /*0484*/ 	.word	0xffffffff


	//   ....[187]....
        /*0488*/ 	.word	0xffffffff


	//   ....[188]....
        /*048c*/ 	.word	0xffffffff


	//   ....[189]....
        /*0490*/ 	.word	0xffffffff


	//   ....[190]....
        /*0494*/ 	.word	0xffffffff


	//   ....[191]....
        /*0498*/ 	.word	0xffffffff


	//   ....[192]....
        /*049c*/ 	.word	0xffffffff


	//   ....[193]....
        /*04a0*/ 	.word	0xffffffff


	//   ....[194]....
        /*04a4*/ 	.word	0xffffffff


	//   ....[195]....
        /*04a8*/ 	.word	0xffffffff


	//   ....[196]....
        /*04ac*/ 	.word	0xffffffff


	//   ....[197]....
        /*04b0*/ 	.word	0xffffffff


	//   ....[198]....
        /*04b4*/ 	.word	0xffffffff


	//   ....[199]....
        /*04b8*/ 	.word	0xffffffff


	//   ....[200]....
        /*04bc*/ 	.word	0xffffffff


	//   ....[201]....
        /*04c0*/ 	.word	0xffffffff


	//   ....[202]....
        /*04c4*/ 	.word	0xffffffff


	//   ....[203]....
        /*04c8*/ 	.word	0xffffffff


	//   ....[204]....
        /*04cc*/ 	.word	0xffffffff


	//   ....[205]....
        /*04d0*/ 	.word	0xffffffff


	//   ....[206]....
        /*04d4*/ 	.word	0xffffffff


	//   ....[207]....
        /*04d8*/ 	.word	0xffffffff


	//   ....[208]....
        /*04dc*/ 	.word	0xffffffff


	//   ....[209]....
        /*04e0*/ 	.word	0xffffffff


	//   ....[210]....
        /*04e4*/ 	.word	0xffffffff


	//   ....[211]....
        /*04e8*/ 	.word	0xffffffff


	//   ....[212]....
        /*04ec*/ 	.word	0xffffffff


	//   ....[213]....
        /*04f0*/ 	.word	0xffffffff


	//   ....[214]....
        /*04f4*/ 	.word	0xffffffff


	//   ....[215]....
        /*04f8*/ 	.word	0xffffffff


	//   ....[216]....
        /*04fc*/ 	.word	0xffffffff


	//   ....[217]....
        /*0500*/ 	.word	0xffffffff


	//   ....[218]....
        /*0504*/ 	.word	0xffffffff


	//   ....[219]....
        /*0508*/ 	.word	0xffffffff


	//   ....[220]....
        /*050c*/ 	.word	0xffffffff


	//   ....[221]....
        /*0510*/ 	.word	0xffffffff


	//   ....[222]....
        /*0514*/ 	.word	0xffffffff


	//   ....[223]....
        /*0518*/ 	.word	0xffffffff


	//   ....[224]....
        /*051c*/ 	.word	0xffffffff


	//   ....[225]....
        /*0520*/ 	.word	0xffffffff


	//   ....[226]....
        /*0524*/ 	.word	0xffffffff


	//   ....[227]....
        /*0528*/ 	.word	0xffffffff


	//   ....[228]....
        /*052c*/ 	.word	0xffffffff


	//   ....[229]....
        /*0530*/ 	.word	0xffffffff


	//   ....[230]....
        /*0534*/ 	.word	0xffffffff


	//   ....[231]....
        /*0538*/ 	.word	0xffffffff


	//   ....[232]....
        /*053c*/ 	.word	0xffffffff


	//   ....[233]....
        /*0540*/ 	.word	0xffffffff


	//   ....[234]....
        /*0544*/ 	.word	0xffffffff


	//   ....[235]....
        /*0548*/ 	.word	0xffffffff


	//   ....[236]....
        /*054c*/ 	.word	0xffffffff


	//   ....[237]....
        /*0550*/ 	.word	0xffffffff


	//   ....[238]....
        /*0554*/ 	.word	0xffffffff


	//   ....[239]....
        /*0558*/ 	.word	0xffffffff


	//   ....[240]....
        /*055c*/ 	.word	0xffffffff


	//   ....[241]....
        /*0560*/ 	.word	0xffffffff


	//   ....[242]....
        /*0564*/ 	.word	0xffffffff


	//   ....[243]....
        /*0568*/ 	.word	0xffffffff


	//   ....[244]....
        /*056c*/ 	.word	0xffffffff


	//   ....[245]....
        /*0570*/ 	.word	0xffffffff


	//   ....[246]....
        /*0574*/ 	.word	0xffffffff


	//   ....[247]....
        /*0578*/ 	.word	0xffffffff


	//   ....[248]....
        /*057c*/ 	.word	0xffffffff


	//   ....[249]....
        /*0580*/ 	.word	0xffffffff


	//   ....[250]....
        /*0584*/ 	.word	0xffffffff


	//   ....[251]....
        /*0588*/ 	.word	0xffffffff


	//   ....[252]....
        /*058c*/ 	.word	0xffffffff


	//   ....[253]....
        /*0590*/ 	.word	0xffffffff


	//   ....[254]....
        /*0594*/ 	.word	0xffffffff


	//   ....[255]....
        /*0598*/ 	.word	0xffffffff


	//   ....[0]....
        /*059c*/ 	.word	0xffffffff


	//   ....[1]....
        /*05a0*/ 	.word	0xffffffff


	//   ....[2]....
        /*05a4*/ 	.word	0xffffffff


	//   ....[3]....
        /*05a8*/ 	.word	0xffffffff


	//----- nvinfo : EIATTR_COOP_GROUP_INSTR_OFFSETS
	.align		4
.L_882:
        /*05ac*/ 	.byte	0x04, 0x28
        /*05ae*/ 	.short	(.L_884 - .L_883)


	//   ....[0]....
.L_883:
        /*05b0*/ 	.word	0x00000050


	//   ....[1]....
        /*05b4*/ 	.word	0x000001e0


	//   ....[2]....
        /*05b8*/ 	.word	0x00000210


	//   ....[3]....
        /*05bc*/ 	.word	0x00000240


	//   ....[4]....
        /*05c0*/ 	.word	0x00000270


	//   ....[5]....
        /*05c4*/ 	.word	0x000002a0


	//   ....[6]....
        /*05c8*/ 	.word	0x000002d0


	//   ....[7]....
        /*05cc*/ 	.word	0x00000430


	//   ....[8]....
        /*05d0*/ 	.word	0x00000470


	//   ....[9]....
        /*05d4*/ 	.word	0x000004a0


	//   ....[10]....
        /*05d8*/ 	.word	0x000004d0


	//   ....[11]....
        /*05dc*/ 	.word	0x00000500


	//   ....[12]....
        /*05e0*/ 	.word	0x00000530


	//   ....[13]....
        /*05e4*/ 	.word	0x000005c0


	//   ....[14]....
        /*05e8*/ 	.word	0x00000600


	//   ....[15]....
        /*05ec*/ 	.word	0x00000620


	//   ....[16]....
        /*05f0*/ 	.word	0x00000680


	//   ....[17]....
        /*05f4*/ 	.word	0x00003dc0


	//   ....[18]....
        /*05f8*/ 	.word	0x00003dd0


	//   ....[19]....
        /*05fc*/ 	.word	0x00005960


	//   ....[20]....
        /*0600*/ 	.word	0x00005970


	//   ....[21]....
        /*0604*/ 	.word	0x000072f0


	//   ....[22]....
        /*0608*/ 	.word	0x00007310


	//   ....[23]....
        /*060c*/ 	.word	0x00007860


	//   ....[24]....
        /*0610*/ 	.word	0x00007880


	//   ....[25]....
        /*0614*/ 	.word	0x000088a0


	//   ....[26]....
        /*0618*/ 	.word	0x000088c0


	//   ....[27]....
        /*061c*/ 	.word	0x000089f0


	//   ....[28]....
        /*0620*/ 	.word	0x00008a00


	//   ....[29]....
        /*0624*/ 	.word	0x00008b30


	//   ....[30]....
        /*0628*/ 	.word	0x00008b50


	//   ....[31]....
        /*062c*/ 	.word	0x00008c80


	//   ....[32]....
        /*0630*/ 	.word	0x00008c90


	//   ....[33]....
        /*0634*/ 	.word	0x00009070


	//   ....[34]....
        /*0638*/ 	.word	0x00009080


	//   ....[35]....
        /*063c*/ 	.word	0x00009090


	//   ....[36]....
        /*0640*/ 	.word	0x000090a0


	//   ....[37]....
        /*0644*/ 	.word	0x00009500


	//   ....[38]....
        /*0648*/ 	.word	0x00009520


	//   ....[39]....
        /*064c*/ 	.word	0x00009540


	//   ....[40]....
        /*0650*/ 	.word	0x00009560


	//   ....[41]....
        /*0654*/ 	.word	0x00009a80


	//   ....[42]....
        /*0658*/ 	.word	0x00009cf0


	//   ....[43]....
        /*065c*/ 	.word	0x00009d30


	//   ....[44]....
        /*0660*/ 	.word	0x00009d50


	//   ....[45]....
        /*0664*/ 	.word	0x0000c860


	//   ....[46]....
        /*0668*/ 	.word	0x0000c910


	//   ....[47]....
        /*066c*/ 	.word	0x0000c930


	//   ....[48]....
        /*0670*/ 	.word	0x0000c940


	//   ....[49]....
        /*0674*/ 	.word	0x0000cca0


	//   ....[50]....
        /*0678*/ 	.word	0x0000ce80


	//   ....[51]....
        /*067c*/ 	.word	0x0000cec0


	//   ....[52]....
        /*0680*/ 	.word	0x0000cf00


	//   ....[53]....
        /*0684*/ 	.word	0x0000fc30


	//   ....[54]....
        /*0688*/ 	.word	0x0000fc40


	//   ....[55]....
        /*068c*/ 	.word	0x0000fc50


	//   ....[56]....
        /*0690*/ 	.word	0x0000fc60


	//   ....[57]....
        /*0694*/ 	.word	0x00010a00


	//   ....[58]....
        /*0698*/ 	.word	0x00010a20


	//   ....[59]....
        /*069c*/ 	.word	0x00010ab0


	//   ....[60]....
        /*06a0*/ 	.word	0x00010b10


	//   ....[61]....
        /*06a4*/ 	.word	0x00010da0


	//   ....[62]....
        /*06a8*/ 	.word	0x00011280


	//   ....[63]....
        /*06ac*/ 	.word	0x00011930


	//   ....[64]....
        /*06b0*/ 	.word	0x00011960


	//   ....[65]....
        /*06b4*/ 	.word	0x00011970


	//   ....[66]....
        /*06b8*/ 	.word	0x000119a0


	//   ....[67]....
        /*06bc*/ 	.word	0x00012f10


	//   ....[68]....
        /*06c0*/ 	.word	0x00012f30


	//   ....[69]....
        /*06c4*/ 	.word	0x00012ff0


	//   ....[70]....
        /*06c8*/ 	.word	0x00013020


	//   ....[71]....
        /*06cc*/ 	.word	0x00013d90


	//   ....[72]....
        /*06d0*/ 	.word	0x00013db0


	//   ....[73]....
        /*06d4*/ 	.word	0x00013e70


	//   ....[74]....
        /*06d8*/ 	.word	0x00013ea0


	//   ....[75]....
        /*06dc*/ 	.word	0x00014150


	//   ....[76]....
        /*06e0*/ 	.word	0x00014660


	//   ....[77]....
        /*06e4*/ 	.word	0x00014d60


	//   ....[78]....
        /*06e8*/ 	.word	0x00014d90


	//   ....[79]....
        /*06ec*/ 	.word	0x00014db0


	//   ....[80]....
        /*06f0*/ 	.word	0x00014dd0


	//   ....[81]....
        /*06f4*/ 	.word	0x000169d0


	//   ....[82]....
        /*06f8*/ 	.word	0x000169f0


	//   ....[83]....
        /*06fc*/ 	.word	0x00016ab0


	//   ....[84]....
        /*0700*/ 	.word	0x00016ae0


	//   ....[85]....
        /*0704*/ 	.word	0x00017850


	//   ....[86]....
        /*0708*/ 	.word	0x00017870


	//   ....[87]....
        /*070c*/ 	.word	0x00017930


	//   ....[88]....
        /*0710*/ 	.word	0x00017960


	//   ....[89]....
        /*0714*/ 	.word	0x00017d40


	//   ....[90]....
        /*0718*/ 	.word	0x00017d70


	//   ....[91]....
        /*071c*/ 	.word	0x00017d90


	//   ....[92]....
        /*0720*/ 	.word	0x00017db0


	//   ....[93]....
        /*0724*/ 	.word	0x00019710


	//   ....[94]....
        /*0728*/ 	.word	0x00019720


	//   ....[95]....
        /*072c*/ 	.word	0x00019760


	//   ....[96]....
        /*0730*/ 	.word	0x00019790


	//   ....[97]....
        /*0734*/ 	.word	0x0001a530


	//   ....[98]....
        /*0738*/ 	.word	0x0001a550


	//   ....[99]....
        /*073c*/ 	.word	0x0001a630


	//   ....[100]....
        /*0740*/ 	.word	0x0001a650


	//   ....[101]....
        /*0744*/ 	.word	0x0001a840


	//   ....[102]....
        /*0748*/ 	.word	0x0001ad50


	//   ....[103]....
        /*074c*/ 	.word	0x0001b450


	//   ....[104]....
        /*0750*/ 	.word	0x0001b480


	//   ....[105]....
        /*0754*/ 	.word	0x0001b4a0


	//   ....[106]....
        /*0758*/ 	.word	0x0001b4c0


	//   ....[107]....
        /*075c*/ 	.word	0x0001cc60


	//   ....[108]....
        /*0760*/ 	.word	0x0001cc90


	//   ....[109]....
        /*0764*/ 	.word	0x0001ccb0


	//   ....[110]....
        /*0768*/ 	.word	0x0001ccc0


	//   ....[111]....
        /*076c*/ 	.word	0x0001e0c0


	//   ....[112]....
        /*0770*/ 	.word	0x0001e0f0


	//   ....[113]....
        /*0774*/ 	.word	0x0001e100


	//   ....[114]....
        /*0778*/ 	.word	0x0001e110


	//   ....[115]....
        /*077c*/ 	.word	0x0001e480


	//   ....[116]....
        /*0780*/ 	.word	0x0001e4a0


	//   ....[117]....
        /*0784*/ 	.word	0x0001e5c0


	//   ....[118]....
        /*0788*/ 	.word	0x0001e5d0


	//   ....[119]....
        /*078c*/ 	.word	0x0001e700


	//   ....[120]....
        /*0790*/ 	.word	0x0001e720


	//   ....[121]....
        /*0794*/ 	.word	0x0001e850


	//   ....[122]....
        /*0798*/ 	.word	0x0001e860


	//   ....[123]....
        /*079c*/ 	.word	0x0001eb90


	//   ....[124]....
        /*07a0*/ 	.word	0x0001ebb0


	//   ....[125]....
        /*07a4*/ 	.word	0x0001f660


	//   ....[126]....
        /*07a8*/ 	.word	0x0001f670


	//   ....[127]....
        /*07ac*/ 	.word	0x000208d0


	//   ....[128]....
        /*07b0*/ 	.word	0x000208f0


	//   ....[129]....
        /*07b4*/ 	.word	0x00020a20


	//   ....[130]....
        /*07b8*/ 	.word	0x00020a30


	//   ....[131]....
        /*07bc*/ 	.word	0x00020b60


	//   ....[132]....
        /*07c0*/ 	.word	0x00020b80


	//   ....[133]....
        /*07c4*/ 	.word	0x00020cb0


	//   ....[134]....
        /*07c8*/ 	.word	0x00020cc0


	//   ....[135]....
        /*07cc*/ 	.word	0x00020e90


	//   ....[136]....
        /*07d0*/ 	.word	0x00020eb0


	//   ....[137]....
        /*07d4*/ 	.word	0x00020fd0


	//   ....[138]....
        /*07d8*/ 	.word	0x00021010


	//   ....[139]....
        /*07dc*/ 	.word	0x00021040


	//   ....[140]....
        /*07e0*/ 	.word	0x00021070


	//   ....[141]....
        /*07e4*/ 	.word	0x000210a0


	//   ....[142]....
        /*07e8*/ 	.word	0x000210d0


	//   ....[143]....
        /*07ec*/ 	.word	0x00021230


	//   ....[144]....
        /*07f0*/ 	.word	0x00021270


	//   ....[145]....
        /*07f4*/ 	.word	0x000212a0


	//   ....[146]....
        /*07f8*/ 	.word	0x000212d0


	//   ....[147]....
        /*07fc*/ 	.word	0x00021300


	//   ....[148]....
        /*0800*/ 	.word	0x00021330


	//   ....[149]....
        /*0804*/ 	.word	0x000213c0


	//   ....[150]....
        /*0808*/ 	.word	0x00021400


	//   ....[151]....
        /*080c*/ 	.word	0x00021410


	//   ....[152]....
        /*0810*/ 	.word	0x00021470


	//   ....[153]....
        /*0814*/ 	.word	0x00021e10


	//   ....[154]....
        /*0818*/ 	.word	0x00021e70


	//   ....[155]....
        /*081c*/ 	.word	0x00021ec0


	//   ....[156]....
        /*0820*/ 	.word	0x00021f10


	//   ....[157]....
        /*0824*/ 	.word	0x00021f60


	//   ....[158]....
        /*0828*/ 	.word	0x00021fd0


	//   ....[159]....
        /*082c*/ 	.word	0x00022010


	//   ....[160]....
        /*0830*/ 	.word	0x00022080


	//   ....[161]....
        /*0834*/ 	.word	0x000220f0


	//   ....[162]....
        /*0838*/ 	.word	0x00022150


	//   ....[163]....
        /*083c*/ 	.word	0x000221c0


	//   ....[164]....
        /*0840*/ 	.word	0x00022230


	//   ....[165]....
        /*0844*/ 	.word	0x00022290


	//   ....[166]....
        /*0848*/ 	.word	0x000222f0


	//   ....[167]....
        /*084c*/ 	.word	0x00022350


	//   ....[168]....
        /*0850*/ 	.word	0x000223c0


	//   ....[169]....
        /*0854*/ 	.word	0x00022420


	//   ....[170]....
        /*0858*/ 	.word	0x00022480


	//   ....[171]....
        /*085c*/ 	.word	0x000224e0


	//   ....[172]....
        /*0860*/ 	.word	0x00022550


	//   ....[173]....
        /*0864*/ 	.word	0x000226c0


	//   ....[174]....
        /*0868*/ 	.word	0x00022720


	//   ....[175]....
        /*086c*/ 	.word	0x00022780


	//   ....[176]....
        /*0870*/ 	.word	0x000227f0


	//   ....[177]....
        /*0874*/ 	.word	0x00022850


	//   ....[178]....
        /*0878*/ 	.word	0x000228a0


	//   ....[179]....
        /*087c*/ 	.word	0x000228f0


	//   ....[180]....
        /*0880*/ 	.word	0x00022940


	//   ....[181]....
        /*0884*/ 	.word	0x000229b0


	//   ....[182]....
        /*0888*/ 	.word	0x00022a20


	//   ....[183]....
        /*088c*/ 	.word	0x00022b90


	//   ....[184]....
        /*0890*/ 	.word	0x00022bf0


	//   ....[185]....
        /*0894*/ 	.word	0x00022c50


	//   ....[186]....
        /*0898*/ 	.word	0x00022cc0


	//   ....[187]....
        /*089c*/ 	.word	0x00022e30


	//   ....[188]....
        /*08a0*/ 	.word	0x00022e90


	//   ....[189]....
        /*08a4*/ 	.word	0x00022ef0


	//   ....[190]....
        /*08a8*/ 	.word	0x00022f60


	//   ....[191]....
        /*08ac*/ 	.word	0x00022fb0


	//   ....[192]....
        /*08b0*/ 	.word	0x00022ff0


	//   ....[193]....
        /*08b4*/ 	.word	0x00023040


	//   ....[194]....
        /*08b8*/ 	.word	0x00023080


	//   ....[195]....
        /*08bc*/ 	.word	0x000230e0


	//   ....[196]....
        /*08c0*/ 	.word	0x00023150


	//   ....[197]....
        /*08c4*/ 	.word	0x000232c0


	//   ....[198]....
        /*08c8*/ 	.word	0x00023320


	//   ....[199]....
        /*08cc*/ 	.word	0x00023380


	//   ....[200]....
        /*08d0*/ 	.word	0x000233f0


	//   ....[201]....
        /*08d4*/ 	.word	0x00023560


	//   ....[202]....
        /*08d8*/ 	.word	0x000235c0


	//   ....[203]....
        /*08dc*/ 	.word	0x00023600


	//   ....[204]....
        /*08e0*/ 	.word	0x00023640


	//   ....[205]....
        /*08e4*/ 	.word	0x00023690


	//   ....[206]....
        /*08e8*/ 	.word	0x000236d0


	//   ....[207]....
        /*08ec*/ 	.word	0x00023730


	//   ....[208]....
        /*08f0*/ 	.word	0x00023790


	//   ....[209]....
        /*08f4*/ 	.word	0x00023800


	//   ....[210]....
        /*08f8*/ 	.word	0x00023950


	//   ....[211]....
        /*08fc*/ 	.word	0x000239b0


	//   ....[212]....
        /*0900*/ 	.word	0x00023a10


	//   ....[213]....
        /*0904*/ 	.word	0x00023a80


	//   ....[214]....
        /*0908*/ 	.word	0x00023ad0


	//   ....[215]....
        /*090c*/ 	.word	0x00023b10


	//   ....[216]....
        /*0910*/ 	.word	0x00023b60


	//   ....[217]....
        /*0914*/ 	.word	0x00023bb0


	//   ....[218]....
        /*0918*/ 	.word	0x00023c00


	//   ....[219]....
        /*091c*/ 	.word	0x00023c50


	//   ....[220]....
        /*0920*/ 	.word	0x00023ca0


	//   ....[221]....
        /*0924*/ 	.word	0x00023cf0


	//   ....[222]....
        /*0928*/ 	.word	0x00023d60


	//   ....[223]....
        /*092c*/ 	.word	0x00023dd0


	//   ....[224]....
        /*0930*/ 	.word	0x00023e30


	//   ....[225]....
        /*0934*/ 	.word	0x00023e90


	//   ....[226]....
        /*0938*/ 	.word	0x00023ef0


	//   ....[227]....
        /*093c*/ 	.word	0x00023f60


	//   ....[228]....
        /*0940*/ 	.word	0x00023fc0


	//   ....[229]....
        /*0944*/ 	.word	0x00024020


	//   ....[230]....
        /*0948*/ 	.word	0x00024080


	//   ....[231]....
        /*094c*/ 	.word	0x000240f0


	//   ....[232]....
        /*0950*/ 	.word	0x00024150


	//   ....[233]....
        /*0954*/ 	.word	0x000241b0


	//   ....[234]....
        /*0958*/ 	.word	0x00024210


	//   ....[235]....
        /*095c*/ 	.word	0x00024280


	//   ....[236]....
        /*0960*/ 	.word	0x000242e0


	//   ....[237]....
        /*0964*/ 	.word	0x00024340


	//   ....[238]....
        /*0968*/ 	.word	0x000243a0


	//   ....[239]....
        /*096c*/ 	.word	0x00024410


	//   ....[240]....
        /*0970*/ 	.word	0x00024470


	//   ....[241]....
        /*0974*/ 	.word	0x000244d0


	//   ....[242]....
        /*0978*/ 	.word	0x00024540


	//   ....[243]....
        /*097c*/ 	.word	0x000245b0


	//   ....[244]....
        /*0980*/ 	.word	0x00024600


	//   ....[245]....
        /*0984*/ 	.word	0x00024640


	//   ....[246]....
        /*0988*/ 	.word	0x00024690


	//   ....[247]....
        /*098c*/ 	.word	0x000246e0


	//   ....[248]....
        /*0990*/ 	.word	0x00024730


	//   ....[249]....
        /*0994*/ 	.word	0x000247a0


	//   ....[250]....
        /*0998*/ 	.word	0x000247e0


	//   ....[251]....
        /*099c*/ 	.word	0x00024830


	//   ....[252]....
        /*09a0*/ 	.word	0x00024880


	//   ....[253]....
        /*09a4*/ 	.word	0x000248d0


	//   ....[254]....
        /*09a8*/ 	.word	0x00024920


	//   ....[255]....
        /*09ac*/ 	.word	0x00024990


	//   ....[0]....
        /*09b0*/ 	.word	0x000249d0


	//   ....[1]....
        /*09b4*/ 	.word	0x00024a40


	//   ....[2]....
        /*09b8*/ 	.word	0x00024aa0


	//   ....[3]....
        /*09bc*/ 	.word	0x00024b10


	//----- nvinfo : EIATTR_EXIT_INSTR_OFFSETS
	.align		4
.L_884:
        /*09c0*/ 	.byte	0x04, 0x1c
        /*09c2*/ 	.short	(.L_886 - .L_885)


	//   ....[0]....
.L_885:
        /*09c4*/ 	.word	0x00000fe0


	//   ....[1]....
        /*09c8*/ 	.word	0x00021dd0


	//----- nvinfo : EIATTR_MAX_THREADS
	.align		4
.L_886:
        /*09cc*/ 	.byte	0x04, 0x05
        /*09ce*/ 	.short	(.L_888 - .L_887)
.L_887:
        /*09d0*/ 	.word	0x00000100
        /*09d4*/ 	.word	0x00000001
        /*09d8*/ 	.word	0x00000001


	//----- nvinfo : EIATTR_CRS_STACK_SIZE
	.align		4
.L_888:
        /*09dc*/ 	.byte	0x04, 0x1e
        /*09de*/ 	.short	(.L_890 - .L_889)
.L_889:
        /*09e0*/ 	.word	0x00000000
.L_890:


//--------------------- .nv.info._ZN7cutlass13device_kernelIN5flash19enable_sm80_to_sm89INS1_16FlashAttnFwdSm80INS1_25CollectiveMainloopFwdSm80ILi8ELi1ELb0EN4cute5tupleIJNS5_1CILi128EEENS7_ILi64EEENS7_ILi192EEEEEELi192ENS_6half_tEfNS_4arch4Sm80ELb1ELb0ELb0ELb0ELb1ELb0ELb1ELb1EEENS1_21CollectiveEpilogueFwdINS6_IJS8_SA_S9_EEENS6_IJNS7_ILi1EEESI_SI_EEESC_SE_Li256ELb0ELb1ELb1ELb0EEENS1_30DynamicPersistentTileSchedulerILi256ELi256ELb1ELb1ELb0EEEEEEEEEvNT_6ParamsE --------------------------
	.section	.nv.info._ZN7cutlass13device_kernelIN5flash19enable_sm80_to_sm89INS1_16FlashAttnFwdSm80INS1_25CollectiveMainloopFwdSm80ILi8ELi1ELb0EN4cute5tupleIJNS5_1CILi128EEENS7_ILi64EEENS7_ILi192EEEEEELi192ENS_6half_tEfNS_4arch4Sm80ELb1ELb0ELb0ELb0ELb1ELb0ELb1ELb1EEENS1_21CollectiveEpilogueFwdINS6_IJS8_SA_S9_EEENS6_IJNS7_ILi1EEESI_SI_EEESC_SE_Li256ELb0ELb1ELb1ELb0EEENS1_30DynamicPersistentTileSchedulerILi256ELi256ELb1ELb1ELb0EEEEEEEEEvNT_6ParamsE,"",@"SHT_CUDA_INFO"
	.sectionflags	@""
	.align	4


	//----- nvinfo : EIATTR_CUDA_API_VERSION
	.align		4
        /*0000*/ 	.byte	0x04, 0x37
        /*0002*/ 	.short	(.L_892 - .L_891)
.L_891:
        /*0004*/ 	.word	0x00000082


	//----- nvinfo : EIATTR_SW2861232_WAR
	.align		4
.L_892:
        /*0008*/ 	.byte	0x01, 0x35
	.zero		2


	//----- nvinfo : EIATTR_PARAM_CBANK
	.align		4
        /*000c*/ 	.byte	0x04, 0x0a
        /*000e*/ 	.short	(.L_894 - .L_893)
	.align		4
.L_893:
        /*0010*/ 	.word	index@(.nv.constant0._ZN7cutlass13device_kernelIN5flash19enable_sm80_to_sm89INS1_16FlashAttnFwdSm80INS1_25CollectiveMainloopFwdSm80ILi8ELi1ELb0EN4cute5tupleIJNS5_1CILi128EEENS7_ILi64EEENS7_ILi192EEEEEELi192ENS_6half_tEfNS_4arch4Sm80ELb1ELb0ELb0ELb0ELb1ELb0ELb1ELb1EEENS1_21CollectiveEpilogueFwdINS6_IJS8_SA_S9_EEENS6_IJNS7_ILi1EEESI_SI_EEESC_SE_Li256ELb0ELb1ELb1ELb0EEENS1_30DynamicPersistentTileSchedulerILi256ELi256ELb1ELb1ELb0EEEEEEEEEvNT_6ParamsE)
        /*0014*/ 	.short	0x0160
        /*0016*/ 	.short	0x0428


	//----- nvinfo : EIATTR_CBANK_PARAM_SIZE
	.align		4
.L_894:
        /*0018*/ 	.byte	0x03, 0x19
        /*001a*/ 	.short	0x0428


	//----- nvinfo : EIATTR_KPARAM_INFO
	.align		4
        /*001c*/ 	.byte	0x04, 0x17
        /*001e*/ 	.short	(.L_896 - .L_895)
.L_895:
        /*0020*/ 	.word	0x00000000
        /*0024*/ 	.short	0x0000
        /*0026*/ 	.short	0x0000
        /*0028*/ 	.byte	0x00, 0xf0, 0xa1, 0x10


	//----- nvinfo : EIATTR_MAXREG_COUNT
	.align		4
.L_896:
        /*002c*/ 	.byte	0x03, 0x1b
        /*002e*/ 	.short	0x00ff


	//----- nvinfo : EIATTR_NUM_BARRIERS
	.align		4
        /*0030*/ 	.byte	0x02, 0x4c
        /*0032*/ 	.byte	0x06
	.zero		1


	//----- nvinfo : EIATTR_ANNOTATIONS
	.align		4
        /*0034*/ 	.byte	0x04, 0x55
        /*0036*/ 	.short	(.L_898 - .L_897)


	//   ....[0]....
.L_897:
        /*0038*/ 	.word	0x00000001
        /*003c*/ 	.byte	0x70, 0x00, 0x00, 0x00, 0x01, 0x00, 0x00, 0x00, 0xd0, 0x04, 0x00, 0x00, 0x01, 0x00, 0x00, 0x00
        /*004c*/ 	.byte	0xa0, 0x05, 0x00, 0x00, 0x01, 0x00, 0x00, 0x00, 0xc0, 0x33, 0x00, 0x00, 0x01, 0x00, 0x00, 0x00
        /*005c*/ 	.byte	0xe0, 0xb5, 0x00, 0x00, 0x01, 0x00, 0x00, 0x00, 0x20, 0xb6, 0x00, 0x00, 0x01, 0x00, 0x00, 0x00
        /*006c*/ 	.byte	0x80, 0xcc, 0x00, 0x00


	//----- nvinfo : EIATTR_MERCURY_ISA_VERSION
	.align		4
.L_898:
        /*0070*/ 	.byte	0x03, 0x5f
        /*0072*/ 	.short	0x0000


	//----- nvinfo : EIATTR_INT_WARP_WIDE_INSTR_OFFSETS
	.align		4
        /*0074*/ 	.byte	0x04, 0x31
        /*0076*/ 	.short	(.L_900 - .L_899)


	//   ....[0]....
.L_899:
        /*0078*/ 	.word	0x0000b410


	//   ....[1]....
        /*007c*/ 	.word	0x0000b490


	//----- nvinfo : EIATTR_COOP_GROUP_MASK_REGIDS
	.align		4
.L_900:
        /*0080*/ 	.byte	0x04, 0x29
        /*0082*/ 	.short	(.L_902 - .L_901)


	//   ....[0]....
.L_901:
        /*0084*/ 	.word	0xffffffff


	//   ....[1]....
        /*0088*/ 	.word	0xffffffff


	//   ....[2]....
        /*008c*/ 	.word	0xffffffff


	//   ....[3]....
        /*0090*/ 	.word	0xffffffff


	//   ....[4]....
        /*0094*/ 	.word	0xffffffff


	//   ....[5]....
        /*0098*/ 	.word	0xffffffff


	//   ....[6]....
        /*009c*/ 	.word	0xffffffff


	//   ....[7]....
        /*00a0*/ 	.word	0xffffffff


	//   ....[8]....
        /*00a4*/ 	.word	0xffffffff


	//   ....[9]....
        /*00a8*/ 	.word	0xffffffff


	//   ....[10]....
        /*00ac*/ 	.word	0xffffffff


	//   ....[11]....
        /*00b0*/ 	.word	0xffffffff


	//   ....[12]....
        /*00b4*/ 	.word	0xffffffff


	//   ....[13]....
        /*00b8*/ 	.word	0xffffffff


	//   ....[14]....
        /*00bc*/ 	.word	0xffffffff


	//   ....[15]....
        /*00c0*/ 	.word	0xffffffff


	//   ....[16]....
        /*00c4*/ 	.word	0xffffffff


	//   ....[17]....
        /*00c8*/ 	.word	0xffffffff


	//   ....[18]....
        /*00cc*/ 	.word	0xffffffff


	//   ....[19]....
        /*00d0*/ 	.word	0xffffffff


	//   ....[20]....
        /*00d4*/ 	.word	0xffffffff


	//   ....[21]....
        /*00d8*/ 	.word	0xffffffff


	//   ....[22]....
        /*00dc*/ 	.word	0xffffffff


	//   ....[23]....
        /*00e0*/ 	.word	0xffffffff


	//   ....[24]....
        /*00e4*/ 	.word	0xffffffff


	//   ....[25]....
        /*00e8*/ 	.word	0xffffffff


	//   ....[26]....
        /*00ec*/ 	.word	0xffffffff


	//   ....[27]....
        /*00f0*/ 	.word	0xffffffff


	//   ....[28]....
        /*00f4*/ 	.word	0xffffffff


	//   ....[29]....
        /*00f8*/ 	.word	0xffffffff


	//   ....[30]....
        /*00fc*/ 	.word	0xffffffff


	//   ....[31]....
        /*0100*/ 	.word	0xffffffff


	//   ....[32]....
        /*0104*/ 	.word	0xffffffff


	//   ....[33]....
        /*0108*/ 	.word	0xffffffff


	//   ....[34]....
        /*010c*/ 	.word	0xffffffff


	//   ....[35]....
        /*0110*/ 	.word	0xffffffff


	//   ....[36]....
        /*0114*/ 	.word	0xffffffff


	//   ....[37]....
        /*0118*/ 	.word	0xffffffff


	//   ....[38]....
        /*011c*/ 	.word	0xffffffff


	//   ....[39]....
        /*0120*/ 	.word	0xffffffff


	//   ....[40]....
        /*0124*/ 	.word	0xffffffff


	//   ....[41]....
        /*0128*/ 	.word	0xffffffff


	//   ....[42]....
        /*012c*/ 	.word	0xffffffff


	//   ....[43]....
        /*0130*/ 	.word	0xffffffff


	//   ....[44]....
        /*0134*/ 	.word	0xffffffff


	//   ....[45]....
        /*0138*/ 	.word	0xffffffff


	//   ....[46]....
        /*013c*/ 	.word	0xffffffff


	//   ....[47]....
        /*0140*/ 	.word	0xffffffff


	//   ....[48]....
        /*0144*/ 	.word	0xffffffff


	//   ....[49]....
        /*0148*/ 	.word	0xffffffff


	//   ....[50]....
        /*014c*/ 	.word	0xffffffff


	//   ....[51]....
        /*0150*/ 	.word	0xffffffff


	//   ....[52]....
        /*0154*/ 	.word	0xffffffff


	//   ....[53]....
        /*0158*/ 	.word	0xffffffff


	//   ....[54]....
        /*015c*/ 	.word	0xffffffff


	//   ....[55]....
        /*0160*/ 	.word	0xffffffff


	//   ....[56]....
        /*0164*/ 	.word	0xffffffff


	//   ....[57]....
        /*0168*/ 	.word	0xffffffff


	//   ....[58]....
        /*016c*/ 	.word	0xffffffff


	//   ....[59]....
        /*0170*/ 	.word	0xffffffff


	//   ....[60]....
        /*0174*/ 	.word	0xffffffff


	//   ....[61]....
        /*0178*/ 	.word	0xffffffff


	//   ....[62]....
        /*017c*/ 	.word	0xffffffff


	//   ....[63]....
        /*0180*/ 	.word	0xffffffff


	//   ....[64]....
        /*0184*/ 	.word	0xffffffff


	//   ....[65]....
        /*0188*/ 	.word	0xffffffff


	//   ....[66]....
        /*018c*/ 	.word	0xffffffff


	//   ....[67]....
        /*0190*/ 	.word	0xffffffff


	//   ....[68]....
        /*0194*/ 	.word	0xffffffff


	//   ....[69]....
        /*0198*/ 	.word	0xffffffff


	//   ....[70]....
        /*019c*/ 	.word	0xffffffff


	//   ....[71]....
        /*01a0*/ 	.word	0xffffffff


	//   ....[72]....
        /*01a4*/ 	.word	0xffffffff


	//   ....[73]....
        /*01a8*/ 	.word	0xffffffff


	//   ....[74]....
        /*01ac*/ 	.word	0xffffffff


	//   ....[75]....
        /*01b0*/ 	.word	0xffffffff


	//   ....[76]....
        /*01b4*/ 	.word	0xffffffff


	//   ....[77]....
        /*01b8*/ 	.word	0xffffffff


	//   ....[78]....
        /*01bc*/ 	.word	0xffffffff


	//   ....[79]....
        /*01c0*/ 	.word	0xffffffff


	//   ....[80]....
        /*01c4*/ 	.word	0xffffffff


	//   ....[81]....
        /*01c8*/ 	.word	0xffffffff


	//   ....[82]....
        /*01cc*/ 	.word	0xffffffff


	//   ....[83]....
        /*01d0*/ 	.word	0xffffffff


	//   ....[84]....
        /*01d4*/ 	.word	0xffffffff


	//   ....[85]....
        /*01d8*/ 	.word	0xffffffff


	//   ....[86]....
        /*01dc*/ 	.word	0xffffffff


	//   ....[87]....
        /*01e0*/ 	.word	0xffffffff


	//   ....[88]....
        /*01e4*/ 	.word	0xffffffff


	//   ....[89]....
        /*01e8*/ 	.word	0xffffffff


	//   ....[90]....
        /*01ec*/ 	.word	0xffffffff


	//   ....[91]....
        /*01f0*/ 	.word	0xffffffff


	//   ....[92]....
        /*01f4*/ 	.word	0xffffffff


	//   ....[93]....
        /*01f8*/ 	.word	0xffffffff


	//   ....[94]....
        /*01fc*/ 	.word	0xffffffff


	//   ....[95]....
        /*0200*/ 	.word	0xffffffff


	//   ....[96]....
        /*0204*/ 	.word	0xffffffff


	//   ....[97]....
        /*0208*/ 	.word	0xffffffff


	//   ....[98]....
        /*020c*/ 	.word	0xffffffff


	//   ....[99]....
        /*0210*/ 	.word	0xffffffff


	//   ....[100]....
        /*0214*/ 	.word	0xffffffff


	//   ....[101]....
        /*0218*/ 	.word	0xffffffff


	//   ....[102]....
        /*021c*/ 	.word	0xffffffff


	//   ....[103]....
        /*0220*/ 	.word	0xffffffff


	//   ....[104]....
        /*0224*/ 	.word	0xffffffff


	//   ....[105]....
        /*0228*/ 	.word	0xffffffff


	//   ....[106]....
        /*022c*/ 	.word	0xffffffff


	//   ....[107]....
        /*0230*/ 	.word	0xffffffff


	//   ....[108]....
        /*0234*/ 	.word	0xffffffff


	//   ....[109]....
        /*0238*/ 	.word	0xffffffff


	//   ....[110]....
        /*023c*/ 	.word	0xffffffff


	//   ....[111]....
        /*0240*/ 	.word	0xffffffff


	//   ....[112]....
        /*0244*/ 	.word	0xffffffff


	//----- nvinfo : EIATTR_COOP_GROUP_INSTR_OFFSETS
	.align		4
.L_902:
        /*0248*/ 	.byte	0x04, 0x28
        /*024a*/ 	.short	(.L_904 - .L_903)


	//   ....[0]....
.L_903:
        /*024c*/ 	.word	0x00000050


	//   ....[1]....
        /*0250*/ 	.word	0x000015b0


	//   ....[2]....
        /*0254*/ 	.word	0x000015d0


	//   ....[3]....
        /*0258*/ 	.word	0x00001750


	//   ....[4]....
        /*025c*/ 	.word	0x00001760


	//   ....[5]....
        /*0260*/ 	.word	0x000018c0


	//   ....[6]....
        /*0264*/ 	.word	0x000018e0


	//   ....[7]....
        /*0268*/ 	.word	0x00001a40


	//   ....[8]....
        /*026c*/ 	.word	0x00001a50


	//   ....[9]....
        /*0270*/ 	.word	0x00001f30


	//   ....[10]....
        /*0274*/ 	.word	0x00001f40


	//   ....[11]....
        /*0278*/ 	.word	0x00001f50


	//   ....[12]....
        /*027c*/ 	.word	0x00001f60


	//   ....[13]....
        /*0280*/ 	.word	0x00002230


	//   ....[14]....
        /*0284*/ 	.word	0x00002240


	//   ....[15]....
        /*0288*/ 	.word	0x00002250


	//   ....[16]....
        /*028c*/ 	.word	0x000022d0


	//   ....[17]....
        /*0290*/ 	.word	0x00003100


	//   ....[18]....
        /*0294*/ 	.word	0x00003120


	//   ....[19]....
        /*0298*/ 	.word	0x00003220


	//   ....[20]....
        /*029c*/ 	.word	0x00003240


	//   ....[21]....
        /*02a0*/ 	.word	0x00003490


	//   ....[22]....
        /*02a4*/ 	.word	0x000036d0


	//   ....[23]....
        /*02a8*/ 	.word	0x00003ad0


	//   ....[24]....
        /*02ac*/ 	.word	0x00003af0


	//   ....[25]....
        /*02b0*/ 	.word	0x00003b10


	//   ....[26]....
        /*02b4*/ 	.word	0x00003b30


	//   ....[27]....
        /*02b8*/ 	.word	0x00004f20


	//   ....[28]....
        /*02bc*/ 	.word	0x00004f40


	//   ....[29]....
        /*02c0*/ 	.word	0x00005010


	//   ....[30]....
        /*02c4*/ 	.word	0x00005050


	//   ....[31]....
        /*02c8*/ 	.word	0x00005dd0


	//   ....[32]....
        /*02cc*/ 	.word	0x00005df0


	//   ....[33]....
        /*02d0*/ 	.word	0x00005ec0


	//   ....[34]....
        /*02d4*/ 	.word	0x00005f00


	//   ....[35]....
        /*02d8*/ 	.word	0x00006140


	//   ....[36]....
        /*02dc*/ 	.word	0x00006380


	//   ....[37]....
        /*02e0*/ 	.word	0x00006780


	//   ....[38]....
        /*02e4*/ 	.word	0x000067a0


	//   ....[39]....
        /*02e8*/ 	.word	0x000067c0


	//   ....[40]....
        /*02ec*/ 	.word	0x000067e0


	//   ....[41]....
        /*02f0*/ 	.word	0x000081e0


	//   ....[42]....
        /*02f4*/ 	.word	0x000081f0


	//   ....[43]....
        /*02f8*/ 	.word	0x00008230


	//   ....[44]....
        /*02fc*/ 	.word	0x00008250


	//   ....[45]....
        /*0300*/ 	.word	0x00009010


	//   ....[46]....
        /*0304*/ 	.word	0x00009030


	//   ....[47]....
        /*0308*/ 	.word	0x00009100


	//   ....[48]....
        /*030c*/ 	.word	0x00009120


	//   ....[49]....
        /*0310*/ 	.word	0x00009460


	//   ....[50]....
        /*0314*/ 	.word	0x00009470


	//   ....[51]....
        /*0318*/ 	.word	0x000094a0


	//   ....[52]....
        /*031c*/ 	.word	0x000094b0


	//   ....[53]....
        /*0320*/ 	.word	0x0000abf0


	//   ....[54]....
        /*0324*/ 	.word	0x0000ac20


	//   ....[55]....
        /*0328*/ 	.word	0x0000ac30


	//   ....[56]....
        /*032c*/ 	.word	0x0000ac60


	//   ....[57]....
        /*0330*/ 	.word	0x0000b5d0


	//   ....[58]....
        /*0334*/ 	.word	0x0000bbd0


	//   ....[59]....
        /*0338*/ 	.word	0x0000bc00


	//   ....[60]....
        /*033c*/ 	.word	0x0000bc20


	//   ....[61]....
        /*0340*/ 	.word	0x0000bc40


	//   ....[62]....
        /*0344*/ 	.word	0x0000bd30


	//   ....[63]....
        /*0348*/ 	.word	0x0000bd50


	//   ....[64]....
        /*034c*/ 	.word	0x0000c3b0


	//   ....[65]....
        /*0350*/ 	.word	0x0000c3c0


	//   ....[66]....
        /*0354*/ 	.word	0x0000cd00


	//   ....[67]....
        /*0358*/ 	.word	0x0000cde0


	//   ....[68]....
        /*035c*/ 	.word	0x0000ce50


	//   ....[69]....
        /*0360*/ 	.word	0x0000ceb0


	//   ....[70]....
        /*0364*/ 	.word	0x0000cf10


	//   ....[71]....
        /*0368*/ 	.word	0x0000cf70


	//   ....[72]....
        /*036c*/ 	.word	0x0000cfe0


	//   ....[73]....
        /*0370*/ 	.word	0x0000d040


	//   ....[74]....
        /*0374*/ 	.word	0x0000d0a0


	//   ....[75]....
        /*0378*/ 	.word	0x0000d100


	//   ....[76]....
        /*037c*/ 	.word	0x0000d170


	//   ....[77]....
        /*0380*/ 	.word	0x0000d2e0


	//   ....[78]....
        /*0384*/ 	.word	0x0000d340


	//   ....[79]....
        /*0388*/ 	.word	0x0000d3a0


	//   ....[80]....
        /*038c*/ 	.word	0x0000d400


	//   ....[81]....
        /*0390*/ 	.word	0x0000d840


	//   ....[82]....
        /*0394*/ 	.word	0x0000d890


	//   ....[83]....
        /*0398*/ 	.word	0x0000d8e0


	//   ....[84]....
        /*039c*/ 	.word	0x0000d930


	//   ....[85]....
        /*03a0*/ 	.word	0x0000d9a0


	//   ....[86]....
        /*03a4*/ 	.word	0x0000da10


	//   ....[87]....
        /*03a8*/ 	.word	0x0000db80


	//   ....[88]....
        /*03ac*/ 	.word	0x0000dbe0


	//   ....[89]....
        /*03b0*/ 	.word	0x0000dc40


	//   ....[90]....
        /*03b4*/ 	.word	0x0000dcb0


	//   ....[91]....
        /*03b8*/ 	.word	0x0000de20


	//   ....[92]....
        /*03bc*/ 	.word	0x0000de80


	//   ....[93]....
        /*03c0*/ 	.word	0x0000dee0


	//   ....[94]....
        /*03c4*/ 	.word	0x0000df40


	//   ....[95]....
        /*03c8*/ 	.word	0x0000e380


	//   ....[96]....
        /*03cc*/ 	.word	0x0000e3c0


	//   ....[97]....
        /*03d0*/ 	.word	0x0000e410


	//   ....[98]....
        /*03d4*/ 	.word	0x0000e450


	//   ....[99]....
        /*03d8*/ 	.word	0x0000e4b0


	//   ....[100]....
        /*03dc*/ 	.word	0x0000e510


	//   ....[101]....
        /*03e0*/ 	.word	0x0000e580


	//   ....[102]....
        /*03e4*/ 	.word	0x0000e6c0


	//   ....[103]....
        /*03e8*/ 	.word	0x0000e720


	//   ....[104]....
        /*03ec*/ 	.word	0x0000e760


	//   ....[105]....
        /*03f0*/ 	.word	0x0000e7a0


	//   ....[106]....
        /*03f4*/ 	.word	0x0000e7f0


	//   ....[107]....
        /*03f8*/ 	.word	0x0000e830


	//   ....[108]....
        /*03fc*/ 	.word	0x0000e880


	//   ....[109]....
        /*0400*/ 	.word	0x0000e8e0


	//   ....[110]....
        /*0404*/ 	.word	0x0000e930


	//   ....[111]....
        /*0408*/ 	.word	0x0000e980


	//   ....[112]....
        /*040c*/ 	.word	0x0000e9f0


	//----- nvinfo : EIATTR_EXIT_INSTR_OFFSETS
	.align		4
.L_904:
        /*0410*/ 	.byte	0x04, 0x1c
        /*0412*/ 	.short	(.L_906 - .L_905)


	//   ....[0]....
.L_905:
        /*0414*/ 	.word	0x000000a0


	//   ....[1]....
        /*0418*/ 	.word	0x0000cd90


	//----- nvinfo : EIATTR_MAX_THREADS
	.align		4
.L_906:
        /*041c*/ 	.byte	0x04, 0x05
        /*041e*/ 	.short	(.L_908 - .L_907)
.L_907:
        /*0420*/ 	.word	0x00000100
        /*0424*/ 	.word	0x00000001
        /*0428*/ 	.word	0x00000001


	//----- nvinfo : EIATTR_CRS_STACK_SIZE
	.align		4
.L_908:
        /*042c*/ 	.byte	0x04, 0x1e
        /*042e*/ 	.short	(.L_910 - .L_909)
.L_909:
        /*0430*/ 	.word	0x00000000
.L_910:


//--------------------- .nv.info._ZN7cutlass13device_kernelIN5flash19enable_sm80_to_sm89INS1_16FlashAttnFwdSm80INS1_25CollectiveMainloopFwdSm80ILi8ELi1ELb0EN4cute5tupleIJNS5_1CILi128EEENS7_ILi64EEENS7_ILi192EEEEEELi192ENS_6half_tEfNS_4arch4Sm80ELb1ELb0ELb0ELb1ELb1ELb0ELb1ELb1EEENS1_21CollectiveEpilogueFwdINS6_IJS8_SA_S9_EEENS6_IJNS7_ILi1EEESI_SI_EEESC_SE_Li256ELb1ELb1ELb1ELb0EEENS1_36VarlenDynamicPersistentTileSchedulerILi128ELi64ELi256ELi256ELb1ELb1ELb0ELb1ELb1ELb1EEEEEEEEEvNT_6ParamsE --------------------------
	.section	.nv.info._ZN7cutlass13device_kernelIN5flash19enable_sm80_to_sm89INS1_16FlashAttnFwdSm80INS1_25CollectiveMainloopFwdSm80ILi8ELi1ELb0EN4cute5tupleIJNS5_1CILi128EEENS7_ILi64EEENS7_ILi192EEEEEELi192ENS_6half_tEfNS_4arch4Sm80ELb1ELb0ELb0ELb1ELb1ELb0ELb1ELb1EEENS1_21CollectiveEpilogueFwdINS6_IJS8_SA_S9_EEENS6_IJNS7_ILi1EEESI_SI_EEESC_SE_Li256ELb1ELb1ELb1ELb0EEENS1_36VarlenDynamicPersistentTileSchedulerILi128ELi64ELi256ELi256ELb1ELb1ELb0ELb1ELb1ELb1EEEEEEEEEvNT_6ParamsE,"",@"SHT_CUDA_INFO"
	.sectionflags	@""
	.align	4


	//----- nvinfo : EIATTR_CUDA_API_VERSION
	.align		4
        /*0000*/ 	.byte	0x04, 0x37
        /*0002*/ 	.short	(.L_912 - .L_911)
.L_911:
        /*0004*/ 	.word	0x00000082


	//----- nvinfo : EIATTR_SW2861232_WAR
	.align		4
.L_912:
        /*0008*/ 	.byte	0x01, 0x35
	.zero		2


	//----- nvinfo : EIATTR_PARAM_CBANK
	.align		4
        /*000c*/ 	.byte	0x04, 0x0a
        /*000e*/ 	.short	(.L_914 - .L_913)
	.align		4
.L_913:
        /*0010*/ 	.word	index@(.nv.constant0._ZN7cutlass13device_kernelIN5flash19enable_sm80_to_sm89INS1_16FlashAttnFwdSm80INS1_25CollectiveMainloopFwdSm80ILi8ELi1ELb0EN4cute5tupleIJNS5_1CILi128EEENS7_ILi64EEENS7_ILi192EEEEEELi192ENS_6half_tEfNS_4arch4Sm80ELb1ELb0ELb0ELb1ELb1ELb0ELb1ELb1EEENS1_21CollectiveEpilogueFwdINS6_IJS8_SA_S9_EEENS6_IJNS7_ILi1EEESI_SI_EEESC_SE_Li256ELb1ELb1ELb1ELb0EEENS1_36VarlenDynamicPersistentTileSchedulerILi128ELi64ELi256ELi256ELb1ELb1ELb0ELb1ELb1ELb1EEEEEEEEEvNT_6ParamsE)
        /*0014*/ 	.short	0x0160
        /*0016*/ 	.short	0x0438


	//----- nvinfo : EIATTR_CBANK_PARAM_SIZE
	.align		4
.L_914:
        /*0018*/ 	.byte	0x03, 0x19
        /*001a*/ 	.short	0x0438


	//----- nvinfo : EIATTR_KPARAM_INFO
	.align		4
        /*001c*/ 	.byte	0x04, 0x17
        /*001e*/ 	.short	(.L_916 - .L_915)
.L_915:
        /*0020*/ 	.word	0x00000000
        /*0024*/ 	.short	0x0000
        /*0026*/ 	.short	0x0000
        /*0028*/ 	.byte	0x00, 0xf0, 0xe1, 0x10


	//----- nvinfo : EIATTR_MAXREG_COUNT
	.align		4
.L_916:
        /*002c*/ 	.byte	0x03, 0x1b
        /*002e*/ 	.short	0x00ff


	//----- nvinfo : EIATTR_NUM_BARRIERS
	.align		4
        /*0030*/ 	.byte	0x02, 0x4c
        /*0032*/ 	.byte	0x06
	.zero		1


	//----- nvinfo : EIATTR_ANNOTATIONS
	.align		4
        /*0034*/ 	.byte	0x04, 0x55
        /*0036*/ 	.short	(.L_918 - .L_917)


	//   ....[0]....
.L_917:
        /*0038*/ 	.word	0x00000001
        /*003c*/ 	.byte	0x70, 0x00, 0x00, 0x00, 0x01, 0x00, 0x00, 0x00, 0x90, 0x14, 0x00, 0x00, 0x01, 0x00, 0x00, 0x00
        /*004c*/ 	.byte	0x80, 0x18, 0x00, 0x00, 0x01, 0x00, 0x00, 0x00, 0xb0, 0x18, 0x00, 0x00, 0x01, 0x00, 0x00, 0x00
        /*005c*/ 	.byte	0xf0, 0x18, 0x00, 0x00, 0x01, 0x00, 0x00, 0x00, 0x80, 0xc5, 0x00, 0x00, 0x01, 0x00, 0x00, 0x00
        /*006c*/ 	.byte	0x90, 0xc5, 0x00, 0x00, 0x01, 0x00, 0x00, 0x00, 0xa0, 0xc5, 0x00, 0x00, 0x01, 0x00, 0x00, 0x00
        /*007c*/ 	.byte	0x10, 0xcd, 0x00, 0x00, 0x01, 0x00, 0x00, 0x00, 0x10, 0xf8, 0x00, 0x00


	//----- nvinfo : EIATTR_MERCURY_ISA_VERSION
	.align		4
.L_918:
        /*0088*/ 	.byte	0x03, 0x5f
        /*008a*/ 	.short	0x0000


	//----- nvinfo : EIATTR_INT_WARP_WIDE_INSTR_OFFSETS
	.align		4
        /*008c*/ 	.byte	0x04, 0x31
        /*008e*/ 	.short	(.L_920 - .L_919)


	//   ....[0]....
.L_919:
        /*0090*/ 	.word	0x0000c460


	//   ....[1]....
        /*0094*/ 	.word	0x0000c4e0


	//----- nvinfo : EIATTR_COOP_GROUP_MASK_REGIDS
	.align		4
.L_920:
        /*0098*/ 	.byte	0x04, 0x29
        /*009a*/ 	.short	(.L_922 - .L_921)


	//   ....[0]....
.L_921:
        /*009c*/ 	.word	0xffffffff


	//   ....[1]....
        /*00a0*/ 	.word	0xffffffff


	//   ....[2]....
        /*00a4*/ 	.word	0xffffffff


	//   ....[3]....
        /*00a8*/ 	.word	0xffffffff


	//   ....[4]....
        /*00ac*/ 	.word	0xffffffff


	//   ....[5]....
        /*00b0*/ 	.word	0xffffffff


	//   ....[6]....
        /*00b4*/ 	.word	0xffffffff


	//   ....[7]....
        /*00b8*/ 	.word	0xffffffff


	//   ....[8]....
        /*00bc*/ 	.word	0xffffffff


	//   ....[9]....
        /*00c0*/ 	.word	0xffffffff


	//   ....[10]....
        /*00c4*/ 	.word	0xffffffff


	//   ....[11]....
        /*00c8*/ 	.word	0xffffffff


	//   ....[12]....
        /*00cc*/ 	.word	0xffffffff


	//   ....[13]....
        /*00d0*/ 	.word	0xffffffff


	//   ....[14]....
        /*00d4*/ 	.word	0xffffffff


	//   ....[15]....
        /*00d8*/ 	.word	0xffffffff


	//   ....[16]....
        /*00dc*/ 	.word	0xffffffff


	//   ....[17]....
        /*00e0*/ 	.word	0xffffffff


	//   ....[18]....
        /*00e4*/ 	.word	0xffffffff


	//   ....[19]....
        /*00e8*/ 	.word	0xffffffff


	//   ....[20]....
        /*00ec*/ 	.word	0xffffffff


	//   ....[21]....
        /*00f0*/ 	.word	0xffffffff


	//   ....[22]....
        /*00f4*/ 	.word	0xffffffff


	//   ....[23]....
        /*00f8*/ 	.word	0xffffffff


	//   ....[24]....
        /*00fc*/ 	.word	0xffffffff


	//   ....[25]....
        /*0100*/ 	.word	0xffffffff


	//   ....[26]....
        /*0104*/ 	.word	0xffffffff


	//   ....[27]....
        /*0108*/ 	.word	0xffffffff


	//   ....[28]....
        /*010c*/ 	.word	0xffffffff


	//   ....[29]....
        /*0110*/ 	.word	0xffffffff


	//   ....[30]....
        /*0114*/ 	.word	0xffffffff


	//   ....[31]....
        /*0118*/ 	.word	0xffffffff


	//   ....[32]....
        /*011c*/ 	.word	0xffffffff


	//   ....[33]....
        /*0120*/ 	.word	0xffffffff


	//   ....[34]....
        /*0124*/ 	.word	0xffffffff


	//   ....[35]....
        /*0128*/ 	.word	0xffffffff


	//   ....[36]....
        /*012c*/ 	.word	0xffffffff


	//   ....[37]....
        /*0130*/ 	.word	0xffffffff


	//   ....[38]....
        /*0134*/ 	.word	0xffffffff


	//   ....[39]....
        /*0138*/ 	.word	0xffffffff


	//   ....[40]....
        /*013c*/ 	.word	0xffffffff


	//   ....[41]....
        /*0140*/ 	.word	0xffffffff


	//   ....[42]....
        /*0144*/ 	.word	0xffffffff


	//   ....[43]....
        /*0148*/ 	.word	0xffffffff


	//   ....[44]....
        /*014c*/ 	.word	0xffffffff


	//   ....[45]....
        /*0150*/ 	.word	0xffffffff


	//   ....[46]....
        /*0154*/ 	.word	0xffffffff


	//   ....[47]....
        /*0158*/ 	.word	0xffffffff


	//   ....[48]....
        /*015c*/ 	.word	0xffffffff


	//   ....[49]....
        /*0160*/ 	.word	0xffffffff


	//   ....[50]....
        /*0164*/ 	.word	0xffffffff


	//   ....[51]....
        /*0168*/ 	.word	0xffffffff


	//   ....[52]....
        /*016c*/ 	.word	0xffffffff


	//   ....[53]....
        /*0170*/ 	.word	0xffffffff


	//   ....[54]....
        /*0174*/ 	.word	0xffffffff


	//   ....[55]....
        /*0178*/ 	.word	0xffffffff


	//   ....[56]....
        /*017c*/ 	.word	0xffffffff


	//   ....[57]....
        /*0180*/ 	.word	0xffffffff


	//   ....[58]....
        /*0184*/ 	.word	0xffffffff


	//   ....[59]....
        /*0188*/ 	.word	0xffffffff


	//   ....[60]....
        /*018c*/ 	.word	0xffffffff


	//   ....[61]....
        /*0190*/ 	.word	0xffffffff


	//   ....[62]....
        /*0194*/ 	.word	0xffffffff


	//   ....[63]....
        /*0198*/ 	.word	0xffffffff


	//   ....[64]....
        /*019c*/ 	.word	0xffffffff


	//   ....[65]....
        /*01a0*/ 	.word	0xffffffff


	//   ....[66]....
        /*01a4*/ 	.word	0xffffffff


	//   ....[67]....
        /*01a8*/ 	.word	0xffffffff


	//   ....[68]....
        /*01ac*/ 	.word	0xffffffff


	//   ....[69]....
        /*01b0*/ 	.word	0xffffffff


	//   ....[70]....
        /*01b4*/ 	.word	0xffffffff


	//   ....[71]....
        /*01b8*/ 	.word	0xffffffff


	//   ....[72]....
        /*01bc*/ 	.word	0xffffffff


	//   ....[73]....
        /*01c0*/ 	.word	0xffffffff


	//   ....[74]....
        /*01c4*/ 	.word	0xffffffff


	//   ....[75]....
        /*01c8*/ 	.word	0xffffffff


	//   ....[76]....
        /*01cc*/ 	.word	0xffffffff


	//   ....[77]....
        /*01d0*/ 	.word	0xffffffff


	//   ....[78]....
        /*01d4*/ 	.word	0xffffffff


	//   ....[79]....
        /*01d8*/ 	.word	0xffffffff


	//   ....[80]....
        /*01dc*/ 	.word	0xffffffff


	//   ....[81]....
        /*01e0*/ 	.word	0xffffffff


	//   ....[82]....
        /*01e4*/ 	.word	0xffffffff


	//   ....[83]....
        /*01e8*/ 	.word	0xffffffff


	//   ....[84]....
        /*01ec*/ 	.word	0xffffffff


	//   ....[85]....
        /*01f0*/ 	.word	0xffffffff


	//   ....[86]....
        /*01f4*/ 	.word	0xffffffff


	//   ....[87]....
        /*01f8*/ 	.word	0xffffffff


	//   ....[88]....
        /*01fc*/ 	.word	0xffffffff


	//   ....[89]....
        /*0200*/ 	.word	0xffffffff


	//   ....[90]....
        /*0204*/ 	.word	0xffffffff


	//   ....[91]....
        /*0208*/ 	.word	0xffffffff


	//   ....[92]....
        /*020c*/ 	.word	0xffffffff


	//   ....[93]....
        /*0210*/ 	.word	0xffffffff


	//   ....[94]....
        /*0214*/ 	.word	0xffffffff


	//   ....[95]....
        /*0218*/ 	.word	0xffffffff


	//   ....[96]....
        /*021c*/ 	.word	0xffffffff


	//   ....[97]....
        /*0220*/ 	.word	0xffffffff


	//   ....[98]....
        /*0224*/ 	.word	0xffffffff


	//   ....[99]....
        /*0228*/ 	.word	0xffffffff


	//   ....[100]....
        /*022c*/ 	.word	0xffffffff


	//   ....[101]....
        /*0230*/ 	.word	0xffffffff


	//   ....[102]....
        /*0234*/ 	.word	0xffffffff


	//   ....[103]....
        /*0238*/ 	.word	0xffffffff


	//   ....[104]....
        /*023c*/ 	.word	0xffffffff


	//   ....[105]....
        /*0240*/ 	.word	0xffffffff


	//   ....[106]....
        /*0244*/ 	.word	0xffffffff


	//   ....[107]....
        /*0248*/ 	.word	0xffffffff


	//   ....[108]....
        /*024c*/ 	.word	0xffffffff


	//   ....[109]....
        /*0250*/ 	.word	0xffffffff


	//   ....[110]....
        /*0254*/ 	.word	0xffffffff


	//   ....[111]....
        /*0258*/ 	.word	0xffffffff


	//   ....[112]....
        /*025c*/ 	.word	0xffffffff


	//   ....[113]....
        /*0260*/ 	.word	0xffffffff


	//   ....[114]....
        /*0264*/ 	.word	0xffffffff


	//   ....[115]....
        /*0268*/ 	.word	0xffffffff


	//   ....[116]....
        /*026c*/ 	.word	0xffffffff


	//   ....[117]....
        /*0270*/ 	.word	0xffffffff


	//   ....[118]....
        /*0274*/ 	.word	0xffffffff


	//   ....[119]....
        /*0278*/ 	.word	0xffffffff


	//   ....[120]....
        /*027c*/ 	.word	0xffffffff


	//   ....[121]....
        /*0280*/ 	.word	0xffffffff


	//   ....[122]....
        /*0284*/ 	.word	0xffffffff


	//   ....[123]....
        /*0288*/ 	.word	0xffffffff


	//   ....[124]....
        /*028c*/ 	.word	0xffffffff


	//   ....[125]....
        /*0290*/ 	.word	0xffffffff


	//   ....[126]....
        /*0294*/ 	.word	0xffffffff


	//   ....[127]....
        /*0298*/ 	.word	0xffffffff


	//   ....[128]....
        /*029c*/ 	.word	0xffffffff


	//   ....[129]....
        /*02a0*/ 	.word	0xffffffff


	//   ....[130]....
        /*02a4*/ 	.word	0xffffffff


	//   ....[131]....
        /*02a8*/ 	.word	0xffffffff


	//   ....[132]....
        /*02ac*/ 	.word	0xffffffff


	//   ....[133]....
        /*02b0*/ 	.word	0xffffffff


	//   ....[134]....
        /*02b4*/ 	.word	0xffffffff


	//   ....[135]....
        /*02b8*/ 	.word	0xffffffff


	//   ....[136]....
        /*02bc*/ 	.word	0xffffffff


	//   ....[137]....
        /*02c0*/ 	.word	0xffffffff


	//   ....[138]....
        /*02c4*/ 	.word	0xffffffff


	//   ....[139]....
        /*02c8*/ 	.word	0xffffffff


	//   ....[140]....
        /*02cc*/ 	.word	0xffffffff


	//   ....[141]....
        /*02d0*/ 	.word	0xffffffff


	//   ....[142]....
        /*02d4*/ 	.word	0xffffffff


	//   ....[143]....
        /*02d8*/ 	.word	0xffffffff


	//   ....[144]....
        /*02dc*/ 	.word	0xffffffff


	//   ....[145]....
        /*02e0*/ 	.word	0xffffffff


	//   ....[146]....
        /*02e4*/ 	.word	0xffffffff


	//   ....[147]....
        /*02e8*/ 	.word	0xffffffff


	//   ....[148]....
        /*02ec*/ 	.word	0xffffffff


	//   ....[149]....
        /*02f0*/ 	.word	0xffffffff


	//   ....[150]....
        /*02f4*/ 	.word	0xffffffff


	//   ....[151]....
        /*02f8*/ 	.word	0xffffffff


	//   ....[152]....
        /*02fc*/ 	.word	0xffffffff


	//   ....[153]....
        /*0300*/ 	.word	0xffffffff


	//   ....[154]....
        /*0304*/ 	.word	0xffffffff


	//   ....[155]....
        /*0308*/ 	.word	0xffffffff


	//   ....[156]....
        /*030c*/ 	.word	0xffffffff


	//   ....[157]....
        /*0310*/ 	.word	0xffffffff


	//   ....[158]....
        /*0314*/ 	.word	0xffffffff


	//   ....[159]....
        /*0318*/ 	.word	0xffffffff


	//   ....[160]....
        /*031c*/ 	.word	0xffffffff


	//   ....[161]....
        /*0320*/ 	.word	0xffffffff


	//   ....[162]....
        /*0324*/ 	.word	0xffffffff


	//   ....[163]....
        /*0328*/ 	.word	0xffffffff


	//   ....[164]....
        /*032c*/ 	.word	0xffffffff


	//   ....[165]....
        /*0330*/ 	.word	0xffffffff


	//   ....[166]....
        /*0334*/ 	.word	0xffffffff


	//   ....[167]....
        /*0338*/ 	.word	0xffffffff


	//   ....[168]....
        /*033c*/ 	.word	0xffffffff


	//   ....[169]....
        /*0340*/ 	.word	0xffffffff


	//   ....[170]....
        /*0344*/ 	.word	0xffffffff


	//   ....[171]....
        /*0348*/ 	.word	0xffffffff


	//   ....[172]....
        /*034c*/ 	.word	0xffffffff


	//   ....[173]....
        /*0350*/ 	.word	0xffffffff


	//   ....[174]....
        /*0354*/ 	.word	0xffffffff


	//   ....[175]....
        /*0358*/ 	.word	0xffffffff


	//   ....[176]....
        /*035c*/ 	.word	0xffffffff


	//   ....[177]....
        /*0360*/ 	.word	0xffffffff


	//   ....[178]....
        /*0364*/ 	.word	0xffffffff


	//   ....[179]....
        /*0368*/ 	.word	0xffffffff


	//   ....[180]....
        /*036c*/ 	.word	0xffffffff


	//   ....[181]....
        /*0370*/ 	.word	0xffffffff


	//   ....[182]....
        /*0374*/ 	.word	0xffffffff


	//   ....[183]....
        /*0378*/ 	.word	0xffffffff


	//   ....[184]....
        /*037c*/ 	.word	0xffffffff


	//   ....[185]....
        /*0380*/ 	.word	0xffffffff


	//   ....[186]....
        /*0384*/ 	.word	0xffffffff


	//   ....[187]....
        /*0388*/ 	.word	0xffffffff


	//   ....[188]....
        /*038c*/ 	.word	0xffffffff


	//   ....[189]....
        /*0390*/ 	.word	0xffffffff


	//   ....[190]....
        /*0394*/ 	.word	0xffffffff


	//   ....[191]....
        /*0398*/ 	.word	0xffffffff


	//   ....[192]....
        /*039c*/ 	.word	0xffffffff


	//   ....[193]....
        /*03a0*/ 	.word	0xffffffff


	//   ....[194]....
        /*03a4*/ 	.word	0xffffffff


	//   ....[195]....
        /*03a8*/ 	.word	0xffffffff


	//   ....[196]....
        /*03ac*/ 	.word	0xffffffff


	//   ....[197]....
        /*03b0*/ 	.word	0xffffffff


	//   ....[198]....
        /*03b4*/ 	.word	0xffffffff


	//   ....[199]....
        /*03b8*/ 	.word	0xffffffff


	//   ....[200]....
        /*03bc*/ 	.word	0xffffffff


	//   ....[201]....
        /*03c0*/ 	.word	0xffffffff


	//   ....[202]....
        /*03c4*/ 	.word	0xffffffff


	//   ....[203]....
        /*03c8*/ 	.word	0xffffffff


	//   ....[204]....
        /*03cc*/ 	.word	0xffffffff


	//   ....[205]....
        /*03d0*/ 	.word	0xffffffff


	//   ....[206]....
        /*03d4*/ 	.word	0xffffffff


	//   ....[207]....
        /*03d8*/ 	.word	0xffffffff


	//----- nvinfo : EIATTR_COOP_GROUP_INSTR_OFFSETS
	.align		4
.L_922:
        /*03dc*/ 	.byte	0x04, 0x28
        /*03de*/ 	.short	(.L_924 - .L_923)


	//   ....[0]....
.L_923:
        /*03e0*/ 	.word	0x00000050


	//   ....[1]....
        /*03e4*/ 	.word	0x000001e0


	//   ....[2]....
        /*03e8*/ 	.word	0x00000210


	//   ....[3]....
        /*03ec*/ 	.word	0x00000240


	//   ....[4]....
        /*03f0*/ 	.word	0x00000270


	//   ....[5]....
        /*03f4*/ 	.word	0x000002a0


	//   ....[6]....
        /*03f8*/ 	.word	0x000002d0


	//   ....[7]....
        /*03fc*/ 	.word	0x00000430


	//   ....[8]....
        /*0400*/ 	.word	0x00000470


	//   ....[9]....
        /*0404*/ 	.word	0x000004a0


	//   ....[10]....
        /*0408*/ 	.word	0x000004d0


	//   ....[11]....
        /*040c*/ 	.word	0x00000500


	//   ....[12]....
        /*0410*/ 	.word	0x00000530


	//   ....[13]....
        /*0414*/ 	.word	0x000005c0


	//   ....[14]....
        /*0418*/ 	.word	0x00000600


	//   ....[15]....
        /*041c*/ 	.word	0x00000620


	//   ....[16]....
        /*0420*/ 	.word	0x00000680


	//   ....[17]....
        /*0424*/ 	.word	0x000026d0


	//   ....[18]....
        /*0428*/ 	.word	0x000026f0


	//   ....[19]....
        /*042c*/ 	.word	0x00002860


	//   ....[20]....
        /*0430*/ 	.word	0x00002870


	//   ....[21]....
        /*0434*/ 	.word	0x000029d0


	//   ....[22]....
        /*0438*/ 	.word	0x000029f0


	//   ....[23]....
        /*043c*/ 	.word	0x00002b50


	//   ....[24]....
        /*0440*/ 	.word	0x00002b60


	//   ....[25]....
        /*0444*/ 	.word	0x00003000


	//   ....[26]....
        /*0448*/ 	.word	0x00003010


	//   ....[27]....
        /*044c*/ 	.word	0x00003020


	//   ....[28]....
        /*0450*/ 	.word	0x00003030


	//   ....[29]....
        /*0454*/ 	.word	0x000032c0


	//   ....[30]....
        /*0458*/ 	.word	0x00003300


	//   ....[31]....
        /*045c*/ 	.word	0x00003310


	//   ....[32]....
        /*0460*/ 	.word	0x00003350


	//   ....[33]....
        /*0464*/ 	.word	0x00004100


	//   ....[34]....
        /*0468*/ 	.word	0x00004120


	//   ....[35]....
        /*046c*/ 	.word	0x00004220


	//   ....[36]....
        /*0470*/ 	.word	0x00004240


	//   ....[37]....
        /*0474*/ 	.word	0x00004470


	//   ....[38]....
        /*0478*/ 	.word	0x000046b0


	//   ....[39]....
        /*047c*/ 	.word	0x00004ab0


	//   ....[40]....
        /*0480*/ 	.word	0x00004ad0


	//   ....[41]....
        /*0484*/ 	.word	0x00004af0


	//   ....[42]....
        /*0488*/ 	.word	0x00004b10


	//   ....[43]....
        /*048c*/ 	.word	0x00005f20


	//   ....[44]....
        /*0490*/ 	.word	0x00005f40


	//   ....[45]....
        /*0494*/ 	.word	0x00006010


	//   ....[46]....
        /*0498*/ 	.word	0x00006050


	//   ....[47]....
        /*049c*/ 	.word	0x00006dc0


	//   ....[48]....
        /*04a0*/ 	.word	0x00006de0


	//   ....[49]....
        /*04a4*/ 	.word	0x00006eb0


	//   ....[50]....
        /*04a8*/ 	.word	0x00006ef0


	//   ....[51]....
        /*04ac*/ 	.word	0x00007110


	//   ....[52]....
        /*04b0*/ 	.word	0x00007350


	//   ....[53]....
        /*04b4*/ 	.word	0x00007630


	//   ....[54]....
        /*04b8*/ 	.word	0x00007680


	//   ....[55]....
        /*04bc*/ 	.word	0x000077a0


	//   ....[56]....
        /*04c0*/ 	.word	0x000077c0


	//   ....[57]....
        /*04c4*/ 	.word	0x00009230


	//   ....[58]....
        /*04c8*/ 	.word	0x00009240


	//   ....[59]....
        /*04cc*/ 	.word	0x00009280


	//   ....[60]....
        /*04d0*/ 	.word	0x000092a0


	//   ....[61]....
        /*04d4*/ 	.word	0x0000a050


	//   ....[62]....
        /*04d8*/ 	.word	0x0000a070


	//   ....[63]....
        /*04dc*/ 	.word	0x0000a140


	//   ....[64]....
        /*04e0*/ 	.word	0x0000a160


	//   ....[65]....
        /*04e4*/ 	.word	0x0000a4a0


	//   ....[66]....
        /*04e8*/ 	.word	0x0000a4b0


	//   ....[67]....
        /*04ec*/ 	.word	0x0000a4e0


	//   ....[68]....
        /*04f0*/ 	.word	0x0000a4f0


	//   ....[69]....
        /*04f4*/ 	.word	0x0000bc40


	//   ....[70]....
        /*04f8*/ 	.word	0x0000bc70


	//   ....[71]....
        /*04fc*/ 	.word	0x0000bc80


	//   ....[72]....
        /*0500*/ 	.word	0x0000bcb0


	//   ....[73]....
        /*0504*/ 	.word	0x0000d070


	//   ....[74]....
        /*0508*/ 	.word	0x0000d090


	//   ....[75]....
        /*050c*/ 	.word	0x0000d0b0


	//   ....[76]....
        /*0510*/ 	.word	0x0000d0c0


	//   ....[77]....
        /*0514*/ 	.word	0x0000d400


	//   ....[78]....
        /*0518*/ 	.word	0x0000d420


	//   ....[79]....
        /*051c*/ 	.word	0x0000d580


	//   ....[80]....
        /*0520*/ 	.word	0x0000d590


	//   ....[81]....
        /*0524*/ 	.word	0x0000d6f0


	//   ....[82]....
        /*0528*/ 	.word	0x0000d710


	//   ....[83]....
        /*052c*/ 	.word	0x0000d870


	//   ....[84]....
        /*0530*/ 	.word	0x0000d880


	//   ....[85]....
        /*0534*/ 	.word	0x0000dbc0


	//   ....[86]....
        /*0538*/ 	.word	0x0000dbe0


	//   ....[87]....
        /*053c*/ 	.word	0x0000e3b0


	//   ....[88]....
        /*0540*/ 	.word	0x0000e3c0


	//   ....[89]....
        /*0544*/ 	.word	0x0000f240


	//   ....[90]....
        /*0548*/ 	.word	0x0000f260


	//   ....[91]....
        /*054c*/ 	.word	0x0000f3d0


	//   ....[92]....
        /*0550*/ 	.word	0x0000f3e0


	//   ....[93]....
        /*0554*/ 	.word	0x0000f540


	//   ....[94]....
        /*0558*/ 	.word	0x0000f560


	//   ....[95]....
        /*055c*/ 	.word	0x0000f6c0


	//   ....[96]....
        /*0560*/ 	.word	0x0000f6d0


	//   ....[97]....
        /*0564*/ 	.word	0x0000f8d0


	//   ....[98]....
        /*0568*/ 	.word	0x0000f8f0


	//   ....[99]....
        /*056c*/ 	.word	0x0000fa10


	//   ....[100]....
        /*0570*/ 	.word	0x0000fa50


	//   ....[101]....
        /*0574*/ 	.word	0x0000fa80


	//   ....[102]....
        /*0578*/ 	.word	0x0000fab0


	//   ....[103]....
        /*057c*/ 	.word	0x0000fae0


	//   ....[104]....
        /*0580*/ 	.word	0x0000fb10


	//   ....[105]....
        /*0584*/ 	.word	0x0000fc60


	//   ....[106]....
        /*0588*/ 	.word	0x0000fca0


	//   ....[107]....
        /*058c*/ 	.word	0x0000fcd0


	//   ....[108]....
        /*0590*/ 	.word	0x0000fd00


	//   ....[109]....
        /*0594*/ 	.word	0x0000fd30


	//   ....[110]....
        /*0598*/ 	.word	0x0000fd60


	//   ....[111]....
        /*059c*/ 	.word	0x0000fdf0


	//   ....[112]....
        /*05a0*/ 	.word	0x0000fe30


	//   ....[113]....
        /*05a4*/ 	.word	0x0000fe40


	//   ....[114]....
        /*05a8*/ 	.word	0x0000fea0


	//   ....[115]....
        /*05ac*/ 	.word	0x00010850


	//   ....[116]....
        /*05b0*/ 	.word	0x000108b0


	//   ....[117]....
        /*05b4*/ 	.word	0x00010900


	//   ....[118]....
        /*05b8*/ 	.word	0x00010950


	//   ....[119]....
        /*05bc*/ 	.word	0x000109a0


	//   ....[120]....
        /*05c0*/ 	.word	0x00010a10


	//   ....[121]....
        /*05c4*/ 	.word	0x00010a60


	//   ....[122]....
        /*05c8*/ 	.word	0x00010ad0


	//   ....[123]....
        /*05cc*/ 	.word	0x00010b40


	//   ....[124]....
        /*05d0*/ 	.word	0x00010bb0


	//   ....[125]....
        /*05d4*/ 	.word	0x00010c20


	//   ....[126]....
        /*05d8*/ 	.word	0x00010c90


	//   ....[127]....
        /*05dc*/ 	.word	0x00010d00


	//   ....[128]....
        /*05e0*/ 	.word	0x00010d60


	//   ....[129]....
        /*05e4*/ 	.word	0x00010dd0


	//   ....[130]....
        /*05e8*/ 	.word	0x00010e40


	//   ....[131]....
        /*05ec*/ 	.word	0x00010eb0


	//   ....[132]....
        /*05f0*/ 	.word	0x00010f10


	//   ....[133]....
        /*05f4*/ 	.word	0x00010f80


	//   ....[134]....
        /*05f8*/ 	.word	0x00010ff0


	//   ....[135]....
        /*05fc*/ 	.word	0x00011160


	//   ....[136]....
        /*0600*/ 	.word	0x000111c0


	//   ....[137]....
        /*0604*/ 	.word	0x00011230


	//   ....[138]....
        /*0608*/ 	.word	0x000112a0


	//   ....[139]....
        /*060c*/ 	.word	0x000116e0


	//   ....[140]....
        /*0610*/ 	.word	0x00011730


	//   ....[141]....
        /*0614*/ 	.word	0x00011780


	//   ....[142]....
        /*0618*/ 	.word	0x000117d0


	//   ....[143]....
        /*061c*/ 	.word	0x00011840


	//   ....[144]....
        /*0620*/ 	.word	0x000118b0


	//   ....[145]....
        /*0624*/ 	.word	0x00011a20


	//   ....[146]....
        /*0628*/ 	.word	0x00011a80


	//   ....[147]....
        /*062c*/ 	.word	0x00011af0


	//   ....[148]....
        /*0630*/ 	.word	0x00011b60


	//   ....[149]....
        /*0634*/ 	.word	0x00011cd0


	//   ....[150]....
        /*0638*/ 	.word	0x00011d30


	//   ....[151]....
        /*063c*/ 	.word	0x00011da0


	//   ....[152]....
        /*0640*/ 	.word	0x00011e10


	//   ....[153]....
        /*0644*/ 	.word	0x00012250


	//   ....[154]....
        /*0648*/ 	.word	0x00012290


	//   ....[155]....
        /*064c*/ 	.word	0x000122e0


	//   ....[156]....
        /*0650*/ 	.word	0x00012330


	//   ....[157]....
        /*0654*/ 	.word	0x00012390


	//   ....[158]....
        /*0658*/ 	.word	0x00012400


	//   ....[159]....
        /*065c*/ 	.word	0x00012470


	//   ....[160]....
        /*0660*/ 	.word	0x000125b0


	//   ....[161]....
        /*0664*/ 	.word	0x00012610


	//   ....[162]....
        /*0668*/ 	.word	0x00012660


	//   ....[163]....
        /*066c*/ 	.word	0x000126a0


	//   ....[164]....
        /*0670*/ 	.word	0x000126f0


	//   ....[165]....
        /*0674*/ 	.word	0x00012730


	//   ....[166]....
        /*0678*/ 	.word	0x00012780


	//   ....[167]....
        /*067c*/ 	.word	0x000127d0


	//   ....[168]....
        /*0680*/ 	.word	0x00012820


	//   ....[169]....
        /*0684*/ 	.word	0x00012870


	//   ....[170]....
        /*0688*/ 	.word	0x000128e0


	//   ....[171]....
        /*068c*/ 	.word	0x00012950


	//   ....[172]....
        /*0690*/ 	.word	0x000129c0


	//   ....[173]....
        /*0694*/ 	.word	0x00012a20


	//   ....[174]....
        /*0698*/ 	.word	0x00012a90


	//   ....[175]....
        /*069c*/ 	.word	0x00012b00


	//   ....[176]....
        /*06a0*/ 	.word	0x00012b70


	//   ....[177]....
        /*06a4*/ 	.word	0x00012bd0


	//   ....[178]....
        /*06a8*/ 	.word	0x00012c40


	//   ....[179]....
        /*06ac*/ 	.word	0x00012cb0


	//   ....[180]....
        /*06b0*/ 	.word	0x00012d20


	//   ....[181]....
        /*06b4*/ 	.word	0x00012d80


	//   ....[182]....
        /*06b8*/ 	.word	0x00012df0


	//   ....[183]....
        /*06bc*/ 	.word	0x00012e60


	//   ....[184]....
        /*06c0*/ 	.word	0x00012ed0


	//   ....[185]....
        /*06c4*/ 	.word	0x00012f30


	//   ....[186]....
        /*06c8*/ 	.word	0x00012fa0


	//   ....[187]....
        /*06cc*/ 	.word	0x00013010


	//   ....[188]....
        /*06d0*/ 	.word	0x00013080


	//   ....[189]....
        /*06d4*/ 	.word	0x000130e0


	//   ....[190]....
        /*06d8*/ 	.word	0x00013150


	//   ....[191]....
        /*06dc*/ 	.word	0x000131c0


	//   ....[192]....
        /*06e0*/ 	.word	0x00013210


	//   ....[193]....
        /*06e4*/ 	.word	0x00013250


	//   ....[194]....
        /*06e8*/ 	.word	0x000132a0


	//   ....[195]....
        /*06ec*/ 	.word	0x000132f0


	//   ....[196]....
        /*06f0*/ 	.word	0x00013340


	//   ....[197]....
        /*06f4*/ 	.word	0x000133b0


	//   ....[198]....
        /*06f8*/ 	.word	0x00013400


	//   ....[199]....
        /*06fc*/ 	.word	0x00013450


	//   ....[200]....
        /*0700*/ 	.word	0x000134a0


	//   ....[201]....
        /*0704*/ 	.word	0x000134f0


	//   ....[202]....
        /*0708*/ 	.word	0x00013540


	//   ....[203]....
        /*070c*/ 	.word	0x000135b0


	//   ....[204]....
        /*0710*/ 	.word	0x00013600


	//   ....[205]....
        /*0714*/ 	.word	0x00013670


	//   ....[206]....
        /*0718*/ 	.word	0x000136d0


	//   ....[207]....
        /*071c*/ 	.word	0x00013740


	//----- nvinfo : EIATTR_EXIT_INSTR_OFFSETS
	.align		4
.L_924:
        /*0720*/ 	.byte	0x04, 0x1c
        /*0722*/ 	.short	(.L_926 - .L_925)


	//   ....[0]....
.L_925:
        /*0724*/ 	.word	0x00000fe0


	//   ....[1]....
        /*0728*/ 	.word	0x00010810


	//----- nvinfo : EIATTR_MAX_THREADS
	.align		4
.L_926:
        /*072c*/ 	.byte	0x04, 0x05
        /*072e*/ 	.short	(.L_928 - .L_927)
.L_927:
        /*0730*/ 	.word	0x00000100
        /*0734*/ 	.word	0x00000001
        /*0738*/ 	.word	0x00000001


	//----- nvinfo : EIATTR_CRS_STACK_SIZE
	.align		4
.L_928:
        /*073c*/ 	.byte	0x04, 0x1e
        /*073e*/ 	.short	(.L_930 - .L_929)
.L_929:
        /*0740*/ 	.word	0x00000000
.L_930:


//--------------------- .nv.info._ZN7cutlass13device_kernelIN5flash19enable_sm80_to_sm89INS1_16FlashAttnFwdSm80INS1_25CollectiveMainloopFwdSm80ILi8ELi1ELb0EN4cute5tupleIJNS5_1CILi128EEENS7_ILi64EEENS7_ILi192EEEEEELi192ENS_6half_tEfNS_4arch4Sm80ELb1ELb0ELb0ELb1ELb1ELb1ELb1ELb1EEENS1_21CollectiveEpilogueFwdINS6_IJS8_SA_S9_EEENS6_IJNS7_ILi1EEESI_SI_EEESC_SE_Li256ELb1ELb1ELb1ELb0EEENS1_36VarlenDynamicPersistentTileSchedulerILi128ELi64ELi256ELi256ELb1ELb1ELb0ELb1ELb1ELb1EEEEEEEEEvNT_6ParamsE --------------------------
	.section	.nv.info._ZN7cutlass13device_kernelIN5flash19enable_sm80_to_sm89INS1_16FlashAttnFwdSm80INS1_25CollectiveMainloopFwdSm80ILi8ELi1ELb0EN4cute5tupleIJNS5_1CILi128EEENS7_ILi64EEENS7_ILi192EEEEEELi192ENS_6half_tEfNS_4arch4Sm80ELb1ELb0ELb0ELb1ELb1ELb1ELb1ELb1EEENS1_21CollectiveEpilogueFwdINS6_IJS8_SA_S9_EEENS6_IJNS7_ILi1EEESI_SI_EEESC_SE_Li256ELb1ELb1ELb1ELb0EEENS1_36VarlenDynamicPersistentTileSchedulerILi128ELi64ELi256ELi256ELb1ELb1ELb0ELb1ELb1ELb1EEEEEEEEEvNT_6ParamsE,"",@"SHT_CUDA_INFO"
	.sectionflags	@""
	.align	4


	//----- nvinfo : EIATTR_CUDA_API_VERSION
	.align		4
        /*0000*/ 	.byte	0x04, 0x37
        /*0002*/ 	.short	(.L_932 - .L_931)
.L_931:
        /*0004*/ 	.word	0x00000082


	//----- nvinfo : EIATTR_SW2861232_WAR
	.align		4
.L_932:
        /*0008*/ 	.byte	0x01, 0x35
	.zero		2


	//----- nvinfo : EIATTR_PARAM_CBANK
	.align		4
        /*000c*/ 	.byte	0x04, 0x0a
        /*000e*/ 	.short	(.L_934 - .L_933)
	.align		4
.L_933:
        /*0010*/ 	.word	index@(.nv.constant0._ZN7cutlass13device_kernelIN5flash19enable_sm80_to_sm89INS1_16FlashAttnFwdSm80INS1_25CollectiveMainloopFwdSm80ILi8ELi1ELb0EN4cute5tupleIJNS5_1CILi128EEENS7_ILi64EEENS7_ILi192EEEEEELi192ENS_6half_tEfNS_4arch4Sm80ELb1ELb0ELb0ELb1ELb1ELb1ELb1ELb1EEENS1_21CollectiveEpilogueFwdINS6_IJS8_SA_S9_EEENS6_IJNS7_ILi1EEESI_SI_EEESC_SE_Li256ELb1ELb1ELb1ELb0EEENS1_36VarlenDynamicPersistentTileSchedulerILi128ELi64ELi256ELi256ELb1ELb1ELb0ELb1ELb1ELb1EEEEEEEEEvNT_6ParamsE)
        /*0014*/ 	.short	0x0160
        /*0016*/ 	.short	0x0438


	//----- nvinfo : EIATTR_CBANK_PARAM_SIZE
	.align		4
.L_934:
        /*0018*/ 	.byte	0x03, 0x19
        /*001a*/ 	.short	0x0438


	//----- nvinfo : EIATTR_KPARAM_INFO
	.align		4
        /*001c*/ 	.byte	0x04, 0x17
        /*001e*/ 	.short	(.L_936 - .L_935)
.L_935:
        /*0020*/ 	.word	0x00000000
        /*0024*/ 	.short	0x0000
        /*0026*/ 	.short	0x0000
        /*0028*/ 	.byte	0x00, 0xf0, 0xe1, 0x10


	//----- nvinfo : EIATTR_MAXREG_COUNT
	.align		4
.L_936:
        /*002c*/ 	.byte	0x03, 0x1b
        /*002e*/ 	.short	0x00ff


	//----- nvinfo : EIATTR_NUM_BARRIERS
	.align		4
        /*0030*/ 	.byte	0x02, 0x4c
        /*0032*/ 	.byte	0x06
	.zero		1


	//----- nvinfo : EIATTR_ANNOTATIONS
	.align		4
        /*0034*/ 	.byte	0x04, 0x55
        /*0036*/ 	.short	(.L_938 - .L_937)


	//   ....[0]....
.L_937:
        /* <DEDUP_REMOVED lines=28> */


	//----- nvinfo : EIATTR_MERCURY_ISA_VERSION
	.align		4
.L_938:
        /*01e0*/ 	.byte	0x03, 0x5f
        /*01e2*/ 	.short	0x0000


	//----- nvinfo : EIATTR_INT_WARP_WIDE_INSTR_OFFSETS
	.align		4
        /*01e4*/ 	.byte	0x04, 0x31
        /*01e6*/ 	.short	(.L_940 - .L_939)


	//   ....[0]....
.L_939:
        /*01e8*/ 	.word	0x000188c0


	//   ....[1]....
        /*01ec*/ 	.word	0x00018940


	//----- nvinfo : EIATTR_COOP_GROUP_MASK_REGIDS
	.align		4
.L_940:
        /*01f0*/ 	.byte	0x04, 0x29
        /*01f2*/ 	.short	(.L_942 - .L_941)


	//   ....[0]....
.L_941:
        /*01f4*/ 	.word	0xffffffff


	//   ....[1]....
        /*01f8*/ 	.word	0xffffffff


	//   ....[2]....
        /*01fc*/ 	.word	0xffffffff


	//   ....[3]....
        /*0200*/ 	.word	0xffffffff


	//   ....[4]....
        /*0204*/ 	.word	0xffffffff


	//   ....[5]....
        /*0208*/ 	.word	0xffffffff


	//   ....[6]....
        /*020c*/ 	.word	0xffffffff


	//   ....[7]....
        /*0210*/ 	.word	0xffffffff


	//   ....[8]....
        /*0214*/ 	.word	0xffffffff


	//   ....[9]....
        /*0218*/ 	.word	0xffffffff


	//   ....[10]....
        /*021c*/ 	.word	0xffffffff


	//   ....[11]....
        /*0220*/ 	.word	0xffffffff


	//   ....[12]....
        /*0224*/ 	.word	0xffffffff


	//   ....[13]....
        /*0228*/ 	.word	0xffffffff


	//   ....[14]....
        /*022c*/ 	.word	0xffffffff


	//   ....[15]....
        /*0230*/ 	.word	0xffffffff


	//   ....[16]....
        /*0234*/ 	.word	0xffffffff


	//   ....[17]....
        /*0238*/ 	.word	0xffffffff


	//   ....[18]....
        /*023c*/ 	.word	0xffffffff


	//   ....[19]....
        /*0240*/ 	.word	0xffffffff


	//   ....[20]....
        /*0244*/ 	.word	0xffffffff


	//   ....[21]....
        /*0248*/ 	.word	0xffffffff


	//   ....[22]....
        /*024c*/ 	.word	0xffffffff


	//   ....[23]....
        /*0250*/ 	.word	0xffffffff


	//   ....[24]....
        /*0254*/ 	.word	0xffffffff


	//   ....[25]....
        /*0258*/ 	.word	0xffffffff


	//   ....[26]....
        /*025c*/ 	.word	0xffffffff


	//   ....[27]....
        /*0260*/ 	.word	0xffffffff


	//   ....[28]....
        /*0264*/ 	.word	0xffffffff


	//   ....[29]....
        /*0268*/ 	.word	0xffffffff


	//   ....[30]....
        /*026c*/ 	.word	0xffffffff


	//   ....[31]....
        /*0270*/ 	.word	0xffffffff


	//   ....[32]....
        /*0274*/ 	.word	0xffffffff


	//   ....[33]....
        /*0278*/ 	.word	0xffffffff


	//   ....[34]....
        /*027c*/ 	.word	0xffffffff


	//   ....[35]....
        /*0280*/ 	.word	0xffffffff


	//   ....[36]....
        /*0284*/ 	.word	0xffffffff


	//   ....[37]....
        /*0288*/ 	.word	0xffffffff


	//   ....[38]....
        /*028c*/ 	.word	0xffffffff


	//   ....[39]....
        /*0290*/ 	.word	0xffffffff


	//   ....[40]....
        /*0294*/ 	.word	0xffffffff


	//   ....[41]....
        /*0298*/ 	.word	0xffffffff


	//   ....[42]....
        /*029c*/ 	.word	0xffffffff


	//   ....[43]....
        /*02a0*/ 	.word	0xffffffff


	//   ....[44]....
        /*02a4*/ 	.word	0xffffffff


	//   ....[45]....
        /*02a8*/ 	.word	0xffffffff


	//   ....[46]....
        /*02ac*/ 	.word	0xffffffff


	//   ....[47]....
        /*02b0*/ 	.word	0xffffffff


	//   ....[48]....
        /*02b4*/ 	.word	0xffffffff


	//   ....[49]....
        /*02b8*/ 	.word	0xffffffff


	//   ....[50]....
        /*02bc*/ 	.word	0xffffffff


	//   ....[51]....
        /*02c0*/ 	.word	0xffffffff


	//   ....[52]....
        /*02c4*/ 	.word	0xffffffff


	//   ....[53]....
        /*02c8*/ 	.word	0xffffffff


	//   ....[54]....
        /*02cc*/ 	.word	0xffffffff


	//   ....[55]....
        /*02d0*/ 	.word	0xffffffff


	//   ....[56]....
        /*02d4*/ 	.word	0xffffffff


	//   ....[57]....
        /*02d8*/ 	.word	0xffffffff


	//   ....[58]....
        /*02dc*/ 	.word	0xffffffff


	//   ....[59]....
        /*02e0*/ 	.word	0xffffffff


	//   ....[60]....
        /*02e4*/ 	.word	0xffffffff


	//   ....[61]....
        /*02e8*/ 	.word	0xffffffff


	//   ....[62]....
        /*02ec*/ 	.word	0xffffffff


	//   ....[63]....
        /*02f0*/ 	.word	0xffffffff


	//   ....[64]....
        /*02f4*/ 	.word	0xffffffff


	//   ....[65]....
        /*02f8*/ 	.word	0xffffffff


	//   ....[66]....
        /*02fc*/ 	.word	0xffffffff


	//   ....[67]....
        /*0300*/ 	.word	0xffffffff


	//   ....[68]....
        /*0304*/ 	.word	0xffffffff


	//   ....[69]....
        /*0308*/ 	.word	0xffffffff


	//   ....[70]....
        /*030c*/ 	.word	0xffffffff


	//   ....[71]....
        /*0310*/ 	.word	0xffffffff


	//   ....[72]....
        /*0314*/ 	.word	0xffffffff


	//   ....[73]....
        /*0318*/ 	.word	0xffffffff


	//   ....[74]....
        /*031c*/ 	.word	0xffffffff


	//   ....[75]....
        /*0320*/ 	.word	0xffffffff


	//   ....[76]....
        /*0324*/ 	.word	0xffffffff


	//   ....[77]....
        /*0328*/ 	.word	0xffffffff


	//   ....[78]....
        /*032c*/ 	.word	0xffffffff


	//   ....[79]....
        /*0330*/ 	.word	0xffffffff


	//   ....[80]....
        /*0334*/ 	.word	0xffffffff


	//   ....[81]....
        /*0338*/ 	.word	0xffffffff


	//   ....[82]....
        /*033c*/ 	.word	0xffffffff


	//   ....[83]....
        /*0340*/ 	.word	0xffffffff


	//   ....[84]....
        /*0344*/ 	.word	0xffffffff


	//   ....[85]....
        /*0348*/ 	.word	0xffffffff


	//   ....[86]....
        /*034c*/ 	.word	0xffffffff


	//   ....[87]....
        /*0350*/ 	.word	0xffffffff


	//   ....[88]....
        /*0354*/ 	.word	0xffffffff


	//   ....[89]....
        /*0358*/ 	.word	0xffffffff


	//   ....[90]....
        /*035c*/ 	.word	0xffffffff


	//   ....[91]....
        /*0360*/ 	.word	0xffffffff


	//   ....[92]....
        /*0364*/ 	.word	0xffffffff


	//   ....[93]....
        /*0368*/ 	.word	0xffffffff


	//   ....[94]....
        /*036c*/ 	.word	0xffffffff


	//   ....[95]....
        /*0370*/ 	.word	0xffffffff


	//   ....[96]....
        /*0374*/ 	.word	0xffffffff


	//   ....[97]....
        /*0378*/ 	.word	0xffffffff


	//   ....[98]....
        /*037c*/ 	.word	0xffffffff


	//   ....[99]....
        /*0380*/ 	.word	0xffffffff


	//   ....[100]....
        /*0384*/ 	.word	0xffffffff


	//   ....[101]....
        /*0388*/ 	.word	0xffffffff


	//   ....[102]....
        /*038c*/ 	.word	0xffffffff


	//   ....[103]....
        /*0390*/ 	.word	0xffffffff


	//   ....[104]....
        /*0394*/ 	.word	0xffffffff


	//   ....[105]....
        /*0398*/ 	.word	0xffffffff


	//   ....[106]....
        /*039c*/ 	.word	0xffffffff


	//   ....[107]....
        /*03a0*/ 	.word	0xffffffff


	//   ....[108]....
        /*03a4*/ 	.word	0xffffffff


	//   ....[109]....
        /*03a8*/ 	.word	0xffffffff


	//   ....[110]....
        /*03ac*/ 	.word	0xffffffff


	//   ....[111]....
        /*03b0*/ 	.word	0xffffffff


	//   ....[112]....
        /*03b4*/ 	.word	0xffffffff


	//   ....[113]....
        /*03b8*/ 	.word	0xffffffff


	//   ....[114]....
        /*03bc*/ 	.word	0xffffffff


	//   ....[115]....
        /*03c0*/ 	.word	0xffffffff


	//   ....[116]....
        /*03c4*/ 	.word	0xffffffff


	//   ....[117]....
        /*03c8*/ 	.word	0xffffffff


	//   ....[118]....
        /*03cc*/ 	.word	0xffffffff


	//   ....[119]....
        /*03d0*/ 	.word	0xffffffff


	//   ....[120]....
        /*03d4*/ 	.word	0xffffffff


	//   ....[121]....
        /*03d8*/ 	.word	0xffffffff


	//   ....[122]....
        /*03dc*/ 	.word	0xffffffff


	//   ....[123]....
        /*03e0*/ 	.word	0xffffffff


	//   ....[124]....
        /*03e4*/ 	.word	0xffffffff


	//   ....[125]....
        /*03e8*/ 	.word	0xffffffff


	//   ....[126]....
        /*03ec*/ 	.word	0xffffffff


	//   ....[127]....
        /*03f0*/ 	.word	0xffffffff


	//   ....[128]....
        /*03f4*/ 	.word	0xffffffff


	//   ....[129]....
        /*03f8*/ 	.word	0xffffffff


	//   ....[130]....
        /*03fc*/ 	.word	0xffffffff


	//   ....[131]....
        /*0400*/ 	.word	0xffffffff


	//   ....[132]....
        /*0404*/ 	.word	0xffffffff


	//   ....[133]....
        /*0408*/ 	.word	0xffffffff


	//   ....[134]....
        /*040c*/ 	.word	0xffffffff


	//   ....[135]....
        /*0410*/ 	.word	0xffffffff


	//   ....[136]....
        /*0414*/ 	.word	0xffffffff


	//   ....[137]....
        /*0418*/ 	.word	0xffffffff


	//   ....[138]....
        /*041c*/ 	.word	0xffffffff


	//   ....[139]....
        /*0420*/ 	.word	0xffffffff


	//   ....[140]....
        /*0424*/ 	.word	0xffffffff


	//   ....[141]....
        /*0428*/ 	.word	0xffffffff


	//   ....[142]....
        /*042c*/ 	.word	0xffffffff


	//   ....[143]....
        /*0430*/ 	.word	0xffffffff


	//   ....[144]....
        /*0434*/ 	.word	0xffffffff


	//   ....[145]....
        /*0438*/ 	.word	0xffffffff


	//   ....[146]....
        /*043c*/ 	.word	0xffffffff


	//   ....[147]....
        /*0440*/ 	.word	0xffffffff


	//   ....[148]....
        /*0444*/ 	.word	0xffffffff


	//   ....[149]....
        /*0448*/ 	.word	0xffffffff


	//   ....[150]....
        /*044c*/ 	.word	0xffffffff


	//   ....[151]....
        /*0450*/ 	.word	0xffffffff


	//   ....[152]....
        /*0454*/ 	.word	0xffffffff


	//   ....[153]....
        /*0458*/ 	.word	0xffffffff


	//   ....[154]....
        /*045c*/ 	.word	0xffffffff


	//   ....[155]....
        /*0460*/ 	.word	0xffffffff


	//   ....[156]....
        /*0464*/ 	.word	0xffffffff


	//   ....[157]....
        /*0468*/ 	.word	0xffffffff


	//   ....[158]....
        /*046c*/ 	.word	0xffffffff


	//   ....[159]....
        /*0470*/ 	.word	0xffffffff


	//   ....[160]....
        /*0474*/ 	.word	0xffffffff


	//   ....[161]....
        /*0478*/ 	.word	0xffffffff


	//   ....[162]....
        /*047c*/ 	.word	0xffffffff


	//   ....[163]....
        /*0480*/ 	.word	0xffffffff


	//   ....[164]....
        /*0484*/ 	.word	0xffffffff


	//   ....[165]....
        /*0488*/ 	.word	0xffffffff


	//   ....[166]....
        /*048c*/ 	.word	0xffffffff


	//   ....[167]....
        /*0490*/ 	.word	0xffffffff


	//   ....[168]....
        /*0494*/ 	.word	0xffffffff


	//   ....[169]....
        /*0498*/ 	.word	0xffffffff


	//   ....[170]....
        /*049c*/ 	.word	0xffffffff


	//   ....[171]....
        /*04a0*/ 	.word	0xffffffff


	//   ....[172]....
        /*04a4*/ 	.word	0xffffffff


	//   ....[173]....
        /*04a8*/ 	.word	0xffffffff


	//   ....[174]....
        /*04ac*/ 	.word	0xffffffff


	//   ....[175]....
        /*04b0*/ 	.word	0xffffffff


	//   ....[176]....
        /*04b4*/ 	.word	0xffffffff


	//   ....[177]....
        /*04b8*/ 	.word	0xffffffff


	//   ....[178]....
        /*04bc*/ 	.word	0xffffffff


	//   ....[179]....
        /*04c0*/ 	.word	0xffffffff


	//   ....[180]....
        /*04c4*/ 	.word	0xffffffff


	//   ....[181]....
        /*04c8*/ 	.word	0xffffffff


	//   ....[182]....
        /*04cc*/ 	.word	0xffffffff


	//   ....[183]....
        /*04d0*/ 	.word	0xffffffff


	//   ....[184]....
        /*04d4*/ 	.word	0xffffffff


	//   ....[185]....
        /*04d8*/ 	.word	0xffffffff


	//   ....[186]....
        /*04dc*/ 	.word	0xffffffff


	//   ....[187]....
        /*04e0*/ 	.word	0xffffffff


	//   ....[188]....
        /*04e4*/ 	.word	0xffffffff


	//   ....[189]....
        /*04e8*/ 	.word	0xffffffff


	//   ....[190]....
        /*04ec*/ 	.word	0xffffffff


	//   ....[191]....
        /*04f0*/ 	.word	0xffffffff


	//   ....[192]....
        /*04f4*/ 	.word	0xffffffff


	//   ....[193]....
        /*04f8*/ 	.word	0xffffffff


	//   ....[194]....
        /*04fc*/ 	.word	0xffffffff


	//   ....[195]....
        /*0500*/ 	.word	0xffffffff


	//   ....[196]....
        /*0504*/ 	.word	0xffffffff


	//   ....[197]....
        /*0508*/ 	.word	0xffffffff


	//   ....[198]....
        /*050c*/ 	.word	0xffffffff


	//   ....[199]....
        /*0510*/ 	.word	0xffffffff


	//   ....[200]....
        /*0514*/ 	.word	0xffffffff


	//   ....[201]....
        /*0518*/ 	.word	0xffffffff


	//   ....[202]....
        /*051c*/ 	.word	0xffffffff


	//   ....[203]....
        /*0520*/ 	.word	0xffffffff


	//   ....[204]....
        /*0524*/ 	.word	0xffffffff


	//   ....[205]....
        /*0528*/ 	.word	0xffffffff


	//   ....[206]....
        /*052c*/ 	.word	0xffffffff


	//   ....[207]....
        /*0530*/ 	.word	0xffffffff


	//   ....[208]....
        /*0534*/ 	.word	0xffffffff


	//   ....[209]....
        /*0538*/ 	.word	0xffffffff


	//   ....[210]....
        /*053c*/ 	.word	0xffffffff


	//   ....[211]....
        /*0540*/ 	.word	0xffffffff


	//   ....[212]....
        /*0544*/ 	.word	0xffffffff


	//   ....[213]....
        /*0548*/ 	.word	0xffffffff


	//   ....[214]....
        /*054c*/ 	.word	0xffffffff


	//   ....[215]....
        /*0550*/ 	.word	0xffffffff


	//   ....[216]....
        /*0554*/ 	.word	0xffffffff


	//   ....[217]....
        /*0558*/ 	.word	0xffffffff


	//   ....[218]....
        /*055c*/ 	.word	0xffffffff


	//   ....[219]....
        /*0560*/ 	.word	0xffffffff


	//   ....[220]....
        /*0564*/ 	.word	0xffffffff


	//   ....[221]....
        /*0568*/ 	.word	0xffffffff


	//   ....[222]....
        /*056c*/ 	.word	0xffffffff


	//   ....[223]....
        /*0570*/ 	.word	0xffffffff


	//   ....[224]....
        /*0574*/ 	.word	0xffffffff


	//   ....[225]....
        /*0578*/ 	.word	0xffffffff


	//   ....[226]....
        /*057c*/ 	.word	0xffffffff


	//   ....[227]....
        /*0580*/ 	.word	0xffffffff


	//   ....[228]....
        /*0584*/ 	.word	0xffffffff


	//   ....[229]....
        /*0588*/ 	.word	0xffffffff


	//   ....[230]....
        /*058c*/ 	.word	0xffffffff


	//   ....[231]....
        /*0590*/ 	.word	0xffffffff


	//----- nvinfo : EIATTR_COOP_GROUP_INSTR_OFFSETS
	.align		4
.L_942:
        /*0594*/ 	.byte	0x04, 0x28
        /*0596*/ 	.short	(.L_944 - .L_943)


	//   ....[0]....
.L_943:
        /*0598*/ 	.word	0x00000050


	//   ....[1]....
        /*059c*/ 	.word	0x000001e0


	//   ....[2]....
        /*05a0*/ 	.word	0x00000210


	//   ....[3]....
        /*05a4*/ 	.word	0x00000240


	//   ....[4]....
        /*05a8*/ 	.word	0x00000270


	//   ....[5]....
        /*05ac*/ 	.word	0x000002a0


	//   ....[6]....
        /*05b0*/ 	.word	0x000002d0


	//   ....[7]....
        /*05b4*/ 	.word	0x00000430


	//   ....[8]....
        /*05b8*/ 	.word	0x00000470


	//   ....[9]....
        /*05bc*/ 	.word	0x000004a0


	//   ....[10]....
        /*05c0*/ 	.word	0x000004d0


	//   ....[11]....
        /*05c4*/ 	.word	0x00000500


	//   ....[12]....
        /*05c8*/ 	.word	0x00000530


	//   ....[13]....
        /*05cc*/ 	.word	0x000005c0


	//   ....[14]....
        /*05d0*/ 	.word	0x00000600


	//   ....[15]....
        /*05d4*/ 	.word	0x00000620


	//   ....[16]....
        /*05d8*/ 	.word	0x00000680


	//   ....[17]....
        /*05dc*/ 	.word	0x00003bc0


	//   ....[18]....
        /*05e0*/ 	.word	0x00003bd0


	//   ....[19]....
        /*05e4*/ 	.word	0x00005770


	//   ....[20]....
        /*05e8*/ 	.word	0x00005780


	//   ....[21]....
        /*05ec*/ 	.word	0x00007110


	//   ....[22]....
        /*05f0*/ 	.word	0x00007130


	//   ....[23]....
        /*05f4*/ 	.word	0x00007680


	//   ....[24]....
        /*05f8*/ 	.word	0x000076a0


	//   ....[25]....
        /*05fc*/ 	.word	0x000083f0


	//   ....[26]....
        /*0600*/ 	.word	0x00008410


	//   ....[27]....
        /*0604*/ 	.word	0x00008540


	//   ....[28]....
        /*0608*/ 	.word	0x00008550


	//   ....[29]....
        /*060c*/ 	.word	0x00008680


	//   ....[30]....
        /*0610*/ 	.word	0x000086a0


	//   ....[31]....
        /*0614*/ 	.word	0x000087d0


	//   ....[32]....
        /*0618*/ 	.word	0x000087e0


	//   ....[33]....
        /*061c*/ 	.word	0x00008c30


	//   ....[34]....
        /*0620*/ 	.word	0x00008c40


	//   ....[35]....
        /*0624*/ 	.word	0x00008c50


	//   ....[36]....
        /*0628*/ 	.word	0x00008c60


	//   ....[37]....
        /*062c*/ 	.word	0x000090c0


	//   ....[38]....
        /*0630*/ 	.word	0x000090e0


	//   ....[39]....
        /*0634*/ 	.word	0x00009100


	//   ....[40]....
        /*0638*/ 	.word	0x00009120


	//   ....[41]....
        /*063c*/ 	.word	0x00009740


	//   ....[42]....
        /*0640*/ 	.word	0x000098a0


	//   ....[43]....
        /*0644*/ 	.word	0x000098e0


	//   ....[44]....
        /*0648*/ 	.word	0x00009920


	//   ....[45]....
        /*064c*/ 	.word	0x0000c440


	//   ....[46]....
        /*0650*/ 	.word	0x0000c4f0


	//   ....[47]....
        /*0654*/ 	.word	0x0000c510


	//   ....[48]....
        /*0658*/ 	.word	0x0000c520


	//   ....[49]....
        /*065c*/ 	.word	0x0000c7e0


	//   ....[50]....
        /*0660*/ 	.word	0x0000ca50


	//   ....[51]....
        /*0664*/ 	.word	0x0000ca90


	//   ....[52]....
        /*0668*/ 	.word	0x0000cad0


	//   ....[53]....
        /*066c*/ 	.word	0x0000f8b0


	//   ....[54]....
        /*0670*/ 	.word	0x0000f8d0


	//   ....[55]....
        /*0674*/ 	.word	0x0000f8e0


	//   ....[56]....
        /*0678*/ 	.word	0x0000f900


	//   ....[57]....
        /*067c*/ 	.word	0x000105d0


	//   ....[58]....
        /*0680*/ 	.word	0x000105f0


	//   ....[59]....
        /*0684*/ 	.word	0x000106f0


	//   ....[60]....
        /*0688*/ 	.word	0x00010710


	//   ....[61]....
        /*068c*/ 	.word	0x00010960


	//   ....[62]....
        /*0690*/ 	.word	0x00010ba0


	//   ....[63]....
        /*0694*/ 	.word	0x00010fa0


	//   ....[64]....
        /*0698*/ 	.word	0x00010fc0


	//   ....[65]....
        /*069c*/ 	.word	0x00010fe0


	//   ....[66]....
        /*06a0*/ 	.word	0x00011000


	//   ....[67]....
        /*06a4*/ 	.word	0x00012410


	//   ....[68]....
        /*06a8*/ 	.word	0x00012430


	//   ....[69]....
        /*06ac*/ 	.word	0x00012500


	//   ....[70]....
        /*06b0*/ 	.word	0x00012540


	//   ....[71]....
        /*06b4*/ 	.word	0x000132b0


	//   ....[72]....
        /*06b8*/ 	.word	0x000132d0


	//   ....[73]....
        /*06bc*/ 	.word	0x000133a0


	//   ....[74]....
        /*06c0*/ 	.word	0x000133e0


	//   ....[75]....
        /*06c4*/ 	.word	0x00013630


	//   ....[76]....
        /*06c8*/ 	.word	0x00013860


	//   ....[77]....
        /*06cc*/ 	.word	0x00013b80


	//   ....[78]....
        /*06d0*/ 	.word	0x00013ba0


	//   ....[79]....
        /*06d4*/ 	.word	0x00013cc0


	//   ....[80]....
        /*06d8*/ 	.word	0x00013ce0


	//   ....[81]....
        /*06dc*/ 	.word	0x000156a0


	//   ....[82]....
        /*06e0*/ 	.word	0x000156b0


	//   ....[83]....
        /*06e4*/ 	.word	0x000156f0


	//   ....[84]....
        /*06e8*/ 	.word	0x00015720


	//   ....[85]....
        /*06ec*/ 	.word	0x000164c0


	//   ....[86]....
        /*06f0*/ 	.word	0x000164e0


	//   ....[87]....
        /*06f4*/ 	.word	0x000165b0


	//   ....[88]....
        /*06f8*/ 	.word	0x000165d0


	//   ....[89]....
        /*06fc*/ 	.word	0x00016910


	//   ....[90]....
        /*0700*/ 	.word	0x00016930


	//   ....[91]....
        /*0704*/ 	.word	0x00016950


	//   ....[92]....
        /*0708*/ 	.word	0x00016970


	//   ....[93]....
        /*070c*/ 	.word	0x000180b0


	//   ....[94]....
        /*0710*/ 	.word	0x000180e0


	//   ....[95]....
        /*0714*/ 	.word	0x00018100


	//   ....[96]....
        /*0718*/ 	.word	0x00018110


	//   ....[97]....
        /*071c*/ 	.word	0x00019530


	//   ....[98]....
        /*0720*/ 	.word	0x00019550


	//   ....[99]....
        /*0724*/ 	.word	0x00019570


	//   ....[100]....
        /*0728*/ 	.word	0x00019590


	//   ....[101]....
        /*072c*/ 	.word	0x00019940


	//   ....[102]....
        /*0730*/ 	.word	0x00019960


	//   ....[103]....
        /*0734*/ 	.word	0x00019a80


	//   ....[104]....
        /*0738*/ 	.word	0x00019a90


	//   ....[105]....
        /*073c*/ 	.word	0x00019bc0


	//   ....[106]....
        /*0740*/ 	.word	0x00019be0


	//   ....[107]....
        /*0744*/ 	.word	0x00019d10


	//   ....[108]....
        /*0748*/ 	.word	0x00019d20


	//   ....[109]....
        /*074c*/ 	.word	0x0001a060


	//   ....[110]....
        /*0750*/ 	.word	0x0001a080


	//   ....[111]....
        /*0754*/ 	.word	0x0001ab30


	//   ....[112]....
        /*0758*/ 	.word	0x0001ab40


	//   ....[113]....
        /*075c*/ 	.word	0x0001be00


	//   ....[114]....
        /*0760*/ 	.word	0x0001be20


	//   ....[115]....
        /*0764*/ 	.word	0x0001bf50


	//   ....[116]....
        /*0768*/ 	.word	0x0001bf60


	//   ....[117]....
        /*076c*/ 	.word	0x0001c090


	//   ....[118]....
        /*0770*/ 	.word	0x0001c0b0


	//   ....[119]....
        /*0774*/ 	.word	0x0001c1e0


	//   ....[120]....
        /*0778*/ 	.word	0x0001c1f0


	//   ....[121]....
        /*077c*/ 	.word	0x0001c3c0


	//   ....[122]....
        /*0780*/ 	.word	0x0001c3e0


	//   ....[123]....
        /*0784*/ 	.word	0x0001c500


	//   ....[124]....
        /*0788*/ 	.word	0x0001c540


	//   ....[125]....
        /*078c*/ 	.word	0x0001c570


	//   ....[126]....
        /*0790*/ 	.word	0x0001c5a0


	//   ....[127]....
        /*0794*/ 	.word	0x0001c5d0


	//   ....[128]....
        /*0798*/ 	.word	0x0001c600


	//   ....[129]....
        /*079c*/ 	.word	0x0001c760


	//   ....[130]....
        /*07a0*/ 	.word	0x0001c7a0


	//   ....[131]....
        /*07a4*/ 	.word	0x0001c7d0


	//   ....[132]....
        /*07a8*/ 	.word	0x0001c800


	//   ....[133]....
        /*07ac*/ 	.word	0x0001c830


	//   ....[134]....
        /*07b0*/ 	.word	0x0001c860


	//   ....[135]....
        /*07b4*/ 	.word	0x0001c8f0


	//   ....[136]....
        /*07b8*/ 	.word	0x0001c930


	//   ....[137]....
        /*07bc*/ 	.word	0x0001c940


	//   ....[138]....
        /*07c0*/ 	.word	0x0001c9a0


	//   ....[139]....
        /*07c4*/ 	.word	0x0001d340


	//   ....[140]....
        /*07c8*/ 	.word	0x0001d3a0


	//   ....[141]....
        /*07cc*/ 	.word	0x0001d3f0


	//   ....[142]....
        /*07d0*/ 	.word	0x0001d440


	//   ....[143]....
        /*07d4*/ 	.word	0x0001d490


	//   ....[144]....
        /*07d8*/ 	.word	0x0001d500


	//   ....[145]....
        /*07dc*/ 	.word	0x0001d540


	//   ....[146]....
        /*07e0*/ 	.word	0x0001d5b0


	//   ....[147]....
        /*07e4*/ 	.word	0x0001d620


	//   ....[148]....
        /*07e8*/ 	.word	0x0001d680


	//   ....[149]....
        /*07ec*/ 	.word	0x0001d6f0


	//   ....[150]....
        /*07f0*/ 	.word	0x0001d760


	//   ....[151]....
        /*07f4*/ 	.word	0x0001d7c0


	//   ....[152]....
        /*07f8*/ 	.word	0x0001d820


	//   ....[153]....
        /*07fc*/ 	.word	0x0001d880


	//   ....[154]....
        /*0800*/ 	.word	0x0001d8f0


	//   ....[155]....
        /*0804*/ 	.word	0x0001d950


	//   ....[156]....
        /*0808*/ 	.word	0x0001d9b0


	//   ....[157]....
        /*080c*/ 	.word	0x0001da10


	//   ....[158]....
        /*0810*/ 	.word	0x0001da80


	//   ....[159]....
        /*0814*/ 	.word	0x0001dbf0


	//   ....[160]....
        /*0818*/ 	.word	0x0001dc50


	//   ....[161]....
        /*081c*/ 	.word	0x0001dcb0


	//   ....[162]....
        /*0820*/ 	.word	0x0001dd10


	//   ....[163]....
        /*0824*/ 	.word	0x0001e150


	//   ....[164]....
        /*0828*/ 	.word	0x0001e1a0


	//   ....[165]....
        /*082c*/ 	.word	0x0001e1f0


	//   ....[166]....
        /*0830*/ 	.word	0x0001e240


	//   ....[167]....
        /*0834*/ 	.word	0x0001e2b0


	//   ....[168]....
        /*0838*/ 	.word	0x0001e320


	//   ....[169]....
        /*083c*/ 	.word	0x0001e490


	//   ....[170]....
        /*0840*/ 	.word	0x0001e4f0


	//   ....[171]....
        /*0844*/ 	.word	0x0001e550


	//   ....[172]....
        /*0848*/ 	.word	0x0001e5c0


	//   ....[173]....
        /*084c*/ 	.word	0x0001e730


	//   ....[174]....
        /*0850*/ 	.word	0x0001e790


	//   ....[175]....
        /*0854*/ 	.word	0x0001e7f0


	//   ....[176]....
        /*0858*/ 	.word	0x0001e850


	//   ....[177]....
        /*085c*/ 	.word	0x0001ec90


	//   ....[178]....
        /*0860*/ 	.word	0x0001ecd0


	//   ....[179]....
        /*0864*/ 	.word	0x0001ed20


	//   ....[180]....
        /*0868*/ 	.word	0x0001ed60


	//   ....[181]....
        /*086c*/ 	.word	0x0001edc0


	//   ....[182]....
        /*0870*/ 	.word	0x0001ee20


	//   ....[183]....
        /*0874*/ 	.word	0x0001ee90


	//   ....[184]....
        /*0878*/ 	.word	0x0001efd0


	//   ....[185]....
        /*087c*/ 	.word	0x0001f030


	//   ....[186]....
        /*0880*/ 	.word	0x0001f070


	//   ....[187]....
        /*0884*/ 	.word	0x0001f0b0


	//   ....[188]....
        /*0888*/ 	.word	0x0001f100


	//   ....[189]....
        /*088c*/ 	.word	0x0001f140


	//   ....[190]....
        /*0890*/ 	.word	0x0001f190


	//   ....[191]....
        /*0894*/ 	.word	0x0001f1e0


	//   ....[192]....
        /*0898*/ 	.word	0x0001f230


	//   ....[193]....
        /*089c*/ 	.word	0x0001f280


	//   ....[194]....
        /*08a0*/ 	.word	0x0001f2f0


	//   ....[195]....
        /*08a4*/ 	.word	0x0001f360


	//   ....[196]....
        /*08a8*/ 	.word	0x0001f3c0


	//   ....[197]....
        /*08ac*/ 	.word	0x0001f420


	//   ....[198]....
        /*08b0*/ 	.word	0x0001f480


	//   ....[199]....
        /*08b4*/ 	.word	0x0001f4f0


	//   ....[200]....
        /*08b8*/ 	.word	0x0001f550


	//   ....[201]....
        /*08bc*/ 	.word	0x0001f5b0


	//   ....[202]....
        /*08c0*/ 	.word	0x0001f610


	//   ....[203]....
        /*08c4*/ 	.word	0x0001f680


	//   ....[204]....
        /*08c8*/ 	.word	0x0001f6e0


	//   ....[205]....
        /*08cc*/ 	.word	0x0001f740


	//   ....[206]....
        /*08d0*/ 	.word	0x0001f7a0


	//   ....[207]....
        /*08d4*/ 	.word	0x0001f810


	//   ....[208]....
        /*08d8*/ 	.word	0x0001f870


	//   ....[209]....
        /*08dc*/ 	.word	0x0001f8d0


	//   ....[210]....
        /*08e0*/ 	.word	0x0001f930


	//   ....[211]....
        /*08e4*/ 	.word	0x0001f9a0


	//   ....[212]....
        /*08e8*/ 	.word	0x0001fa00


	//   ....[213]....
        /*08ec*/ 	.word	0x0001fa60


	//   ....[214]....
        /*08f0*/ 	.word	0x0001fad0


	//   ....[215]....
        /*08f4*/ 	.word	0x0001fb40


	//   ....[216]....
        /*08f8*/ 	.word	0x0001fb90


	//   ....[217]....
        /*08fc*/ 	.word	0x0001fbd0


	//   ....[218]....
        /*0900*/ 	.word	0x0001fc20


	//   ....[219]....
        /*0904*/ 	.word	0x0001fc70


	//   ....[220]....
        /*0908*/ 	.word	0x0001fcc0


	//   ....[221]....
        /*090c*/ 	.word	0x0001fd30


	//   ....[222]....
        /*0910*/ 	.word	0x0001fd70


	//   ....[223]....
        /*0914*/ 	.word	0x0001fdc0


	//   ....[224]....
        /*0918*/ 	.word	0x0001fe10


	//   ....[225]....
        /*091c*/ 	.word	0x0001fe60


	//   ....[226]....
        /*0920*/ 	.word	0x0001feb0


	//   ....[227]....
        /*0924*/ 	.word	0x0001ff20


	//   ....[228]....
        /*0928*/ 	.word	0x0001ff60


	//   ....[229]....
        /*092c*/ 	.word	0x0001ffd0


	//   ....[230]....
        /*0930*/ 	.word	0x00020030


	//   ....[231]....
        /*0934*/ 	.word	0x000200a0


	//----- nvinfo : EIATTR_EXIT_INSTR_OFFSETS
	.align		4
.L_944:
        /*0938*/ 	.byte	0x04, 0x1c
        /*093a*/ 	.short	(.L_946 - .L_945)


	//   ....[0]....
.L_945:
        /*093c*/ 	.word	0x00000fe0


	//   ....[1]....
        /*0940*/ 	.word	0x0001d300


	//----- nvinfo : EIATTR_MAX_THREADS
	.align		4
.L_946:
        /*0944*/ 	.byte	0x04, 0x05
        /*0946*/ 	.short	(.L_948 - .L_947)
.L_947:
        /*0948*/ 	.word	0x00000100
        /*094c*/ 	.word	0x00000001
        /*0950*/ 	.word	0x00000001


	//----- nvinfo : EIATTR_CRS_STACK_SIZE
	.align		4
.L_948:
        /*0954*/ 	.byte	0x04, 0x1e
        /*0956*/ 	.short	(.L_950 - .L_949)
.L_949:
        /*0958*/ 	.word	0x00000000
.L_950:


//--------------------- .nv.info._ZN7cutlass13device_kernelIN5flash19enable_sm80_to_sm89INS1_16FlashAttnFwdSm80INS1_25CollectiveMainloopFwdSm80ILi8ELi2ELb0EN4cute5tupleIJNS5_1CILi128EEENS7_ILi64EEENS7_ILi192EEEEEELi192ENS_6half_tEfNS_4arch4Sm80ELb0ELb0ELb0ELb0ELb1ELb0ELb1ELb1EEENS1_21CollectiveEpilogueFwdINS6_IJS8_SA_S9_EEENS6_IJNS7_ILi1EEESI_SI_EEESC_SE_Li256ELb0ELb1ELb1ELb0EEENS1_19SingleTileSchedulerILb0ELb1ELb1ELi128EEEEEEEEEvNT_6ParamsE --------------------------
	.section	.nv.info._ZN7cutlass13device_kernelIN5flash19enable_sm80_to_sm89INS1_16FlashAttnFwdSm80INS1_25CollectiveMainloopFwdSm80ILi8ELi2ELb0EN4cute5tupleIJNS5_1CILi128EEENS7_ILi64EEENS7_ILi192EEEEEELi192ENS_6half_tEfNS_4arch4Sm80ELb0ELb0ELb0ELb0ELb1ELb0ELb1ELb1EEENS1_21CollectiveEpilogueFwdINS6_IJS8_SA_S9_EEENS6_IJNS7_ILi1EEESI_SI_EEESC_SE_Li256ELb0ELb1ELb1ELb0EEENS1_19SingleTileSchedulerILb0ELb1ELb1ELi128EEEEEEEEEvNT_6ParamsE,"",@"SHT_CUDA_INFO"
	.sectionflags	@""
	.align	4


	//----- nvinfo : EIATTR_CUDA_API_VERSION
	.align		4
        /*0000*/ 	.byte	0x04, 0x37
        /*0002*/ 	.short	(.L_952 - .L_951)
.L_951:
        /*0004*/ 	.word	0x00000082


	//----- nvinfo : EIATTR_SW2861232_WAR
	.align		4
.L_952:
        /*0008*/ 	.byte	0x01, 0x35
	.zero		2


	//----- nvinfo : EIATTR_PARAM_CBANK
	.align		4
        /*000c*/ 	.byte	0x04, 0x0a
        /*000e*/ 	.short	(.L_954 - .L_953)
	.align		4
.L_953:
        /*0010*/ 	.word	index@(.nv.constant0._ZN7cutlass13device_kernelIN5flash19enable_sm80_to_sm89INS1_16FlashAttnFwdSm80INS1_25CollectiveMainloopFwdSm80ILi8ELi2ELb0EN4cute5tupleIJNS5_1CILi128EEENS7_ILi64EEENS7_ILi192EEEEEELi192ENS_6half_tEfNS_4arch4Sm80ELb0ELb0ELb0ELb0ELb1ELb0ELb1ELb1EEENS1_21CollectiveEpilogueFwdINS6_IJS8_SA_S9_EEENS6_IJNS7_ILi1EEESI_SI_EEESC_SE_Li256ELb0ELb1ELb1ELb0EEENS1_19SingleTileSchedulerILb0ELb1ELb1ELi128EEEEEEEEEvNT_6ParamsE)
        /*0014*/ 	.short	0x0160
        /*0016*/ 	.short	0x0418


	//----- nvinfo : EIATTR_CBANK_PARAM_SIZE
	.align		4
.L_954:
        /*0018*/ 	.byte	0x03, 0x19
        /*001a*/ 	.short	0x0418


	//----- nvinfo : EIATTR_KPARAM_INFO
	.align		4
        /*001c*/ 	.byte	0x04, 0x17
        /*001e*/ 	.short	(.L_956 - .L_955)
.L_955:
        /*0020*/ 	.word	0x00000000
        /*0024*/ 	.short	0x0000
        /*0026*/ 	.short	0x0000
        /*0028*/ 	.byte	0x00, 0xf0, 0x61, 0x10


	//----- nvinfo : EIATTR_MAXREG_COUNT
	.align		4
.L_956:
        /*002c*/ 	.byte	0x03, 0x1b
        /*002e*/ 	.short	0x00ff


	//----- nvinfo : EIATTR_NUM_BARRIERS
	.align		4
        /*0030*/ 	.byte	0x02, 0x4c
        /*0032*/ 	.byte	0x02
	.zero		1


	//----- nvinfo : EIATTR_MERCURY_ISA_VERSION
	.align		4
        /*0034*/ 	.byte	0x03, 0x5f
        /*0036*/ 	.short	0x0000


	//----- nvinfo : EIATTR_COOP_GROUP_MASK_REGIDS
	.align		4
        /*0038*/ 	.byte	0x04, 0x29
        /*003a*/ 	.short	(.L_958 - .L_957)


	//   ....[0]....
.L_957:
        /*003c*/ 	.word	0xffffffff


	//   ....[1]....
        /*0040*/ 	.word	0xffffffff


	//   ....[2]....
        /*0044*/ 	.word	0xffffffff


	//   ....[3]....
        /*0048*/ 	.word	0xffffffff


	//   ....[4]....
        /*004c*/ 	.word	0xffffffff


	//   ....[5]....
        /*0050*/ 	.word	0xffffffff


	//   ....[6]....
        /*0054*/ 	.word	0xffffffff


	//   ....[7]....
        /*0058*/ 	.word	0xffffffff


	//   ....[8]....
        /*005c*/ 	.word	0xffffffff


	//   ....[9]....
        /*0060*/ 	.word	0xffffffff


	//   ....[10]....
        /*0064*/ 	.word	0xffffffff


	//   ....[11]....
        /*0068*/ 	.word	0xffffffff


	//   ....[12]....
        /*006c*/ 	.word	0xffffffff


	//   ....[13]....
        /*0070*/ 	.word	0xffffffff


	//   ....[14]....
        /*0074*/ 	.word	0xffffffff


	//   ....[15]....
        /*0078*/ 	.word	0xffffffff


	//   ....[16]....
        /*007c*/ 	.word	0xffffffff


	//   ....[17]....
        /*0080*/ 	.word	0xffffffff


	//   ....[18]....
        /*0084*/ 	.word	0xffffffff


	//   ....[19]....
        /*0088*/ 	.word	0xffffffff


	//   ....[20]....
        /*008c*/ 	.word	0xffffffff


	//   ....[21]....
        /*0090*/ 	.word	0xffffffff


	//   ....[22]....
        /*0094*/ 	.word	0xffffffff


	//   ....[23]....
        /*0098*/ 	.word	0xffffffff


	//   ....[24]....
        /*009c*/ 	.word	0xffffffff


	//   ....[25]....
        /*00a0*/ 	.word	0xffffffff


	//   ....[26]....
        /*00a4*/ 	.word	0xffffffff


	//   ....[27]....
        /*00a8*/ 	.word	0xffffffff


	//   ....[28]....
        /*00ac*/ 	.word	0xffffffff


	//   ....[29]....
        /*00b0*/ 	.word	0xffffffff


	//   ....[30]....
        /*00b4*/ 	.word	0xffffffff


	//   ....[31]....
        /*00b8*/ 	.word	0xffffffff


	//   ....[32]....
        /*00bc*/ 	.word	0xffffffff


	//   ....[33]....
        /*00c0*/ 	.word	0xffffffff


	//   ....[34]....
        /*00c4*/ 	.word	0xffffffff


	//   ....[35]....
        /*00c8*/ 	.word	0xffffffff


	//   ....[36]....
        /*00cc*/ 	.word	0xffffffff


	//   ....[37]....
        /*00d0*/ 	.word	0xffffffff


	//   ....[38]....
        /*00d4*/ 	.word	0xffffffff


	//   ....[39]....
        /*00d8*/ 	.word	0xffffffff


	//   ....[40]....
        /*00dc*/ 	.word	0xffffffff


	//   ....[41]....
        /*00e0*/ 	.word	0xffffffff


	//   ....[42]....
        /*00e4*/ 	.word	0xffffffff


	//   ....[43]....
        /*00e8*/ 	.word	0xffffffff


	//   ....[44]....
        /*00ec*/ 	.word	0xffffffff


	//   ....[45]....
        /*00f0*/ 	.word	0xffffffff


	//   ....[46]....
        /*00f4*/ 	.word	0xffffffff


	//   ....[47]....
        /*00f8*/ 	.word	0xffffffff


	//   ....[48]....
        /*00fc*/ 	.word	0xffffffff


	//   ....[49]....
        /*0100*/ 	.word	0xffffffff


	//   ....[50]....
        /*0104*/ 	.word	0xffffffff


	//   ....[51]....
        /*0108*/ 	.word	0xffffffff


	//   ....[52]....
        /*010c*/ 	.word	0xffffffff


	//   ....[53]....
        /*0110*/ 	.word	0xffffffff


	//   ....[54]....
        /*0114*/ 	.word	0xffffffff


	//   ....[55]....
        /*0118*/ 	.word	0xffffffff


	//   ....[56]....
        /*011c*/ 	.word	0xffffffff


	//----- nvinfo : EIATTR_COOP_GROUP_INSTR_OFFSETS
	.align		4
.L_958:
        /*0120*/ 	.byte	0x04, 0x28
        /*0122*/ 	.short	(.L_960 - .L_959)


	//   ....[0]....
.L_959:
        /*0124*/ 	.word	0x00000050


	//   ....[1]....
        /*0128*/ 	.word	0x00000b70


	//   ....[2]....
        /*012c*/ 	.word	0x00000ba0


	//   ....[3]....
        /*0130*/ 	.word	0x00000d70


	//   ....[4]....
        /*0134*/ 	.word	0x00000da0


	//   ....[5]....
        /*0138*/ 	.word	0x00000ec0


	//   ....[6]....
        /*013c*/ 	.word	0x00000ef0


	//   ....[7]....
        /*0140*/ 	.word	0x00001020


	//   ....[8]....
        /*0144*/ 	.word	0x00001060


	//   ....[9]....
        /*0148*/ 	.word	0x00001560


	//   ....[10]....
        /*014c*/ 	.word	0x00001590


	//   ....[11]....
        /*0150*/ 	.word	0x000015c0


	//   ....[12]....
        /*0154*/ 	.word	0x000015f0


	//   ....[13]....
        /*0158*/ 	.word	0x00001610


	//   ....[14]....
        /*015c*/ 	.word	0x00001630


	//   ....[15]....
        /*0160*/ 	.word	0x00001640


	//   ....[16]....
        /*0164*/ 	.word	0x00001750


	//   ....[17]....
        /*0168*/ 	.word	0x00001bd0


	//   ....[18]....
        /*016c*/ 	.word	0x00001c10


	//   ....[19]....
        /*0170*/ 	.word	0x00001c30


	//   ....[20]....
        /*0174*/ 	.word	0x00001c90


	//   ....[21]....
        /*0178*/ 	.word	0x00002210


	//   ....[22]....
        /*017c*/ 	.word	0x00002240


	//   ....[23]....
        /*0180*/ 	.word	0x00002260


	//   ....[24]....
        /*0184*/ 	.word	0x000022c0


	//   ....[25]....
        /*0188*/ 	.word	0x00003420


	//   ....[26]....
        /*018c*/ 	.word	0x00003440


	//   ....[27]....
        /*0190*/ 	.word	0x00003470


	//   ....[28]....
        /*0194*/ 	.word	0x00003490


	//   ....[29]....
        /*0198*/ 	.word	0x000046d0


	//   ....[30]....
        /*019c*/ 	.word	0x000046f0


	//   ....[31]....
        /*01a0*/ 	.word	0x00004770


	//   ....[32]....
        /*01a4*/ 	.word	0x00004790


	//   ....[33]....
        /*01a8*/ 	.word	0x00004b90


	//   ....[34]....
        /*01ac*/ 	.word	0x00004bc0


	//   ....[35]....
        /*01b0*/ 	.word	0x00004bf0


	//   ....[36]....
        /*01b4*/ 	.word	0x00004c10


	//   ....[37]....
        /*01b8*/ 	.word	0x00005970


	//   ....[38]....
        /*01bc*/ 	.word	0x00005990


	//   ....[39]....
        /*01c0*/ 	.word	0x000059b0


	//   ....[40]....
        /*01c4*/ 	.word	0x000059d0


	//   ....[41]....
        /*01c8*/ 	.word	0x000072a0


	//   ....[42]....
        /*01cc*/ 	.word	0x000072d0


	//   ....[43]....
        /*01d0*/ 	.word	0x000072f0


	//   ....[44]....
        /*01d4*/ 	.word	0x00007310


	//   ....[45]....
        /*01d8*/ 	.word	0x00007530


	//   ....[46]....
        /*01dc*/ 	.word	0x00007550


	//   ....[47]....
        /*01e0*/ 	.word	0x00007580


	//   ....[48]....
        /*01e4*/ 	.word	0x000075a0


	//   ....[49]....
        /*01e8*/ 	.word	0x00008240


	//   ....[50]....
        /*01ec*/ 	.word	0x00008280


	//   ....[51]....
        /*01f0*/ 	.word	0x000082b0


	//   ....[52]....
        /*01f4*/ 	.word	0x000082f0


	//   ....[53]....
        /*01f8*/ 	.word	0x00008340


	//   ....[54]....
        /*01fc*/ 	.word	0x00008360


	//   ....[55]....
        /*0200*/ 	.word	0x00008cc0


	//   ....[56]....
        /*0204*/ 	.word	0x00008cd0


	//----- nvinfo : EIATTR_EXIT_INSTR_OFFSETS
	.align		4
.L_960:
        /*0208*/ 	.byte	0x04, 0x1c
        /*020a*/ 	.short	(.L_962 - .L_961)


	//   ....[0]....
.L_961:
        /*020c*/ 	.word	0x00000170


	//   ....[1]....
        /*0210*/ 	.word	0x00008ce0


	//   ....[2]....
        /*0214*/ 	.word	0x00009580


	//   ....[3]....
        /*0218*/ 	.word	0x000095d0


	//   ....[4]....
        /*021c*/ 	.word	0x00009600


	//   ....[5]....
        /*0220*/ 	.word	0x00009660


	//   ....[6]....
        /*0224*/ 	.word	0x000098b0


	//----- nvinfo : EIATTR_CTAIDZ_USED
	.align		4
.L_962:
        /*0228*/ 	.byte	0x01, 0x04
	.zero		2


	//----- nvinfo : EIATTR_MAX_THREADS
	.align		4
        /*022c*/ 	.byte	0x04, 0x05
        /*022e*/ 	.short	(.L_964 - .L_963)
.L_963:
        /*0230*/ 	.word	0x00000100
        /*0234*/ 	.word	0x00000001
        /*0238*/ 	.word	0x00000001


	//----- nvinfo : EIATTR_CRS_STACK_SIZE
	.align		4
.L_964:
        /*023c*/ 	.byte	0x04, 0x1e
        /*023e*/ 	.short	(.L_966 - .L_965)
.L_965:
        /*0240*/ 	.word	0x00000000
.L_966:


//--------------------- .nv.info._ZN7cutlass13device_kernelIN5flash19enable_sm80_to_sm89INS1_16FlashAttnFwdSm80INS1_25CollectiveMainloopFwdSm80ILi8ELi2ELb0EN4cute5tupleIJNS5_1CILi128EEENS7_ILi64EEENS7_ILi192EEEEEELi192ENS_6half_tEfNS_4arch4Sm80ELb0ELb0ELb0ELb1ELb1ELb0ELb1ELb1EEENS1_21CollectiveEpilogueFwdINS6_IJS8_SA_S9_EEENS6_IJNS7_ILi1EEESI_SI_EEESC_SE_Li256ELb1ELb1ELb1ELb0EEENS1_36VarlenDynamicPersistentTileSchedulerILi128ELi64ELi256ELi256ELb1ELb1ELb0ELb0ELb1ELb1EEEEEEEEEvNT_6ParamsE --------------------------
	.section	.nv.info._ZN7cutlass13device_kernelIN5flash19enable_sm80_to_sm89INS1_16FlashAttnFwdSm80INS1_25CollectiveMainloopFwdSm80ILi8ELi2ELb0EN4cute5tupleIJNS5_1CILi128EEENS7_ILi64EEENS7_ILi192EEEEEELi192ENS_6half_tEfNS_4arch4Sm80ELb0ELb0ELb0ELb1ELb1ELb0ELb1ELb1EEENS1_21CollectiveEpilogueFwdINS6_IJS8_SA_S9_EEENS6_IJNS7_ILi1EEESI_SI_EEESC_SE_Li256ELb1ELb1ELb1ELb0EEENS1_36VarlenDynamicPersistentTileSchedulerILi128ELi64ELi256ELi256ELb1ELb1ELb0ELb0ELb1ELb1EEEEEEEEEvNT_6ParamsE,"",@"SHT_CUDA_INFO"
	.sectionflags	@""
	.align	4


	//----- nvinfo : EIATTR_CUDA_API_VERSION
	.align		4
        /*0000*/ 	.byte	0x04, 0x37
        /*0002*/ 	.short	(.L_968 - .L_967)
.L_967:
        /*0004*/ 	.word	0x00000082


	//----- nvinfo : EIATTR_SW2861232_WAR
	.align		4
.L_968:
        /*0008*/ 	.byte	0x01, 0x35
	.zero		2


	//----- nvinfo : EIATTR_PARAM_CBANK
	.align		4
        /*000c*/ 	.byte	0x04, 0x0a
        /*000e*/ 	.short	(.L_970 - .L_969)
	.align		4
.L_969:
        /*0010*/ 	.word	index@(.nv.constant0._ZN7cutlass13device_kernelIN5flash19enable_sm80_to_sm89INS1_16FlashAttnFwdSm80INS1_25CollectiveMainloopFwdSm80ILi8ELi2ELb0EN4cute5tupleIJNS5_1CILi128EEENS7_ILi64EEENS7_ILi192EEEEEELi192ENS_6half_tEfNS_4arch4Sm80ELb0ELb0ELb0ELb1ELb1ELb0ELb1ELb1EEENS1_21CollectiveEpilogueFwdINS6_IJS8_SA_S9_EEENS6_IJNS7_ILi1EEESI_SI_EEESC_SE_Li256ELb1ELb1ELb1ELb0EEENS1_36VarlenDynamicPersistentTileSchedulerILi128ELi64ELi256ELi256ELb1ELb1ELb0ELb0ELb1ELb1EEEEEEEEEvNT_6ParamsE)
        /*0014*/ 	.short	0x0160
        /*0016*/ 	.short	0x0438


	//----- nvinfo : EIATTR_CBANK_PARAM_SIZE
	.align		4
.L_970:
        /*0018*/ 	.byte	0x03, 0x19
        /*001a*/ 	.short	0x0438


	//----- nvinfo : EIATTR_KPARAM_INFO
	.align		4
        /*001c*/ 	.byte	0x04, 0x17
        /*001e*/ 	.short	(.L_972 - .L_971)
.L_971:
        /*0020*/ 	.word	0x00000000
        /*0024*/ 	.short	0x0000
        /*0026*/ 	.short	0x0000
        /*0028*/ 	.byte	0x00, 0xf0, 0xe1, 0x10


	//----- nvinfo : EIATTR_MAXREG_COUNT
	.align		4
.L_972:
        /*002c*/ 	.byte	0x03, 0x1b
        /*002e*/ 	.short	0x00ff


	//----- nvinfo : EIATTR_NUM_BARRIERS
	.align		4
        /*0030*/ 	.byte	0x02, 0x4c
        /*0032*/ 	.byte	0x06
	.zero		1


	//----- nvinfo : EIATTR_ANNOTATIONS
	.align		4
        /*0034*/ 	.byte	0x04, 0x55
        /*0036*/ 	.short	(.L_974 - .L_973)


	//   ....[0]....
.L_973:
        /*0038*/ 	.word	0x00000001
        /*003c*/ 	.byte	0x70, 0x00, 0x00, 0x00, 0x01, 0x00, 0x00, 0x00, 0xc0, 0x0f, 0x00, 0x00, 0x01, 0x00, 0x00, 0x00
        /*004c*/ 	.byte	0xa0, 0x11, 0x00, 0x00, 0x01, 0x00, 0x00, 0x00, 0x10, 0x12, 0x00, 0x00, 0x01, 0x00, 0x00, 0x00
        /*005c*/ 	.byte	0x50, 0x47, 0x00, 0x00, 0x01, 0x00, 0x00, 0x00, 0x60, 0x9d, 0x00, 0x00, 0x01, 0x00, 0x00, 0x00
        /*006c*/ 	.byte	0x90, 0x9d, 0x00, 0x00, 0x01, 0x00, 0x00, 0x00, 0x30, 0xc9, 0x00, 0x00


	//----- nvinfo : EIATTR_MERCURY_ISA_VERSION
	.align		4
.L_974:
        /*0078*/ 	.byte	0x03, 0x5f
        /*007a*/ 	.short	0x0000


	//----- nvinfo : EIATTR_INT_WARP_WIDE_INSTR_OFFSETS
	.align		4
        /*007c*/ 	.byte	0x04, 0x31
        /*007e*/ 	.short	(.L_976 - .L_975)


	//   ....[0]....
.L_975:
        /*0080*/ 	.word	0x000094e0


	//   ....[1]....
        /*0084*/ 	.word	0x00009560


	//----- nvinfo : EIATTR_COOP_GROUP_MASK_REGIDS
	.align		4
.L_976:
        /*0088*/ 	.byte	0x04, 0x29
        /*008a*/ 	.short	(.L_978 - .L_977)


	//   ....[0]....
.L_977:
        /*008c*/ 	.word	0xffffffff


	//   ....[1]....
        /*0090*/ 	.word	0xffffffff


	//   ....[2]....
        /*0094*/ 	.word	0xffffffff


	//   ....[3]....
        /*0098*/ 	.word	0xffffffff


	//   ....[4]....
        /*009c*/ 	.word	0xffffffff


	//   ....[5]....
        /*00a0*/ 	.word	0xffffffff


	//   ....[6]....
        /*00a4*/ 	.word	0xffffffff


	//   ....[7]....
        /*00a8*/ 	.word	0xffffffff


	//   ....[8]....
        /*00ac*/ 	.word	0xffffffff


	//   ....[9]....
        /*00b0*/ 	.word	0xffffffff


	//   ....[10]....
        /*00b4*/ 	.word	0xffffffff


	//   ....[11]....
        /*00b8*/ 	.word	0xffffffff


	//   ....[12]....
        /*00bc*/ 	.word	0xffffffff


	//   ....[13]....
        /*00c0*/ 	.word	0xffffffff


	//   ....[14]....
        /*00c4*/ 	.word	0xffffffff


	//   ....[15]....
        /*00c8*/ 	.word	0xffffffff


	//   ....[16]....
        /*00cc*/ 	.word	0xffffffff


	//   ....[17]....
        /*00d0*/ 	.word	0xffffffff


	//   ....[18]....
        /*00d4*/ 	.word	0xffffffff


	//   ....[19]....
        /*00d8*/ 	.word	0xffffffff


	//   ....[20]....
        /*00dc*/ 	.word	0xffffffff


	//   ....[21]....
        /*00e0*/ 	.word	0xffffffff


	//   ....[22]....
        /*00e4*/ 	.word	0xffffffff


	//   ....[23]....
        /*00e8*/ 	.word	0xffffffff


	//   ....[24]....
        /*00ec*/ 	.word	0xffffffff


	//   ....[25]....
        /*00f0*/ 	.word	0xffffffff


	//   ....[26]....
        /*00f4*/ 	.word	0xffffffff


	//   ....[27]....
        /*00f8*/ 	.word	0xffffffff


	//   ....[28]....
        /*00fc*/ 	.word	0xffffffff


	//   ....[29]....
        /*0100*/ 	.word	0xffffffff


	//   ....[30]....
        /*0104*/ 	.word	0xffffffff


	//   ....[31]....
        /*0108*/ 	.word	0xffffffff


	//   ....[32]....
        /*010c*/ 	.word	0xffffffff


	//   ....[33]....
        /*0110*/ 	.word	0xffffffff


	//   ....[34]....
        /*0114*/ 	.word	0xffffffff


	//   ....[35]....
        /*0118*/ 	.word	0xffffffff


	//   ....[36]....
        /*011c*/ 	.word	0xffffffff


	//   ....[37]....
        /*0120*/ 	.word	0xffffffff


	//   ....[38]....
        /*0124*/ 	.word	0xffffffff


	//   ....[39]....
        /*0128*/ 	.word	0xffffffff


	//   ....[40]....
        /*012c*/ 	.word	0xffffffff


	//   ....[41]....
        /*0130*/ 	.word	0xffffffff


	//   ....[42]....
        /*0134*/ 	.word	0xffffffff


	//   ....[43]....
        /*0138*/ 	.word	0xffffffff


	//   ....[44]....
        /*013c*/ 	.word	0xffffffff


	//   ....[45]....
        /*0140*/ 	.word	0xffffffff


	//   ....[46]....
        /*0144*/ 	.word	0xffffffff


	//   ....[47]....
        /*0148*/ 	.word	0xffffffff


	//   ....[48]....
        /*014c*/ 	.word	0xffffffff


	//   ....[49]....
        /*0150*/ 	.word	0xffffffff


	//   ....[50]....
        /*0154*/ 	.word	0xffffffff


	//   ....[51]....
        /*0158*/ 	.word	0xffffffff


	//   ....[52]....
        /*015c*/ 	.word	0xffffffff


	//   ....[53]....
        /*0160*/ 	.word	0xffffffff


	//   ....[54]....
        /*0164*/ 	.word	0xffffffff


	//   ....[55]....
        /*0168*/ 	.word	0xffffffff


	//   ....[56]....
        /*016c*/ 	.word	0xffffffff


	//   ....[57]....
        /*0170*/ 	.word	0xffffffff


	//   ....[58]....
        /*0174*/ 	.word	0xffffffff


	//   ....[59]....
        /*0178*/ 	.word	0xffffffff


	//   ....[60]....
        /*017c*/ 	.word	0xffffffff


	//   ....[61]....
        /*0180*/ 	.word	0xffffffff


	//   ....[62]....
        /*0184*/ 	.word	0xffffffff


	//   ....[63]....
        /*0188*/ 	.word	0xffffffff


	//   ....[64]....
        /*018c*/ 	.word	0xffffffff


	//   ....[65]....
        /*0190*/ 	.word	0xffffffff


	//   ....[66]....
        /*0194*/ 	.word	0xffffffff


	//   ....[67]....
        /*0198*/ 	.word	0xffffffff


	//   ....[68]....
        /*019c*/ 	.word	0xffffffff


	//   ....[69]....
        /*01a0*/ 	.word	0xffffffff


	//   ....[70]....
        /*01a4*/ 	.word	0xffffffff


	//   ....[71]....
        /*01a8*/ 	.word	0xffffffff


	//   ....[72]....
        /*01ac*/ 	.word	0xffffffff


	//   ....[73]....
        /*01b0*/ 	.word	0xffffffff


	//   ....[74]....
        /*01b4*/ 	.word	0xffffffff


	//   ....[75]....
        /*01b8*/ 	.word	0xffffffff


	//   ....[76]....
        /*01bc*/ 	.word	0xffffffff


	//   ....[77]....
        /*01c0*/ 	.word	0xffffffff


	//   ....[78]....
        /*01c4*/ 	.word	0xffffffff


	//   ....[79]....
        /*01c8*/ 	.word	0xffffffff


	//   ....[80]....
        /*01cc*/ 	.word	0xffffffff


	//   ....[81]....
        /*01d0*/ 	.word	0xffffffff


	//   ....[82]....
        /*01d4*/ 	.word	0xffffffff


	//   ....[83]....
        /*01d8*/ 	.word	0xffffffff


	//   ....[84]....
        /*01dc*/ 	.word	0xffffffff


	//   ....[85]....
        /*01e0*/ 	.word	0xffffffff


	//   ....[86]....
        /*01e4*/ 	.word	0xffffffff


	//   ....[87]....
        /*01e8*/ 	.word	0xffffffff


	//   ....[88]....
        /*01ec*/ 	.word	0xffffffff


	//   ....[89]....
        /*01f0*/ 	.word	0xffffffff


	//   ....[90]....
        /*01f4*/ 	.word	0xffffffff


	//   ....[91]....
        /*01f8*/ 	.word	0xffffffff


	//   ....[92]....
        /*01fc*/ 	.word	0xffffffff


	//   ....[93]....
        /*0200*/ 	.word	0xffffffff


	//   ....[94]....
        /*0204*/ 	.word	0xffffffff


	//   ....[95]....
        /*0208*/ 	.word	0xffffffff


	//   ....[96]....
        /*020c*/ 	.word	0xffffffff


	//   ....[97]....
        /*0210*/ 	.word	0xffffffff


	//   ....[98]....
        /*0214*/ 	.word	0xffffffff


	//   ....[99]....
        /*0218*/ 	.word	0xffffffff


	//   ....[100]....
        /*021c*/ 	.word	0xffffffff


	//   ....[101]....
        /*0220*/ 	.word	0xffffffff


	//   ....[102]....
        /*0224*/ 	.word	0xffffffff


	//   ....[103]....
        /*0228*/ 	.word	0xffffffff


	//   ....[104]....
        /*022c*/ 	.word	0xffffffff


	//   ....[105]....
        /*0230*/ 	.word	0xffffffff


	//   ....[106]....
        /*0234*/ 	.word	0xffffffff


	//   ....[107]....
        /*0238*/ 	.word	0xffffffff


	//   ....[108]....
        /*023c*/ 	.word	0xffffffff


	//   ....[109]....
        /*0240*/ 	.word	0xffffffff


	//   ....[110]....
        /*0244*/ 	.word	0xffffffff


	//   ....[111]....
        /*0248*/ 	.word	0xffffffff


	//   ....[112]....
        /*024c*/ 	.word	0xffffffff


	//   ....[113]....
        /*0250*/ 	.word	0xffffffff


	//   ....[114]....
        /*0254*/ 	.word	0xffffffff


	//   ....[115]....
        /*0258*/ 	.word	0xffffffff


	//   ....[116]....
        /*025c*/ 	.word	0xffffffff


	//   ....[117]....
        /*0260*/ 	.word	0xffffffff


	//   ....[118]....
        /*0264*/ 	.word	0xffffffff


	//   ....[119]....
        /*0268*/ 	.word	0xffffffff


	//   ....[120]....
        /*026c*/ 	.word	0xffffffff


	//   ....[121]....
        /*0270*/ 	.word	0xffffffff


	//   ....[122]....
        /*0274*/ 	.word	0xffffffff


	//   ....[123]....
        /*0278*/ 	.word	0xffffffff


	//   ....[124]....
        /*027c*/ 	.word	0xffffffff


	//   ....[125]....
        /*0280*/ 	.word	0xffffffff


	//   ....[126]....
        /*0284*/ 	.word	0xffffffff


	//   ....[127]....
        /*0288*/ 	.word	0xffffffff


	//   ....[128]....
        /*028c*/ 	.word	0xffffffff


	//   ....[129]....
        /*0290*/ 	.word	0xffffffff


	//   ....[130]....
        /*0294*/ 	.word	0xffffffff


	//   ....[131]....
        /*0298*/ 	.word	0xffffffff


	//   ....[132]....
        /*029c*/ 	.word	0xffffffff


	//   ....[133]....
        /*02a0*/ 	.word	0xffffffff


	//   ....[134]....
        /*02a4*/ 	.word	0xffffffff


	//   ....[135]....
        /*02a8*/ 	.word	0xffffffff


	//   ....[136]....
        /*02ac*/ 	.word	0xffffffff


	//   ....[137]....
        /*02b0*/ 	.word	0xffffffff


	//   ....[138]....
        /*02b4*/ 	.word	0xffffffff


	//   ....[139]....
        /*02b8*/ 	.word	0xffffffff


	//   ....[140]....
        /*02bc*/ 	.word	0xffffffff


	//   ....[141]....
        /*02c0*/ 	.word	0xffffffff


	//   ....[142]....
        /*02c4*/ 	.word	0xffffffff


	//   ....[143]....
        /*02c8*/ 	.word	0xffffffff


	//   ....[144]....
        /*02cc*/ 	.word	0xffffffff


	//   ....[145]....
        /*02d0*/ 	.word	0xffffffff


	//   ....[146]....
        /*02d4*/ 	.word	0xffffffff


	//   ....[147]....
        /*02d8*/ 	.word	0xffffffff


	//   ....[148]....
        /*02dc*/ 	.word	0xffffffff


	//   ....[149]....
        /*02e0*/ 	.word	0xffffffff


	//   ....[150]....
        /*02e4*/ 	.word	0xffffffff


	//   ....[151]....
        /*02e8*/ 	.word	0xffffffff


	//   ....[152]....
        /*02ec*/ 	.word	0xffffffff


	//   ....[153]....
        /*02f0*/ 	.word	0xffffffff


	//   ....[154]....
        /*02f4*/ 	.word	0xffffffff


	//   ....[155]....
        /*02f8*/ 	.word	0xffffffff


	//   ....[156]....
        /*02fc*/ 	.word	0xffffffff


	//   ....[157]....
        /*0300*/ 	.word	0xffffffff


	//   ....[158]....
        /*0304*/ 	.word	0xffffffff


	//   ....[159]....
        /*0308*/ 	.word	0xffffffff


	//   ....[160]....
        /*030c*/ 	.word	0xffffffff


	//   ....[161]....
        /*0310*/ 	.word	0xffffffff


	//   ....[162]....
        /*0314*/ 	.word	0xffffffff


	//   ....[163]....
        /*0318*/ 	.word	0xffffffff


	//   ....[164]....
        /*031c*/ 	.word	0xffffffff


	//   ....[165]....
        /*0320*/ 	.word	0xffffffff


	//   ....[166]....
        /*0324*/ 	.word	0xffffffff


	//   ....[167]....
        /*0328*/ 	.word	0xffffffff


	//   ....[168]....
        /*032c*/ 	.word	0xffffffff


	//   ....[169]....
        /*0330*/ 	.word	0xffffffff


	//   ....[170]....
        /*0334*/ 	.word	0xffffffff


	//   ....[171]....
        /*0338*/ 	.word	0xffffffff


	//   ....[172]....
        /*033c*/ 	.word	0xffffffff


	//   ....[173]....
        /*0340*/ 	.word	0xffffffff


	//   ....[174]....
        /*0344*/ 	.word	0xffffffff


	//   ....[175]....
        /*0348*/ 	.word	0xffffffff


	//   ....[176]....
        /*034c*/ 	.word	0xffffffff


	//   ....[177]....
        /*0350*/ 	.word	0xffffffff


	//   ....[178]....
        /*0354*/ 	.word	0xffffffff


	//   ....[179]....
        /*0358*/ 	.word	0xffffffff


	//   ....[180]....
        /*035c*/ 	.word	0xffffffff


	//   ....[181]....
        /*0360*/ 	.word	0xffffffff


	//   ....[182]....
        /*0364*/ 	.word	0xffffffff


	//   ....[183]....
        /*0368*/ 	.word	0xffffffff


	//   ....[184]....
        /*036c*/ 	.word	0xffffffff


	//   ....[185]....
        /*0370*/ 	.word	0xffffffff


	//   ....[186]....
        /*0374*/ 	.word	0xffffffff


	//   ....[187]....
        /*0378*/ 	.word	0xffffffff


	//   ....[188]....
        /*037c*/ 	.word	0xffffffff


	//----- nvinfo : EIATTR_COOP_GROUP_INSTR_OFFSETS
	.align		4
.L_978:
        /*0380*/ 	.byte	0x04, 0x28
        /*0382*/ 	.short	(.L_980 - .L_979)


	//   ....[0]....
.L_979:
        /*0384*/ 	.word	0x00000050


	//   ....[1]....
        /*0388*/ 	.word	0x000001e0


	//   ....[2]....
        /*038c*/ 	.word	0x00000210


	//   ....[3]....
        /*0390*/ 	.word	0x00000240


	//   ....[4]....
        /*0394*/ 	.word	0x00000270


	//   ....[5]....
        /*0398*/ 	.word	0x000002a0


	//   ....[6]....
        /*039c*/ 	.word	0x000002d0


	//   ....[7]....
        /*03a0*/ 	.word	0x00000440


	//   ....[8]....
        /*03a4*/ 	.word	0x00000480


	//   ....[9]....
        /*03a8*/ 	.word	0x000004b0


	//   ....[10]....
        /*03ac*/ 	.word	0x000004e0


	//   ....[11]....
        /*03b0*/ 	.word	0x00000510


	//   ....[12]....
        /*03b4*/ 	.word	0x00000540


	//   ....[13]....
        /*03b8*/ 	.word	0x000005d0


	//   ....[14]....
        /*03bc*/ 	.word	0x00000600


	//   ....[15]....
        /*03c0*/ 	.word	0x00000620


	//   ....[16]....
        /*03c4*/ 	.word	0x00000680


	//   ....[17]....
        /*03c8*/ 	.word	0x00002190


	//   ....[18]....
        /*03cc*/ 	.word	0x000021b0


	//   ....[19]....
        /*03d0*/ 	.word	0x00002320


	//   ....[20]....
        /*03d4*/ 	.word	0x00002330


	//   ....[21]....
        /*03d8*/ 	.word	0x00002490


	//   ....[22]....
        /*03dc*/ 	.word	0x000024b0


	//   ....[23]....
        /*03e0*/ 	.word	0x00002610


	//   ....[24]....
        /*03e4*/ 	.word	0x00002620


	//   ....[25]....
        /*03e8*/ 	.word	0x00002ab0


	//   ....[26]....
        /*03ec*/ 	.word	0x00002ad0


	//   ....[27]....
        /*03f0*/ 	.word	0x00002b00


	//   ....[28]....
        /*03f4*/ 	.word	0x00002b20


	//   ....[29]....
        /*03f8*/ 	.word	0x00002c10


	//   ....[30]....
        /*03fc*/ 	.word	0x00002c20


	//   ....[31]....
        /*0400*/ 	.word	0x00002c30


	//   ....[32]....
        /*0404*/ 	.word	0x00002d40


	//   ....[33]....
        /*0408*/ 	.word	0x000030e0


	//   ....[34]....
        /*040c*/ 	.word	0x00003100


	//   ....[35]....
        /*0410*/ 	.word	0x000031b0


	//   ....[36]....
        /*0414*/ 	.word	0x000031f0


	//   ....[37]....
        /*0418*/ 	.word	0x00003630


	//   ....[38]....
        /*041c*/ 	.word	0x00003650


	//   ....[39]....
        /*0420*/ 	.word	0x000036b0


	//   ....[40]....
        /*0424*/ 	.word	0x00003710


	//   ....[41]....
        /*0428*/ 	.word	0x00004740


	//   ....[42]....
        /*042c*/ 	.word	0x00004780


	//   ....[43]....
        /*0430*/ 	.word	0x000047a0


	//   ....[44]....
        /*0434*/ 	.word	0x000047e0


	//   ....[45]....
        /*0438*/ 	.word	0x00005b30


	//   ....[46]....
        /*043c*/ 	.word	0x00005b50


	//   ....[47]....
        /*0440*/ 	.word	0x00005bd0


	//   ....[48]....
        /*0444*/ 	.word	0x00005c30


	//   ....[49]....
        /*0448*/ 	.word	0x000060e0


	//   ....[50]....
        /*044c*/ 	.word	0x00006100


	//   ....[51]....
        /*0450*/ 	.word	0x000061e0


	//   ....[52]....
        /*0454*/ 	.word	0x00006210


	//   ....[53]....
        /*0458*/ 	.word	0x00006f70


	//   ....[54]....
        /*045c*/ 	.word	0x00006fa0


	//   ....[55]....
        /*0460*/ 	.word	0x00007240


	//   ....[56]....
        /*0464*/ 	.word	0x00007370


	//   ....[57]....
        /*0468*/ 	.word	0x00008980


	//   ....[58]....
        /*046c*/ 	.word	0x000089a0


	//   ....[59]....
        /*0470*/ 	.word	0x00008a80


	//   ....[60]....
        /*0474*/ 	.word	0x00008aa0


	//   ....[61]....
        /*0478*/ 	.word	0x00008cd0


	//   ....[62]....
        /*047c*/ 	.word	0x00008d00


	//   ....[63]....
        /*0480*/ 	.word	0x00008d10


	//   ....[64]....
        /*0484*/ 	.word	0x00008d40


	//   ....[65]....
        /*0488*/ 	.word	0x0000a0c0


	//   ....[66]....
        /*048c*/ 	.word	0x0000a0d0


	//   ....[67]....
        /*0490*/ 	.word	0x0000a0f0


	//   ....[68]....
        /*0494*/ 	.word	0x0000a110


	//   ....[69]....
        /*0498*/ 	.word	0x0000a460


	//   ....[70]....
        /*049c*/ 	.word	0x0000a480


	//   ....[71]....
        /*04a0*/ 	.word	0x0000a5e0


	//   ....[72]....
        /*04a4*/ 	.word	0x0000a5f0


	//   ....[73]....
        /*04a8*/ 	.word	0x0000a750


	//   ....[74]....
        /*04ac*/ 	.word	0x0000a770


	//   ....[75]....
        /*04b0*/ 	.word	0x0000a8d0


	//   ....[76]....
        /*04b4*/ 	.word	0x0000a8e0


	//   ....[77]....
        /*04b8*/ 	.word	0x0000ac20


	//   ....[78]....
        /*04bc*/ 	.word	0x0000ac40


	//   ....[79]....
        /*04c0*/ 	.word	0x0000b410


	//   ....[80]....
        /*04c4*/ 	.word	0x0000b420


	//   ....[81]....
        /*04c8*/ 	.word	0x0000c360


	//   ....[82]....
        /*04cc*/ 	.word	0x0000c380


	//   ....[83]....
        /*04d0*/ 	.word	0x0000c4f0


	//   ....[84]....
        /*04d4*/ 	.word	0x0000c500


	//   ....[85]....
        /*04d8*/ 	.word	0x0000c660


	//   ....[86]....
        /*04dc*/ 	.word	0x0000c680


	//   ....[87]....
        /*04e0*/ 	.word	0x0000c7e0


	//   ....[88]....
        /*04e4*/ 	.word	0x0000c7f0


	//   ....[89]....
        /*04e8*/ 	.word	0x0000c9e0


	//   ....[90]....
        /*04ec*/ 	.word	0x0000ca00


	//   ....[91]....
        /*04f0*/ 	.word	0x0000cb20


	//   ....[92]....
        /*04f4*/ 	.word	0x0000cb60


	//   ....[93]....
        /*04f8*/ 	.word	0x0000cb90


	//   ....[94]....
        /*04fc*/ 	.word	0x0000cbc0


	//   ....[95]....
        /*0500*/ 	.word	0x0000cbf0


	//   ....[96]....
        /*0504*/ 	.word	0x0000cc20


	//   ....[97]....
        /*0508*/ 	.word	0x0000cd70


	//   ....[98]....
        /*050c*/ 	.word	0x0000cdb0


	//   ....[99]....
        /*0510*/ 	.word	0x0000cde0


	//   ....[100]....
        /*0514*/ 	.word	0x0000ce10


	//   ....[101]....
        /*0518*/ 	.word	0x0000ce40


	//   ....[102]....
        /*051c*/ 	.word	0x0000ce70


	//   ....[103]....
        /*0520*/ 	.word	0x0000cf00


	//   ....[104]....
        /*0524*/ 	.word	0x0000cf30


	//   ....[105]....
        /*0528*/ 	.word	0x0000cf40


	//   ....[106]....
        /*052c*/ 	.word	0x0000cfa0


	//   ....[107]....
        /*0530*/ 	.word	0x0000d4d0


	//   ....[108]....
        /*0534*/ 	.word	0x0000d530


	//   ....[109]....
        /*0538*/ 	.word	0x0000d580


	//   ....[110]....
        /*053c*/ 	.word	0x0000d5d0


	//   ....[111]....
        /*0540*/ 	.word	0x0000d620


	//   ....[112]....
        /*0544*/ 	.word	0x0000d690


	//   ....[113]....
        /*0548*/ 	.word	0x0000d6e0


	//   ....[114]....
        /*054c*/ 	.word	0x0000d740


	//   ....[115]....
        /*0550*/ 	.word	0x0000d7b0


	//   ....[116]....
        /*0554*/ 	.word	0x0000d810


	//   ....[117]....
        /*0558*/ 	.word	0x0000d880


	//   ....[118]....
        /*055c*/ 	.word	0x0000d8f0


	//   ....[119]....
        /*0560*/ 	.word	0x0000d960


	//   ....[120]....
        /*0564*/ 	.word	0x0000d9c0


	//   ....[121]....
        /*0568*/ 	.word	0x0000da30


	//   ....[122]....
        /*056c*/ 	.word	0x0000daa0


	//   ....[123]....
        /*0570*/ 	.word	0x0000db10


	//   ....[124]....
        /*0574*/ 	.word	0x0000db70


	//   ....[125]....
        /*0578*/ 	.word	0x0000dbe0


	//   ....[126]....
        /*057c*/ 	.word	0x0000dc50


	//   ....[127]....
        /*0580*/ 	.word	0x0000dd90


	//   ....[128]....
        /*0584*/ 	.word	0x0000ddf0


	//   ....[129]....
        /*0588*/ 	.word	0x0000de60


	//   ....[130]....
        /*058c*/ 	.word	0x0000ded0


	//   ....[131]....
        /*0590*/ 	.word	0x0000e010


	//   ....[132]....
        /*0594*/ 	.word	0x0000e070


	//   ....[133]....
        /*0598*/ 	.word	0x0000e0d0


	//   ....[134]....
        /*059c*/ 	.word	0x0000e140


	//   ....[135]....
        /*05a0*/ 	.word	0x0000e1b0


	//   ....[136]....
        /*05a4*/ 	.word	0x0000e2f0


	//   ....[137]....
        /*05a8*/ 	.word	0x0000e350


	//   ....[138]....
        /*05ac*/ 	.word	0x0000e3c0


	//   ....[139]....
        /*05b0*/ 	.word	0x0000e430


	//   ....[140]....
        /*05b4*/ 	.word	0x0000e580


	//   ....[141]....
        /*05b8*/ 	.word	0x0000e5e0


	//   ....[142]....
        /*05bc*/ 	.word	0x0000e640


	//   ....[143]....
        /*05c0*/ 	.word	0x0000e6b0


	//   ....[144]....
        /*05c4*/ 	.word	0x0000e720


	//   ....[145]....
        /*05c8*/ 	.word	0x0000e870


	//   ....[146]....
        /*05cc*/ 	.word	0x0000e8d0


	//   ....[147]....
        /*05d0*/ 	.word	0x0000e930


	//   ....[148]....
        /*05d4*/ 	.word	0x0000e990


	//   ....[149]....
        /*05d8*/ 	.word	0x0000e9e0


	//   ....[150]....
        /*05dc*/ 	.word	0x0000ea30


	//   ....[151]....
        /*05e0*/ 	.word	0x0000eaa0


	//   ....[152]....
        /*05e4*/ 	.word	0x0000eb10


	//   ....[153]....
        /*05e8*/ 	.word	0x0000eb80


	//   ....[154]....
        /*05ec*/ 	.word	0x0000ebe0


	//   ....[155]....
        /*05f0*/ 	.word	0x0000ec50


	//   ....[156]....
        /*05f4*/ 	.word	0x0000ecc0


	//   ....[157]....
        /*05f8*/ 	.word	0x0000ed30


	//   ....[158]....
        /*05fc*/ 	.word	0x0000ed90


	//   ....[159]....
        /*0600*/ 	.word	0x0000ee00


	//   ....[160]....
        /*0604*/ 	.word	0x0000ee70


	//   ....[161]....
        /*0608*/ 	.word	0x0000eee0


	//   ....[162]....
        /*060c*/ 	.word	0x0000ef40


	//   ....[163]....
        /*0610*/ 	.word	0x0000efb0


	//   ....[164]....
        /*0614*/ 	.word	0x0000f020


	//   ....[165]....
        /*0618*/ 	.word	0x0000f090


	//   ....[166]....
        /*061c*/ 	.word	0x0000f0f0


	//   ....[167]....
        /*0620*/ 	.word	0x0000f160


	//   ....[168]....
        /*0624*/ 	.word	0x0000f1d0


	//   ....[169]....
        /*0628*/ 	.word	0x0000f240


	//   ....[170]....
        /*062c*/ 	.word	0x0000f2a0


	//   ....[171]....
        /*0630*/ 	.word	0x0000f310


	//   ....[172]....
        /*0634*/ 	.word	0x0000f380


	//   ....[173]....
        /*0638*/ 	.word	0x0000f3d0


	//   ....[174]....
        /*063c*/ 	.word	0x0000f410


	//   ....[175]....
        /*0640*/ 	.word	0x0000f460


	//   ....[176]....
        /*0644*/ 	.word	0x0000f4b0


	//   ....[177]....
        /*0648*/ 	.word	0x0000f500


	//   ....[178]....
        /*064c*/ 	.word	0x0000f570


	//   ....[179]....
        /*0650*/ 	.word	0x0000f5c0


	//   ....[180]....
        /*0654*/ 	.word	0x0000f610


	//   ....[181]....
        /*0658*/ 	.word	0x0000f660


	//   ....[182]....
        /*065c*/ 	.word	0x0000f6b0


	//   ....[183]....
        /*0660*/ 	.word	0x0000f700


	//   ....[184]....
        /*0664*/ 	.word	0x0000f770


	//   ....[185]....
        /*0668*/ 	.word	0x0000f7c0


	//   ....[186]....
        /*066c*/ 	.word	0x0000f820


	//   ....[187]....
        /*0670*/ 	.word	0x0000f880


	//   ....[188]....
        /*0674*/ 	.word	0x0000f8f0


	//----- nvinfo : EIATTR_EXIT_INSTR_OFFSETS
	.align		4
.L_980:
        /*0678*/ 	.byte	0x04, 0x1c
        /*067a*/ 	.short	(.L_982 - .L_981)


	//   ....[0]....
.L_981:
        /*067c*/ 	.word	0x00000b40


	//   ....[1]....
        /*0680*/ 	.word	0x0000d490


	//----- nvinfo : EIATTR_MAX_THREADS
	.align		4
.L_982:
        /*0684*/ 	.byte	0x04, 0x05
        /*0686*/ 	.short	(.L_984 - .L_983)
.L_983:
        /*0688*/ 	.word	0x00000100
        /*068c*/ 	.word	0x00000001
        /*0690*/ 	.word	0x00000001


	//----- nvinfo : EIATTR_CRS_STACK_SIZE
	.align		4
.L_984:
        /*0694*/ 	.byte	0x04, 0x1e
        /*0696*/ 	.short	(.L_986 - .L_985)
.L_985:
        /*0698*/ 	.word	0x00000000
.L_986:


//--------------------- .nv.info._ZN7cutlass13device_kernelIN5flash19enable_sm80_to_sm89INS1_16FlashAttnFwdSm80INS1_25CollectiveMainloopFwdSm80ILi8ELi2ELb0EN4cute5tupleIJNS5_1CILi128EEENS7_ILi64EEENS7_ILi192EEEEEELi192ENS_6half_tEfNS_4arch4Sm80ELb0ELb0ELb0ELb1ELb1ELb1ELb1ELb1EEENS1_21CollectiveEpilogueFwdINS6_IJS8_SA_S9_EEENS6_IJNS7_ILi1EEESI_SI_EEESC_SE_Li256ELb1ELb1ELb1ELb0EEENS1_36VarlenDynamicPersistentTileSchedulerILi128ELi64ELi256ELi256ELb1ELb1ELb0ELb0ELb1ELb1EEEEEEEEEvNT_6ParamsE --------------------------
	.section	.nv.info._ZN7cutlass13device_kernelIN5flash19enable_sm80_to_sm89INS1_16FlashAttnFwdSm80INS1_25CollectiveMainloopFwdSm80ILi8ELi2ELb0EN4cute5tupleIJNS5_1CILi128EEENS7_ILi64EEENS7_ILi192EEEEEELi192ENS_6half_tEfNS_4arch4Sm80ELb0ELb0ELb0ELb1ELb1ELb1ELb1ELb1EEENS1_21CollectiveEpilogueFwdINS6_IJS8_SA_S9_EEENS6_IJNS7_ILi1EEESI_SI_EEESC_SE_Li256ELb1ELb1ELb1ELb0EEENS1_36VarlenDynamicPersistentTileSchedulerILi128ELi64ELi256ELi256ELb1ELb1ELb0ELb0ELb1ELb1EEEEEEEEEvNT_6ParamsE,"",@"SHT_CUDA_INFO"
	.sectionflags	@""
	.align	4


	//----- nvinfo : EIATTR_CUDA_API_VERSION
	.align		4
        /*0000*/ 	.byte	0x04, 0x37
        /*0002*/ 	.short	(.L_988 - .L_987)
.L_987:
        /*0004*/ 	.word	0x00000082


	//----- nvinfo : EIATTR_SW2861232_WAR
	.align		4
.L_988:
        /*0008*/ 	.byte	0x01, 0x35
	.zero		2


	//----- nvinfo : EIATTR_PARAM_CBANK
	.align		4
        /*000c*/ 	.byte	0x04, 0x0a
        /*000e*/ 	.short	(.L_990 - .L_989)
	.align		4
.L_989:
        /*0010*/ 	.word	index@(.nv.constant0._ZN7cutlass13device_kernelIN5flash19enable_sm80_to_sm89INS1_16FlashAttnFwdSm80INS1_25CollectiveMainloopFwdSm80ILi8ELi2ELb0EN4cute5tupleIJNS5_1CILi128EEENS7_ILi64EEENS7_ILi192EEEEEELi192ENS_6half_tEfNS_4arch4Sm80ELb0ELb0ELb0ELb1ELb1ELb1ELb1ELb1EEENS1_21CollectiveEpilogueFwdINS6_IJS8_SA_S9_EEENS6_IJNS7_ILi1EEESI_SI_EEESC_SE_Li256ELb1ELb1ELb1ELb0EEENS1_36VarlenDynamicPersistentTileSchedulerILi128ELi64ELi256ELi256ELb1ELb1ELb0ELb0ELb1ELb1EEEEEEEEEvNT_6ParamsE)
        /*0014*/ 	.short	0x0160
        /*0016*/ 	.short	0x0438


	//----- nvinfo : EIATTR_CBANK_PARAM_SIZE
	.align		4
.L_990:
        /*0018*/ 	.byte	0x03, 0x19
        /*001a*/ 	.short	0x0438


	//----- nvinfo : EIATTR_KPARAM_INFO
	.align		4
        /*001c*/ 	.byte	0x04, 0x17
        /*001e*/ 	.short	(.L_992 - .L_991)
.L_991:
        /*0020*/ 	.word	0x00000000
        /*0024*/ 	.short	0x0000
        /*0026*/ 	.short	0x0000
        /*0028*/ 	.byte	0x00, 0xf0, 0xe1, 0x10


	//----- nvinfo : EIATTR_MAXREG_COUNT
	.align		4
.L_992:
        /*002c*/ 	.byte	0x03, 0x1b
        /*002e*/ 	.short	0x00ff


	//----- nvinfo : EIATTR_NUM_BARRIERS
	.align		4
        /*0030*/ 	.byte	0x02, 0x4c
        /*0032*/ 	.byte	0x06
	.zero		1


	//----- nvinfo : EIATTR_ANNOTATIONS
	.align		4
        /*0034*/ 	.byte	0x04, 0x55
        /*0036*/ 	.short	(.L_994 - .L_993)


	//   ....[0]....
.L_993:
        /* <DEDUP_REMOVED lines=21> */


	//----- nvinfo : EIATTR_MERCURY_ISA_VERSION
	.align		4
.L_994:
        /*0178*/ 	.byte	0x03, 0x5f
        /*017a*/ 	.short	0x0000


	//----- nvinfo : EIATTR_INT_WARP_WIDE_INSTR_OFFSETS
	.align		4
        /*017c*/ 	.byte	0x04, 0x31
        /*017e*/ 	.short	(.L_996 - .L_995)


	//   ....[0]....
.L_995:
        /*0180*/ 	.word	0x00014d20


	//   ....[1]....
        /*0184*/ 	.word	0x00014da0


	//----- nvinfo : EIATTR_COOP_GROUP_MASK_REGIDS
	.align		4
.L_996:
        /*0188*/ 	.byte	0x04, 0x29
        /*018a*/ 	.short	(.L_998 - .L_997)


	//   ....[0]....
.L_997:
        /*018c*/ 	.word	0xffffffff


	//   ....[1]....
        /*0190*/ 	.word	0xffffffff


	//   ....[2]....
        /*0194*/ 	.word	0xffffffff


	//   ....[3]....
        /*0198*/ 	.word	0xffffffff


	//   ....[4]....
        /*019c*/ 	.word	0xffffffff


	//   ....[5]....
        /*01a0*/ 	.word	0xffffffff


	//   ....[6]....
        /*01a4*/ 	.word	0xffffffff


	//   ....[7]....
        /*01a8*/ 	.word	0xffffffff


	//   ....[8]....
        /*01ac*/ 	.word	0xffffffff


	//   ....[9]....
        /*01b0*/ 	.word	0xffffffff


	//   ....[10]....
        /*01b4*/ 	.word	0xffffffff


	//   ....[11]....
        /*01b8*/ 	.word	0xffffffff


	//   ....[12]....
        /*01bc*/ 	.word	0xffffffff


	//   ....[13]....
        /*01c0*/ 	.word	0xffffffff


	//   ....[14]....
        /*01c4*/ 	.word	0xffffffff


	//   ....[15]....
        /*01c8*/ 	.word	0xffffffff


	//   ....[16]....
        /*01cc*/ 	.word	0xffffffff


	//   ....[17]....
        /*01d0*/ 	.word	0xffffffff


	//   ....[18]....
        /*01d4*/ 	.word	0xffffffff


	//   ....[19]....
        /*01d8*/ 	.word	0xffffffff


	//   ....[20]....
        /*01dc*/ 	.word	0xffffffff


	//   ....[21]....
        /*01e0*/ 	.word	0xffffffff


	//   ....[22]....
        /*01e4*/ 	.word	0xffffffff


	//   ....[23]....
        /*01e8*/ 	.word	0xffffffff


	//   ....[24]....
        /*01ec*/ 	.word	0xffffffff


	//   ....[25]....
        /*01f0*/ 	.word	0xffffffff


	//   ....[26]....
        /*01f4*/ 	.word	0xffffffff


	//   ....[27]....
        /*01f8*/ 	.word	0xffffffff


	//   ....[28]....
        /*01fc*/ 	.word	0xffffffff


	//   ....[29]....
        /*0200*/ 	.word	0xffffffff


	//   ....[30]....
        /*0204*/ 	.word	0xffffffff


	//   ....[31]....
        /*0208*/ 	.word	0xffffffff


	//   ....[32]....
        /*020c*/ 	.word	0xffffffff


	//   ....[33]....
        /*0210*/ 	.word	0xffffffff


	//   ....[34]....
        /*0214*/ 	.word	0xffffffff


	//   ....[35]....
        /*0218*/ 	.word	0xffffffff


	//   ....[36]....
        /*021c*/ 	.word	0xffffffff


	//   ....[37]....
        /*0220*/ 	.word	0xffffffff


	//   ....[38]....
        /*0224*/ 	.word	0xffffffff


	//   ....[39]....
        /*0228*/ 	.word	0xffffffff


	//   ....[40]....
        /*022c*/ 	.word	0xffffffff


	//   ....[41]....
        /*0230*/ 	.word	0xffffffff


	//   ....[42]....
        /*0234*/ 	.word	0xffffffff


	//   ....[43]....
        /*0238*/ 	.word	0xffffffff


	//   ....[44]....
        /*023c*/ 	.word	0xffffffff


	//   ....[45]....
        /*0240*/ 	.word	0xffffffff


	//   ....[46]....
        /*0244*/ 	.word	0xffffffff


	//   ....[47]....
        /*0248*/ 	.word	0xffffffff


	//   ....[48]....
        /*024c*/ 	.word	0xffffffff


	//   ....[49]....
        /*0250*/ 	.word	0xffffffff


	//   ....[50]....
        /*0254*/ 	.word	0xffffffff


	//   ....[51]....
        /*0258*/ 	.word	0xffffffff


	//   ....[52]....
        /*025c*/ 	.word	0xffffffff


	//   ....[53]....
        /*0260*/ 	.word	0xffffffff


	//   ....[54]....
        /*0264*/ 	.word	0xffffffff


	//   ....[55]....
        /*0268*/ 	.word	0xffffffff


	//   ....[56]....
        /*026c*/ 	.word	0xffffffff


	//   ....[57]....
        /*0270*/ 	.word	0xffffffff


	//   ....[58]....
        /*0274*/ 	.word	0xffffffff


	//   ....[59]....
        /*0278*/ 	.word	0xffffffff


	//   ....[60]....
        /*027c*/ 	.word	0xffffffff


	//   ....[61]....
        /*0280*/ 	.word	0xffffffff


	//   ....[62]....
        /*0284*/ 	.word	0xffffffff


	//   ....[63]....
        /*0288*/ 	.word	0xffffffff


	//   ....[64]....
        /*028c*/ 	.word	0xffffffff


	//   ....[65]....
        /*0290*/ 	.word	0xffffffff


	//   ....[66]....
        /*0294*/ 	.word	0xffffffff


	//   ....[67]....
        /*0298*/ 	.word	0xffffffff


	//   ....[68]....
        /*029c*/ 	.word	0xffffffff


	//   ....[69]....
        /*02a0*/ 	.word	0xffffffff


	//   ....[70]....
        /*02a4*/ 	.word	0xffffffff


	//   ....[71]....
        /*02a8*/ 	.word	0xffffffff


	//   ....[72]....
        /*02ac*/ 	.word	0xffffffff


	//   ....[73]....
        /*02b0*/ 	.word	0xffffffff


	//   ....[74]....
        /*02b4*/ 	.word	0xffffffff


	//   ....[75]....
        /*02b8*/ 	.word	0xffffffff


	//   ....[76]....
        /*02bc*/ 	.word	0xffffffff


	//   ....[77]....
        /*02c0*/ 	.word	0xffffffff


	//   ....[78]....
        /*02c4*/ 	.word	0xffffffff


	//   ....[79]....
        /*02c8*/ 	.word	0xffffffff


	//   ....[80]....
        /*02cc*/ 	.word	0xffffffff


	//   ....[81]....
        /*02d0*/ 	.word	0xffffffff


	//   ....[82]....
        /*02d4*/ 	.word	0xffffffff


	//   ....[83]....
        /*02d8*/ 	.word	0xffffffff


	//   ....[84]....
        /*02dc*/ 	.word	0xffffffff


	//   ....[85]....
        /*02e0*/ 	.word	0xffffffff


	//   ....[86]....
        /*02e4*/ 	.word	0xffffffff


	//   ....[87]....
        /*02e8*/ 	.word	0xffffffff


	//   ....[88]....
        /*02ec*/ 	.word	0xffffffff


	//   ....[89]....
        /*02f0*/ 	.word	0xffffffff


	//   ....[90]....
        /*02f4*/ 	.word	0xffffffff


	//   ....[91]....
        /*02f8*/ 	.word	0xffffffff


	//   ....[92]....
        /*02fc*/ 	.word	0xffffffff


	//   ....[93]....
        /*0300*/ 	.word	0xffffffff


	//   ....[94]....
        /*0304*/ 	.word	0xffffffff


	//   ....[95]....
        /*0308*/ 	.word	0xffffffff


	//   ....[96]....
        /*030c*/ 	.word	0xffffffff


	//   ....[97]....
        /*0310*/ 	.word	0xffffffff


	//   ....[98]....
        /*0314*/ 	.word	0xffffffff


	//   ....[99]....
        /*0318*/ 	.word	0xffffffff


	//   ....[100]....
        /*031c*/ 	.word	0xffffffff


	//   ....[101]....
        /*0320*/ 	.word	0xffffffff


	//   ....[102]....
        /*0324*/ 	.word	0xffffffff


	//   ....[103]....
        /*0328*/ 	.word	0xffffffff


	//   ....[104]....
        /*032c*/ 	.word	0xffffffff


	//   ....[105]....
        /*0330*/ 	.word	0xffffffff


	//   ....[106]....
        /*0334*/ 	.word	0xffffffff


	//   ....[107]....
        /*0338*/ 	.word	0xffffffff


	//   ....[108]....
        /*033c*/ 	.word	0xffffffff


	//   ....[109]....
        /*0340*/ 	.word	0xffffffff


	//   ....[110]....
        /*0344*/ 	.word	0xffffffff


	//   ....[111]....
        /*0348*/ 	.word	0xffffffff


	//   ....[112]....
        /*034c*/ 	.word	0xffffffff


	//   ....[113]....
        /*0350*/ 	.word	0xffffffff


	//   ....[114]....
        /*0354*/ 	.word	0xffffffff


	//   ....[115]....
        /*0358*/ 	.word	0xffffffff


	//   ....[116]....
        /*035c*/ 	.word	0xffffffff


	//   ....[117]....
        /*0360*/ 	.word	0xffffffff


	//   ....[118]....
        /*0364*/ 	.word	0xffffffff


	//   ....[119]....
        /*0368*/ 	.word	0xffffffff


	//   ....[120]....
        /*036c*/ 	.word	0xffffffff


	//   ....[121]....
        /*0370*/ 	.word	0xffffffff


	//   ....[122]....
        /*0374*/ 	.word	0xffffffff


	//   ....[123]....
        /*0378*/ 	.word	0xffffffff


	//   ....[124]....
        /*037c*/ 	.word	0xffffffff


	//   ....[125]....
        /*0380*/ 	.word	0xffffffff


	//   ....[126]....
        /*0384*/ 	.word	0xffffffff


	//   ....[127]....
        /*0388*/ 	.word	0xffffffff


	//   ....[128]....
        /*038c*/ 	.word	0xffffffff


	//   ....[129]....
        /*0390*/ 	.word	0xffffffff


	//   ....[130]....
        /*0394*/ 	.word	0xffffffff


	//   ....[131]....
        /*0398*/ 	.word	0xffffffff


	//   ....[132]....
        /*039c*/ 	.word	0xffffffff


	//   ....[133]....
        /*03a0*/ 	.word	0xffffffff


	//   ....[134]....
        /*03a4*/ 	.word	0xffffffff


	//   ....[135]....
        /*03a8*/ 	.word	0xffffffff


	//   ....[136]....
        /*03ac*/ 	.word	0xffffffff


	//   ....[137]....
        /*03b0*/ 	.word	0xffffffff


	//   ....[138]....
        /*03b4*/ 	.word	0xffffffff


	//   ....[139]....
        /*03b8*/ 	.word	0xffffffff


	//   ....[140]....
        /*03bc*/ 	.word	0xffffffff


	//   ....[141]....
        /*03c0*/ 	.word	0xffffffff


	//   ....[142]....
        /*03c4*/ 	.word	0xffffffff


	//   ....[143]....
        /*03c8*/ 	.word	0xffffffff


	//   ....[144]....
        /*03cc*/ 	.word	0xffffffff


	//   ....[145]....
        /*03d0*/ 	.word	0xffffffff


	//   ....[146]....
        /*03d4*/ 	.word	0xffffffff


	//   ....[147]....
        /*03d8*/ 	.word	0xffffffff


	//   ....[148]....
        /*03dc*/ 	.word	0xffffffff


	//   ....[149]....
        /*03e0*/ 	.word	0xffffffff


	//   ....[150]....
        /*03e4*/ 	.word	0xffffffff


	//   ....[151]....
        /*03e8*/ 	.word	0xffffffff


	//   ....[152]....
        /*03ec*/ 	.word	0xffffffff


	//   ....[153]....
        /*03f0*/ 	.word	0xffffffff


	//   ....[154]....
        /*03f4*/ 	.word	0xffffffff


	//   ....[155]....
        /*03f8*/ 	.word	0xffffffff


	//   ....[156]....
        /*03fc*/ 	.word	0xffffffff


	//   ....[157]....
        /*0400*/ 	.word	0xffffffff


	//   ....[158]....
        /*0404*/ 	.word	0xffffffff


	//   ....[159]....
        /*0408*/ 	.word	0xffffffff


	//   ....[160]....
        /*040c*/ 	.word	0xffffffff


	//   ....[161]....
        /*0410*/ 	.word	0xffffffff


	//   ....[162]....
        /*0414*/ 	.word	0xffffffff


	//   ....[163]....
        /*0418*/ 	.word	0xffffffff


	//   ....[164]....
        /*041c*/ 	.word	0xffffffff


	//   ....[165]....
        /*0420*/ 	.word	0xffffffff


	//   ....[166]....
        /*0424*/ 	.word	0xffffffff


	//   ....[167]....
        /*0428*/ 	.word	0xffffffff


	//   ....[168]....
        /*042c*/ 	.word	0xffffffff


	//   ....[169]....
        /*0430*/ 	.word	0xffffffff


	//   ....[170]....
        /*0434*/ 	.word	0xffffffff


	//   ....[171]....
        /*0438*/ 	.word	0xffffffff


	//   ....[172]....
        /*043c*/ 	.word	0xffffffff


	//   ....[173]....
        /*0440*/ 	.word	0xffffffff


	//   ....[174]....
        /*0444*/ 	.word	0xffffffff


	//   ....[175]....
        /*0448*/ 	.word	0xffffffff


	//   ....[176]....
        /*044c*/ 	.word	0xffffffff


	//   ....[177]....
        /*0450*/ 	.word	0xffffffff


	//   ....[178]....
        /*0454*/ 	.word	0xffffffff


	//   ....[179]....
        /*0458*/ 	.word	0xffffffff


	//   ....[180]....
        /*045c*/ 	.word	0xffffffff


	//   ....[181]....
        /*0460*/ 	.word	0xffffffff


	//   ....[182]....
        /*0464*/ 	.word	0xffffffff


	//   ....[183]....
        /*0468*/ 	.word	0xffffffff


	//   ....[184]....
        /*046c*/ 	.word	0xffffffff


	//   ....[185]....
        /*0470*/ 	.word	0xffffffff


	//   ....[186]....
        /*0474*/ 	.word	0xffffffff


	//   ....[187]....
        /*0478*/ 	.word	0xffffffff


	//   ....[188]....
        /*047c*/ 	.word	0xffffffff


	//   ....[189]....
        /*0480*/ 	.word	0xffffffff


	//   ....[190]....
        /*0484*/ 	.word	0xffffffff


	//   ....[191]....
        /*0488*/ 	.word	0xffffffff


	//   ....[192]....
        /*048c*/ 	.word	0xffffffff


	//   ....[193]....
        /*0490*/ 	.word	0xffffffff


	//   ....[194]....
        /*0494*/ 	.word	0xffffffff


	//   ....[195]....
        /*0498*/ 	.word	0xffffffff


	//   ....[196]....
        /*049c*/ 	.word	0xffffffff


	//   ....[197]....
        /*04a0*/ 	.word	0xffffffff


	//   ....[198]....
        /*04a4*/ 	.word	0xffffffff


	//   ....[199]....
        /*04a8*/ 	.word	0xffffffff


	//   ....[200]....
        /*04ac*/ 	.word	0xffffffff


	//   ....[201]....
        /*04b0*/ 	.word	0xffffffff


	//   ....[202]....
        /*04b4*/ 	.word	0xffffffff


	//   ....[203]....
        /*04b8*/ 	.word	0xffffffff


	//   ....[204]....
        /*04bc*/ 	.word	0xffffffff


	//   ....[205]....
        /*04c0*/ 	.word	0xffffffff


	//   ....[206]....
        /*04c4*/ 	.word	0xffffffff


	//   ....[207]....
        /*04c8*/ 	.word	0xffffffff


	//   ....[208]....
        /*04cc*/ 	.word	0xffffffff


	//   ....[209]....
        /*04d0*/ 	.word	0xffffffff


	//   ....[210]....
        /*04d4*/ 	.word	0xffffffff


	//   ....[211]....
        /*04d8*/ 	.word	0xffffffff


	//----- nvinfo : EIATTR_COOP_GROUP_INSTR_OFFSETS
	.align		4
.L_998:
        /*04dc*/ 	.byte	0x04, 0x28
        /*04de*/ 	.short	(.L_1000 - .L_999)


	//   ....[0]....
.L_999:
        /*04e0*/ 	.word	0x00000050


	//   ....[1]....
        /*04e4*/ 	.word	0x000001e0


	//   ....[2]....
        /*04e8*/ 	.word	0x00000210


	//   ....[3]....
        /*04ec*/ 	.word	0x00000240


	//   ....[4]....
        /*04f0*/ 	.word	0x00000270


	//   ....[5]....
        /*04f4*/ 	.word	0x000002a0


	//   ....[6]....
        /*04f8*/ 	.word	0x000002d0


	//   ....[7]....
        /*04fc*/ 	.word	0x00000440


	//   ....[8]....
        /*0500*/ 	.word	0x00000480


	//   ....[9]....
        /*0504*/ 	.word	0x000004b0


	//   ....[10]....
        /*0508*/ 	.word	0x000004e0


	//   ....[11]....
        /*050c*/ 	.word	0x00000510


	//   ....[12]....
        /*0510*/ 	.word	0x00000540


	//   ....[13]....
        /*0514*/ 	.word	0x000005d0


	//   ....[14]....
        /*0518*/ 	.word	0x00000600


	//   ....[15]....
        /*051c*/ 	.word	0x00000620


	//   ....[16]....
        /*0520*/ 	.word	0x00000680


	//   ....[17]....
        /*0524*/ 	.word	0x000037b0


	//   ....[18]....
        /*0528*/ 	.word	0x000037c0


	//   ....[19]....
        /*052c*/ 	.word	0x00005380


	//   ....[20]....
        /*0530*/ 	.word	0x00005390


	//   ....[21]....
        /*0534*/ 	.word	0x00006e80


	//   ....[22]....
        /*0538*/ 	.word	0x00006e90


	//   ....[23]....
        /*053c*/ 	.word	0x00007380


	//   ....[24]....
        /*0540*/ 	.word	0x00007390


	//   ....[25]....
        /*0544*/ 	.word	0x00008080


	//   ....[26]....
        /*0548*/ 	.word	0x000080a0


	//   ....[27]....
        /*054c*/ 	.word	0x000081d0


	//   ....[28]....
        /*0550*/ 	.word	0x000081e0


	//   ....[29]....
        /*0554*/ 	.word	0x00008310


	//   ....[30]....
        /*0558*/ 	.word	0x00008330


	//   ....[31]....
        /*055c*/ 	.word	0x00008460


	//   ....[32]....
        /*0560*/ 	.word	0x00008470


	//   ....[33]....
        /*0564*/ 	.word	0x00008990


	//   ....[34]....
        /*0568*/ 	.word	0x000089b0


	//   ....[35]....
        /*056c*/ 	.word	0x000089d0


	//   ....[36]....
        /*0570*/ 	.word	0x000089e0


	//   ....[37]....
        /*0574*/ 	.word	0x00008ad0


	//   ....[38]....
        /*0578*/ 	.word	0x00008b00


	//   ....[39]....
        /*057c*/ 	.word	0x00008b20


	//   ....[40]....
        /*0580*/ 	.word	0x00008c30


	//   ....[41]....
        /*0584*/ 	.word	0x00008fa0


	//   ....[42]....
        /*0588*/ 	.word	0x00008fc0


	//   ....[43]....
        /*058c*/ 	.word	0x000090a0


	//   ....[44]....
        /*0590*/ 	.word	0x000090e0


	//   ....[45]....
        /*0594*/ 	.word	0x000093e0


	//   ....[46]....
        /*0598*/ 	.word	0x00009400


	//   ....[47]....
        /*059c*/ 	.word	0x00009410


	//   ....[48]....
        /*05a0*/ 	.word	0x00009420


	//   ....[49]....
        /*05a4*/ 	.word	0x0000bf30


	//   ....[50]....
        /*05a8*/ 	.word	0x0000bf50


	//   ....[51]....
        /*05ac*/ 	.word	0x0000bf70


	//   ....[52]....
        /*05b0*/ 	.word	0x0000bf80


	//   ....[53]....
        /*05b4*/ 	.word	0x0000ee00


	//   ....[54]....
        /*05b8*/ 	.word	0x0000ee20


	//   ....[55]....
        /*05bc*/ 	.word	0x0000eeb0


	//   ....[56]....
        /*05c0*/ 	.word	0x0000ef10


	//   ....[57]....
        /*05c4*/ 	.word	0x0000ff60


	//   ....[58]....
        /*05c8*/ 	.word	0x0000fff0


	//   ....[59]....
        /*05cc*/ 	.word	0x00010000


	//   ....[60]....
        /*05d0*/ 	.word	0x00010030


	//   ....[61]....
        /*05d4*/ 	.word	0x00011340


	//   ....[62]....
        /*05d8*/ 	.word	0x00011360


	//   ....[63]....
        /*05dc*/ 	.word	0x00011450


	//   ....[64]....
        /*05e0*/ 	.word	0x00011470


	//   ....[65]....
        /*05e4*/ 	.word	0x00011900


	//   ....[66]....
        /*05e8*/ 	.word	0x00011920


	//   ....[67]....
        /*05ec*/ 	.word	0x00011a20


	//   ....[68]....
        /*05f0*/ 	.word	0x00011a60


	//   ....[69]....
        /*05f4*/ 	.word	0x000127c0


	//   ....[70]....
        /*05f8*/ 	.word	0x000127f0


	//   ....[71]....
        /*05fc*/ 	.word	0x00012a90


	//   ....[72]....
        /*0600*/ 	.word	0x00012bc0


	//   ....[73]....
        /*0604*/ 	.word	0x00014190


	//   ....[74]....
        /*0608*/ 	.word	0x000141b0


	//   ....[75]....
        /*060c*/ 	.word	0x000142c0


	//   ....[76]....
        /*0610*/ 	.word	0x000142f0


	//   ....[77]....
        /*0614*/ 	.word	0x00014510


	//   ....[78]....
        /*0618*/ 	.word	0x00014540


	//   ....[79]....
        /*061c*/ 	.word	0x00014550


	//   ....[80]....
        /*0620*/ 	.word	0x00014580


	//   ....[81]....
        /*0624*/ 	.word	0x00015a70


	//   ....[82]....
        /*0628*/ 	.word	0x00015a80


	//   ....[83]....
        /*062c*/ 	.word	0x00015aa0


	//   ....[84]....
        /*0630*/ 	.word	0x00015ac0


	//   ....[85]....
        /*0634*/ 	.word	0x00015e40


	//   ....[86]....
        /*0638*/ 	.word	0x00015e60


	//   ....[87]....
        /*063c*/ 	.word	0x00015f80


	//   ....[88]....
        /*0640*/ 	.word	0x00015f90


	//   ....[89]....
        /*0644*/ 	.word	0x000160c0


	//   ....[90]....
        /*0648*/ 	.word	0x000160e0


	//   ....[91]....
        /*064c*/ 	.word	0x00016210


	//   ....[92]....
        /*0650*/ 	.word	0x00016220


	//   ....[93]....
        /*0654*/ 	.word	0x00016540


	//   ....[94]....
        /*0658*/ 	.word	0x00016560


	//   ....[95]....
        /*065c*/ 	.word	0x00016ff0


	//   ....[96]....
        /*0660*/ 	.word	0x00017000


	//   ....[97]....
        /*0664*/ 	.word	0x00018210


	//   ....[98]....
        /*0668*/ 	.word	0x00018230


	//   ....[99]....
        /*066c*/ 	.word	0x00018360


	//   ....[100]....
        /*0670*/ 	.word	0x00018370


	//   ....[101]....
        /*0674*/ 	.word	0x000184a0


	//   ....[102]....
        /*0678*/ 	.word	0x000184c0


	//   ....[103]....
        /*067c*/ 	.word	0x000185f0


	//   ....[104]....
        /*0680*/ 	.word	0x00018600


	//   ....[105]....
        /*0684*/ 	.word	0x000187c0


	//   ....[106]....
        /*0688*/ 	.word	0x000187e0


	//   ....[107]....
        /*068c*/ 	.word	0x00018900


	//   ....[108]....
        /*0690*/ 	.word	0x00018940


	//   ....[109]....
        /*0694*/ 	.word	0x00018970


	//   ....[110]....
        /*0698*/ 	.word	0x000189a0


	//   ....[111]....
        /*069c*/ 	.word	0x000189d0


	//   ....[112]....
        /*06a0*/ 	.word	0x00018a00


	//   ....[113]....
        /*06a4*/ 	.word	0x00018b60


	//   ....[114]....
        /*06a8*/ 	.word	0x00018ba0


	//   ....[115]....
        /*06ac*/ 	.word	0x00018bd0


	//   ....[116]....
        /*06b0*/ 	.word	0x00018c00


	//   ....[117]....
        /*06b4*/ 	.word	0x00018c30


	//   ....[118]....
        /*06b8*/ 	.word	0x00018c60


	//   ....[119]....
        /*06bc*/ 	.word	0x00018cf0


	//   ....[120]....
        /*06c0*/ 	.word	0x00018d20


	//   ....[121]....
        /*06c4*/ 	.word	0x00018d30


	//   ....[122]....
        /*06c8*/ 	.word	0x00018d90


	//   ....[123]....
        /*06cc*/ 	.word	0x000192d0


	//   ....[124]....
        /*06d0*/ 	.word	0x00019330


	//   ....[125]....
        /*06d4*/ 	.word	0x00019380


	//   ....[126]....
        /*06d8*/ 	.word	0x000193d0


	//   ....[127]....
        /*06dc*/ 	.word	0x00019420


	//   ....[128]....
        /*06e0*/ 	.word	0x00019490


	//   ....[129]....
        /*06e4*/ 	.word	0x000194e0


	//   ....[130]....
        /*06e8*/ 	.word	0x00019540


	//   ....[131]....
        /*06ec*/ 	.word	0x000195b0


	//   ....[132]....
        /*06f0*/ 	.word	0x00019610


	//   ....[133]....
        /*06f4*/ 	.word	0x00019680


	//   ....[134]....
        /*06f8*/ 	.word	0x000196f0


	//   ....[135]....
        /*06fc*/ 	.word	0x00019760


	//   ....[136]....
        /*0700*/ 	.word	0x000197c0


	//   ....[137]....
        /*0704*/ 	.word	0x00019830


	//   ....[138]....
        /*0708*/ 	.word	0x000198a0


	//   ....[139]....
        /*070c*/ 	.word	0x00019910


	//   ....[140]....
        /*0710*/ 	.word	0x00019970


	//   ....[141]....
        /*0714*/ 	.word	0x000199e0


	//   ....[142]....
        /*0718*/ 	.word	0x00019a50


	//   ....[143]....
        /*071c*/ 	.word	0x00019bc0


	//   ....[144]....
        /*0720*/ 	.word	0x00019c20


	//   ....[145]....
        /*0724*/ 	.word	0x00019c90


	//   ....[146]....
        /*0728*/ 	.word	0x00019d00


	//   ....[147]....
        /*072c*/ 	.word	0x00019d70


	//   ....[148]....
        /*0730*/ 	.word	0x00019dd0


	//   ....[149]....
        /*0734*/ 	.word	0x00019e40


	//   ....[150]....
        /*0738*/ 	.word	0x00019eb0


	//   ....[151]....
        /*073c*/ 	.word	0x00019f20


	//   ....[152]....
        /*0740*/ 	.word	0x00019f80


	//   ....[153]....
        /*0744*/ 	.word	0x00019ff0


	//   ....[154]....
        /*0748*/ 	.word	0x0001a060


	//   ....[155]....
        /*074c*/ 	.word	0x0001a1d0


	//   ....[156]....
        /*0750*/ 	.word	0x0001a230


	//   ....[157]....
        /*0754*/ 	.word	0x0001a2a0


	//   ....[158]....
        /*0758*/ 	.word	0x0001a310


	//   ....[159]....
        /*075c*/ 	.word	0x0001a480


	//   ....[160]....
        /*0760*/ 	.word	0x0001a4e0


	//   ....[161]....
        /*0764*/ 	.word	0x0001a550


	//   ....[162]....
        /*0768*/ 	.word	0x0001a5c0


	//   ....[163]....
        /*076c*/ 	.word	0x0001a740


	//   ....[164]....
        /*0770*/ 	.word	0x0001a7a0


	//   ....[165]....
        /*0774*/ 	.word	0x0001a800


	//   ....[166]....
        /*0778*/ 	.word	0x0001a870


	//   ....[167]....
        /*077c*/ 	.word	0x0001a8e0


	//   ....[168]....
        /*0780*/ 	.word	0x0001aa60


	//   ....[169]....
        /*0784*/ 	.word	0x0001aac0


	//   ....[170]....
        /*0788*/ 	.word	0x0001ab20


	//   ....[171]....
        /*078c*/ 	.word	0x0001ab80


	//   ....[172]....
        /*0790*/ 	.word	0x0001abd0


	//   ....[173]....
        /*0794*/ 	.word	0x0001ac20


	//   ....[174]....
        /*0798*/ 	.word	0x0001ac90


	//   ....[175]....
        /*079c*/ 	.word	0x0001ad00


	//   ....[176]....
        /*07a0*/ 	.word	0x0001ad70


	//   ....[177]....
        /*07a4*/ 	.word	0x0001add0


	//   ....[178]....
        /*07a8*/ 	.word	0x0001ae40


	//   ....[179]....
        /*07ac*/ 	.word	0x0001aeb0


	//   ....[180]....
        /*07b0*/ 	.word	0x0001af20


	//   ....[181]....
        /*07b4*/ 	.word	0x0001af80


	//   ....[182]....
        /*07b8*/ 	.word	0x0001aff0


	//   ....[183]....
        /*07bc*/ 	.word	0x0001b060


	//   ....[184]....
        /*07c0*/ 	.word	0x0001b0d0


	//   ....[185]....
        /*07c4*/ 	.word	0x0001b130


	//   ....[186]....
        /*07c8*/ 	.word	0x0001b1a0


	//   ....[187]....
        /*07cc*/ 	.word	0x0001b210


	//   ....[188]....
        /*07d0*/ 	.word	0x0001b280


	//   ....[189]....
        /*07d4*/ 	.word	0x0001b2e0


	//   ....[190]....
        /*07d8*/ 	.word	0x0001b350


	//   ....[191]....
        /*07dc*/ 	.word	0x0001b3c0


	//   ....[192]....
        /*07e0*/ 	.word	0x0001b430


	//   ....[193]....
        /*07e4*/ 	.word	0x0001b490


	//   ....[194]....
        /*07e8*/ 	.word	0x0001b500


	//   ....[195]....
        /*07ec*/ 	.word	0x0001b570


	//   ....[196]....
        /*07f0*/ 	.word	0x0001b5c0


	//   ....[197]....
        /*07f4*/ 	.word	0x0001b600


	//   ....[198]....
        /*07f8*/ 	.word	0x0001b650


	//   ....[199]....
        /*07fc*/ 	.word	0x0001b6a0


	//   ....[200]....
        /*0800*/ 	.word	0x0001b6f0


	//   ....[201]....
        /*0804*/ 	.word	0x0001b760


	//   ....[202]....
        /*0808*/ 	.word	0x0001b7b0


	//   ....[203]....
        /*080c*/ 	.word	0x0001b800


	//   ....[204]....
        /*0810*/ 	.word	0x0001b850


	//   ....[205]....
        /*0814*/ 	.word	0x0001b8a0


	//   ....[206]....
        /*0818*/ 	.word	0x0001b8f0


	//   ....[207]....
        /*081c*/ 	.word	0x0001b960


	//   ....[208]....
        /*0820*/ 	.word	0x0001b9b0


	//   ....[209]....
        /*0824*/ 	.word	0x0001ba10


	//   ....[210]....
        /*0828*/ 	.word	0x0001ba70


	//   ....[211]....
        /*082c*/ 	.word	0x0001bae0


	//----- nvinfo : EIATTR_EXIT_INSTR_OFFSETS
	.align		4
.L_1000:
        /*0830*/ 	.byte	0x04, 0x1c
        /*0832*/ 	.short	(.L_1002 - .L_1001)


	//   ....[0]....
.L_1001:
        /*0834*/ 	.word	0x00000b40


	//   ....[1]....
        /*0838*/ 	.word	0x00019290


	//----- nvinfo : EIATTR_MAX_THREADS
	.align		4
.L_1002:
        /*083c*/ 	.byte	0x04, 0x05
        /*083e*/ 	.short	(.L_1004 - .L_1003)
.L_1003:
        /*0840*/ 	.word	0x00000100
        /*0844*/ 	.word	0x00000001
        /*0848*/ 	.word	0x00000001


	//----- nvinfo : EIATTR_CRS_STACK_SIZE
	.align		4
.L_1004:
        /*084c*/ 	.byte	0x04, 0x1e
        /*084e*/ 	.short	(.L_1006 - .L_1005)
.L_1005:
        /*0850*/ 	.word	0x00000000
.L_1006:


//--------------------- .nv.info._ZN7cutlass13device_kernelIN5flash19enable_sm80_to_sm89INS1_16FlashAttnFwdSm80INS1_25CollectiveMainloopFwdSm80ILi8ELi2ELb0EN4cute5tupleIJNS5_1CILi128EEENS7_ILi64EEENS7_ILi192EEEEEELi192ENS_6half_tEfNS_4arch4Sm80ELb0ELb1ELb0ELb0ELb1ELb0ELb1ELb1EEENS1_21CollectiveEpilogueFwdINS6_IJS8_SA_S9_EEENS6_IJNS7_ILi1EEESI_SI_EEESC_SE_Li256ELb0ELb1ELb1ELb0EEENS1_19SingleTileSchedulerILb0ELb1ELb1ELi128EEEEEEEEEvNT_6ParamsE --------------------------
	.section	.nv.info._ZN7cutlass13device_kernelIN5flash19enable_sm80_to_sm89INS1_16FlashAttnFwdSm80INS1_25CollectiveMainloopFwdSm80ILi8ELi2ELb0EN4cute5tupleIJNS5_1CILi128EEENS7_ILi64EEENS7_ILi192EEEEEELi192ENS_6half_tEfNS_4arch4Sm80ELb0ELb1ELb0ELb0ELb1ELb0ELb1ELb1EEENS1_21CollectiveEpilogueFwdINS6_IJS8_SA_S9_EEENS6_IJNS7_ILi1EEESI_SI_EEESC_SE_Li256ELb0ELb1ELb1ELb0EEENS1_19SingleTileSchedulerILb0ELb1ELb1ELi128EEEEEEEEEvNT_6ParamsE,"",@"SHT_CUDA_INFO"
	.sectionflags	@""
	.align	4


	//----- nvinfo : EIATTR_CUDA_API_VERSION
	.align		4
        /*0000*/ 	.byte	0x04, 0x37
        /*0002*/ 	.short	(.L_1008 - .L_1007)
.L_1007:
        /*0004*/ 	.word	0x00000082


	//----- nvinfo : EIATTR_SW2861232_WAR
	.align		4
.L_1008:
        /*0008*/ 	.byte	0x01, 0x35
	.zero		2


	//----- nvinfo : EIATTR_PARAM_CBANK
	.align		4
        /*000c*/ 	.byte	0x04, 0x0a
        /*000e*/ 	.short	(.L_1010 - .L_1009)
	.align		4
.L_1009:
        /*0010*/ 	.word	index@(.nv.constant0._ZN7cutlass13device_kernelIN5flash19enable_sm80_to_sm89INS1_16FlashAttnFwdSm80INS1_25CollectiveMainloopFwdSm80ILi8ELi2ELb0EN4cute5tupleIJNS5_1CILi128EEENS7_ILi64EEENS7_ILi192EEEEEELi192ENS_6half_tEfNS_4arch4Sm80ELb0ELb1ELb0ELb0ELb1ELb0ELb1ELb1EEENS1_21CollectiveEpilogueFwdINS6_IJS8_SA_S9_EEENS6_IJNS7_ILi1EEESI_SI_EEESC_SE_Li256ELb0ELb1ELb1ELb0EEENS1_19SingleTileSchedulerILb0ELb1ELb1ELi128EEEEEEEEEvNT_6ParamsE)
        /*0014*/ 	.short	0x0160
        /*0016*/ 	.short	0x0418


	//----- nvinfo : EIATTR_CBANK_PARAM_SIZE
	.align		4
.L_1010:
        /*0018*/ 	.byte	0x03, 0x19
        /*001a*/ 	.short	0x0418


	//----- nvinfo : EIATTR_KPARAM_INFO
	.align		4
        /*001c*/ 	.byte	0x04, 0x17
        /*001e*/ 	.short	(.L_1012 - .L_1011)
.L_1011:
        /*0020*/ 	.word	0x00000000
        /*0024*/ 	.short	0x0000
        /*0026*/ 	.short	0x0000
        /*0028*/ 	.byte	0x00, 0xf0, 0x61, 0x10


	//----- nvinfo : EIATTR_MAXREG_COUNT
	.align		4
.L_1012:
        /*002c*/ 	.byte	0x03, 0x1b
        /*002e*/ 	.short	0x00ff


	//----- nvinfo : EIATTR_NUM_BARRIERS
	.align		4
        /*0030*/ 	.byte	0x02, 0x4c
        /*0032*/ 	.byte	0x02
	.zero		1


	//----- nvinfo : EIATTR_MERCURY_ISA_VERSION
	.align		4
        /*0034*/ 	.byte	0x03, 0x5f
        /*0036*/ 	.short	0x0000


	//----- nvinfo : EIATTR_COOP_GROUP_MASK_REGIDS
	.align		4
        /*0038*/ 	.byte	0x04, 0x29
        /*003a*/ 	.short	(.L_1014 - .L_1013)


	//   ....[0]....
.L_1013:
        /*003c*/ 	.word	0xffffffff


	//   ....[1]....
        /*0040*/ 	.word	0xffffffff


	//   ....[2]....
        /*0044*/ 	.word	0xffffffff


	//   ....[3]....
        /*0048*/ 	.word	0xffffffff


	//   ....[4]....
        /*004c*/ 	.word	0xffffffff


	//   ....[5]....
        /*0050*/ 	.word	0xffffffff


	//   ....[6]....
        /*0054*/ 	.word	0xffffffff


	//   ....[7]....
        /*0058*/ 	.word	0xffffffff


	//   ....[8]....
        /*005c*/ 	.word	0xffffffff


	//   ....[9]....
        /*0060*/ 	.word	0xffffffff


	//   ....[10]....
        /*0064*/ 	.word	0xffffffff


	//   ....[11]....
        /*0068*/ 	.word	0xffffffff


	//   ....[12]....
        /*006c*/ 	.word	0xffffffff


	//   ....[13]....
        /*0070*/ 	.word	0xffffffff


	//   ....[14]....
        /*0074*/ 	.word	0xffffffff


	//   ....[15]....
        /*0078*/ 	.word	0xffffffff


	//   ....[16]....
        /*007c*/ 	.word	0xffffffff


	//   ....[17]....
        /*0080*/ 	.word	0xffffffff


	//   ....[18]....
        /*0084*/ 	.word	0xffffffff


	//   ....[19]....
        /*0088*/ 	.word	0xffffffff


	//   ....[20]....
        /*008c*/ 	.word	0xffffffff


	//   ....[21]....
        /*0090*/ 	.word	0xffffffff


	//   ....[22]....
        /*0094*/ 	.word	0xffffffff


	//   ....[23]....
        /*0098*/ 	.word	0xffffffff


	//   ....[24]....
        /*009c*/ 	.word	0xffffffff


	//   ....[25]....
        /*00a0*/ 	.word	0xffffffff


	//   ....[26]....
        /*00a4*/ 	.word	0xffffffff


	//   ....[27]....
        /*00a8*/ 	.word	0xffffffff


	//   ....[28]....
        /*00ac*/ 	.word	0xffffffff


	//   ....[29]....
        /*00b0*/ 	.word	0xffffffff


	//   ....[30]....
        /*00b4*/ 	.word	0xffffffff


	//   ....[31]....
        /*00b8*/ 	.word	0xffffffff


	//   ....[32]....
        /*00bc*/ 	.word	0xffffffff


	//   ....[33]....
        /*00c0*/ 	.word	0xffffffff


	//   ....[34]....
        /*00c4*/ 	.word	0xffffffff


	//   ....[35]....
        /*00c8*/ 	.word	0xffffffff


	//   ....[36]....
        /*00cc*/ 	.word	0xffffffff


	//   ....[37]....
        /*00d0*/ 	.word	0xffffffff


	//   ....[38]....
        /*00d4*/ 	.word	0xffffffff


	//   ....[39]....
        /*00d8*/ 	.word	0xffffffff


	//   ....[40]....
        /*00dc*/ 	.word	0xffffffff


	//   ....[41]....
        /*00e0*/ 	.word	0xffffffff


	//   ....[42]....
        /*00e4*/ 	.word	0xffffffff


	//   ....[43]....
        /*00e8*/ 	.word	0xffffffff


	//   ....[44]....
        /*00ec*/ 	.word	0xffffffff


	//   ....[45]....
        /*00f0*/ 	.word	0xffffffff


	//   ....[46]....
        /*00f4*/ 	.word	0xffffffff


	//   ....[47]....
        /*00f8*/ 	.word	0xffffffff


	//   ....[48]....
        /*00fc*/ 	.word	0xffffffff


	//   ....[49]....
        /*0100*/ 	.word	0xffffffff


	//   ....[50]....
        /*0104*/ 	.word	0xffffffff


	//   ....[51]....
        /*0108*/ 	.word	0xffffffff


	//   ....[52]....
        /*010c*/ 	.word	0xffffffff


	//   ....[53]....
        /*0110*/ 	.word	0xffffffff


	//   ....[54]....
        /*0114*/ 	.word	0xffffffff


	//   ....[55]....
        /*0118*/ 	.word	0xffffffff


	//   ....[56]....
        /*011c*/ 	.word	0xffffffff


	//   ....[57]....
        /*0120*/ 	.word	0xffffffff


	//   ....[58]....
        /*0124*/ 	.word	0xffffffff


	//   ....[59]....
        /*0128*/ 	.word	0xffffffff


	//   ....[60]....
        /*012c*/ 	.word	0xffffffff


	//   ....[61]....
        /*0130*/ 	.word	0xffffffff


	//   ....[62]....
        /*0134*/ 	.word	0xffffffff


	//   ....[63]....
        /*0138*/ 	.word	0xffffffff


	//   ....[64]....
        /*013c*/ 	.word	0xffffffff


	//   ....[65]....
        /*0140*/ 	.word	0xffffffff


	//   ....[66]....
        /*0144*/ 	.word	0xffffffff


	//   ....[67]....
        /*0148*/ 	.word	0xffffffff


	//   ....[68]....
        /*014c*/ 	.word	0xffffffff


	//   ....[69]....
        /*0150*/ 	.word	0xffffffff


	//   ....[70]....
        /*0154*/ 	.word	0xffffffff


	//   ....[71]....
        /*0158*/ 	.word	0xffffffff


	//   ....[72]....
        /*015c*/ 	.word	0xffffffff


	//   ....[73]....
        /*0160*/ 	.word	0xffffffff


	//   ....[74]....
        /*0164*/ 	.word	0xffffffff


	//   ....[75]....
        /*0168*/ 	.word	0xffffffff


	//   ....[76]....
        /*016c*/ 	.word	0xffffffff


	//   ....[77]....
        /*0170*/ 	.word	0xffffffff


	//   ....[78]....
        /*0174*/ 	.word	0xffffffff


	//   ....[79]....
        /*0178*/ 	.word	0xffffffff


	//   ....[80]....
        /*017c*/ 	.word	0xffffffff


	//   ....[81]....
        /*0180*/ 	.word	0xffffffff


	//   ....[82]....
        /*0184*/ 	.word	0xffffffff


	//   ....[83]....
        /*0188*/ 	.word	0xffffffff


	//   ....[84]....
        /*018c*/ 	.word	0xffffffff


	//   ....[85]....
        /*0190*/ 	.word	0xffffffff


	//   ....[86]....
        /*0194*/ 	.word	0xffffffff


	//----- nvinfo : EIATTR_COOP_GROUP_INSTR_OFFSETS
	.align		4
.L_1014:
        /*0198*/ 	.byte	0x04, 0x28
        /*019a*/ 	.short	(.L_1016 - .L_1015)


	//   ....[0]....
.L_1015:
        /*019c*/ 	.word	0x00000050


	//   ....[1]....
        /*01a0*/ 	.word	0x00001320


	//   ....[2]....
        /*01a4*/ 	.word	0x00001350


	//   ....[3]....
        /*01a8*/ 	.word	0x00001540


	//   ....[4]....
        /*01ac*/ 	.word	0x00001570


	//   ....[5]....
        /*01b0*/ 	.word	0x00001690


	//   ....[6]....
        /*01b4*/ 	.word	0x000016c0


	//   ....[7]....
        /*01b8*/ 	.word	0x000017d0


	//   ....[8]....
        /*01bc*/ 	.word	0x00001810


	//   ....[9]....
        /*01c0*/ 	.word	0x00001d70


	//   ....[10]....
        /*01c4*/ 	.word	0x00001d90


	//   ....[11]....
        /*01c8*/ 	.word	0x00001db0


	//   ....[12]....
        /*01cc*/ 	.word	0x00001dd0


	//   ....[13]....
        /*01d0*/ 	.word	0x00001e90


	//   ....[14]....
        /*01d4*/ 	.word	0x00001eb0


	//   ....[15]....
        /*01d8*/ 	.word	0x00001ed0


	//   ....[16]....
        /*01dc*/ 	.word	0x00001ef0


	//   ....[17]....
        /*01e0*/ 	.word	0x000023e0


	//   ....[18]....
        /*01e4*/ 	.word	0x00002410


	//   ....[19]....
        /*01e8*/ 	.word	0x00002430


	//   ....[20]....
        /*01ec*/ 	.word	0x00002440


	//   ....[21]....
        /*01f0*/ 	.word	0x00002a00


	//   ....[22]....
        /*01f4*/ 	.word	0x00002a30


	//   ....[23]....
        /*01f8*/ 	.word	0x00002a50


	//   ....[24]....
        /*01fc*/ 	.word	0x00002ab0


	//   ....[25]....
        /*0200*/ 	.word	0x00003770


	//   ....[26]....
        /*0204*/ 	.word	0x00003980


	//   ....[27]....
        /*0208*/ 	.word	0x00004210


	//   ....[28]....
        /*020c*/ 	.word	0x000044c0


	//   ....[29]....
        /*0210*/ 	.word	0x000044d0


	//   ....[30]....
        /*0214*/ 	.word	0x00004540


	//   ....[31]....
        /*0218*/ 	.word	0x00005710


	//   ....[32]....
        /*021c*/ 	.word	0x00005740


	//   ....[33]....
        /*0220*/ 	.word	0x00005760


	//   ....[34]....
        /*0224*/ 	.word	0x00005770


	//   ....[35]....
        /*0228*/ 	.word	0x00005e80


	//   ....[36]....
        /*022c*/ 	.word	0x00005ea0


	//   ....[37]....
        /*0230*/ 	.word	0x00005eb0


	//   ....[38]....
        /*0234*/ 	.word	0x00005ec0


	//   ....[39]....
        /*0238*/ 	.word	0x000061c0


	//   ....[40]....
        /*023c*/ 	.word	0x00006dd0


	//   ....[41]....
        /*0240*/ 	.word	0x000075b0


	//   ....[42]....
        /*0244*/ 	.word	0x00007700


	//   ....[43]....
        /*0248*/ 	.word	0x00007710


	//   ....[44]....
        /*024c*/ 	.word	0x00007730


	//   ....[45]....
        /*0250*/ 	.word	0x00009080


	//   ....[46]....
        /*0254*/ 	.word	0x000090b0


	//   ....[47]....
        /*0258*/ 	.word	0x000090c0


	//   ....[48]....
        /*025c*/ 	.word	0x000090d0


	//   ....[49]....
        /*0260*/ 	.word	0x00009850


	//   ....[50]....
        /*0264*/ 	.word	0x00009870


	//   ....[51]....
        /*0268*/ 	.word	0x00009880


	//   ....[52]....
        /*026c*/ 	.word	0x00009890


	//   ....[53]....
        /*0270*/ 	.word	0x0000a5f0


	//   ....[54]....
        /*0274*/ 	.word	0x0000a610


	//   ....[55]....
        /*0278*/ 	.word	0x0000a630


	//   ....[56]....
        /*027c*/ 	.word	0x0000a650


	//   ....[57]....
        /*0280*/ 	.word	0x0000bf50


	//   ....[58]....
        /*0284*/ 	.word	0x0000bf80


	//   ....[59]....
        /*0288*/ 	.word	0x0000bf90


	//   ....[60]....
        /*028c*/ 	.word	0x0000bfa0


	//   ....[61]....
        /*0290*/ 	.word	0x0000c4a0


	//   ....[62]....
        /*0294*/ 	.word	0x0000c4d0


	//   ....[63]....
        /*0298*/ 	.word	0x0000c4f0


	//   ....[64]....
        /*029c*/ 	.word	0x0000c500


	//   ....[65]....
        /*02a0*/ 	.word	0x0000cf70


	//   ....[66]....
        /*02a4*/ 	.word	0x0000d3b0


	//   ....[67]....
        /*02a8*/ 	.word	0x0000dbb0


	//   ....[68]....
        /*02ac*/ 	.word	0x0000dd00


	//   ....[69]....
        /*02b0*/ 	.word	0x0000dd10


	//   ....[70]....
        /*02b4*/ 	.word	0x0000dd30


	//   ....[71]....
        /*02b8*/ 	.word	0x0000f630


	//   ....[72]....
        /*02bc*/ 	.word	0x0000f660


	//   ....[73]....
        /*02c0*/ 	.word	0x0000f680


	//   ....[74]....
        /*02c4*/ 	.word	0x0000f690


	//   ....[75]....
        /*02c8*/ 	.word	0x0000f860


	//   ....[76]....
        /*02cc*/ 	.word	0x0000f890


	//   ....[77]....
        /*02d0*/ 	.word	0x0000f8d0


	//   ....[78]....
        /*02d4*/ 	.word	0x0000f8e0


	//   ....[79]....
        /*02d8*/ 	.word	0x000105e0


	//   ....[80]....
        /*02dc*/ 	.word	0x00010610


	//   ....[81]....
        /*02e0*/ 	.word	0x00010650


	//   ....[82]....
        /*02e4*/ 	.word	0x00010690


	//   ....[83]....
        /*02e8*/ 	.word	0x00010730


	//   ....[84]....
        /*02ec*/ 	.word	0x00010780


	//   ....[85]....
        /*02f0*/ 	.word	0x00011090


	//   ....[86]....
        /*02f4*/ 	.word	0x000110a0


	//----- nvinfo : EIATTR_EXIT_INSTR_OFFSETS
	.align		4
.L_1016:
        /*02f8*/ 	.byte	0x04, 0x1c
        /*02fa*/ 	.short	(.L_1018 - .L_1017)


	//   ....[0]....
.L_1017:
        /*02fc*/ 	.word	0x000001b0


	//   ....[1]....
        /*0300*/ 	.word	0x000110b0


	//   ....[2]....
        /*0304*/ 	.word	0x00011950


	//   ....[3]....
        /*0308*/ 	.word	0x000119a0


	//   ....[4]....
        /*030c*/ 	.word	0x000119d0


	//   ....[5]....
        /*0310*/ 	.word	0x00011a30


	//   ....[6]....
        /*0314*/ 	.word	0x00011cc0


	//----- nvinfo : EIATTR_CTAIDZ_USED
	.align		4
.L_1018:
        /*0318*/ 	.byte	0x01, 0x04
	.zero		2


	//----- nvinfo : EIATTR_MAX_THREADS
	.align		4
        /*031c*/ 	.byte	0x04, 0x05
        /*031e*/ 	.short	(.L_1020 - .L_1019)
.L_1019:
        /*0320*/ 	.word	0x00000100
        /*0324*/ 	.word	0x00000001
        /*0328*/ 	.word	0x00000001


	//----- nvinfo : EIATTR_CRS_STACK_SIZE
	.align		4
.L_1020:
        /*032c*/ 	.byte	0x04, 0x1e
        /*032e*/ 	.short	(.L_1022 - .L_1021)
.L_1021:
        /*0330*/ 	.word	0x00000000
.L_1022:


//--------------------- .nv.info._ZN7cutlass13device_kernelIN5flash19enable_sm80_to_sm89INS1_16FlashAttnFwdSm80INS1_25CollectiveMainloopFwdSm80ILi8ELi2ELb0EN4cute5tupleIJNS5_1CILi128EEENS7_ILi64EEENS7_ILi192EEEEEELi192ENS_6half_tEfNS_4arch4Sm80ELb0ELb1ELb0ELb1ELb1ELb0ELb1ELb1EEENS1_21CollectiveEpilogueFwdINS6_IJS8_SA_S9_EEENS6_IJNS7_ILi1EEESI_SI_EEESC_SE_Li256ELb1ELb1ELb1ELb0EEENS1_36VarlenDynamicPersistentTileSchedulerILi128ELi64ELi256ELi256ELb1ELb1ELb0ELb1ELb0ELb1EEEEEEEEEvNT_6ParamsE --------------------------
	.section	.nv.info._ZN7cutlass13device_kernelIN5flash19enable_sm80_to_sm89INS1_16FlashAttnFwdSm80INS1_25CollectiveMainloopFwdSm80ILi8ELi2ELb0EN4cute5tupleIJNS5_1CILi128EEENS7_ILi64EEENS7_ILi192EEEEEELi192ENS_6half_tEfNS_4arch4Sm80ELb0ELb1ELb0ELb1ELb1ELb0ELb1ELb1EEENS1_21CollectiveEpilogueFwdINS6_IJS8_SA_S9_EEENS6_IJNS7_ILi1EEESI_SI_EEESC_SE_Li256ELb1ELb1ELb1ELb0EEENS1_36VarlenDynamicPersistentTileSchedulerILi128ELi64ELi256ELi256ELb1ELb1ELb0ELb1ELb0ELb1EEEEEEEEEvNT_6ParamsE,"",@"SHT_CUDA_INFO"
	.sectionflags	@""
	.align	4


	//----- nvinfo : EIATTR_CUDA_API_VERSION
	.align		4
        /*0000*/ 	.byte	0x04, 0x37
        /*0002*/ 	.short	(.L_1024 - .L_1023)
.L_1023:
        /*0004*/ 	.word	0x00000082


	//----- nvinfo : EIATTR_SW2861232_WAR
	.align		4
.L_1024:
        /*0008*/ 	.byte	0x01, 0x35
	.zero		2


	//----- nvinfo : EIATTR_PARAM_CBANK
	.align		4
        /*000c*/ 	.byte	0x04, 0x0a
        /*000e*/ 	.short	(.L_1026 - .L_1025)
	.align		4
.L_1025:
        /*0010*/ 	.word	index@(.nv.constant0._ZN7cutlass13device_kernelIN5flash19enable_sm80_to_sm89INS1_16FlashAttnFwdSm80INS1_25CollectiveMainloopFwdSm80ILi8ELi2ELb0EN4cute5tupleIJNS5_1CILi128EEENS7_ILi64EEENS7_ILi192EEEEEELi192ENS_6half_tEfNS_4arch4Sm80ELb0ELb1ELb0ELb1ELb1ELb0ELb1ELb1EEENS1_21CollectiveEpilogueFwdINS6_IJS8_SA_S9_EEENS6_IJNS7_ILi1EEESI_SI_EEESC_SE_Li256ELb1ELb1ELb1ELb0EEENS1_36VarlenDynamicPersistentTileSchedulerILi128ELi64ELi256ELi256ELb1ELb1ELb0ELb1ELb0ELb1EEEEEEEEEvNT_6ParamsE)
        /*0014*/ 	.short	0x0160
        /*0016*/ 	.short	0x0438


	//----- nvinfo : EIATTR_CBANK_PARAM_SIZE
	.align		4
.L_1026:
        /*0018*/ 	.byte	0x03, 0x19
        /*001a*/ 	.short	0x0438


	//----- nvinfo : EIATTR_KPARAM_INFO
	.align		4
        /*001c*/ 	.byte	0x04, 0x17
        /*001e*/ 	.short	(.L_1028 - .L_1027)
.L_1027:
        /*0020*/ 	.word	0x00000000
        /*0024*/ 	.short	0x0000
        /*0026*/ 	.short	0x0000
        /*0028*/ 	.byte	0x00, 0xf0, 0xe1, 0x10


	//----- nvinfo : EIATTR_MAXREG_COUNT
	.align		4
.L_1028:
        /*002c*/ 	.byte	0x03, 0x1b
        /*002e*/ 	.short	0x00ff


	//----- nvinfo : EIATTR_NUM_BARRIERS
	.align		4
        /*0030*/ 	.byte	0x02, 0x4c
        /*0032*/ 	.byte	0x06
	.zero		1


	//----- nvinfo : EIATTR_ANNOTATIONS
	.align		4
        /*0034*/ 	.byte	0x04, 0x55
        /*0036*/ 	.short	(.L_1030 - .L_1029)


	//   ....[0]....
.L_1029:
        /*0038*/ 	.word	0x00000001
        /*003c*/ 	.byte	0x70, 0x00, 0x00, 0x00, 0x01, 0x00, 0x00, 0x00, 0x00, 0x14, 0x00, 0x00, 0x01, 0x00, 0x00, 0x00
        /*004c*/ 	.byte	0x90, 0x16, 0x00, 0x00, 0x01, 0x00, 0x00, 0x00, 0xa0, 0x52, 0x00, 0x00, 0x01, 0x00, 0x00, 0x00
        /*005c*/ 	.byte	0x20, 0x28, 0x01, 0x00, 0x01, 0x00, 0x00, 0x00, 0x20, 0x54, 0x01, 0x00


	//----- nvinfo : EIATTR_MERCURY_ISA_VERSION
	.align		4
.L_1030:
        /*0068*/ 	.byte	0x03, 0x5f
        /*006a*/ 	.short	0x0000


	//----- nvinfo : EIATTR_INT_WARP_WIDE_INSTR_OFFSETS
	.align		4
        /*006c*/ 	.byte	0x04, 0x31
        /*006e*/ 	.short	(.L_1032 - .L_1031)


	//   ....[0]....
.L_1031:
        /*0070*/ 	.word	0x00011fb0


	//   ....[1]....
        /*0074*/ 	.word	0x00012030


	//----- nvinfo : EIATTR_COOP_GROUP_MASK_REGIDS
	.align		4
.L_1032:
        /*0078*/ 	.byte	0x04, 0x29
        /*007a*/ 	.short	(.L_1034 - .L_1033)


	//   ....[0]....
.L_1033:
        /*007c*/ 	.word	0xffffffff


	//   ....[1]....
        /*0080*/ 	.word	0xffffffff


	//   ....[2]....
        /*0084*/ 	.word	0xffffffff


	//   ....[3]....
        /*0088*/ 	.word	0xffffffff


	//   ....[4]....
        /*008c*/ 	.word	0xffffffff


	//   ....[5]....
        /*0090*/ 	.word	0xffffffff


	//   ....[6]....
        /*0094*/ 	.word	0xffffffff


	//   ....[7]....
        /*0098*/ 	.word	0xffffffff


	//   ....[8]....
        /*009c*/ 	.word	0xffffffff


	//   ....[9]....
        /*00a0*/ 	.word	0xffffffff


	//   ....[10]....
        /*00a4*/ 	.word	0xffffffff


	//   ....[11]....
        /*00a8*/ 	.word	0xffffffff


	//   ....[12]....
        /*00ac*/ 	.word	0xffffffff


	//   ....[13]....
        /*00b0*/ 	.word	0xffffffff


	//   ....[14]....
        /*00b4*/ 	.word	0xffffffff


	//   ....[15]....
        /*00b8*/ 	.word	0xffffffff


	//   ....[16]....
        /*00bc*/ 	.word	0xffffffff


	//   ....[17]....
        /*00c0*/ 	.word	0xffffffff


	//   ....[18]....
        /*00c4*/ 	.word	0xffffffff


	//   ....[19]....
        /*00c8*/ 	.word	0xffffffff


	//   ....[20]....
        /*00cc*/ 	.word	0xffffffff


	//   ....[21]....
        /*00d0*/ 	.word	0xffffffff


	//   ....[22]....
        /*00d4*/ 	.word	0xffffffff


	//   ....[23]....
        /*00d8*/ 	.word	0xffffffff


	//   ....[24]....
        /*00dc*/ 	.word	0xffffffff


	//   ....[25]....
        /*00e0*/ 	.word	0xffffffff


	//   ....[26]....
        /*00e4*/ 	.word	0xffffffff


	//   ....[27]....
        /*00e8*/ 	.word	0xffffffff


	//   ....[28]....
        /*00ec*/ 	.word	0xffffffff


	//   ....[29]....
        /*00f0*/ 	.word	0xffffffff


	//   ....[30]....
        /*00f4*/ 	.word	0xffffffff


	//   ....[31]....
        /*00f8*/ 	.word	0xffffffff


	//   ....[32]....
        /*00fc*/ 	.word	0xffffffff


	//   ....[33]....
        /*0100*/ 	.word	0xffffffff


	//   ....[34]....
        /*0104*/ 	.word	0xffffffff


	//   ....[35]....
        /*0108*/ 	.word	0xffffffff


	//   ....[36]....
        /*010c*/ 	.word	0xffffffff


	//   ....[37]....
        /*0110*/ 	.word	0xffffffff


	//   ....[38]....
        /*0114*/ 	.word	0xffffffff


	//   ....[39]....
        /*0118*/ 	.word	0xffffffff


	//   ....[40]....
        /*011c*/ 	.word	0xffffffff


	//   ....[41]....
        /*0120*/ 	.word	0xffffffff


	//   ....[42]....
        /*0124*/ 	.word	0xffffffff


	//   ....[43]....
        /*0128*/ 	.word	0xffffffff


	//   ....[44]....
        /*012c*/ 	.word	0xffffffff


	//   ....[45]....
        /*0130*/ 	.word	0xffffffff


	//   ....[46]....
        /*0134*/ 	.word	0xffffffff


	//   ....[47]....
        /*0138*/ 	.word	0xffffffff


	//   ....[48]....
        /*013c*/ 	.word	0xffffffff


	//   ....[49]....
        /*0140*/ 	.word	0xffffffff


	//   ....[50]....
        /*0144*/ 	.word	0xffffffff


	//   ....[51]....
        /*0148*/ 	.word	0xffffffff


	//   ....[52]....
        /*014c*/ 	.word	0xffffffff


	//   ....[53]....
        /*0150*/ 	.word	0xffffffff


	//   ....[54]....
        /*0154*/ 	.word	0xffffffff


	//   ....[55]....
        /*0158*/ 	.word	0xffffffff


	//   ....[56]....
        /*015c*/ 	.word	0xffffffff


	//   ....[57]....
        /*0160*/ 	.word	0xffffffff


	//   ....[58]....
        /*0164*/ 	.word	0xffffffff


	//   ....[59]....
        /*0168*/ 	.word	0xffffffff


	//   ....[60]....
        /*016c*/ 	.word	0xffffffff


	//   ....[61]....
        /*0170*/ 	.word	0xffffffff


	//   ....[62]....
        /*0174*/ 	.word	0xffffffff


	//   ....[63]....
        /*0178*/ 	.word	0xffffffff


	//   ....[64]....
        /*017c*/ 	.word	0xffffffff


	//   ....[65]....
        /*0180*/ 	.word	0xffffffff


	//   ....[66]....
        /*0184*/ 	.word	0xffffffff


	//   ....[67]....
        /*0188*/ 	.word	0xffffffff


	//   ....[68]....
        /*018c*/ 	.word	0xffffffff


	//   ....[69]....
        /*0190*/ 	.word	0xffffffff


	//   ....[70]....
        /*0194*/ 	.word	0xffffffff


	//   ....[71]....
        /*0198*/ 	.word	0xffffffff


	//   ....[72]....
        /*019c*/ 	.word	0xffffffff


	//   ....[73]....
        /*01a0*/ 	.word	0xffffffff


	//   ....[74]....
        /*01a4*/ 	.word	0xffffffff


	//   ....[75]....
        /*01a8*/ 	.word	0xffffffff


	//   ....[76]....
        /*01ac*/ 	.word	0xffffffff


	//   ....[77]....
        /*01b0*/ 	.word	0xffffffff


	//   ....[78]....
        /*01b4*/ 	.word	0xffffffff


	//   ....[79]....
        /*01b8*/ 	.word	0xffffffff


	//   ....[80]....
        /*01bc*/ 	.word	0xffffffff


	//   ....[81]....
        /*01c0*/ 	.word	0xffffffff


	//   ....[82]....
        /*01c4*/ 	.word	0xffffffff


	//   ....[83]....
        /*01c8*/ 	.word	0xffffffff


	//   ....[84]....
        /*01cc*/ 	.word	0xffffffff


	//   ....[85]....
        /*01d0*/ 	.word	0xffffffff


	//   ....[86]....
        /*01d4*/ 	.word	0xffffffff


	//   ....[87]....
        /*01d8*/ 	.word	0xffffffff


	//   ....[88]....
        /*01dc*/ 	.word	0xffffffff


	//   ....[89]....
        /*01e0*/ 	.word	0xffffffff


	//   ....[90]....
        /*01e4*/ 	.word	0xffffffff


	//   ....[91]....
        /*01e8*/ 	.word	0xffffffff


	//   ....[92]....
        /*01ec*/ 	.word	0xffffffff


	//   ....[93]....
        /*01f0*/ 	.word	0xffffffff


	//   ....[94]....
        /*01f4*/ 	.word	0xffffffff


	//   ....[95]....
        /*01f8*/ 	.word	0xffffffff


	//   ....[96]....
        /*01fc*/ 	.word	0xffffffff


	//   ....[97]....
        /*0200*/ 	.word	0xffffffff


	//   ....[98]....
        /*0204*/ 	.word	0xffffffff


	//   ....[99]....
        /*0208*/ 	.word	0xffffffff


	//   ....[100]....
        /*020c*/ 	.word	0xffffffff


	//   ....[101]....
        /*0210*/ 	.word	0xffffffff


	//   ....[102]....
        /*0214*/ 	.word	0xffffffff


	//   ....[103]....
        /*0218*/ 	.word	0xffffffff


	//   ....[104]....
        /*021c*/ 	.word	0xffffffff


	//   ....[105]....
        /*0220*/ 	.word	0xffffffff


	//   ....[106]....
        /*0224*/ 	.word	0xffffffff


	//   ....[107]....
        /*0228*/ 	.word	0xffffffff


	//   ....[108]....
        /*022c*/ 	.word	0xffffffff


	//   ....[109]....
        /*0230*/ 	.word	0xffffffff


	//   ....[110]....
        /*0234*/ 	.word	0xffffffff


	//   ....[111]....
        /*0238*/ 	.word	0xffffffff


	//   ....[112]....
        /*023c*/ 	.word	0xffffffff


	//   ....[113]....
        /*0240*/ 	.word	0xffffffff


	//   ....[114]....
        /*0244*/ 	.word	0xffffffff


	//   ....[115]....
        /*0248*/ 	.word	0xffffffff


	//   ....[116]....
        /*024c*/ 	.word	0xffffffff


	//   ....[117]....
        /*0250*/ 	.word	0xffffffff


	//   ....[118]....
        /*0254*/ 	.word	0xffffffff


	//   ....[119]....
        /*0258*/ 	.word	0xffffffff


	//   ....[120]....
        /*025c*/ 	.word	0xffffffff


	//   ....[121]....
        /*0260*/ 	.word	0xffffffff


	//   ....[122]....
        /*0264*/ 	.word	0xffffffff


	//   ....[123]....
        /*0268*/ 	.word	0xffffffff


	//   ....[124]....
        /*026c*/ 	.word	0xffffffff


	//   ....[125]....
        /*0270*/ 	.word	0xffffffff


	//   ....[126]....
        /*0274*/ 	.word	0xffffffff


	//   ....[127]....
        /*0278*/ 	.word	0xffffffff


	//   ....[128]....
        /*027c*/ 	.word	0xffffffff


	//   ....[129]....
        /*0280*/ 	.word	0xffffffff


	//   ....[130]....
        /*0284*/ 	.word	0xffffffff


	//   ....[131]....
        /*0288*/ 	.word	0xffffffff


	//   ....[132]....
        /*028c*/ 	.word	0xffffffff


	//   ....[133]....
        /*0290*/ 	.word	0xffffffff


	//   ....[134]....
        /*0294*/ 	.word	0xffffffff


	//   ....[135]....
        /*0298*/ 	.word	0xffffffff


	//   ....[136]....
        /*029c*/ 	.word	0xffffffff


	//   ....[137]....
        /*02a0*/ 	.word	0xffffffff


	//   ....[138]....
        /*02a4*/ 	.word	0xffffffff


	//   ....[139]....
        /*02a8*/ 	.word	0xffffffff


	//   ....[140]....
        /*02ac*/ 	.word	0xffffffff


	//   ....[141]....
        /*02b0*/ 	.word	0xffffffff


	//   ....[142]....
        /*02b4*/ 	.word	0xffffffff


	//   ....[143]....
        /*02b8*/ 	.word	0xffffffff


	//   ....[144]....
        /*02bc*/ 	.word	0xffffffff


	//   ....[145]....
        /*02c0*/ 	.word	0xffffffff


	//   ....[146]....
        /*02c4*/ 	.word	0xffffffff


	//   ....[147]....
        /*02c8*/ 	.word	0xffffffff


	//   ....[148]....
        /*02cc*/ 	.word	0xffffffff


	//   ....[149]....
        /*02d0*/ 	.word	0xffffffff


	//   ....[150]....
        /*02d4*/ 	.word	0xffffffff


	//   ....[151]....
        /*02d8*/ 	.word	0xffffffff


	//   ....[152]....
        /*02dc*/ 	.word	0xffffffff


	//   ....[153]....
        /*02e0*/ 	.word	0xffffffff


	//   ....[154]....
        /*02e4*/ 	.word	0xffffffff


	//   ....[155]....
        /*02e8*/ 	.word	0xffffffff


	//   ....[156]....
        /*02ec*/ 	.word	0xffffffff


	//   ....[157]....
        /*02f0*/ 	.word	0xffffffff


	//   ....[158]....
        /*02f4*/ 	.word	0xffffffff


	//   ....[159]....
        /*02f8*/ 	.word	0xffffffff


	//   ....[160]....
        /*02fc*/ 	.word	0xffffffff


	//   ....[161]....
        /*0300*/ 	.word	0xffffffff


	//   ....[162]....
        /*0304*/ 	.word	0xffffffff


	//   ....[163]....
        /*0308*/ 	.word	0xffffffff


	//   ....[164]....
        /*030c*/ 	.word	0xffffffff


	//   ....[165]....
        /*0310*/ 	.word	0xffffffff


	//   ....[166]....
        /*0314*/ 	.word	0xffffffff


	//   ....[167]....
        /*0318*/ 	.word	0xffffffff


	//   ....[168]....
        /*031c*/ 	.word	0xffffffff


	//   ....[169]....
        /*0320*/ 	.word	0xffffffff


	//   ....[170]....
        /*0324*/ 	.word	0xffffffff


	//   ....[171]....
        /*0328*/ 	.word	0xffffffff


	//   ....[172]....
        /*032c*/ 	.word	0xffffffff


	//   ....[173]....
        /*0330*/ 	.word	0xffffffff


	//   ....[174]....
        /*0334*/ 	.word	0xffffffff


	//   ....[175]....
        /*0338*/ 	.word	0xffffffff


	//   ....[176]....
        /*033c*/ 	.word	0xffffffff


	//   ....[177]....
        /*0340*/ 	.word	0xffffffff


	//   ....[178]....
        /*0344*/ 	.word	0xffffffff


	//   ....[179]....
        /*0348*/ 	.word	0xffffffff


	//   ....[180]....
        /*034c*/ 	.word	0xffffffff


	//   ....[181]....
        /*0350*/ 	.word	0xffffffff


	//   ....[182]....
        /*0354*/ 	.word	0xffffffff


	//   ....[183]....
        /*0358*/ 	.word	0xffffffff


	//   ....[184]....
        /*035c*/ 	.word	0xffffffff


	//   ....[185]....
        /*0360*/ 	.word	0xffffffff


	//   ....[186]....
        /*0364*/ 	.word	0xffffffff


	//   ....[187]....
        /*0368*/ 	.word	0xffffffff


	//   ....[188]....
        /*036c*/ 	.word	0xffffffff


	//   ....[189]....
        /*0370*/ 	.word	0xffffffff


	//   ....[190]....
        /*0374*/ 	.word	0xffffffff


	//   ....[191]....
        /*0378*/ 	.word	0xffffffff


	//   ....[192]....
        /*037c*/ 	.word	0xffffffff


	//   ....[193]....
        /*0380*/ 	.word	0xffffffff


	//   ....[194]....
        /*0384*/ 	.word	0xffffffff


	//   ....[195]....
        /*0388*/ 	.word	0xffffffff


	//   ....[196]....
        /*038c*/ 	.word	0xffffffff


	//   ....[197]....
        /*0390*/ 	.word	0xffffffff


	//   ....[198]....
        /*0394*/ 	.word	0xffffffff


	//   ....[199]....
        /*0398*/ 	.word	0xffffffff


	//   ....[200]....
        /*039c*/ 	.word	0xffffffff


	//   ....[201]....
        /*03a0*/ 	.word	0xffffffff


	//   ....[202]....
        /*03a4*/ 	.word	0xffffffff


	//   ....[203]....
        /*03a8*/ 	.word	0xffffffff


	//   ....[204]....
        /*03ac*/ 	.word	0xffffffff


	//   ....[205]....
        /*03b0*/ 	.word	0xffffffff


	//   ....[206]....
        /*03b4*/ 	.word	0xffffffff


	//   ....[207]....
        /*03b8*/ 	.word	0xffffffff


	//   ....[208]....
        /*03bc*/ 	.word	0xffffffff


	//   ....[209]....
        /*03c0*/ 	.word	0xffffffff


	//   ....[210]....
        /*03c4*/ 	.word	0xffffffff


	//   ....[211]....
        /*03c8*/ 	.word	0xffffffff


	//   ....[212]....
        /*03cc*/ 	.word	0xffffffff


	//   ....[213]....
        /*03d0*/ 	.word	0xffffffff


	//   ....[214]....
        /*03d4*/ 	.word	0xffffffff


	//   ....[215]....
        /*03d8*/ 	.word	0xffffffff


	//   ....[216]....
        /*03dc*/ 	.word	0xffffffff


	//   ....[217]....
        /*03e0*/ 	.word	0xffffffff


	//   ....[218]....
        /*03e4*/ 	.word	0xffffffff


	//   ....[219]....
        /*03e8*/ 	.word	0xffffffff


	//   ....[220]....
        /*03ec*/ 	.word	0xffffffff


	//   ....[221]....
        /*03f0*/ 	.word	0xffffffff


	//   ....[222]....
        /*03f4*/ 	.word	0xffffffff


	//   ....[223]....
        /*03f8*/ 	.word	0xffffffff


	//   ....[224]....
        /*03fc*/ 	.word	0xffffffff


	//   ....[225]....
        /*0400*/ 	.word	0xffffffff


	//   ....[226]....
        /*0404*/ 	.word	0xffffffff


	//   ....[227]....
        /*0408*/ 	.word	0xffffffff


	//   ....[228]....
        /*040c*/ 	.word	0xffffffff


	//   ....[229]....
        /*0410*/ 	.word	0xffffffff


	//   ....[230]....
        /*0414*/ 	.word	0xffffffff


	//   ....[231]....
        /*0418*/ 	.word	0xffffffff


	//   ....[232]....
        /*041c*/ 	.word	0xffffffff


	//   ....[233]....
        /*0420*/ 	.word	0xffffffff


	//----- nvinfo : EIATTR_COOP_GROUP_INSTR_OFFSETS
	.align		4
.L_1034:
        /*0424*/ 	.byte	0x04, 0x28
        /*0426*/ 	.short	(.L_1036 - .L_1035)


	//   ....[0]....
.L_1035:
        /*0428*/ 	.word	0x00000050


	//   ....[1]....
        /*042c*/ 	.word	0x000001e0


	//   ....[2]....
        /*0430*/ 	.word	0x00000210


	//   ....[3]....
        /*0434*/ 	.word	0x00000240


	//   ....[4]....
        /*0438*/ 	.word	0x00000270


	//   ....[5]....
        /*043c*/ 	.word	0x000002a0


	//   ....[6]....
        /*0440*/ 	.word	0x000002d0


	//   ....[7]....
        /*0444*/ 	.word	0x00000430


	//   ....[8]....
        /*0448*/ 	.word	0x00000470


	//   ....[9]....
        /*044c*/ 	.word	0x000004a0


	//   ....[10]....
        /*0450*/ 	.word	0x000004d0


	//   ....[11]....
        /*0454*/ 	.word	0x00000500


	//   ....[12]....
        /*0458*/ 	.word	0x00000530


	//   ....[13]....
        /*045c*/ 	.word	0x000005c0


	//   ....[14]....
        /*0460*/ 	.word	0x00000600


	//   ....[15]....
        /*0464*/ 	.word	0x00000620


	//   ....[16]....
        /*0468*/ 	.word	0x00000680


	//   ....[17]....
        /*046c*/ 	.word	0x000029c0


	//   ....[18]....
        /*0470*/ 	.word	0x000029e0


	//   ....[19]....
        /*0474*/ 	.word	0x00002b50


	//   ....[20]....
        /*0478*/ 	.word	0x00002b60


	//   ....[21]....
        /*047c*/ 	.word	0x00002cc0


	//   ....[22]....
        /*0480*/ 	.word	0x00002ce0


	//   ....[23]....
        /*0484*/ 	.word	0x00002e40


	//   ....[24]....
        /*0488*/ 	.word	0x00002e50


	//   ....[25]....
        /*048c*/ 	.word	0x00003320


	//   ....[26]....
        /*0490*/ 	.word	0x00003340


	//   ....[27]....
        /*0494*/ 	.word	0x00003350


	//   ....[28]....
        /*0498*/ 	.word	0x00003360


	//   ....[29]....
        /*049c*/ 	.word	0x00003500


	//   ....[30]....
        /*04a0*/ 	.word	0x00003510


	//   ....[31]....
        /*04a4*/ 	.word	0x00003560


	//   ....[32]....
        /*04a8*/ 	.word	0x00003570


	//   ....[33]....
        /*04ac*/ 	.word	0x00003980


	//   ....[34]....
        /*04b0*/ 	.word	0x000039a0


	//   ....[35]....
        /*04b4*/ 	.word	0x00003a70


	//   ....[36]....
        /*04b8*/ 	.word	0x00003ab0


	//   ....[37]....
        /*04bc*/ 	.word	0x00003f00


	//   ....[38]....
        /*04c0*/ 	.word	0x00003f20


	//   ....[39]....
        /*04c4*/ 	.word	0x00003ff0


	//   ....[40]....
        /*04c8*/ 	.word	0x00004030


	//   ....[41]....
        /*04cc*/ 	.word	0x00004b90


	//   ....[42]....
        /*04d0*/ 	.word	0x00004df0


	//   ....[43]....
        /*04d4*/ 	.word	0x00005570


	//   ....[44]....
        /*04d8*/ 	.word	0x00005820


	//   ....[45]....
        /*04dc*/ 	.word	0x00005840


	//   ....[46]....
        /*04e0*/ 	.word	0x000058a0


	//   ....[47]....
        /*04e4*/ 	.word	0x00006b70


	//   ....[48]....
        /*04e8*/ 	.word	0x00006b90


	//   ....[49]....
        /*04ec*/ 	.word	0x00006bf0


	//   ....[50]....
        /*04f0*/ 	.word	0x00006c20


	//   ....[51]....
        /*04f4*/ 	.word	0x000073d0


	//   ....[52]....
        /*04f8*/ 	.word	0x000073f0


	//   ....[53]....
        /*04fc*/ 	.word	0x000074f0


	//   ....[54]....
        /*0500*/ 	.word	0x00007530


	//   ....[55]....
        /*0504*/ 	.word	0x00007ee0


	//   ....[56]....
        /*0508*/ 	.word	0x00008600


	//   ....[57]....
        /*050c*/ 	.word	0x00008900


	//   ....[58]....
        /*0510*/ 	.word	0x00008930


	//   ....[59]....
        /*0514*/ 	.word	0x00009290


	//   ....[60]....
        /*0518*/ 	.word	0x000092b0


	//   ....[61]....
        /*051c*/ 	.word	0x0000a770


	//   ....[62]....
        /*0520*/ 	.word	0x0000a790


	//   ....[63]....
        /*0524*/ 	.word	0x0000a8a0


	//   ....[64]....
        /*0528*/ 	.word	0x0000a8d0


	//   ....[65]....
        /*052c*/ 	.word	0x0000b060


	//   ....[66]....
        /*0530*/ 	.word	0x0000b080


	//   ....[67]....
        /*0534*/ 	.word	0x0000b180


	//   ....[68]....
        /*0538*/ 	.word	0x0000b1c0


	//   ....[69]....
        /*053c*/ 	.word	0x0000bf30


	//   ....[70]....
        /*0540*/ 	.word	0x0000bf60


	//   ....[71]....
        /*0544*/ 	.word	0x0000c200


	//   ....[72]....
        /*0548*/ 	.word	0x0000c330


	//   ....[73]....
        /*054c*/ 	.word	0x0000d960


	//   ....[74]....
        /*0550*/ 	.word	0x0000d980


	//   ....[75]....
        /*0554*/ 	.word	0x0000da90


	//   ....[76]....
        /*0558*/ 	.word	0x0000dad0


	//   ....[77]....
        /*055c*/ 	.word	0x0000e000


	//   ....[78]....
        /*0560*/ 	.word	0x0000e020


	//   ....[79]....
        /*0564*/ 	.word	0x0000e120


	//   ....[80]....
        /*0568*/ 	.word	0x0000e160


	//   ....[81]....
        /*056c*/ 	.word	0x0000ec50


	//   ....[82]....
        /*0570*/ 	.word	0x0000f260


	//   ....[83]....
        /*0574*/ 	.word	0x0000f560


	//   ....[84]....
        /*0578*/ 	.word	0x0000f590


	//   ....[85]....
        /*057c*/ 	.word	0x0000feb0


	//   ....[86]....
        /*0580*/ 	.word	0x0000fed0


	//   ....[87]....
        /*0584*/ 	.word	0x000113d0


	//   ....[88]....
        /*0588*/ 	.word	0x000113f0


	//   ....[89]....
        /*058c*/ 	.word	0x00011500


	//   ....[90]....
        /*0590*/ 	.word	0x00011540


	//   ....[91]....
        /*0594*/ 	.word	0x00011790


	//   ....[92]....
        /*0598*/ 	.word	0x000117c0


	//   ....[93]....
        /*059c*/ 	.word	0x000117d0


	//   ....[94]....
        /*05a0*/ 	.word	0x00011800


	//   ....[95]....
        /*05a4*/ 	.word	0x00012b80


	//   ....[96]....
        /*05a8*/ 	.word	0x00012bb0


	//   ....[97]....
        /*05ac*/ 	.word	0x00012bc0


	//   ....[98]....
        /*05b0*/ 	.word	0x00012bd0


	//   ....[99]....
        /*05b4*/ 	.word	0x00012f30


	//   ....[100]....
        /*05b8*/ 	.word	0x00012f50


	//   ....[101]....
        /*05bc*/ 	.word	0x000130b0


	//   ....[102]....
        /*05c0*/ 	.word	0x000130c0


	//   ....[103]....
        /*05c4*/ 	.word	0x00013220


	//   ....[104]....
        /*05c8*/ 	.word	0x00013240


	//   ....[105]....
        /*05cc*/ 	.word	0x000133a0


	//   ....[106]....
        /*05d0*/ 	.word	0x000133b0


	//   ....[107]....
        /*05d4*/ 	.word	0x000136f0


	//   ....[108]....
        /*05d8*/ 	.word	0x00013710


	//   ....[109]....
        /*05dc*/ 	.word	0x00013ee0


	//   ....[110]....
        /*05e0*/ 	.word	0x00013ef0


	//   ....[111]....
        /*05e4*/ 	.word	0x00014e50


	//   ....[112]....
        /*05e8*/ 	.word	0x00014e70


	//   ....[113]....
        /*05ec*/ 	.word	0x00014fe0


	//   ....[114]....
        /*05f0*/ 	.word	0x00014ff0


	//   ....[115]....
        /*05f4*/ 	.word	0x00015150


	//   ....[116]....
        /*05f8*/ 	.word	0x00015170


	//   ....[117]....
        /*05fc*/ 	.word	0x000152d0


	//   ....[118]....
        /*0600*/ 	.word	0x000152e0


	//   ....[119]....
        /*0604*/ 	.word	0x000154e0


	//   ....[120]....
        /*0608*/ 	.word	0x00015500


	//   ....[121]....
        /*060c*/ 	.word	0x00015620


	//   ....[122]....
        /*0610*/ 	.word	0x00015660


	//   ....[123]....
        /*0614*/ 	.word	0x00015690


	//   ....[124]....
        /*0618*/ 	.word	0x000156c0


	//   ....[125]....
        /*061c*/ 	.word	0x000156f0


	//   ....[126]....
        /*0620*/ 	.word	0x00015720


	//   ....[127]....
        /*0624*/ 	.word	0x00015870


	//   ....[128]....
        /*0628*/ 	.word	0x000158b0


	//   ....[129]....
        /*062c*/ 	.word	0x000158e0


	//   ....[130]....
        /*0630*/ 	.word	0x00015910


	//   ....[131]....
        /*0634*/ 	.word	0x00015940


	//   ....[132]....
        /*0638*/ 	.word	0x00015970


	//   ....[133]....
        /*063c*/ 	.word	0x00015a00


	//   ....[134]....
        /*0640*/ 	.word	0x00015a40


	//   ....[135]....
        /*0644*/ 	.word	0x00015a50


	//   ....[136]....
        /*0648*/ 	.word	0x00015ab0


	//   ....[137]....
        /*064c*/ 	.word	0x00016470


	//   ....[138]....
        /*0650*/ 	.word	0x000164d0


	//   ....[139]....
        /*0654*/ 	.word	0x00016520


	//   ....[140]....
        /*0658*/ 	.word	0x00016570


	//   ....[141]....
        /*065c*/ 	.word	0x000165c0


	//   ....[142]....
        /*0660*/ 	.word	0x00016630


	//   ....[143]....
        /*0664*/ 	.word	0x00016680


	//   ....[144]....
        /*0668*/ 	.word	0x000166f0


	//   ....[145]....
        /*066c*/ 	.word	0x00016760


	//   ....[146]....
        /*0670*/ 	.word	0x000167d0


	//   ....[147]....
        /*0674*/ 	.word	0x00016840


	//   ....[148]....
        /*0678*/ 	.word	0x000168b0


	//   ....[149]....
        /*067c*/ 	.word	0x00016920


	//   ....[150]....
        /*0680*/ 	.word	0x00016980


	//   ....[151]....
        /*0684*/ 	.word	0x000169f0


	//   ....[152]....
        /*0688*/ 	.word	0x00016a60


	//   ....[153]....
        /*068c*/ 	.word	0x00016ad0


	//   ....[154]....
        /*0690*/ 	.word	0x00016b30


	//   ....[155]....
        /*0694*/ 	.word	0x00016ba0


	//   ....[156]....
        /*0698*/ 	.word	0x00016c10


	//   ....[157]....
        /*069c*/ 	.word	0x00016d80


	//   ....[158]....
        /*06a0*/ 	.word	0x00016de0


	//   ....[159]....
        /*06a4*/ 	.word	0x00016e50


	//   ....[160]....
        /*06a8*/ 	.word	0x00016ec0


	//   ....[161]....
        /*06ac*/ 	.word	0x00017030


	//   ....[162]....
        /*06b0*/ 	.word	0x00017090


	//   ....[163]....
        /*06b4*/ 	.word	0x00017100


	//   ....[164]....
        /*06b8*/ 	.word	0x00017170


	//   ....[165]....
        /*06bc*/ 	.word	0x000172e0


	//   ....[166]....
        /*06c0*/ 	.word	0x00017340


	//   ....[167]....
        /*06c4*/ 	.word	0x000173b0


	//   ....[168]....
        /*06c8*/ 	.word	0x00017420


	//   ....[169]....
        /*06cc*/ 	.word	0x000175a0


	//   ....[170]....
        /*06d0*/ 	.word	0x00017600


	//   ....[171]....
        /*06d4*/ 	.word	0x00017670


	//   ....[172]....
        /*06d8*/ 	.word	0x000176e0


	//   ....[173]....
        /*06dc*/ 	.word	0x00017860


	//   ....[174]....
        /*06e0*/ 	.word	0x000178c0


	//   ....[175]....
        /*06e4*/ 	.word	0x00017930


	//   ....[176]....
        /*06e8*/ 	.word	0x000179a0


	//   ....[177]....
        /*06ec*/ 	.word	0x00017b20


	//   ....[178]....
        /*06f0*/ 	.word	0x00017b80


	//   ....[179]....
        /*06f4*/ 	.word	0x00017be0


	//   ....[180]....
        /*06f8*/ 	.word	0x00017c50


	//   ....[181]....
        /*06fc*/ 	.word	0x00017cc0


	//   ....[182]....
        /*0700*/ 	.word	0x00017e40


	//   ....[183]....
        /*0704*/ 	.word	0x00017ea0


	//   ....[184]....
        /*0708*/ 	.word	0x00017f10


	//   ....[185]....
        /*070c*/ 	.word	0x00017f80


	//   ....[186]....
        /*0710*/ 	.word	0x00018100


	//   ....[187]....
        /*0714*/ 	.word	0x00018160


	//   ....[188]....
        /*0718*/ 	.word	0x000181d0


	//   ....[189]....
        /*071c*/ 	.word	0x00018240


	//   ....[190]....
        /*0720*/ 	.word	0x000183c0


	//   ....[191]....
        /*0724*/ 	.word	0x00018420


	//   ....[192]....
        /*0728*/ 	.word	0x00018480


	//   ....[193]....
        /*072c*/ 	.word	0x000184e0


	//   ....[194]....
        /*0730*/ 	.word	0x00018530


	//   ....[195]....
        /*0734*/ 	.word	0x00018580


	//   ....[196]....
        /*0738*/ 	.word	0x000185f0


	//   ....[197]....
        /*073c*/ 	.word	0x00018660


	//   ....[198]....
        /*0740*/ 	.word	0x000186d0


	//   ....[199]....
        /*0744*/ 	.word	0x00018730


	//   ....[200]....
        /*0748*/ 	.word	0x000187a0


	//   ....[201]....
        /*074c*/ 	.word	0x00018810


	//   ....[202]....
        /*0750*/ 	.word	0x00018880


	//   ....[203]....
        /*0754*/ 	.word	0x000188e0


	//   ....[204]....
        /*0758*/ 	.word	0x00018950


	//   ....[205]....
        /*075c*/ 	.word	0x000189c0


	//   ....[206]....
        /*0760*/ 	.word	0x00018a30


	//   ....[207]....
        /*0764*/ 	.word	0x00018a90


	//   ....[208]....
        /*0768*/ 	.word	0x00018b00


	//   ....[209]....
        /*076c*/ 	.word	0x00018b70


	//   ....[210]....
        /*0770*/ 	.word	0x00018be0


	//   ....[211]....
        /*0774*/ 	.word	0x00018c40


	//   ....[212]....
        /*0778*/ 	.word	0x00018cb0


	//   ....[213]....
        /*077c*/ 	.word	0x00018d20


	//   ....[214]....
        /*0780*/ 	.word	0x00018d90


	//   ....[215]....
        /*0784*/ 	.word	0x00018df0


	//   ....[216]....
        /*0788*/ 	.word	0x00018e60


	//   ....[217]....
        /*078c*/ 	.word	0x00018ed0


	//   ....[218]....
        /*0790*/ 	.word	0x00018f20


	//   ....[219]....
        /*0794*/ 	.word	0x00018f60


	//   ....[220]....
        /*0798*/ 	.word	0x00018fb0


	//   ....[221]....
        /*079c*/ 	.word	0x00019000


	//   ....[222]....
        /*07a0*/ 	.word	0x00019050


	//   ....[223]....
        /*07a4*/ 	.word	0x000190c0


	//   ....[224]....
        /*07a8*/ 	.word	0x00019110


	//   ....[225]....
        /*07ac*/ 	.word	0x00019160


	//   ....[226]....
        /*07b0*/ 	.word	0x000191b0


	//   ....[227]....
        /*07b4*/ 	.word	0x00019200


	//   ....[228]....
        /*07b8*/ 	.word	0x00019250


	//   ....[229]....
        /*07bc*/ 	.word	0x000192c0


	//   ....[230]....
        /*07c0*/ 	.word	0x00019310


	//   ....[231]....
        /*07c4*/ 	.word	0x00019380


	//   ....[232]....
        /*07c8*/ 	.word	0x000193e0


	//   ....[233]....
        /*07cc*/ 	.word	0x00019450


	//----- nvinfo : EIATTR_EXIT_INSTR_OFFSETS
	.align		4
.L_1036:
        /*07d0*/ 	.byte	0x04, 0x1c
        /*07d2*/ 	.short	(.L_1038 - .L_1037)


	//   ....[0]....
.L_1037:
        /*07d4*/ 	.word	0x00000fe0


	//   ....[1]....
        /*07d8*/ 	.word	0x00016430


	//----- nvinfo : EIATTR_MAX_THREADS
	.align		4
.L_1038:
        /*07dc*/ 	.byte	0x04, 0x05
        /*07de*/ 	.short	(.L_1040 - .L_1039)
.L_1039:
        /*07e0*/ 	.word	0x00000100
        /*07e4*/ 	.word	0x00000001
        /*07e8*/ 	.word	0x00000001


	//----- nvinfo : EIATTR_CRS_STACK_SIZE
	.align		4
.L_1040:
        /*07ec*/ 	.byte	0x04, 0x1e
        /*07ee*/ 	.short	(.L_1042 - .L_1041)
.L_1041:
        /*07f0*/ 	.word	0x00000000
.L_1042:


//--------------------- .nv.info._ZN7cutlass13device_kernelIN5flash19enable_sm80_to_sm89INS1_16FlashAttnFwdSm80INS1_25CollectiveMainloopFwdSm80ILi8ELi2ELb0EN4cute5tupleIJNS5_1CILi128EEENS7_ILi64EEENS7_ILi192EEEEEELi192ENS_6half_tEfNS_4arch4Sm80ELb0ELb1ELb0ELb1ELb1ELb1ELb1ELb1EEENS1_21CollectiveEpilogueFwdINS6_IJS8_SA_S9_EEENS6_IJNS7_ILi1EEESI_SI_EEESC_SE_Li256ELb1ELb1ELb1ELb0EEENS1_36VarlenDynamicPersistentTileSchedulerILi128ELi64ELi256ELi256ELb1ELb1ELb0ELb1ELb0ELb1EEEEEEEEEvNT_6ParamsE --------------------------
	.section	.nv.info._ZN7cutlass13device_kernelIN5flash19enable_sm80_to_sm89INS1_16FlashAttnFwdSm80INS1_25CollectiveMainloopFwdSm80ILi8ELi2ELb0EN4cute5tupleIJNS5_1CILi128EEENS7_ILi64EEENS7_ILi192EEEEEELi192ENS_6half_tEfNS_4arch4Sm80ELb0ELb1ELb0ELb1ELb1ELb1ELb1ELb1EEENS1_21CollectiveEpilogueFwdINS6_IJS8_SA_S9_EEENS6_IJNS7_ILi1EEESI_SI_EEESC_SE_Li256ELb1ELb1ELb1ELb0EEENS1_36VarlenDynamicPersistentTileSchedulerILi128ELi64ELi256ELi256ELb1ELb1ELb0ELb1ELb0ELb1EEEEEEEEEvNT_6ParamsE,"",@"SHT_CUDA_INFO"
	.sectionflags	@""
	.align	4


	//----- nvinfo : EIATTR_CUDA_API_VERSION
	.align		4
        /*0000*/ 	.byte	0x04, 0x37
        /*0002*/ 	.short	(.L_1044 - .L_1043)
.L_1043:
        /*0004*/ 	.word	0x00000082


	//----- nvinfo : EIATTR_SW2861232_WAR
	.align		4
.L_1044:
        /*0008*/ 	.byte	0x01, 0x35
	.zero		2


	//----- nvinfo : EIATTR_PARAM_CBANK
	.align		4
        /*000c*/ 	.byte	0x04, 0x0a
        /*000e*/ 	.short	(.L_1046 - .L_1045)
	.align		4
.L_1045:
        /*0010*/ 	.word	index@(.nv.constant0._ZN7cutlass13device_kernelIN5flash19enable_sm80_to_sm89INS1_16FlashAttnFwdSm80INS1_25CollectiveMainloopFwdSm80ILi8ELi2ELb0EN4cute5tupleIJNS5_1CILi128EEENS7_ILi64EEENS7_ILi192EEEEEELi192ENS_6half_tEfNS_4arch4Sm80ELb0ELb1ELb0ELb1ELb1ELb1ELb1ELb1EEENS1_21CollectiveEpilogueFwdINS6_IJS8_SA_S9_EEENS6_IJNS7_ILi1EEESI_SI_EEESC_SE_Li256ELb1ELb1ELb1ELb0EEENS1_36VarlenDynamicPersistentTileSchedulerILi128ELi64ELi256ELi256ELb1ELb1ELb0ELb1ELb0ELb1EEEEEEEEEvNT_6ParamsE)
        /*0014*/ 	.short	0x0160
        /*0016*/ 	.short	0x0438


	//----- nvinfo : EIATTR_CBANK_PARAM_SIZE
	.align		4
.L_1046:
        /*0018*/ 	.byte	0x03, 0x19
        /*001a*/ 	.short	0x0438


	//----- nvinfo : EIATTR_KPARAM_INFO
	.align		4
        /*001c*/ 	.byte	0x04, 0x17
        /*001e*/ 	.short	(.L_1048 - .L_1047)
.L_1047:
        /*0020*/ 	.word	0x00000000
        /*0024*/ 	.short	0x0000
        /*0026*/ 	.short	0x0000
        /*0028*/ 	.byte	0x00, 0xf0, 0xe1, 0x10


	//----- nvinfo : EIATTR_MAXREG_COUNT
	.align		4
.L_1048:
        /*002c*/ 	.byte	0x03, 0x1b
        /*002e*/ 	.short	0x00ff


	//----- nvinfo : EIATTR_NUM_BARRIERS
	.align		4
        /*0030*/ 	.byte	0x02, 0x4c
        /*0032*/ 	.byte	0x06
	.zero		1


	//----- nvinfo : EIATTR_ANNOTATIONS
	.align		4
        /*0034*/ 	.byte	0x04, 0x55
        /*0036*/ 	.short	(.L_1050 - .L_1049)


	//   ....[0]....
.L_1049:
        /* <DEDUP_REMOVED lines=17> */


	//----- nvinfo : EIATTR_MERCURY_ISA_VERSION
	.align		4
.L_1050:
        /*0130*/ 	.byte	0x03, 0x5f
        /*0132*/ 	.short	0x0000


	//----- nvinfo : EIATTR_INT_WARP_WIDE_INSTR_OFFSETS
	.align		4
        /*0134*/ 	.byte	0x04, 0x31
        /*0136*/ 	.short	(.L_1052 - .L_1051)


	//   ....[0]....
.L_1051:
        /*0138*/ 	.word	0x0001e940


	//   ....[1]....
        /*013c*/ 	.word	0x0001e9c0


	//----- nvinfo : EIATTR_COOP_GROUP_MASK_REGIDS
	.align		4
.L_1052:
        /*0140*/ 	.byte	0x04, 0x29
        /*0142*/ 	.short	(.L_1054 - .L_1053)


	//   ....[0]....
.L_1053:
        /*0144*/ 	.word	0xffffffff


	//   ....[1]....
        /*0148*/ 	.word	0xffffffff


	//   ....[2]....
        /*014c*/ 	.word	0xffffffff


	//   ....[3]....
        /*0150*/ 	.word	0xffffffff


	//   ....[4]....
        /*0154*/ 	.word	0xffffffff


	//   ....[5]....
        /*0158*/ 	.word	0xffffffff


	//   ....[6]....
        /*015c*/ 	.word	0xffffffff


	//   ....[7]....
        /*0160*/ 	.word	0xffffffff


	//   ....[8]....
        /*0164*/ 	.word	0xffffffff


	//   ....[9]....
        /*0168*/ 	.word	0xffffffff


	//   ....[10]....
        /*016c*/ 	.word	0xffffffff


	//   ....[11]....
        /*0170*/ 	.word	0xffffffff


	//   ....[12]....
        /*0174*/ 	.word	0xffffffff


	//   ....[13]....
        /*0178*/ 	.word	0xffffffff


	//   ....[14]....
        /*017c*/ 	.word	0xffffffff


	//   ....[15]....
        /*0180*/ 	.word	0xffffffff


	//   ....[16]....
        /*0184*/ 	.word	0xffffffff


	//   ....[17]....
        /*0188*/ 	.word	0xffffffff


	//   ....[18]....
        /*018c*/ 	.word	0xffffffff


	//   ....[19]....
        /*0190*/ 	.word	0xffffffff


	//   ....[20]....
        /*0194*/ 	.word	0xffffffff


	//   ....[21]....
        /*0198*/ 	.word	0xffffffff


	//   ....[22]....
        /*019c*/ 	.word	0xffffffff


	//   ....[23]....
        /*01a0*/ 	.word	0xffffffff


	//   ....[24]....
        /*01a4*/ 	.word	0xffffffff


	//   ....[25]....
        /*01a8*/ 	.word	0xffffffff


	//   ....[26]....
        /*01ac*/ 	.word	0xffffffff


	//   ....[27]....
        /*01b0*/ 	.word	0xffffffff


	//   ....[28]....
        /*01b4*/ 	.word	0xffffffff


	//   ....[29]....
        /*01b8*/ 	.word	0xffffffff


	//   ....[30]....
        /*01bc*/ 	.word	0xffffffff


	//   ....[31]....
        /*01c0*/ 	.word	0xffffffff


	//   ....[32]....
        /*01c4*/ 	.word	0xffffffff


	//   ....[33]....
        /*01c8*/ 	.word	0xffffffff


	//   ....[34]....
        /*01cc*/ 	.word	0xffffffff


	//   ....[35]....
        /*01d0*/ 	.word	0xffffffff


	//   ....[36]....
        /*01d4*/ 	.word	0xffffffff


	//   ....[37]....
        /*01d8*/ 	.word	0xffffffff


	//   ....[38]....
        /*01dc*/ 	.word	0xffffffff


	//   ....[39]....
        /*01e0*/ 	.word	0xffffffff


	//   ....[40]....
        /*01e4*/ 	.word	0xffffffff


	//   ....[41]....
        /*01e8*/ 	.word	0xffffffff


	//   ....[42]....
        /*01ec*/ 	.word	0xffffffff


	//   ....[43]....
        /*01f0*/ 	.word	0xffffffff


	//   ....[44]....
        /*01f4*/ 	.word	0xffffffff


	//   ....[45]....
        /*01f8*/ 	.word	0xffffffff


	//   ....[46]....
        /*01fc*/ 	.word	0xffffffff


	//   ....[47]....
        /*0200*/ 	.word	0xffffffff


	//   ....[48]....
        /*0204*/ 	.word	0xffffffff


	//   ....[49]....
        /*0208*/ 	.word	0xffffffff


	//   ....[50]....
        /*020c*/ 	.word	0xffffffff


	//   ....[51]....
        /*0210*/ 	.word	0xffffffff


	//   ....[52]....
        /*0214*/ 	.word	0xffffffff


	//   ....[53]....
        /*0218*/ 	.word	0xffffffff


	//   ....[54]....
        /*021c*/ 	.word	0xffffffff


	//   ....[55]....
        /*0220*/ 	.word	0xffffffff


	//   ....[56]....
        /*0224*/ 	.word	0xffffffff


	//   ....[57]....
        /*0228*/ 	.word	0xffffffff


	//   ....[58]....
        /*022c*/ 	.word	0xffffffff


	//   ....[59]....
        /*0230*/ 	.word	0xffffffff


	//   ....[60]....
        /*0234*/ 	.word	0xffffffff


	//   ....[61]....
        /*0238*/ 	.word	0xffffffff


	//   ....[62]....
        /*023c*/ 	.word	0xffffffff


	//   ....[63]....
        /*0240*/ 	.word	0xffffffff


	//   ....[64]....
        /*0244*/ 	.word	0xffffffff


	//   ....[65]....
        /*0248*/ 	.word	0xffffffff


	//   ....[66]....
        /*024c*/ 	.word	0xffffffff


	//   ....[67]....
        /*0250*/ 	.word	0xffffffff


	//   ....[68]....
        /*0254*/ 	.word	0xffffffff


	//   ....[69]....
        /*0258*/ 	.word	0xffffffff


	//   ....[70]....
        /*025c*/ 	.word	0xffffffff


	//   ....[71]....
        /*0260*/ 	.word	0xffffffff


	//   ....[72]....
        /*0264*/ 	.word	0xffffffff


	//   ....[73]....
        /*0268*/ 	.word	0xffffffff


	//   ....[74]....
        /*026c*/ 	.word	0xffffffff


	//   ....[75]....
        /*0270*/ 	.word	0xffffffff


	//   ....[76]....
        /*0274*/ 	.word	0xffffffff


	//   ....[77]....
        /*0278*/ 	.word	0xffffffff


	//   ....[78]....
        /*027c*/ 	.word	0xffffffff


	//   ....[79]....
        /*0280*/ 	.word	0xffffffff


	//   ....[80]....
        /*0284*/ 	.word	0xffffffff


	//   ....[81]....
        /*0288*/ 	.word	0xffffffff


	//   ....[82]....
        /*028c*/ 	.word	0xffffffff


	//   ....[83]....
        /*0290*/ 	.word	0xffffffff


	//   ....[84]....
        /*0294*/ 	.word	0xffffffff


	//   ....[85]....
        /*0298*/ 	.word	0xffffffff


	//   ....[86]....
        /*029c*/ 	.word	0xffffffff


	//   ....[87]....
        /*02a0*/ 	.word	0xffffffff


	//   ....[88]....
        /*02a4*/ 	.word	0xffffffff


	//   ....[89]....
        /*02a8*/ 	.word	0xffffffff


	//   ....[90]....
        /*02ac*/ 	.word	0xffffffff


	//   ....[91]....
        /*02b0*/ 	.word	0xffffffff


	//   ....[92]....
        /*02b4*/ 	.word	0xffffffff


	//   ....[93]....
        /*02b8*/ 	.word	0xffffffff


	//   ....[94]....
        /*02bc*/ 	.word	0xffffffff


	//   ....[95]....
        /*02c0*/ 	.word	0xffffffff


	//   ....[96]....
        /*02c4*/ 	.word	0xffffffff


	//   ....[97]....
        /*02c8*/ 	.word	0xffffffff


	//   ....[98]....
        /*02cc*/ 	.word	0xffffffff


	//   ....[99]....
        /*02d0*/ 	.word	0xffffffff


	//   ....[100]....
        /*02d4*/ 	.word	0xffffffff


	//   ....[101]....
        /*02d8*/ 	.word	0xffffffff


	//   ....[102]....
        /*02dc*/ 	.word	0xffffffff


	//   ....[103]....
        /*02e0*/ 	.word	0xffffffff


	//   ....[104]....
        /*02e4*/ 	.word	0xffffffff


	//   ....[105]....
        /*02e8*/ 	.word	0xffffffff


	//   ....[106]....
        /*02ec*/ 	.word	0xffffffff


	//   ....[107]....
        /*02f0*/ 	.word	0xffffffff


	//   ....[108]....
        /*02f4*/ 	.word	0xffffffff


	//   ....[109]....
        /*02f8*/ 	.word	0xffffffff


	//   ....[110]....
        /*02fc*/ 	.word	0xffffffff


	//   ....[111]....
        /*0300*/ 	.word	0xffffffff


	//   ....[112]....
        /*0304*/ 	.word	0xffffffff


	//   ....[113]....
        /*0308*/ 	.word	0xffffffff


	//   ....[114]....
        /*030c*/ 	.word	0xffffffff


	//   ....[115]....
        /*0310*/ 	.word	0xffffffff


	//   ....[116]....
        /*0314*/ 	.word	0xffffffff


	//   ....[117]....
        /*0318*/ 	.word	0xffffffff


	//   ....[118]....
        /*031c*/ 	.word	0xffffffff


	//   ....[119]....
        /*0320*/ 	.word	0xffffffff


	//   ....[120]....
        /*0324*/ 	.word	0xffffffff


	//   ....[121]....
        /*0328*/ 	.word	0xffffffff


	//   ....[122]....
        /*032c*/ 	.word	0xffffffff


	//   ....[123]....
        /*0330*/ 	.word	0xffffffff


	//   ....[124]....
        /*0334*/ 	.word	0xffffffff


	//   ....[125]....
        /*0338*/ 	.word	0xffffffff


	//   ....[126]....
        /*033c*/ 	.word	0xffffffff


	//   ....[127]....
        /*0340*/ 	.word	0xffffffff


	//   ....[128]....
        /*0344*/ 	.word	0xffffffff


	//   ....[129]....
        /*0348*/ 	.word	0xffffffff


	//   ....[130]....
        /*034c*/ 	.word	0xffffffff


	//   ....[131]....
        /*0350*/ 	.word	0xffffffff


	//   ....[132]....
        /*0354*/ 	.word	0xffffffff


	//   ....[133]....
        /*0358*/ 	.word	0xffffffff


	//   ....[134]....
        /*035c*/ 	.word	0xffffffff


	//   ....[135]....
        /*0360*/ 	.word	0xffffffff


	//   ....[136]....
        /*0364*/ 	.word	0xffffffff


	//   ....[137]....
        /*0368*/ 	.word	0xffffffff


	//   ....[138]....
        /*036c*/ 	.word	0xffffffff


	//   ....[139]....
        /*0370*/ 	.word	0xffffffff


	//   ....[140]....
        /*0374*/ 	.word	0xffffffff


	//   ....[141]....
        /*0378*/ 	.word	0xffffffff


	//   ....[142]....
        /*037c*/ 	.word	0xffffffff


	//   ....[143]....
        /*0380*/ 	.word	0xffffffff


	//   ....[144]....
        /*0384*/ 	.word	0xffffffff


	//   ....[145]....
        /*0388*/ 	.word	0xffffffff


	//   ....[146]....
        /*038c*/ 	.word	0xffffffff


	//   ....[147]....
        /*0390*/ 	.word	0xffffffff


	//   ....[148]....
        /*0394*/ 	.word	0xffffffff


	//   ....[149]....
        /*0398*/ 	.word	0xffffffff


	//   ....[150]....
        /*039c*/ 	.word	0xffffffff


	//   ....[151]....
        /*03a0*/ 	.word	0xffffffff


	//   ....[152]....
        /*03a4*/ 	.word	0xffffffff


	//   ....[153]....
        /*03a8*/ 	.word	0xffffffff


	//   ....[154]....
        /*03ac*/ 	.word	0xffffffff


	//   ....[155]....
        /*03b0*/ 	.word	0xffffffff


	//   ....[156]....
        /*03b4*/ 	.word	0xffffffff


	//   ....[157]....
        /*03b8*/ 	.word	0xffffffff


	//   ....[158]....
        /*03bc*/ 	.word	0xffffffff


	//   ....[159]....
        /*03c0*/ 	.word	0xffffffff


	//   ....[160]....
        /*03c4*/ 	.word	0xffffffff


	//   ....[161]....
        /*03c8*/ 	.word	0xffffffff


	//   ....[162]....
        /*03cc*/ 	.word	0xffffffff


	//   ....[163]....
        /*03d0*/ 	.word	0xffffffff


	//   ....[164]....
        /*03d4*/ 	.word	0xffffffff


	//   ....[165]....
        /*03d8*/ 	.word	0xffffffff


	//   ....[166]....
        /*03dc*/ 	.word	0xffffffff


	//   ....[167]....
        /*03e0*/ 	.word	0xffffffff


	//   ....[168]....
        /*03e4*/ 	.word	0xffffffff


	//   ....[169]....
        /*03e8*/ 	.word	0xffffffff


	//   ....[170]....
        /*03ec*/ 	.word	0xffffffff


	//   ....[171]....
        /*03f0*/ 	.word	0xffffffff


	//   ....[172]....
        /*03f4*/ 	.word	0xffffffff


	//   ....[173]....
        /*03f8*/ 	.word	0xffffffff


	//   ....[174]....
        /*03fc*/ 	.word	0xffffffff


	//   ....[175]....
        /*0400*/ 	.word	0xffffffff


	//   ....[176]....
        /*0404*/ 	.word	0xffffffff


	//   ....[177]....
        /*0408*/ 	.word	0xffffffff


	//   ....[178]....
        /*040c*/ 	.word	0xffffffff


	//   ....[179]....
        /*0410*/ 	.word	0xffffffff


	//   ....[180]....
        /*0414*/ 	.word	0xffffffff


	//   ....[181]....
        /*0418*/ 	.word	0xffffffff


	//   ....[182]....
        /*041c*/ 	.word	0xffffffff


	//   ....[183]....
        /*0420*/ 	.word	0xffffffff


	//   ....[184]....
        /*0424*/ 	.word	0xffffffff


	//   ....[185]....
        /*0428*/ 	.word	0xffffffff


	//   ....[186]....
        /*042c*/ 	.word	0xffffffff


	//   ....[187]....
        /*0430*/ 	.word	0xffffffff


	//   ....[188]....
        /*0434*/ 	.word	0xffffffff


	//   ....[189]....
        /*0438*/ 	.word	0xffffffff


	//   ....[190]....
        /*043c*/ 	.word	0xffffffff


	//   ....[191]....
        /*0440*/ 	.word	0xffffffff


	//   ....[192]....
        /*0444*/ 	.word	0xffffffff


	//   ....[193]....
        /*0448*/ 	.word	0xffffffff


	//   ....[194]....
        /*044c*/ 	.word	0xffffffff


	//   ....[195]....
        /*0450*/ 	.word	0xffffffff


	//   ....[196]....
        /*0454*/ 	.word	0xffffffff


	//   ....[197]....
        /*0458*/ 	.word	0xffffffff


	//   ....[198]....
        /*045c*/ 	.word	0xffffffff


	//   ....[199]....
        /*0460*/ 	.word	0xffffffff


	//   ....[200]....
        /*0464*/ 	.word	0xffffffff


	//   ....[201]....
        /*0468*/ 	.word	0xffffffff


	//   ....[202]....
        /*046c*/ 	.word	0xffffffff


	//   ....[203]....
        /*0470*/ 	.word	0xffffffff


	//   ....[204]....
        /*0474*/ 	.word	0xffffffff


	//   ....[205]....
        /*0478*/ 	.word	0xffffffff


	//   ....[206]....
        /*047c*/ 	.word	0xffffffff


	//   ....[207]....
        /*0480*/ 	.word	0xffffffff


	//   ....[208]....
        /*0484*/ 	.word	0xffffffff


	//   ....[209]....
        /*0488*/ 	.word	0xffffffff


	//   ....[210]....
        /*048c*/ 	.word	0xffffffff


	//   ....[211]....
        /*0490*/ 	.word	0xffffffff


	//   ....[212]....
        /*0494*/ 	.word	0xffffffff


	//   ....[213]....
        /*0498*/ 	.word	0xffffffff


	//   ....[214]....
        /*049c*/ 	.word	0xffffffff


	//   ....[215]....
        /*04a0*/ 	.word	0xffffffff


	//   ....[216]....
        /*04a4*/ 	.word	0xffffffff


	//   ....[217]....
        /*04a8*/ 	.word	0xffffffff


	//   ....[218]....
        /*04ac*/ 	.word	0xffffffff


	//   ....[219]....
        /*04b0*/ 	.word	0xffffffff


	//   ....[220]....
        /*04b4*/ 	.word	0xffffffff


	//   ....[221]....
        /*04b8*/ 	.word	0xffffffff


	//   ....[222]....
        /*04bc*/ 	.word	0xffffffff


	//   ....[223]....
        /*04c0*/ 	.word	0xffffffff


	//   ....[224]....
        /*04c4*/ 	.word	0xffffffff


	//   ....[225]....
        /*04c8*/ 	.word	0xffffffff


	//   ....[226]....
        /*04cc*/ 	.word	0xffffffff


	//   ....[227]....
        /*04d0*/ 	.word	0xffffffff


	//   ....[228]....
        /*04d4*/ 	.word	0xffffffff


	//   ....[229]....
        /*04d8*/ 	.word	0xffffffff


	//   ....[230]....
        /*04dc*/ 	.word	0xffffffff


	//   ....[231]....
        /*04e0*/ 	.word	0xffffffff


	//   ....[232]....
        /*04e4*/ 	.word	0xffffffff


	//   ....[233]....
        /*04e8*/ 	.word	0xffffffff


	//   ....[234]....
        /*04ec*/ 	.word	0xffffffff


	//   ....[235]....
        /*04f0*/ 	.word	0xffffffff


	//   ....[236]....
        /*04f4*/ 	.word	0xffffffff


	//   ....[237]....
        /*04f8*/ 	.word	0xffffffff


	//   ....[238]....
        /*04fc*/ 	.word	0xffffffff


	//   ....[239]....
        /*0500*/ 	.word	0xffffffff


	//   ....[240]....
        /*0504*/ 	.word	0xffffffff


	//   ....[241]....
        /*0508*/ 	.word	0xffffffff


	//   ....[242]....
        /*050c*/ 	.word	0xffffffff


	//   ....[243]....
        /*0510*/ 	.word	0xffffffff


	//   ....[244]....
        /*0514*/ 	.word	0xffffffff


	//   ....[245]....
        /*0518*/ 	.word	0xffffffff


	//   ....[246]....
        /*051c*/ 	.word	0xffffffff


	//   ....[247]....
        /*0520*/ 	.word	0xffffffff


	//   ....[248]....
        /*0524*/ 	.word	0xffffffff


	//   ....[249]....
        /*0528*/ 	.word	0xffffffff


	//   ....[250]....
        /*052c*/ 	.word	0xffffffff


	//   ....[251]....
        /*0530*/ 	.word	0xffffffff


	//   ....[252]....
        /*0534*/ 	.word	0xffffffff


	//   ....[253]....
        /*0538*/ 	.word	0xffffffff


	//   ....[254]....
        /*053c*/ 	.word	0xffffffff


	//   ....[255]....
        /*0540*/ 	.word	0xffffffff


	//   ....[0]....
        /*0544*/ 	.word	0xffffffff


	//   ....[1]....
        /*0548*/ 	.word	0xffffffff


	//   ....[2]....
        /*054c*/ 	.word	0xffffffff


	//   ....[3]....
        /*0550*/ 	.word	0xffffffff


	//   ....[4]....
        /*0554*/ 	.word	0xffffffff


	//   ....[5]....
        /*0558*/ 	.word	0xffffffff


	//   ....[6]....
        /*055c*/ 	.word	0xffffffff


	//   ....[7]....
        /*0560*/ 	.word	0xffffffff


	//   ....[8]....
        /*0564*/ 	.word	0xffffffff


	//   ....[9]....
        /*0568*/ 	.word	0xffffffff


	//   ....[10]....
        /*056c*/ 	.word	0xffffffff


	//   ....[11]....
        /*0570*/ 	.word	0xffffffff


	//   ....[12]....
        /*0574*/ 	.word	0xffffffff


	//   ....[13]....
        /*0578*/ 	.word	0xffffffff


	//   ....[14]....
        /*057c*/ 	.word	0xffffffff


	//   ....[15]....
        /*0580*/ 	.word	0xffffffff


	//   ....[16]....
        /*0584*/ 	.word	0xffffffff


	//   ....[17]....
        /*0588*/ 	.word	0xffffffff


	//----- nvinfo : EIATTR_COOP_GROUP_INSTR_OFFSETS
	.align		4
.L_1054:
        /*058c*/ 	.byte	0x04, 0x28
        /*058e*/ 	.short	(.L_1056 - .L_1055)


	//   ....[0]....
.L_1055:
        /*0590*/ 	.word	0x00000050


	//   ....[1]....
        /*0594*/ 	.word	0x000001e0


	//   ....[2]....
        /*0598*/ 	.word	0x00000210


	//   ....[3]....
        /*059c*/ 	.word	0x00000240


	//   ....[4]....
        /*05a0*/ 	.word	0x00000270


	//   ....[5]....
        /*05a4*/ 	.word	0x000002a0


	//   ....[6]....
        /*05a8*/ 	.word	0x000002d0


	//   ....[7]....
        /*05ac*/ 	.word	0x00000430


	//   ....[8]....
        /*05b0*/ 	.word	0x00000470


	//   ....[9]....
        /*05b4*/ 	.word	0x000004a0


	//   ....[10]....
        /*05b8*/ 	.word	0x000004d0


	//   ....[11]....
        /*05bc*/ 	.word	0x00000500


	//   ....[12]....
        /*05c0*/ 	.word	0x00000530


	//   ....[13]....
        /*05c4*/ 	.word	0x000005c0


	//   ....[14]....
        /*05c8*/ 	.word	0x00000600


	//   ....[15]....
        /*05cc*/ 	.word	0x00000620


	//   ....[16]....
        /*05d0*/ 	.word	0x00000680


	//   ....[17]....
        /*05d4*/ 	.word	0x00003ee0


	//   ....[18]....
        /*05d8*/ 	.word	0x00003ef0


	//   ....[19]....
        /*05dc*/ 	.word	0x00005a60


	//   ....[20]....
        /*05e0*/ 	.word	0x00005a70


	//   ....[21]....
        /*05e4*/ 	.word	0x00007560


	//   ....[22]....
        /*05e8*/ 	.word	0x00007570


	//   ....[23]....
        /*05ec*/ 	.word	0x00007a60


	//   ....[24]....
        /*05f0*/ 	.word	0x00007a70


	//   ....[25]....
        /*05f4*/ 	.word	0x00008b40


	//   ....[26]....
        /*05f8*/ 	.word	0x00008b60


	//   ....[27]....
        /*05fc*/ 	.word	0x00008c90


	//   ....[28]....
        /*0600*/ 	.word	0x00008ca0


	//   ....[29]....
        /*0604*/ 	.word	0x00008dd0


	//   ....[30]....
        /*0608*/ 	.word	0x00008df0


	//   ....[31]....
        /*060c*/ 	.word	0x00008f20


	//   ....[32]....
        /*0610*/ 	.word	0x00008f30


	//   ....[33]....
        /*0614*/ 	.word	0x00009410


	//   ....[34]....
        /*0618*/ 	.word	0x00009420


	//   ....[35]....
        /*061c*/ 	.word	0x00009430


	//   ....[36]....
        /*0620*/ 	.word	0x00009440


	//   ....[37]....
        /*0624*/ 	.word	0x000095b0


	//   ....[38]....
        /*0628*/ 	.word	0x000095d0


	//   ....[39]....
        /*062c*/ 	.word	0x00009620


	//   ....[40]....
        /*0630*/ 	.word	0x000097d0


	//   ....[41]....
        /*0634*/ 	.word	0x00009a30


	//   ....[42]....
        /*0638*/ 	.word	0x00009a50


	//   ....[43]....
        /*063c*/ 	.word	0x00009b20


	//   ....[44]....
        /*0640*/ 	.word	0x00009b60


	//   ....[45]....
        /*0644*/ 	.word	0x00009f80


	//   ....[46]....
        /*0648*/ 	.word	0x00009fa0


	//   ....[47]....
        /*064c*/ 	.word	0x00009fb0


	//   ....[48]....
        /*0650*/ 	.word	0x00009fc0


	//   ....[49]....
        /*0654*/ 	.word	0x0000a7d0


	//   ....[50]....
        /*0658*/ 	.word	0x0000a7e0


	//   ....[51]....
        /*065c*/ 	.word	0x0000a7f0


	//   ....[52]....
        /*0660*/ 	.word	0x0000a800


	//   ....[53]....
        /*0664*/ 	.word	0x0000d4c0


	//   ....[54]....
        /*0668*/ 	.word	0x0000d4e0


	//   ....[55]....
        /*066c*/ 	.word	0x0000d500


	//   ....[56]....
        /*0670*/ 	.word	0x0000d510


	//   ....[57]....
        /*0674*/ 	.word	0x0000daf0


	//   ....[58]....
        /*0678*/ 	.word	0x0000db00


	//   ....[59]....
        /*067c*/ 	.word	0x0000db10


	//   ....[60]....
        /*0680*/ 	.word	0x0000db20


	//   ....[61]....
        /*0684*/ 	.word	0x00010a40


	//   ....[62]....
        /*0688*/ 	.word	0x00010a60


	//   ....[63]....
        /*068c*/ 	.word	0x00010b30


	//   ....[64]....
        /*0690*/ 	.word	0x00010b70


	//   ....[65]....
        /*0694*/ 	.word	0x00011680


	//   ....[66]....
        /*0698*/ 	.word	0x00011930


	//   ....[67]....
        /*069c*/ 	.word	0x000120d0


	//   ....[68]....
        /*06a0*/ 	.word	0x00012370


	//   ....[69]....
        /*06a4*/ 	.word	0x00012380


	//   ....[70]....
        /*06a8*/ 	.word	0x000123d0


	//   ....[71]....
        /*06ac*/ 	.word	0x00013670


	//   ....[72]....
        /*06b0*/ 	.word	0x00013690


	//   ....[73]....
        /*06b4*/ 	.word	0x00013770


	//   ....[74]....
        /*06b8*/ 	.word	0x000137a0


	//   ....[75]....
        /*06bc*/ 	.word	0x00013ec0


	//   ....[76]....
        /*06c0*/ 	.word	0x00013ee0


	//   ....[77]....
        /*06c4*/ 	.word	0x00013fe0


	//   ....[78]....
        /*06c8*/ 	.word	0x00014020


	//   ....[79]....
        /*06cc*/ 	.word	0x000149d0


	//   ....[80]....
        /*06d0*/ 	.word	0x000150f0


	//   ....[81]....
        /*06d4*/ 	.word	0x000153f0


	//   ....[82]....
        /*06d8*/ 	.word	0x00015420


	//   ....[83]....
        /*06dc*/ 	.word	0x00015d90


	//   ....[84]....
        /*06e0*/ 	.word	0x00015db0


	//   ....[85]....
        /*06e4*/ 	.word	0x00017230


	//   ....[86]....
        /*06e8*/ 	.word	0x00017250


	//   ....[87]....
        /*06ec*/ 	.word	0x00017350


	//   ....[88]....
        /*06f0*/ 	.word	0x00017390


	//   ....[89]....
        /*06f4*/ 	.word	0x00017ad0


	//   ....[90]....
        /*06f8*/ 	.word	0x00017af0


	//   ....[91]....
        /*06fc*/ 	.word	0x00017bf0


	//   ....[92]....
        /*0700*/ 	.word	0x00017c30


	//   ....[93]....
        /*0704*/ 	.word	0x000189a0


	//   ....[94]....
        /*0708*/ 	.word	0x000189d0


	//   ....[95]....
        /*070c*/ 	.word	0x00018c70


	//   ....[96]....
        /*0710*/ 	.word	0x00018da0


	//   ....[97]....
        /*0714*/ 	.word	0x0001a390


	//   ....[98]....
        /*0718*/ 	.word	0x0001a3b0


	//   ....[99]....
        /*071c*/ 	.word	0x0001a4c0


	//   ....[100]....
        /*0720*/ 	.word	0x0001a4f0


	//   ....[101]....
        /*0724*/ 	.word	0x0001a9e0


	//   ....[102]....
        /*0728*/ 	.word	0x0001aa00


	//   ....[103]....
        /*072c*/ 	.word	0x0001ab00


	//   ....[104]....
        /*0730*/ 	.word	0x0001ab40


	//   ....[105]....
        /*0734*/ 	.word	0x0001b630


	//   ....[106]....
        /*0738*/ 	.word	0x0001bc40


	//   ....[107]....
        /*073c*/ 	.word	0x0001bf40


	//   ....[108]....
        /*0740*/ 	.word	0x0001bf70


	//   ....[109]....
        /*0744*/ 	.word	0x0001c890


	//   ....[110]....
        /*0748*/ 	.word	0x0001c8b0


	//   ....[111]....
        /*074c*/ 	.word	0x0001dd80


	//   ....[112]....
        /*0750*/ 	.word	0x0001dda0


	//   ....[113]....
        /*0754*/ 	.word	0x0001deb0


	//   ....[114]....
        /*0758*/ 	.word	0x0001dee0


	//   ....[115]....
        /*075c*/ 	.word	0x0001e120


	//   ....[116]....
        /*0760*/ 	.word	0x0001e150


	//   ....[117]....
        /*0764*/ 	.word	0x0001e160


	//   ....[118]....
        /*0768*/ 	.word	0x0001e190


	//   ....[119]....
        /*076c*/ 	.word	0x0001f6a0


	//   ....[120]....
        /*0770*/ 	.word	0x0001f6d0


	//   ....[121]....
        /*0774*/ 	.word	0x0001f6e0


	//   ....[122]....
        /*0778*/ 	.word	0x0001f6f0


	//   ....[123]....
        /*077c*/ 	.word	0x0001fa70


	//   ....[124]....
        /*0780*/ 	.word	0x0001fa90


	//   ....[125]....
        /*0784*/ 	.word	0x0001fbb0


	//   ....[126]....
        /*0788*/ 	.word	0x0001fbc0


	//   ....[127]....
        /*078c*/ 	.word	0x0001fcf0


	//   ....[128]....
        /*0790*/ 	.word	0x0001fd10


	//   ....[129]....
        /*0794*/ 	.word	0x0001fe40


	//   ....[130]....
        /*0798*/ 	.word	0x0001fe50


	//   ....[131]....
        /*079c*/ 	.word	0x00020170


	//   ....[132]....
        /*07a0*/ 	.word	0x00020190


	//   ....[133]....
        /*07a4*/ 	.word	0x00020b60


	//   ....[134]....
        /*07a8*/ 	.word	0x00020b70


	//   ....[135]....
        /*07ac*/ 	.word	0x00021ce0


	//   ....[136]....
        /*07b0*/ 	.word	0x00021d00


	//   ....[137]....
        /*07b4*/ 	.word	0x00021e30


	//   ....[138]....
        /*07b8*/ 	.word	0x00021e40


	//   ....[139]....
        /*07bc*/ 	.word	0x00021f70


	//   ....[140]....
        /*07c0*/ 	.word	0x00021f90


	//   ....[141]....
        /*07c4*/ 	.word	0x000220c0


	//   ....[142]....
        /*07c8*/ 	.word	0x000220d0


	//   ....[143]....
        /*07cc*/ 	.word	0x00022290


	//   ....[144]....
        /*07d0*/ 	.word	0x000222b0


	//   ....[145]....
        /*07d4*/ 	.word	0x000223d0


	//   ....[146]....
        /*07d8*/ 	.word	0x00022410


	//   ....[147]....
        /*07dc*/ 	.word	0x00022440


	//   ....[148]....
        /*07e0*/ 	.word	0x00022470


	//   ....[149]....
        /*07e4*/ 	.word	0x000224a0


	//   ....[150]....
        /*07e8*/ 	.word	0x000224d0


	//   ....[151]....
        /*07ec*/ 	.word	0x00022630


	//   ....[152]....
        /*07f0*/ 	.word	0x00022670


	//   ....[153]....
        /*07f4*/ 	.word	0x000226a0


	//   ....[154]....
        /*07f8*/ 	.word	0x000226d0


	//   ....[155]....
        /*07fc*/ 	.word	0x00022700


	//   ....[156]....
        /*0800*/ 	.word	0x00022730


	//   ....[157]....
        /*0804*/ 	.word	0x000227c0


	//   ....[158]....
        /*0808*/ 	.word	0x00022800


	//   ....[159]....
        /*080c*/ 	.word	0x00022810


	//   ....[160]....
        /*0810*/ 	.word	0x00022870


	//   ....[161]....
        /*0814*/ 	.word	0x00023220


	//   ....[162]....
        /*0818*/ 	.word	0x00023280


	//   ....[163]....
        /*081c*/ 	.word	0x000232d0


	//   ....[164]....
        /*0820*/ 	.word	0x00023320


	//   ....[165]....
        /*0824*/ 	.word	0x00023370


	//   ....[166]....
        /*0828*/ 	.word	0x000233e0


	//   ....[167]....
        /*082c*/ 	.word	0x00023430


	//   ....[168]....
        /*0830*/ 	.word	0x000234a0


	//   ....[169]....
        /*0834*/ 	.word	0x00023510


	//   ....[170]....
        /*0838*/ 	.word	0x00023580


	//   ....[171]....
        /*083c*/ 	.word	0x000235f0


	//   ....[172]....
        /*0840*/ 	.word	0x00023660


	//   ....[173]....
        /*0844*/ 	.word	0x000236d0


	//   ....[174]....
        /*0848*/ 	.word	0x00023730


	//   ....[175]....
        /*084c*/ 	.word	0x000237a0


	//   ....[176]....
        /*0850*/ 	.word	0x00023810


	//   ....[177]....
        /*0854*/ 	.word	0x00023880


	//   ....[178]....
        /*0858*/ 	.word	0x000238e0


	//   ....[179]....
        /*085c*/ 	.word	0x00023950


	//   ....[180]....
        /*0860*/ 	.word	0x000239c0


	//   ....[181]....
        /*0864*/ 	.word	0x00023b30


	//   ....[182]....
        /*0868*/ 	.word	0x00023b90


	//   ....[183]....
        /*086c*/ 	.word	0x00023c00


	//   ....[184]....
        /*0870*/ 	.word	0x00023c70


	//   ....[185]....
        /*0874*/ 	.word	0x00023cd0


	//   ....[186]....
        /*0878*/ 	.word	0x00023d30


	//   ....[187]....
        /*087c*/ 	.word	0x00023da0


	//   ....[188]....
        /*0880*/ 	.word	0x00023e00


	//   ....[189]....
        /*0884*/ 	.word	0x00023e60


	//   ....[190]....
        /*0888*/ 	.word	0x00023ec0


	//   ....[191]....
        /*088c*/ 	.word	0x00023f30


	//   ....[192]....
        /*0890*/ 	.word	0x00023fa0


	//   ....[193]....
        /*0894*/ 	.word	0x00024010


	//   ....[194]....
        /*0898*/ 	.word	0x00024070


	//   ....[195]....
        /*089c*/ 	.word	0x000240e0


	//   ....[196]....
        /*08a0*/ 	.word	0x00024140


	//   ....[197]....
        /*08a4*/ 	.word	0x000241b0


	//   ....[198]....
        /*08a8*/ 	.word	0x00024210


	//   ....[199]....
        /*08ac*/ 	.word	0x00024280


	//   ....[200]....
        /*08b0*/ 	.word	0x000242f0


	//   ....[201]....
        /*08b4*/ 	.word	0x00024460


	//   ....[202]....
        /*08b8*/ 	.word	0x000244c0


	//   ....[203]....
        /*08bc*/ 	.word	0x00024530


	//   ....[204]....
        /*08c0*/ 	.word	0x000245a0


	//   ....[205]....
        /*08c4*/ 	.word	0x00024710


	//   ....[206]....
        /*08c8*/ 	.word	0x00024770


	//   ....[207]....
        /*08cc*/ 	.word	0x000247e0


	//   ....[208]....
        /*08d0*/ 	.word	0x00024850


	//   ....[209]....
        /*08d4*/ 	.word	0x000249d0


	//   ....[210]....
        /*08d8*/ 	.word	0x00024a30


	//   ....[211]....
        /*08dc*/ 	.word	0x00024aa0


	//   ....[212]....
        /*08e0*/ 	.word	0x00024b10


	//   ....[213]....
        /*08e4*/ 	.word	0x00024c90


	//   ....[214]....
        /*08e8*/ 	.word	0x00024cf0


	//   ....[215]....
        /*08ec*/ 	.word	0x00024d60


	//   ....[216]....
        /*08f0*/ 	.word	0x00024dd0


	//   ....[217]....
        /*08f4*/ 	.word	0x00024f50


	//   ....[218]....
        /*08f8*/ 	.word	0x00024fb0


	//   ....[219]....
        /*08fc*/ 	.word	0x00025010


	//   ....[220]....
        /*0900*/ 	.word	0x00025080


	//   ....[221]....
        /*0904*/ 	.word	0x000250f0


	//   ....[222]....
        /*0908*/ 	.word	0x00025270


	//   ....[223]....
        /*090c*/ 	.word	0x000252d0


	//   ....[224]....
        /*0910*/ 	.word	0x00025340


	//   ....[225]....
        /*0914*/ 	.word	0x000253b0


	//   ....[226]....
        /*0918*/ 	.word	0x00025530


	//   ....[227]....
        /*091c*/ 	.word	0x00025590


	//   ....[228]....
        /*0920*/ 	.word	0x00025600


	//   ....[229]....
        /*0924*/ 	.word	0x00025670


	//   ....[230]....
        /*0928*/ 	.word	0x000257f0


	//   ....[231]....
        /*092c*/ 	.word	0x00025850


	//   ....[232]....
        /*0930*/ 	.word	0x000258b0


	//   ....[233]....
        /*0934*/ 	.word	0x00025910


	//   ....[234]....
        /*0938*/ 	.word	0x00025960


	//   ....[235]....
        /*093c*/ 	.word	0x000259b0


	//   ....[236]....
        /*0940*/ 	.word	0x00025a20


	//   ....[237]....
        /*0944*/ 	.word	0x00025a90


	//   ....[238]....
        /*0948*/ 	.word	0x00025b00


	//   ....[239]....
        /*094c*/ 	.word	0x00025b60


	//   ....[240]....
        /*0950*/ 	.word	0x00025bd0


	//   ....[241]....
        /*0954*/ 	.word	0x00025c40


	//   ....[242]....
        /*0958*/ 	.word	0x00025cb0


	//   ....[243]....
        /*095c*/ 	.word	0x00025d10


	//   ....[244]....
        /*0960*/ 	.word	0x00025d80


	//   ....[245]....
        /*0964*/ 	.word	0x00025df0


	//   ....[246]....
        /*0968*/ 	.word	0x00025e60


	//   ....[247]....
        /*096c*/ 	.word	0x00025ec0


	//   ....[248]....
        /*0970*/ 	.word	0x00025f30


	//   ....[249]....
        /*0974*/ 	.word	0x00025fa0


	//   ....[250]....
        /*0978*/ 	.word	0x00026010


	//   ....[251]....
        /*097c*/ 	.word	0x00026070


	//   ....[252]....
        /*0980*/ 	.word	0x000260e0


	//   ....[253]....
        /*0984*/ 	.word	0x00026150


	//   ....[254]....
        /*0988*/ 	.word	0x000261c0


	//   ....[255]....
        /*098c*/ 	.word	0x00026220


	//   ....[0]....
        /*0990*/ 	.word	0x00026290


	//   ....[1]....
        /*0994*/ 	.word	0x00026300


	//   ....[2]....
        /*0998*/ 	.word	0x00026350


	//   ....[3]....
        /*099c*/ 	.word	0x00026390


	//   ....[4]....
        /*09a0*/ 	.word	0x000263e0


	//   ....[5]....
        /*09a4*/ 	.word	0x00026430


	//   ....[6]....
        /*09a8*/ 	.word	0x00026480


	//   ....[7]....
        /*09ac*/ 	.word	0x000264f0


	//   ....[8]....
        /*09b0*/ 	.word	0x00026540


	//   ....[9]....
        /*09b4*/ 	.word	0x00026590


	//   ....[10]....
        /*09b8*/ 	.word	0x000265e0


	//   ....[11]....
        /*09bc*/ 	.word	0x00026630


	//   ....[12]....
        /*09c0*/ 	.word	0x00026680


	//   ....[13]....
        /*09c4*/ 	.word	0x000266f0


	//   ....[14]....
        /*09c8*/ 	.word	0x00026740


	//   ....[15]....
        /*09cc*/ 	.word	0x000267b0


	//   ....[16]....
        /*09d0*/ 	.word	0x00026810


	//   ....[17]....
        /*09d4*/ 	.word	0x00026880


	//----- nvinfo : EIATTR_EXIT_INSTR_OFFSETS
	.align		4
.L_1056:
        /*09d8*/ 	.byte	0x04, 0x1c
        /*09da*/ 	.short	(.L_1058 - .L_1057)


	//   ....[0]....
.L_1057:
        /*09dc*/ 	.word	0x00000fe0


	//   ....[1]....
        /*09e0*/ 	.word	0x000231e0


	//----- nvinfo : EIATTR_MAX_THREADS
	.align		4
.L_1058:
        /*09e4*/ 	.byte	0x04, 0x05
        /*09e6*/ 	.short	(.L_1060 - .L_1059)
.L_1059:
        /*09e8*/ 	.word	0x00000100
        /*09ec*/ 	.word	0x00000001
        /*09f0*/ 	.word	0x00000001


	//----- nvinfo : EIATTR_CRS_STACK_SIZE
	.align		4
.L_1060:
        /*09f4*/ 	.byte	0x04, 0x1e
        /*09f6*/ 	.short	(.L_1062 - .L_1061)
.L_1061:
        /*09f8*/ 	.word	0x00000000
.L_1062:


//--------------------- .nv.info._ZN7cutlass13device_kernelIN5flash19enable_sm80_to_sm89INS1_16FlashAttnFwdSm80INS1_25CollectiveMainloopFwdSm80ILi8ELi2ELb0EN4cute5tupleIJNS5_1CILi128EEENS7_ILi64EEENS7_ILi192EEEEEELi192ENS_6half_tEfNS_4arch4Sm80ELb1ELb0ELb0ELb0ELb1ELb0ELb1ELb1EEENS1_21CollectiveEpilogueFwdINS6_IJS8_SA_S9_EEENS6_IJNS7_ILi1EEESI_SI_EEESC_SE_Li256ELb0ELb1ELb1ELb0EEENS1_30DynamicPersistentTileSchedulerILi256ELi256ELb1ELb1ELb0EEEEEEEEEvNT_6ParamsE --------------------------
	.section	.nv.info._ZN7cutlass13device_kernelIN5flash19enable_sm80_to_sm89INS1_16FlashAttnFwdSm80INS1_25CollectiveMainloopFwdSm80ILi8ELi2ELb0EN4cute5tupleIJNS5_1CILi128EEENS7_ILi64EEENS7_ILi192EEEEEELi192ENS_6half_tEfNS_4arch4Sm80ELb1ELb0ELb0ELb0ELb1ELb0ELb1ELb1EEENS1_21CollectiveEpilogueFwdINS6_IJS8_SA_S9_EEENS6_IJNS7_ILi1EEESI_SI_EEESC_SE_Li256ELb0ELb1ELb1ELb0EEENS1_30DynamicPersistentTileSchedulerILi256ELi256ELb1ELb1ELb0EEEEEEEEEvNT_6ParamsE,"",@"SHT_CUDA_INFO"
	.sectionflags	@""
	.align	4


	//----- nvinfo : EIATTR_CUDA_API_VERSION
	.align		4
        /*0000*/ 	.byte	0x04, 0x37
        /*0002*/ 	.short	(.L_1064 - .L_1063)
.L_1063:
        /*0004*/ 	.word	0x00000082


	//----- nvinfo : EIATTR_SW2861232_WAR
	.align		4
.L_1064:
        /*0008*/ 	.byte	0x01, 0x35
	.zero		2


	//----- nvinfo : EIATTR_PARAM_CBANK
	.align		4
        /*000c*/ 	.byte	0x04, 0x0a
        /*000e*/ 	.short	(.L_1066 - .L_1065)
	.align		4
.L_1065:
        /*0010*/ 	.word	index@(.nv.constant0._ZN7cutlass13device_kernelIN5flash19enable_sm80_to_sm89INS1_16FlashAttnFwdSm80INS1_25CollectiveMainloopFwdSm80ILi8ELi2ELb0EN4cute5tupleIJNS5_1CILi128EEENS7_ILi64EEENS7_ILi192EEEEEELi192ENS_6half_tEfNS_4arch4Sm80ELb1ELb0ELb0ELb0ELb1ELb0ELb1ELb1EEENS1_21CollectiveEpilogueFwdINS6_IJS8_SA_S9_EEENS6_IJNS7_ILi1EEESI_SI_EEESC_SE_Li256ELb0ELb1ELb1ELb0EEENS1_30DynamicPersistentTileSchedulerILi256ELi256ELb1ELb1ELb0EEEEEEEEEvNT_6ParamsE)
        /*0014*/ 	.short	0x0160
        /*0016*/ 	.short	0x0428


	//----- nvinfo : EIATTR_CBANK_PARAM_SIZE
	.align		4
.L_1066:
        /*0018*/ 	.byte	0x03, 0x19
        /*001a*/ 	.short	0x0428


	//----- nvinfo : EIATTR_KPARAM_INFO
	.align		4
        /*001c*/ 	.byte	0x04, 0x17
        /*001e*/ 	.short	(.L_1068 - .L_1067)
.L_1067:
        /*0020*/ 	.word	0x00000000
        /*0024*/ 	.short	0x0000
        /*0026*/ 	.short	0x0000
        /*0028*/ 	.byte	0x00, 0xf0, 0xa1, 0x10


	//----- nvinfo : EIATTR_MAXREG_COUNT
	.align		4
.L_1068:
        /*002c*/ 	.byte	0x03, 0x1b
        /*002e*/ 	.short	0x00ff


	//----- nvinfo : EIATTR_NUM_BARRIERS
	.align		4
        /*0030*/ 	.byte	0x02, 0x4c
        /*0032*/ 	.byte	0x06
	.zero		1


	//----- nvinfo : EIATTR_ANNOTATIONS
	.align		4
        /*0034*/ 	.byte	0x04, 0x55
        /*0036*/ 	.short	(.L_1070 - .L_1069)


	//   ....[0]....
.L_1069:
        /*0038*/ 	.word	0x00000001
        /*003c*/ 	.byte	0x70, 0x00, 0x00, 0x00, 0x01, 0x00, 0x00, 0x00, 0xf0, 0x04, 0x00, 0x00, 0x01, 0x00, 0x00, 0x00
        /*004c*/ 	.byte	0xf0, 0x05, 0x00, 0x00, 0x01, 0x00, 0x00, 0x00, 0x70, 0x06, 0x00, 0x00, 0x01, 0x00, 0x00, 0x00
        /*005c*/ 	.byte	0xe0, 0x2d, 0x00, 0x00, 0x01, 0x00, 0x00, 0x00, 0xa0, 0x36, 0x00, 0x00, 0x01, 0x00, 0x00, 0x00
        /*006c*/ 	.byte	0x60, 0xc2, 0x00, 0x00, 0x01, 0x00, 0x00, 0x00, 0xa0, 0xc2, 0x00, 0x00, 0x01, 0x00, 0x00, 0x00
        /*007c*/ 	.byte	0x90, 0xd9, 0x00, 0x00


	//----- nvinfo : EIATTR_MERCURY_ISA_VERSION
	.align		4
.L_1070:
        /*0080*/ 	.byte	0x03, 0x5f
        /*0082*/ 	.short	0x0000


	//----- nvinfo : EIATTR_INT_WARP_WIDE_INSTR_OFFSETS
	.align		4
        /*0084*/ 	.byte	0x04, 0x31
        /*0086*/ 	.short	(.L_1072 - .L_1071)


	//   ....[0]....
.L_1071:
        /*0088*/ 	.word	0x0000c090


	//   ....[1]....
        /*008c*/ 	.word	0x0000c110


	//----- nvinfo : EIATTR_COOP_GROUP_MASK_REGIDS
	.align		4
.L_1072:
        /*0090*/ 	.byte	0x04, 0x29
        /*0092*/ 	.short	(.L_1074 - .L_1073)


	//   ....[0]....
.L_1073:
        /*0094*/ 	.word	0xffffffff


	//   ....[1]....
        /*0098*/ 	.word	0xffffffff


	//   ....[2]....
        /*009c*/ 	.word	0xffffffff


	//   ....[3]....
        /*00a0*/ 	.word	0xffffffff


	//   ....[4]....
        /*00a4*/ 	.word	0xffffffff


	//   ....[5]....
        /*00a8*/ 	.word	0xffffffff


	//   ....[6]....
        /*00ac*/ 	.word	0xffffffff


	//   ....[7]....
        /*00b0*/ 	.word	0xffffffff


	//   ....[8]....
        /*00b4*/ 	.word	0xffffffff


	//   ....[9]....
        /*00b8*/ 	.word	0xffffffff


	//   ....[10]....
        /*00bc*/ 	.word	0xffffffff


	//   ....[11]....
        /*00c0*/ 	.word	0xffffffff


	//   ....[12]....
        /*00c4*/ 	.word	0xffffffff


	//   ....[13]....
        /*00c8*/ 	.word	0xffffffff


	//   ....[14]....
        /*00cc*/ 	.word	0xffffffff


	//   ....[15]....
        /*00d0*/ 	.word	0xffffffff


	//   ....[16]....
        /*00d4*/ 	.word	0xffffffff


	//   ....[17]....
        /*00d8*/ 	.word	0xffffffff


	//   ....[18]....
        /*00dc*/ 	.word	0xffffffff


	//   ....[19]....
        /*00e0*/ 	.word	0xffffffff


	//   ....[20]....
        /*00e4*/ 	.word	0xffffffff


	//   ....[21]....
        /*00e8*/ 	.word	0xffffffff


	//   ....[22]....
        /*00ec*/ 	.word	0xffffffff


	//   ....[23]....
        /*00f0*/ 	.word	0xffffffff


	//   ....[24]....
        /*00f4*/ 	.word	0xffffffff


	//   ....[25]....
        /*00f8*/ 	.word	0xffffffff


	//   ....[26]....
        /*00fc*/ 	.word	0xffffffff


	//   ....[27]....
        /*0100*/ 	.word	0xffffffff


	//   ....[28]....
        /*0104*/ 	.word	0xffffffff


	//   ....[29]....
        /*0108*/ 	.word	0xffffffff


	//   ....[30]....
        /*010c*/ 	.word	0xffffffff


	//   ....[31]....
        /*0110*/ 	.word	0xffffffff


	//   ....[32]....
        /*0114*/ 	.word	0xffffffff


	//   ....[33]....
        /*0118*/ 	.word	0xffffffff


	//   ....[34]....
        /*011c*/ 	.word	0xffffffff


	//   ....[35]....
        /*0120*/ 	.word	0xffffffff


	//   ....[36]....
        /*0124*/ 	.word	0xffffffff


	//   ....[37]....
        /*0128*/ 	.word	0xffffffff


	//   ....[38]....
        /*012c*/ 	.word	0xffffffff


	//   ....[39]....
        /*0130*/ 	.word	0xffffffff


	//   ....[40]....
        /*0134*/ 	.word	0xffffffff


	//   ....[41]....
        /*0138*/ 	.word	0xffffffff


	//   ....[42]....
        /*013c*/ 	.word	0xffffffff


	//   ....[43]....
        /*0140*/ 	.word	0xffffffff


	//   ....[44]....
        /*0144*/ 	.word	0xffffffff


	//   ....[45]....
        /*0148*/ 	.word	0xffffffff


	//   ....[46]....
        /*014c*/ 	.word	0xffffffff


	//   ....[47]....
        /*0150*/ 	.word	0xffffffff


	//   ....[48]....
        /*0154*/ 	.word	0xffffffff


	//   ....[49]....
        /*0158*/ 	.word	0xffffffff


	//   ....[50]....
        /*015c*/ 	.word	0xffffffff


	//   ....[51]....
        /*0160*/ 	.word	0xffffffff


	//   ....[52]....
        /*0164*/ 	.word	0xffffffff


	//   ....[53]....
        /*0168*/ 	.word	0xffffffff


	//   ....[54]....
        /*016c*/ 	.word	0xffffffff


	//   ....[55]....
        /*0170*/ 	.word	0xffffffff


	//   ....[56]....
        /*0174*/ 	.word	0xffffffff


	//   ....[57]....
        /*0178*/ 	.word	0xffffffff


	//   ....[58]....
        /*017c*/ 	.word	0xffffffff


	//   ....[59]....
        /*0180*/ 	.word	0xffffffff


	//   ....[60]....
        /*0184*/ 	.word	0xffffffff


	//   ....[61]....
        /*0188*/ 	.word	0xffffffff


	//   ....[62]....
        /*018c*/ 	.word	0xffffffff


	//   ....[63]....
        /*0190*/ 	.word	0xffffffff


	//   ....[64]....
        /*0194*/ 	.word	0xffffffff


	//   ....[65]....
        /*0198*/ 	.word	0xffffffff


	//   ....[66]....
        /*019c*/ 	.word	0xffffffff


	//   ....[67]....
        /*01a0*/ 	.word	0xffffffff


	//   ....[68]....
        /*01a4*/ 	.word	0xffffffff


	//   ....[69]....
        /*01a8*/ 	.word	0xffffffff


	//   ....[70]....
        /*01ac*/ 	.word	0xffffffff


	//   ....[71]....
        /*01b0*/ 	.word	0xffffffff


	//   ....[72]....
        /*01b4*/ 	.word	0xffffffff


	//   ....[73]....
        /*01b8*/ 	.word	0xffffffff


	//   ....[74]....
        /*01bc*/ 	.word	0xffffffff


	//   ....[75]....
        /*01c0*/ 	.word	0xffffffff


	//   ....[76]....
        /*01c4*/ 	.word	0xffffffff


	//   ....[77]....
        /*01c8*/ 	.word	0xffffffff


	//   ....[78]....
        /*01cc*/ 	.word	0xffffffff


	//   ....[79]....
        /*01d0*/ 	.word	0xffffffff


	//   ....[80]....
        /*01d4*/ 	.word	0xffffffff


	//   ....[81]....
        /*01d8*/ 	.word	0xffffffff


	//   ....[82]....
        /*01dc*/ 	.word	0xffffffff


	//   ....[83]....
        /*01e0*/ 	.word	0xffffffff


	//   ....[84]....
        /*01e4*/ 	.word	0xffffffff


	//   ....[85]....
        /*01e8*/ 	.word	0xffffffff


	//   ....[86]....
        /*01ec*/ 	.word	0xffffffff


	//   ....[87]....
        /*01f0*/ 	.word	0xffffffff


	//   ....[88]....
        /*01f4*/ 	.word	0xffffffff


	//   ....[89]....
        /*01f8*/ 	.word	0xffffffff


	//   ....[90]....
        /*01fc*/ 	.word	0xffffffff


	//   ....[91]....
        /*0200*/ 	.word	0xffffffff


	//   ....[92]....
        /*0204*/ 	.word	0xffffffff


	//   ....[93]....
        /*0208*/ 	.word	0xffffffff


	//   ....[94]....
        /*020c*/ 	.word	0xffffffff


	//   ....[95]....
        /*0210*/ 	.word	0xffffffff


	//   ....[96]....
        /*0214*/ 	.word	0xffffffff


	//   ....[97]....
        /*0218*/ 	.word	0xffffffff


	//   ....[98]....
        /*021c*/ 	.word	0xffffffff


	//   ....[99]....
        /*0220*/ 	.word	0xffffffff


	//   ....[100]....
        /*0224*/ 	.word	0xffffffff


	//   ....[101]....
        /*0228*/ 	.word	0xffffffff


	//   ....[102]....
        /*022c*/ 	.word	0xffffffff


	//   ....[103]....
        /*0230*/ 	.word	0xffffffff


	//   ....[104]....
        /*0234*/ 	.word	0xffffffff


	//   ....[105]....
        /*0238*/ 	.word	0xffffffff


	//   ....[106]....
        /*023c*/ 	.word	0xffffffff


	//   ....[107]....
        /*0240*/ 	.word	0xffffffff


	//   ....[108]....
        /*0244*/ 	.word	0xffffffff


	//   ....[109]....
        /*0248*/ 	.word	0xffffffff


	//   ....[110]....
        /*024c*/ 	.word	0xffffffff


	//   ....[111]....
        /*0250*/ 	.word	0xffffffff


	//   ....[112]....
        /*0254*/ 	.word	0xffffffff


	//   ....[113]....
        /*0258*/ 	.word	0xffffffff


	//   ....[114]....
        /*025c*/ 	.word	0xffffffff


	//   ....[115]....
        /*0260*/ 	.word	0xffffffff


	//   ....[116]....
        /*0264*/ 	.word	0xffffffff


	//----- nvinfo : EIATTR_COOP_GROUP_INSTR_OFFSETS
	.align		4
.L_1074:
        /*0268*/ 	.byte	0x04, 0x28
        /*026a*/ 	.short	(.L_1076 - .L_1075)


	//   ....[0]....
.L_1075:
        /*026c*/ 	.word	0x00000050


	//   ....[1]....
        /*0270*/ 	.word	0x000015e0


	//   ....[2]....
        /*0274*/ 	.word	0x00001600


	//   ....[3]....
        /*0278*/ 	.word	0x00001780


	//   ....[4]....
        /*027c*/ 	.word	0x00001790


	//   ....[5]....
        /*0280*/ 	.word	0x000018f0


	//   ....[6]....
        /*0284*/ 	.word	0x00001910


	//   ....[7]....
        /*0288*/ 	.word	0x00001a70


	//   ....[8]....
        /*028c*/ 	.word	0x00001a80


	//   ....[9]....
        /*0290*/ 	.word	0x00001f90


	//   ....[10]....
        /*0294*/ 	.word	0x00001fb0


	//   ....[11]....
        /*0298*/ 	.word	0x00001fd0


	//   ....[12]....
        /*029c*/ 	.word	0x00001fe0


	//   ....[13]....
        /*02a0*/ 	.word	0x000020d0


	//   ....[14]....
        /*02a4*/ 	.word	0x000020f0


	//   ....[15]....
        /*02a8*/ 	.word	0x00002120


	//   ....[16]....
        /*02ac*/ 	.word	0x000021f0


	//   ....[17]....
        /*02b0*/ 	.word	0x000025b0


	//   ....[18]....
        /*02b4*/ 	.word	0x000025d0


	//   ....[19]....
        /*02b8*/ 	.word	0x00002660


	//   ....[20]....
        /*02bc*/ 	.word	0x000026c0


	//   ....[21]....
        /*02c0*/ 	.word	0x00002b20


	//   ....[22]....
        /*02c4*/ 	.word	0x00002b40


	//   ....[23]....
        /*02c8*/ 	.word	0x00002c40


	//   ....[24]....
        /*02cc*/ 	.word	0x00002c60


	//   ....[25]....
        /*02d0*/ 	.word	0x00003790


	//   ....[26]....
        /*02d4*/ 	.word	0x000037a0


	//   ....[27]....
        /*02d8*/ 	.word	0x00003d70


	//   ....[28]....
        /*02dc*/ 	.word	0x00003f40


	//   ....[29]....
        /*02e0*/ 	.word	0x00003f80


	//   ....[30]....
        /*02e4*/ 	.word	0x00003ff0


	//   ....[31]....
        /*02e8*/ 	.word	0x000051f0


	//   ....[32]....
        /*02ec*/ 	.word	0x00005210


	//   ....[33]....
        /*02f0*/ 	.word	0x00005310


	//   ....[34]....
        /*02f4*/ 	.word	0x00005330


	//   ....[35]....
        /*02f8*/ 	.word	0x00005890


	//   ....[36]....
        /*02fc*/ 	.word	0x000058b0


	//   ....[37]....
        /*0300*/ 	.word	0x000059b0


	//   ....[38]....
        /*0304*/ 	.word	0x000059f0


	//   ....[39]....
        /*0308*/ 	.word	0x00006420


	//   ....[40]....
        /*030c*/ 	.word	0x00006460


	//   ....[41]....
        /*0310*/ 	.word	0x00006b60


	//   ....[42]....
        /*0314*/ 	.word	0x00006be0


	//   ....[43]....
        /*0318*/ 	.word	0x00006c00


	//   ....[44]....
        /*031c*/ 	.word	0x00006c20


	//   ....[45]....
        /*0320*/ 	.word	0x00008620


	//   ....[46]....
        /*0324*/ 	.word	0x00008640


	//   ....[47]....
        /*0328*/ 	.word	0x00008730


	//   ....[48]....
        /*032c*/ 	.word	0x00008750


	//   ....[49]....
        /*0330*/ 	.word	0x00008c80


	//   ....[50]....
        /*0334*/ 	.word	0x00008ca0


	//   ....[51]....
        /*0338*/ 	.word	0x00008da0


	//   ....[52]....
        /*033c*/ 	.word	0x00008de0


	//   ....[53]....
        /*0340*/ 	.word	0x00009b10


	//   ....[54]....
        /*0344*/ 	.word	0x00009b30


	//   ....[55]....
        /*0348*/ 	.word	0x00009b60


	//   ....[56]....
        /*034c*/ 	.word	0x00009bc0


	//   ....[57]....
        /*0350*/ 	.word	0x0000b500


	//   ....[58]....
        /*0354*/ 	.word	0x0000b520


	//   ....[59]....
        /*0358*/ 	.word	0x0000b5c0


	//   ....[60]....
        /*035c*/ 	.word	0x0000b620


	//   ....[61]....
        /*0360*/ 	.word	0x0000b870


	//   ....[62]....
        /*0364*/ 	.word	0x0000b8a0


	//   ....[63]....
        /*0368*/ 	.word	0x0000b8b0


	//   ....[64]....
        /*036c*/ 	.word	0x0000b8e0


	//   ....[65]....
        /*0370*/ 	.word	0x0000c250


	//   ....[66]....
        /*0374*/ 	.word	0x0000c8d0


	//   ....[67]....
        /*0378*/ 	.word	0x0000c900


	//   ....[68]....
        /*037c*/ 	.word	0x0000c920


	//   ....[69]....
        /*0380*/ 	.word	0x0000c940


	//   ....[70]....
        /*0384*/ 	.word	0x0000ca30


	//   ....[71]....
        /*0388*/ 	.word	0x0000ca50


	//   ....[72]....
        /*038c*/ 	.word	0x0000d0c0


	//   ....[73]....
        /*0390*/ 	.word	0x0000d0d0


	//   ....[74]....
        /*0394*/ 	.word	0x0000da10


	//   ....[75]....
        /*0398*/ 	.word	0x0000daf0


	//   ....[76]....
        /*039c*/ 	.word	0x0000db60


	//   ....[77]....
        /*03a0*/ 	.word	0x0000dbd0


	//   ....[78]....
        /*03a4*/ 	.word	0x0000dc30


	//   ....[79]....
        /*03a8*/ 	.word	0x0000dca0


	//   ....[80]....
        /*03ac*/ 	.word	0x0000dd10


	//   ....[81]....
        /*03b0*/ 	.word	0x0000dd80


	//   ....[82]....
        /*03b4*/ 	.word	0x0000dde0


	//   ....[83]....
        /*03b8*/ 	.word	0x0000de50


	//   ....[84]....
        /*03bc*/ 	.word	0x0000dec0


	//   ....[85]....
        /*03c0*/ 	.word	0x0000e030


	//   ....[86]....
        /*03c4*/ 	.word	0x0000e090


	//   ....[87]....
        /*03c8*/ 	.word	0x0000e100


	//   ....[88]....
        /*03cc*/ 	.word	0x0000e170


	//   ....[89]....
        /*03d0*/ 	.word	0x0000e2e0


	//   ....[90]....
        /*03d4*/ 	.word	0x0000e340


	//   ....[91]....
        /*03d8*/ 	.word	0x0000e3b0


	//   ....[92]....
        /*03dc*/ 	.word	0x0000e420


	//   ....[93]....
        /*03e0*/ 	.word	0x0000e590


	//   ....[94]....
        /*03e4*/ 	.word	0x0000e5f0


	//   ....[95]....
        /*03e8*/ 	.word	0x0000e660


	//   ....[96]....
        /*03ec*/ 	.word	0x0000e6d0


	//   ....[97]....
        /*03f0*/ 	.word	0x0000e850


	//   ....[98]....
        /*03f4*/ 	.word	0x0000e8b0


	//   ....[99]....
        /*03f8*/ 	.word	0x0000e920


	//   ....[100]....
        /*03fc*/ 	.word	0x0000e990


	//   ....[101]....
        /*0400*/ 	.word	0x0000eb10


	//   ....[102]....
        /*0404*/ 	.word	0x0000eb70


	//   ....[103]....
        /*0408*/ 	.word	0x0000ebe0


	//   ....[104]....
        /*040c*/ 	.word	0x0000ec50


	//   ....[105]....
        /*0410*/ 	.word	0x0000edd0


	//   ....[106]....
        /*0414*/ 	.word	0x0000ee30


	//   ....[107]....
        /*0418*/ 	.word	0x0000ee90


	//   ....[108]....
        /*041c*/ 	.word	0x0000ef00


	//   ....[109]....
        /*0420*/ 	.word	0x0000ef70


	//   ....[110]....
        /*0424*/ 	.word	0x0000f0f0


	//   ....[111]....
        /*0428*/ 	.word	0x0000f150


	//   ....[112]....
        /*042c*/ 	.word	0x0000f1b0


	//   ....[113]....
        /*0430*/ 	.word	0x0000f210


	//   ....[114]....
        /*0434*/ 	.word	0x0000f260


	//   ....[115]....
        /*0438*/ 	.word	0x0000f2b0


	//   ....[116]....
        /*043c*/ 	.word	0x0000f320


	//----- nvinfo : EIATTR_EXIT_INSTR_OFFSETS
	.align		4
.L_1076:
        /*0440*/ 	.byte	0x04, 0x1c
        /*0442*/ 	.short	(.L_1078 - .L_1077)


	//   ....[0]....
.L_1077:
        /*0444*/ 	.word	0x000000a0


	//   ....[1]....
        /*0448*/ 	.word	0x0000daa0


	//----- nvinfo : EIATTR_MAX_THREADS
	.align		4
.L_1078:
        /*044c*/ 	.byte	0x04, 0x05
        /*044e*/ 	.short	(.L_1080 - .L_1079)
.L_1079:
        /*0450*/ 	.word	0x00000100
        /*0454*/ 	.word	0x00000001
        /*0458*/ 	.word	0x00000001


	//----- nvinfo : EIATTR_CRS_STACK_SIZE
	.align		4
.L_1080:
        /*045c*/ 	.byte	0x04, 0x1e
        /*045e*/ 	.short	(.L_1082 - .L_1081)
.L_1081:
        /*0460*/ 	.word	0x00000000
.L_1082:


//--------------------- .nv.info._ZN7cutlass13device_kernelIN5flash19enable_sm80_to_sm89INS1_16FlashAttnFwdSm80INS1_25CollectiveMainloopFwdSm80ILi8ELi2ELb0EN4cute5tupleIJNS5_1CILi128EEENS7_ILi64EEENS7_ILi192EEEEEELi192ENS_6half_tEfNS_4arch4Sm80ELb1ELb0ELb0ELb1ELb1ELb0ELb1ELb1EEENS1_21CollectiveEpilogueFwdINS6_IJS8_SA_S9_EEENS6_IJNS7_ILi1EEESI_SI_EEESC_SE_Li256ELb1ELb1ELb1ELb0EEENS1_36VarlenDynamicPersistentTileSchedulerILi128ELi64ELi256ELi256ELb1ELb1ELb0ELb1ELb1ELb1EEEEEEEEEvNT_6ParamsE --------------------------
	.section	.nv.info._ZN7cutlass13device_kernelIN5flash19enable_sm80_to_sm89INS1_16FlashAttnFwdSm80INS1_25CollectiveMainloopFwdSm80ILi8ELi2ELb0EN4cute5tupleIJNS5_1CILi128EEENS7_ILi64EEENS7_ILi192EEEEEELi192ENS_6half_tEfNS_4arch4Sm80ELb1ELb0ELb0ELb1ELb1ELb0ELb1ELb1EEENS1_21CollectiveEpilogueFwdINS6_IJS8_SA_S9_EEENS6_IJNS7_ILi1EEESI_SI_EEESC_SE_Li256ELb1ELb1ELb1ELb0EEENS1_36VarlenDynamicPersistentTileSchedulerILi128ELi64ELi256ELi256ELb1ELb1ELb0ELb1ELb1ELb1EEEEEEEEEvNT_6ParamsE,"",@"SHT_CUDA_INFO"
	.sectionflags	@""
	.align	4


	//----- nvinfo : EIATTR_CUDA_API_VERSION
	.align		4
        /*0000*/ 	.byte	0x04, 0x37
        /*0002*/ 	.short	(.L_1084 - .L_1083)
.L_1083:
        /*0004*/ 	.word	0x00000082


	//----- nvinfo : EIATTR_SW2861232_WAR
	.align		4
.L_1084:
        /*0008*/ 	.byte	0x01, 0x35
	.zero		2


	//----- nvinfo : EIATTR_PARAM_CBANK
	.align		4
        /*000c*/ 	.byte	0x04, 0x0a
        /*000e*/ 	.short	(.L_1086 - .L_1085)
	.align		4
.L_1085:
        /*0010*/ 	.word	index@(.nv.constant0._ZN7cutlass13device_kernelIN5flash19enable_sm80_to_sm89INS1_16FlashAttnFwdSm80INS1_25CollectiveMainloopFwdSm80ILi8ELi2ELb0EN4cute5tupleIJNS5_1CILi128EEENS7_ILi64EEENS7_ILi192EEEEEELi192ENS_6half_tEfNS_4arch4Sm80ELb1ELb0ELb0ELb1ELb1ELb0ELb1ELb1EEENS1_21CollectiveEpilogueFwdINS6_IJS8_SA_S9_EEENS6_IJNS7_ILi1EEESI_SI_EEESC_SE_Li256ELb1ELb1ELb1ELb0EEENS1_36VarlenDynamicPersistentTileSchedulerILi128ELi64ELi256ELi256ELb1ELb1ELb0ELb1ELb1ELb1EEEEEEEEEvNT_6ParamsE)
        /*0014*/ 	.short	0x0160
        /*0016*/ 	.short	0x0438


	//----- nvinfo : EIATTR_CBANK_PARAM_SIZE
	.align		4
.L_1086:
        /*0018*/ 	.byte	0x03, 0x19
        /*001a*/ 	.short	0x0438


	//----- nvinfo : EIATTR_KPARAM_INFO
	.align		4
        /*001c*/ 	.byte	0x04, 0x17
        /*001e*/ 	.short	(.L_1088 - .L_1087)
.L_1087:
        /*0020*/ 	.word	0x00000000
        /*0024*/ 	.short	0x0000
        /*0026*/ 	.short	0x0000
        /*0028*/ 	.byte	0x00, 0xf0, 0xe1, 0x10


	//----- nvinfo : EIATTR_MAXREG_COUNT
	.align		4
.L_1088:
        /*002c*/ 	.byte	0x03, 0x1b
        /*002e*/ 	.short	0x00ff


	//----- nvinfo : EIATTR_NUM_BARRIERS
	.align		4
        /*0030*/ 	.byte	0x02, 0x4c
        /*0032*/ 	.byte	0x06
	.zero		1


	//----- nvinfo : EIATTR_ANNOTATIONS
	.align		4
        /*0034*/ 	.byte	0x04, 0x55
        /*0036*/ 	.short	(.L_1090 - .L_1089)


	//   ....[0]....
.L_1089:
        /* <DEDUP_REMOVED lines=9> */


	//----- nvinfo : EIATTR_MERCURY_ISA_VERSION
	.align		4
.L_1090:
        /*00b0*/ 	.byte	0x03, 0x5f
        /*00b2*/ 	.short	0x0000


	//----- nvinfo : EIATTR_INT_WARP_WIDE_INSTR_OFFSETS
	.align		4
        /*00b4*/ 	.byte	0x04, 0x31
        /*00b6*/ 	.short	(.L_1092 - .L_1091)


	//   ....[0]....
.L_1091:
        /*00b8*/ 	.word	0x0000d160


	//   ....[1]....
        /*00bc*/ 	.word	0x0000d1e0


	//----- nvinfo : EIATTR_COOP_GROUP_MASK_REGIDS
	.align		4
.L_1092:
        /*00c0*/ 	.byte	0x04, 0x29
        /*00c2*/ 	.short	(.L_1094 - .L_1093)


	//   ....[0]....
.L_1093:
        /*00c4*/ 	.word	0xffffffff


	//   ....[1]....
        /*00c8*/ 	.word	0xffffffff


	//   ....[2]....
        /*00cc*/ 	.word	0xffffffff


	//   ....[3]....
        /*00d0*/ 	.word	0xffffffff


	//   ....[4]....
        /*00d4*/ 	.word	0xffffffff


	//   ....[5]....
        /*00d8*/ 	.word	0xffffffff


	//   ....[6]....
        /*00dc*/ 	.word	0xffffffff


	//   ....[7]....
        /*00e0*/ 	.word	0xffffffff


	//   ....[8]....
        /*00e4*/ 	.word	0xffffffff


	//   ....[9]....
        /*00e8*/ 	.word	0xffffffff


	//   ....[10]....
        /*00ec*/ 	.word	0xffffffff


	//   ....[11]....
        /*00f0*/ 	.word	0xffffffff


	//   ....[12]....
        /*00f4*/ 	.word	0xffffffff


	//   ....[13]....
        /*00f8*/ 	.word	0xffffffff


	//   ....[14]....
        /*00fc*/ 	.word	0xffffffff


	//   ....[15]....
        /*0100*/ 	.word	0xffffffff


	//   ....[16]....
        /*0104*/ 	.word	0xffffffff


	//   ....[17]....
        /*0108*/ 	.word	0xffffffff


	//   ....[18]....
        /*010c*/ 	.word	0xffffffff


	//   ....[19]....
        /*0110*/ 	.word	0xffffffff


	//   ....[20]....
        /*0114*/ 	.word	0xffffffff


	//   ....[21]....
        /*0118*/ 	.word	0xffffffff


	//   ....[22]....
        /*011c*/ 	.word	0xffffffff


	//   ....[23]....
        /*0120*/ 	.word	0xffffffff


	//   ....[24]....
        /*0124*/ 	.word	0xffffffff


	//   ....[25]....
        /*0128*/ 	.word	0xffffffff


	//   ....[26]....
        /*012c*/ 	.word	0xffffffff


	//   ....[27]....
        /*0130*/ 	.word	0xffffffff


	//   ....[28]....
        /*0134*/ 	.word	0xffffffff


	//   ....[29]....
        /*0138*/ 	.word	0xffffffff


	//   ....[30]....
        /*013c*/ 	.word	0xffffffff


	//   ....[31]....
        /*0140*/ 	.word	0xffffffff


	//   ....[32]....
        /*0144*/ 	.word	0xffffffff


	//   ....[33]....
        /*0148*/ 	.word	0xffffffff


	//   ....[34]....
        /*014c*/ 	.word	0xffffffff


	//   ....[35]....
        /*0150*/ 	.word	0xffffffff


	//   ....[36]....
        /*0154*/ 	.word	0xffffffff


	//   ....[37]....
        /*0158*/ 	.word	0xffffffff


	//   ....[38]....
        /*015c*/ 	.word	0xffffffff


	//   ....[39]....
        /*0160*/ 	.word	0xffffffff


	//   ....[40]....
        /*0164*/ 	.word	0xffffffff


	//   ....[41]....
        /*0168*/ 	.word	0xffffffff


	//   ....[42]....
        /*016c*/ 	.word	0xffffffff


	//   ....[43]....
        /*0170*/ 	.word	0xffffffff


	//   ....[44]....
        /*0174*/ 	.word	0xffffffff


	//   ....[45]....
        /*0178*/ 	.word	0xffffffff


	//   ....[46]....
        /*017c*/ 	.word	0xffffffff


	//   ....[47]....
        /*0180*/ 	.word	0xffffffff


	//   ....[48]....
        /*0184*/ 	.word	0xffffffff


	//   ....[49]....
        /*0188*/ 	.word	0xffffffff


	//   ....[50]....
        /*018c*/ 	.word	0xffffffff


	//   ....[51]....
        /*0190*/ 	.word	0xffffffff


	//   ....[52]....
        /*0194*/ 	.word	0xffffffff


	//   ....[53]....
        /*0198*/ 	.word	0xffffffff


	//   ....[54]....
        /*019c*/ 	.word	0xffffffff


	//   ....[55]....
        /*01a0*/ 	.word	0xffffffff


	//   ....[56]....
        /*01a4*/ 	.word	0xffffffff


	//   ....[57]....
        /*01a8*/ 	.word	0xffffffff


	//   ....[58]....
        /*01ac*/ 	.word	0xffffffff


	//   ....[59]....
        /*01b0*/ 	.word	0xffffffff


	//   ....[60]....
        /*01b4*/ 	.word	0xffffffff


	//   ....[61]....
        /*01b8*/ 	.word	0xffffffff


	//   ....[62]....
        /*01bc*/ 	.word	0xffffffff


	//   ....[63]....
        /*01c0*/ 	.word	0xffffffff


	//   ....[64]....
        /*01c4*/ 	.word	0xffffffff


	//   ....[65]....
        /*01c8*/ 	.word	0xffffffff


	//   ....[66]....
        /*01cc*/ 	.word	0xffffffff


	//   ....[67]....
        /*01d0*/ 	.word	0xffffffff


	//   ....[68]....
        /*01d4*/ 	.word	0xffffffff


	//   ....[69]....
        /*01d8*/ 	.word	0xffffffff


	//   ....[70]....
        /*01dc*/ 	.word	0xffffffff


	//   ....[71]....
        /*01e0*/ 	.word	0xffffffff


	//   ....[72]....
        /*01e4*/ 	.word	0xffffffff


	//   ....[73]....
        /*01e8*/ 	.word	0xffffffff


	//   ....[74]....
        /*01ec*/ 	.word	0xffffffff


	//   ....[75]....
        /*01f0*/ 	.word	0xffffffff


	//   ....[76]....
        /*01f4*/ 	.word	0xffffffff


	//   ....[77]....
        /*01f8*/ 	.word	0xffffffff


	//   ....[78]....
        /*01fc*/ 	.word	0xffffffff


	//   ....[79]....
        /*0200*/ 	.word	0xffffffff


	//   ....[80]....
        /*0204*/ 	.word	0xffffffff


	//   ....[81]....
        /*0208*/ 	.word	0xffffffff


	//   ....[82]....
        /*020c*/ 	.word	0xffffffff


	//   ....[83]....
        /*0210*/ 	.word	0xffffffff


	//   ....[84]....
        /*0214*/ 	.word	0xffffffff


	//   ....[85]....
        /*0218*/ 	.word	0xffffffff


	//   ....[86]....
        /*021c*/ 	.word	0xffffffff


	//   ....[87]....
        /*0220*/ 	.word	0xffffffff


	//   ....[88]....
        /*0224*/ 	.word	0xffffffff


	//   ....[89]....
        /*0228*/ 	.word	0xffffffff


	//   ....[90]....
        /*022c*/ 	.word	0xffffffff


	//   ....[91]....
        /*0230*/ 	.word	0xffffffff


	//   ....[92]....
        /*0234*/ 	.word	0xffffffff


	//   ....[93]....
        /*0238*/ 	.word	0xffffffff


	//   ....[94]....
        /*023c*/ 	.word	0xffffffff


	//   ....[95]....
        /*0240*/ 	.word	0xffffffff


	//   ....[96]....
        /*0244*/ 	.word	0xffffffff


	//   ....[97]....
        /*0248*/ 	.word	0xffffffff


	//   ....[98]....
        /*024c*/ 	.word	0xffffffff


	//   ....[99]....
        /*0250*/ 	.word	0xffffffff


	//   ....[100]....
        /*0254*/ 	.word	0xffffffff


	//   ....[101]....
        /*0258*/ 	.word	0xffffffff


	//   ....[102]....
        /*025c*/ 	.word	0xffffffff


	//   ....[103]....
        /*0260*/ 	.word	0xffffffff


	//   ....[104]....
        /*0264*/ 	.word	0xffffffff


	//   ....[105]....
        /*0268*/ 	.word	0xffffffff


	//   ....[106]....
        /*026c*/ 	.word	0xffffffff


	//   ....[107]....
        /*0270*/ 	.word	0xffffffff


	//   ....[108]....
        /*0274*/ 	.word	0xffffffff


	//   ....[109]....
        /*0278*/ 	.word	0xffffffff


	//   ....[110]....
        /*027c*/ 	.word	0xffffffff


	//   ....[111]....
        /*0280*/ 	.word	0xffffffff


	//   ....[112]....
        /*0284*/ 	.word	0xffffffff


	//   ....[113]....
        /*0288*/ 	.word	0xffffffff


	//   ....[114]....
        /*028c*/ 	.word	0xffffffff


	//   ....[115]....
        /*0290*/ 	.word	0xffffffff


	//   ....[116]....
        /*0294*/ 	.word	0xffffffff


	//   ....[117]....
        /*0298*/ 	.word	0xffffffff


	//   ....[118]....
        /*029c*/ 	.word	0xffffffff


	//   ....[119]....
        /*02a0*/ 	.word	0xffffffff


	//   ....[120]....
        /*02a4*/ 	.word	0xffffffff


	//   ....[121]....
        /*02a8*/ 	.word	0xffffffff


	//   ....[122]....
        /*02ac*/ 	.word	0xffffffff


	//   ....[123]....
        /*02b0*/ 	.word	0xffffffff


	//   ....[124]....
        /*02b4*/ 	.word	0xffffffff


	//   ....[125]....
        /*02b8*/ 	.word	0xffffffff


	//   ....[126]....
        /*02bc*/ 	.word	0xffffffff


	//   ....[127]....
        /*02c0*/ 	.word	0xffffffff


	//   ....[128]....
        /*02c4*/ 	.word	0xffffffff


	//   ....[129]....
        /*02c8*/ 	.word	0xffffffff


	//   ....[130]....
        /*02cc*/ 	.word	0xffffffff


	//   ....[131]....
        /*02d0*/ 	.word	0xffffffff


	//   ....[132]....
        /*02d4*/ 	.word	0xffffffff


	//   ....[133]....
        /*02d8*/ 	.word	0xffffffff


	//   ....[134]....
        /*02dc*/ 	.word	0xffffffff


	//   ....[135]....
        /*02e0*/ 	.word	0xffffffff


	//   ....[136]....
        /*02e4*/ 	.word	0xffffffff


	//   ....[137]....
        /*02e8*/ 	.word	0xffffffff


	//   ....[138]....
        /*02ec*/ 	.word	0xffffffff


	//   ....[139]....
        /*02f0*/ 	.word	0xffffffff


	//   ....[140]....
        /*02f4*/ 	.word	0xffffffff


	//   ....[141]....
        /*02f8*/ 	.word	0xffffffff


	//   ....[142]....
        /*02fc*/ 	.word	0xffffffff


	//   ....[143]....
        /*0300*/ 	.word	0xffffffff


	//   ....[144]....
        /*0304*/ 	.word	0xffffffff


	//   ....[145]....
        /*0308*/ 	.word	0xffffffff


	//   ....[146]....
        /*030c*/ 	.word	0xffffffff


	//   ....[147]....
        /*0310*/ 	.word	0xffffffff


	//   ....[148]....
        /*0314*/ 	.word	0xffffffff


	//   ....[149]....
        /*0318*/ 	.word	0xffffffff


	//   ....[150]....
        /*031c*/ 	.word	0xffffffff


	//   ....[151]....
        /*0320*/ 	.word	0xffffffff


	//   ....[152]....
        /*0324*/ 	.word	0xffffffff


	//   ....[153]....
        /*0328*/ 	.word	0xffffffff


	//   ....[154]....
        /*032c*/ 	.word	0xffffffff


	//   ....[155]....
        /*0330*/ 	.word	0xffffffff


	//   ....[156]....
        /*0334*/ 	.word	0xffffffff


	//   ....[157]....
        /*0338*/ 	.word	0xffffffff


	//   ....[158]....
        /*033c*/ 	.word	0xffffffff


	//   ....[159]....
        /*0340*/ 	.word	0xffffffff


	//   ....[160]....
        /*0344*/ 	.word	0xffffffff


	//   ....[161]....
        /*0348*/ 	.word	0xffffffff


	//   ....[162]....
        /*034c*/ 	.word	0xffffffff


	//   ....[163]....
        /*0350*/ 	.word	0xffffffff


	//   ....[164]....
        /*0354*/ 	.word	0xffffffff


	//   ....[165]....
        /*0358*/ 	.word	0xffffffff


	//   ....[166]....
        /*035c*/ 	.word	0xffffffff


	//   ....[167]....
        /*0360*/ 	.word	0xffffffff


	//   ....[168]....
        /*0364*/ 	.word	0xffffffff


	//   ....[169]....
        /*0368*/ 	.word	0xffffffff


	//   ....[170]....
        /*036c*/ 	.word	0xffffffff


	//   ....[171]....
        /*0370*/ 	.word	0xffffffff


	//   ....[172]....
        /*0374*/ 	.word	0xffffffff


	//   ....[173]....
        /*0378*/ 	.word	0xffffffff


	//   ....[174]....
        /*037c*/ 	.word	0xffffffff


	//   ....[175]....
        /*0380*/ 	.word	0xffffffff


	//   ....[176]....
        /*0384*/ 	.word	0xffffffff


	//   ....[177]....
        /*0388*/ 	.word	0xffffffff


	//   ....[178]....
        /*038c*/ 	.word	0xffffffff


	//   ....[179]....
        /*0390*/ 	.word	0xffffffff


	//   ....[180]....
        /*0394*/ 	.word	0xffffffff


	//   ....[181]....
        /*0398*/ 	.word	0xffffffff


	//   ....[182]....
        /*039c*/ 	.word	0xffffffff


	//   ....[183]....
        /*03a0*/ 	.word	0xffffffff


	//   ....[184]....
        /*03a4*/ 	.word	0xffffffff


	//   ....[185]....
        /*03a8*/ 	.word	0xffffffff


	//   ....[186]....
        /*03ac*/ 	.word	0xffffffff


	//   ....[187]....
        /*03b0*/ 	.word	0xffffffff


	//   ....[188]....
        /*03b4*/ 	.word	0xffffffff


	//   ....[189]....
        /*03b8*/ 	.word	0xffffffff


	//   ....[190]....
        /*03bc*/ 	.word	0xffffffff


	//   ....[191]....
        /*03c0*/ 	.word	0xffffffff


	//   ....[192]....
        /*03c4*/ 	.word	0xffffffff


	//   ....[193]....
        /*03c8*/ 	.word	0xffffffff


	//   ....[194]....
        /*03cc*/ 	.word	0xffffffff


	//   ....[195]....
        /*03d0*/ 	.word	0xffffffff


	//   ....[196]....
        /*03d4*/ 	.word	0xffffffff


	//   ....[197]....
        /*03d8*/ 	.word	0xffffffff


	//   ....[198]....
        /*03dc*/ 	.word	0xffffffff


	//   ....[199]....
        /*03e0*/ 	.word	0xffffffff


	//   ....[200]....
        /*03e4*/ 	.word	0xffffffff


	//   ....[201]....
        /*03e8*/ 	.word	0xffffffff


	//   ....[202]....
        /*03ec*/ 	.word	0xffffffff


	//   ....[203]....
        /*03f0*/ 	.word	0xffffffff


	//   ....[204]....
        /*03f4*/ 	.word	0xffffffff


	//   ....[205]....
        /*03f8*/ 	.word	0xffffffff


	//   ....[206]....
        /*03fc*/ 	.word	0xffffffff


	//   ....[207]....
        /*0400*/ 	.word	0xffffffff


	//   ....[208]....
        /*0404*/ 	.word	0xffffffff


	//   ....[209]....
        /*0408*/ 	.word	0xffffffff


	//   ....[210]....
        /*040c*/ 	.word	0xffffffff


	//   ....[211]....
        /*0410*/ 	.word	0xffffffff


	//----- nvinfo : EIATTR_COOP_GROUP_INSTR_OFFSETS
	.align		4
.L_1094:
        /*0414*/ 	.byte	0x04, 0x28
        /*0416*/ 	.short	(.L_1096 - .L_1095)


	//   ....[0]....
.L_1095:
        /*0418*/ 	.word	0x00000050


	//   ....[1]....
        /*041c*/ 	.word	0x000001e0


	//   ....[2]....
        /*0420*/ 	.word	0x00000210


	//   ....[3]....
        /*0424*/ 	.word	0x00000240


	//   ....[4]....
        /*0428*/ 	.word	0x00000270


	//   ....[5]....
        /*042c*/ 	.word	0x000002a0


	//   ....[6]....
        /*0430*/ 	.word	0x000002d0


	//   ....[7]....
        /*0434*/ 	.word	0x00000430


	//   ....[8]....
        /*0438*/ 	.word	0x00000470


	//   ....[9]....
        /*043c*/ 	.word	0x000004a0


	//   ....[10]....
        /*0440*/ 	.word	0x000004d0


	//   ....[11]....
        /*0444*/ 	.word	0x00000500


	//   ....[12]....
        /*0448*/ 	.word	0x00000530


	//   ....[13]....
        /*044c*/ 	.word	0x000005c0


	//   ....[14]....
        /*0450*/ 	.word	0x00000600


	//   ....[15]....
        /*0454*/ 	.word	0x00000620


	//   ....[16]....
        /*0458*/ 	.word	0x00000680


	//   ....[17]....
        /*045c*/ 	.word	0x00002740


	//   ....[18]....
        /*0460*/ 	.word	0x00002760


	//   ....[19]....
        /*0464*/ 	.word	0x000028d0


	//   ....[20]....
        /*0468*/ 	.word	0x000028e0


	//   ....[21]....
        /*046c*/ 	.word	0x00002a40


	//   ....[22]....
        /*0470*/ 	.word	0x00002a60


	//   ....[23]....
        /*0474*/ 	.word	0x00002bc0


	//   ....[24]....
        /*0478*/ 	.word	0x00002bd0


	//   ....[25]....
        /*047c*/ 	.word	0x00003080


	//   ....[26]....
        /*0480*/ 	.word	0x000030a0


	//   ....[27]....
        /*0484*/ 	.word	0x000030c0


	//   ....[28]....
        /*0488*/ 	.word	0x000030d0


	//   ....[29]....
        /*048c*/ 	.word	0x000031c0


	//   ....[30]....
        /*0490*/ 	.word	0x000031e0


	//   ....[31]....
        /*0494*/ 	.word	0x00003210


	//   ....[32]....
        /*0498*/ 	.word	0x000032e0


	//   ....[33]....
        /*049c*/ 	.word	0x000036a0


	//   ....[34]....
        /*04a0*/ 	.word	0x000036c0


	//   ....[35]....
        /*04a4*/ 	.word	0x00003750


	//   ....[36]....
        /*04a8*/ 	.word	0x000037b0


	//   ....[37]....
        /*04ac*/ 	.word	0x00003c10


	//   ....[38]....
        /*04b0*/ 	.word	0x00003c30


	//   ....[39]....
        /*04b4*/ 	.word	0x00003d30


	//   ....[40]....
        /*04b8*/ 	.word	0x00003d50


	//   ....[41]....
        /*04bc*/ 	.word	0x00004870


	//   ....[42]....
        /*04c0*/ 	.word	0x00004890


	//   ....[43]....
        /*04c4*/ 	.word	0x00004f60


	//   ....[44]....
        /*04c8*/ 	.word	0x00004fe0


	//   ....[45]....
        /*04cc*/ 	.word	0x00005000


	//   ....[46]....
        /*04d0*/ 	.word	0x00005020


	//   ....[47]....
        /*04d4*/ 	.word	0x00006300


	//   ....[48]....
        /*04d8*/ 	.word	0x00006320


	//   ....[49]....
        /*04dc*/ 	.word	0x00006420


	//   ....[50]....
        /*04e0*/ 	.word	0x00006440


	//   ....[51]....
        /*04e4*/ 	.word	0x00006980


	//   ....[52]....
        /*04e8*/ 	.word	0x000069a0


	//   ....[53]....
        /*04ec*/ 	.word	0x00006aa0


	//   ....[54]....
        /*04f0*/ 	.word	0x00006ae0


	//   ....[55]....
        /*04f4*/ 	.word	0x00007510


	//   ....[56]....
        /*04f8*/ 	.word	0x00007550


	//   ....[57]....
        /*04fc*/ 	.word	0x00007b30


	//   ....[58]....
        /*0500*/ 	.word	0x00007c30


	//   ....[59]....
        /*0504*/ 	.word	0x00007d10


	//   ....[60]....
        /*0508*/ 	.word	0x00007d50


	//   ....[61]....
        /*050c*/ 	.word	0x000096f0


	//   ....[62]....
        /*0510*/ 	.word	0x00009710


	//   ....[63]....
        /*0514*/ 	.word	0x00009800


	//   ....[64]....
        /*0518*/ 	.word	0x00009820


	//   ....[65]....
        /*051c*/ 	.word	0x00009d50


	//   ....[66]....
        /*0520*/ 	.word	0x00009d70


	//   ....[67]....
        /*0524*/ 	.word	0x00009e70


	//   ....[68]....
        /*0528*/ 	.word	0x00009eb0


	//   ....[69]....
        /*052c*/ 	.word	0x0000abe0


	//   ....[70]....
        /*0530*/ 	.word	0x0000ac10


	//   ....[71]....
        /*0534*/ 	.word	0x0000aeb0


	//   ....[72]....
        /*0538*/ 	.word	0x0000afe0


	//   ....[73]....
        /*053c*/ 	.word	0x0000c5d0


	//   ....[74]....
        /*0540*/ 	.word	0x0000c5f0


	//   ....[75]....
        /*0544*/ 	.word	0x0000c690


	//   ....[76]....
        /*0548*/ 	.word	0x0000c6f0


	//   ....[77]....
        /*054c*/ 	.word	0x0000c940


	//   ....[78]....
        /*0550*/ 	.word	0x0000c970


	//   ....[79]....
        /*0554*/ 	.word	0x0000c980


	//   ....[80]....
        /*0558*/ 	.word	0x0000c9b0


	//   ....[81]....
        /*055c*/ 	.word	0x0000dd90


	//   ....[82]....
        /*0560*/ 	.word	0x0000dda0


	//   ....[83]....
        /*0564*/ 	.word	0x0000ddb0


	//   ....[84]....
        /*0568*/ 	.word	0x0000ddc0


	//   ....[85]....
        /*056c*/ 	.word	0x0000e120


	//   ....[86]....
        /*0570*/ 	.word	0x0000e140


	//   ....[87]....
        /*0574*/ 	.word	0x0000e2a0


	//   ....[88]....
        /*0578*/ 	.word	0x0000e2b0


	//   ....[89]....
        /*057c*/ 	.word	0x0000e410


	//   ....[90]....
        /*0580*/ 	.word	0x0000e430


	//   ....[91]....
        /*0584*/ 	.word	0x0000e590


	//   ....[92]....
        /*0588*/ 	.word	0x0000e5a0


	//   ....[93]....
        /*058c*/ 	.word	0x0000e8e0


	//   ....[94]....
        /*0590*/ 	.word	0x0000e900


	//   ....[95]....
        /*0594*/ 	.word	0x0000f250


	//   ....[96]....
        /*0598*/ 	.word	0x0000f260


	//   ....[97]....
        /*059c*/ 	.word	0x00010260


	//   ....[98]....
        /*05a0*/ 	.word	0x00010280


	//   ....[99]....
        /*05a4*/ 	.word	0x000103f0


	//   ....[100]....
        /*05a8*/ 	.word	0x00010400


	//   ....[101]....
        /*05ac*/ 	.word	0x00010560


	//   ....[102]....
        /*05b0*/ 	.word	0x00010580


	//   ....[103]....
        /*05b4*/ 	.word	0x000106e0


	//   ....[104]....
        /*05b8*/ 	.word	0x000106f0


	//   ....[105]....
        /*05bc*/ 	.word	0x000108e0


	//   ....[106]....
        /*05c0*/ 	.word	0x00010900


	//   ....[107]....
        /*05c4*/ 	.word	0x00010a20


	//   ....[108]....
        /*05c8*/ 	.word	0x00010a60


	//   ....[109]....
        /*05cc*/ 	.word	0x00010a90


	//   ....[110]....
        /*05d0*/ 	.word	0x00010ac0


	//   ....[111]....
        /*05d4*/ 	.word	0x00010af0


	//   ....[112]....
        /*05d8*/ 	.word	0x00010b20


	//   ....[113]....
        /*05dc*/ 	.word	0x00010c70


	//   ....[114]....
        /*05e0*/ 	.word	0x00010cb0


	//   ....[115]....
        /*05e4*/ 	.word	0x00010ce0


	//   ....[116]....
        /*05e8*/ 	.word	0x00010d10


	//   ....[117]....
        /*05ec*/ 	.word	0x00010d40


	//   ....[118]....
        /*05f0*/ 	.word	0x00010d70


	//   ....[119]....
        /*05f4*/ 	.word	0x00010e00


	//   ....[120]....
        /*05f8*/ 	.word	0x00010e40


	//   ....[121]....
        /*05fc*/ 	.word	0x00010e50


	//   ....[122]....
        /*0600*/ 	.word	0x00010eb0


	//   ....[123]....
        /*0604*/ 	.word	0x00011870


	//   ....[124]....
        /*0608*/ 	.word	0x000118d0


	//   ....[125]....
        /*060c*/ 	.word	0x00011920


	//   ....[126]....
        /*0610*/ 	.word	0x00011970


	//   ....[127]....
        /*0614*/ 	.word	0x000119c0


	//   ....[128]....
        /*0618*/ 	.word	0x00011a30


	//   ....[129]....
        /*061c*/ 	.word	0x00011a80


	//   ....[130]....
        /*0620*/ 	.word	0x00011af0


	//   ....[131]....
        /*0624*/ 	.word	0x00011b60


	//   ....[132]....
        /*0628*/ 	.word	0x00011bc0


	//   ....[133]....
        /*062c*/ 	.word	0x00011c30


	//   ....[134]....
        /*0630*/ 	.word	0x00011ca0


	//   ....[135]....
        /*0634*/ 	.word	0x00011d10


	//   ....[136]....
        /*0638*/ 	.word	0x00011d70


	//   ....[137]....
        /*063c*/ 	.word	0x00011de0


	//   ....[138]....
        /*0640*/ 	.word	0x00011e50


	//   ....[139]....
        /*0644*/ 	.word	0x00011ec0


	//   ....[140]....
        /*0648*/ 	.word	0x00011f20


	//   ....[141]....
        /*064c*/ 	.word	0x00011f90


	//   ....[142]....
        /*0650*/ 	.word	0x00012000


	//   ....[143]....
        /*0654*/ 	.word	0x00012170


	//   ....[144]....
        /*0658*/ 	.word	0x000121d0


	//   ....[145]....
        /*065c*/ 	.word	0x00012240


	//   ....[146]....
        /*0660*/ 	.word	0x000122b0


	//   ....[147]....
        /*0664*/ 	.word	0x00012420


	//   ....[148]....
        /*0668*/ 	.word	0x00012480


	//   ....[149]....
        /*066c*/ 	.word	0x000124f0


	//   ....[150]....
        /*0670*/ 	.word	0x00012560


	//   ....[151]....
        /*0674*/ 	.word	0x000126d0


	//   ....[152]....
        /*0678*/ 	.word	0x00012730


	//   ....[153]....
        /*067c*/ 	.word	0x000127a0


	//   ....[154]....
        /*0680*/ 	.word	0x00012810


	//   ....[155]....
        /*0684*/ 	.word	0x00012990


	//   ....[156]....
        /*0688*/ 	.word	0x000129f0


	//   ....[157]....
        /*068c*/ 	.word	0x00012a60


	//   ....[158]....
        /*0690*/ 	.word	0x00012ad0


	//   ....[159]....
        /*0694*/ 	.word	0x00012c50


	//   ....[160]....
        /*0698*/ 	.word	0x00012cb0


	//   ....[161]....
        /*069c*/ 	.word	0x00012d20


	//   ....[162]....
        /*06a0*/ 	.word	0x00012d90


	//   ....[163]....
        /*06a4*/ 	.word	0x00012f10


	//   ....[164]....
        /*06a8*/ 	.word	0x00012f70


	//   ....[165]....
        /*06ac*/ 	.word	0x00012fd0


	//   ....[166]....
        /*06b0*/ 	.word	0x00013040


	//   ....[167]....
        /*06b4*/ 	.word	0x000130b0


	//   ....[168]....
        /*06b8*/ 	.word	0x00013230


	//   ....[169]....
        /*06bc*/ 	.word	0x00013290


	//   ....[170]....
        /*06c0*/ 	.word	0x000132f0


	//   ....[171]....
        /*06c4*/ 	.word	0x00013350


	//   ....[172]....
        /*06c8*/ 	.word	0x000133a0


	//   ....[173]....
        /*06cc*/ 	.word	0x000133f0


	//   ....[174]....
        /*06d0*/ 	.word	0x00013460


	//   ....[175]....
        /*06d4*/ 	.word	0x000134d0


	//   ....[176]....
        /*06d8*/ 	.word	0x00013540


	//   ....[177]....
        /*06dc*/ 	.word	0x000135a0


	//   ....[178]....
        /*06e0*/ 	.word	0x00013610


	//   ....[179]....
        /*06e4*/ 	.word	0x00013680


	//   ....[180]....
        /*06e8*/ 	.word	0x000136f0


	//   ....[181]....
        /*06ec*/ 	.word	0x00013750


	//   ....[182]....
        /*06f0*/ 	.word	0x000137c0


	//   ....[183]....
        /*06f4*/ 	.word	0x00013830


	//   ....[184]....
        /*06f8*/ 	.word	0x000138a0


	//   ....[185]....
        /*06fc*/ 	.word	0x00013900


	//   ....[186]....
        /*0700*/ 	.word	0x00013970


	//   ....[187]....
        /*0704*/ 	.word	0x000139e0


	//   ....[188]....
        /*0708*/ 	.word	0x00013a50


	//   ....[189]....
        /*070c*/ 	.word	0x00013ab0


	//   ....[190]....
        /*0710*/ 	.word	0x00013b20


	//   ....[191]....
        /*0714*/ 	.word	0x00013b90


	//   ....[192]....
        /*0718*/ 	.word	0x00013c00


	//   ....[193]....
        /*071c*/ 	.word	0x00013c60


	//   ....[194]....
        /*0720*/ 	.word	0x00013cd0


	//   ....[195]....
        /*0724*/ 	.word	0x00013d40


	//   ....[196]....
        /*0728*/ 	.word	0x00013d90


	//   ....[197]....
        /*072c*/ 	.word	0x00013dd0


	//   ....[198]....
        /*0730*/ 	.word	0x00013e20


	//   ....[199]....
        /*0734*/ 	.word	0x00013e70


	//   ....[200]....
        /*0738*/ 	.word	0x00013ec0


	//   ....[201]....
        /*073c*/ 	.word	0x00013f30


	//   ....[202]....
        /*0740*/ 	.word	0x00013f80


	//   ....[203]....
        /*0744*/ 	.word	0x00013fd0


	//   ....[204]....
        /*0748*/ 	.word	0x00014020


	//   ....[205]....
        /*074c*/ 	.word	0x00014070


	//   ....[206]....
        /*0750*/ 	.word	0x000140c0


	//   ....[207]....
        /*0754*/ 	.word	0x00014130


	//   ....[208]....
        /*0758*/ 	.word	0x00014180


	//   ....[209]....
        /*075c*/ 	.word	0x000141f0


	//   ....[210]....
        /*0760*/ 	.word	0x00014250


	//   ....[211]....
        /*0764*/ 	.word	0x000142c0


	//----- nvinfo : EIATTR_EXIT_INSTR_OFFSETS
	.align		4
.L_1096:
        /*0768*/ 	.byte	0x04, 0x1c
        /*076a*/ 	.short	(.L_1098 - .L_1097)


	//   ....[0]....
.L_1097:
        /*076c*/ 	.word	0x00000fe0


	//   ....[1]....
        /*0770*/ 	.word	0x00011830


	//----- nvinfo : EIATTR_MAX_THREADS
	.align		4
.L_1098:
        /*0774*/ 	.byte	0x04, 0x05
        /*0776*/ 	.short	(.L_1100 - .L_1099)
.L_1099:
        /*0778*/ 	.word	0x00000100
        /*077c*/ 	.word	0x00000001
        /*0780*/ 	.word	0x00000001


	//----- nvinfo : EIATTR_CRS_STACK_SIZE
	.align		4
.L_1100:
        /*0784*/ 	.byte	0x04, 0x1e
        /*0786*/ 	.short	(.L_1102 - .L_1101)
.L_1101:
        /*0788*/ 	.word	0x00000000
.L_1102:


//--------------------- .nv.info._ZN7cutlass13device_kernelIN5flash19enable_sm80_to_sm89INS1_16FlashAttnFwdSm80INS1_25CollectiveMainloopFwdSm80ILi8ELi2ELb0EN4cute5tupleIJNS5_1CILi128EEENS7_ILi64EEENS7_ILi192EEEEEELi192ENS_6half_tEfNS_4arch4Sm80ELb1ELb0ELb0ELb1ELb1ELb1ELb1ELb1EEENS1_21CollectiveEpilogueFwdINS6_IJS8_SA_S9_EEENS6_IJNS7_ILi1EEESI_SI_EEESC_SE_Li256ELb1ELb1ELb1ELb0EEENS1_36VarlenDynamicPersistentTileSchedulerILi128ELi64ELi256ELi256ELb1ELb1ELb0ELb1ELb1ELb1EEEEEEEEEvNT_6ParamsE --------------------------
	.section	.nv.info._ZN7cutlass13device_kernelIN5flash19enable_sm80_to_sm89INS1_16FlashAttnFwdSm80INS1_25CollectiveMainloopFwdSm80ILi8ELi2ELb0EN4cute5tupleIJNS5_1CILi128EEENS7_ILi64EEENS7_ILi192EEEEEELi192ENS_6half_tEfNS_4arch4Sm80ELb1ELb0ELb0ELb1ELb1ELb1ELb1ELb1EEENS1_21CollectiveEpilogueFwdINS6_IJS8_SA_S9_EEENS6_IJNS7_ILi1EEESI_SI_EEESC_SE_Li256ELb1ELb1ELb1ELb0EEENS1_36VarlenDynamicPersistentTileSchedulerILi128ELi64ELi256ELi256ELb1ELb1ELb0ELb1ELb1ELb1EEEEEEEEEvNT_6ParamsE,"",@"SHT_CUDA_INFO"
	.sectionflags	@""
	.align	4


	//----- nvinfo : EIATTR_CUDA_API_VERSION
	.align		4
        /*0000*/ 	.byte	0x04, 0x37
        /*0002*/ 	.short	(.L_1104 - .L_1103)
.L_1103:
        /*0004*/ 	.word	0x00000082


	//----- nvinfo : EIATTR_SW2861232_WAR
	.align		4
.L_1104:
        /*0008*/ 	.byte	0x01, 0x35
	.zero		2


	//----- nvinfo : EIATTR_PARAM_CBANK
	.align		4
        /*000c*/ 	.byte	0x04, 0x0a
        /*000e*/ 	.short	(.L_1106 - .L_1105)
	.align		4
.L_1105:
        /*0010*/ 	.word	index@(.nv.constant0._ZN7cutlass13device_kernelIN5flash19enable_sm80_to_sm89INS1_16FlashAttnFwdSm80INS1_25CollectiveMainloopFwdSm80ILi8ELi2ELb0EN4cute5tupleIJNS5_1CILi128EEENS7_ILi64EEENS7_ILi192EEEEEELi192ENS_6half_tEfNS_4arch4Sm80ELb1ELb0ELb0ELb1ELb1ELb1ELb1ELb1EEENS1_21CollectiveEpilogueFwdINS6_IJS8_SA_S9_EEENS6_IJNS7_ILi1EEESI_SI_EEESC_SE_Li256ELb1ELb1ELb1ELb0EEENS1_36VarlenDynamicPersistentTileSchedulerILi128ELi64ELi256ELi256ELb1ELb1ELb0ELb1ELb1ELb1EEEEEEEEEvNT_6ParamsE)
        /*0014*/ 	.short	0x0160
        /*0016*/ 	.short	0x0438


	//----- nvinfo : EIATTR_CBANK_PARAM_SIZE
	.align		4
.L_1106:
        /*0018*/ 	.byte	0x03, 0x19
        /*001a*/ 	.short	0x0438


	//----- nvinfo : EIATTR_KPARAM_INFO
	.align		4
        /*001c*/ 	.byte	0x04, 0x17
        /*001e*/ 	.short	(.L_1108 - .L_1107)
.L_1107:
        /*0020*/ 	.word	0x00000000
        /*0024*/ 	.short	0x0000
        /*0026*/ 	.short	0x0000
        /*0028*/ 	.byte	0x00, 0xf0, 0xe1, 0x10


	//----- nvinfo : EIATTR_MAXREG_COUNT
	.align		4
.L_1108:
        /*002c*/ 	.byte	0x03, 0x1b
        /*002e*/ 	.short	0x00ff


	//----- nvinfo : EIATTR_NUM_BARRIERS
	.align		4
        /*0030*/ 	.byte	0x02, 0x4c
        /*0032*/ 	.byte	0x06
	.zero		1


	//----- nvinfo : EIATTR_ANNOTATIONS
	.align		4
        /*0034*/ 	.byte	0x04, 0x55
        /*0036*/ 	.short	(.L_1110 - .L_1109)


	//   ....[0]....
.L_1109:
        /* <DEDUP_REMOVED lines=64> */


	//----- nvinfo : EIATTR_MERCURY_ISA_VERSION
	.align		4
.L_1110:
        /*0420*/ 	.byte	0x03, 0x5f
        /*0422*/ 	.short	0x0000


	//----- nvinfo : EIATTR_INT_WARP_WIDE_INSTR_OFFSETS
	.align		4
        /*0424*/ 	.byte	0x04, 0x31
        /*0426*/ 	.short	(.L_1112 - .L_1111)


	//   ....[0]....
.L_1111:
        /*0428*/ 	.word	0x00019ce0


	//   ....[1]....
        /*042c*/ 	.word	0x00019d60


	//----- nvinfo : EIATTR_COOP_GROUP_MASK_REGIDS
	.align		4
.L_1112:
        /*0430*/ 	.byte	0x04, 0x29
        /*0432*/ 	.short	(.L_1114 - .L_1113)


	//   ....[0]....
.L_1113:
        /*0434*/ 	.word	0xffffffff


	//   ....[1]....
        /*0438*/ 	.word	0xffffffff


	//   ....[2]....
        /*043c*/ 	.word	0xffffffff


	//   ....[3]....
        /*0440*/ 	.word	0xffffffff


	//   ....[4]....
        /*0444*/ 	.word	0xffffffff


	//   ....[5]....
        /*0448*/ 	.word	0xffffffff


	//   ....[6]....
        /*044c*/ 	.word	0xffffffff


	//   ....[7]....
        /*0450*/ 	.word	0xffffffff


	//   ....[8]....
        /*0454*/ 	.word	0xffffffff


	//   ....[9]....
        /*0458*/ 	.word	0xffffffff


	//   ....[10]....
        /*045c*/ 	.word	0xffffffff


	//   ....[11]....
        /*0460*/ 	.word	0xffffffff


	//   ....[12]....
        /*0464*/ 	.word	0xffffffff


	//   ....[13]....
        /*0468*/ 	.word	0xffffffff


	//   ....[14]....
        /*046c*/ 	.word	0xffffffff


	//   ....[15]....
        /*0470*/ 	.word	0xffffffff


	//   ....[16]....
        /*0474*/ 	.word	0xffffffff


	//   ....[17]....
        /*0478*/ 	.word	0xffffffff


	//   ....[18]....
        /*047c*/ 	.word	0xffffffff


	//   ....[19]....
        /*0480*/ 	.word	0xffffffff


	//   ....[20]....
        /*0484*/ 	.word	0xffffffff


	//   ....[21]....
        /*0488*/ 	.word	0xffffffff


	//   ....[22]....
        /*048c*/ 	.word	0xffffffff


	//   ....[23]....
        /*0490*/ 	.word	0xffffffff


	//   ....[24]....
        /*0494*/ 	.word	0xffffffff


	//   ....[25]....
        /*0498*/ 	.word	0xffffffff


	//   ....[26]....
        /*049c*/ 	.word	0xffffffff


	//   ....[27]....
        /*04a0*/ 	.word	0xffffffff


	//   ....[28]....
        /*04a4*/ 	.word	0xffffffff


	//   ....[29]....
        /*04a8*/ 	.word	0xffffffff


	//   ....[30]....
        /*04ac*/ 	.word	0xffffffff


	//   ....[31]....
        /*04b0*/ 	.word	0xffffffff


	//   ....[32]....
        /*04b4*/ 	.word	0xffffffff


	//   ....[33]....
        /*04b8*/ 	.word	0xffffffff


	//   ....[34]....
        /*04bc*/ 	.word	0xffffffff


	//   ....[35]....
        /*04c0*/ 	.word	0xffffffff


	//   ....[36]....
        /*04c4*/ 	.word	0xffffffff


	//   ....[37]....
        /*04c8*/ 	.word	0xffffffff


	//   ....[38]....
        /*04cc*/ 	.word	0xffffffff


	//   ....[39]....
        /*04d0*/ 	.word	0xffffffff


	//   ....[40]....
        /*04d4*/ 	.word	0xffffffff


	//   ....[41]....
        /*04d8*/ 	.word	0xffffffff


	//   ....[42]....
        /*04dc*/ 	.word	0xffffffff


	//   ....[43]....
        /*04e0*/ 	.word	0xffffffff


	//   ....[44]....
        /*04e4*/ 	.word	0xffffffff


	//   ....[45]....
        /*04e8*/ 	.word	0xffffffff


	//   ....[46]....
        /*04ec*/ 	.word	0xffffffff


	//   ....[47]....
        /*04f0*/ 	.word	0xffffffff


	//   ....[48]....
        /*04f4*/ 	.word	0xffffffff


	//   ....[49]....
        /*04f8*/ 	.word	0xffffffff


	//   ....[50]....
        /*04fc*/ 	.word	0xffffffff


	//   ....[51]....
        /*0500*/ 	.word	0xffffffff


	//   ....[52]....
        /*0504*/ 	.word	0xffffffff


	//   ....[53]....
        /*0508*/ 	.word	0xffffffff


	//   ....[54]....
        /*050c*/ 	.word	0xffffffff


	//   ....[55]....
        /*0510*/ 	.word	0xffffffff


	//   ....[56]....
        /*0514*/ 	.word	0xffffffff


	//   ....[57]....
        /*0518*/ 	.word	0xffffffff


	//   ....[58]....
        /*051c*/ 	.word	0xffffffff


	//   ....[59]....
        /*0520*/ 	.word	0xffffffff


	//   ....[60]....
        /*0524*/ 	.word	0xffffffff


	//   ....[61]....
        /*0528*/ 	.word	0xffffffff


	//   ....[62]....
        /*052c*/ 	.word	0xffffffff


	//   ....[63]....
        /*0530*/ 	.word	0xffffffff


	//   ....[64]....
        /*0534*/ 	.word	0xffffffff


	//   ....[65]....
        /*0538*/ 	.word	0xffffffff


	//   ....[66]....
        /*053c*/ 	.word	0xffffffff


	//   ....[67]....
        /*0540*/ 	.word	0xffffffff


	//   ....[68]....
        /*0544*/ 	.word	0xffffffff


	//   ....[69]....
        /*0548*/ 	.word	0xffffffff


	//   ....[70]....
        /*054c*/ 	.word	0xffffffff


	//   ....[71]....
        /*0550*/ 	.word	0xffffffff


	//   ....[72]....
        /*0554*/ 	.word	0xffffffff


	//   ....[73]....
        /*0558*/ 	.word	0xffffffff


	//   ....[74]....
        /*055c*/ 	.word	0xffffffff


	//   ....[75]....
        /*0560*/ 	.word	0xffffffff


	//   ....[76]....
        /*0564*/ 	.word	0xffffffff


	//   ....[77]....
        /*0568*/ 	.word	0xffffffff


	//   ....[78]....
        /*056c*/ 	.word	0xffffffff


	//   ....[79]....
        /*0570*/ 	.word	0xffffffff


	//   ....[80]....
        /*0574*/ 	.word	0xffffffff


	//   ....[81]....
        /*0578*/ 	.word	0xffffffff


	//   ....[82]....
        /*057c*/ 	.word	0xffffffff


	//   ....[83]....
        /*0580*/ 	.word	0xffffffff


	//   ....[84]....
        /*0584*/ 	.word	0xffffffff


	//   ....[85]....
        /*0588*/ 	.word	0xffffffff


	//   ....[86]....
        /*058c*/ 	.word	0xffffffff


	//   ....[87]....
        /*0590*/ 	.word	0xffffffff


	//   ....[88]....
        /*0594*/ 	.word	0xffffffff


	//   ....[89]....
        /*0598*/ 	.word	0xffffffff


	//   ....[90]....
        /*059c*/ 	.word	0xffffffff


	//   ....[91]....
        /*05a0*/ 	.word	0xffffffff


	//   ....[92]....
        /*05a4*/ 	.word	0xffffffff


	//   ....[93]....
        /*05a8*/ 	.word	0xffffffff


	//   ....[94]....
        /*05ac*/ 	.word	0xffffffff


	//   ....[95]....
        /*05b0*/ 	.word	0xffffffff


	//   ....[96]....
        /*05b4*/ 	.word	0xffffffff


	//   ....[97]....
        /*05b8*/ 	.word	0xffffffff


	//   ....[98]....
        /*05bc*/ 	.word	0xffffffff


	//   ....[99]....
        /*05c0*/ 	.word	0xffffffff


	//   ....[100]....
        /*05c4*/ 	.word	0xffffffff


	//   ....[101]....
        /*05c8*/ 	.word	0xffffffff


	//   ....[102]....
        /*05cc*/ 	.word	0xffffffff


	//   ....[103]....
        /*05d0*/ 	.word	0xffffffff


	//   ....[104]....
        /*05d4*/ 	.word	0xffffffff


	//   ....[105]....
        /*05d8*/ 	.word	0xffffffff


	//   ....[106]....
        /*05dc*/ 	.word	0xffffffff


	//   ....[107]....
        /*05e0*/ 	.word	0xffffffff


	//   ....[108]....
        /*05e4*/ 	.word	0xffffffff


	//   ....[109]....
        /*05e8*/ 	.word	0xffffffff


	//   ....[110]....
        /*05ec*/ 	.word	0xffffffff


	//   ....[111]....
        /*05f0*/ 	.word	0xffffffff


	//   ....[112]....
        /*05f4*/ 	.word	0xffffffff


	//   ....[113]....
        /*05f8*/ 	.word	0xffffffff


	//   ....[114]....
        /*05fc*/ 	.word	0xffffffff


	//   ....[115]....
        /*0600*/ 	.word	0xffffffff


	//   ....[116]....
        /*0604*/ 	.word	0xffffffff


	//   ....[117]....
        /*0608*/ 	.word	0xffffffff


	//   ....[118]....
        /*060c*/ 	.word	0xffffffff


	//   ....[119]....
        /*0610*/ 	.word	0xffffffff


	//   ....[120]....
        /*0614*/ 	.word	0xffffffff


	//   ....[121]....
        /*0618*/ 	.word	0xffffffff


	//   ....[122]....
        /*061c*/ 	.word	0xffffffff


	//   ....[123]....
        /*0620*/ 	.word	0xffffffff


	//   ....[124]....
        /*0624*/ 	.word	0xffffffff


	//   ....[125]....
        /*0628*/ 	.word	0xffffffff


	//   ....[126]....
        /*062c*/ 	.word	0xffffffff


	//   ....[127]....
        /*0630*/ 	.word	0xffffffff


	//   ....[128]....
        /*0634*/ 	.word	0xffffffff


	//   ....[129]....
        /*0638*/ 	.word	0xffffffff


	//   ....[130]....
        /*063c*/ 	.word	0xffffffff


	//   ....[131]....
        /*0640*/ 	.word	0xffffffff


	//   ....[132]....
        /*0644*/ 	.word	0xffffffff


	//   ....[133]....
        /*0648*/ 	.word	0xffffffff


	//   ....[134]....
        /*064c*/ 	.word	0xffffffff


	//   ....[135]....
        /*0650*/ 	.word	0xffffffff


	//   ....[136]....
        /*0654*/ 	.word	0xffffffff


	//   ....[137]....
        /*0658*/ 	.word	0xffffffff


	//   ....[138]....
        /*065c*/ 	.word	0xffffffff


	//   ....[139]....
        /*0660*/ 	.word	0xffffffff


	//   ....[140]....
        /*0664*/ 	.word	0xffffffff


	//   ....[141]....
        /*0668*/ 	.word	0xffffffff


	//   ....[142]....
        /*066c*/ 	.word	0xffffffff


	//   ....[143]....
        /*0670*/ 	.word	0xffffffff


	//   ....[144]....
        /*0674*/ 	.word	0xffffffff


	//   ....[145]....
        /*0678*/ 	.word	0xffffffff


	//   ....[146]....
        /*067c*/ 	.word	0xffffffff


	//   ....[147]....
        /*0680*/ 	.word	0xffffffff


	//   ....[148]....
        /*0684*/ 	.word	0xffffffff


	//   ....[149]....
        /*0688*/ 	.word	0xffffffff


	//   ....[150]....
        /*068c*/ 	.word	0xffffffff


	//   ....[151]....
        /*0690*/ 	.word	0xffffffff


	//   ....[152]....
        /*0694*/ 	.word	0xffffffff


	//   ....[153]....
        /*0698*/ 	.word	0xffffffff


	//   ....[154]....
        /*069c*/ 	.word	0xffffffff


	//   ....[155]....
        /*06a0*/ 	.word	0xffffffff


	//   ....[156]....
        /*06a4*/ 	.word	0xffffffff


	//   ....[157]....
        /*06a8*/ 	.word	0xffffffff


	//   ....[158]....
        /*06ac*/ 	.word	0xffffffff


	//   ....[159]....
        /*06b0*/ 	.word	0xffffffff


	//   ....[160]....
        /*06b4*/ 	.word	0xffffffff


	//   ....[161]....
        /*06b8*/ 	.word	0xffffffff


	//   ....[162]....
        /*06bc*/ 	.word	0xffffffff


	//   ....[163]....
        /*06c0*/ 	.word	0xffffffff


	//   ....[164]....
        /*06c4*/ 	.word	0xffffffff


	//   ....[165]....
        /*06c8*/ 	.word	0xffffffff


	//   ....[166]....
        /*06cc*/ 	.word	0xffffffff


	//   ....[167]....
        /*06d0*/ 	.word	0xffffffff


	//   ....[168]....
        /*06d4*/ 	.word	0xffffffff


	//   ....[169]....
        /*06d8*/ 	.word	0xffffffff


	//   ....[170]....
        /*06dc*/ 	.word	0xffffffff


	//   ....[171]....
        /*06e0*/ 	.word	0xffffffff


	//   ....[172]....
        /*06e4*/ 	.word	0xffffffff


	//   ....[173]....
        /*06e8*/ 	.word	0xffffffff


	//   ....[174]....
        /*06ec*/ 	.word	0xffffffff


	//   ....[175]....
        /*06f0*/ 	.word	0xffffffff


	//   ....[176]....
        /*06f4*/ 	.word	0xffffffff


	//   ....[177]....
        /*06f8*/ 	.word	0xffffffff


	//   ....[178]....
        /*06fc*/ 	.word	0xffffffff


	//   ....[179]....
        /*0700*/ 	.word	0xffffffff


	//   ....[180]....
        /*0704*/ 	.word	0xffffffff


	//   ....[181]....
        /*0708*/ 	.word	0xffffffff


	//   ....[182]....
        /*070c*/ 	.word	0xffffffff


	//   ....[183]....
        /*0710*/ 	.word	0xffffffff


	//   ....[184]....
        /*0714*/ 	.word	0xffffffff


	//   ....[185]....
        /*0718*/ 	.word	0xffffffff


	//   ....[186]....
        /*071c*/ 	.word	0xffffffff


	//   ....[187]....
        /*0720*/ 	.word	0xffffffff


	//   ....[188]....
        /*0724*/ 	.word	0xffffffff


	//   ....[189]....
        /*0728*/ 	.word	0xffffffff


	//   ....[190]....
        /*072c*/ 	.word	0xffffffff


	//   ....[191]....
        /*0730*/ 	.word	0xffffffff


	//   ....[192]....
        /*0734*/ 	.word	0xffffffff


	//   ....[193]....
        /*0738*/ 	.word	0xffffffff


	//   ....[194]....
        /*073c*/ 	.word	0xffffffff


	//   ....[195]....
        /*0740*/ 	.word	0xffffffff


	//   ....[196]....
        /*0744*/ 	.word	0xffffffff


	//   ....[197]....
        /*0748*/ 	.word	0xffffffff


	//   ....[198]....
        /*074c*/ 	.word	0xffffffff


	//   ....[199]....
        /*0750*/ 	.word	0xffffffff


	//   ....[200]....
        /*0754*/ 	.word	0xffffffff


	//   ....[201]....
        /*0758*/ 	.word	0xffffffff


	//   ....[202]....
        /*075c*/ 	.word	0xffffffff


	//   ....[203]....
        /*0760*/ 	.word	0xffffffff


	//   ....[204]....
        /*0764*/ 	.word	0xffffffff


	//   ....[205]....
        /*0768*/ 	.word	0xffffffff


	//   ....[206]....
        /*076c*/ 	.word	0xffffffff


	//   ....[207]....
        /*0770*/ 	.word	0xffffffff


	//   ....[208]....
        /*0774*/ 	.word	0xffffffff


	//   ....[209]....
        /*0778*/ 	.word	0xffffffff


	//   ....[210]....
        /*077c*/ 	.word	0xffffffff


	//   ....[211]....
        /*0780*/ 	.word	0xffffffff


	//   ....[212]....
        /*0784*/ 	.word	0xffffffff


	//   ....[213]....
        /*0788*/ 	.word	0xffffffff


	//   ....[214]....
        /*078c*/ 	.word	0xffffffff


	//   ....[215]....
        /*0790*/ 	.word	0xffffffff


	//   ....[216]....
        /*0794*/ 	.word	0xffffffff


	//   ....[217]....
        /*0798*/ 	.word	0xffffffff


	//   ....[218]....
        /*079c*/ 	.word	0xffffffff


	//   ....[219]....
        /*07a0*/ 	.word	0xffffffff


	//   ....[220]....
        /*07a4*/ 	.word	0xffffffff


	//   ....[221]....
        /*07a8*/ 	.word	0xffffffff


	//   ....[222]....
        /*07ac*/ 	.word	0xffffffff


	//   ....[223]....
        /*07b0*/ 	.word	0xffffffff


	//   ....[224]....
        /*07b4*/ 	.word	0xffffffff


	//   ....[225]....
        /*07b8*/ 	.word	0xffffffff


	//   ....[226]....
        /*07bc*/ 	.word	0xffffffff


	//   ....[227]....
        /*07c0*/ 	.word	0xffffffff


	//   ....[228]....
        /*07c4*/ 	.word	0xffffffff


	//   ....[229]....
        /*07c8*/ 	.word	0xffffffff


	//   ....[230]....
        /*07cc*/ 	.word	0xffffffff


	//   ....[231]....
        /*07d0*/ 	.word	0xffffffff


	//   ....[232]....
        /*07d4*/ 	.word	0xffffffff


	//   ....[233]....
        /*07d8*/ 	.word	0xffffffff


	//   ....[234]....
        /*07dc*/ 	.word	0xffffffff


	//   ....[235]....
        /*07e0*/ 	.word	0xffffffff


	//   ....[236]....
        /*07e4*/ 	.word	0xffffffff


	//   ....[237]....
        /*07e8*/ 	.word	0xffffffff


	//   ....[238]....
        /*07ec*/ 	.word	0xffffffff


	//   ....[239]....
        /*07f0*/ 	.word	0xffffffff


	//   ....[240]....
        /*07f4*/ 	.word	0xffffffff


	//   ....[241]....
        /*07f8*/ 	.word	0xffffffff


	//   ....[242]....
        /*07fc*/ 	.word	0xffffffff


	//   ....[243]....
        /*0800*/ 	.word	0xffffffff


	//   ....[244]....
        /*0804*/ 	.word	0xffffffff


	//   ....[245]....
        /*0808*/ 	.word	0xffffffff


	//   ....[246]....
        /*080c*/ 	.word	0xffffffff


	//   ....[247]....
        /*0810*/ 	.word	0xffffffff


	//   ....[248]....
        /*0814*/ 	.word	0xffffffff


	//   ....[249]....
        /*0818*/ 	.word	0xffffffff


	//   ....[250]....
        /*081c*/ 	.word	0xffffffff


	//   ....[251]....
        /*0820*/ 	.word	0xffffffff


	//----- nvinfo : EIATTR_COOP_GROUP_INSTR_OFFSETS
	.align		4
.L_1114:
        /*0824*/ 	.byte	0x04, 0x28
        /*0826*/ 	.short	(.L_1116 - .L_1115)


	//   ....[0]....
.L_1115:
        /*0828*/ 	.word	0x00000050


	//   ....[1]....
        /*082c*/ 	.word	0x00000200


	//   ....[2]....
        /*0830*/ 	.word	0x00000230


	//   ....[3]....
        /*0834*/ 	.word	0x00000260


	//   ....[4]....
        /*0838*/ 	.word	0x00000290


	//   ....[5]....
        /*083c*/ 	.word	0x000002c0


	//   ....[6]....
        /*0840*/ 	.word	0x000002f0


	//   ....[7]....
        /*0844*/ 	.word	0x00000450


	//   ....[8]....
        /*0848*/ 	.word	0x00000490


	//   ....[9]....
        /*084c*/ 	.word	0x000004c0


	//   ....[10]....
        /*0850*/ 	.word	0x000004f0


	//   ....[11]....
        /*0854*/ 	.word	0x00000520


	//   ....[12]....
        /*0858*/ 	.word	0x00000550


	//   ....[13]....
        /*085c*/ 	.word	0x000005e0


	//   ....[14]....
        /*0860*/ 	.word	0x00000630


	//   ....[15]....
        /*0864*/ 	.word	0x00000650


	//   ....[16]....
        /*0868*/ 	.word	0x000006b0


	//   ....[17]....
        /*086c*/ 	.word	0x00003e20


	//   ....[18]....
        /*0870*/ 	.word	0x00003e30


	//   ....[19]....
        /*0874*/ 	.word	0x000059a0


	//   ....[20]....
        /*0878*/ 	.word	0x000059b0


	//   ....[21]....
        /*087c*/ 	.word	0x000074a0


	//   ....[22]....
        /*0880*/ 	.word	0x000074b0


	//   ....[23]....
        /*0884*/ 	.word	0x000079a0


	//   ....[24]....
        /*0888*/ 	.word	0x000079b0


	//   ....[25]....
        /*088c*/ 	.word	0x00008790


	//   ....[26]....
        /*0890*/ 	.word	0x000087b0


	//   ....[27]....
        /*0894*/ 	.word	0x000088e0


	//   ....[28]....
        /*0898*/ 	.word	0x000088f0


	//   ....[29]....
        /*089c*/ 	.word	0x00008a20


	//   ....[30]....
        /*08a0*/ 	.word	0x00008a40


	//   ....[31]....
        /*08a4*/ 	.word	0x00008b70


	//   ....[32]....
        /*08a8*/ 	.word	0x00008b80


	//   ....[33]....
        /*08ac*/ 	.word	0x00009020


	//   ....[34]....
        /*08b0*/ 	.word	0x00009050


	//   ....[35]....
        /*08b4*/ 	.word	0x00009070


	//   ....[36]....
        /*08b8*/ 	.word	0x00009080


	//   ....[37]....
        /*08bc*/ 	.word	0x00009180


	//   ....[38]....
        /*08c0*/ 	.word	0x000091b0


	//   ....[39]....
        /*08c4*/ 	.word	0x000091e0


	//   ....[40]....
        /*08c8*/ 	.word	0x00009280


	//   ....[41]....
        /*08cc*/ 	.word	0x00009650


	//   ....[42]....
        /*08d0*/ 	.word	0x00009670


	//   ....[43]....
        /*08d4*/ 	.word	0x00009700


	//   ....[44]....
        /*08d8*/ 	.word	0x00009760


	//   ....[45]....
        /*08dc*/ 	.word	0x00009ba0


	//   ....[46]....
        /*08e0*/ 	.word	0x00009bc0


	//   ....[47]....
        /*08e4*/ 	.word	0x00009bd0


	//   ....[48]....
        /*08e8*/ 	.word	0x00009be0


	//   ....[49]....
        /*08ec*/ 	.word	0x0000a400


	//   ....[50]....
        /*08f0*/ 	.word	0x0000a410


	//   ....[51]....
        /*08f4*/ 	.word	0x0000a420


	//   ....[52]....
        /*08f8*/ 	.word	0x0000a430


	//   ....[53]....
        /*08fc*/ 	.word	0x0000d120


	//   ....[54]....
        /*0900*/ 	.word	0x0000d140


	//   ....[55]....
        /*0904*/ 	.word	0x0000d160


	//   ....[56]....
        /*0908*/ 	.word	0x0000d170


	//   ....[57]....
        /*090c*/ 	.word	0x0000d770


	//   ....[58]....
        /*0910*/ 	.word	0x0000d780


	//   ....[59]....
        /*0914*/ 	.word	0x0000d790


	//   ....[60]....
        /*0918*/ 	.word	0x0000d7a0


	//   ....[61]....
        /*091c*/ 	.word	0x00010720


	//   ....[62]....
        /*0920*/ 	.word	0x00010740


	//   ....[63]....
        /*0924*/ 	.word	0x00010840


	//   ....[64]....
        /*0928*/ 	.word	0x00010860


	//   ....[65]....
        /*092c*/ 	.word	0x00011420


	//   ....[66]....
        /*0930*/ 	.word	0x00011430


	//   ....[67]....
        /*0934*/ 	.word	0x00011a80


	//   ....[68]....
        /*0938*/ 	.word	0x00011bb0


	//   ....[69]....
        /*093c*/ 	.word	0x00011bc0


	//   ....[70]....
        /*0940*/ 	.word	0x00011bf0


	//   ....[71]....
        /*0944*/ 	.word	0x00012eb0


	//   ....[72]....
        /*0948*/ 	.word	0x00012ed0


	//   ....[73]....
        /*094c*/ 	.word	0x00012fc0


	//   ....[74]....
        /*0950*/ 	.word	0x00012fe0


	//   ....[75]....
        /*0954*/ 	.word	0x00013520


	//   ....[76]....
        /*0958*/ 	.word	0x00013540


	//   ....[77]....
        /*095c*/ 	.word	0x00013640


	//   ....[78]....
        /*0960*/ 	.word	0x00013680


	//   ....[79]....
        /*0964*/ 	.word	0x000140d0


	//   ....[80]....
        /*0968*/ 	.word	0x00014110


	//   ....[81]....
        /*096c*/ 	.word	0x000146b0


	//   ....[82]....
        /*0970*/ 	.word	0x000147e0


	//   ....[83]....
        /*0974*/ 	.word	0x00014900


	//   ....[84]....
        /*0978*/ 	.word	0x00014940


	//   ....[85]....
        /*097c*/ 	.word	0x000162a0


	//   ....[86]....
        /*0980*/ 	.word	0x000162c0


	//   ....[87]....
        /*0984*/ 	.word	0x000163d0


	//   ....[88]....
        /*0988*/ 	.word	0x00016400


	//   ....[89]....
        /*098c*/ 	.word	0x000168d0


	//   ....[90]....
        /*0990*/ 	.word	0x000168f0


	//   ....[91]....
        /*0994*/ 	.word	0x000169f0


	//   ....[92]....
        /*0998*/ 	.word	0x00016a30


	//   ....[93]....
        /*099c*/ 	.word	0x00017760


	//   ....[94]....
        /*09a0*/ 	.word	0x00017790


	//   ....[95]....
        /*09a4*/ 	.word	0x00017a30


	//   ....[96]....
        /*09a8*/ 	.word	0x00017b60


	//   ....[97]....
        /*09ac*/ 	.word	0x00019130


	//   ....[98]....
        /*09b0*/ 	.word	0x00019150


	//   ....[99]....
        /*09b4*/ 	.word	0x00019260


	//   ....[100]....
        /*09b8*/ 	.word	0x00019290


	//   ....[101]....
        /*09bc*/ 	.word	0x000194b0


	//   ....[102]....
        /*09c0*/ 	.word	0x000194e0


	//   ....[103]....
        /*09c4*/ 	.word	0x000194f0


	//   ....[104]....
        /*09c8*/ 	.word	0x00019520


	//   ....[105]....
        /*09cc*/ 	.word	0x0001aae0


	//   ....[106]....
        /*09d0*/ 	.word	0x0001aaf0


	//   ....[107]....
        /*09d4*/ 	.word	0x0001ab10


	//   ....[108]....
        /*09d8*/ 	.word	0x0001ab30


	//   ....[109]....
        /*09dc*/ 	.word	0x0001aeb0


	//   ....[110]....
        /*09e0*/ 	.word	0x0001aed0


	//   ....[111]....
        /*09e4*/ 	.word	0x0001aff0


	//   ....[112]....
        /*09e8*/ 	.word	0x0001b000


	//   ....[113]....
        /*09ec*/ 	.word	0x0001b130


	//   ....[114]....
        /*09f0*/ 	.word	0x0001b150


	//   ....[115]....
        /*09f4*/ 	.word	0x0001b280


	//   ....[116]....
        /*09f8*/ 	.word	0x0001b290


	//   ....[117]....
        /*09fc*/ 	.word	0x0001b5c0


	//   ....[118]....
        /*0a00*/ 	.word	0x0001b5e0


	//   ....[119]....
        /*0a04*/ 	.word	0x0001c090


	//   ....[120]....
        /*0a08*/ 	.word	0x0001c0a0


	//   ....[121]....
        /*0a0c*/ 	.word	0x0001d370


	//   ....[122]....
        /*0a10*/ 	.word	0x0001d390


	//   ....[123]....
        /*0a14*/ 	.word	0x0001d4c0


	//   ....[124]....
        /*0a18*/ 	.word	0x0001d4d0


	//   ....[125]....
        /*0a1c*/ 	.word	0x0001d600


	//   ....[126]....
        /*0a20*/ 	.word	0x0001d620


	//   ....[127]....
        /*0a24*/ 	.word	0x0001d750


	//   ....[128]....
        /*0a28*/ 	.word	0x0001d760


	//   ....[129]....
        /*0a2c*/ 	.word	0x0001d950


	//   ....[130]....
        /*0a30*/ 	.word	0x0001d970


	//   ....[131]....
        /*0a34*/ 	.word	0x0001daa0


	//   ....[132]....
        /*0a38*/ 	.word	0x0001dae0


	//   ....[133]....
        /*0a3c*/ 	.word	0x0001db10


	//   ....[134]....
        /*0a40*/ 	.word	0x0001db40


	//   ....[135]....
        /*0a44*/ 	.word	0x0001db70


	//   ....[136]....
        /*0a48*/ 	.word	0x0001dba0


	//   ....[137]....
        /*0a4c*/ 	.word	0x0001dd10


	//   ....[138]....
        /*0a50*/ 	.word	0x0001dd50


	//   ....[139]....
        /*0a54*/ 	.word	0x0001dd80


	//   ....[140]....
        /*0a58*/ 	.word	0x0001ddb0


	//   ....[141]....
        /*0a5c*/ 	.word	0x0001dde0


	//   ....[142]....
        /*0a60*/ 	.word	0x0001de10


	//   ....[143]....
        /*0a64*/ 	.word	0x0001dea0


	//   ....[144]....
        /*0a68*/ 	.word	0x0001df00


	//   ....[145]....
        /*0a6c*/ 	.word	0x0001df10


	//   ....[146]....
        /*0a70*/ 	.word	0x0001df70


	//   ....[147]....
        /*0a74*/ 	.word	0x0001e9d0


	//   ....[148]....
        /*0a78*/ 	.word	0x0001ea30


	//   ....[149]....
        /*0a7c*/ 	.word	0x0001ea80


	//   ....[150]....
        /*0a80*/ 	.word	0x0001ead0


	//   ....[151]....
        /*0a84*/ 	.word	0x0001eb20


	//   ....[152]....
        /*0a88*/ 	.word	0x0001eb90


	//   ....[153]....
        /*0a8c*/ 	.word	0x0001ebe0


	//   ....[154]....
        /*0a90*/ 	.word	0x0001ec50


	//   ....[155]....
        /*0a94*/ 	.word	0x0001ecc0


	//   ....[156]....
        /*0a98*/ 	.word	0x0001ed20


	//   ....[157]....
        /*0a9c*/ 	.word	0x0001ed90


	//   ....[158]....
        /*0aa0*/ 	.word	0x0001ee00


	//   ....[159]....
        /*0aa4*/ 	.word	0x0001ee70


	//   ....[160]....
        /*0aa8*/ 	.word	0x0001eed0


	//   ....[161]....
        /*0aac*/ 	.word	0x0001ef40


	//   ....[162]....
        /*0ab0*/ 	.word	0x0001efb0


	//   ....[163]....
        /*0ab4*/ 	.word	0x0001f020


	//   ....[164]....
        /*0ab8*/ 	.word	0x0001f080


	//   ....[165]....
        /*0abc*/ 	.word	0x0001f0f0


	//   ....[166]....
        /*0ac0*/ 	.word	0x0001f160


	//   ....[167]....
        /*0ac4*/ 	.word	0x0001f2d0


	//   ....[168]....
        /*0ac8*/ 	.word	0x0001f330


	//   ....[169]....
        /*0acc*/ 	.word	0x0001f3a0


	//   ....[170]....
        /*0ad0*/ 	.word	0x0001f410


	//   ....[171]....
        /*0ad4*/ 	.word	0x0001f470


	//   ....[172]....
        /*0ad8*/ 	.word	0x0001f4d0


	//   ....[173]....
        /*0adc*/ 	.word	0x0001f540


	//   ....[174]....
        /*0ae0*/ 	.word	0x0001f5a0


	//   ....[175]....
        /*0ae4*/ 	.word	0x0001f600


	//   ....[176]....
        /*0ae8*/ 	.word	0x0001f660


	//   ....[177]....
        /*0aec*/ 	.word	0x0001f6d0


	//   ....[178]....
        /*0af0*/ 	.word	0x0001f740


	//   ....[179]....
        /*0af4*/ 	.word	0x0001f7b0


	//   ....[180]....
        /*0af8*/ 	.word	0x0001f810


	//   ....[181]....
        /*0afc*/ 	.word	0x0001f880


	//   ....[182]....
        /*0b00*/ 	.word	0x0001f8e0


	//   ....[183]....
        /*0b04*/ 	.word	0x0001f950


	//   ....[184]....
        /*0b08*/ 	.word	0x0001f9b0


	//   ....[185]....
        /*0b0c*/ 	.word	0x0001fa20


	//   ....[186]....
        /*0b10*/ 	.word	0x0001fa90


	//   ....[187]....
        /*0b14*/ 	.word	0x0001fc00


	//   ....[188]....
        /*0b18*/ 	.word	0x0001fc60


	//   ....[189]....
        /*0b1c*/ 	.word	0x0001fcd0


	//   ....[190]....
        /*0b20*/ 	.word	0x0001fd40


	//   ....[191]....
        /*0b24*/ 	.word	0x0001feb0


	//   ....[192]....
        /*0b28*/ 	.word	0x0001ff10


	//   ....[193]....
        /*0b2c*/ 	.word	0x0001ff80


	//   ....[194]....
        /*0b30*/ 	.word	0x0001fff0


	//   ....[195]....
        /*0b34*/ 	.word	0x00020170


	//   ....[196]....
        /*0b38*/ 	.word	0x000201d0


	//   ....[197]....
        /*0b3c*/ 	.word	0x00020240


	//   ....[198]....
        /*0b40*/ 	.word	0x000202b0


	//   ....[199]....
        /*0b44*/ 	.word	0x00020430


	//   ....[200]....
        /*0b48*/ 	.word	0x00020490


	//   ....[201]....
        /*0b4c*/ 	.word	0x00020500


	//   ....[202]....
        /*0b50*/ 	.word	0x00020570


	//   ....[203]....
        /*0b54*/ 	.word	0x000206f0


	//   ....[204]....
        /*0b58*/ 	.word	0x00020750


	//   ....[205]....
        /*0b5c*/ 	.word	0x000207b0


	//   ....[206]....
        /*0b60*/ 	.word	0x00020820


	//   ....[207]....
        /*0b64*/ 	.word	0x00020890


	//   ....[208]....
        /*0b68*/ 	.word	0x00020a10


	//   ....[209]....
        /*0b6c*/ 	.word	0x00020a70


	//   ....[210]....
        /*0b70*/ 	.word	0x00020ad0


	//   ....[211]....
        /*0b74*/ 	.word	0x00020b30


	//   ....[212]....
        /*0b78*/ 	.word	0x00020b80


	//   ....[213]....
        /*0b7c*/ 	.word	0x00020bd0


	//   ....[214]....
        /*0b80*/ 	.word	0x00020c40


	//   ....[215]....
        /*0b84*/ 	.word	0x00020cb0


	//   ....[216]....
        /*0b88*/ 	.word	0x00020d20


	//   ....[217]....
        /*0b8c*/ 	.word	0x00020d80


	//   ....[218]....
        /*0b90*/ 	.word	0x00020df0


	//   ....[219]....
        /*0b94*/ 	.word	0x00020e60


	//   ....[220]....
        /*0b98*/ 	.word	0x00020ed0


	//   ....[221]....
        /*0b9c*/ 	.word	0x00020f30


	//   ....[222]....
        /*0ba0*/ 	.word	0x00020fa0


	//   ....[223]....
        /*0ba4*/ 	.word	0x00021010


	//   ....[224]....
        /*0ba8*/ 	.word	0x00021080


	//   ....[225]....
        /*0bac*/ 	.word	0x000210e0


	//   ....[226]....
        /*0bb0*/ 	.word	0x00021150


	//   ....[227]....
        /*0bb4*/ 	.word	0x000211c0


	//   ....[228]....
        /*0bb8*/ 	.word	0x00021230


	//   ....[229]....
        /*0bbc*/ 	.word	0x00021290


	//   ....[230]....
        /*0bc0*/ 	.word	0x00021300


	//   ....[231]....
        /*0bc4*/ 	.word	0x00021370


	//   ....[232]....
        /*0bc8*/ 	.word	0x000213e0


	//   ....[233]....
        /*0bcc*/ 	.word	0x00021440


	//   ....[234]....
        /*0bd0*/ 	.word	0x000214b0


	//   ....[235]....
        /*0bd4*/ 	.word	0x00021520


	//   ....[236]....
        /*0bd8*/ 	.word	0x00021570


	//   ....[237]....
        /*0bdc*/ 	.word	0x000215b0


	//   ....[238]....
        /*0be0*/ 	.word	0x00021600


	//   ....[239]....
        /*0be4*/ 	.word	0x00021650


	//   ....[240]....
        /*0be8*/ 	.word	0x000216a0


	//   ....[241]....
        /*0bec*/ 	.word	0x00021710


	//   ....[242]....
        /*0bf0*/ 	.word	0x00021760


	//   ....[243]....
        /*0bf4*/ 	.word	0x000217b0


	//   ....[244]....
        /*0bf8*/ 	.word	0x00021800


	//   ....[245]....
        /*0bfc*/ 	.word	0x00021850


	//   ....[246]....
        /*0c00*/ 	.word	0x000218a0


	//   ....[247]....
        /*0c04*/ 	.word	0x00021910


	//   ....[248]....
        /*0c08*/ 	.word	0x00021960


	//   ....[249]....
        /*0c0c*/ 	.word	0x000219d0


	//   ....[250]....
        /*0c10*/ 	.word	0x00021a30


	//   ....[251]....
        /*0c14*/ 	.word	0x00021aa0


	//----- nvinfo : EIATTR_EXIT_INSTR_OFFSETS
	.align		4
.L_1116:
        /*0c18*/ 	.byte	0x04, 0x1c
        /*0c1a*/ 	.short	(.L_1118 - .L_1117)


	//   ....[0]....
.L_1117:
        /*0c1c*/ 	.word	0x000010d0


	//   ....[1]....
        /*0c20*/ 	.word	0x0001e990


	//----- nvinfo : EIATTR_MAX_THREADS
	.align		4
.L_1118:
        /*0c24*/ 	.byte	0x04, 0x05
        /*0c26*/ 	.short	(.L_1120 - .L_1119)
.L_1119:
        /*0c28*/ 	.word	0x00000100
        /*0c2c*/ 	.word	0x00000001
        /*0c30*/ 	.word	0x00000001


	//----- nvinfo : EIATTR_CRS_STACK_SIZE
	.align		4
.L_1120:
        /*0c34*/ 	.byte	0x04, 0x1e
        /*0c36*/ 	.short	(.L_1122 - .L_1121)
.L_1121:
        /*0c38*/ 	.word	0x00000000
.L_1122:


//--------------------- .nv.callgraph             --------------------------
	.section	.nv.callgraph,"",@"SHT_CUDA_CALLGRAPH"
	.align	4
	.sectionentsize	8
	.align		4
        /*0000*/ 	.word	0x00000000
	.align		4
        /*0004*/ 	.word	0xffffffff
	.align		4
        /*0008*/ 	.word	0x00000000
	.align		4
        /*000c*/ 	.word	0xfffffffe
	.align		4
        /*0010*/ 	.word	0x00000000
	.align		4
        /*0014*/ 	.word	0xfffffffd
	.align		4
        /*0018*/ 	.word	0x00000000
	.align		4
        /*001c*/ 	.word	0xfffffffc


//--------------------- .nv.rel.action            --------------------------
	.section	.nv.rel.action,"",@"SHT_CUDA_RELOCINFO"
	.align	8
	.sectionentsize	8
        /*0000*/ 	.byte	0x73, 0x00, 0x00, 0x00, 0x00, 0x00, 0x00, 0x00, 0x00, 0x00, 0x00, 0x11, 0x25, 0x00, 0x05, 0x36


//--------------------- .nv.constant4             --------------------------
	.section	.nv.constant4,"a",@progbits
	.align	8
	.align		8
.nv.constant4:
        /*0000*/ 	.dword	_ZN89_INTERNAL_2c70e413_53_flash_fwd_hdim192_fp16_paged_split_softcapall_sm80_cu_1f2e7571_33464cuda3std3__45__cpo5beginE
	.align		8
        /*0008*/ 	.dword	_ZN89_INTERNAL_2c70e413_53_flash_fwd_hdim192_fp16_paged_split_softcapall_sm80_cu_1f2e7571_33464cuda3std3__45__cpo3endE
	.align		8
        /*0010*/ 	.dword	_ZN89_INTERNAL_2c70e413_53_flash_fwd_hdim192_fp16_paged_split_softcapall_sm80_cu_1f2e7571_33464cuda3std3__45__cpo6cbeginE
	.align		8
        /*0018*/ 	.dword	_ZN89_INTERNAL_2c70e413_53_flash_fwd_hdim192_fp16_paged_split_softcapall_sm80_cu_1f2e7571_33464cuda3std3__45__cpo4cendE
	.align		8
        /*0020*/ 	.dword	_ZN89_INTERNAL_2c70e413_53_flash_fwd_hdim192_fp16_paged_split_softcapall_sm80_cu_1f2e7571_33464cuda3std3__491_GLOBAL__N__2c70e413_53_flash_fwd_hdim192_fp16_paged_split_softcapall_sm80_cu_1f2e7571_33466ignoreE
	.align		8
        /*0028*/ 	.dword	_ZN89_INTERNAL_2c70e413_53_flash_fwd_hdim192_fp16_paged_split_softcapall_sm80_cu_1f2e7571_33464cuda3std3__419piecewise_constructE
	.align		8
        /*0030*/ 	.dword	_ZN89_INTERNAL_2c70e413_53_flash_fwd_hdim192_fp16_paged_split_softcapall_sm80_cu_1f2e7571_33464cuda3std3__48in_placeE
	.align		8
        /*0038*/ 	.dword	_ZN89_INTERNAL_2c70e413_53_flash_fwd_hdim192_fp16_paged_split_softcapall_sm80_cu_1f2e7571_33464cuda3std6ranges3__45__cpo4swapE
	.align		8
        /*0040*/ 	.dword	_ZN89_INTERNAL_2c70e413_53_flash_fwd_hdim192_fp16_paged_split_softcapall_sm80_cu_1f2e7571_33464cuda3std6ranges3__45__cpo9iter_moveE
	.align		8
        /*0048*/ 	.dword	_ZN89_INTERNAL_2c70e413_53_flash_fwd_hdim192_fp16_paged_split_softcapall_sm80_cu_1f2e7571_33464cute7productE
	.align		8
        /*0050*/ 	.dword	_ZN89_INTERNAL_2c70e413_53_flash_fwd_hdim192_fp16_paged_split_softcapall_sm80_cu_1f2e7571_33464cute1_E


//--------------------- .nv.constant0._ZN7cutlass13device_kernelIN5flash19enable_sm80_to_sm89INS1_16FlashAttnFwdSm80INS1_25CollectiveMainloopFwdSm80ILi8ELi1ELb0EN4cute5tupleIJNS5_1CILi128EEENS7_ILi64EEENS7_ILi192EEEEEELi192ENS_6half_tEfNS_4arch4Sm80ELb0ELb0ELb1ELb0ELb1ELb0ELb1ELb1EEENS1_21CollectiveEpilogueFwdINS6_IJS8_SA_S9_EEENS6_IJNS7_ILi1EEESI_SI_EEESC_SE_Li256ELb0ELb1ELb1ELb0EEENS1_19SingleTileSchedulerILb0ELb1ELb1ELi128EEEEEEEEEvNT_6ParamsE --------------------------
	.section	.nv.constant0._ZN7cutlass13device_kernelIN5flash19enable_sm80_to_sm89INS1_16FlashAttnFwdSm80INS1_25CollectiveMainloopFwdSm80ILi8ELi1ELb0EN4cute5tupleIJNS5_1CILi128EEENS7_ILi64EEENS7_ILi192EEEEEELi192ENS_6half_tEfNS_4arch4Sm80ELb0ELb0ELb1ELb0ELb1ELb0ELb1ELb1EEENS1_21CollectiveEpilogueFwdINS6_IJS8_SA_S9_EEENS6_IJNS7_ILi1EEESI_SI_EEESC_SE_Li256ELb0ELb1ELb1ELb0EEENS1_19SingleTileSchedulerILb0ELb1ELb1ELi128EEEEEEEEEvNT_6ParamsE,"a",@progbits
	.sectionflags	@""
	.align	4
.nv.constant0._ZN7cutlass13device_kernelIN5flash19enable_sm80_to_sm89INS1_16FlashAttnFwdSm80INS1_25CollectiveMainloopFwdSm80ILi8ELi1ELb0EN4cute5tupleIJNS5_1CILi128EEENS7_ILi64EEENS7_ILi192EEEEEELi192ENS_6half_tEfNS_4arch4Sm80ELb0ELb0ELb1ELb0ELb1ELb0ELb1ELb1EEENS1_21CollectiveEpilogueFwdINS6_IJS8_SA_S9_EEENS6_IJNS7_ILi1EEESI_SI_EEESC_SE_Li256ELb0ELb1ELb1ELb0EEENS1_19SingleTileSchedulerILb0ELb1ELb1ELi128EEEEEEEEEvNT_6ParamsE:
	.zero		1400


//--------------------- .nv.constant0._ZN7cutlass13device_kernelIN5flash19enable_sm80_to_sm89INS1_16FlashAttnFwdSm80INS1_25CollectiveMainloopFwdSm80ILi8ELi1ELb0EN4cute5tupleIJNS5_1CILi128EEENS7_ILi64EEENS7_ILi192EEEEEELi192ENS_6half_tEfNS_4arch4Sm80ELb0ELb0ELb1ELb1ELb1ELb0ELb1ELb1EEENS1_21CollectiveEpilogueFwdINS6_IJS8_SA_S9_EEENS6_IJNS7_ILi1EEESI_SI_EEESC_SE_Li256ELb1ELb1ELb1ELb0EEENS1_36VarlenDynamicPersistentTileSchedulerILi128ELi64ELi256ELi256ELb1ELb1ELb0ELb0ELb1ELb1EEEEEEEEEvNT_6ParamsE --------------------------
	.section	.nv.constant0._ZN7cutlass13device_kernelIN5flash19enable_sm80_to_sm89INS1_16FlashAttnFwdSm80INS1_25CollectiveMainloopFwdSm80ILi8ELi1ELb0EN4cute5tupleIJNS5_1CILi128EEENS7_ILi64EEENS7_ILi192EEEEEELi192ENS_6half_tEfNS_4arch4Sm80ELb0ELb0ELb1ELb1ELb1ELb0ELb1ELb1EEENS1_21CollectiveEpilogueFwdINS6_IJS8_SA_S9_EEENS6_IJNS7_ILi1EEESI_SI_EEESC_SE_Li256ELb1ELb1ELb1ELb0EEENS1_36VarlenDynamicPersistentTileSchedulerILi128ELi64ELi256ELi256ELb1ELb1ELb0ELb0ELb1ELb1EEEEEEEEEvNT_6ParamsE,"a",@progbits
	.sectionflags	@""
	.align	4
.nv.constant0._ZN7cutlass13device_kernelIN5flash19enable_sm80_to_sm89INS1_16FlashAttnFwdSm80INS1_25CollectiveMainloopFwdSm80ILi8ELi1ELb0EN4cute5tupleIJNS5_1CILi128EEENS7_ILi64EEENS7_ILi192EEEEEELi192ENS_6half_tEfNS_4arch4Sm80ELb0ELb0ELb1ELb1ELb1ELb0ELb1ELb1EEENS1_21CollectiveEpilogueFwdINS6_IJS8_SA_S9_EEENS6_IJNS7_ILi1EEESI_SI_EEESC_SE_Li256ELb1ELb1ELb1ELb0EEENS1_36VarlenDynamicPersistentTileSchedulerILi128ELi64ELi256ELi256ELb1ELb1ELb0ELb0ELb1ELb1EEEEEEEEEvNT_6ParamsE:
	.zero		1432


//--------------------- .nv.constant0._ZN7cutlass13device_kernelIN5flash19enable_sm80_to_sm89INS1_16FlashAttnFwdSm80INS1_25CollectiveMainloopFwdSm80ILi8ELi1ELb0EN4cute5tupleIJNS5_1CILi128EEENS7_ILi64EEENS7_ILi192EEEEEELi192ENS_6half_tEfNS_4arch4Sm80ELb0ELb0ELb1ELb1ELb1ELb1ELb1ELb1EEENS1_21CollectiveEpilogueFwdINS6_IJS8_SA_S9_EEENS6_IJNS7_ILi1EEESI_SI_EEESC_SE_Li256ELb1ELb1ELb1ELb0EEENS1_36VarlenDynamicPersistentTileSchedulerILi128ELi64ELi256ELi256ELb1ELb1ELb0ELb0ELb1ELb1EEEEEEEEEvNT_6ParamsE --------------------------
	.section	.nv.constant0._ZN7cutlass13device_kernelIN5flash19enable_sm80_to_sm89INS1_16FlashAttnFwdSm80INS1_25CollectiveMainloopFwdSm80ILi8ELi1ELb0EN4cute5tupleIJNS5_1CILi128EEENS7_ILi64EEENS7_ILi192EEEEEELi192ENS_6half_tEfNS_4arch4Sm80ELb0ELb0ELb1ELb1ELb1ELb1ELb1ELb1EEENS1_21CollectiveEpilogueFwdINS6_IJS8_SA_S9_EEENS6_IJNS7_ILi1EEESI_SI_EEESC_SE_Li256ELb1ELb1ELb1ELb0EEENS1_36VarlenDynamicPersistentTileSchedulerILi128ELi64ELi256ELi256ELb1ELb1ELb0ELb0ELb1ELb1EEEEEEEEEvNT_6ParamsE,"a",@progbits
	.sectionflags	@""
	.align	4
.nv.constant0._ZN7cutlass13device_kernelIN5flash19enable_sm80_to_sm89INS1_16FlashAttnFwdSm80INS1_25CollectiveMainloopFwdSm80ILi8ELi1ELb0EN4cute5tupleIJNS5_1CILi128EEENS7_ILi64EEENS7_ILi192EEEEEELi192ENS_6half_tEfNS_4arch4Sm80ELb0ELb0ELb1ELb1ELb1ELb1ELb1ELb1EEENS1_21CollectiveEpilogueFwdINS6_IJS8_SA_S9_EEENS6_IJNS7_ILi1EEESI_SI_EEESC_SE_Li256ELb1ELb1ELb1ELb0EEENS1_36VarlenDynamicPersistentTileSchedulerILi128ELi64ELi256ELi256ELb1ELb1ELb0ELb0ELb1ELb1EEEEEEEEEvNT_6ParamsE:
	.zero		1432


//--------------------- .nv.constant0._ZN7cutlass13device_kernelIN5flash19enable_sm80_to_sm89INS1_16FlashAttnFwdSm80INS1_25CollectiveMainloopFwdSm80ILi8ELi1ELb0EN4cute5tupleIJNS5_1CILi128EEENS7_ILi64EEENS7_ILi192EEEEEELi192ENS_6half_tEfNS_4arch4Sm80ELb0ELb1ELb1ELb0ELb1ELb0ELb1ELb1EEENS1_21CollectiveEpilogueFwdINS6_IJS8_SA_S9_EEENS6_IJNS7_ILi1EEESI_SI_EEESC_SE_Li256ELb0ELb1ELb1ELb0EEENS1_19SingleTileSchedulerILb0ELb1ELb1ELi128EEEEEEEEEvNT_6ParamsE --------------------------
	.section	.nv.constant0._ZN7cutlass13device_kernelIN5flash19enable_sm80_to_sm89INS1_16FlashAttnFwdSm80INS1_25CollectiveMainloopFwdSm80ILi8ELi1ELb0EN4cute5tupleIJNS5_1CILi128EEENS7_ILi64EEENS7_ILi192EEEEEELi192ENS_6half_tEfNS_4arch4Sm80ELb0ELb1ELb1ELb0ELb1ELb0ELb1ELb1EEENS1_21CollectiveEpilogueFwdINS6_IJS8_SA_S9_EEENS6_IJNS7_ILi1EEESI_SI_EEESC_SE_Li256ELb0ELb1ELb1ELb0EEENS1_19SingleTileSchedulerILb0ELb1ELb1ELi128EEEEEEEEEvNT_6ParamsE,"a",@progbits
	.sectionflags	@""
	.align	4
.nv.constant0._ZN7cutlass13device_kernelIN5flash19enable_sm80_to_sm89INS1_16FlashAttnFwdSm80INS1_25CollectiveMainloopFwdSm80ILi8ELi1ELb0EN4cute5tupleIJNS5_1CILi128EEENS7_ILi64EEENS7_ILi192EEEEEELi192ENS_6half_tEfNS_4arch4Sm80ELb0ELb1ELb1ELb0ELb1ELb0ELb1ELb1EEENS1_21CollectiveEpilogueFwdINS6_IJS8_SA_S9_EEENS6_IJNS7_ILi1EEESI_SI_EEESC_SE_Li256ELb0ELb1ELb1ELb0EEENS1_19SingleTileSchedulerILb0ELb1ELb1ELi128EEEEEEEEEvNT_6ParamsE:
	.zero		1400


//--------------------- .nv.constant0._ZN7cutlass13device_kernelIN5flash19enable_sm80_to_sm89INS1_16FlashAttnFwdSm80INS1_25CollectiveMainloopFwdSm80ILi8ELi1ELb0EN4cute5tupleIJNS5_1CILi128EEENS7_ILi64EEENS7_ILi192EEEEEELi192ENS_6half_tEfNS_4arch4Sm80ELb0ELb1ELb1ELb1ELb1ELb0ELb1ELb1EEENS1_21CollectiveEpilogueFwdINS6_IJS8_SA_S9_EEENS6_IJNS7_ILi1EEESI_SI_EEESC_SE_Li256ELb1ELb1ELb1ELb0EEENS1_36VarlenDynamicPersistentTileSchedulerILi128ELi64ELi256ELi256ELb1ELb1ELb0ELb1ELb0ELb1EEEEEEEEEvNT_6ParamsE --------------------------
	.section	.nv.constant0._ZN7cutlass13device_kernelIN5flash19enable_sm80_to_sm89INS1_16FlashAttnFwdSm80INS1_25CollectiveMainloopFwdSm80ILi8ELi1ELb0EN4cute5tupleIJNS5_1CILi128EEENS7_ILi64EEENS7_ILi192EEEEEELi192ENS_6half_tEfNS_4arch4Sm80ELb0ELb1ELb1ELb1ELb1ELb0ELb1ELb1EEENS1_21CollectiveEpilogueFwdINS6_IJS8_SA_S9_EEENS6_IJNS7_ILi1EEESI_SI_EEESC_SE_Li256ELb1ELb1ELb1ELb0EEENS1_36VarlenDynamicPersistentTileSchedulerILi128ELi64ELi256ELi256ELb1ELb1ELb0ELb1ELb0ELb1EEEEEEEEEvNT_6ParamsE,"a",@progbits
	.sectionflags	@""
	.align	4
.nv.constant0._ZN7cutlass13device_kernelIN5flash19enable_sm80_to_sm89INS1_16FlashAttnFwdSm80INS1_25CollectiveMainloopFwdSm80ILi8ELi1ELb0EN4cute5tupleIJNS5_1CILi128EEENS7_ILi64EEENS7_ILi192EEEEEELi192ENS_6half_tEfNS_4arch4Sm80ELb0ELb1ELb1ELb1ELb1ELb0ELb1ELb1EEENS1_21CollectiveEpilogueFwdINS6_IJS8_SA_S9_EEENS6_IJNS7_ILi1EEESI_SI_EEESC_SE_Li256ELb1ELb1ELb1ELb0EEENS1_36VarlenDynamicPersistentTileSchedulerILi128ELi64ELi256ELi256ELb1ELb1ELb0ELb1ELb0ELb1EEEEEEEEEvNT_6ParamsE:
	.zero		1432


//--------------------- .nv.constant0._ZN7cutlass13device_kernelIN5flash19enable_sm80_to_sm89INS1_16FlashAttnFwdSm80INS1_25CollectiveMainloopFwdSm80ILi8ELi1ELb0EN4cute5tupleIJNS5_1CILi128EEENS7_ILi64EEENS7_ILi192EEEEEELi192ENS_6half_tEfNS_4arch4Sm80ELb0ELb1ELb1ELb1ELb1ELb1ELb1ELb1EEENS1_21CollectiveEpilogueFwdINS6_IJS8_SA_S9_EEENS6_IJNS7_ILi1EEESI_SI_EEESC_SE_Li256ELb1ELb1ELb1ELb0EEENS1_36VarlenDynamicPersistentTileSchedulerILi128ELi64ELi256ELi256ELb1ELb1ELb0ELb1ELb0ELb1EEEEEEEEEvNT_6ParamsE --------------------------
	.section	.nv.constant0._ZN7cutlass13device_kernelIN5flash19enable_sm80_to_sm89INS1_16FlashAttnFwdSm80INS1_25CollectiveMainloopFwdSm80ILi8ELi1ELb0EN4cute5tupleIJNS5_1CILi128EEENS7_ILi64EEENS7_ILi192EEEEEELi192ENS_6half_tEfNS_4arch4Sm80ELb0ELb1ELb1ELb1ELb1ELb1ELb1ELb1EEENS1_21CollectiveEpilogueFwdINS6_IJS8_SA_S9_EEENS6_IJNS7_ILi1EEESI_SI_EEESC_SE_Li256ELb1ELb1ELb1ELb0EEENS1_36VarlenDynamicPersistentTileSchedulerILi128ELi64ELi256ELi256ELb1ELb1ELb0ELb1ELb0ELb1EEEEEEEEEvNT_6ParamsE,"a",@progbits
	.sectionflags	@""
	.align	4
.nv.constant0._ZN7cutlass13device_kernelIN5flash19enable_sm80_to_sm89INS1_16FlashAttnFwdSm80INS1_25CollectiveMainloopFwdSm80ILi8ELi1ELb0EN4cute5tupleIJNS5_1CILi128EEENS7_ILi64EEENS7_ILi192EEEEEELi192ENS_6half_tEfNS_4arch4Sm80ELb0ELb1ELb1ELb1ELb1ELb1ELb1ELb1EEENS1_21CollectiveEpilogueFwdINS6_IJS8_SA_S9_EEENS6_IJNS7_ILi1EEESI_SI_EEESC_SE_Li256ELb1ELb1ELb1ELb0EEENS1_36VarlenDynamicPersistentTileSchedulerILi128ELi64ELi256ELi256ELb1ELb1ELb0ELb1ELb0ELb1EEEEEEEEEvNT_6ParamsE:
	.zero		1432


//--------------------- .nv.constant0._ZN7cutlass13device_kernelIN5flash19enable_sm80_to_sm89INS1_16FlashAttnFwdSm80INS1_25CollectiveMainloopFwdSm80ILi8ELi1ELb0EN4cute5tupleIJNS5_1CILi128EEENS7_ILi64EEENS7_ILi192EEEEEELi192ENS_6half_tEfNS_4arch4Sm80ELb1ELb0ELb1ELb0ELb1ELb0ELb1ELb1EEENS1_21CollectiveEpilogueFwdINS6_IJS8_SA_S9_EEENS6_IJNS7_ILi1EEESI_SI_EEESC_SE_Li256ELb0ELb1ELb1ELb0EEENS1_30DynamicPersistentTileSchedulerILi256ELi256ELb1ELb1ELb0EEEEEEEEEvNT_6ParamsE --------------------------
	.section	.nv.constant0._ZN7cutlass13device_kernelIN5flash19enable_sm80_to_sm89INS1_16FlashAttnFwdSm80INS1_25CollectiveMainloopFwdSm80ILi8ELi1ELb0EN4cute5tupleIJNS5_1CILi128EEENS7_ILi64EEENS7_ILi192EEEEEELi192ENS_6half_tEfNS_4arch4Sm80ELb1ELb0ELb1ELb0ELb1ELb0ELb1ELb1EEENS1_21CollectiveEpilogueFwdINS6_IJS8_SA_S9_EEENS6_IJNS7_ILi1EEESI_SI_EEESC_SE_Li256ELb0ELb1ELb1ELb0EEENS1_30DynamicPersistentTileSchedulerILi256ELi256ELb1ELb1ELb0EEEEEEEEEvNT_6ParamsE,"a",@progbits
	.sectionflags	@""
	.align	4
.nv.constant0._ZN7cutlass13device_kernelIN5flash19enable_sm80_to_sm89INS1_16FlashAttnFwdSm80INS1_25CollectiveMainloopFwdSm80ILi8ELi1ELb0EN4cute5tupleIJNS5_1CILi128EEENS7_ILi64EEENS7_ILi192EEEEEELi192ENS_6half_tEfNS_4arch4Sm80ELb1ELb0ELb1ELb0ELb1ELb0ELb1ELb1EEENS1_21CollectiveEpilogueFwdINS6_IJS8_SA_S9_EEENS6_IJNS7_ILi1EEESI_SI_EEESC_SE_Li256ELb0ELb1ELb1ELb0EEENS1_30DynamicPersistentTileSchedulerILi256ELi256ELb1ELb1ELb0EEEEEEEEEvNT_6ParamsE:
	.zero		1416


//--------------------- .nv.constant0._ZN7cutlass13device_kernelIN5flash19enable_sm80_to_sm89INS1_16FlashAttnFwdSm80INS1_25CollectiveMainloopFwdSm80ILi8ELi1ELb0EN4cute5tupleIJNS5_1CILi128EEENS7_ILi64EEENS7_ILi192EEEEEELi192ENS_6half_tEfNS_4arch4Sm80ELb1ELb0ELb1ELb1ELb1ELb0ELb1ELb1EEENS1_21CollectiveEpilogueFwdINS6_IJS8_SA_S9_EEENS6_IJNS7_ILi1EEESI_SI_EEESC_SE_Li256ELb1ELb1ELb1ELb0EEENS1_36VarlenDynamicPersistentTileSchedulerILi128ELi64ELi256ELi256ELb1ELb1ELb0ELb1ELb1ELb1EEEEEEEEEvNT_6ParamsE --------------------------
	.section	.nv.constant0._ZN7cutlass13device_kernelIN5flash19enable_sm80_to_sm89INS1_16FlashAttnFwdSm80INS1_25CollectiveMainloopFwdSm80ILi8ELi1ELb0EN4cute5tupleIJNS5_1CILi128EEENS7_ILi64EEENS7_ILi192EEEEEELi192ENS_6half_tEfNS_4arch4Sm80ELb1ELb0ELb1ELb1ELb1ELb0ELb1ELb1EEENS1_21CollectiveEpilogueFwdINS6_IJS8_SA_S9_EEENS6_IJNS7_ILi1EEESI_SI_EEESC_SE_Li256ELb1ELb1ELb1ELb0EEENS1_36VarlenDynamicPersistentTileSchedulerILi128ELi64ELi256ELi256ELb1ELb1ELb0ELb1ELb1ELb1EEEEEEEEEvNT_6ParamsE,"a",@progbits
	.sectionflags	@""
	.align	4
.nv.constant0._ZN7cutlass13device_kernelIN5flash19enable_sm80_to_sm89INS1_16FlashAttnFwdSm80INS1_25CollectiveMainloopFwdSm80ILi8ELi1ELb0EN4cute5tupleIJNS5_1CILi128EEENS7_ILi64EEENS7_ILi192EEEEEELi192ENS_6half_tEfNS_4arch4Sm80ELb1ELb0ELb1ELb1ELb1ELb0ELb1ELb1EEENS1_21CollectiveEpilogueFwdINS6_IJS8_SA_S9_EEENS6_IJNS7_ILi1EEESI_SI_EEESC_SE_Li256ELb1ELb1ELb1ELb0EEENS1_36VarlenDynamicPersistentTileSchedulerILi128ELi64ELi256ELi256ELb1ELb1ELb0ELb1ELb1ELb1EEEEEEEEEvNT_6ParamsE:
	.zero		1432


//--------------------- .nv.constant0._ZN7cutlass13device_kernelIN5flash19enable_sm80_to_sm89INS1_16FlashAttnFwdSm80INS1_25CollectiveMainloopFwdSm80ILi8ELi1ELb0EN4cute5tupleIJNS5_1CILi128EEENS7_ILi64EEENS7_ILi192EEEEEELi192ENS_6half_tEfNS_4arch4Sm80ELb1ELb0ELb1ELb1ELb1ELb1ELb1ELb1EEENS1_21CollectiveEpilogueFwdINS6_IJS8_SA_S9_EEENS6_IJNS7_ILi1EEESI_SI_EEESC_SE_Li256ELb1ELb1ELb1ELb0EEENS1_36VarlenDynamicPersistentTileSchedulerILi128ELi64ELi256ELi256ELb1ELb1ELb0ELb1ELb1ELb1EEEEEEEEEvNT_6ParamsE --------------------------
	.section	.nv.constant0._ZN7cutlass13device_kernelIN5flash19enable_sm80_to_sm89INS1_16FlashAttnFwdSm80INS1_25CollectiveMainloopFwdSm80ILi8ELi1ELb0EN4cute5tupleIJNS5_1CILi128EEENS7_ILi64EEENS7_ILi192EEEEEELi192ENS_6half_tEfNS_4arch4Sm80ELb1ELb0ELb1ELb1ELb1ELb1ELb1ELb1EEENS1_21CollectiveEpilogueFwdINS6_IJS8_SA_S9_EEENS6_IJNS7_ILi1EEESI_SI_EEESC_SE_Li256ELb1ELb1ELb1ELb0EEENS1_36VarlenDynamicPersistentTileSchedulerILi128ELi64ELi256ELi256ELb1ELb1ELb0ELb1ELb1ELb1EEEEEEEEEvNT_6ParamsE,"a",@progbits
	.sectionflags	@""
	.align	4
.nv.constant0._ZN7cutlass13device_kernelIN5flash19enable_sm80_to_sm89INS1_16FlashAttnFwdSm80INS1_25CollectiveMainloopFwdSm80ILi8ELi1ELb0EN4cute5tupleIJNS5_1CILi128EEENS7_ILi64EEENS7_ILi192EEEEEELi192ENS_6half_tEfNS_4arch4Sm80ELb1ELb0ELb1ELb1ELb1ELb1ELb1ELb1EEENS1_21CollectiveEpilogueFwdINS6_IJS8_SA_S9_EEENS6_IJNS7_ILi1EEESI_SI_EEESC_SE_Li256ELb1ELb1ELb1ELb0EEENS1_36VarlenDynamicPersistentTileSchedulerILi128ELi64ELi256ELi256ELb1ELb1ELb0ELb1ELb1ELb1EEEEEEEEEvNT_6ParamsE:
	.zero		1432


//--------------------- .nv.constant0._ZN7cutlass13device_kernelIN5flash19enable_sm80_to_sm89INS1_16FlashAttnFwdSm80INS1_25CollectiveMainloopFwdSm80ILi8ELi2ELb0EN4cute5tupleIJNS5_1CILi128EEENS7_ILi64EEENS7_ILi192EEEEEELi192ENS_6half_tEfNS_4arch4Sm80ELb0ELb0ELb1ELb0ELb1ELb0ELb1ELb1EEENS1_21CollectiveEpilogueFwdINS6_IJS8_SA_S9_EEENS6_IJNS7_ILi1EEESI_SI_EEESC_SE_Li256ELb0ELb1ELb1ELb0EEENS1_19SingleTileSchedulerILb0ELb1ELb1ELi128EEEEEEEEEvNT_6ParamsE --------------------------
	.section	.nv.constant0._ZN7cutlass13device_kernelIN5flash19enable_sm80_to_sm89INS1_16FlashAttnFwdSm80INS1_25CollectiveMainloopFwdSm80ILi8ELi2ELb0EN4cute5tupleIJNS5_1CILi128EEENS7_ILi64EEENS7_ILi192EEEEEELi192ENS_6half_tEfNS_4arch4Sm80ELb0ELb0ELb1ELb0ELb1ELb0ELb1ELb1EEENS1_21CollectiveEpilogueFwdINS6_IJS8_SA_S9_EEENS6_IJNS7_ILi1EEESI_SI_EEESC_SE_Li256ELb0ELb1ELb1ELb0EEENS1_19SingleTileSchedulerILb0ELb1ELb1ELi128EEEEEEEEEvNT_6ParamsE,"a",@progbits
	.sectionflags	@""
	.align	4
.nv.constant0._ZN7cutlass13device_kernelIN5flash19enable_sm80_to_sm89INS1_16FlashAttnFwdSm80INS1_25CollectiveMainloopFwdSm80ILi8ELi2ELb0EN4cute5tupleIJNS5_1CILi128EEENS7_ILi64EEENS7_ILi192EEEEEELi192ENS_6half_tEfNS_4arch4Sm80ELb0ELb0ELb1ELb0ELb1ELb0ELb1ELb1EEENS1_21CollectiveEpilogueFwdINS6_IJS8_SA_S9_EEENS6_IJNS7_ILi1EEESI_SI_EEESC_SE_Li256ELb0ELb1ELb1ELb0EEENS1_19SingleTileSchedulerILb0ELb1ELb1ELi128EEEEEEEEEvNT_6ParamsE:
	.zero		1400


//--------------------- .nv.constant0._ZN7cutlass13device_kernelIN5flash19enable_sm80_to_sm89INS1_16FlashAttnFwdSm80INS1_25CollectiveMainloopFwdSm80ILi8ELi2ELb0EN4cute5tupleIJNS5_1CILi128EEENS7_ILi64EEENS7_ILi192EEEEEELi192ENS_6half_tEfNS_4arch4Sm80ELb0ELb0ELb1ELb1ELb1ELb0ELb1ELb1EEENS1_21CollectiveEpilogueFwdINS6_IJS8_SA_S9_EEENS6_IJNS7_ILi1EEESI_SI_EEESC_SE_Li256ELb1ELb1ELb1ELb0EEENS1_36VarlenDynamicPersistentTileSchedulerILi128ELi64ELi256ELi256ELb1ELb1ELb0ELb0ELb1ELb1EEEEEEEEEvNT_6ParamsE --------------------------
	.section	.nv.constant0._ZN7cutlass13device_kernelIN5flash19enable_sm80_to_sm89INS1_16FlashAttnFwdSm80INS1_25CollectiveMainloopFwdSm80ILi8ELi2ELb0EN4cute5tupleIJNS5_1CILi128EEENS7_ILi64EEENS7_ILi192EEEEEELi192ENS_6half_tEfNS_4arch4Sm80ELb0ELb0ELb1ELb1ELb1ELb0ELb1ELb1EEENS1_21CollectiveEpilogueFwdINS6_IJS8_SA_S9_EEENS6_IJNS7_ILi1EEESI_SI_EEESC_SE_Li256ELb1ELb1ELb1ELb0EEENS1_36VarlenDynamicPersistentTileSchedulerILi128ELi64ELi256ELi256ELb1ELb1ELb0ELb0ELb1ELb1EEEEEEEEEvNT_6ParamsE,"a",@progbits
	.sectionflags	@""
	.align	4
.nv.constant0._ZN7cutlass13device_kernelIN5flash19enable_sm80_to_sm89INS1_16FlashAttnFwdSm80INS1_25CollectiveMainloopFwdSm80ILi8ELi2ELb0EN4cute5tupleIJNS5_1CILi128EEENS7_ILi64EEENS7_ILi192EEEEEELi192ENS_6half_tEfNS_4arch4Sm80ELb0ELb0ELb1ELb1ELb1ELb0ELb1ELb1EEENS1_21CollectiveEpilogueFwdINS6_IJS8_SA_S9_EEENS6_IJNS7_ILi1EEESI_SI_EEESC_SE_Li256ELb1ELb1ELb1ELb0EEENS1_36VarlenDynamicPersistentTileSchedulerILi128ELi64ELi256ELi256ELb1ELb1ELb0ELb0ELb1ELb1EEEEEEEEEvNT_6ParamsE:
	.zero		1432


//--------------------- .nv.constant0._ZN7cutlass13device_kernelIN5flash19enable_sm80_to_sm89INS1_16FlashAttnFwdSm80INS1_25CollectiveMainloopFwdSm80ILi8ELi2ELb0EN4cute5tupleIJNS5_1CILi128EEENS7_ILi64EEENS7_ILi192EEEEEELi192ENS_6half_tEfNS_4arch4Sm80ELb0ELb0ELb1ELb1ELb1ELb1ELb1ELb1EEENS1_21CollectiveEpilogueFwdINS6_IJS8_SA_S9_EEENS6_IJNS7_ILi1EEESI_SI_EEESC_SE_Li256ELb1ELb1ELb1ELb0EEENS1_36VarlenDynamicPersistentTileSchedulerILi128ELi64ELi256ELi256ELb1ELb1ELb0ELb0ELb1ELb1EEEEEEEEEvNT_6ParamsE --------------------------
	.section	.nv.constant0._ZN7cutlass13device_kernelIN5flash19enable_sm80_to_sm89INS1_16FlashAttnFwdSm80INS1_25CollectiveMainloopFwdSm80ILi8ELi2ELb0EN4cute5tupleIJNS5_1CILi128EEENS7_ILi64EEENS7_ILi192EEEEEELi192ENS_6half_tEfNS_4arch4Sm80ELb0ELb0ELb1ELb1ELb1ELb1ELb1ELb1EEENS1_21CollectiveEpilogueFwdINS6_IJS8_SA_S9_EEENS6_IJNS7_ILi1EEESI_SI_EEESC_SE_Li256ELb1ELb1ELb1ELb0EEENS1_36VarlenDynamicPersistentTileSchedulerILi128ELi64ELi256ELi256ELb1ELb1ELb0ELb0ELb1ELb1EEEEEEEEEvNT_6ParamsE,"a",@progbits
	.sectionflags	@""
	.align	4
.nv.constant0._ZN7cutlass13device_kernelIN5flash19enable_sm80_to_sm89INS1_16FlashAttnFwdSm80INS1_25CollectiveMainloopFwdSm80ILi8ELi2ELb0EN4cute5tupleIJNS5_1CILi128EEENS7_ILi64EEENS7_ILi192EEEEEELi192ENS_6half_tEfNS_4arch4Sm80ELb0ELb0ELb1ELb1ELb1ELb1ELb1ELb1EEENS1_21CollectiveEpilogueFwdINS6_IJS8_SA_S9_EEENS6_IJNS7_ILi1EEESI_SI_EEESC_SE_Li256ELb1ELb1ELb1ELb0EEENS1_36VarlenDynamicPersistentTileSchedulerILi128ELi64ELi256ELi256ELb1ELb1ELb0ELb0ELb1ELb1EEEEEEEEEvNT_6ParamsE:
	.zero		1432


//--------------------- .nv.constant0._ZN7cutlass13device_kernelIN5flash19enable_sm80_to_sm89INS1_16FlashAttnFwdSm80INS1_25CollectiveMainloopFwdSm80ILi8ELi2ELb0EN4cute5tupleIJNS5_1CILi128EEENS7_ILi64EEENS7_ILi192EEEEEELi192ENS_6half_tEfNS_4arch4Sm80ELb0ELb1ELb1ELb0ELb1ELb0ELb1ELb1EEENS1_21CollectiveEpilogueFwdINS6_IJS8_SA_S9_EEENS6_IJNS7_ILi1EEESI_SI_EEESC_SE_Li256ELb0ELb1ELb1ELb0EEENS1_19SingleTileSchedulerILb0ELb1ELb1ELi128EEEEEEEEEvNT_6ParamsE --------------------------
	.section	.nv.constant0._ZN7cutlass13device_kernelIN5flash19enable_sm80_to_sm89INS1_16FlashAttnFwdSm80INS1_25CollectiveMainloopFwdSm80ILi8ELi2ELb0EN4cute5tupleIJNS5_1CILi128EEENS7_ILi64EEENS7_ILi192EEEEEELi192ENS_6half_tEfNS_4arch4Sm80ELb0ELb1ELb1ELb0ELb1ELb0ELb1ELb1EEENS1_21CollectiveEpilogueFwdINS6_IJS8_SA_S9_EEENS6_IJNS7_ILi1EEESI_SI_EEESC_SE_Li256ELb0ELb1ELb1ELb0EEENS1_19SingleTileSchedulerILb0ELb1ELb1ELi128EEEEEEEEEvNT_6ParamsE,"a",@progbits
	.sectionflags	@""
	.align	4
.nv.constant0._ZN7cutlass13device_kernelIN5flash19enable_sm80_to_sm89INS1_16FlashAttnFwdSm80INS1_25CollectiveMainloopFwdSm80ILi8ELi2ELb0EN4cute5tupleIJNS5_1CILi128EEENS7_ILi64EEENS7_ILi192EEEEEELi192ENS_6half_tEfNS_4arch4Sm80ELb0ELb1ELb1ELb0ELb1ELb0ELb1ELb1EEENS1_21CollectiveEpilogueFwdINS6_IJS8_SA_S9_EEENS6_IJNS7_ILi1EEESI_SI_EEESC_SE_Li256ELb0ELb1ELb1ELb0EEENS1_19SingleTileSchedulerILb0ELb1ELb1ELi128EEEEEEEEEvNT_6ParamsE:
	.zero		1400


//--------------------- .nv.constant0._ZN7cutlass13device_kernelIN5flash19enable_sm80_to_sm89INS1_16FlashAttnFwdSm80INS1_25CollectiveMainloopFwdSm80ILi8ELi2ELb0EN4cute5tupleIJNS5_1CILi128EEENS7_ILi64EEENS7_ILi192EEEEEELi192ENS_6half_tEfNS_4arch4Sm80ELb0ELb1ELb1ELb1ELb1ELb0ELb1ELb1EEENS1_21CollectiveEpilogueFwdINS6_IJS8_SA_S9_EEENS6_IJNS7_ILi1EEESI_SI_EEESC_SE_Li256ELb1ELb1ELb1ELb0EEENS1_36VarlenDynamicPersistentTileSchedulerILi128ELi64ELi256ELi256ELb1ELb1ELb0ELb1ELb0ELb1EEEEEEEEEvNT_6ParamsE --------------------------
	.section	.nv.constant0._ZN7cutlass13device_kernelIN5flash19enable_sm80_to_sm89INS1_16FlashAttnFwdSm80INS1_25CollectiveMainloopFwdSm80ILi8ELi2ELb0EN4cute5tupleIJNS5_1CILi128EEENS7_ILi64EEENS7_ILi192EEEEEELi192ENS_6half_tEfNS_4arch4Sm80ELb0ELb1ELb1ELb1ELb1ELb0ELb1ELb1EEENS1_21CollectiveEpilogueFwdINS6_IJS8_SA_S9_EEENS6_IJNS7_ILi1EEESI_SI_EEESC_SE_Li256ELb1ELb1ELb1ELb0EEENS1_36VarlenDynamicPersistentTileSchedulerILi128ELi64ELi256ELi256ELb1ELb1ELb0ELb1ELb0ELb1EEEEEEEEEvNT_6ParamsE,"a",@progbits
	.sectionflags	@""
	.align	4
.nv.constant0._ZN7cutlass13device_kernelIN5flash19enable_sm80_to_sm89INS1_16FlashAttnFwdSm80INS1_25CollectiveMainloopFwdSm80ILi8ELi2ELb0EN4cute5tupleIJNS5_1CILi128EEENS7_ILi64EEENS7_ILi192EEEEEELi192ENS_6half_tEfNS_4arch4Sm80ELb0ELb1ELb1ELb1ELb1ELb0ELb1ELb1EEENS1_21CollectiveEpilogueFwdINS6_IJS8_SA_S9_EEENS6_IJNS7_ILi1EEESI_SI_EEESC_SE_Li256ELb1ELb1ELb1ELb0EEENS1_36VarlenDynamicPersistentTileSchedulerILi128ELi64ELi256ELi256ELb1ELb1ELb0ELb1ELb0ELb1EEEEEEEEEvNT_6ParamsE:
	.zero		1432


//--------------------- .nv.constant0._ZN7cutlass13device_kernelIN5flash19enable_sm80_to_sm89INS1_16FlashAttnFwdSm80INS1_25CollectiveMainloopFwdSm80ILi8ELi2ELb0EN4cute5tupleIJNS5_1CILi128EEENS7_ILi64EEENS7_ILi192EEEEEELi192ENS_6half_tEfNS_4arch4Sm80ELb0ELb1ELb1ELb1ELb1ELb1ELb1ELb1EEENS1_21CollectiveEpilogueFwdINS6_IJS8_SA_S9_EEENS6_IJNS7_ILi1EEESI_SI_EEESC_SE_Li256ELb1ELb1ELb1ELb0EEENS1_36VarlenDynamicPersistentTileSchedulerILi128ELi64ELi256ELi256ELb1ELb1ELb0ELb1ELb0ELb1EEEEEEEEEvNT_6ParamsE --------------------------
	.section	.nv.constant0._ZN7cutlass13device_kernelIN5flash19enable_sm80_to_sm89INS1_16FlashAttnFwdSm80INS1_25CollectiveMainloopFwdSm80ILi8ELi2ELb0EN4cute5tupleIJNS5_1CILi128EEENS7_ILi64EEENS7_ILi192EEEEEELi192ENS_6half_tEfNS_4arch4Sm80ELb0ELb1ELb1ELb1ELb1ELb1ELb1ELb1EEENS1_21CollectiveEpilogueFwdINS6_IJS8_SA_S9_EEENS6_IJNS7_ILi1EEESI_SI_EEESC_SE_Li256ELb1ELb1ELb1ELb0EEENS1_36VarlenDynamicPersistentTileSchedulerILi128ELi64ELi256ELi256ELb1ELb1ELb0ELb1ELb0ELb1EEEEEEEEEvNT_6ParamsE,"a",@progbits
	.sectionflags	@""
	.align	4
.nv.constant0._ZN7cutlass13device_kernelIN5flash19enable_sm80_to_sm89INS1_16FlashAttnFwdSm80INS1_25CollectiveMainloopFwdSm80ILi8ELi2ELb0EN4cute5tupleIJNS5_1CILi128EEENS7_ILi64EEENS7_ILi192EEEEEELi192ENS_6half_tEfNS_4arch4Sm80ELb0ELb1ELb1ELb1ELb1ELb1ELb1ELb1EEENS1_21CollectiveEpilogueFwdINS6_IJS8_SA_S9_EEENS6_IJNS7_ILi1EEESI_SI_EEESC_SE_Li256ELb1ELb1ELb1ELb0EEENS1_36VarlenDynamicPersistentTileSchedulerILi128ELi64ELi256ELi256ELb1ELb1ELb0ELb1ELb0ELb1EEEEEEEEEvNT_6ParamsE:
	.zero		1432


//--------------------- .nv.constant0._ZN7cutlass13device_kernelIN5flash19enable_sm80_to_sm89INS1_16FlashAttnFwdSm80INS1_25CollectiveMainloopFwdSm80ILi8ELi2ELb0EN4cute5tupleIJNS5_1CILi128EEENS7_ILi64EEENS7_ILi192EEEEEELi192ENS_6half_tEfNS_4arch4Sm80ELb1ELb0ELb1ELb0ELb1ELb0ELb1ELb1EEENS1_21CollectiveEpilogueFwdINS6_IJS8_SA_S9_EEENS6_IJNS7_ILi1EEESI_SI_EEESC_SE_Li256ELb0ELb1ELb1ELb0EEENS1_30DynamicPersistentTileSchedulerILi256ELi256ELb1ELb1ELb0EEEEEEEEEvNT_6ParamsE --------------------------
	.section	.nv.constant0._ZN7cutlass13device_kernelIN5flash19enable_sm80_to_sm89INS1_16FlashAttnFwdSm80INS1_25CollectiveMainloopFwdSm80ILi8ELi2ELb0EN4cute5tupleIJNS5_1CILi128EEENS7_ILi64EEENS7_ILi192EEEEEELi192ENS_6half_tEfNS_4arch4Sm80ELb1ELb0ELb1ELb0ELb1ELb0ELb1ELb1EEENS1_21CollectiveEpilogueFwdINS6_IJS8_SA_S9_EEENS6_IJNS7_ILi1EEESI_SI_EEESC_SE_Li256ELb0ELb1ELb1ELb0EEENS1_30DynamicPersistentTileSchedulerILi256ELi256ELb1ELb1ELb0EEEEEEEEEvNT_6ParamsE,"a",@progbits
	.sectionflags	@""
	.align	4
.nv.constant0._ZN7cutlass13device_kernelIN5flash19enable_sm80_to_sm89INS1_16FlashAttnFwdSm80INS1_25CollectiveMainloopFwdSm80ILi8ELi2ELb0EN4cute5tupleIJNS5_1CILi128EEENS7_ILi64EEENS7_ILi192EEEEEELi192ENS_6half_tEfNS_4arch4Sm80ELb1ELb0ELb1ELb0ELb1ELb0ELb1ELb1EEENS1_21CollectiveEpilogueFwdINS6_IJS8_SA_S9_EEENS6_IJNS7_ILi1EEESI_SI_EEESC_SE_Li256ELb0ELb1ELb1ELb0EEENS1_30DynamicPersistentTileSchedulerILi256ELi256ELb1ELb1ELb0EEEEEEEEEvNT_6ParamsE:
	.zero		1416


//--------------------- .nv.constant0._ZN7cutlass13device_kernelIN5flash19enable_sm80_to_sm89INS1_16FlashAttnFwdSm80INS1_25CollectiveMainloopFwdSm80ILi8ELi2ELb0EN4cute5tupleIJNS5_1CILi128EEENS7_ILi64EEENS7_ILi192EEEEEELi192ENS_6half_tEfNS_4arch4Sm80ELb1ELb0ELb1ELb1ELb1ELb0ELb1ELb1EEENS1_21CollectiveEpilogueFwdINS6_IJS8_SA_S9_EEENS6_IJNS7_ILi1EEESI_SI_EEESC_SE_Li256ELb1ELb1ELb1ELb0EEENS1_36VarlenDynamicPersistentTileSchedulerILi128ELi64ELi256ELi256ELb1ELb1ELb0ELb1ELb1ELb1EEEEEEEEEvNT_6ParamsE --------------------------
	.section	.nv.constant0._ZN7cutlass13device_kernelIN5flash19enable_sm80_to_sm89INS1_16FlashAttnFwdSm80INS1_25CollectiveMainloopFwdSm80ILi8ELi2ELb0EN4cute5tupleIJNS5_1CILi128EEENS7_ILi64EEENS7_ILi192EEEEEELi192ENS_6half_tEfNS_4arch4Sm80ELb1ELb0ELb1ELb1ELb1ELb0ELb1ELb1EEENS1_21CollectiveEpilogueFwdINS6_IJS8_SA_S9_EEENS6_IJNS7_ILi1EEESI_SI_EEESC_SE_Li256ELb1ELb1ELb1ELb0EEENS1_36VarlenDynamicPersistentTileSchedulerILi128ELi64ELi256ELi256ELb1ELb1ELb0ELb1ELb1ELb1EEEEEEEEEvNT_6ParamsE,"a",@progbits
	.sectionflags	@""
	.align	4
.nv.constant0._ZN7cutlass13device_kernelIN5flash19enable_sm80_to_sm89INS1_16FlashAttnFwdSm80INS1_25CollectiveMainloopFwdSm80ILi8ELi2ELb0EN4cute5tupleIJNS5_1CILi128EEENS7_ILi64EEENS7_ILi192EEEEEELi192ENS_6half_tEfNS_4arch4Sm80ELb1ELb0ELb1ELb1ELb1ELb0ELb1ELb1EEENS1_21CollectiveEpilogueFwdINS6_IJS8_SA_S9_EEENS6_IJNS7_ILi1EEESI_SI_EEESC_SE_Li256ELb1ELb1ELb1ELb0EEENS1_36VarlenDynamicPersistentTileSchedulerILi128ELi64ELi256ELi256ELb1ELb1ELb0ELb1ELb1ELb1EEEEEEEEEvNT_6ParamsE:
	.zero		1432


//--------------------- .nv.constant0._ZN7cutlass13device_kernelIN5flash19enable_sm80_to_sm89INS1_16FlashAttnFwdSm80INS1_25CollectiveMainloopFwdSm80ILi8ELi2ELb0EN4cute5tupleIJNS5_1CILi128EEENS7_ILi64EEENS7_ILi192EEEEEELi192ENS_6half_tEfNS_4arch4Sm80ELb1ELb0ELb1ELb1ELb1ELb1ELb1ELb1EEENS1_21CollectiveEpilogueFwdINS6_IJS8_SA_S9_EEENS6_IJNS7_ILi1EEESI_SI_EEESC_SE_Li256ELb1ELb1ELb1ELb0EEENS1_36VarlenDynamicPersistentTileSchedulerILi128ELi64ELi256ELi256ELb1ELb1ELb0ELb1ELb1ELb1EEEEEEEEEvNT_6ParamsE --------------------------
	.section	.nv.constant0._ZN7cutlass13device_kernelIN5flash19enable_sm80_to_sm89INS1_16FlashAttnFwdSm80INS1_25CollectiveMainloopFwdSm80ILi8ELi2ELb0EN4cute5tupleIJNS5_1CILi128EEENS7_ILi64EEENS7_ILi192EEEEEELi192ENS_6half_tEfNS_4arch4Sm80ELb1ELb0ELb1ELb1ELb1ELb1ELb1ELb1EEENS1_21CollectiveEpilogueFwdINS6_IJS8_SA_S9_EEENS6_IJNS7_ILi1EEESI_SI_EEESC_SE_Li256ELb1ELb1ELb1ELb0EEENS1_36VarlenDynamicPersistentTileSchedulerILi128ELi64ELi256ELi256ELb1ELb1ELb0ELb1ELb1ELb1EEEEEEEEEvNT_6ParamsE,"a",@progbits
	.sectionflags	@""
	.align	4
.nv.constant0._ZN7cutlass13device_kernelIN5flash19enable_sm80_to_sm89INS1_16FlashAttnFwdSm80INS1_25CollectiveMainloopFwdSm80ILi8ELi2ELb0EN4cute5tupleIJNS5_1CILi128EEENS7_ILi64EEENS7_ILi192EEEEEELi192ENS_6half_tEfNS_4arch4Sm80ELb1ELb0ELb1ELb1ELb1ELb1ELb1ELb1EEENS1_21CollectiveEpilogueFwdINS6_IJS8_SA_S9_EEENS6_IJNS7_ILi1EEESI_SI_EEESC_SE_Li256ELb1ELb1ELb1ELb0EEENS1_36VarlenDynamicPersistentTileSchedulerILi128ELi64ELi256ELi256ELb1ELb1ELb0ELb1ELb1ELb1EEEEEEEEEvNT_6ParamsE:
	.zero		1432


//--------------------- .nv.constant0._ZN7cutlass13device_kernelIN5flash19enable_sm80_to_sm89INS1_16FlashAttnFwdSm80INS1_25CollectiveMainloopFwdSm80ILi8ELi1ELb0EN4cute5tupleIJNS5_1CILi128EEENS7_ILi64EEENS7_ILi192EEEEEELi192ENS_6half_tEfNS_4arch4Sm80ELb0ELb0ELb0ELb0ELb1ELb0ELb1ELb1EEENS1_21CollectiveEpilogueFwdINS6_IJS8_SA_S9_EEENS6_IJNS7_ILi1EEESI_SI_EEESC_SE_Li256ELb0ELb1ELb1ELb0EEENS1_19SingleTileSchedulerILb0ELb1ELb1ELi128EEEEEEEEEvNT_6ParamsE --------------------------
	.section	.nv.constant0._ZN7cutlass13device_kernelIN5flash19enable_sm80_to_sm89INS1_16FlashAttnFwdSm80INS1_25CollectiveMainloopFwdSm80ILi8ELi1ELb0EN4cute5tupleIJNS5_1CILi128EEENS7_ILi64EEENS7_ILi192EEEEEELi192ENS_6half_tEfNS_4arch4Sm80ELb0ELb0ELb0ELb0ELb1ELb0ELb1ELb1EEENS1_21CollectiveEpilogueFwdINS6_IJS8_SA_S9_EEENS6_IJNS7_ILi1EEESI_SI_EEESC_SE_Li256ELb0ELb1ELb1ELb0EEENS1_19SingleTileSchedulerILb0ELb1ELb1ELi128EEEEEEEEEvNT_6ParamsE,"a",@progbits
	.sectionflags	@""
	.align	4
.nv.constant0._ZN7cutlass13device_kernelIN5flash19enable_sm80_to_sm89INS1_16FlashAttnFwdSm80INS1_25CollectiveMainloopFwdSm80ILi8ELi1ELb0EN4cute5tupleIJNS5_1CILi128EEENS7_ILi64EEENS7_ILi192EEEEEELi192ENS_6half_tEfNS_4arch4Sm80ELb0ELb0ELb0ELb0ELb1ELb0ELb1ELb1EEENS1_21CollectiveEpilogueFwdINS6_IJS8_SA_S9_EEENS6_IJNS7_ILi1EEESI_SI_EEESC_SE_Li256ELb0ELb1ELb1ELb0EEENS1_19SingleTileSchedulerILb0ELb1ELb1ELi128EEEEEEEEEvNT_6ParamsE:
	.zero		1400


//--------------------- .nv.constant0._ZN7cutlass13device_kernelIN5flash19enable_sm80_to_sm89INS1_16FlashAttnFwdSm80INS1_25CollectiveMainloopFwdSm80ILi8ELi1ELb0EN4cute5tupleIJNS5_1CILi128EEENS7_ILi64EEENS7_ILi192EEEEEELi192ENS_6half_tEfNS_4arch4Sm80ELb0ELb0ELb0ELb1ELb1ELb0ELb1ELb1EEENS1_21CollectiveEpilogueFwdINS6_IJS8_SA_S9_EEENS6_IJNS7_ILi1EEESI_SI_EEESC_SE_Li256ELb1ELb1ELb1ELb0EEENS1_36VarlenDynamicPersistentTileSchedulerILi128ELi64ELi256ELi256ELb1ELb1ELb0ELb0ELb1ELb1EEEEEEEEEvNT_6ParamsE --------------------------
	.section	.nv.constant0._ZN7cutlass13device_kernelIN5flash19enable_sm80_to_sm89INS1_16FlashAttnFwdSm80INS1_25CollectiveMainloopFwdSm80ILi8ELi1ELb0EN4cute5tupleIJNS5_1CILi128EEENS7_ILi64EEENS7_ILi192EEEEEELi192ENS_6half_tEfNS_4arch4Sm80ELb0ELb0ELb0ELb1ELb1ELb0ELb1ELb1EEENS1_21CollectiveEpilogueFwdINS6_IJS8_SA_S9_EEENS6_IJNS7_ILi1EEESI_SI_EEESC_SE_Li256ELb1ELb1ELb1ELb0EEENS1_36VarlenDynamicPersistentTileSchedulerILi128ELi64ELi256ELi256ELb1ELb1ELb0ELb0ELb1ELb1EEEEEEEEEvNT_6ParamsE,"a",@progbits
	.sectionflags	@""
	.align	4
.nv.constant0._ZN7cutlass13device_kernelIN5flash19enable_sm80_to_sm89INS1_16FlashAttnFwdSm80INS1_25CollectiveMainloopFwdSm80ILi8ELi1ELb0EN4cute5tupleIJNS5_1CILi128EEENS7_ILi64EEENS7_ILi192EEEEEELi192ENS_6half_tEfNS_4arch4Sm80ELb0ELb0ELb0ELb1ELb1ELb0ELb1ELb1EEENS1_21CollectiveEpilogueFwdINS6_IJS8_SA_S9_EEENS6_IJNS7_ILi1EEESI_SI_EEESC_SE_Li256ELb1ELb1ELb1ELb0EEENS1_36VarlenDynamicPersistentTileSchedulerILi128ELi64ELi256ELi256ELb1ELb1ELb0ELb0ELb1ELb1EEEEEEEEEvNT_6ParamsE:
	.zero		1432


//--------------------- .nv.constant0._ZN7cutlass13device_kernelIN5flash19enable_sm80_to_sm89INS1_16FlashAttnFwdSm80INS1_25CollectiveMainloopFwdSm80ILi8ELi1ELb0EN4cute5tupleIJNS5_1CILi128EEENS7_ILi64EEENS7_ILi192EEEEEELi192ENS_6half_tEfNS_4arch4Sm80ELb0ELb0ELb0ELb1ELb1ELb1ELb1ELb1EEENS1_21CollectiveEpilogueFwdINS6_IJS8_SA_S9_EEENS6_IJNS7_ILi1EEESI_SI_EEESC_SE_Li256ELb1ELb1ELb1ELb0EEENS1_36VarlenDynamicPersistentTileSchedulerILi128ELi64ELi256ELi256ELb1ELb1ELb0ELb0ELb1ELb1EEEEEEEEEvNT_6ParamsE --------------------------
	.section	.nv.constant0._ZN7cutlass13device_kernelIN5flash19enable_sm80_to_sm89INS1_16FlashAttnFwdSm80INS1_25CollectiveMainloopFwdSm80ILi8ELi1ELb0EN4cute5tupleIJNS5_1CILi128EEENS7_ILi64EEENS7_ILi192EEEEEELi192ENS_6half_tEfNS_4arch4Sm80ELb0ELb0ELb0ELb1ELb1ELb1ELb1ELb1EEENS1_21CollectiveEpilogueFwdINS6_IJS8_SA_S9_EEENS6_IJNS7_ILi1EEESI_SI_EEESC_SE_Li256ELb1ELb1ELb1ELb0EEENS1_36VarlenDynamicPersistentTileSchedulerILi128ELi64ELi256ELi256ELb1ELb1ELb0ELb0ELb1ELb1EEEEEEEEEvNT_6ParamsE,"a",@progbits
	.sectionflags	@""
	.align	4
.nv.constant0._ZN7cutlass13device_kernelIN5flash19enable_sm80_to_sm89INS1_16FlashAttnFwdSm80INS1_25CollectiveMainloopFwdSm80ILi8ELi1ELb0EN4cute5tupleIJNS5_1CILi128EEENS7_ILi64EEENS7_ILi192EEEEEELi192ENS_6half_tEfNS_4arch4Sm80ELb0ELb0ELb0ELb1ELb1ELb1ELb1ELb1EEENS1_21CollectiveEpilogueFwdINS6_IJS8_SA_S9_EEENS6_IJNS7_ILi1EEESI_SI_EEESC_SE_Li256ELb1ELb1ELb1ELb0EEENS1_36VarlenDynamicPersistentTileSchedulerILi128ELi64ELi256ELi256ELb1ELb1ELb0ELb0ELb1ELb1EEEEEEEEEvNT_6ParamsE:
	.zero		1432


//--------------------- .nv.constant0._ZN7cutlass13device_kernelIN5flash19enable_sm80_to_sm89INS1_16FlashAttnFwdSm80INS1_25CollectiveMainloopFwdSm80ILi8ELi1ELb0EN4cute5tupleIJNS5_1CILi128EEENS7_ILi64EEENS7_ILi192EEEEEELi192ENS_6half_tEfNS_4arch4Sm80ELb0ELb1ELb0ELb0ELb1ELb0ELb1ELb1EEENS1_21CollectiveEpilogueFwdINS6_IJS8_SA_S9_EEENS6_IJNS7_ILi1EEESI_SI_EEESC_SE_Li256ELb0ELb1ELb1ELb0EEENS1_19SingleTileSchedulerILb0ELb1ELb1ELi128EEEEEEEEEvNT_6ParamsE --------------------------
	.section	.nv.constant0._ZN7cutlass13device_kernelIN5flash19enable_sm80_to_sm89INS1_16FlashAttnFwdSm80INS1_25CollectiveMainloopFwdSm80ILi8ELi1ELb0EN4cute5tupleIJNS5_1CILi128EEENS7_ILi64EEENS7_ILi192EEEEEELi192ENS_6half_tEfNS_4arch4Sm80ELb0ELb1ELb0ELb0ELb1ELb0ELb1ELb1EEENS1_21CollectiveEpilogueFwdINS6_IJS8_SA_S9_EEENS6_IJNS7_ILi1EEESI_SI_EEESC_SE_Li256ELb0ELb1ELb1ELb0EEENS1_19SingleTileSchedulerILb0ELb1ELb1ELi128EEEEEEEEEvNT_6ParamsE,"a",@progbits
	.sectionflags	@""
	.align	4
.nv.constant0._ZN7cutlass13device_kernelIN5flash19enable_sm80_to_sm89INS1_16FlashAttnFwdSm80INS1_25CollectiveMainloopFwdSm80ILi8ELi1ELb0EN4cute5tupleIJNS5_1CILi128EEENS7_ILi64EEENS7_ILi192EEEEEELi192ENS_6half_tEfNS_4arch4Sm80ELb0ELb1ELb0ELb0ELb1ELb0ELb1ELb1EEENS1_21CollectiveEpilogueFwdINS6_IJS8_SA_S9_EEENS6_IJNS7_ILi1EEESI_SI_EEESC_SE_Li256ELb0ELb1ELb1ELb0EEENS1_19SingleTileSchedulerILb0ELb1ELb1ELi128EEEEEEEEEvNT_6ParamsE:
	.zero		1400


//--------------------- .nv.constant0._ZN7cutlass13device_kernelIN5flash19enable_sm80_to_sm89INS1_16FlashAttnFwdSm80INS1_25CollectiveMainloopFwdSm80ILi8ELi1ELb0EN4cute5tupleIJNS5_1CILi128EEENS7_ILi64EEENS7_ILi192EEEEEELi192ENS_6half_tEfNS_4arch4Sm80ELb0ELb1ELb0ELb1ELb1ELb0ELb1ELb1EEENS1_21CollectiveEpilogueFwdINS6_IJS8_SA_S9_EEENS6_IJNS7_ILi1EEESI_SI_EEESC_SE_Li256ELb1ELb1ELb1ELb0EEENS1_36VarlenDynamicPersistentTileSchedulerILi128ELi64ELi256ELi256ELb1ELb1ELb0ELb1ELb0ELb1EEEEEEEEEvNT_6ParamsE --------------------------
	.section	.nv.constant0._ZN7cutlass13device_kernelIN5flash19enable_sm80_to_sm89INS1_16FlashAttnFwdSm80INS1_25CollectiveMainloopFwdSm80ILi8ELi1ELb0EN4cute5tupleIJNS5_1CILi128EEENS7_ILi64EEENS7_ILi192EEEEEELi192ENS_6half_tEfNS_4arch4Sm80ELb0ELb1ELb0ELb1ELb1ELb0ELb1ELb1EEENS1_21CollectiveEpilogueFwdINS6_IJS8_SA_S9_EEENS6_IJNS7_ILi1EEESI_SI_EEESC_SE_Li256ELb1ELb1ELb1ELb0EEENS1_36VarlenDynamicPersistentTileSchedulerILi128ELi64ELi256ELi256ELb1ELb1ELb0ELb1ELb0ELb1EEEEEEEEEvNT_6ParamsE,"a",@progbits
	.sectionflags	@""
	.align	4
.nv.constant0._ZN7cutlass13device_kernelIN5flash19enable_sm80_to_sm89INS1_16FlashAttnFwdSm80INS1_25CollectiveMainloopFwdSm80ILi8ELi1ELb0EN4cute5tupleIJNS5_1CILi128EEENS7_ILi64EEENS7_ILi192EEEEEELi192ENS_6half_tEfNS_4arch4Sm80ELb0ELb1ELb0ELb1ELb1ELb0ELb1ELb1EEENS1_21CollectiveEpilogueFwdINS6_IJS8_SA_S9_EEENS6_IJNS7_ILi1EEESI_SI_EEESC_SE_Li256ELb1ELb1ELb1ELb0EEENS1_36VarlenDynamicPersistentTileSchedulerILi128ELi64ELi256ELi256ELb1ELb1ELb0ELb1ELb0ELb1EEEEEEEEEvNT_6ParamsE:
	.zero		1432


//--------------------- .nv.constant0._ZN7cutlass13device_kernelIN5flash19enable_sm80_to_sm89INS1_16FlashAttnFwdSm80INS1_25CollectiveMainloopFwdSm80ILi8ELi1ELb0EN4cute5tupleIJNS5_1CILi128EEENS7_ILi64EEENS7_ILi192EEEEEELi192ENS_6half_tEfNS_4arch4Sm80ELb0ELb1ELb0ELb1ELb1ELb1ELb1ELb1EEENS1_21CollectiveEpilogueFwdINS6_IJS8_SA_S9_EEENS6_IJNS7_ILi1EEESI_SI_EEESC_SE_Li256ELb1ELb1ELb1ELb0EEENS1_36VarlenDynamicPersistentTileSchedulerILi128ELi64ELi256ELi256ELb1ELb1ELb0ELb1ELb0ELb1EEEEEEEEEvNT_6ParamsE --------------------------
	.section	.nv.constant0._ZN7cutlass13device_kernelIN5flash19enable_sm80_to_sm89INS1_16FlashAttnFwdSm80INS1_25CollectiveMainloopFwdSm80ILi8ELi1ELb0EN4cute5tupleIJNS5_1CILi128EEENS7_ILi64EEENS7_ILi192EEEEEELi192ENS_6half_tEfNS_4arch4Sm80ELb0ELb1ELb0ELb1ELb1ELb1ELb1ELb1EEENS1_21CollectiveEpilogueFwdINS6_IJS8_SA_S9_EEENS6_IJNS7_ILi1EEESI_SI_EEESC_SE_Li256ELb1ELb1ELb1ELb0EEENS1_36VarlenDynamicPersistentTileSchedulerILi128ELi64ELi256ELi256ELb1ELb1ELb0ELb1ELb0ELb1EEEEEEEEEvNT_6ParamsE,"a",@progbits
	.sectionflags	@""
	.align	4
.nv.constant0._ZN7cutlass13device_kernelIN5flash19enable_sm80_to_sm89INS1_16FlashAttnFwdSm80INS1_25CollectiveMainloopFwdSm80ILi8ELi1ELb0EN4cute5tupleIJNS5_1CILi128EEENS7_ILi64EEENS7_ILi192EEEEEELi192ENS_6half_tEfNS_4arch4Sm80ELb0ELb1ELb0ELb1ELb1ELb1ELb1ELb1EEENS1_21CollectiveEpilogueFwdINS6_IJS8_SA_S9_EEENS6_IJNS7_ILi1EEESI_SI_EEESC_SE_Li256ELb1ELb1ELb1ELb0EEENS1_36VarlenDynamicPersistentTileSchedulerILi128ELi64ELi256ELi256ELb1ELb1ELb0ELb1ELb0ELb1EEEEEEEEEvNT_6ParamsE:
	.zero		1432


//--------------------- .nv.constant0._ZN7cutlass13device_kernelIN5flash19enable_sm80_to_sm89INS1_16FlashAttnFwdSm80INS1_25CollectiveMainloopFwdSm80ILi8ELi1ELb0EN4cute5tupleIJNS5_1CILi128EEENS7_ILi64EEENS7_ILi192EEEEEELi192ENS_6half_tEfNS_4arch4Sm80ELb1ELb0ELb0ELb0ELb1ELb0ELb1ELb1EEENS1_21CollectiveEpilogueFwdINS6_IJS8_SA_S9_EEENS6_IJNS7_ILi1EEESI_SI_EEESC_SE_Li256ELb0ELb1ELb1ELb0EEENS1_30DynamicPersistentTileSchedulerILi256ELi256ELb1ELb1ELb0EEEEEEEEEvNT_6ParamsE --------------------------
	.section	.nv.constant0._ZN7cutlass13device_kernelIN5flash19enable_sm80_to_sm89INS1_16FlashAttnFwdSm80INS1_25CollectiveMainloopFwdSm80ILi8ELi1ELb0EN4cute5tupleIJNS5_1CILi128EEENS7_ILi64EEENS7_ILi192EEEEEELi192ENS_6half_tEfNS_4arch4Sm80ELb1ELb0ELb0ELb0ELb1ELb0ELb1ELb1EEENS1_21CollectiveEpilogueFwdINS6_IJS8_SA_S9_EEENS6_IJNS7_ILi1EEESI_SI_EEESC_SE_Li256ELb0ELb1ELb1ELb0EEENS1_30DynamicPersistentTileSchedulerILi256ELi256ELb1ELb1ELb0EEEEEEEEEvNT_6ParamsE,"a",@progbits
	.sectionflags	@""
	.align	4
.nv.constant0._ZN7cutlass13device_kernelIN5flash19enable_sm80_to_sm89INS1_16FlashAttnFwdSm80INS1_25CollectiveMainloopFwdSm80ILi8ELi1ELb0EN4cute5tupleIJNS5_1CILi128EEENS7_ILi64EEENS7_ILi192EEEEEELi192ENS_6half_tEfNS_4arch4Sm80ELb1ELb0ELb0ELb0ELb1ELb0ELb1ELb1EEENS1_21CollectiveEpilogueFwdINS6_IJS8_SA_S9_EEENS6_IJNS7_ILi1EEESI_SI_EEESC_SE_Li256ELb0ELb1ELb1ELb0EEENS1_30DynamicPersistentTileSchedulerILi256ELi256ELb1ELb1ELb0EEEEEEEEEvNT_6ParamsE:
	.zero		1416


//--------------------- .nv.constant0._ZN7cutlass13device_kernelIN5flash19enable_sm80_to_sm89INS1_16FlashAttnFwdSm80INS1_25CollectiveMainloopFwdSm80ILi8ELi1ELb0EN4cute5tupleIJNS5_1CILi128EEENS7_ILi64EEENS7_ILi192EEEEEELi192ENS_6half_tEfNS_4arch4Sm80ELb1ELb0ELb0ELb1ELb1ELb0ELb1ELb1EEENS1_21CollectiveEpilogueFwdINS6_IJS8_SA_S9_EEENS6_IJNS7_ILi1EEESI_SI_EEESC_SE_Li256ELb1ELb1ELb1ELb0EEENS1_36VarlenDynamicPersistentTileSchedulerILi128ELi64ELi256ELi256ELb1ELb1ELb0ELb1ELb1ELb1EEEEEEEEEvNT_6ParamsE --------------------------
	.section	.nv.constant0._ZN7cutlass13device_kernelIN5flash19enable_sm80_to_sm89INS1_16FlashAttnFwdSm80INS1_25CollectiveMainloopFwdSm80ILi8ELi1ELb0EN4cute5tupleIJNS5_1CILi128EEENS7_ILi64EEENS7_ILi192EEEEEELi192ENS_6half_tEfNS_4arch4Sm80ELb1ELb0ELb0ELb1ELb1ELb0ELb1ELb1EEENS1_21CollectiveEpilogueFwdINS6_IJS8_SA_S9_EEENS6_IJNS7_ILi1EEESI_SI_EEESC_SE_Li256ELb1ELb1ELb1ELb0EEENS1_36VarlenDynamicPersistentTileSchedulerILi128ELi64ELi256ELi256ELb1ELb1ELb0ELb1ELb1ELb1EEEEEEEEEvNT_6ParamsE,"a",@progbits
	.sectionflags	@""
	.align	4
.nv.constant0._ZN7cutlass13device_kernelIN5flash19enable_sm80_to_sm89INS1_16FlashAttnFwdSm80INS1_25CollectiveMainloopFwdSm80ILi8ELi1ELb0EN4cute5tupleIJNS5_1CILi128EEENS7_ILi64EEENS7_ILi192EEEEEELi192ENS_6half_tEfNS_4arch4Sm80ELb1ELb0ELb0ELb1ELb1ELb0ELb1ELb1EEENS1_21CollectiveEpilogueFwdINS6_IJS8_SA_S9_EEENS6_IJNS7_ILi1EEESI_SI_EEESC_SE_Li256ELb1ELb1ELb1ELb0EEENS1_36VarlenDynamicPersistentTileSchedulerILi128ELi64ELi256ELi256ELb1ELb1ELb0ELb1ELb1ELb1EEEEEEEEEvNT_6ParamsE:
	.zero		1432


//--------------------- .nv.constant0._ZN7cutlass13device_kernelIN5flash19enable_sm80_to_sm89INS1_16FlashAttnFwdSm80INS1_25CollectiveMainloopFwdSm80ILi8ELi1ELb0EN4cute5tupleIJNS5_1CILi128EEENS7_ILi64EEENS7_ILi192EEEEEELi192ENS_6half_tEfNS_4arch4Sm80ELb1ELb0ELb0ELb1ELb1ELb1ELb1ELb1EEENS1_21CollectiveEpilogueFwdINS6_IJS8_SA_S9_EEENS6_IJNS7_ILi1EEESI_SI_EEESC_SE_Li256ELb1ELb1ELb1ELb0EEENS1_36VarlenDynamicPersistentTileSchedulerILi128ELi64ELi256ELi256ELb1ELb1ELb0ELb1ELb1ELb1EEEEEEEEEvNT_6ParamsE --------------------------
	.section	.nv.constant0._ZN7cutlass13device_kernelIN5flash19enable_sm80_to_sm89INS1_16FlashAttnFwdSm80INS1_25CollectiveMainloopFwdSm80ILi8ELi1ELb0EN4cute5tupleIJNS5_1CILi128EEENS7_ILi64EEENS7_ILi192EEEEEELi192ENS_6half_tEfNS_4arch4Sm80ELb1ELb0ELb0ELb1ELb1ELb1ELb1ELb1EEENS1_21CollectiveEpilogueFwdINS6_IJS8_SA_S9_EEENS6_IJNS7_ILi1EEESI_SI_EEESC_SE_Li256ELb1ELb1ELb1ELb0EEENS1_36VarlenDynamicPersistentTileSchedulerILi128ELi64ELi256ELi256ELb1ELb1ELb0ELb1ELb1ELb1EEEEEEEEEvNT_6ParamsE,"a",@progbits
	.sectionflags	@""
	.align	4
.nv.constant0._ZN7cutlass13device_kernelIN5flash19enable_sm80_to_sm89INS1_16FlashAttnFwdSm80INS1_25CollectiveMainloopFwdSm80ILi8ELi1ELb0EN4cute5tupleIJNS5_1CILi128EEENS7_ILi64EEENS7_ILi192EEEEEELi192ENS_6half_tEfNS_4arch4Sm80ELb1ELb0ELb0ELb1ELb1ELb1ELb1ELb1EEENS1_21CollectiveEpilogueFwdINS6_IJS8_SA_S9_EEENS6_IJNS7_ILi1EEESI_SI_EEESC_SE_Li256ELb1ELb1ELb1ELb0EEENS1_36VarlenDynamicPersistentTileSchedulerILi128ELi64ELi256ELi256ELb1ELb1ELb0ELb1ELb1ELb1EEEEEEEEEvNT_6ParamsE:
	.zero		1432


//--------------------- .nv.constant0._ZN7cutlass13device_kernelIN5flash19enable_sm80_to_sm89INS1_16FlashAttnFwdSm80INS1_25CollectiveMainloopFwdSm80ILi8ELi2ELb0EN4cute5tupleIJNS5_1CILi128EEENS7_ILi64EEENS7_ILi192EEEEEELi192ENS_6half_tEfNS_4arch4Sm80ELb0ELb0ELb0ELb0ELb1ELb0ELb1ELb1EEENS1_21CollectiveEpilogueFwdINS6_IJS8_SA_S9_EEENS6_IJNS7_ILi1EEESI_SI_EEESC_SE_Li256ELb0ELb1ELb1ELb0EEENS1_19SingleTileSchedulerILb0ELb1ELb1ELi128EEEEEEEEEvNT_6ParamsE --------------------------
	.section	.nv.constant0._ZN7cutlass13device_kernelIN5flash19enable_sm80_to_sm89INS1_16FlashAttnFwdSm80INS1_25CollectiveMainloopFwdSm80ILi8ELi2ELb0EN4cute5tupleIJNS5_1CILi128EEENS7_ILi64EEENS7_ILi192EEEEEELi192ENS_6half_tEfNS_4arch4Sm80ELb0ELb0ELb0ELb0ELb1ELb0ELb1ELb1EEENS1_21CollectiveEpilogueFwdINS6_IJS8_SA_S9_EEENS6_IJNS7_ILi1EEESI_SI_EEESC_SE_Li256ELb0ELb1ELb1ELb0EEENS1_19SingleTileSchedulerILb0ELb1ELb1ELi128EEEEEEEEEvNT_6ParamsE,"a",@progbits
	.sectionflags	@""
	.align	4
.nv.constant0._ZN7cutlass13device_kernelIN5flash19enable_sm80_to_sm89INS1_16FlashAttnFwdSm80INS1_25CollectiveMainloopFwdSm80ILi8ELi2ELb0EN4cute5tupleIJNS5_1CILi128EEENS7_ILi64EEENS7_ILi192EEEEEELi192ENS_6half_tEfNS_4arch4Sm80ELb0ELb0ELb0ELb0ELb1ELb0ELb1ELb1EEENS1_21CollectiveEpilogueFwdINS6_IJS8_SA_S9_EEENS6_IJNS7_ILi1EEESI_SI_EEESC_SE_Li256ELb0ELb1ELb1ELb0EEENS1_19SingleTileSchedulerILb0ELb1ELb1ELi128EEEEEEEEEvNT_6ParamsE:
	.zero		1400


//--------------------- .nv.constant0._ZN7cutlass13device_kernelIN5flash19enable_sm80_to_sm89INS1_16FlashAttnFwdSm80INS1_25CollectiveMainloopFwdSm80ILi8ELi2ELb0EN4cute5tupleIJNS5_1CILi128EEENS7_ILi64EEENS7_ILi192EEEEEELi192ENS_6half_tEfNS_4arch4Sm80ELb0ELb0ELb0ELb1ELb1ELb0ELb1ELb1EEENS1_21CollectiveEpilogueFwdINS6_IJS8_SA_S9_EEENS6_IJNS7_ILi1EEESI_SI_EEESC_SE_Li256ELb1ELb1ELb1ELb0EEENS1_36VarlenDynamicPersistentTileSchedulerILi128ELi64ELi256ELi256ELb1ELb1ELb0ELb0ELb1ELb1EEEEEEEEEvNT_6ParamsE --------------------------
	.section	.nv.constant0._ZN7cutlass13device_kernelIN5flash19enable_sm80_to_sm89INS1_16FlashAttnFwdSm80INS1_25CollectiveMainloopFwdSm80ILi8ELi2ELb0EN4cute5tupleIJNS5_1CILi128EEENS7_ILi64EEENS7_ILi192EEEEEELi192ENS_6half_tEfNS_4arch4Sm80ELb0ELb0ELb0ELb1ELb1ELb0ELb1ELb1EEENS1_21CollectiveEpilogueFwdINS6_IJS8_SA_S9_EEENS6_IJNS7_ILi1EEESI_SI_EEESC_SE_Li256ELb1ELb1ELb1ELb0EEENS1_36VarlenDynamicPersistentTileSchedulerILi128ELi64ELi256ELi256ELb1ELb1ELb0ELb0ELb1ELb1EEEEEEEEEvNT_6ParamsE,"a",@progbits
	.sectionflags	@""
	.align	4
.nv.constant0._ZN7cutlass13device_kernelIN5flash19enable_sm80_to_sm89INS1_16FlashAttnFwdSm80INS1_25CollectiveMainloopFwdSm80ILi8ELi2ELb0EN4cute5tupleIJNS5_1CILi128EEENS7_ILi64EEENS7_ILi192EEEEEELi192ENS_6half_tEfNS_4arch4Sm80ELb0ELb0ELb0ELb1ELb1ELb0ELb1ELb1EEENS1_21CollectiveEpilogueFwdINS6_IJS8_SA_S9_EEENS6_IJNS7_ILi1EEESI_SI_EEESC_SE_Li256ELb1ELb1ELb1ELb0EEENS1_36VarlenDynamicPersistentTileSchedulerILi128ELi64ELi256ELi256ELb1ELb1ELb0ELb0ELb1ELb1EEEEEEEEEvNT_6ParamsE:
	.zero		1432


//--------------------- .nv.constant0._ZN7cutlass13device_kernelIN5flash19enable_sm80_to_sm89INS1_16FlashAttnFwdSm80INS1_25CollectiveMainloopFwdSm80ILi8ELi2ELb0EN4cute5tupleIJNS5_1CILi128EEENS7_ILi64EEENS7_ILi192EEEEEELi192ENS_6half_tEfNS_4arch4Sm80ELb0ELb0ELb0ELb1ELb1ELb1ELb1ELb1EEENS1_21CollectiveEpilogueFwdINS6_IJS8_SA_S9_EEENS6_IJNS7_ILi1EEESI_SI_EEESC_SE_Li256ELb1ELb1ELb1ELb0EEENS1_36VarlenDynamicPersistentTileSchedulerILi128ELi64ELi256ELi256ELb1ELb1ELb0ELb0ELb1ELb1EEEEEEEEEvNT_6ParamsE --------------------------
	.section	.nv.constant0._ZN7cutlass13device_kernelIN5flash19enable_sm80_to_sm89INS1_16FlashAttnFwdSm80INS1_25CollectiveMainloopFwdSm80ILi8ELi2ELb0EN4cute5tupleIJNS5_1CILi128EEENS7_ILi64EEENS7_ILi192EEEEEELi192ENS_6half_tEfNS_4arch4Sm80ELb0ELb0ELb0ELb1ELb1ELb1ELb1ELb1EEENS1_21CollectiveEpilogueFwdINS6_IJS8_SA_S9_EEENS6_IJNS7_ILi1EEESI_SI_EEESC_SE_Li256ELb1ELb1ELb1ELb0EEENS1_36VarlenDynamicPersistentTileSchedulerILi128ELi64ELi256ELi256ELb1ELb1ELb0ELb0ELb1ELb1EEEEEEEEEvNT_6ParamsE,"a",@progbits
	.sectionflags	@""
	.align	4
.nv.constant0._ZN7cutlass13device_kernelIN5flash19enable_sm80_to_sm89INS1_16FlashAttnFwdSm80INS1_25CollectiveMainloopFwdSm80ILi8ELi2ELb0EN4cute5tupleIJNS5_1CILi128EEENS7_ILi64EEENS7_ILi192EEEEEELi192ENS_6half_tEfNS_4arch4Sm80ELb0ELb0ELb0ELb1ELb1ELb1ELb1ELb1EEENS1_21CollectiveEpilogueFwdINS6_IJS8_SA_S9_EEENS6_IJNS7_ILi1EEESI_SI_EEESC_SE_Li256ELb1ELb1ELb1ELb0EEENS1_36VarlenDynamicPersistentTileSchedulerILi128ELi64ELi256ELi256ELb1ELb1ELb0ELb0ELb1ELb1EEEEEEEEEvNT_6ParamsE:
	.zero		1432


//--------------------- .nv.constant0._ZN7cutlass13device_kernelIN5flash19enable_sm80_to_sm89INS1_16FlashAttnFwdSm80INS1_25CollectiveMainloopFwdSm80ILi8ELi2ELb0EN4cute5tupleIJNS5_1CILi128EEENS7_ILi64EEENS7_ILi192EEEEEELi192ENS_6half_tEfNS_4arch4Sm80ELb0ELb1ELb0ELb0ELb1ELb0ELb1ELb1EEENS1_21CollectiveEpilogueFwdINS6_IJS8_SA_S9_EEENS6_IJNS7_ILi1EEESI_SI_EEESC_SE_Li256ELb0ELb1ELb1ELb0EEENS1_19SingleTileSchedulerILb0ELb1ELb1ELi128EEEEEEEEEvNT_6ParamsE --------------------------
	.section	.nv.constant0._ZN7cutlass13device_kernelIN5flash19enable_sm80_to_sm89INS1_16FlashAttnFwdSm80INS1_25CollectiveMainloopFwdSm80ILi8ELi2ELb0EN4cute5tupleIJNS5_1CILi128EEENS7_ILi64EEENS7_ILi192EEEEEELi192ENS_6half_tEfNS_4arch4Sm80ELb0ELb1ELb0ELb0ELb1ELb0ELb1ELb1EEENS1_21CollectiveEpilogueFwdINS6_IJS8_SA_S9_EEENS6_IJNS7_ILi1EEESI_SI_EEESC_SE_Li256ELb0ELb1ELb1ELb0EEENS1_19SingleTileSchedulerILb0ELb1ELb1ELi128EEEEEEEEEvNT_6ParamsE,"a",@progbits
	.sectionflags	@""
	.align	4
.nv.constant0._ZN7cutlass13device_kernelIN5flash19enable_sm80_to_sm89INS1_16FlashAttnFwdSm80INS1_25CollectiveMainloopFwdSm80ILi8ELi2ELb0EN4cute5tupleIJNS5_1CILi128EEENS7_ILi64EEENS7_ILi192EEEEEELi192ENS_6half_tEfNS_4arch4Sm80ELb0ELb1ELb0ELb0ELb1ELb0ELb1ELb1EEENS1_21CollectiveEpilogueFwdINS6_IJS8_SA_S9_EEENS6_IJNS7_ILi1EEESI_SI_EEESC_SE_Li256ELb0ELb1ELb1ELb0EEENS1_19SingleTileSchedulerILb0ELb1ELb1ELi128EEEEEEEEEvNT_6ParamsE:
	.zero		1400


//--------------------- .nv.constant0._ZN7cutlass13device_kernelIN5flash19enable_sm80_to_sm89INS1_16FlashAttnFwdSm80INS1_25CollectiveMainloopFwdSm80ILi8ELi2ELb0EN4cute5tupleIJNS5_1CILi128EEENS7_ILi64EEENS7_ILi192EEEEEELi192ENS_6half_tEfNS_4arch4Sm80ELb0ELb1ELb0ELb1ELb1ELb0ELb1ELb1EEENS1_21CollectiveEpilogueFwdINS6_IJS8_SA_S9_EEENS6_IJNS7_ILi1EEESI_SI_EEESC_SE_Li256ELb1ELb1ELb1ELb0EEENS1_36VarlenDynamicPersistentTileSchedulerILi128ELi64ELi256ELi256ELb1ELb1ELb0ELb1ELb0ELb1EEEEEEEEEvNT_6ParamsE --------------------------
	.section	.nv.constant0._ZN7cutlass13device_kernelIN5flash19enable_sm80_to_sm89INS1_16FlashAttnFwdSm80INS1_25CollectiveMainloopFwdSm80ILi8ELi2ELb0EN4cute5tupleIJNS5_1CILi128EEENS7_ILi64EEENS7_ILi192EEEEEELi192ENS_6half_tEfNS_4arch4Sm80ELb0ELb1ELb0ELb1ELb1ELb0ELb1ELb1EEENS1_21CollectiveEpilogueFwdINS6_IJS8_SA_S9_EEENS6_IJNS7_ILi1EEESI_SI_EEESC_SE_Li256ELb1ELb1ELb1ELb0EEENS1_36VarlenDynamicPersistentTileSchedulerILi128ELi64ELi256ELi256ELb1ELb1ELb0ELb1ELb0ELb1EEEEEEEEEvNT_6ParamsE,"a",@progbits
	.sectionflags	@""
	.align	4
.nv.constant0._ZN7cutlass13device_kernelIN5flash19enable_sm80_to_sm89INS1_16FlashAttnFwdSm80INS1_25CollectiveMainloopFwdSm80ILi8ELi2ELb0EN4cute5tupleIJNS5_1CILi128EEENS7_ILi64EEENS7_ILi192EEEEEELi192ENS_6half_tEfNS_4arch4Sm80ELb0ELb1ELb0ELb1ELb1ELb0ELb1ELb1EEENS1_21CollectiveEpilogueFwdINS6_IJS8_SA_S9_EEENS6_IJNS7_ILi1EEESI_SI_EEESC_SE_Li256ELb1ELb1ELb1ELb0EEENS1_36VarlenDynamicPersistentTileSchedulerILi128ELi64ELi256ELi256ELb1ELb1ELb0ELb1ELb0ELb1EEEEEEEEEvNT_6ParamsE:
	.zero		1432


//--------------------- .nv.constant0._ZN7cutlass13device_kernelIN5flash19enable_sm80_to_sm89INS1_16FlashAttnFwdSm80INS1_25CollectiveMainloopFwdSm80ILi8ELi2ELb0EN4cute5tupleIJNS5_1CILi128EEENS7_ILi64EEENS7_ILi192EEEEEELi192ENS_6half_tEfNS_4arch4Sm80ELb0ELb1ELb0ELb1ELb1ELb1ELb1ELb1EEENS1_21CollectiveEpilogueFwdINS6_IJS8_SA_S9_EEENS6_IJNS7_ILi1EEESI_SI_EEESC_SE_Li256ELb1ELb1ELb1ELb0EEENS1_36VarlenDynamicPersistentTileSchedulerILi128ELi64ELi256ELi256ELb1ELb1ELb0ELb1ELb0ELb1EEEEEEEEEvNT_6ParamsE --------------------------
	.section	.nv.constant0._ZN7cutlass13device_kernelIN5flash19enable_sm80_to_sm89INS1_16FlashAttnFwdSm80INS1_25CollectiveMainloopFwdSm80ILi8ELi2ELb0EN4cute5tupleIJNS5_1CILi128EEENS7_ILi64EEENS7_ILi192EEEEEELi192ENS_6half_tEfNS_4arch4Sm80ELb0ELb1ELb0ELb1ELb1ELb1ELb1ELb1EEENS1_21CollectiveEpilogueFwdINS6_IJS8_SA_S9_EEENS6_IJNS7_ILi1EEESI_SI_EEESC_SE_Li256ELb1ELb1ELb1ELb0EEENS1_36VarlenDynamicPersistentTileSchedulerILi128ELi64ELi256ELi256ELb1ELb1ELb0ELb1ELb0ELb1EEEEEEEEEvNT_6ParamsE,"a",@progbits
	.sectionflags	@""
	.align	4
.nv.constant0._ZN7cutlass13device_kernelIN5flash19enable_sm80_to_sm89INS1_16FlashAttnFwdSm80INS1_25CollectiveMainloopFwdSm80ILi8ELi2ELb0EN4cute5tupleIJNS5_1CILi128EEENS7_ILi64EEENS7_ILi192EEEEEELi192ENS_6half_tEfNS_4arch4Sm80ELb0ELb1ELb0ELb1ELb1ELb1ELb1ELb1EEENS1_21CollectiveEpilogueFwdINS6_IJS8_SA_S9_EEENS6_IJNS7_ILi1EEESI_SI_EEESC_SE_Li256ELb1ELb1ELb1ELb0EEENS1_36VarlenDynamicPersistentTileSchedulerILi128ELi64ELi256ELi256ELb1ELb1ELb0ELb1ELb0ELb1EEEEEEEEEvNT_6ParamsE:
	.zero		1432


//--------------------- .nv.constant0._ZN7cutlass13device_kernelIN5flash19enable_sm80_to_sm89INS1_16FlashAttnFwdSm80INS1_25CollectiveMainloopFwdSm80ILi8ELi2ELb0EN4cute5tupleIJNS5_1CILi128EEENS7_ILi64EEENS7_ILi192EEEEEELi192ENS_6half_tEfNS_4arch4Sm80ELb1ELb0ELb0ELb0ELb1ELb0ELb1ELb1EEENS1_21CollectiveEpilogueFwdINS6_IJS8_SA_S9_EEENS6_IJNS7_ILi1EEESI_SI_EEESC_SE_Li256ELb0ELb1ELb1ELb0EEENS1_30DynamicPersistentTileSchedulerILi256ELi256ELb1ELb1ELb0EEEEEEEEEvNT_6ParamsE --------------------------
	.section	.nv.constant0._ZN7cutlass13device_kernelIN5flash19enable_sm80_to_sm89INS1_16FlashAttnFwdSm80INS1_25CollectiveMainloopFwdSm80ILi8ELi2ELb0EN4cute5tupleIJNS5_1CILi128EEENS7_ILi64EEENS7_ILi192EEEEEELi192ENS_6half_tEfNS_4arch4Sm80ELb1ELb0ELb0ELb0ELb1ELb0ELb1ELb1EEENS1_21CollectiveEpilogueFwdINS6_IJS8_SA_S9_EEENS6_IJNS7_ILi1EEESI_SI_EEESC_SE_Li256ELb0ELb1ELb1ELb0EEENS1_30DynamicPersistentTileSchedulerILi256ELi256ELb1ELb1ELb0EEEEEEEEEvNT_6ParamsE,"a",@progbits
	.sectionflags	@""
	.align	4
.nv.constant0._ZN7cutlass13device_kernelIN5flash19enable_sm80_to_sm89INS1_16FlashAttnFwdSm80INS1_25CollectiveMainloopFwdSm80ILi8ELi2ELb0EN4cute5tupleIJNS5_1CILi128EEENS7_ILi64EEENS7_ILi192EEEEEELi192ENS_6half_tEfNS_4arch4Sm80ELb1ELb0ELb0ELb0ELb1ELb0ELb1ELb1EEENS1_21CollectiveEpilogueFwdINS6_IJS8_SA_S9_EEENS6_IJNS7_ILi1EEESI_SI_EEESC_SE_Li256ELb0ELb1ELb1ELb0EEENS1_30DynamicPersistentTileSchedulerILi256ELi256ELb1ELb1ELb0EEEEEEEEEvNT_6ParamsE:
	.zero		1416


//--------------------- .nv.constant0._ZN7cutlass13device_kernelIN5flash19enable_sm80_to_sm89INS1_16FlashAttnFwdSm80INS1_25CollectiveMainloopFwdSm80ILi8ELi2ELb0EN4cute5tupleIJNS5_1CILi128EEENS7_ILi64EEENS7_ILi192EEEEEELi192ENS_6half_tEfNS_4arch4Sm80ELb1ELb0ELb0ELb1ELb1ELb0ELb1ELb1EEENS1_21CollectiveEpilogueFwdINS6_IJS8_SA_S9_EEENS6_IJNS7_ILi1EEESI_SI_EEESC_SE_Li256ELb1ELb1ELb1ELb0EEENS1_36VarlenDynamicPersistentTileSchedulerILi128ELi64ELi256ELi256ELb1ELb1ELb0ELb1ELb1ELb1EEEEEEEEEvNT_6ParamsE --------------------------
	.section	.nv.constant0._ZN7cutlass13device_kernelIN5flash19enable_sm80_to_sm89INS1_16FlashAttnFwdSm80INS1_25CollectiveMainloopFwdSm80ILi8ELi2ELb0EN4cute5tupleIJNS5_1CILi128EEENS7_ILi64EEENS7_ILi192EEEEEELi192ENS_6half_tEfNS_4arch4Sm80ELb1ELb0ELb0ELb1ELb1ELb0ELb1ELb1EEENS1_21CollectiveEpilogueFwdINS6_IJS8_SA_S9_EEENS6_IJNS7_ILi1EEESI_SI_EEESC_SE_Li256ELb1ELb1ELb1ELb0EEENS1_36VarlenDynamicPersistentTileSchedulerILi128ELi64ELi256ELi256ELb1ELb1ELb0ELb1ELb1ELb1EEEEEEEEEvNT_6ParamsE,"a",@progbits
	.sectionflags	@""
	.align	4
.nv.constant0._ZN7cutlass13device_kernelIN5flash19enable_sm80_to_sm89INS1_16FlashAttnFwdSm80INS1_25CollectiveMainloopFwdSm80ILi8ELi2ELb0EN4cute5tupleIJNS5_1CILi128EEENS7_ILi64EEENS7_ILi192EEEEEELi192ENS_6half_tEfNS_4arch4Sm80ELb1ELb0ELb0ELb1ELb1ELb0ELb1ELb1EEENS1_21CollectiveEpilogueFwdINS6_IJS8_SA_S9_EEENS6_IJNS7_ILi1EEESI_SI_EEESC_SE_Li256ELb1ELb1ELb1ELb0EEENS1_36VarlenDynamicPersistentTileSchedulerILi128ELi64ELi256ELi256ELb1ELb1ELb0ELb1ELb1ELb1EEEEEEEEEvNT_6ParamsE:
	.zero		1432


//--------------------- .nv.constant0._ZN7cutlass13device_kernelIN5flash19enable_sm80_to_sm89INS1_16FlashAttnFwdSm80INS1_25CollectiveMainloopFwdSm80ILi8ELi2ELb0EN4cute5tupleIJNS5_1CILi128EEENS7_ILi64EEENS7_ILi192EEEEEELi192ENS_6half_tEfNS_4arch4Sm80ELb1ELb0ELb0ELb1ELb1ELb1ELb1ELb1EEENS1_21CollectiveEpilogueFwdINS6_IJS8_SA_S9_EEENS6_IJNS7_ILi1EEESI_SI_EEESC_SE_Li256ELb1ELb1ELb1ELb0EEENS1_36VarlenDynamicPersistentTileSchedulerILi128ELi64ELi256ELi256ELb1ELb1ELb0ELb1ELb1ELb1EEEEEEEEEvNT_6ParamsE --------------------------
	.section	.nv.constant0._ZN7cutlass13device_kernelIN5flash19enable_sm80_to_sm89INS1_16FlashAttnFwdSm80INS1_25CollectiveMainloopFwdSm80ILi8ELi2ELb0EN4cute5tupleIJNS5_1CILi128EEENS7_ILi64EEENS7_ILi192EEEEEELi192ENS_6half_tEfNS_4arch4Sm80ELb1ELb0ELb0ELb1ELb1ELb1ELb1ELb1EEENS1_21CollectiveEpilogueFwdINS6_IJS8_SA_S9_EEENS6_IJNS7_ILi1EEESI_SI_EEESC_SE_Li256ELb1ELb1ELb1ELb0EEENS1_36VarlenDynamicPersistentTileSchedulerILi128ELi64ELi256ELi256ELb1ELb1ELb0ELb1ELb1ELb1EEEEEEEEEvNT_6ParamsE,"a",@progbits
	.sectionflags	@""
	.align	4
.nv.constant0._ZN7cutlass13device_kernelIN5flash19enable_sm80_to_sm89INS1_16FlashAttnFwdSm80INS1_25CollectiveMainloopFwdSm80ILi8ELi2ELb0EN4cute5tupleIJNS5_1CILi128EEENS7_ILi64EEENS7_ILi192EEEEEELi192ENS_6half_tEfNS_4arch4Sm80ELb1ELb0ELb0ELb1ELb1ELb1ELb1ELb1EEENS1_21CollectiveEpilogueFwdINS6_IJS8_SA_S9_EEENS6_IJNS7_ILi1EEESI_SI_EEESC_SE_Li256ELb1ELb1ELb1ELb0EEENS1_36VarlenDynamicPersistentTileSchedulerILi128ELi64ELi256ELi256ELb1ELb1ELb0ELb1ELb1ELb1EEEEEEEEEvNT_6ParamsE:
	.zero		1432


//--------------------- .text._ZN7cutlass13device_kernelIN5flash19enable_sm80_to_sm89INS1_16FlashAttnFwdSm80INS1_25CollectiveMainloopFwdSm80ILi8ELi1ELb0EN4cute5tupleIJNS5_1CILi128EEENS7_ILi64EEENS7_ILi192EEEEEELi192ENS_6half_tEfNS_4arch4Sm80ELb0ELb0ELb1ELb0ELb1ELb0ELb1ELb1EEENS1_21CollectiveEpilogueFwdINS6_IJS8_SA_S9_EEENS6_IJNS7_ILi1EEESI_SI_EEESC_SE_Li256ELb0ELb1ELb1ELb0EEENS1_19SingleTileSchedulerILb0ELb1ELb1ELi128EEEEEEEEEvNT_6ParamsE --------------------------
	.section	.text._ZN7cutlass13device_kernelIN5flash19enable_sm80_to_sm89INS1_16FlashAttnFwdSm80INS1_25CollectiveMainloopFwdSm80ILi8ELi1ELb0EN4cute5tupleIJNS5_1CILi128EEENS7_ILi64EEENS7_ILi192EEEEEELi192ENS_6half_tEfNS_4arch4Sm80ELb0ELb0ELb1ELb0ELb1ELb0ELb1ELb1EEENS1_21CollectiveEpilogueFwdINS6_IJS8_SA_S9_EEENS6_IJNS7_ILi1EEESI_SI_EEESC_SE_Li256ELb0ELb1ELb1ELb0EEENS1_19SingleTileSchedulerILb0ELb1ELb1ELi128EEEEEEEEEvNT_6ParamsE,"ax",@progbits
	.sectioninfo	@"SHI_REGISTERS=252"
	.align	128
.text._ZN7cutlass13device_kernelIN5flash19enable_sm80_to_sm89INS1_16FlashAttnFwdSm80INS1_25CollectiveMainloopFwdSm80ILi8ELi1ELb0EN4cute5tupleIJNS5_1CILi128EEENS7_ILi64EEENS7_ILi192EEEEEELi192ENS_6half_tEfNS_4arch4Sm80ELb0ELb0ELb1ELb0ELb1ELb0ELb1ELb1EEENS1_21CollectiveEpilogueFwdINS6_IJS8_SA_S9_EEENS6_IJNS7_ILi1EEESI_SI_EEESC_SE_Li256ELb0ELb1ELb1ELb0EEENS1_19SingleTileSchedulerILb0ELb1ELb1ELi128EEEEEEEEEvNT_6ParamsE:
        .type           _ZN7cutlass13device_kernelIN5flash19enable_sm80_to_sm89INS1_16FlashAttnFwdSm80INS1_25CollectiveMainloopFwdSm80ILi8ELi1ELb0EN4cute5tupleIJNS5_1CILi128EEENS7_ILi64EEENS7_ILi192EEEEEELi192ENS_6half_tEfNS_4arch4Sm80ELb0ELb0ELb1ELb0ELb1ELb0ELb1ELb1EEENS1_21CollectiveEpilogueFwdINS6_IJS8_SA_S9_EEENS6_IJNS7_ILi1EEESI_SI_EEESC_SE_Li256ELb0ELb1ELb1ELb0EEENS1_19SingleTileSchedulerILb0ELb1ELb1ELi128EEEEEEEEEvNT_6ParamsE,@function
        .size           _ZN7cutlass13device_kernelIN5flash19enable_sm80_to_sm89INS1_16FlashAttnFwdSm80INS1_25CollectiveMainloopFwdSm80ILi8ELi1ELb0EN4cute5tupleIJNS5_1CILi128EEENS7_ILi64EEENS7_ILi192EEEEEELi192ENS_6half_tEfNS_4arch4Sm80ELb0ELb0ELb1ELb0ELb1ELb0ELb1ELb1EEENS1_21CollectiveEpilogueFwdINS6_IJS8_SA_S9_EEENS6_IJNS7_ILi1EEESI_SI_EEESC_SE_Li256ELb0ELb1ELb1ELb0EEENS1_19SingleTileSchedulerILb0ELb1ELb1ELi128EEEEEEEEEvNT_6ParamsE,(.L_x_6170 - _ZN7cutlass13device_kernelIN5flash19enable_sm80_to_sm89INS1_16FlashAttnFwdSm80INS1_25CollectiveMainloopFwdSm80ILi8ELi1ELb0EN4cute5tupleIJNS5_1CILi128EEENS7_ILi64EEENS7_ILi192EEEEEELi192ENS_6half_tEfNS_4arch4Sm80ELb0ELb0ELb1ELb0ELb1ELb0ELb1ELb1EEENS1_21CollectiveEpilogueFwdINS6_IJS8_SA_S9_EEENS6_IJNS7_ILi1EEESI_SI_EEESC_SE_Li256ELb0ELb1ELb1ELb0EEENS1_19SingleTileSchedulerILb0ELb1ELb1ELi128EEEEEEEEEvNT_6ParamsE)
        .other          _ZN7cutlass13device_kernelIN5flash19enable_sm80_to_sm89INS1_16FlashAttnFwdSm80INS1_25CollectiveMainloopFwdSm80ILi8ELi1ELb0EN4cute5tupleIJNS5_1CILi128EEENS7_ILi64EEENS7_ILi192EEEEEELi192ENS_6half_tEfNS_4arch4Sm80ELb0ELb0ELb1ELb0ELb1ELb0ELb1ELb1EEENS1_21CollectiveEpilogueFwdINS6_IJS8_SA_S9_EEENS6_IJNS7_ILi1EEESI_SI_EEESC_SE_Li256ELb0ELb1ELb1ELb0EEENS1_19SingleTileSchedulerILb0ELb1ELb1ELi128EEEEEEEEEvNT_6ParamsE,@"STO_CUDA_ENTRY STV_DEFAULT"
_ZN7cutlass13device_kernelIN5flash19enable_sm80_to_sm89INS1_16FlashAttnFwdSm80INS1_25CollectiveMainloopFwdSm80ILi8ELi1ELb0EN4cute5tupleIJNS5_1CILi128EEENS7_ILi64EEENS7_ILi192EEEEEELi192ENS_6half_tEfNS_4arch4Sm80ELb0ELb0ELb1ELb0ELb1ELb0ELb1ELb1EEENS1_21CollectiveEpilogueFwdINS6_IJS8_SA_S9_EEENS6_IJNS7_ILi1EEESI_SI_EEESC_SE_Li256ELb0ELb1ELb1ELb0EEENS1_19SingleTileSchedulerILb0ELb1ELb1ELi128EEEEEEEEEvNT_6ParamsE:
[----:B------:R-:W-:Y:S02]  /*0000*/  MOV R1, c[0x0][0x28] ;  /* 0x00000a0000017a02 */ /* 0x000fe40000000f00 */
[----:B------:R-:W1:Y:S01]  /*0010*/  S2R R3, SR_TID.X ;  /* 0x0000000000037919 */ /* 0x000e620000002100 */
[----:B------:R-:W2:Y:S08]  /*0020*/  S2UR UR6, SR_CTAID.Y ;  /* 0x00000000000679c3 */ /* 0x000eb00000002600 */
[----:B------:R-:W3:Y:S01]  /*0030*/  S2UR UR11, SR_CTAID.Z ;  /* 0x00000000000b79c3 */ /* 0x000ee20000002700 */
[----:B-1----:R-:W-:-:S06]  /*0040*/  SHF.R.U32.HI R0, RZ, 0x5, R3 ;  /* 0x00000005ff007819 */ /* 0x002fcc0000011603 */
[----:B------:R-:W1:Y:S02]  /*0050*/  SHFL.IDX PT, R0, R0, RZ, 0x1f ;  /* 0x00001fff00007589 */ /* 0x000e6400000e0000 */
[----:B-1----:R-:W-:-:S13]  /*0060*/  ISETP.NE.AND P0, PT, R0, RZ, PT ;  /* 0x000000ff0000720c */ /* 0x002fda0003f05270 */
[----:B--23--:R-:W-:Y:S05]  /*0070*/  @!P0 BRA `(.L_x_0) ;  /* 0x0000009000008947 */ /* 0x00cfea0003800000 */
[----:B------:R-:W-:Y:S01]  /*0080*/  MOV R0, c[0x0][0x550] ;  /* 0x0001540000007a02 */ /* 0x000fe20000000f00 */
[----:B------:R-:W-:-:S03]  /*0090*/  UMOV UR10, UR6 ;  /* 0x00000006000a7c82 */ /* 0x000fc60008000000 */
[----:B------:R-:W-:-:S13]  /*00a0*/  ISETP.NE.AND P0, PT, R0, 0x1, PT ;  /* 0x000000010000780c */ /* 0x000fda0003f05270 */
[----:B------:R-:W-:Y:S05]  /*00b0*/  @!P0 BRA `(.L_x_1) ;  /* 0x000000b000008947 */ /* 0x000fea0003800000 */
[----:B------:R-:W-:Y:S02]  /*00c0*/  ULDC UR4, c[0x0][0x554] ;  /* 0x0001550000047ab9 */ /* 0x000fe40000000800 */
[----:B------:R-:W-:Y:S02]  /*00d0*/  UIMAD.WIDE.U32 UR4, UR6, UR4, URZ ;  /* 0x00000004060472a5 */ /* 0x000fe4000f8e003f */
[----:B------:R-:W-:Y:S02]  /*00e0*/  ULDC UR10, c[0x0][0x558] ;  /* 0x00015600000a7ab9 */ /* 0x000fe40000000800 */
[----:B------:R-:W-:Y:S01]  /*00f0*/  USHF.R.U32.HI UR10, URZ, UR10, UR5 ;  /* 0x0000000a3f0a7299 */ /* 0x000fe20008011605 */
[----:B------:R-:W-:Y:S05]  /*0100*/  BRA `(.L_x_1) ;  /* 0x0000006000007947 */ /* 0x000fea0003800000 */
.L_x_0:
[----:B------:R-:W-:Y:S02]  /*0110*/  ULDC.64 UR4, c[0x0][0x550] ;  /* 0x0001540000047ab9 */ /* 0x000fe40000000a00 */
[----:B------:R-:W-:Y:S02]  /*0120*/  UISETP.NE.AND UP0, UPT, UR4, 0x1, UPT ;  /* 0x000000010400788c */ /* 0x000fe4000bf05270 */
[----:B------:R-:W-:-:S02]  /*0130*/  UIMAD.WIDE.U32 UR8, UR6, UR5, URZ ;  /* 0x00000005060872a5 */ /* 0x000fc4000f8e003f */
[----:B------:R-:W-:Y:S02]  /*0140*/  ULDC UR4, c[0x0][0x558] ;  /* 0x0001560000047ab9 */ /* 0x000fe40000000800 */
[----:B------:R-:W-:-:S05]  /*0150*/  UMOV UR10, UR6 ;  /* 0x00000006000a7c82 */ /* 0x000fca0008000000 */
[----:B------:R-:W-:-:S03]  /*0160*/  @UP0 USHF.R.U32.HI UR10, URZ, UR4, UR9 ;  /* 0x000000043f0a0299 */ /* 0x000fc60008011609 */
.L_x_1:
[----:B------:R-:W-:Y:S01]  /*0170*/  ISETP.LE.AND P0, PT, RZ, UR11, PT ;  /* 0x0000000bff007c0c */ /* 0x000fe2000bf03270 */
[----:B------:R-:W-:Y:S02]  /*0180*/  UIADD3 UR4, -UR10, URZ, URZ ;  /* 0x0000003f0a047290 */ /* 0x000fe4000fffe13f */
[----:B------:R-:W-:Y:S02]  /*0190*/  ULDC UR7, c[0x0][0x550] ;  /* 0x0001540000077ab9 */ /* 0x000fe40000000800 */
[----:B------:R-:W-:-:S08]  /*01a0*/  UIMAD UR7, UR4, UR7, UR6 ;  /* 0x00000007040772a4 */ /* 0x000fd0000f8e0206 */
[----:B------:R-:W-:Y:S05]  /*01b0*/  @!P0 EXIT ;  /* 0x000000000000894d */ /* 0x000fea0003800000 */
[----:B------:R-:W-:Y:S02]  /*01c0*/  ULDC.64 UR4, c[0x0][0x370] ;  /* 0x0000dc0000047ab9 */ /* 0x000fe40000000a00 */
[----:B------:R-:W-:Y:S02]  /*01d0*/  UISETP.NE.U32.AND UP0, UPT, URZ, UR4, UPT ;  /* 0x000000043f00728c */ /* 0x000fe4000bf05070 */
[----:B------:R-:W-:Y:S02]  /*01e0*/  ULDC.64 UR8, c[0x0][0x370] ;  /* 0x0000dc0000087ab9 */ /* 0x000fe40000000a00 */
[----:B------:R-:W-:Y:S02]  /*01f0*/  UISETP.NE.AND.EX UP0, UPT, URZ, UR5, UPT, UP0 ;  /* 0x000000053f00728c */ /* 0x000fe4000bf05300 */
[----:B------:R-:W-:-:S04]  /*0200*/  ULDC.64 UR12, c[0x0][0x118] ;  /* 0x00004600000c7ab9 */ /* 0x000fc80000000a00 */
[----:B------:R-:W-:-:S05]  /*0210*/  PLOP3.LUT P0, PT, PT, PT, UP0, 0x80, 0x0 ;  /* 0x000000000000781c */ /* 0x000fca0003f0f008 */
[----:B------:R-:W-:Y:S02]  /*0220*/  @UP0 UMOV UR4, 0x4 ;  /* 0x0000000400040882 */ /* 0x000fe40000000000 */
[----:B------:R-:W-:-:S06]  /*0230*/  @UP0 UIMAD.WIDE UR4, UR11, UR4, UR8 ;  /* 0x000000040b0402a5 */ /* 0x000fcc000f8e0208 */
[----:B------:R-:W-:Y:S02]  /*0240*/  IMAD.U32 R4, RZ, RZ, UR4 ;  /* 0x00000004ff047e24 */ /* 0x000fe4000f8e00ff */
[----:B------:R-:W-:-:S05]  /*0250*/  IMAD.U32 R5, RZ, RZ, UR5 ;  /* 0x00000005ff057e24 */ /* 0x000fca000f8e00ff */
[----:B------:R-:W2:Y:S01]  /*0260*/  @P0 LDG.E R4, [R4.64] ;  /* 0x0000000c04040981 */ /* 0x000ea2000c1e1900 */
[----:B------:R-:W-:Y:S02]  /*0270*/  ULDC UR4, c[0x0][0x2ac] ;  /* 0x0000ab0000047ab9 */ /* 0x000fe40000000800 */
[----:B------:R-:W-:Y:S02]  /*0280*/  ULDC UR9, c[0x0][0x1d0] ;  /* 0x0000740000097ab9 */ /* 0x000fe40000000800 */
[----:B------:R-:W-:Y:S02]  /*0290*/  UIMAD UR9, UR4, UR9, URZ ;  /* 0x00000009040972a4 */ /* 0x000fe4000f8e023f */
[----:B------:R-:W-:Y:S02]  /*02a0*/  UMOV UR8, URZ ;  /* 0x0000003f00087c82 */ /* 0x000fe40008000000 */
[----:B------:R-:W-:Y:S02]  /*02b0*/  UISETP.GE.AND UP0, UPT, UR9, 0x1, UPT ;  /* 0x000000010900788c */ /* 0x000fe4000bf06270 */
[----:B------:R-:W-:-:S02]  /*02c0*/  UIADD3 UR5, UR9, 0x3f, URZ ;  /* 0x0000003f09057890 */ /* 0x000fc4000fffe03f */
[----:B------:R-:W-:Y:S02]  /*02d0*/  UMOV UR19, URZ ;  /* 0x0000003f00137c82 */ /* 0x000fe40008000000 */
[----:B------:R-:W-:-:S04]  /*02e0*/  USHF.R.S32.HI UR4, URZ, 0x1f, UR5 ;  /* 0x0000001f3f047899 */ /* 0x000fc80008011405 */
[----:B------:R-:W-:-:S04]  /*02f0*/  ULEA.HI UR4, UR4, UR5, URZ, 0x6 ;  /* 0x0000000504047291 */ /* 0x000fc8000f8f303f */
[----:B------:R-:W-:Y:S01]  /*0300*/  USHF.R.S32.HI UR6, URZ, 0x6, UR4 ;  /* 0x000000063f067899 */ /* 0x000fe20008011404 */
[----:B--2---:R1:W2:Y:S01]  /*0310*/  @P0 R2UR UR8, R4 ;  /* 0x00000000040803c2 */ /* 0x0042a200000e0000 */
[----:B------:R-:W-:-:S13]  /*0320*/  PLOP3.LUT P0, PT, PT, PT, UP0, 0x80, 0x0 ;  /* 0x000000000000781c */ /* 0x000fda0003f0f008 */
[----:B------:R-:W-:Y:S05]  /*0330*/  @!P0 BRA `(.L_x_2) ;  /* 0x0000024000008947 */ /* 0x000fea0003800000 */
[----:B------:R-:W-:Y:S02]  /*0340*/  USHF.R.U32.HI UR4, URZ, 0x10, UR7 ;  /* 0x000000103f047899 */ /* 0x000fe40008011607 */
[----:B------:R-:W-:Y:S02]  /*0350*/  ULDC UR5, c[0x0][0x338] ;  /* 0x0000ce0000057ab9 */ /* 0x000fe40000000800 */
[----:B------:R-:W-:Y:S02]  /*0360*/  UISETP.NE.AND UP0, UPT, UR4, URZ, UPT ;  /* 0x0000003f0400728c */ /* 0x000fe4000bf05270 */
[----:B------:R-:W-:Y:S02]  /*0370*/  UMOV UR18, URZ ;  /* 0x0000003f00127c82 */ /* 0x000fe40008000000 */
[----:B------:R-:W-:-:S04]  /*0380*/  USEL UR5, UR4, UR5, UP0 ;  /* 0x0000000504057287 */ /* 0x000fc80008000000 */
[----:B------:R-:W-:Y:S02]  /*0390*/  UIADD3 UR17, UR6, -0x1, UR5 ;  /* 0xffffffff06117890 */ /* 0x000fe4000fffe005 */
[----:B------:R-:W-:-:S05]  /*03a0*/  IMAD.U32 R0, RZ, RZ, UR5 ;  /* 0x00000005ff007e24 */ /* 0x000fca000f8e00ff */
[-C--:B------:R-:W-:Y:S02]  /*03b0*/  IABS R2, R0.reuse ;  /* 0x0000000000027213 */ /* 0x080fe40000000000 */
[----:B------:R-:W-:-:S03]  /*03c0*/  IABS R0, R0 ;  /* 0x0000000000007213 */ /* 0x000fc60000000000 */
[----:B------:R-:W-:Y:S02]  /*03d0*/  IMAD.MOV.U32 R5, RZ, RZ, R2 ;  /* 0x000000ffff057224 */ /* 0x000fe400078e0002 */
[----:B------:R-:W-:Y:S01]  /*03e0*/  IMAD.U32 R2, RZ, RZ, UR17 ;  /* 0x00000011ff027e24 */ /* 0x000fe2000f8e00ff */
[----:B------:R-:W-:Y:S01]  /*03f0*/  ULOP3.LUT UR17, UR17, UR5, URZ, 0x3c, !UPT ;  /* 0x0000000511117292 */ /* 0x000fe2000f8e3c3f */
[----:B------:R-:W3:Y:S01]  /*0400*/  R2UR UR16, R5 ;  /* 0x00000000051073c2 */ /* 0x000ee200000e0000 */
[----:B------:R-:W-:Y:S02]  /*0410*/  IMAD.MOV R0, RZ, RZ, -R0 ;  /* 0x000000ffff007224 */ /* 0x000fe400078e0a00 */
[----:B------:R-:W-:-:S05]  /*0420*/  IABS R2, R2 ;  /* 0x0000000200027213 */ /* 0x000fca0000000000 */
[----:B------:R-:W4:Y:S08]  /*0430*/  R2UR UR15, R2 ;  /* 0x00000000020f73c2 */ /* 0x000f3000000e0000 */
[----:B------:R-:W5:Y:S01]  /*0440*/  R2UR UR14, R0 ;  /* 0x00000000000e73c2 */ /* 0x000f6200000e0000 */
[----:B---3--:R-:W3:Y:S08]  /*0450*/  I2F.RP R6, UR16 ;  /* 0x0000001000067d06 */ /* 0x008ef00008209400 */
[----:B-1-3--:R-:W1:Y:S02]  /*0460*/  MUFU.RCP R4, R6 ;  /* 0x0000000600047308 */ /* 0x00ae640000001000 */
[----:B-1----:R-:W-:-:S06]  /*0470*/  IADD3 R4, R4, 0xffffffe, RZ ;  /* 0x0ffffffe04047810 */ /* 0x002fcc0007ffe0ff */
[----:B------:R-:W1:Y:S02]  /*0480*/  F2I.FTZ.U32.TRUNC.NTZ R4, R4 ;  /* 0x0000000400047305 */ /* 0x000e64000021f000 */
[----:B-1----:R-:W1:Y:S02]  /*0490*/  R2UR UR19, R4 ;  /* 0x00000000041373c2 */ /* 0x002e6400000e0000 */
[----:B-1----:R-:W-:-:S04]  /*04a0*/  UIADD3 UR4, URZ, -UR19, URZ ;  /* 0x800000133f047290 */ /* 0x002fc8000fffe03f */
[----:B------:R-:W-:-:S04]  /*04b0*/  UIMAD UR4, UR4, UR16, URZ ;  /* 0x00000010040472a4 */ /* 0x000fc8000f8e023f */
[----:B------:R-:W-:-:S04]  /*04c0*/  UIMAD.WIDE.U32 UR18, UR19, UR4, UR18 ;  /* 0x00000004131272a5 */ /* 0x000fc8000f8e0012 */
[----:B----4-:R-:W-:-:S04]  /*04d0*/  UIMAD.WIDE.U32 UR18, UR19, UR15, URZ ;  /* 0x0000000f131272a5 */ /* 0x010fc8000f8e003f */
[----:B-----5:R-:W-:-:S04]  /*04e0*/  UIMAD UR14, UR19, UR14, UR15 ;  /* 0x0000000e130e72a4 */ /* 0x020fc8000f8e020f */
[----:B------:R-:W-:-:S11]  /*04f0*/  UISETP.GT.U32.AND UP0, UPT, UR16, UR14, UPT ;  /* 0x0000000e1000728c */ /* 0x000fd6000bf04070 */
[----:B------:R-:W-:Y:S02]  /*0500*/  @!UP0 UIADD3 UR14, UR14, -UR16, URZ ;  /* 0x800000100e0e8290 */ /* 0x000fe4000fffe03f */
[----:B------:R-:W-:Y:S02]  /*0510*/  @!UP0 UIADD3 UR19, UR19, 0x1, URZ ;  /* 0x0000000113138890 */ /* 0x000fe4000fffe03f */
[----:B------:R-:W-:Y:S02]  /*0520*/  UISETP.GE.U32.AND UP1, UPT, UR14, UR16, UPT ;  /* 0x000000100e00728c */ /* 0x000fe4000bf26070 */
[----:B------:R-:W-:-:S09]  /*0530*/  UISETP.GE.AND UP0, UPT, UR17, URZ, UPT ;  /* 0x0000003f1100728c */ /* 0x000fd2000bf06270 */
[----:B------:R-:W-:Y:S02]  /*0540*/  @UP1 UIADD3 UR19, UR19, 0x1, URZ ;  /* 0x0000000113131890 */ /* 0x000fe4000fffe03f */
[----:B------:R-:W-:Y:S02]  /*0550*/  UISETP.NE.AND UP1, UPT, UR5, URZ, UPT ;  /* 0x0000003f0500728c */ /* 0x000fe4000bf25270 */
[----:B------:R-:W-:-:S09]  /*0560*/  @!UP0 UIADD3 UR19, -UR19, URZ, URZ ;  /* 0x0000003f13138290 */ /* 0x000fd2000fffe13f */
[----:B------:R-:W-:Y:S02]  /*0570*/  @!UP1 ULOP3.LUT UR19, URZ, UR5, URZ, 0x33, !UPT ;  /* 0x000000053f139292 */ /* 0x000fe4000f8e333f */
.L_x_2:
[----:B------:R-:W-:Y:S01]  /*0580*/  ULOP3.LUT UR7, UR7, 0xffff, URZ, 0xc0, !UPT ;  /* 0x0000ffff07077892 */ /* 0x000fe2000f8ec03f */
[----:B------:R-:W-:Y:S01]  /*0590*/  PLOP3.LUT P2, PT, PT, PT, PT, 0x80, 0x0 ;  /* 0x000000000000781c */ /* 0x000fe20003f4f070 */
[----:B------:R-:W-:Y:S01]  /*05a0*/  IMAD.MOV.U32 R5, RZ, RZ, RZ ;  /* 0x000000ffff057224 */ /* 0x000fe200078e00ff */
[----:B------:R-:W-:Y:S01]  /*05b0*/  CS2R R96, SRZ ;  /* 0x0000000000607805 */ /* 0x000fe2000001ff00 */
[----:B------:R-:W-:Y:S01]  /*05c0*/  UIMAD UR7, UR7, UR19, URZ ;  /* 0x00000013070772a4 */ /* 0x000fe2000f8e023f */
[----:B------:R-:W-:Y:S01]  /*05d0*/  IMAD.MOV.U32 R2, RZ, RZ, RZ ;  /* 0x000000ffff027224 */ /* 0x000fe200078e00ff */
[----:B------:R-:W-:Y:S01]  /*05e0*/  CS2R R94, SRZ ;  /* 0x00000000005e7805 */ /* 0x000fe2000001ff00 */
[----:B------:R-:W-:Y:S01]  /*05f0*/  CS2R R92, SRZ ;  /* 0x00000000005c7805 */ /* 0x000fe2000001ff00 */
[----:B------:R-:W-:Y:S01]  /*0600*/  UIADD3 UR19, UR7, UR19, URZ ;  /* 0x0000001307137290 */ /* 0x000fe2000fffe03f */
[----:B------:R-:W-:Y:S01]  /*0610*/  CS2R R90, SRZ ;  /* 0x00000000005a7805 */ /* 0x000fe2000001ff00 */
[----:B------:R-:W-:Y:S01]  /*0620*/  CS2R R88, SRZ ;  /* 0x0000000000587805 */ /* 0x000fe2000001ff00 */
[----:B------:R-:W-:Y:S01]  /*0630*/  CS2R R86, SRZ ;  /* 0x0000000000567805 */ /* 0x000fe2000001ff00 */
[----:B------:R-:W-:Y:S01]  /*0640*/  UISETP.LT.AND UP0, UPT, UR6, UR19, UPT ;  /* 0x000000130600728c */ /* 0x000fe2000bf01270 */
[----:B------:R-:W-:Y:S01]  /*0650*/  CS2R R84, SRZ ;  /* 0x0000000000547805 */ /* 0x000fe2000001ff00 */
[----:B------:R-:W-:Y:S01]  /*0660*/  CS2R R82, SRZ ;  /* 0x0000000000527805 */ /* 0x000fe2000001ff00 */
[----:B------:R-:W-:Y:S01]  /*0670*/  CS2R R80, SRZ ;  /* 0x0000000000507805 */ /* 0x000fe2000001ff00 */
[----:B------:R-:W-:Y:S01]  /*0680*/  USEL UR6, UR6, UR19, UP0 ;  /* 0x0000001306067287 */ /* 0x000fe20008000000 */
[----:B------:R-:W-:Y:S01]  /*0690*/  CS2R R78, SRZ ;  /* 0x00000000004e7805 */ /* 0x000fe2000001ff00 */
[----:B------:R-:W-:Y:S01]  /*06a0*/  CS2R R76, SRZ ;  /* 0x00000000004c7805 */ /* 0x000fe2000001ff00 */
[----:B------:R-:W-:Y:S01]  /*06b0*/  CS2R R74, SRZ ;  /* 0x00000000004a7805 */ /* 0x000fe2000001ff00 */
[----:B------:R-:W-:Y:S01]  /*06c0*/  UISETP.GT.AND UP0, UPT, UR6, UR7, UPT ;  /* 0x000000070600728c */ /* 0x000fe2000bf04270 */
[----:B------:R-:W-:Y:S01]  /*06d0*/  CS2R R72, SRZ ;  /* 0x0000000000487805 */ /* 0x000fe2000001ff00 */
[----:B------:R-:W-:Y:S01]  /*06e0*/  CS2R R70, SRZ ;  /* 0x0000000000467805 */ /* 0x000fe2000001ff00 */
[----:B------:R-:W-:Y:S01]  /*06f0*/  CS2R R68, SRZ ;  /* 0x0000000000447805 */ /* 0x000fe2000001ff00 */
[----:B------:R-:W-:Y:S01]  /*0700*/  CS2R R66, SRZ ;  /* 0x0000000000427805 */ /* 0x000fe2000001ff00 */
[----:B------:R-:W-:Y:S01]  /*0710*/  CS2R R64, SRZ ;  /* 0x0000000000407805 */ /* 0x000fe2000001ff00 */
[----:B------:R-:W-:Y:S01]  /*0720*/  PLOP3.LUT P0, PT, PT, PT, UP0, 0x80, 0x0 ;  /* 0x000000000000781c */ /* 0x000fe20003f0f008 */
[----:B------:R-:W-:Y:S01]  /*0730*/  CS2R R62, SRZ ;  /* 0x00000000003e7805 */ /* 0x000fe2000001ff00 */
        /* <DEDUP_REMOVED lines=30> */
[----:B------:R-:W-:Y:S05]  /*0920*/  @!P0 BRA `(.L_x_3) ;  /* 0x0000742000008947 */ /* 0x000fea0003800000 */
[----:B------:R-:W-:Y:S02]  /*0930*/  ULDC.64 UR4, c[0x0][0x340] ;  /* 0x0000d00000047ab9 */ /* 0x000fe40000000a00 */
[----:B------:R-:W-:-:S02]  /*0940*/  UISETP.NE.U32.AND UP0, UPT, URZ, UR4, UPT ;  /* 0x000000043f00728c */ /* 0x000fc4000bf05070 */
[----:B------:R-:W-:Y:S02]  /*0950*/  ULDC.64 UR14, c[0x0][0x340] ;  /* 0x0000d000000e7ab9 */ /* 0x000fe40000000a00 */
[----:B------:R-:W-:-:S06]  /*0960*/  UISETP.NE.AND.EX UP0, UPT, URZ, UR5, UPT, UP0 ;  /* 0x000000053f00728c */ /* 0x000fcc000bf05300 */
[----:B------:R-:W-:-:S05]  /*0970*/  PLOP3.LUT P0, PT, PT, PT, UP0, 0x80, 0x0 ;  /* 0x000000000000781c */ /* 0x000fca0003f0f008 */
[----:B------:R-:W-:Y:S02]  /*0980*/  @UP0 UMOV UR4, 0x4 ;  /* 0x0000000400040882 */ /* 0x000fe40000000000 */
[----:B------:R-:W-:-:S06]  /*0990*/  @UP0 UIMAD.WIDE UR4, UR11, UR4, UR14 ;  /* 0x000000040b0402a5 */ /* 0x000fcc000f8e020e */
[----:B------:R-:W-:Y:S02]  /*09a0*/  IMAD.U32 R8, RZ, RZ, UR4 ;  /* 0x00000004ff087e24 */ /* 0x000fe4000f8e00ff */
[----:B------:R-:W-:Y:S01]  /*09b0*/  IMAD.U32 R9, RZ, RZ, UR5 ;  /* 0x00000005ff097e24 */ /* 0x000fe2000f8e00ff */
[----:B------:R-:W3:Y:S01]  /*09c0*/  S2R R10, SR_CTAID.X ;  /* 0x00000000000a7919 */ /* 0x000ee20000002500 */
[----:B------:R-:W-:Y:S01]  /*09d0*/  SHF.R.S32.HI R12, RZ, 0x1f, R3 ;  /* 0x0000001fff0c7819 */ /* 0x000fe20000011403 */
[----:B------:R-:W-:Y:S01]  /*09e0*/  IMAD.MOV.U32 R0, RZ, RZ, c[0x0][0x2c4] ;  /* 0x0000b100ff007624 */ /* 0x000fe200078e00ff */
[----:B------:R-:W-:Y:S01]  /*09f0*/  USHF.R.S32.HI UR14, URZ, 0x1f, UR10 ;  /* 0x0000001f3f0e7899 */ /* 0x000fe2000801140a */
[----:B------:R3:W4:Y:S01]  /*0a00*/  @P0 LDG.E R8, [R8.64] ;  /* 0x0000000c08080981 */ /* 0x000722000c1e1900 */
[-C--:B------:R-:W-:Y:S01]  /*0a10*/  LEA.HI R7, R12, R3.reuse, RZ, 0x3 ;  /* 0x000000030c077211 */ /* 0x080fe200078f18ff */
[----:B------:R-:W-:Y:S01]  /*0a20*/  ULDC.64 UR4, c[0x0][0x1b8] ;  /* 0x00006e0000047ab9 */ /* 0x000fe20000000a00 */
[----:B------:R-:W-:Y:S01]  /*0a30*/  ISETP.NE.AND P1, PT, R0, 0x1, PT ;  /* 0x000000010000780c */ /* 0x000fe20003f25270 */
[----:B------:R-:W-:Y:S01]  /*0a40*/  UIMAD UR14, UR14, UR4, URZ ;  /* 0x000000040e0e72a4 */ /* 0x000fe2000f8e023f */
[----:B------:R-:W-:Y:S01]  /*0a50*/  LOP3.LUT R2, R7, 0xfffffff8, RZ, 0xc0, !PT ;  /* 0xfffffff807027812 */ /* 0x000fe200078ec0ff */
[----:B------:R-:W-:Y:S01]  /*0a60*/  UIMAD.WIDE.U32 UR16, UR10, UR4, URZ ;  /* 0x000000040a1072a5 */ /* 0x000fe2000f8e003f */
[----:B------:R-:W-:Y:S01]  /*0a70*/  SHF.R.S32.HI R7, RZ, 0x3, R7 ;  /* 0x00000003ff077819 */ /* 0x000fe20000011407 */
[----:B------:R-:W-:Y:S01]  /*0a80*/  UIMAD UR14, UR10, UR5, UR14 ;  /* 0x000000050a0e72a4 */ /* 0x000fe2000f8e020e */
[----:B------:R-:W-:Y:S01]  /*0a90*/  LEA.HI R11, R12, R3, RZ, 0x4 ;  /* 0x000000030c0b7211 */ /* 0x000fe200078f20ff */
[----:B------:R-:W-:Y:S01]  /*0aa0*/  IMAD.IADD R2, R3, 0x1, -R2 ;  /* 0x0000000103027824 */ /* 0x000fe200078e0a02 */
[----:B------:R-:W-:Y:S01]  /*0ab0*/  USHF.R.S32.HI UR15, URZ, 0x1f, UR11 ;  /* 0x0000001f3f0f7899 */ /* 0x000fe2000801140b */
[----:B------:R-:W-:Y:S01]  /*0ac0*/  IMAD.SHL.U32 R6, R7, 0x40, RZ ;  /* 0x0000004007067824 */ /* 0x000fe200078e00ff */
[----:B------:R-:W-:Y:S01]  /*0ad0*/  ULDC.64 UR4, c[0x0][0x1c0] ;  /* 0x0000700000047ab9 */ /* 0x000fe20000000a00 */
[C---:B------:R-:W-:Y:S01]  /*0ae0*/  IMAD R210, R2.reuse, 0x20, R7 ;  /* 0x0000002002d27824 */ /* 0x040fe200078e0207 */
[----:B------:R-:W-:Y:S01]  /*0af0*/  UIADD3 UR17, UR17, UR14, URZ ;  /* 0x0000000e11117290 */ /* 0x000fe2000fffe03f */
[----:B------:R-:W-:Y:S01]  /*0b00*/  IMAD.SHL.U32 R135, R2, 0x8, RZ ;  /* 0x0000000802877824 */ /* 0x000fe200078e00ff */
[----:B------:R-:W-:Y:S01]  /*0b10*/  UIMAD UR15, UR15, UR4, URZ ;  /* 0x000000040f0f72a4 */ /* 0x000fe2000f8e023f */
[----:B------:R-:W-:Y:S01]  /*0b20*/  LOP3.LUT R6, R6, 0x1c0, RZ, 0xc0, !PT ;  /* 0x000001c006067812 */ /* 0x000fe200078ec0ff */
[----:B------:R-:W-:Y:S01]  /*0b30*/  UIMAD.WIDE.U32 UR16, UR11, UR4, UR16 ;  /* 0x000000040b1072a5 */ /* 0x000fe2000f8e0010 */
[----:B------:R-:W-:Y:S01]  /*0b40*/  BSSY B0, `(.L_x_4) ;  /* 0x0000046000007945 */ /* 0x000fe20003800000 */
[----:B------:R-:W-:Y:S01]  /*0b50*/  UIMAD UR5, UR11, UR5, UR15 ;  /* 0x000000050b0572a4 */ /* 0x000fe2000f8e020f */
[----:B------:R-:W-:Y:S01]  /*0b60*/  LOP3.LUT R207, R6, 0x38, R135, 0xf8, !PT ;  /* 0x0000003806cf7812 */ /* 0x000fe200078ef887 */
[----:B------:R-:W-:Y:S01]  /*0b70*/  ULDC UR4, c[0x0][0x168] ;  /* 0x00005a0000047ab9 */ /* 0x000fe20000000800 */
[C---:B------:R-:W-:Y:S01]  /*0b80*/  IADD3 R16, R135.reuse, 0x80, RZ ;  /* 0x0000008087107810 */ /* 0x040fe20007ffe0ff */
[----:B---3--:R-:W-:Y:S01]  /*0b90*/  IMAD R9, R10, 0x80, R210 ;  /* 0x000000800a097824 */ /* 0x008fe200078e02d2 */
[----:B------:R-:W-:Y:S01]  /*0ba0*/  UIADD3 UR5, UR17, UR5, URZ ;  /* 0x0000000511057290 */ /* 0x000fe2000fffe03f */
[----:B------:R-:W-:Y:S01]  /*0bb0*/  IMAD.U32 R15, RZ, RZ, UR17 ;  /* 0x00000011ff0f7e24 */ /* 0x000fe2000f8e00ff */
[----:B------:R-:W-:Y:S01]  /*0bc0*/  ISETP.GE.AND P5, PT, R135, c[0x0][0x198], PT ;  /* 0x0000660087007a0c */ /* 0x000fe20003fa6270 */
[----:B------:R-:W-:Y:S01]  /*0bd0*/  @P1 IMAD.HI.U32 R0, R9, c[0x0][0x2c8], RZ ;  /* 0x0000b20009001a27 */ /* 0x000fe200078e00ff */
[----:B------:R-:W-:-:S03]  /*0be0*/  ISETP.GE.AND P3, PT, R16, c[0x0][0x198], PT ;  /* 0x0000660010007a0c */ /* 0x000fc60003f66270 */
[----:B------:R-:W-:Y:S01]  /*0bf0*/  IMAD.MOV.U32 R5, RZ, RZ, R9 ;  /* 0x000000ffff057224 */ /* 0x000fe200078e0009 */
[----:B------:R-:W-:Y:S01]  /*0c00*/  @P1 SHF.R.U32.HI R5, RZ, c[0x0][0x2cc], R0 ;  /* 0x0000b300ff051a19 */ /* 0x000fe20000011600 */
[----:B------:R-:W-:Y:S02]  /*0c10*/  IMAD.U32 R14, RZ, RZ, UR16 ;  /* 0x00000010ff0e7e24 */ /* 0x000fe4000f8e00ff */
[----:B------:R-:W-:Y:S01]  /*0c20*/  IMAD.U32 R15, RZ, RZ, UR5 ;  /* 0x00000005ff0f7e24 */ /* 0x000fe2000f8e00ff */
[--C-:B-1----:R-:W-:Y:S01]  /*0c30*/  SHF.R.S32.HI R4, RZ, 0x1f, R5.reuse ;  /* 0x0000001fff047819 */ /* 0x102fe20000011405 */
[----:B------:R-:W-:Y:S01]  /*0c40*/  IMAD.MOV R0, RZ, RZ, -R5 ;  /* 0x000000ffff007224 */ /* 0x000fe200078e0a05 */
[----:B------:R-:W-:Y:S01]  /*0c50*/  ULDC UR5, c[0x0][0x2c4] ;  /* 0x0000b10000057ab9 */ /* 0x000fe20000000800 */
[----:B------:R-:W-:Y:S01]  /*0c60*/  IMAD.WIDE.U32 R14, R5, c[0x0][0x1b0], R14 ;  /* 0x00006c00050e7a25 */ /* 0x000fe200078e000e */
[----:B------:R-:W-:-:S03]  /*0c70*/  UIMAD UR4, UR5, UR4, URZ ;  /* 0x00000004050472a4 */ /* 0x000fc6000f8e023f */
[----:B------:R-:W-:Y:S02]  /*0c80*/  IMAD R0, R0, c[0x0][0x2c4], R9 ;  /* 0x0000b10000007a24 */ /* 0x000fe400078e0209 */
[----:B------:R-:W-:Y:S02]  /*0c90*/  IMAD R4, R4, c[0x0][0x1b0], RZ ;  /* 0x00006c0004047a24 */ /* 0x000fe400078e02ff */
[----:B------:R-:W-:Y:S01]  /*0ca0*/  IMAD R10, R10, 0x80, R7 ;  /* 0x000000800a0a7824 */ /* 0x000fe200078e0207 */
[----:B------:R-:W-:Y:S01]  /*0cb0*/  SHF.R.S32.HI R9, RZ, 0x1f, R0 ;  /* 0x0000001fff097819 */ /* 0x000fe20000011400 */
[----:B------:R-:W-:-:S04]  /*0cc0*/  IMAD R5, R5, c[0x0][0x1b4], R4 ;  /* 0x00006d0005057a24 */ /* 0x000fc800078e0204 */
[----:B------:R-:W-:Y:S02]  /*0cd0*/  IMAD.IADD R15, R15, 0x1, R5 ;  /* 0x000000010f0f7824 */ /* 0x000fe400078e0205 */
[----:B------:R-:W-:Y:S02]  /*0ce0*/  IMAD R9, R9, c[0x0][0x1a8], RZ ;  /* 0x00006a0009097a24 */ /* 0x000fe400078e02ff */
[----:B------:R-:W-:Y:S01]  /*0cf0*/  IMAD.WIDE.U32 R4, R0, c[0x0][0x1a8], R14 ;  /* 0x00006a0000047a25 */ /* 0x000fe200078e000e */
[----:B------:R-:W-:-:S03]  /*0d00*/  LEA.HI R14, R12, R3, RZ, 0x6 ;  /* 0x000000030c0e7211 */ /* 0x000fc600078f30ff */
[----:B------:R-:W-:Y:S01]  /*0d10*/  IMAD R9, R0, c[0x0][0x1ac], R9 ;  /* 0x00006b0000097a24 */ /* 0x000fe200078e0209 */
[----:B------:R-:W-:Y:S01]  /*0d20*/  LOP3.LUT R0, R11, 0xfffffff0, RZ, 0xc0, !PT ;  /* 0xfffffff00b007812 */ /* 0x000fe200078ec0ff */
[----:B------:R-:W-:Y:S01]  /*0d30*/  IMAD.SHL.U32 R14, R14, 0x8, RZ ;  /* 0x000000080e0e7824 */ /* 0x000fe200078e00ff */
[C---:B------:R-:W-:Y:S01]  /*0d40*/  LEA R17, P1, R4.reuse, c[0x0][0x160], 0x1 ;  /* 0x0000580004117a11 */ /* 0x040fe200078208ff */
[----:B------:R-:W-:Y:S02]  /*0d50*/  IMAD.IADD R9, R5, 0x1, R9 ;  /* 0x0000000105097824 */ /* 0x000fe400078e0209 */
[----:B------:R-:W-:Y:S01]  /*0d60*/  IMAD.IADD R5, R3, 0x1, -R0 ;  /* 0x0000000103057824 */ /* 0x000fe200078e0a00 */
[----:B------:R-:W-:Y:S01]  /*0d70*/  SHF.R.U32.HI R0, RZ, 0x3, R6 ;  /* 0x00000003ff007819 */ /* 0x000fe20000011606 */
[----:B------:R1:W3:Y:S01]  /*0d80*/  SHFL.IDX PT, R18, R17, RZ, 0x181f ;  /* 0x00181fff11127589 */ /* 0x0002e200000e0000 */
[----:B------:R-:W-:Y:S02]  /*0d90*/  LEA.HI.X R9, R4, c[0x0][0x164], R9, 0x1, P1 ;  /* 0x0000590004097a11 */ /* 0x000fe400008f0c09 */
[----:B------:R-:W-:-:S02]  /*0da0*/  SHF.R.S32.HI R4, RZ, 0x1f, R5 ;  /* 0x0000001fff047819 */ /* 0x000fc40000011405 */
[----:B------:R-:W-:Y:S01]  /*0db0*/  LOP3.LUT R207, R207, R0, RZ, 0x3c, !PT ;  /* 0x00000000cfcf7212 */ /* 0x000fe200078e3cff */
[----:B------:R-:W-:Y:S01]  /*0dc0*/  IMAD.MOV.U32 R0, RZ, RZ, 0x10 ;  /* 0x00000010ff007424 */ /* 0x000fe200078e00ff */
[----:B------:R-:W-:Y:S01]  /*0dd0*/  LEA.HI R4, R4, R5, RZ, 0x3 ;  /* 0x0000000504047211 */ /* 0x000fe200078f18ff */
[----:B------:R1:W2:Y:S01]  /*0de0*/  SHFL.IDX PT, R19, R9, RZ, 0x181f ;  /* 0x00181fff09137589 */ /* 0x0002a200000e0000 */
[----:B------:R-:W-:Y:S02]  /*0df0*/  LOP3.LUT R207, R207, 0xfffffe00, R14, 0xf8, !PT ;  /* 0xfffffe00cfcf7812 */ /* 0x000fe400078ef80e */
[----:B------:R-:W-:-:S05]  /*0e00*/  LOP3.LUT R6, R4, 0xfffffff8, RZ, 0xc0, !PT ;  /* 0xfffffff804067812 */ /* 0x000fca00078ec0ff */
[----:B------:R-:W-:Y:S02]  /*0e10*/  IMAD.IADD R6, R5, 0x1, -R6 ;  /* 0x0000000105067824 */ /* 0x000fe400078e0a06 */
[----:B------:R-:W-:Y:S01]  /*0e20*/  IMAD.MOV.U32 R5, RZ, RZ, 0x20 ;  /* 0x00000020ff057424 */ /* 0x000fe200078e00ff */
[----:B----4-:R4:W5:Y:S01]  /*0e30*/  @P0 R2UR UR14, R8 ;  /* 0x00000000080e03c2 */ /* 0x01096200000e0000 */
[----:B------:R-:W-:Y:S01]  /*0e40*/  ISETP.GE.AND P0, PT, R10, UR4, PT ;  /* 0x000000040a007c0c */ /* 0x000fe2000bf06270 */
[----:B-----5:R-:W-:Y:S01]  /*0e50*/  @!UP0 UMOV UR14, UR11 ;  /* 0x0000000b000e8c82 */ /* 0x020fe20008000000 */
[----:B----4-:R-:W-:-:S04]  /*0e60*/  IADD3 R8, R135, 0x40, RZ ;  /* 0x0000004087087810 */ /* 0x010fc80007ffe0ff */
[----:B------:R-:W-:-:S04]  /*0e70*/  ISETP.GE.AND P4, PT, R8, c[0x0][0x198], PT ;  /* 0x0000660008007a0c */ /* 0x000fc80003f86270 */
[----:B------:R-:W-:-:S05]  /*0e80*/  R2P PR, R6, 0x6 ;  /* 0x0000000606007804 */ /* 0x000fca0000000000 */
[----:B------:R-:W-:Y:S02]  /*0e90*/  SEL R0, R0, 0xfffffff0, !P1 ;  /* 0xfffffff000007807 */ /* 0x000fe40004800000 */
[----:B------:R-:W-:Y:S01]  /*0ea0*/  SEL R5, R5, 0xffffffe0, !P2 ;  /* 0xffffffe005057807 */ /* 0x000fe20005000000 */
[----:B------:R-:W-:Y:S05]  /*0eb0*/  @P0 BRA `(.L_x_5) ;  /* 0x000000e000000947 */ /* 0x000fea0003800000 */
[----:B-123--:R-:W-:Y:S01]  /*0ec0*/  SHF.R.S32.HI R15, RZ, 0x1f, R8 ;  /* 0x0000001fff0f7819 */ /* 0x00efe20000011408 */
[----:B------:R-:W-:Y:S01]  /*0ed0*/  IMAD.WIDE R20, R135, 0x2, R18 ;  /* 0x0000000287147825 */ /* 0x000fe200078e0212 */
[----:B------:R-:W-:Y:S02]  /*0ee0*/  SHF.R.S32.HI R13, RZ, 0x1f, R16 ;  /* 0x0000001fff0d7819 */ /* 0x000fe40000011410 */
[----:B------:R-:W-:Y:S01]  /*0ef0*/  LEA.HI R14, R15, R8, RZ, 0x3 ;  /* 0x000000080f0e7211 */ /* 0x000fe200078f18ff */
[----:B------:R-:W-:Y:S01]  /*0f00*/  IMAD.SHL.U32 R15, R207, 0x2, RZ ;  /* 0x00000002cf0f7824 */ /* 0x000fe200078e00ff */
[----:B------:R-:W-:Y:S02]  /*0f10*/  LEA.HI R13, R13, R16, RZ, 0x3 ;  /* 0x000000100d0d7211 */ /* 0x000fe400078f18ff */
[----:B------:R-:W-:-:S02]  /*0f20*/  LOP3.LUT R14, R14, 0xfffffff8, RZ, 0xc0, !PT ;  /* 0xfffffff80e0e7812 */ /* 0x000fc400078ec0ff */
[----:B------:R-:W-:Y:S01]  /*0f30*/  LOP3.LUT R13, R13, 0xfffffff8, RZ, 0xc0, !PT ;  /* 0xfffffff80d0d7812 */ /* 0x000fe200078ec0ff */
[----:B------:R-:W-:Y:S01]  /*0f40*/  @!PT LDS RZ, [RZ] ;  /* 0x00000000fffff984 */ /* 0x000fe20000000800 */
[----:B------:R1:W-:Y:S02]  /*0f50*/  LDGSTS.E.BYPASS.LTC128B.128 [R15+0xc100], [R20.64], !P5 ;  /* 0x0c100000140f7fae */ /* 0x0003e4000e901d4c */
[----:B------:R-:W-:-:S04]  /*0f60*/  IMAD.WIDE R22, R14, 0x2, R18 ;  /* 0x000000020e167825 */ /* 0x000fc800078e0212 */
[----:B------:R-:W-:Y:S01]  /*0f70*/  IMAD.WIDE R18, R13, 0x2, R18 ;  /* 0x000000020d127825 */ /* 0x000fe200078e0212 */
[----:B------:R1:W-:Y:S04]  /*0f80*/  LDGSTS.E.BYPASS.LTC128B.128 [R15+0x10100], [R22.64], !P4 ;  /* 0x10100000160f7fae */ /* 0x0003e8000e101d4c */
[----:B------:R1:W-:Y:S02]  /*0f90*/  LDGSTS.E.BYPASS.LTC128B.128 [R15+0x14100], [R18.64], !P3 ;  /* 0x14100000120f7fae */ /* 0x0003e4000d901d4c */
.L_x_5:
[----:B-123--:R-:W-:Y:S05]  /*0fa0*/  BSYNC B0 ;  /* 0x0000000000007941 */ /* 0x00efea0003800000 */
.L_x_4:
[----:B------:R-:W-:Y:S01]  /*0fb0*/  IADD3 R13, R10, 0x20, RZ ;  /* 0x000000200a0d7810 */ /* 0x000fe20007ffe0ff */
[----:B------:R1:W2:Y:S01]  /*0fc0*/  SHFL.IDX PT, R19, R9, 0x1, 0x181f ;  /* 0x00381f0009137f89 */ /* 0x0002a200000e0000 */
[----:B------:R-:W-:Y:S02]  /*0fd0*/  BSSY B0, `(.L_x_6) ;  /* 0x0000012000007945 */ /* 0x000fe40003800000 */
[----:B------:R-:W-:Y:S01]  /*0fe0*/  ISETP.GE.AND P0, PT, R13, UR4, PT ;  /* 0x000000040d007c0c */ /* 0x000fe2000bf06270 */
[----:B------:R1:W3:-:S12]  /*0ff0*/  SHFL.IDX PT, R18, R17, 0x1, 0x181f ;  /* 0x00381f0011127f89 */ /* 0x0002d800000e0000 */
[----:B------:R-:W-:Y:S05]  /*1000*/  @P0 BRA `(.L_x_7) ;  /* 0x000000e000000947 */ /* 0x000fea0003800000 */
[----:B------:R-:W-:Y:S01]  /*1010*/  SHF.R.S32.HI R15, RZ, 0x1f, R8 ;  /* 0x0000001fff0f7819 */ /* 0x000fe20000011408 */
[----:B--23--:R-:W-:Y:S01]  /*1020*/  IMAD.WIDE R20, R135, 0x2, R18 ;  /* 0x0000000287147825 */ /* 0x00cfe200078e0212 */
[----:B------:R-:W-:Y:S02]  /*1030*/  SHF.R.S32.HI R13, RZ, 0x1f, R16 ;  /* 0x0000001fff0d7819 */ /* 0x000fe40000011410 */
[----:B------:R-:W-:Y:S01]  /*1040*/  LEA.HI R14, R15, R8, RZ, 0x3 ;  /* 0x000000080f0e7211 */ /* 0x000fe200078f18ff */
[----:B------:R-:W-:Y:S01]  /*1050*/  IMAD.SHL.U32 R15, R207, 0x2, RZ ;  /* 0x00000002cf0f7824 */ /* 0x000fe200078e00ff */
[----:B------:R-:W-:Y:S02]  /*1060*/  LEA.HI R13, R13, R16, RZ, 0x3 ;  /* 0x000000100d0d7211 */ /* 0x000fe400078f18ff */
[----:B------:R-:W-:Y:S02]  /*1070*/  LOP3.LUT R14, R14, 0xfffffff8, RZ, 0xc0, !PT ;  /* 0xfffffff80e0e7812 */ /* 0x000fe400078ec0ff */
[----:B------:R-:W-:Y:S01]  /*1080*/  LOP3.LUT R13, R13, 0xfffffff8, RZ, 0xc0, !PT ;  /* 0xfffffff80d0d7812 */ /* 0x000fe200078ec0ff */
[----:B------:R-:W-:Y:S01]  /*1090*/  @!PT LDS RZ, [RZ] ;  /* 0x00000000fffff984 */ /* 0x000fe20000000800 */
[----:B------:R2:W-:Y:S02]  /*10a0*/  LDGSTS.E.BYPASS.LTC128B.128 [R15+0xd100], [R20.64], !P5 ;  /* 0x0d100000140f7fae */ /* 0x0005e4000e901d4c */
[----:B------:R-:W-:-:S04]  /*10b0*/  IMAD.WIDE R22, R14, 0x2, R18 ;  /* 0x000000020e167825 */ /* 0x000fc800078e0212 */
[----:B------:R-:W-:Y:S01]  /*10c0*/  IMAD.WIDE R18, R13, 0x2, R18 ;  /* 0x000000020d127825 */ /* 0x000fe200078e0212 */
[----:B------:R2:W-:Y:S04]  /*10d0*/  LDGSTS.E.BYPASS.LTC128B.128 [R15+0x11100], [R22.64], !P4 ;  /* 0x11100000160f7fae */ /* 0x0005e8000e101d4c */
[----:B------:R2:W-:Y:S02]  /*10e0*/  LDGSTS.E.BYPASS.LTC128B.128 [R15+0x15100], [R18.64], !P3 ;  /* 0x15100000120f7fae */ /* 0x0005e4000d901d4c */
.L_x_7:
[----:B------:R-:W-:Y:S05]  /*10f0*/  BSYNC B0 ;  /* 0x0000000000007941 */ /* 0x000fea0003800000 */
.L_x_6:
[----:B------:R-:W-:Y:S01]  /*1100*/  IADD3 R13, R10, 0x40, RZ ;  /* 0x000000400a0d7810 */ /* 0x000fe20007ffe0ff */
[----:B--2---:R2:W4:Y:S01]  /*1110*/  SHFL.IDX PT, R19, R9, 0x2, 0x181f ;  /* 0x00581f0009137f89 */ /* 0x00452200000e0000 */
[----:B------:R-:W-:Y:S02]  /*1120*/  BSSY B0, `(.L_x_8) ;  /* 0x0000012000007945 */ /* 0x000fe40003800000 */
[----:B------:R-:W-:Y:S01]  /*1130*/  ISETP.GE.AND P0, PT, R13, UR4, PT ;  /* 0x000000040d007c0c */ /* 0x000fe2000bf06270 */
[----:B---3--:R2:W3:-:S12]  /*1140*/  SHFL.IDX PT, R18, R17, 0x2, 0x181f ;  /* 0x00581f0011127f89 */ /* 0x0084d800000e0000 */
[----:B------:R-:W-:Y:S05]  /*1150*/  @P0 BRA `(.L_x_9) ;  /* 0x000000e000000947 */ /* 0x000fea0003800000 */
[----:B------:R-:W-:Y:S01]  /*1160*/  SHF.R.S32.HI R15, RZ, 0x1f, R8 ;  /* 0x0000001fff0f7819 */ /* 0x000fe20000011408 */
[----:B---34-:R-:W-:Y:S01]  /*1170*/  IMAD.WIDE R20, R135, 0x2, R18 ;  /* 0x0000000287147825 */ /* 0x018fe200078e0212 */
        /* <DEDUP_REMOVED lines=12> */
.L_x_9:
[----:B------:R-:W-:Y:S05]  /*1240*/  BSYNC B0 ;  /* 0x0000000000007941 */ /* 0x000fea0003800000 */
.L_x_8:
[----:B------:R-:W-:Y:S01]  /*1250*/  UIADD3 UR11, UR6, -0x1, URZ ;  /* 0xffffffff060b7890 */ /* 0x000fe2000fffe03f */
[----:B------:R-:W-:Y:S01]  /*1260*/  IMAD.MOV.U32 R13, RZ, RZ, c[0x0][0x2b8] ;  /* 0x0000ae00ff0d7624 */ /* 0x000fe200078e00ff */
[----:B---3--:R-:W-:Y:S01]  /*1270*/  SHFL.IDX PT, R18, R17, 0x3, 0x181f ;  /* 0x00781f0011127f89 */ /* 0x008fe200000e0000 */
[----:B------:R-:W-:Y:S01]  /*1280*/  IADD3 R10, R10, 0x60, RZ ;  /* 0x000000600a0a7810 */ /* 0x000fe20007ffe0ff */
[----:B------:R-:W-:Y:S01]  /*1290*/  IMAD.SHL.U32 R207, R207, 0x2, RZ ;  /* 0x00000002cfcf7824 */ /* 0x000fe200078e00ff */
[----:B------:R-:W-:Y:S01]  /*12a0*/  SHF.R.S32.HI R133, RZ, 0x1f, R16 ;  /* 0x0000001fff857819 */ /* 0x000fe20000011410 */
[----:B----4-:R3:W4:Y:S01]  /*12b0*/  SHFL.IDX PT, R19, R9, 0x3, 0x181f ;  /* 0x00781f0009137f89 */ /* 0x01072200000e0000 */
[----:B------:R-:W-:Y:S01]  /*12c0*/  ISETP.NE.AND P0, PT, R13, 0x1, PT ;  /* 0x000000010d00780c */ /* 0x000fe20003f05270 */
[----:B------:R-:W-:Y:S01]  /*12d0*/  IMAD.U32 R13, RZ, RZ, UR11 ;  /* 0x0000000bff0d7e24 */ /* 0x000fe2000f8e00ff */
[----:B------:R-:W-:Y:S01]  /*12e0*/  ISETP.GE.AND P2, PT, R10, UR4, PT ;  /* 0x000000040a007c0c */ /* 0x000fe2000bf46270 */
[----:B------:R-:W-:Y:S01]  /*12f0*/  USHF.R.S32.HI UR15, URZ, 0x1f, UR14 ;  /* 0x0000001f3f0f7899 */ /* 0x000fe2000801140e */
[----:B------:R-:W-:Y:S01]  /*1300*/  LEA.HI R133, R133, R16, RZ, 0x3 ;  /* 0x0000001085857211 */ /* 0x000fe200078f18ff */
[----:B------:R-:W-:Y:S01]  /*1310*/  IMAD R13, R13, 0x40, R210 ;  /* 0x000000400d0d7824 */ /* 0x000fe200078e02d2 */
[----:B------:R-:W-:Y:S01]  /*1320*/  ULDC.64 UR4, c[0x0][0x2b0] ;  /* 0x0000ac0000047ab9 */ /* 0x000fe20000000a00 */
[----:B------:R-:W-:Y:S01]  /*1330*/  IMAD.MOV.U32 R208, RZ, RZ, RZ ;  /* 0x000000ffffd07224 */ /* 0x000fe200078e00ff */
[----:B------:R-:W-:Y:S01]  /*1340*/  LOP3.LUT R133, R133, 0xfffffff8, RZ, 0xc0, !PT ;  /* 0xfffffff885857812 */ /* 0x000fe200078ec0ff */
[----:B------:R-:W-:Y:S01]  /*1350*/  UIMAD UR15, UR15, UR4, URZ ;  /* 0x000000040f0f72a4 */ /* 0x000fe2000f8e023f */
[C---:B------:R-:W-:Y:S01]  /*1360*/  IADD3 R209, R13.reuse, UR8, RZ ;  /* 0x000000080dd17c10 */ /* 0x040fe2000fffe0ff */
[----:B------:R-:W-:Y:S01]  /*1370*/  UIMAD.WIDE.U32 UR16, UR14, UR4, URZ ;  /* 0x000000040e1072a5 */ /* 0x000fe2000f8e003f */
[----:B------:R-:W-:Y:S01]  /*1380*/  ISETP.GE.AND P6, PT, R13, UR9, PT ;  /* 0x000000090d007c0c */ /* 0x000fe2000bfc6270 */
[----:B------:R-:W-:Y:S01]  /*1390*/  UIMAD UR15, UR14, UR5, UR15 ;  /* 0x000000050e0f72a4 */ /* 0x000fe2000f8e020f */
[----:B------:R-:W-:Y:S01]  /*13a0*/  SHF.R.S32.HI R13, RZ, 0x1f, R8 ;  /* 0x0000001fff0d7819 */ /* 0x000fe20000011408 */
[----:B------:R-:W-:Y:S01]  /*13b0*/  @P0 IMAD.HI.U32 R10, R209, c[0x0][0x2bc], RZ ;  /* 0x0000af00d10a0a27 */ /* 0x000fe200078e00ff */
[----:B------:R-:W-:Y:S01]  /*13c0*/  ISETP.GT.OR P6, PT, R210, 0x3f, P6 ;  /* 0x0000003fd200780c */ /* 0x000fe200037c4670 */
[----:B------:R-:W-:Y:S01]  /*13d0*/  UIADD3 UR15, UR17, UR15, URZ ;  /* 0x0000000f110f7290 */ /* 0x000fe2000fffe03f */
[----:B------:R-:W-:Y:S01]  /*13e0*/  LEA.HI R134, R13, R8, RZ, 0x3 ;  /* 0x000000080d867211 */ /* 0x000fe200078f18ff */
[----:B-123--:R-:W-:-:S03]  /*13f0*/  IMAD.MOV.U32 R9, RZ, RZ, R209 ;  /* 0x000000ffff097224 */ /* 0x00efc600078e00d1 */
[----:B------:R-:W-:Y:S01]  /*1400*/  LOP3.LUT R134, R134, 0xfffffff8, RZ, 0xc0, !PT ;  /* 0xfffffff886867812 */ /* 0x000fe200078ec0ff */
[----:B----4-:R-:W-:Y:S01]  /*1410*/  @!P2 IMAD.WIDE R22, R135, 0x2, R18 ;  /* 0x000000028716a825 */ /* 0x010fe200078e0212 */
[----:B------:R-:W-:Y:S01]  /*1420*/  @P0 SHF.R.U32.HI R9, RZ, c[0x0][0x2c0], R10 ;  /* 0x0000b000ff090a19 */ /* 0x000fe2000001160a */
[----:B------:R-:W-:Y:S02]  /*1430*/  USHF.R.S32.HI UR14, URZ, 0x1f, UR10 ;  /* 0x0000001f3f0e7899 */ /* 0x000fe4000801140a */
[--C-:B------:R-:W-:Y:S01]  /*1440*/  @!P2 IMAD.WIDE R20, R134, 0x2, R18.reuse ;  /* 0x000000028614a825 */ /* 0x100fe200078e0212 */
[----:B------:R-:W-:Y:S01]  /*1450*/  @!PT LDS RZ, [RZ] ;  /* 0x00000000fffff984 */ /* 0x000fe20000000800 */
[----:B------:R1:W-:Y:S01]  /*1460*/  @!P2 LDGSTS.E.BYPASS.LTC128B.128 [R207+0xf100], [R22.64], !P5 ;  /* 0x0f10000016cfafae */ /* 0x0003e2000e901d4c */
[----:B------:R-:W-:Y:S01]  /*1470*/  @!P6 IADD3 R13, P1, R9, UR16, RZ ;  /* 0x00000010090dec10 */ /* 0x000fe2000ff3e0ff */
[----:B------:R-:W-:Y:S01]  /*1480*/  ULDC.64 UR4, c[0x0][0x1e8] ;  /* 0x00007a0000047ab9 */ /* 0x000fe20000000a00 */
[----:B------:R-:W-:Y:S01]  /*1490*/  @!P2 IMAD.WIDE R18, R133, 0x2, R18 ;  /* 0x000000028512a825 */ /* 0x000fe200078e0212 */
[----:B------:R2:W-:Y:S01]  /*14a0*/  @!P2 LDGSTS.E.BYPASS.LTC128B.128 [R207+0x13100], [R20.64], !P4 ;  /* 0x1310000014cfafae */ /* 0x0005e2000e101d4c */
[----:B------:R-:W-:-:S02]  /*14b0*/  @!P6 LEA.HI.X.SX32 R10, R9, UR15, 0x1, P1 ;  /* 0x0000000f090aec11 */ /* 0x000fc400088f0eff */
[C---:B------:R-:W-:Y:S01]  /*14c0*/  @!P6 LEA R14, P1, R13.reuse, c[0x0][0x2a0], 0x2 ;  /* 0x0000a8000d0eea11 */ /* 0x040fe200078210ff */
[----:B------:R3:W-:Y:S03]  /*14d0*/  @!P2 LDGSTS.E.BYPASS.LTC128B.128 [R207+0x17100], [R18.64], !P3 ;  /* 0x1710000012cfafae */ /* 0x0007e6000d901d4c */
[----:B------:R-:W-:Y:S01]  /*14e0*/  @!P6 LEA.HI.X R15, R13, c[0x0][0x2a4], R10, 0x2, P1 ;  /* 0x0000a9000d0fea11 */ /* 0x000fe200008f140a */
[----:B------:R-:W0:Y:S04]  /*14f0*/  LDGDEPBAR ;  /* 0x00000000000079af */ /* 0x000e280000000000 */
[----:B------:R-:W-:Y:S06]  /*1500*/  BAR.SYNC.DEFER_BLOCKING 0x0 ;  /* 0x0000000000007b1d */ /* 0x000fec0000010000 */
[----:B------:R4:W5:Y:S01]  /*1510*/  @!P6 LDG.E R208, [R14.64] ;  /* 0x0000000c0ed0e981 */ /* 0x000962000c1e1900 */
[----:B------:R-:W-:Y:S01]  /*1520*/  IMAD.MOV R10, RZ, RZ, -R9 ;  /* 0x000000ffff0a7224 */ /* 0x000fe200078e0a09 */
[----:B------:R-:W-:Y:S01]  /*1530*/  UIMAD UR18, UR14, UR4, URZ ;  /* 0x000000040e1272a4 */ /* 0x000fe2000f8e023f */
[----:B---3--:R-:W-:Y:S01]  /*1540*/  SHF.R.S32.HI R18, RZ, 0x4, R11 ;  /* 0x00000004ff127819 */ /* 0x008fe2000001140b */
[----:B------:R-:W-:Y:S01]  /*1550*/  UIMAD.WIDE.U32 UR20, UR10, UR4, URZ ;  /* 0x000000040a1472a5 */ /* 0x000fe2000f8e003f */
[----:B------:R-:W-:Y:S01]  /*1560*/  IMAD R209, R10, c[0x0][0x2b8], R209 ;  /* 0x0000ae000ad17a24 */ /* 0x000fe200078e02d1 */
[----:B------:R-:W-:Y:S01]  /*1570*/  UIMAD UR18, UR10, UR5, UR18 ;  /* 0x000000050a1272a4 */ /* 0x000fe2000f8e0212 */
[----:B------:R-:W-:Y:S01]  /*1580*/  LEA.HI R11, R11, R18, RZ, 0x1 ;  /* 0x000000120b0b7211 */ /* 0x000fe200078f08ff */
[----:B------:R-:W-:Y:S01]  /*1590*/  UIMAD UR9, UR11, -0x40, UR9 ;  /* 0xffffffc00b0978a4 */ /* 0x000fe2000f8e0209 */
[----:B------:R-:W-:Y:S01]  /*15a0*/  IMAD.WIDE.U32 R24, R209, c[0x0][0x1e0], RZ ;  /* 0x00007800d1187a25 */ /* 0x000fe200078e00ff */
[----:B------:R-:W-:Y:S01]  /*15b0*/  SHF.R.S32.HI R10, RZ, 0x1f, R209 ;  /* 0x0000001fff0a7819 */ /* 0x000fe200000114d1 */
[----:B------:R-:W-:Y:S01]  /*15c0*/  UIADD3 UR18, UR21, UR18, URZ ;  /* 0x0000001215127290 */ /* 0x000fe2000fffe03f */
[----:B------:R-:W-:Y:S01]  /*15d0*/  LOP3.LUT R11, R11, 0xfffffffe, RZ, 0xc0, !PT ;  /* 0xfffffffe0b0b7812 */ /* 0x000fe200078ec0ff */
[----:B------:R-:W-:Y:S01]  /*15e0*/  ULDC.64 UR4, c[0x0][0x210] ;  /* 0x0000840000047ab9 */ /* 0x000fe20000000a00 */
[----:B------:R-:W-:Y:S01]  /*15f0*/  LOP3.LUT P2, RZ, R2, 0x2, RZ, 0xc0, !PT ;  /* 0x0000000202ff7812 */ /* 0x000fe2000784c0ff */
[C---:B-1----:R-:W-:Y:S01]  /*1600*/  IMAD R22, R10.reuse, c[0x0][0x1e0], RZ ;  /* 0x000078000a167a24 */ /* 0x042fe200078e02ff */
[----:B------:R-:W-:Y:S01]  /*1610*/  UIMAD UR14, UR14, UR4, URZ ;  /* 0x000000040e0e72a4 */ /* 0x000fe2000f8e023f */
[----:B------:R-:W-:Y:S01]  /*1620*/  IMAD R10, R10, c[0x0][0x208], RZ ;  /* 0x000082000a0a7a24 */ /* 0x000fe200078e02ff */
[----:B------:R-:W-:Y:S01]  /*1630*/  UIMAD.WIDE.U32 UR22, UR10, UR4, URZ ;  /* 0x000000040a1672a5 */ /* 0x000fe2000f8e003f */
[C---:B--2---:R-:W-:Y:S01]  /*1640*/  IMAD R20, R209.reuse, c[0x0][0x1e4], R22 ;  /* 0x00007900d1147a24 */ /* 0x044fe200078e0216 */
[----:B------:R-:W-:Y:S01]  /*1650*/  UIMAD UR5, UR10, UR5, UR14 ;  /* 0x000000050a0572a4 */ /* 0x000fe2000f8e020e */
[----:B------:R-:W-:Y:S01]  /*1660*/  IMAD R19, R209, c[0x0][0x20c], R10 ;  /* 0x00008300d1137a24 */ /* 0x000fe200078e020a */
[----:B------:R-:W-:Y:S01]  /*1670*/  ISETP.GE.AND P3, PT, R135, c[0x0][0x1d4], PT ;  /* 0x0000750087007a0c */ /* 0x000fe20003f66270 */
[----:B------:R-:W-:Y:S01]  /*1680*/  IMAD.IADD R21, R25, 0x1, R20 ;  /* 0x0000000119157824 */ /* 0x000fe200078e0214 */
[----:B------:R-:W-:Y:S01]  /*1690*/  UIADD3 UR5, UR23, UR5, URZ ;  /* 0x0000000517057290 */ /* 0x000fe2000fffe03f */
[----:B------:R-:W-:Y:S01]  /*16a0*/  IMAD.MOV.U32 R20, RZ, RZ, R24 ;  /* 0x000000ffff147224 */ /* 0x000fe200078e0018 */
[----:B------:R-:W-:Y:S01]  /*16b0*/  UISETP.GT.AND UP0, UPT, UR11, UR7, UPT ;  /* 0x000000070b00728c */ /* 0x000fe2000bf04270 */
[----:B----4-:R-:W-:Y:S01]  /*16c0*/  IMAD.SHL.U32 R15, R2, 0x40, RZ ;  /* 0x00000040020f7824 */ /* 0x010fe200078e00ff */
[----:B------:R-:W-:Y:S01]  /*16d0*/  SHF.R.S32.HI R144, RZ, 0x1f, R135 ;  /* 0x0000001fff907819 */ /* 0x000fe20000011487 */
[----:B------:R-:W-:Y:S01]  /*16e0*/  IMAD.SHL.U32 R14, R7, 0x8, RZ ;  /* 0x00000008070e7824 */ /* 0x000fe200078e00ff */
[----:B------:R-:W-:Y:S01]  /*16f0*/  IADD3 R211, R207, 0x100, RZ ;  /* 0x00000100cfd37810 */ /* 0x000fe20007ffe0ff */
[----:B------:R-:W-:Y:S01]  /*1700*/  IMAD.WIDE.U32 R22, R209, c[0x0][0x208], RZ ;  /* 0x00008200d1167a25 */ /* 0x000fe200078e00ff */
[----:B------:R-:W-:-:S02]  /*1710*/  LOP3.LUT R15, R15, 0x1c0, RZ, 0xc0, !PT ;  /* 0x000001c00f0f7812 */ /* 0x000fc400078ec0ff */
[----:B------:R-:W-:Y:S01]  /*1720*/  SHF.R.S32.HI R145, RZ, 0x1f, R134 ;  /* 0x0000001fff917819 */ /* 0x000fe20000011486 */
[----:B------:R-:W-:Y:S01]  /*1730*/  IMAD.IADD R11, R18, 0x1, -R11 ;  /* 0x00000001120b7824 */ /* 0x000fe200078e0a0b */
[----:B------:R-:W-:Y:S01]  /*1740*/  LOP3.LUT R14, R15, 0x8, R14, 0xf8, !PT ;  /* 0x000000080f0e7812 */ /* 0x000fe200078ef80e */
[----:B------:R-:W-:Y:S01]  /*1750*/  IMAD.MOV.U32 R18, RZ, RZ, R22 ;  /* 0x000000ffff127224 */ /* 0x000fe200078e0016 */
[----:B------:R-:W-:Y:S01]  /*1760*/  SHF.R.U32.HI R15, RZ, 0x3, R15 ;  /* 0x00000003ff0f7819 */ /* 0x000fe2000001160f */
[----:B------:R-:W-:Y:S01]  /*1770*/  IMAD.SHL.U32 R6, R6, 0x40, RZ ;  /* 0x0000004006067824 */ /* 0x000fe200078e00ff */
[----:B------:R-:W-:Y:S02]  /*1780*/  IADD3 R19, R23, R19, RZ ;  /* 0x0000001317137210 */ /* 0x000fe40007ffe0ff */
[----:B------:R-:W-:Y:S02]  /*1790*/  LOP3.LUT R14, R14, R15, RZ, 0x3c, !PT ;  /* 0x0000000f0e0e7212 */ /* 0x000fe400078e3cff */
[----:B------:R-:W-:-:S03]  /*17a0*/  LOP3.LUT R6, R6, 0x1c0, RZ, 0xc0, !PT ;  /* 0x000001c006067812 */ /* 0x000fc600078ec0ff */
[----:B------:R-:W-:-:S04]  /*17b0*/  IMAD R205, R11, 0x200, R14 ;  /* 0x000002000bcd7824 */ /* 0x000fc800078e020e */
[----:B------:R-:W-:-:S05]  /*17c0*/  IMAD.SHL.U32 R205, R205, 0x2, RZ ;  /* 0x00000002cdcd7824 */ /* 0x000fca00078e00ff */
[C---:B------:R-:W-:Y:S02]  /*17d0*/  IADD3 R17, R205.reuse, 0x6100, RZ ;  /* 0x00006100cd117810 */ /* 0x040fe40007ffe0ff */
[----:B------:R-:W-:Y:S02]  /*17e0*/  IADD3 R204, R205, 0x6120, RZ ;  /* 0x00006120cdcc7810 */ /* 0x000fe40007ffe0ff */
[----:B------:R-:W-:Y:S02]  /*17f0*/  @P2 IADD3 R204, R17, -0x20, RZ ;  /* 0xffffffe011cc2810 */ /* 0x000fe40007ffe0ff */
[----:B------:R-:W-:Y:S02]  /*1800*/  ISETP.GE.AND P2, PT, R8, c[0x0][0x1d4], PT ;  /* 0x0000750008007a0c */ /* 0x000fe40003f46270 */
[C---:B------:R-:W-:Y:S02]  /*1810*/  IADD3 R195, R204.reuse, 0x800, RZ ;  /* 0x00000800ccc37810 */ /* 0x040fe40007ffe0ff */
[----:B------:R-:W-:-:S02]  /*1820*/  IADD3 R194, R204, 0x1000, RZ ;  /* 0x00001000ccc27810 */ /* 0x000fc40007ffe0ff */
[C---:B------:R-:W-:Y:S02]  /*1830*/  IADD3 R193, R204.reuse, 0x1800, RZ ;  /* 0x00001800ccc17810 */ /* 0x040fe40007ffe0ff */
[C---:B------:R-:W-:Y:S02]  /*1840*/  IADD3 R191, R204.reuse, 0x2000, RZ ;  /* 0x00002000ccbf7810 */ /* 0x040fe40007ffe0ff */
[C---:B------:R-:W-:Y:S02]  /*1850*/  IADD3 R190, R204.reuse, 0x2800, RZ ;  /* 0x00002800ccbe7810 */ /* 0x040fe40007ffe0ff */
[C---:B------:R-:W-:Y:S02]  /*1860*/  IADD3 R189, R204.reuse, 0x3000, RZ ;  /* 0x00003000ccbd7810 */ /* 0x040fe40007ffe0ff */
[C---:B------:R-:W-:Y:S02]  /*1870*/  IADD3 R188, R204.reuse, 0x3800, RZ ;  /* 0x00003800ccbc7810 */ /* 0x040fe40007ffe0ff */
[----:B------:R-:W-:-:S02]  /*1880*/  IADD3 R187, R204, 0x4000, RZ ;  /* 0x00004000ccbb7810 */ /* 0x000fc40007ffe0ff */
[C---:B------:R-:W-:Y:S02]  /*1890*/  IADD3 R186, R204.reuse, 0x4800, RZ ;  /* 0x00004800ccba7810 */ /* 0x040fe40007ffe0ff */
[C---:B------:R-:W-:Y:S02]  /*18a0*/  IADD3 R185, R204.reuse, 0x5000, RZ ;  /* 0x00005000ccb97810 */ /* 0x040fe40007ffe0ff */
[----:B------:R-:W-:Y:S02]  /*18b0*/  IADD3 R184, R204, 0x5800, RZ ;  /* 0x00005800ccb87810 */ /* 0x000fe40007ffe0ff */
[----:B-----5:R-:W-:Y:S01]  /*18c0*/  SHF.R.S32.HI R13, RZ, 0x1f, R208 ;  /* 0x0000001fff0d7819 */ /* 0x020fe200000114d0 */
[----:B------:R-:W-:-:S04]  /*18d0*/  IMAD.WIDE.U32 R20, R208, c[0x0][0x1f0], R20 ;  /* 0x00007c00d0147a25 */ /* 0x000fc800078e0014 */
[C---:B------:R-:W-:Y:S02]  /*18e0*/  IMAD R9, R13.reuse, c[0x0][0x1f0], RZ ;  /* 0x00007c000d097a24 */ /* 0x040fe400078e02ff */
[----:B------:R-:W-:Y:S02]  /*18f0*/  IMAD R15, R13, c[0x0][0x218], RZ ;  /* 0x000086000d0f7a24 */ /* 0x000fe400078e02ff */
[----:B------:R-:W-:Y:S01]  /*1900*/  IMAD R10, R208, c[0x0][0x1f4], R9 ;  /* 0x00007d00d00a7a24 */ /* 0x000fe200078e0209 */
[----:B------:R-:W-:Y:S01]  /*1910*/  IADD3 R9, P1, R20, UR20, RZ ;  /* 0x0000001414097c10 */ /* 0x000fe2000ff3e0ff */
[----:B------:R-:W-:Y:S02]  /*1920*/  IMAD R22, R208, c[0x0][0x21c], R15 ;  /* 0x00008700d0167a24 */ /* 0x000fe400078e020f */
[----:B------:R-:W-:Y:S01]  /*1930*/  IMAD.SHL.U32 R13, R11, 0x8, RZ ;  /* 0x000000080b0d7824 */ /* 0x000fe200078e00ff */
[----:B------:R-:W-:Y:S02]  /*1940*/  IADD3.X R20, R21, UR18, R10, P1, !PT ;  /* 0x0000001215147c10 */ /* 0x000fe40008ffe40a */
[----:B------:R-:W-:-:S02]  /*1950*/  LEA R10, P1, R9, c[0x0][0x1c8], 0x1 ;  /* 0x00007200090a7a11 */ /* 0x000fc400078208ff */
[----:B------:R-:W-:Y:S02]  /*1960*/  LOP3.LUT R13, R6, 0x8, R13, 0xf8, !PT ;  /* 0x00000008060d7812 */ /* 0x000fe400078ef80d */
[----:B------:R-:W-:Y:S01]  /*1970*/  LEA.HI.X R9, R9, c[0x0][0x1cc], R20, 0x1, P1 ;  /* 0x0000730009097a11 */ /* 0x000fe200008f0c14 */
[----:B------:R-:W-:Y:S01]  /*1980*/  IMAD.WIDE.U32 R20, R208, c[0x0][0x218], R18 ;  /* 0x00008600d0147a25 */ /* 0x000fe200078e0012 */
[----:B------:R-:W-:Y:S01]  /*1990*/  SHFL.IDX PT, R14, R10, 0x1, 0x181f ;  /* 0x00381f000a0e7f89 */ /* 0x000fe200000e0000 */
[----:B------:R-:W-:-:S03]  /*19a0*/  SHF.R.U32.HI R6, RZ, 0x3, R6 ;  /* 0x00000003ff067819 */ /* 0x000fc60000011606 */
[----:B------:R-:W-:Y:S01]  /*19b0*/  SHFL.IDX PT, R18, R10, RZ, 0x181f ;  /* 0x00181fff0a127589 */ /* 0x000fe200000e0000 */
[----:B------:R-:W-:Y:S02]  /*19c0*/  IADD3 R11, P1, R20, UR22, RZ ;  /* 0x00000016140b7c10 */ /* 0x000fe4000ff3e0ff */
[----:B------:R-:W-:Y:S01]  /*19d0*/  IADD3 R20, -R7, UR9, RZ ;  /* 0x0000000907147c10 */ /* 0x000fe2000fffe1ff */
[----:B------:R-:W1:Y:S01]  /*19e0*/  SHFL.IDX PT, R19, R9, RZ, 0x181f ;  /* 0x00181fff09137589 */ /* 0x000e6200000e0000 */
[----:B------:R-:W-:Y:S02]  /*19f0*/  IADD3.X R22, R21, UR5, R22, P1, !PT ;  /* 0x0000000515167c10 */ /* 0x000fe40008ffe416 */
[C---:B------:R-:W-:Y:S01]  /*1a00*/  ISETP.GE.AND P5, PT, R20.reuse, 0x1, PT ;  /* 0x000000011400780c */ /* 0x040fe20003fa6270 */
[----:B------:R-:W2:Y:S01]  /*1a10*/  SHFL.IDX PT, R15, R9, 0x1, 0x181f ;  /* 0x00381f00090f7f89 */ /* 0x000ea200000e0000 */
[----:B------:R-:W-:Y:S02]  /*1a20*/  LEA R7, P1, R11, c[0x0][0x1f8], 0x1 ;  /* 0x00007e000b077a11 */ /* 0x000fe400078208ff */
[----:B------:R-:W-:-:S02]  /*1a30*/  ISETP.GT.AND P4, PT, R20, 0x20, PT ;  /* 0x000000201400780c */ /* 0x000fc40003f84270 */
[----:B------:R-:W-:Y:S01]  /*1a40*/  LEA.HI.X R22, R11, c[0x0][0x1fc], R22, 0x1, P1 ;  /* 0x00007f000b167a11 */ /* 0x000fe200008f0c16 */
[----:B------:R-:W3:Y:S01]  /*1a50*/  SHFL.IDX PT, R36, R7, RZ, 0x181f ;  /* 0x00181fff07247589 */ /* 0x000ee200000e0000 */
[----:B------:R-:W-:Y:S02]  /*1a60*/  ISETP.GE.AND P1, PT, R16, c[0x0][0x1d4], PT ;  /* 0x0000750010007a0c */ /* 0x000fe40003f26270 */
[----:B------:R-:W-:Y:S01]  /*1a70*/  LOP3.LUT R6, R13, R6, RZ, 0x3c, !PT ;  /* 0x000000060d067212 */ /* 0x000fe200078e3cff */
[----:B------:R4:W5:Y:S04]  /*1a80*/  SHFL.IDX PT, R56, R7, 0x1, 0x181f ;  /* 0x00381f0007387f89 */ /* 0x00096800000e0000 */
[----:B------:R-:W3:Y:S04]  /*1a90*/  SHFL.IDX PT, R10, R22, RZ, 0x181f ;  /* 0x00181fff160a7589 */ /* 0x000ee800000e0000 */
[----:B------:R5:W3:Y:S01]  /*1aa0*/  SHFL.IDX PT, R9, R22, 0x1, 0x181f ;  /* 0x00381f0016097f89 */ /* 0x000ae200000e0000 */
[----:B-1----:R-:W-:-:S04]  /*1ab0*/  @P5 IMAD.WIDE R26, R135, 0x2, R18 ;  /* 0x00000002871a5825 */ /* 0x002fc800078e0212 */
[C-C-:B------:R-:W-:Y:S01]  /*1ac0*/  @P5 IMAD.WIDE R24, R134.reuse, 0x2, R18.reuse ;  /* 0x0000000286185825 */ /* 0x140fe200078e0212 */
[----:B------:R1:W-:Y:S03]  /*1ad0*/  @P5 LDGSTS.E.BYPASS.LTC128B.128 [R207+0x6100], [R26.64], !P3 ;  /* 0x061000001acf5fae */ /* 0x0003e6000d901d4c */
[----:B------:R-:W-:Y:S01]  /*1ae0*/  @P5 IMAD.WIDE R30, R133, 0x2, R18 ;  /* 0x00000002851e5825 */ /* 0x000fe200078e0212 */
[----:B------:R1:W-:Y:S03]  /*1af0*/  @P5 LDGSTS.E.BYPASS.LTC128B.128 [R207+0x8100], [R24.64], !P2 ;  /* 0x0810000018cf5fae */ /* 0x0003e6000d101d4c */
[--C-:B--2---:R-:W-:Y:S01]  /*1b00*/  @P4 IMAD.WIDE R28, R135, 0x2, R14.reuse ;  /* 0x00000002871c4825 */ /* 0x104fe200078e020e */
[----:B------:R2:W-:Y:S03]  /*1b10*/  @P5 LDGSTS.E.BYPASS.LTC128B.128 [R207+0xa100], [R30.64], !P1 ;  /* 0x0a1000001ecf5fae */ /* 0x0005e6000c901d4c */
[--C-:B------:R-:W-:Y:S01]  /*1b20*/  @P4 IMAD.WIDE R32, R134, 0x2, R14.reuse ;  /* 0x0000000286204825 */ /* 0x100fe200078e020e */
[----:B------:R2:W-:Y:S03]  /*1b30*/  @P4 LDGSTS.E.BYPASS.LTC128B.128 [R207+0x7100], [R28.64], !P3 ;  /* 0x071000001ccf4fae */ /* 0x0005e6000d901d4c */
[----:B------:R-:W-:Y:S01]  /*1b40*/  @P4 IMAD.WIDE R34, R133, 0x2, R14 ;  /* 0x0000000285224825 */ /* 0x000fe200078e020e */
[----:B------:R1:W-:Y:S03]  /*1b50*/  @P4 LDGSTS.E.BYPASS.LTC128B.128 [R207+0x9100], [R32.64], !P2 ;  /* 0x0910000020cf4fae */ /* 0x0003e6000d101d4c */
[----:B------:R-:W-:Y:S01]  /*1b60*/  IMAD.WIDE R18, R135, 0x2, RZ ;  /* 0x0000000287127825 */ /* 0x000fe200078e02ff */
[----:B------:R1:W-:Y:S03]  /*1b70*/  @P4 LDGSTS.E.BYPASS.LTC128B.128 [R207+0xb100], [R34.64], !P1 ;  /* 0x0b10000022cf4fae */ /* 0x0003e6000c901d4c */
[----:B----4-:R-:W-:Y:S01]  /*1b80*/  IMAD.SHL.U32 R7, R4, 0x40, RZ ;  /* 0x0000004004077824 */ /* 0x010fe200078e00ff */
[----:B------:R-:W0:Y:S01]  /*1b90*/  LDGDEPBAR ;  /* 0x00000000000079af */ /* 0x000e220000000000 */
[----:B---3--:R-:W-:Y:S01]  /*1ba0*/  IADD3 R40, P4, R36, R18, RZ ;  /* 0x0000001224287210 */ /* 0x008fe20007f9e0ff */
[----:B------:R-:W-:Y:S01]  /*1bb0*/  IMAD.WIDE R14, R134, 0x2, RZ ;  /* 0x00000002860e7825 */ /* 0x000fe200078e02ff */
[----:B------:R-:W-:-:S02]  /*1bc0*/  LEA.HI R4, R12, R3, RZ, 0x5 ;  /* 0x000000030c047211 */ /* 0x000fc400078f28ff */
[----:B-----5:R-:W-:Y:S01]  /*1bd0*/  IADD3 R22, P5, R18, R56, RZ ;  /* 0x0000003812167210 */ /* 0x020fe20007fbe0ff */
[----:B------:R-:W-:Y:S01]  /*1be0*/  IMAD.WIDE R12, R133, 0x2, RZ ;  /* 0x00000002850c7825 */ /* 0x000fe200078e02ff */
[----:B------:R-:W-:Y:S02]  /*1bf0*/  SHF.L.U32 R206, R4, 0x5, RZ ;  /* 0x0000000504ce7819 */ /* 0x000fe400000006ff */
[----:B------:R-:W-:Y:S01]  /*1c00*/  IADD3 R38, P6, R36, R14, RZ ;  /* 0x0000000e24267210 */ /* 0x000fe20007fde0ff */
[----:B------:R-:W-:Y:S01]  /*1c10*/  IMAD.X R41, R10, 0x1, R19, P4 ;  /* 0x000000010a297824 */ /* 0x000fe200020e0613 */
[----:B------:R-:W-:Y:S01]  /*1c20*/  IADD3 R58, P4, R14, R56, RZ ;  /* 0x000000380e3a7210 */ /* 0x000fe20007f9e0ff */
[----:B------:R-:W-:Y:S01]  /*1c30*/  IMAD.X R23, R19, 0x1, R9, P5 ;  /* 0x0000000113177824 */ /* 0x000fe200028e0609 */
[----:B------:R-:W-:Y:S01]  /*1c40*/  IADD3 R36, P5, R36, R12, RZ ;  /* 0x0000000c24247210 */ /* 0x000fe20007fbe0ff */
[----:B------:R-:W-:Y:S01]  /*1c50*/  IMAD.X R39, R10, 0x1, R15, P6 ;  /* 0x000000010a277824 */ /* 0x000fe200030e060f */
[----:B------:R-:W-:Y:S01]  /*1c60*/  LOP3.LUT R7, R7, 0xfffffe00, RZ, 0xc0, !PT ;  /* 0xfffffe0007077812 */ /* 0x000fe200078ec0ff */
[----:B------:R-:W-:Y:S01]  /*1c70*/  IMAD.X R59, R15, 0x1, R9, P4 ;  /* 0x000000010f3b7824 */ /* 0x000fe200020e0609 */
[----:B------:R-:W-:Y:S01]  /*1c80*/  LOP3.LUT R206, R206, 0x7ffffc00, RZ, 0xc0, !PT ;  /* 0x7ffffc00cece7812 */ /* 0x000fe200078ec0ff */
[----:B------:R-:W-:Y:S01]  /*1c90*/  IMAD.X R37, R10, 0x1, R13, P5 ;  /* 0x000000010a257824 */ /* 0x000fe200028e060d */
[----:B------:R-:W-:-:S02]  /*1ca0*/  IADD3 R56, P4, R12, R56, RZ ;  /* 0x000000380c387210 */ /* 0x000fc40007f9e0ff */
[----:B------:R-:W-:Y:S02]  /*1cb0*/  ISETP.GE.AND P5, PT, R135, c[0x0][0x1d4], PT ;  /* 0x0000750087007a0c */ /* 0x000fe40003fa6270 */
[----:B------:R-:W-:Y:S01]  /*1cc0*/  IADD3 R206, R6, R7, R206 ;  /* 0x0000000706ce7210 */ /* 0x000fe20007ffe0ce */
[----:B------:R-:W-:-:S04]  /*1cd0*/  DEPBAR.LE SB0, 0x1 ;  /* 0x000080400000791a */ /* 0x000fc80000000000 */
[----:B------:R-:W-:-:S04]  /*1ce0*/  DEPBAR.LE SB0, 0x0 ;  /* 0x000080000000791a */ /* 0x000fc80000000000 */
[----:B------:R-:W-:Y:S01]  /*1cf0*/  BAR.SYNC.DEFER_BLOCKING 0x0 ;  /* 0x0000000000007b1d */ /* 0x000fe20000010000 */
[----:B------:R-:W-:Y:S01]  /*1d00*/  IMAD.X R57, R13, 0x1, R9, P4 ;  /* 0x000000010d397824 */ /* 0x000fe200020e0609 */
[----:B------:R-:W-:Y:S01]  /*1d10*/  ISETP.LT.OR P4, PT, R20, 0x1, P5 ;  /* 0x000000011400780c */ /* 0x000fe20002f81670 */
[----:B------:R-:W-:Y:S01]  /*1d20*/  IMAD.SHL.U32 R206, R206, 0x2, RZ ;  /* 0x00000002cece7824 */ /* 0x000fe200078e00ff */
[----:B------:R-:W-:Y:S02]  /*1d30*/  ISETP.GE.AND P6, PT, R8, c[0x0][0x1d4], PT ;  /* 0x0000750008007a0c */ /* 0x000fe40003fc6270 */
[----:B------:R-:W-:Y:S01]  /*1d40*/  ISETP.GE.AND P5, PT, R16, c[0x0][0x1d4], PT ;  /* 0x0000750010007a0c */ /* 0x000fe20003fa6270 */
[----:B------:R-:W-:Y:S01]  /*1d50*/  IMAD R201, R5, 0x2, R206 ;  /* 0x0000000205c97824 */ /* 0x000fe200078e02ce */
[----:B------:R-:W-:Y:S02]  /*1d60*/  LEA R202, R0, R206, 0x1 ;  /* 0x000000ce00ca7211 */ /* 0x000fe400078e08ff */
[----:B------:R-:W-:-:S03]  /*1d70*/  LOP3.LUT R203, R6, R7, RZ, 0xfc, !PT ;  /* 0x0000000706cb7212 */ /* 0x000fc600078efcff */
[----:B------:R-:W-:Y:S01]  /*1d80*/  IMAD R199, R5, 0x2, R202 ;  /* 0x0000000205c77824 */ /* 0x000fe200078e02ca */
[----:B-1----:R-:W-:Y:S04]  /*1d90*/  LDSM.16.M88.4 R24, [R206+0xc100] ;  /* 0x00c10000ce18783b */ /* 0x002fe80000000200 */
[----:B------:R-:W-:Y:S04]  /*1da0*/  LDSM.16.M88.4 R52, [R202+0xc100] ;  /* 0x00c10000ca34783b */ /* 0x000fe80000000200 */
[----:B--2---:R-:W1:Y:S04]  /*1db0*/  LDSM.16.M88.4 R28, [R205+0x6100] ;  /* 0x00610000cd1c783b */ /* 0x004e680000000200 */
[----:B------:R-:W2:Y:S04]  /*1dc0*/  LDSM.16.M88.4 R44, [R205+0x6900] ;  /* 0x00690000cd2c783b */ /* 0x000ea80000000200 */
[----:B------:R-:W-:Y:S04]  /*1dd0*/  LDSM.16.M88.4 R72, [R205+0x7100] ;  /* 0x00710000cd48783b */ /* 0x000fe80000000200 */
[----:B------:R-:W-:Y:S04]  /*1de0*/  LDSM.16.M88.4 R32, [R205+0x7900] ;  /* 0x00790000cd20783b */ /* 0x000fe80000000200 */
[----:B------:R-:W3:Y:S04]  /*1df0*/  LDSM.16.M88.4 R12, [R204] ;  /* 0x00000000cc0c783b */ /* 0x000ee80000000200 */
[----:B------:R-:W4:Y:S04]  /*1e00*/  LDSM.16.M88.4 R8, [R204+0x800] ;  /* 0x00080000cc08783b */ /* 0x000f280000000200 */
[----:B------:R-:W-:Y:S04]  /*1e10*/  LDSM.16.M88.4 R80, [R204+0x1000] ;  /* 0x00100000cc50783b */ /* 0x000fe80000000200 */
[----:B------:R-:W-:Y:S04]  /*1e20*/  LDSM.16.M88.4 R76, [R204+0x1800] ;  /* 0x00180000cc4c783b */ /* 0x000fe80000000200 */
[----:B------:R-:W-:Y:S01]  /*1e30*/  @!PT LDS RZ, [RZ] ;  /* 0x00000000fffff984 */ /* 0x000fe20000000800 */
[----:B------:R-:W-:Y:S01]  /*1e40*/  @!PT LDS RZ, [RZ] ;  /* 0x00000000fffff984 */ /* 0x000fe20000000800 */
[----:B------:R-:W-:Y:S01]  /*1e50*/  @!PT LDS RZ, [RZ] ;  /* 0x00000000fffff984 */ /* 0x000fe20000000800 */
[----:B------:R5:W-:Y:S01]  /*1e60*/  LDGSTS.E.BYPASS.LTC128B.128 [R207+0x100], [R40.64], !P4 ;  /* 0x0010000028cf7fae */ /* 0x000be2000e101d4c */
[----:B------:R-:W-:-:S02]  /*1e70*/  ISETP.LT.OR P4, PT, R20, 0x1, P6 ;  /* 0x000000011400780c */ /* 0x000fc40003781670 */
[C---:B------:R-:W-:Y:S01]  /*1e80*/  ISETP.LT.OR P6, PT, R20.reuse, 0x21, P6 ;  /* 0x000000211400780c */ /* 0x040fe200037c1670 */
[C---:B-1----:R-:W-:Y:S10]  /*1e90*/  HMMA.16816.F32 R16, R24.reuse, R28, RZ ;  /* 0x0000001c1810723c */ /* 0x042ff400000018ff */
[----:B------:R1:W-:Y:S01]  /*1ea0*/  LDGSTS.E.BYPASS.LTC128B.128 [R207+0x2100], [R38.64], !P4 ;  /* 0x0210000026cf7fae */ /* 0x0003e2000e101d4c */
[C---:B------:R-:W-:Y:S01]  /*1eb0*/  ISETP.LT.OR P4, PT, R20.reuse, 0x1, P5 ;  /* 0x000000011400780c */ /* 0x040fe20002f81670 */
[----:B--2---:R-:W-:Y:S01]  /*1ec0*/  HMMA.16816.F32 R48, R24, R44, RZ ;  /* 0x0000002c1830723c */ /* 0x004fe200000018ff */
[----:B------:R-:W-:-:S07]  /*1ed0*/  ISETP.LT.OR P5, PT, R20, 0x21, P5 ;  /* 0x000000211400780c */ /* 0x000fce0002fa1670 */
[----:B------:R-:W-:Y:S04]  /*1ee0*/  HMMA.16816.F32 R28, R24, R30, RZ ;  /* 0x0000001e181c723c */ /* 0x000fe800000018ff */
[----:B------:R1:W-:Y:S01]  /*1ef0*/  LDGSTS.E.BYPASS.LTC128B.128 [R207+0x4100], [R36.64], !P4 ;  /* 0x0410000024cf7fae */ /* 0x0003e2000e101d4c */
[----:B------:R-:W-:-:S03]  /*1f00*/  ISETP.GE.AND P4, PT, R135, c[0x0][0x1d4], PT ;  /* 0x0000750087007a0c */ /* 0x000fc60003f86270 */
[----:B------:R-:W-:Y:S01]  /*1f10*/  HMMA.16816.F32 R44, R24, R46, RZ ;  /* 0x0000002e182c723c */ /* 0x000fe200000018ff */
[----:B------:R-:W-:-:S07]  /*1f20*/  ISETP.LT.OR P4, PT, R20, 0x21, P4 ;  /* 0x000000211400780c */ /* 0x000fce0002781670 */
[----:B---3--:R-:W-:Y:S06]  /*1f30*/  HMMA.16816.F32 R16, R52, R12, R16 ;  /* 0x0000000c3410723c */ /* 0x008fec0000001810 */
[----:B------:R2:W-:Y:S01]  /*1f40*/  LDGSTS.E.BYPASS.LTC128B.128 [R207+0x1100], [R22.64], !P4 ;  /* 0x0110000016cf7fae */ /* 0x0005e2000e101d4c */
[----:B------:R-:W-:Y:S01]  /*1f50*/  LOP3.LUT P4, RZ, R2, 0x4, RZ, 0xc0, !PT ;  /* 0x0000000402ff7812 */ /* 0x000fe2000788c0ff */
[----:B------:R-:W-:Y:S01]  /*1f60*/  IMAD.MOV.U32 R2, RZ, RZ, 0x40 ;  /* 0x00000040ff027424 */ /* 0x000fe200078e00ff */
[----:B-----5:R-:W-:Y:S01]  /*1f70*/  HMMA.16816.F32 R40, R24, R72, RZ ;  /* 0x000000481828723c */ /* 0x020fe200000018ff */
[----:B------:R3:W-:Y:S01]  /*1f80*/  LDGSTS.E.BYPASS.LTC128B.128 [R207+0x3100], [R58.64], !P6 ;  /* 0x031000003acf7fae */ /* 0x0007e2000f101d4c */
[----:B------:R-:W-:-:S02]  /*1f90*/  ISETP.GT.AND P6, PT, R210, 0x3f, PT ;  /* 0x0000003fd200780c */ /* 0x000fc40003fc4270 */
[----:B------:R-:W-:Y:S01]  /*1fa0*/  SEL R2, R2, 0xffffffc0, !P4 ;  /* 0xffffffc002027807 */ /* 0x000fe20006000000 */
[----:B------:R3:W-:Y:S01]  /*1fb0*/  LDGSTS.E.BYPASS.LTC128B.128 [R207+0x5100], [R56.64], !P5 ;  /* 0x0510000038cf7fae */ /* 0x0007e2000e901d4c */
[----:B------:R-:W-:Y:S02]  /*1fc0*/  PLOP3.LUT P4, PT, PT, PT, UP0, 0x80, 0x0 ;  /* 0x000000000000781c */ /* 0x000fe40003f8f008 */
[C---:B------:R-:W-:Y:S01]  /*1fd0*/  HMMA.16816.F32 R72, R24.reuse, R74, RZ ;  /* 0x0000004a1848723c */ /* 0x040fe200000018ff */
[----:B------:R-:W-:Y:S01]  /*1fe0*/  IMAD.IADD R200, R205, 0x1, R2 ;  /* 0x00000001cdc87824 */ /* 0x000fe200078e0202 */
[----:B------:R-:W-:Y:S01]  /*1ff0*/  LDSM.16.M88.4 R64, [R201+0xc100] ;  /* 0x00c10000c940783b */ /* 0x000fe20000000200 */
[----:B------:R-:W-:Y:S01]  /*2000*/  IMAD.IADD R192, R2, 0x1, R204 ;  /* 0x0000000102c07824 */ /* 0x000fe200078e02cc */
[----:B------:R-:W-:Y:S02]  /*2010*/  SHF.R.S32.HI R2, RZ, 0x1f, R133 ;  /* 0x0000001fff027819 */ /* 0x000fe40000011485 */
[----:B-1----:R-:W1:Y:S02]  /*2020*/  LDSM.16.M88.4 R36, [R200+0x6100] ;  /* 0x00610000c824783b */ /* 0x002e640000000200 */
[C---:B------:R-:W-:Y:S02]  /*2030*/  HMMA.16816.F32 R68, R24.reuse, R32, RZ ;  /* 0x000000201844723c */ /* 0x040fe400000018ff */
[----:B------:R-:W-:Y:S04]  /*2040*/  LDSM.16.M88.4 R60, [R200+0x7100] ;  /* 0x00710000c83c783b */ /* 0x000fe80000000200 */
[----:B------:R-:W-:Y:S02]  /*2050*/  LDSM.16.M88.4 R84, [R192+0x1000] ;  /* 0x00100000c054783b */ /* 0x000fe40000000200 */
[----:B------:R-:W-:Y:S02]  /*2060*/  HMMA.16816.F32 R24, R24, R34, RZ ;  /* 0x000000221818723c */ /* 0x000fe400000018ff */
[----:B--2---:R-:W2:Y:S04]  /*2070*/  LDSM.16.M88.4 R20, [R200+0x6900] ;  /* 0x00690000c814783b */ /* 0x004ea80000000200 */
[----:B------:R-:W-:Y:S02]  /*2080*/  LDSM.16.M88.4 R32, [R200+0x7900] ;  /* 0x00790000c820783b */ /* 0x000fe40000000200 */
[C---:B------:R-:W-:Y:S02]  /*2090*/  HMMA.16816.F32 R28, R52.reuse, R14, R28 ;  /* 0x0000000e341c723c */ /* 0x040fe4000000181c */
[----:B---3--:R-:W-:Y:S04]  /*20a0*/  LDSM.16.M88.4 R56, [R199+0xc100] ;  /* 0x00c10000c738783b */ /* 0x008fe80000000200 */
[----:B------:R-:W3:Y:S02]  /*20b0*/  LDSM.16.M88.4 R12, [R192] ;  /* 0x00000000c00c783b */ /* 0x000ee40000000200 */
[C---:B----4-:R-:W-:Y:S02]  /*20c0*/  HMMA.16816.F32 R48, R52.reuse, R8, R48 ;  /* 0x000000083430723c */ /* 0x050fe40000001830 */
[----:B------:R-:W-:Y:S04]  /*20d0*/  LDSM.16.M88.4 R88, [R204+0x4000] ;  /* 0x00400000cc58783b */ /* 0x000fe80000000200 */
[----:B------:R-:W0:Y:S02]  /*20e0*/  LDGDEPBAR ;  /* 0x00000000000079af */ /* 0x000e240000000000 */
[----:B------:R-:W-:Y:S02]  /*20f0*/  HMMA.16816.F32 R44, R52, R10, R44 ;  /* 0x0000000a342c723c */ /* 0x000fe4000000182c */
[----:B------:R-:W4:Y:S06]  /*2100*/  LDSM.16.M88.4 R8, [R192+0x800] ;  /* 0x00080000c008783b */ /* 0x000f2c0000000200 */
[----:B-1----:R-:W-:Y:S08]  /*2110*/  HMMA.16816.F32 R16, R64, R36, R16 ;  /* 0x000000244010723c */ /* 0x002ff00000001810 */
[C---:B------:R-:W-:Y:S08]  /*2120*/  HMMA.16816.F32 R40, R52.reuse, R80, R40 ;  /* 0x000000503428723c */ /* 0x040ff00000001828 */
[C---:B------:R-:W-:Y:S01]  /*2130*/  HMMA.16816.F32 R72, R52.reuse, R82, R72 ;  /* 0x000000523448723c */ /* 0x040fe20000001848 */
[----:B------:R-:W-:Y:S07]  /*2140*/  LDSM.16.M88.4 R80, [R192+0x1800] ;  /* 0x00180000c050783b */ /* 0x000fee0000000200 */
[C---:B------:R-:W-:Y:S08]  /*2150*/  HMMA.16816.F32 R68, R52.reuse, R76, R68 ;  /* 0x0000004c3444723c */ /* 0x040ff00000001844 */
[----:B------:R-:W-:Y:S01]  /*2160*/  HMMA.16816.F32 R24, R52, R78, R24 ;  /* 0x0000004e3418723c */ /* 0x000fe20000001818 */
[----:B------:R-:W-:Y:S04]  /*2170*/  LDSM.16.M88.4 R52, [R205+0x8100] ;  /* 0x00810000cd34783b */ /* 0x000fe80000000200 */
[----:B------:R-:W-:Y:S03]  /*2180*/  LDSM.16.M88.4 R76, [R205+0x9100] ;  /* 0x00910000cd4c783b */ /* 0x000fe60000000200 */
[C---:B------:R-:W-:Y:S01]  /*2190*/  HMMA.16816.F32 R28, R64.reuse, R38, R28 ;  /* 0x00000026401c723c */ /* 0x040fe2000000181c */
[----:B------:R-:W1:Y:S07]  /*21a0*/  LDSM.16.M88.4 R36, [R206+0x10100] ;  /* 0x01010000ce24783b */ /* 0x000e6e0000000200 */
[C---:B--2---:R-:W-:Y:S08]  /*21b0*/  HMMA.16816.F32 R48, R64.reuse, R20, R48 ;  /* 0x000000144030723c */ /* 0x044ff00000001830 */
[----:B------:R-:W-:Y:S01]  /*21c0*/  HMMA.16816.F32 R44, R64, R22, R44 ;  /* 0x00000016402c723c */ /* 0x000fe2000000182c */
[----:B------:R-:W2:Y:S07]  /*21d0*/  LDSM.16.M88.4 R20, [R205+0x8900] ;  /* 0x00890000cd14783b */ /* 0x000eae0000000200 */
[----:B---3--:R-:W-:Y:S08]  /*21e0*/  HMMA.16816.F32 R16, R56, R12, R16 ;  /* 0x0000000c3810723c */ /* 0x008ff00000001810 */
        /* <DEDUP_REMOVED lines=8> */
[----:B------:R-:W3:Y:S07]  /*2270*/  LDSM.16.M88.4 R12, [R202+0x10100] ;  /* 0x01010000ca0c783b */ /* 0x000eee0000000200 */
[C---:B----4-:R-:W-:Y:S08]  /*2280*/  HMMA.16816.F32 R48, R56.reuse, R8, R48 ;  /* 0x000000083830723c */ /* 0x050ff00000001830 */
[----:B------:R-:W-:Y:S01]  /*2290*/  HMMA.16816.F32 R44, R56, R10, R44 ;  /* 0x0000000a382c723c */ /* 0x000fe2000000182c */
[----:B------:R-:W4:Y:S07]  /*22a0*/  LDSM.16.M88.4 R8, [R204+0x2800] ;  /* 0x00280000cc08783b */ /* 0x000f2e0000000200 */
        /* <DEDUP_REMOVED lines=9> */
[----:B------:R-:W-:Y:S07]  /*2340*/  LDSM.16.M88.4 R52, [R200+0x8100] ;  /* 0x00810000c834783b */ /* 0x000fee0000000200 */
[C---:B--2---:R-:W-:Y:S08]  /*2350*/  HMMA.16816.F32 R48, R36.reuse, R20, R48 ;  /* 0x000000142430723c */ /* 0x044ff00000001830 */
[----:B------:R-:W-:Y:S01]  /*2360*/  HMMA.16816.F32 R44, R36, R22, R44 ;  /* 0x00000016242c723c */ /* 0x000fe2000000182c */
[----:B------:R-:W1:Y:S07]  /*2370*/  LDSM.16.M88.4 R20, [R201+0x10100] ;  /* 0x01010000c914783b */ /* 0x000e6e0000000200 */
        /* <DEDUP_REMOVED lines=9> */
[----:B------:R-:W2:Y:S07]  /*2410*/  LDSM.16.M88.4 R32, [R192+0x2000] ;  /* 0x00200000c020783b */ /* 0x000eae0000000200 */
[C---:B----4-:R-:W-:Y:S08]  /*2420*/  HMMA.16816.F32 R48, R12.reuse, R8, R48 ;  /* 0x000000080c30723c */ /* 0x050ff00000001830 */
[----:B------:R-:W-:Y:S01]  /*2430*/  HMMA.16816.F32 R44, R12, R10, R44 ;  /* 0x0000000a0c2c723c */ /* 0x000fe2000000182c */
[----:B------:R-:W3:Y:S07]  /*2440*/  LDSM.16.M88.4 R8, [R200+0x9100] ;  /* 0x00910000c808783b */ /* 0x000eee0000000200 */
[----:B-1----:R-:W-:Y:S08]  /*2450*/  HMMA.16816.F32 R16, R20, R52, R16 ;  /* 0x000000341410723c */ /* 0x002ff00000001810 */
[C---:B------:R-:W-:Y:S08]  /*2460*/  HMMA.16816.F32 R40, R12.reuse, R24, R40 ;  /* 0x000000180c28723c */ /* 0x040ff00000001828 */
[C---:B------:R-:W-:Y:S01]  /*2470*/  HMMA.16816.F32 R72, R12.reuse, R26, R72 ;  /* 0x0000001a0c48723c */ /* 0x040fe20000001848 */
[----:B------:R-:W-:Y:S07]  /*2480*/  LDSM.16.M88.4 R24, [R200+0x9900] ;  /* 0x00990000c818783b */ /* 0x000fee0000000200 */
[C---:B------:R-:W-:Y:S08]  /*2490*/  HMMA.16816.F32 R68, R12.reuse, R56, R68 ;  /* 0x000000380c44723c */ /* 0x040ff00000001844 */
[----:B------:R-:W-:Y:S01]  /*24a0*/  HMMA.16816.F32 R64, R12, R58, R64 ;  /* 0x0000003a0c40723c */ /* 0x000fe20000001840 */
[----:B------:R-:W1:Y:S04]  /*24b0*/  LDSM.16.M88.4 R12, [R205+0xa100] ;  /* 0x00a10000cd0c783b */ /* 0x000e680000000200 */
[----:B------:R-:W-:Y:S03]  /*24c0*/  LDSM.16.M88.4 R56, [R205+0xa900] ;  /* 0x00a90000cd38783b */ /* 0x000fe60000000200 */
[----:B--2---:R-:W-:Y:S08]  /*24d0*/  HMMA.16816.F32 R16, R80, R32, R16 ;  /* 0x000000205010723c */ /* 0x004ff00000001810 */
[C---:B------:R-:W-:Y:S01]  /*24e0*/  HMMA.16816.F32 R28, R20.reuse, R54, R28 ;  /* 0x00000036141c723c */ /* 0x040fe2000000181c */
[----:B------:R-:W-:Y:S07]  /*24f0*/  LDSM.16.M88.4 R52, [R205+0xb100] ;  /* 0x00b10000cd34783b */ /* 0x000fee0000000200 */
[C---:B------:R-:W-:Y:S08]  /*2500*/  HMMA.16816.F32 R48, R20.reuse, R36, R48 ;  /* 0x000000241430723c */ /* 0x040ff00000001830 */
[C---:B------:R-:W-:Y:S01]  /*2510*/  HMMA.16816.F32 R44, R20.reuse, R38, R44 ;  /* 0x00000026142c723c */ /* 0x040fe2000000182c */
[----:B------:R-:W2:Y:S07]  /*2520*/  LDSM.16.M88.4 R36, [R202+0x14100] ;  /* 0x01410000ca24783b */ /* 0x000eae0000000200 */
[C---:B---3--:R-:W-:Y:S08]  /*2530*/  HMMA.16816.F32 R40, R20.reuse, R8, R40 ;  /* 0x000000081428723c */ /* 0x048ff00000001828 */
[----:B------:R-:W-:Y:S01]  /*2540*/  HMMA.16816.F32 R72, R20, R10, R72 ;  /* 0x0000000a1448723c */ /* 0x000fe20000001848 */
[----:B------:R-:W3:Y:S07]  /*2550*/  LDSM.16.M88.4 R8, [R192+0x2800] ;  /* 0x00280000c008783b */ /* 0x000eee0000000200 */
[----:B-1----:R-:W-:Y:S08]  /*2560*/  HMMA.16816.F32 R16, R60, R12, R16 ;  /* 0x0000000c3c10723c */ /* 0x002ff00000001810 */
[----:B------:R-:W-:Y:S08]  /*2570*/  HMMA.16816.F32 R68, R20, R24, R68 ;  /* 0x000000181444723c */ /* 0x000ff00000001844 */
[----:B------:R-:W-:Y:S01]  /*2580*/  HMMA.16816.F32 R28, R80, R34, R28 ;  /* 0x00000022501c723c */ /* 0x000fe2000000181c */
[----:B------:R-:W-:Y:S07]  /*2590*/  LDSM.16.M88.4 R32, [R204+0x4800] ;  /* 0x00480000cc20783b */ /* 0x000fee0000000200 */
[----:B------:R-:W-:Y:S01]  /*25a0*/  HMMA.16816.F32 R64, R20, R26, R64 ;  /* 0x0000001a1440723c */ /* 0x000fe20000001840 */
[----:B------:R-:W-:Y:S04]  /*25b0*/  LDSM.16.M88.4 R24, [R201+0x14100] ;  /* 0x01410000c918783b */ /* 0x000fe80000000200 */
[----:B------:R-:W1:Y:S03]  /*25c0*/  LDSM.16.M88.4 R20, [R200+0xa100] ;  /* 0x00a10000c814783b */ /* 0x000e660000000200 */
[----:B--2---:R-:W-:Y:S08]  /*25d0*/  HMMA.16816.F32 R16, R36, R88, R16 ;  /* 0x000000582410723c */ /* 0x004ff00000001810 */
[C---:B---3--:R-:W-:Y:S08]  /*25e0*/  HMMA.16816.F32 R48, R80.reuse, R8, R48 ;  /* 0x000000085030723c */ /* 0x048ff00000001830 */
[----:B------:R-:W-:Y:S01]  /*25f0*/  HMMA.16816.F32 R44, R80, R10, R44 ;  /* 0x0000000a502c723c */ /* 0x000fe2000000182c */
[----:B------:R-:W-:Y:S07]  /*2600*/  LDSM.16.M88.4 R8, [R192+0x4000] ;  /* 0x00400000c008783b */ /* 0x000fee0000000200 */
[----:B------:R-:W-:Y:S01]  /*2610*/  HMMA.16816.F32 R28, R60, R14, R28 ;  /* 0x0000000e3c1c723c */ /* 0x000fe2000000181c */
[----:B------:R-:W2:Y:S07]  /*2620*/  LDSM.16.M88.4 R12, [R199+0x14100] ;  /* 0x01410000c70c783b */ /* 0x000eae0000000200 */
[----:B------:R-:W-:Y:S08]  /*2630*/  HMMA.16816.F32 R40, R80, R84, R40 ;  /* 0x000000545028723c */ /* 0x000ff00000001828 */
[----:B-1----:R-:W-:Y:S08]  /*2640*/  HMMA.16816.F32 R16, R24, R20, R16 ;  /* 0x000000141810723c */ /* 0x002ff00000001810 */
[C---:B------:R-:W-:Y:S08]  /*2650*/  HMMA.16816.F32 R48, R60.reuse, R56, R48 ;  /* 0x000000383c30723c */ /* 0x040ff00000001830 */
[----:B------:R-:W-:Y:S01]  /*2660*/  HMMA.16816.F32 R44, R60, R58, R44 ;  /* 0x0000003a3c2c723c */ /* 0x000fe2000000182c */
[----:B------:R-:W1:Y:S07]  /*2670*/  LDSM.16.M88.4 R56, [R204+0x5000] ;  /* 0x00500000cc38783b */ /* 0x000e6e0000000200 */
[----:B------:R-:W-:Y:S01]  /*2680*/  HMMA.16816.F32 R28, R36, R90, R28 ;  /* 0x0000005a241c723c */ /* 0x000fe2000000181c */
[----:B------:R-:W3:Y:S07]  /*2690*/  LDSM.16.M88.4 R88, [R200+0xa900] ;  /* 0x00a90000c858783b */ /* 0x000eee0000000200 */
[----:B--2---:R-:W-:Y:S08]  /*26a0*/  HMMA.16816.F32 R16, R12, R8, R16 ;  /* 0x000000080c10723c */ /* 0x004ff00000001810 */
[----:B------:R-:W-:Y:S08]  /*26b0*/  HMMA.16816.F32 R40, R60, R52, R40 ;  /* 0x000000343c28723c */ /* 0x000ff00000001828 */
[----:B------:R-:W-:Y:S08]  /*26c0*/  HMMA.16816.F32 R72, R80, R86, R72 ;  /* 0x000000565048723c */ /* 0x000ff00000001848 */
[----:B------:R-:W-:Y:S01]  /*26d0*/  HMMA.16816.F32 R48, R36, R32, R48 ;  /* 0x000000202430723c */ /* 0x000fe20000001830 */
[----:B------:R-:W-:-:S07]  /*26e0*/  FMUL.FTZ R16, R16, c[0x0][0x320] ;  /* 0x0000c80010107a20 */ /* 0x000fce0000410000 */
[----:B------:R-:W-:Y:S01]  /*26f0*/  HMMA.16816.F32 R44, R36, R34, R44 ;  /* 0x00000022242c723c */ /* 0x000fe2000000182c */
[----:B------:R-:W2:Y:S07]  /*2700*/  LDSM.16.M88.4 R32, [R205+0xb900] ;  /* 0x00b90000cd20783b */ /* 0x000eae0000000200 */
[----:B------:R-:W-:Y:S01]  /*2710*/  HMMA.16816.F32 R28, R24, R22, R28 ;  /* 0x00000016181c723c */ /* 0x000fe2000000181c */
[----:B------:R-:W4:Y:S07]  /*2720*/  LDSM.16.M88.4 R20, [R192+0x4800] ;  /* 0x00480000c014783b */ /* 0x000f2e0000000200 */
[C---:B------:R-:W-:Y:S01]  /*2730*/  HMMA.16816.F32 R68, R80.reuse, R76, R68 ;  /* 0x0000004c5044723c */ /* 0x040fe20000001844 */
[----:B------:R5:W2:Y:S06]  /*2740*/  MUFU.TANH R76, R16 ;  /* 0x00000010004c7308 */ /* 0x000aac0000002400 */
[----:B------:R-:W-:Y:S01]  /*2750*/  FMUL.FTZ R77, R19, c[0x0][0x320] ;  /* 0x0000c800134d7a20 */ /* 0x000fe20000410000 */
[----:B------:R-:W-:Y:S05]  /*2760*/  HMMA.16816.F32 R64, R80, R78, R64 ;  /* 0x0000004e5040723c */ /* 0x000fea0000001840 */
[----:B------:R-:W2:Y:S03]  /*2770*/  MUFU.TANH R77, R77 ;  /* 0x0000004d004d7308 */ /* 0x000ea60000002400 */
[----:B-1----:R-:W-:Y:S07]  /*2780*/  HMMA.16816.F32 R40, R36, R56, R40 ;  /* 0x000000382428723c */ /* 0x002fee0000001828 */
[----:B------:R-:W-:Y:S01]  /*2790*/  FMUL.FTZ R56, R17, c[0x0][0x320] ;  /* 0x0000c80011387a20 */ /* 0x000fe20000410000 */
[----:B------:R-:W-:Y:S01]  /*27a0*/  HMMA.16816.F32 R72, R60, R54, R72 ;  /* 0x000000363c48723c */ /* 0x000fe20000001848 */
[----:B------:R-:W-:Y:S01]  /*27b0*/  FMUL.FTZ R57, R18, c[0x0][0x320] ;  /* 0x0000c80012397a20 */ /* 0x000fe20000410000 */
[----:B------:R-:W-:Y:S03]  /*27c0*/  LDSM.16.M88.4 R52, [R192+0x5000] ;  /* 0x00500000c034783b */ /* 0x000fe60000000200 */
[----:B------:R-:W1:Y:S01]  /*27d0*/  MUFU.TANH R56, R56 ;  /* 0x0000003800387308 */ /* 0x000e620000002400 */
[----:B-----5:R-:W5:Y:S02]  /*27e0*/  LDSM.16.M88.4 R16, [R204+0x5800] ;  /* 0x00580000cc10783b */ /* 0x020f640000000200 */
[C---:B---3--:R-:W-:Y:S05]  /*27f0*/  HMMA.16816.F32 R48, R24.reuse, R88, R48 ;  /* 0x000000581830723c */ /* 0x048fea0000001830 */
[----:B------:R-:W3:Y:S03]  /*2800*/  MUFU.TANH R57, R57 ;  /* 0x0000003900397308 */ /* 0x000ee60000002400 */
[----:B------:R-:W-:Y:S08]  /*2810*/  HMMA.16816.F32 R44, R24, R90, R44 ;  /* 0x0000005a182c723c */ /* 0x000ff0000000182c */
[----:B------:R-:W-:Y:S01]  /*2820*/  HMMA.16816.F32 R28, R12, R10, R28 ;  /* 0x0000000a0c1c723c */ /* 0x000fe2000000181c */
[----:B------:R-:W1:Y:S07]  /*2830*/  LDSM.16.M88.4 R8, [R200+0xb100] ;  /* 0x00b10000c808783b */ /* 0x000e6e0000000200 */
[C---:B--2---:R-:W-:Y:S08]  /*2840*/  HMMA.16816.F32 R68, R60.reuse, R32, R68 ;  /* 0x000000203c44723c */ /* 0x044ff00000001844 */
[----:B------:R-:W-:Y:S08]  /*2850*/  HMMA.16816.F32 R64, R60, R34, R64 ;  /* 0x000000223c40723c */ /* 0x000ff00000001840 */
[----:B----4-:R-:W-:Y:S01]  /*2860*/  HMMA.16816.F32 R48, R12, R20, R48 ;  /* 0x000000140c30723c */ /* 0x010fe20000001830 */
[----:B------:R-:W-:-:S02]  /*2870*/  FMUL.FTZ R28, R28, c[0x0][0x320] ;  /* 0x0000c8001c1c7a20 */ /* 0x000fc40000410000 */
[----:B------:R-:W-:Y:S02]  /*2880*/  FMUL.FTZ R29, R29, c[0x0][0x320] ;  /* 0x0000c8001d1d7a20 */ /* 0x000fe40000410000 */
[----:B------:R-:W-:Y:S02]  /*2890*/  FMUL.FTZ R30, R30, c[0x0][0x320] ;  /* 0x0000c8001e1e7a20 */ /* 0x000fe40000410000 */
[----:B------:R-:W-:Y:S01]  /*28a0*/  FMUL.FTZ R31, R31, c[0x0][0x320] ;  /* 0x0000c8001f1f7a20 */ /* 0x000fe20000410000 */
[----:B------:R-:W-:Y:S01]  /*28b0*/  HMMA.16816.F32 R72, R36, R58, R72 ;  /* 0x0000003a2448723c */ /* 0x000fe20000001848 */
[----:B------:R-:W2:Y:S07]  /*28c0*/  MUFU.TANH R28, R28 ;  /* 0x0000001c001c7308 */ /* 0x000eae0000002400 */
[----:B------:R-:W-:Y:S01]  /*28d0*/  HMMA.16816.F32 R44, R12, R22, R44 ;  /* 0x000000160c2c723c */ /* 0x000fe2000000182c */
[----:B------:R-:W4:Y:S01]  /*28e0*/  LDSM.16.M88.4 R20, [R200+0xb900] ;  /* 0x00b90000c814783b */ /* 0x000f220000000200 */
[----:B------:R-:W1:Y:S06]  /*28f0*/  MUFU.TANH R29, R29 ;  /* 0x0000001d001d7308 */ /* 0x000e6c0000002400 */
[----:B-----5:R-:W-:Y:S01]  /*2900*/  HMMA.16816.F32 R68, R36, R16, R68 ;  /* 0x000000102444723c */ /* 0x020fe20000001844 */
[----:B------:R-:W-:Y:S01]  /*2910*/  FMUL.FTZ R32, R48, c[0x0][0x320] ;  /* 0x0000c80030207a20 */ /* 0x000fe20000410000 */
[----:B------:R-:W2:Y:S01]  /*2920*/  MUFU.TANH R30, R30 ;  /* 0x0000001e001e7308 */ /* 0x000ea20000002400 */
[----:B------:R-:W-:-:S04]  /*2930*/  FMUL.FTZ R33, R49, c[0x0][0x320] ;  /* 0x0000c80031217a20 */ /* 0x000fc80000410000 */
[----:B------:R-:W-:Y:S01]  /*2940*/  FMUL.FTZ R16, R50, c[0x0][0x320] ;  /* 0x0000c80032107a20 */ /* 0x000fe20000410000 */
[----:B------:R-:W-:Y:S01]  /*2950*/  HMMA.16816.F32 R64, R36, R18, R64 ;  /* 0x000000122440723c */ /* 0x000fe20000001840 */
[----:B------:R-:W-:Y:S01]  /*2960*/  FMUL.FTZ R17, R51, c[0x0][0x320] ;  /* 0x0000c80033117a20 */ /* 0x000fe20000410000 */
[----:B------:R-:W2:Y:S06]  /*2970*/  MUFU.TANH R31, R31 ;  /* 0x0000001f001f7308 */ /* 0x000eac0000002400 */
[----:B-1----:R-:W-:Y:S01]  /*2980*/  HMMA.16816.F32 R40, R24, R8, R40 ;  /* 0x000000081828723c */ /* 0x002fe20000001828 */
[----:B------:R-:W-:Y:S01]  /*2990*/  FMUL.FTZ R35, R44, c[0x0][0x320] ;  /* 0x0000c8002c237a20 */ /* 0x000fe20000410000 */
[----:B------:R-:W1:Y:S01]  /*29a0*/  MUFU.TANH R32, R32 ;  /* 0x0000002000207308 */ /* 0x000e620000002400 */
[----:B------:R-:W-:-:S02]  /*29b0*/  FMUL.FTZ R34, R45, c[0x0][0x320] ;  /* 0x0000c8002d227a20 */ /* 0x000fc40000410000 */
[----:B------:R-:W-:Y:S02]  /*29c0*/  FMUL.FTZ R18, R46, c[0x0][0x320] ;  /* 0x0000c8002e127a20 */ /* 0x000fe40000410000 */
[----:B------:R-:W-:Y:S01]  /*29d0*/  FMUL.FTZ R19, R47, c[0x0][0x320] ;  /* 0x0000c8002f137a20 */ /* 0x000fe20000410000 */
[----:B------:R-:W-:Y:S01]  /*29e0*/  HMMA.16816.F32 R72, R24, R10, R72 ;  /* 0x0000000a1848723c */ /* 0x000fe20000001848 */
[----:B------:R-:W5:Y:S01]  /*29f0*/  LDSM.16.M88.4 R8, [R192+0x5800] ;  /* 0x00580000c008783b */ /* 0x000f620000000200 */
[----:B------:R-:W1:Y:S01]  /*2a00*/  MUFU.TANH R33, R33 ;  /* 0x0000002100217308 */ /* 0x000e620000002400 */
[----:B------:R-:W-:-:S05]  /*2a10*/  DEPBAR.LE SB0, 0x0 ;  /* 0x000080000000791a */ /* 0x000fca0000000000 */
[C---:B----4-:R-:W-:Y:S02]  /*2a20*/  HMMA.16816.F32 R68, R24.reuse, R20, R68 ;  /* 0x000000141844723c */ /* 0x050fe40000001844 */
[----:B------:R-:W4:Y:S06]  /*2a30*/  MUFU.TANH R16, R16 ;  /* 0x0000001000107308 */ /* 0x000f2c0000002400 */
[----:B------:R-:W-:Y:S02]  /*2a40*/  HMMA.16816.F32 R64, R24, R22, R64 ;  /* 0x000000161840723c */ /* 0x000fe40000001840 */
[----:B------:R-:W1:Y:S06]  /*2a50*/  MUFU.TANH R17, R17 ;  /* 0x0000001100117308 */ /* 0x000e6c0000002400 */
[C---:B------:R-:W-:Y:S02]  /*2a60*/  HMMA.16816.F32 R40, R12.reuse, R52, R40 ;  /* 0x000000340c28723c */ /* 0x040fe40000001828 */
[----:B------:R-:W1:Y:S06]  /*2a70*/  MUFU.TANH R35, R35 ;  /* 0x0000002300237308 */ /* 0x000e6c0000002400 */
[C---:B------:R-:W-:Y:S02]  /*2a80*/  HMMA.16816.F32 R72, R12.reuse, R54, R72 ;  /* 0x000000360c48723c */ /* 0x040fe40000001848 */
[----:B------:R-:W1:Y:S06]  /*2a90*/  MUFU.TANH R34, R34 ;  /* 0x0000002200227308 */ /* 0x000e6c0000002400 */
[C---:B-----5:R-:W-:Y:S02]  /*2aa0*/  HMMA.16816.F32 R68, R12.reuse, R8, R68 ;  /* 0x000000080c44723c */ /* 0x060fe40000001844 */
[----:B------:R-:W1:Y:S06]  /*2ab0*/  MUFU.TANH R18, R18 ;  /* 0x0000001200127308 */ /* 0x000e6c0000002400 */
[----:B------:R-:W-:Y:S01]  /*2ac0*/  HMMA.16816.F32 R64, R12, R10, R64 ;  /* 0x0000000a0c40723c */ /* 0x000fe20000001840 */
[----:B------:R-:W-:Y:S01]  /*2ad0*/  FMUL.FTZ R40, R40, c[0x0][0x320] ;  /* 0x0000c80028287a20 */ /* 0x000fe20000410000 */
[----:B------:R-:W1:Y:S01]  /*2ae0*/  MUFU.TANH R19, R19 ;  /* 0x0000001300137308 */ /* 0x000e620000002400 */
[----:B------:R-:W-:-:S02]  /*2af0*/  FMUL.FTZ R41, R41, c[0x0][0x320] ;  /* 0x0000c80029297a20 */ /* 0x000fc40000410000 */
[----:B------:R-:W-:Y:S02]  /*2b00*/  FMUL.FTZ R42, R42, c[0x0][0x320] ;  /* 0x0000c8002a2a7a20 */ /* 0x000fe40000410000 */
[----:B------:R-:W-:Y:S02]  /*2b10*/  FMUL.FTZ R43, R43, c[0x0][0x320] ;  /* 0x0000c8002b2b7a20 */ /* 0x000fe40000410000 */
[----:B------:R-:W-:Y:S01]  /*2b20*/  FMUL.FTZ R72, R72, c[0x0][0x320] ;  /* 0x0000c80048487a20 */ /* 0x000fe20000410000 */
[----:B------:R1:W1:Y:S01]  /*2b30*/  MUFU.TANH R171, R40 ;  /* 0x0000002800ab7308 */ /* 0x0002620000002400 */
[----:B------:R-:W-:Y:S02]  /*2b40*/  FMUL.FTZ R73, R73, c[0x0][0x320] ;  /* 0x0000c80049497a20 */ /* 0x000fe40000410000 */
[----:B------:R-:W-:Y:S02]  /*2b50*/  FMUL.FTZ R74, R74, c[0x0][0x320] ;  /* 0x0000c8004a4a7a20 */ /* 0x000fe40000410000 */
[----:B------:R-:W-:-:S02]  /*2b60*/  FMUL.FTZ R75, R75, c[0x0][0x320] ;  /* 0x0000c8004b4b7a20 */ /* 0x000fc40000410000 */
[----:B------:R-:W-:Y:S01]  /*2b70*/  FMUL.FTZ R68, R68, c[0x0][0x320] ;  /* 0x0000c80044447a20 */ /* 0x000fe20000410000 */
[----:B------:R1:W1:Y:S01]  /*2b80*/  MUFU.TANH R163, R41 ;  /* 0x0000002900a37308 */ /* 0x0002620000002400 */
[----:B------:R-:W-:Y:S02]  /*2b90*/  FMUL.FTZ R69, R69, c[0x0][0x320] ;  /* 0x0000c80045457a20 */ /* 0x000fe40000410000 */
[----:B------:R-:W-:Y:S02]  /*2ba0*/  FMUL.FTZ R70, R70, c[0x0][0x320] ;  /* 0x0000c80046467a20 */ /* 0x000fe40000410000 */
[----:B------:R-:W-:Y:S02]  /*2bb0*/  FMUL.FTZ R71, R71, c[0x0][0x320] ;  /* 0x0000c80047477a20 */ /* 0x000fe40000410000 */
[----:B------:R-:W-:Y:S01]  /*2bc0*/  FMUL.FTZ R64, R64, c[0x0][0x320] ;  /* 0x0000c80040407a20 */ /* 0x000fe20000410000 */
[----:B------:R1:W1:Y:S01]  /*2bd0*/  MUFU.TANH R166, R42 ;  /* 0x0000002a00a67308 */ /* 0x0002620000002400 */
[----:B------:R-:W-:-:S02]  /*2be0*/  FMUL.FTZ R65, R65, c[0x0][0x320] ;  /* 0x0000c80041417a20 */ /* 0x000fc40000410000 */
[----:B------:R-:W-:Y:S02]  /*2bf0*/  FMUL.FTZ R66, R66, c[0x0][0x320] ;  /* 0x0000c80042427a20 */ /* 0x000fe40000410000 */
[----:B------:R-:W-:-:S03]  /*2c00*/  FMUL.FTZ R67, R67, c[0x0][0x320] ;  /* 0x0000c80043437a20 */ /* 0x000fc60000410000 */
[----:B------:R1:W1:Y:S08]  /*2c10*/  MUFU.TANH R176, R43 ;  /* 0x0000002b00b07308 */ /* 0x0002700000002400 */
        /* <DEDUP_REMOVED lines=11> */
[----:B------:R1:W1:Y:S01]  /*2cd0*/  MUFU.TANH R164, R67 ;  /* 0x0000004300a47308 */ /* 0x0002620000002400 */
[----:B------:R-:W-:Y:S06]  /*2ce0*/  BAR.SYNC.DEFER_BLOCKING 0x0 ;  /* 0x0000000000007b1d */ /* 0x000fec0000010000 */
[----:B------:R-:W-:Y:S05]  /*2cf0*/  @!P4 BRA `(.L_x_10) ;  /* 0x000004300000c947 */ /* 0x000fea0003800000 */
[----:B--234-:R-:W-:Y:S01]  /*2d00*/  ULEA UR11, UR11, UR8, 0x6 ;  /* 0x000000080b0b7291 */ /* 0x01cfe2000f8e303f */
[----:B------:R-:W-:-:S05]  /*2d10*/  IMAD.MOV.U32 R208, RZ, RZ, RZ ;  /* 0x000000ffffd07224 */ /* 0x000fca00078e00ff */
[----:B------:R-:W-:-:S05]  /*2d20*/  IMAD.U32 R209, RZ, RZ, UR11 ;  /* 0x0000000bffd17e24 */ /* 0x000fca000f8e00ff */
[----:B------:R-:W-:-:S05]  /*2d30*/  IADD3 R209, R209, -0x40, R210 ;  /* 0xffffffc0d1d17810 */ /* 0x000fca0007ffe0d2 */
[----:B------:R-:W-:-:S04]  /*2d40*/  @P0 IMAD.HI.U32 R7, R209, c[0x0][0x2bc], RZ ;  /* 0x0000af00d1070a27 */ /* 0x000fc800078e00ff */
[----:B------:R-:W-:Y:S01]  /*2d50*/  IMAD.MOV.U32 R6, RZ, RZ, R209 ;  /* 0x000000ffff067224 */ /* 0x000fe200078e00d1 */
[----:B------:R-:W-:-:S04]  /*2d60*/  @P0 SHF.R.U32.HI R6, RZ, c[0x0][0x2c0], R7 ;  /* 0x0000b000ff060a19 */ /* 0x000fc80000011607 */
[----:B------:R-:W-:-:S04]  /*2d70*/  @!P6 IADD3 R10, P4, R6, UR16, RZ ;  /* 0x00000010060aec10 */ /* 0x000fc8000ff9e0ff */
[----:B------:R-:W-:Y:S02]  /*2d80*/  @!P6 LEA.HI.X.SX32 R7, R6, UR15, 0x1, P4 ;  /* 0x0000000f0607ec11 */ /* 0x000fe4000a0f0eff */
[----:B------:R-:W-:-:S04]  /*2d90*/  @!P6 LEA R8, P4, R10, c[0x0][0x2a0], 0x2 ;  /* 0x0000a8000a08ea11 */ /* 0x000fc800078810ff */
[----:B------:R-:W-:-:S05]  /*2da0*/  @!P6 LEA.HI.X R9, R10, c[0x0][0x2a4], R7, 0x2, P4 ;  /* 0x0000a9000a09ea11 */ /* 0x000fca00020f1407 */
[----:B------:R-:W2:Y:S01]  /*2db0*/  @!P6 LDG.E R208, [R8.64] ;  /* 0x0000000c08d0e981 */ /* 0x000ea2000c1e1900 */
[----:B------:R-:W-:Y:S01]  /*2dc0*/  IMAD.MOV R6, RZ, RZ, -R6 ;  /* 0x000000ffff067224 */ /* 0x000fe200078e0a06 */
[----:B------:R-:W-:Y:S02]  /*2dd0*/  SEL R22, RZ, 0x10, P1 ;  /* 0x00000010ff167807 */ /* 0x000fe40000800000 */
[----:B------:R-:W-:Y:S01]  /*2de0*/  SHF.L.U64.HI R12, R135, 0x1, R144 ;  /* 0x00000001870c7819 */ /* 0x000fe20000010290 */
[----:B------:R-:W-:Y:S01]  /*2df0*/  IMAD R209, R6, c[0x0][0x2b8], R209 ;  /* 0x0000ae0006d17a24 */ /* 0x000fe200078e02d1 */
[----:B------:R-:W-:-:S03]  /*2e00*/  IADD3 R13, -R22, 0x10, RZ ;  /* 0x00000010160d7810 */ /* 0x000fc60007ffe1ff */
[----:B------:R-:W-:Y:S01]  /*2e10*/  IMAD.WIDE.U32 R10, R209, c[0x0][0x1e0], RZ ;  /* 0x00007800d10a7a25 */ /* 0x000fe200078e00ff */
[----:B------:R-:W-:Y:S02]  /*2e20*/  SHF.R.S32.HI R6, RZ, 0x1f, R209 ;  /* 0x0000001fff067819 */ /* 0x000fe400000114d1 */
[----:B------:R-:W-:-:S03]  /*2e30*/  LOP3.LUT R13, R13, 0xf, RZ, 0xc0, !PT ;  /* 0x0000000f0d0d7812 */ /* 0x000fc600078ec0ff */
[----:B------:R-:W-:-:S04]  /*2e40*/  IMAD R6, R6, c[0x0][0x1e0], RZ ;  /* 0x0000780006067a24 */ /* 0x000fc800078e02ff */
[----:B------:R-:W-:-:S04]  /*2e50*/  IMAD R7, R209, c[0x0][0x1e4], R6 ;  /* 0x00007900d1077a24 */ /* 0x000fc800078e0206 */
[----:B------:R-:W-:Y:S01]  /*2e60*/  IMAD.IADD R11, R11, 0x1, R7 ;  /* 0x000000010b0b7824 */ /* 0x000fe200078e0207 */
[----:B--2---:R-:W-:-:S03]  /*2e70*/  SHF.R.S32.HI R7, RZ, 0x1f, R208 ;  /* 0x0000001fff077819 */ /* 0x004fc600000114d0 */
[----:B------:R-:W-:Y:S01]  /*2e80*/  IMAD.WIDE.U32 R8, R208, c[0x0][0x1f0], R10 ;  /* 0x00007c00d0087a25 */ /* 0x000fe200078e000a */
[----:B------:R-:W-:-:S03]  /*2e90*/  SEL R10, RZ, 0x10, P3 ;  /* 0x00000010ff0a7807 */ /* 0x000fc60001800000 */
[----:B------:R-:W-:Y:S01]  /*2ea0*/  IMAD R7, R7, c[0x0][0x1f0], RZ ;  /* 0x00007c0007077a24 */ /* 0x000fe200078e02ff */
[----:B------:R-:W-:Y:S01]  /*2eb0*/  IADD3 R23, P4, R8, UR20, RZ ;  /* 0x0000001408177c10 */ /* 0x000fe2000ff9e0ff */
[----:B------:R-:W-:Y:S01]  /*2ec0*/  IMAD.SHL.U32 R11, R135, 0x2, RZ ;  /* 0x00000002870b7824 */ /* 0x000fe200078e00ff */
[----:B------:R-:W-:Y:S01]  /*2ed0*/  IADD3 R26, -R10, 0x10, RZ ;  /* 0x000000100a1a7810 */ /* 0x000fe20007ffe1ff */
[----:B------:R-:W-:Y:S01]  /*2ee0*/  IMAD R6, R208, c[0x0][0x1f4], R7 ;  /* 0x00007d00d0067a24 */ /* 0x000fe200078e0207 */
[----:B------:R-:W-:Y:S02]  /*2ef0*/  SEL R7, RZ, 0x10, P2 ;  /* 0x00000010ff077807 */ /* 0x000fe40001000000 */
[----:B------:R-:W-:Y:S02]  /*2f00*/  LOP3.LUT R26, R26, 0xf, RZ, 0xc0, !PT ;  /* 0x0000000f1a1a7812 */ /* 0x000fe400078ec0ff */
[----:B------:R-:W-:Y:S02]  /*2f10*/  IADD3.X R8, R9, UR18, R6, P4, !PT ;  /* 0x0000001209087c10 */ /* 0x000fe4000a7fe406 */
[----:B------:R-:W-:-:S02]  /*2f20*/  LEA R6, P4, R23, c[0x0][0x1c8], 0x1 ;  /* 0x0000720017067a11 */ /* 0x000fc400078808ff */
[----:B------:R-:W-:Y:S02]  /*2f30*/  IADD3 R25, -R7, 0x10, RZ ;  /* 0x0000001007197810 */ /* 0x000fe40007ffe1ff */
[----:B------:R-:W-:Y:S01]  /*2f40*/  LEA.HI.X R23, R23, c[0x0][0x1cc], R8, 0x1, P4 ;  /* 0x0000730017177a11 */ /* 0x000fe200020f0c08 */
[----:B------:R-:W2:Y:S01]  /*2f50*/  SHFL.IDX PT, R14, R6, 0x1, 0x181f ;  /* 0x00381f00060e7f89 */ /* 0x000ea200000e0000 */
[C---:B------:R-:W-:Y:S01]  /*2f60*/  IMAD.SHL.U32 R8, R134.reuse, 0x2, RZ ;  /* 0x0000000286087824 */ /* 0x040fe200078e00ff */
[----:B------:R-:W-:Y:S02]  /*2f70*/  LOP3.LUT R25, R25, 0xf, RZ, 0xc0, !PT ;  /* 0x0000000f19197812 */ /* 0x000fe400078ec0ff */
[----:B------:R-:W3:Y:S01]  /*2f80*/  SHFL.IDX PT, R15, R23, 0x1, 0x181f ;  /* 0x00381f00170f7f89 */ /* 0x000ee200000e0000 */
[----:B------:R-:W-:-:S03]  /*2f90*/  SHF.L.U64.HI R9, R134, 0x1, R145 ;  /* 0x0000000186097819 */ /* 0x000fc60000010291 */
[----:B------:R4:W5:Y:S04]  /*2fa0*/  SHFL.IDX PT, R21, R6, RZ, 0x181f ;  /* 0x00181fff06157589 */ /* 0x00096800000e0000 */
[----:B------:R-:W1:Y:S01]  /*2fb0*/  SHFL.IDX PT, R20, R23, RZ, 0x181f ;  /* 0x00181fff17147589 */ /* 0x000e6200000e0000 */
[----:B--2---:R-:W-:-:S04]  /*2fc0*/  IADD3 R26, P5, P4, R26, R14, R11 ;  /* 0x0000000e1a1a7210 */ /* 0x004fc80007cbe00b */
[----:B---3--:R-:W-:Y:S02]  /*2fd0*/  IADD3.X R27, RZ, R15, R12, P5, P4 ;  /* 0x0000000fff1b7210 */ /* 0x008fe40002fe840c */
[----:B------:R-:W-:Y:S01]  /*2fe0*/  IADD3 R24, P5, P4, R25, R14, R8 ;  /* 0x0000000e19187210 */ /* 0x000fe20007cbe008 */
[----:B----4-:R-:W-:-:S03]  /*2ff0*/  IMAD.SHL.U32 R6, R133, 0x2, RZ ;  /* 0x0000000285067824 */ /* 0x010fc600078e00ff */
[----:B------:R-:W-:Y:S02]  /*3000*/  IADD3.X R25, RZ, R15, R9, P5, P4 ;  /* 0x0000000fff197210 */ /* 0x000fe40002fe8409 */
[----:B------:R-:W-:Y:S02]  /*3010*/  IADD3 R14, P5, P4, R13, R14, R6 ;  /* 0x0000000e0d0e7210 */ /* 0x000fe40007cbe006 */
[----:B------:R-:W-:-:S04]  /*3020*/  SHF.L.U64.HI R13, R133, 0x1, R2 ;  /* 0x00000001850d7819 */ /* 0x000fc80000010202 */
[----:B------:R-:W-:Y:S02]  /*3030*/  IADD3.X R15, RZ, R15, R13, P5, P4 ;  /* 0x0000000fff0f7210 */ /* 0x000fe40002fe840d */
[C---:B-----5:R-:W-:Y:S02]  /*3040*/  IADD3 R36, P5, R21.reuse, R11, RZ ;  /* 0x0000000b15247210 */ /* 0x060fe40007fbe0ff */
[----:B------:R-:W-:-:S03]  /*3050*/  IADD3 R8, P4, R21, R8, RZ ;  /* 0x0000000815087210 */ /* 0x000fc60007f9e0ff */
[----:B-1----:R-:W-:Y:S01]  /*3060*/  IMAD.X R37, R20, 0x1, R12, P5 ;  /* 0x0000000114257824 */ /* 0x002fe200028e060c */
[----:B------:R-:W-:Y:S01]  /*3070*/  ISETP.NE.U32.AND P5, PT, R10, RZ, PT ;  /* 0x000000ff0a00720c */ /* 0x000fe20003fa5070 */
[C---:B------:R-:W-:Y:S01]  /*3080*/  IMAD.X R9, R20.reuse, 0x1, R9, P4 ;  /* 0x0000000114097824 */ /* 0x040fe200020e0609 */
[----:B------:R-:W-:Y:S02]  /*3090*/  IADD3 R10, P4, R21, R6, RZ ;  /* 0x00000006150a7210 */ /* 0x000fe40007f9e0ff */
[----:B------:R1:W-:Y:S03]  /*30a0*/  LDGSTS.E.BYPASS.LTC128B.128 [R207+0x6100], [R36.64], !P3 ;  /* 0x0610000024cf7fae */ /* 0x0003e6000d901d4c */
[----:B------:R-:W-:Y:S01]  /*30b0*/  IMAD.X R11, R20, 0x1, R13, P4 ;  /* 0x00000001140b7824 */ /* 0x000fe200020e060d */
[----:B------:R1:W-:Y:S01]  /*30c0*/  LDGSTS.E.BYPASS.LTC128B.128 [R207+0x8100], [R8.64], !P2 ;  /* 0x0810000008cf7fae */ /* 0x0003e2000d101d4c */
[----:B------:R-:W-:-:S03]  /*30d0*/  ISETP.NE.U32.AND P4, PT, R7, RZ, PT ;  /* 0x000000ff0700720c */ /* 0x000fc60003f85070 */
[----:B------:R1:W-:Y:S04]  /*30e0*/  LDGSTS.E.BYPASS.LTC128B.128 [R207+0xa100], [R10.64], !P1 ;  /* 0x0a1000000acf7fae */ /* 0x0003e8000c901d4c */
[----:B------:R1:W-:Y:S01]  /*30f0*/  LDGSTS.E.BYPASS.LTC128B.128.ZFILL [R207+0x7100], [R26.64], P5 ;  /* 0x071000001acf7fae */ /* 0x0003e2000a941d4c */
[----:B------:R-:W-:-:S05]  /*3100*/  ISETP.NE.U32.AND P5, PT, R22, RZ, PT ;  /* 0x000000ff1600720c */ /* 0x000fca0003fa5070 */
[----:B------:R1:W-:Y:S08]  /*3110*/  LDGSTS.E.BYPASS.LTC128B.128.ZFILL [R207+0x9100], [R24.64], P4 ;  /* 0x0910000018cf7fae */ /* 0x0003f0000a141d4c */
[----:B------:R1:W-:Y:S02]  /*3120*/  LDGSTS.E.BYPASS.LTC128B.128.ZFILL [R207+0xb100], [R14.64], P5 ;  /* 0x0b1000000ecf7fae */ /* 0x0003e4000a941d4c */
.L_x_10:
[----:B--234-:R-:W-:Y:S01]  /*3130*/  LOP3.LUT R4, R4, 0xffffffe0, RZ, 0xc0, !PT ;  /* 0xffffffe004047812 */ /* 0x01cfe200078ec0ff */
[----:B------:R-:W-:Y:S01]  /*3140*/  IMAD.SHL.U32 R203, R203, 0x2, RZ ;  /* 0x00000002cbcb7824 */ /* 0x000fe200078e00ff */
[----:B------:R-:W-:Y:S01]  /*3150*/  UIADD3 UR6, UR6, -0x2, URZ ;  /* 0xfffffffe06067890 */ /* 0x000fe2000fffe03f */
[----:B------:R-:W0:Y:S02]  /*3160*/  LDGDEPBAR ;  /* 0x00000000000079af */ /* 0x000e240000000000 */
[----:B------:R-:W-:Y:S01]  /*3170*/  IMAD.IADD R7, R3, 0x1, -R4 ;  /* 0x0000000103077824 */ /* 0x000fe200078e0a04 */
[----:B------:R-:W-:Y:S01]  /*3180*/  UISETP.GE.AND UP0, UPT, UR6, UR7, UPT ;  /* 0x000000070600728c */ /* 0x000fe2000bf06270 */
[----:B------:R-:W-:Y:S01]  /*3190*/  IMAD.U32 R3, RZ, RZ, UR9 ;  /* 0x00000009ff037e24 */ /* 0x000fe2000f8e00ff */
[----:B-1----:R-:W-:Y:S01]  /*31a0*/  LDSM.16.MT88.4 R40, [R203+0x2100] ;  /* 0x00210000cb28783b */ /* 0x002fe20000004200 */
[C---:B------:R-:W-:Y:S01]  /*31b0*/  IMAD R197, R5.reuse, 0x2, R203 ;  /* 0x0000000205c57824 */ /* 0x040fe200078e02cb */
[----:B------:R-:W-:Y:S01]  /*31c0*/  SHF.R.S32.HI R4, RZ, 0x1f, R7 ;  /* 0x0000001fff047819 */ /* 0x000fe20000011407 */
[----:B------:R-:W-:Y:S01]  /*31d0*/  IMAD R198, R0, 0x2, R203 ;  /* 0x0000000200c67824 */ /* 0x000fe200078e02cb */
[----:B------:R-:W-:Y:S02]  /*31e0*/  LDSM.16.MT88.4 R124, [R203+0x100] ;  /* 0x00010000cb7c783b */ /* 0x000fe40000004200 */
[----:B------:R-:W-:Y:S01]  /*31f0*/  LEA.HI R4, R4, R7, RZ, 0x2 ;  /* 0x0000000704047211 */ /* 0x000fe200078f10ff */
[----:B------:R-:W-:Y:S01]  /*3200*/  IMAD R196, R5, 0x2, R198 ;  /* 0x0000000205c47824 */ /* 0x000fe200078e02c6 */
[----:B------:R-:W-:Y:S02]  /*3210*/  LDSM.16.MT88.4 R116, [R198+0x100] ;  /* 0x00010000c674783b */ /* 0x000fe40000004200 */
[----:B------:R-:W-:-:S02]  /*3220*/  LOP3.LUT R4, R4, 0x7ffffffc, RZ, 0xc0, !PT ;  /* 0x7ffffffc04047812 */ /* 0x000fc400078ec0ff */
[----:B------:R-:W-:Y:S03]  /*3230*/  LDSM.16.MT88.4 R108, [R197+0x100] ;  /* 0x00010000c56c783b */ /* 0x000fe60000004200 */
[----:B------:R-:W-:Y:S01]  /*3240*/  IMAD.IADD R4, R7, 0x1, -R4 ;  /* 0x0000000107047824 */ /* 0x000fe200078e0a04 */
[----:B------:R-:W-:Y:S03]  /*3250*/  LDSM.16.MT88.4 R100, [R196+0x100] ;  /* 0x00010000c464783b */ /* 0x000fe60000004200 */
[----:B------:R-:W-:Y:S01]  /*3260*/  IMAD R3, R4, -0x2, R3 ;  /* 0xfffffffe04037824 */ /* 0x000fe200078e0203 */
[----:B------:R-:W-:Y:S04]  /*3270*/  LDSM.16.MT88.4 R48, [R198+0x2100] ;  /* 0x00210000c630783b */ /* 0x000fe80000004200 */
[C---:B------:R-:W-:Y:S01]  /*3280*/  ISETP.GT.AND P5, PT, R3.reuse, RZ, PT ;  /* 0x000000ff0300720c */ /* 0x040fe20003fa4270 */
[----:B------:R-:W-:Y:S01]  /*3290*/  LDSM.16.MT88.4 R64, [R196+0x2100] ;  /* 0x00210000c440783b */ /* 0x000fe20000004200 */
[----:B------:R-:W-:-:S02]  /*32a0*/  ISETP.GT.AND P4, PT, R3, 0x1, PT ;  /* 0x000000010300780c */ /* 0x000fc40003f84270 */
[----:B------:R-:W-:Y:S01]  /*32b0*/  FSEL R57, R57, -INF , P5 ;  /* 0xff80000039397808 */ /* 0x000fe20002800000 */
[----:B------:R-:W-:Y:S01]  /*32c0*/  LDSM.16.MT88.4 R72, [R203+0x4100] ;  /* 0x00410000cb48783b */ /* 0x000fe20000004200 */
[----:B------:R-:W-:Y:S02]  /*32d0*/  FSEL R76, R76, -INF , P5 ;  /* 0xff8000004c4c7808 */ /* 0x000fe40002800000 */
[----:B------:R-:W-:Y:S01]  /*32e0*/  ISETP.GT.AND P5, PT, R3, 0x8, PT ;  /* 0x000000080300780c */ /* 0x000fe20003fa4270 */
[----:B------:R-:W-:Y:S01]  /*32f0*/  LDSM.16.MT88.4 R80, [R198+0x4100] ;  /* 0x00410000c650783b */ /* 0x000fe20000004200 */
[----:B------:R-:W-:Y:S02]  /*3300*/  FSEL R6, R77, -INF , P4 ;  /* 0xff8000004d067808 */ /* 0x000fe40002000000 */
[----:B------:R-:W-:Y:S01]  /*3310*/  FSEL R15, R56, -INF , P4 ;  /* 0xff800000380f7808 */ /* 0x000fe20002000000 */
[----:B------:R-:W-:Y:S01]  /*3320*/  LDSM.16.MT88.4 R88, [R197+0x4100] ;  /* 0x00410000c558783b */ /* 0x000fe20000004200 */
[----:B------:R-:W-:-:S02]  /*3330*/  FSEL R30, R30, -INF , P5 ;  /* 0xff8000001e1e7808 */ /* 0x000fc40002800000 */
[----:B------:R-:W-:Y:S01]  /*3340*/  FSEL R21, R28, -INF , P5 ;  /* 0xff8000001c157808 */ /* 0x000fe20002800000 */
[----:B------:R-:W-:Y:S01]  /*3350*/  LDSM.16.MT88.4 R136, [R198+0x900] ;  /* 0x00090000c688783b */ /* 0x000fe20000004200 */
[C---:B------:R-:W-:Y:S02]  /*3360*/  ISETP.GT.AND P4, PT, R3.reuse, 0x9, PT ;  /* 0x000000090300780c */ /* 0x040fe40003f84270 */
[----:B------:R-:W-:Y:S01]  /*3370*/  ISETP.GT.AND P5, PT, R3, 0x10, PT ;  /* 0x000000100300780c */ /* 0x000fe20003fa4270 */
[----:B------:R-:W-:Y:S01]  /*3380*/  LDSM.16.MT88.4 R24, [R198+0x2900] ;  /* 0x00290000c618783b */ /* 0x000fe20000004200 */
[----:B------:R-:W-:Y:S02]  /*3390*/  FSEL R4, R31, -INF , P4 ;  /* 0xff8000001f047808 */ /* 0x000fe40002000000 */
[----:B------:R-:W-:Y:S02]  /*33a0*/  FSEL R29, R29, -INF , P4 ;  /* 0xff8000001d1d7808 */ /* 0x000fe40002000000 */
[----:B------:R-:W-:-:S02]  /*33b0*/  FSEL R14, R16, -INF , P5 ;  /* 0xff800000100e7808 */ /* 0x000fc40002800000 */
[----:B------:R-:W-:Y:S02]  /*33c0*/  ISETP.GT.AND P4, PT, R3, 0x11, PT ;  /* 0x000000110300780c */ /* 0x000fe40003f84270 */
[----:B------:R-:W-:Y:S02]  /*33d0*/  FMNMX.FTZ R16, R76, R15, !PT ;  /* 0x0000000f4c107209 */ /* 0x000fe40007810000 */
[----:B------:R-:W-:Y:S02]  /*33e0*/  FSEL R12, R17, -INF , P4 ;  /* 0xff800000110c7808 */ /* 0x000fe40002000000 */
[----:B------:R-:W-:Y:S02]  /*33f0*/  FMNMX.FTZ R16, R21, R16, !PT ;  /* 0x0000001015107209 */ /* 0x000fe40007810000 */
[----:B------:R-:W-:Y:S02]  /*3400*/  FMNMX.FTZ R17, R57, R6, !PT ;  /* 0x0000000639117209 */ /* 0x000fe40007810000 */
[----:B------:R-:W-:-:S02]  /*3410*/  FSEL R13, R32, -INF , P5 ;  /* 0xff800000200d7808 */ /* 0x000fc40002800000 */
[----:B------:R-:W-:Y:S02]  /*3420*/  FMNMX.FTZ R16, R29, R16, !PT ;  /* 0x000000101d107209 */ /* 0x000fe40007810000 */
[----:B------:R-:W-:Y:S02]  /*3430*/  FMNMX.FTZ R17, R30, R17, !PT ;  /* 0x000000111e117209 */ /* 0x000fe40007810000 */
[----:B------:R-:W-:Y:S02]  /*3440*/  ISETP.GT.AND P5, PT, R3, 0x18, PT ;  /* 0x000000180300780c */ /* 0x000fe40003fa4270 */
[----:B------:R-:W-:Y:S02]  /*3450*/  FSEL R11, R33, -INF , P4 ;  /* 0xff800000210b7808 */ /* 0x000fe40002000000 */
[----:B------:R-:W-:Y:S02]  /*3460*/  FMNMX.FTZ R16, R13, R16, !PT ;  /* 0x000000100d107209 */ /* 0x000fe40007810000 */
[----:B------:R-:W-:-:S02]  /*3470*/  FMNMX.FTZ R17, R4, R17, !PT ;  /* 0x0000001104117209 */ /* 0x000fc40007810000 */
[----:B------:R-:W-:Y:S02]  /*3480*/  ISETP.GT.AND P4, PT, R3, 0x19, PT ;  /* 0x000000190300780c */ /* 0x000fe40003f84270 */
[----:B------:R-:W-:Y:S02]  /*3490*/  FSEL R9, R35, -INF , P5 ;  /* 0xff80000023097808 */ /* 0x000fe40002800000 */
[----:B------:R-:W-:Y:S02]  /*34a0*/  FMNMX.FTZ R16, R11, R16, !PT ;  /* 0x000000100b107209 */ /* 0x000fe40007810000 */
[----:B------:R-:W-:Y:S02]  /*34b0*/  FMNMX.FTZ R17, R14, R17, !PT ;  /* 0x000000110e117209 */ /* 0x000fe40007810000 */
[----:B------:R-:W-:Y:S02]  /*34c0*/  FSEL R10, R18, -INF , P5 ;  /* 0xff800000120a7808 */ /* 0x000fe40002800000 */
[----:B------:R-:W-:-:S02]  /*34d0*/  ISETP.GT.AND P5, PT, R3, 0x20, PT ;  /* 0x000000200300780c */ /* 0x000fc40003fa4270 */
[----:B------:R-:W-:Y:S02]  /*34e0*/  FSEL R7, R34, -INF , P4 ;  /* 0xff80000022077808 */ /* 0x000fe40002000000 */
[----:B------:R-:W-:Y:S01]  /*34f0*/  FMNMX.FTZ R16, R9, R16, !PT ;  /* 0x0000001009107209 */ /* 0x000fe20007810000 */
[----:B------:R-:W-:Y:S01]  /*3500*/  LDSM.16.MT88.4 R32, [R197+0x900] ;  /* 0x00090000c520783b */ /* 0x000fe20000004200 */
[----:B------:R-:W-:Y:S02]  /*3510*/  FMNMX.FTZ R17, R12, R17, !PT ;  /* 0x000000110c117209 */ /* 0x000fe40007810000 */
[----:B------:R-:W-:Y:S02]  /*3520*/  FSEL R8, R19, -INF , P4 ;  /* 0xff80000013087808 */ /* 0x000fe40002000000 */
[----:B------:R-:W-:Y:S02]  /*3530*/  ISETP.GT.AND P4, PT, R3, 0x21, PT ;  /* 0x000000210300780c */ /* 0x000fe40003f84270 */
[----:B------:R-:W-:-:S02]  /*3540*/  FSEL R171, R171, -INF , P5 ;  /* 0xff800000abab7808 */ /* 0x000fc40002800000 */
[----:B------:R-:W-:Y:S02]  /*3550*/  FMNMX.FTZ R16, R7, R16, !PT ;  /* 0x0000001007107209 */ /* 0x000fe40007810000 */
[----:B------:R-:W-:Y:S02]  /*3560*/  FMNMX.FTZ R17, R10, R17, !PT ;  /* 0x000000110a117209 */ /* 0x000fe40007810000 */
[----:B------:R-:W-:Y:S02]  /*3570*/  FSEL R166, R166, -INF , P5 ;  /* 0xff800000a6a67808 */ /* 0x000fe40002800000 */
[----:B------:R-:W-:Y:S02]  /*3580*/  ISETP.GT.AND P5, PT, R3, 0x28, PT ;  /* 0x000000280300780c */ /* 0x000fe40003fa4270 */
[----:B------:R-:W-:Y:S02]  /*3590*/  FSEL R163, R163, -INF , P4 ;  /* 0xff800000a3a37808 */ /* 0x000fe40002000000 */
[----:B------:R-:W-:-:S02]  /*35a0*/  FMNMX.FTZ R16, R171, R16, !PT ;  /* 0x00000010ab107209 */ /* 0x000fc40007810000 */
[----:B------:R-:W-:Y:S02]  /*35b0*/  FMNMX.FTZ R17, R8, R17, !PT ;  /* 0x0000001108117209 */ /* 0x000fe40007810000 */
[----:B------:R-:W-:Y:S02]  /*35c0*/  FSEL R176, R176, -INF , P4 ;  /* 0xff800000b0b07808 */ /* 0x000fe40002000000 */
[----:B------:R-:W-:Y:S02]  /*35d0*/  ISETP.GT.AND P4, PT, R3, 0x29, PT ;  /* 0x000000290300780c */ /* 0x000fe40003f84270 */
[----:B------:R-:W-:Y:S02]  /*35e0*/  FSEL R169, R169, -INF , P5 ;  /* 0xff800000a9a97808 */ /* 0x000fe40002800000 */
[----:B------:R-:W-:Y:S02]  /*35f0*/  FMNMX.FTZ R16, R163, R16, !PT ;  /* 0x00000010a3107209 */ /* 0x000fe40007810000 */
[----:B------:R-:W-:-:S02]  /*3600*/  FMNMX.FTZ R17, R166, R17, !PT ;  /* 0x00000011a6117209 */ /* 0x000fc40007810000 */
[----:B------:R-:W-:Y:S02]  /*3610*/  FSEL R168, R168, -INF , P5 ;  /* 0xff800000a8a87808 */ /* 0x000fe40002800000 */
[----:B------:R-:W-:Y:S02]  /*3620*/  ISETP.GT.AND P5, PT, R3, 0x30, PT ;  /* 0x000000300300780c */ /* 0x000fe40003fa4270 */
[----:B------:R-:W-:Y:S02]  /*3630*/  FSEL R165, R165, -INF , P4 ;  /* 0xff800000a5a57808 */ /* 0x000fe40002000000 */
[----:B------:R-:W-:Y:S02]  /*3640*/  FMNMX.FTZ R16, R169, R16, !PT ;  /* 0x00000010a9107209 */ /* 0x000fe40007810000 */
[----:B------:R-:W-:Y:S02]  /*3650*/  FMNMX.FTZ R17, R176, R17, !PT ;  /* 0x00000011b0117209 */ /* 0x000fe40007810000 */
[----:B------:R-:W-:-:S02]  /*3660*/  FSEL R174, R174, -INF , P4 ;  /* 0xff800000aeae7808 */ /* 0x000fc40002000000 */
[----:B------:R-:W-:Y:S02]  /*3670*/  ISETP.GT.AND P4, PT, R3, 0x31, PT ;  /* 0x000000310300780c */ /* 0x000fe40003f84270 */
[----:B------:R-:W-:Y:S02]  /*3680*/  FSEL R175, R175, -INF , P5 ;  /* 0xff800000afaf7808 */ /* 0x000fe40002800000 */
[----:B------:R-:W-:Y:S02]  /*3690*/  FMNMX.FTZ R16, R165, R16, !PT ;  /* 0x00000010a5107209 */ /* 0x000fe40007810000 */
[----:B------:R-:W-:Y:S02]  /*36a0*/  FMNMX.FTZ R17, R168, R17, !PT ;  /* 0x00000011a8117209 */ /* 0x000fe40007810000 */
[----:B------:R-:W-:Y:S02]  /*36b0*/  FSEL R170, R170, -INF , P5 ;  /* 0xff800000aaaa7808 */ /* 0x000fe40002800000 */
[----:B------:R-:W-:-:S02]  /*36c0*/  ISETP.GT.AND P5, PT, R3, 0x38, PT ;  /* 0x000000380300780c */ /* 0x000fc40003fa4270 */
[----:B------:R-:W-:Y:S02]  /*36d0*/  FSEL R173, R173, -INF , P4 ;  /* 0xff800000adad7808 */ /* 0x000fe40002000000 */
[----:B------:R-:W-:Y:S02]  /*36e0*/  FMNMX.FTZ R16, R175, R16, !PT ;  /* 0x00000010af107209 */ /* 0x000fe40007810000 */
[----:B------:R-:W-:Y:S02]  /*36f0*/  FMNMX.FTZ R17, R174, R17, !PT ;  /* 0x00000011ae117209 */ /* 0x000fe40007810000 */
[----:B------:R-:W-:Y:S02]  /*3700*/  FSEL R142, R142, -INF , P4 ;  /* 0xff8000008e8e7808 */ /* 0x000fe40002000000 */
[----:B------:R-:W-:Y:S02]  /*3710*/  ISETP.GT.AND P4, PT, R3, 0x39, PT ;  /* 0x000000390300780c */ /* 0x000fe40003f84270 */
[----:B------:R-:W-:-:S02]  /*3720*/  FSEL R143, R143, -INF , P5 ;  /* 0xff8000008f8f7808 */ /* 0x000fc40002800000 */
[----:B------:R-:W-:Y:S02]  /*3730*/  FMNMX.FTZ R16, R173, R16, !PT ;  /* 0x00000010ad107209 */ /* 0x000fe40007810000 */
[----:B------:R-:W-:Y:S02]  /*3740*/  FMNMX.FTZ R17, R170, R17, !PT ;  /* 0x00000011aa117209 */ /* 0x000fe40007810000 */
[----:B------:R-:W-:Y:S02]  /*3750*/  FSEL R141, R141, -INF , P4 ;  /* 0xff8000008d8d7808 */ /* 0x000fe40002000000 */
[----:B------:R-:W-:Y:S02]  /*3760*/  FMNMX.FTZ R16, R143, R16, !PT ;  /* 0x000000108f107209 */ /* 0x000fe40007810000 */
[----:B------:R-:W-:Y:S02]  /*3770*/  FSEL R140, R140, -INF , P5 ;  /* 0xff8000008c8c7808 */ /* 0x000fe40002800000 */
[----:B------:R-:W-:-:S02]  /*3780*/  FMNMX.FTZ R17, R142, R17, !PT ;  /* 0x000000118e117209 */ /* 0x000fc40007810000 */
[----:B------:R-:W-:Y:S02]  /*3790*/  FMNMX.FTZ R3, R141, R16, !PT ;  /* 0x000000108d037209 */ /* 0x000fe40007810000 */
[----:B------:R-:W-:Y:S02]  /*37a0*/  FSEL R164, R164, -INF , P4 ;  /* 0xff800000a4a47808 */ /* 0x000fe40002000000 */
[----:B------:R-:W-:Y:S01]  /*37b0*/  FMNMX.FTZ R17, R140, R17, !PT ;  /* 0x000000118c117209 */ /* 0x000fe20007810000 */
[----:B------:R-:W1:Y:S03]  /*37c0*/  SHFL.BFLY PT, R16, R3, 0x2, 0x1f ;  /* 0x0c401f0003107f89 */ /* 0x000e6600000e0000 */
[----:B------:R-:W-:-:S05]  /*37d0*/  FMNMX.FTZ R18, R164, R17, !PT ;  /* 0x00000011a4127209 */ /* 0x000fca0007810000 */
[----:B------:R-:W2:Y:S01]  /*37e0*/  SHFL.BFLY PT, R19, R18, 0x2, 0x1f ;  /* 0x0c401f0012137f89 */ /* 0x000ea200000e0000 */
[----:B-1----:R-:W-:-:S05]  /*37f0*/  FMNMX.FTZ R17, R3, R16, !PT ;  /* 0x0000001003117209 */ /* 0x002fca0007810000 */
[----:B------:R-:W1:Y:S01]  /*3800*/  SHFL.BFLY PT, R132, R17, 0x1, 0x1f ;  /* 0x0c201f0011847f89 */ /* 0x000e6200000e0000 */
[----:B--2---:R-:W-:-:S05]  /*3810*/  FMNMX.FTZ R16, R18, R19, !PT ;  /* 0x0000001312107209 */ /* 0x004fca0007810000 */
[----:B------:R-:W2:Y:S01]  /*3820*/  SHFL.BFLY PT, R3, R16, 0x1, 0x1f ;  /* 0x0c201f0010037f89 */ /* 0x000ea200000e0000 */
[----:B-1----:R-:W-:-:S04]  /*3830*/  FMNMX.FTZ R132, R17, R132, !PT ;  /* 0x0000008411847209 */ /* 0x002fc80007810000 */
[C---:B------:R-:W-:Y:S01]  /*3840*/  FSETP.NEU.FTZ.AND P4, PT, R132.reuse, -INF , PT ;  /* 0xff8000008400780b */ /* 0x040fe20003f9d000 */
[----:B------:R-:W-:Y:S01]  /*3850*/  FMUL.FTZ R172, R132, c[0x0][0x2d0] ;  /* 0x0000b40084ac7a20 */ /* 0x000fe20000410000 */
[----:B--2---:R-:W-:-:S04]  /*3860*/  FMNMX.FTZ R3, R3, R16, !PT ;  /* 0x0000001003037209 */ /* 0x004fc80007810000 */
[----:B------:R-:W-:Y:S01]  /*3870*/  FSEL R172, R172, RZ, P4 ;  /* 0x000000ffacac7208 */ /* 0x000fe20002000000 */
[----:B------:R-:W-:Y:S01]  /*3880*/  LDSM.16.MT88.4 R16, [R197+0x2900] ;  /* 0x00290000c510783b */ /* 0x000fe20000004200 */
[C---:B------:R-:W-:Y:S01]  /*3890*/  FSETP.NEU.FTZ.AND P4, PT, R3.reuse, -INF , PT ;  /* 0xff8000000300780b */ /* 0x040fe20003f9d000 */
[----:B------:R-:W-:Y:S02]  /*38a0*/  FMUL.FTZ R167, R3, c[0x0][0x2d0] ;  /* 0x0000b40003a77a20 */ /* 0x000fe40000410000 */
[--C-:B------:R-:W-:Y:S02]  /*38b0*/  FFMA.FTZ R157, R76, c[0x0][0x2d0], -R172.reuse ;  /* 0x0000b4004c9d7a23 */ /* 0x100fe400000108ac */
[--C-:B------:R-:W-:Y:S01]  /*38c0*/  FFMA.FTZ R156, R15, c[0x0][0x2d0], -R172.reuse ;  /* 0x0000b4000f9c7a23 */ /* 0x100fe200000108ac */
[----:B------:R-:W-:Y:S01]  /*38d0*/  FSEL R167, R167, RZ, P4 ;  /* 0x000000ffa7a77208 */ /* 0x000fe20002000000 */
[--C-:B------:R-:W-:Y:S01]  /*38e0*/  FFMA.FTZ R154, R21, c[0x0][0x2d0], -R172.reuse ;  /* 0x0000b400159a7a23 */ /* 0x100fe200000108ac */
[----:B------:R-:W-:Y:S01]  /*38f0*/  PLOP3.LUT P4, PT, PT, PT, UP0, 0x80, 0x0 ;  /* 0x000000000000781c */ /* 0x000fe20003f8f008 */
[----:B------:R-:W-:Y:S01]  /*3900*/  FFMA.FTZ R151, R29, c[0x0][0x2d0], -R172 ;  /* 0x0000b4001d977a23 */ /* 0x000fe200000108ac */
[----:B------:R-:W-:Y:S01]  /*3910*/  MUFU.EX2 R157, R157 ;  /* 0x0000009d009d7308 */ /* 0x000fe20000000800 */
[--C-:B------:R-:W-:Y:S01]  /*3920*/  FFMA.FTZ R158, R57, c[0x0][0x2d0], -R167.reuse ;  /* 0x0000b400399e7a23 */ /* 0x100fe200000108a7 */
[----:B------:R-:W-:Y:S01]  /*3930*/  LDSM.16.MT88.4 R20, [R203+0x900] ;  /* 0x00090000cb14783b */ /* 0x000fe20000004200 */
[----:B------:R-:W-:-:S02]  /*3940*/  FFMA.FTZ R159, R6, c[0x0][0x2d0], -R167 ;  /* 0x0000b400069f7a23 */ /* 0x000fc400000108a7 */
[--C-:B------:R-:W-:Y:S01]  /*3950*/  FFMA.FTZ R161, R30, c[0x0][0x2d0], -R167.reuse ;  /* 0x0000b4001ea17a23 */ /* 0x100fe200000108a7 */
[----:B------:R-:W1:Y:S01]  /*3960*/  LDSM.16.MT88.4 R56, [R197+0x2100] ;  /* 0x00210000c538783b */ /* 0x000e620000004200 */
[--C-:B------:R-:W-:Y:S01]  /*3970*/  FFMA.FTZ R152, R4, c[0x0][0x2d0], -R167.reuse ;  /* 0x0000b40004987a23 */ /* 0x100fe200000108a7 */
[----:B------:R-:W2:Y:S01]  /*3980*/  MUFU.EX2 R156, R156 ;  /* 0x0000009c009c7308 */ /* 0x000ea20000000800 */
[--C-:B------:R-:W-:Y:S01]  /*3990*/  FFMA.FTZ R146, R7, c[0x0][0x2d0], -R172.reuse ;  /* 0x0000b40007927a23 */ /* 0x100fe200000108ac */
[----:B------:R-:W-:Y:S01]  /*39a0*/  LDSM.16.MT88.4 R28, [R196+0x900] ;  /* 0x00090000c41c783b */ /* 0x000fe20000004200 */
[--C-:B------:R-:W-:Y:S02]  /*39b0*/  FFMA.FTZ R150, R11, c[0x0][0x2d0], -R172.reuse ;  /* 0x0000b4000b967a23 */ /* 0x100fe400000108ac */
[----:B------:R-:W-:Y:S01]  /*39c0*/  FFMA.FTZ R149, R9, c[0x0][0x2d0], -R172 ;  /* 0x0000b40009957a23 */ /* 0x000fe200000108ac */
[----:B------:R-:W3:Y:S01]  /*39d0*/  LDSM.16.MT88.4 R4, [R196+0x4100] ;  /* 0x00410000c404783b */ /* 0x000ee20000004200 */
[--C-:B------:R-:W-:Y:S01]  /*39e0*/  FFMA.FTZ R147, R10, c[0x0][0x2d0], -R167.reuse ;  /* 0x0000b4000a937a23 */ /* 0x100fe200000108a7 */
[----:B------:R-:W-:Y:S01]  /*39f0*/  MUFU.EX2 R154, R154 ;  /* 0x0000009a009a7308 */ /* 0x000fe20000000800 */
[----:B------:R-:W-:-:S02]  /*3a00*/  FFMA.FTZ R0, R8, c[0x0][0x2d0], -R167 ;  /* 0x0000b40008007a23 */ /* 0x000fc400000108a7 */
[----:B------:R-:W4:Y:S01]  /*3a10*/  LDSM.16.MT88.4 R8, [R203+0x2900] ;  /* 0x00290000cb08783b */ /* 0x000f220000004200 */
[--C-:B------:R-:W-:Y:S02]  /*3a20*/  FFMA.FTZ R155, R13, c[0x0][0x2d0], -R172.reuse ;  /* 0x0000b4000d9b7a23 */ /* 0x100fe400000108ac */
[--C-:B------:R-:W-:Y:S02]  /*3a30*/  FFMA.FTZ R153, R14, c[0x0][0x2d0], -R167.reuse ;  /* 0x0000b4000e997a23 */ /* 0x100fe400000108a7 */
[----:B------:R-:W5:Y:S01]  /*3a40*/  MUFU.EX2 R151, R151 ;  /* 0x0000009700977308 */ /* 0x000f620000000800 */
[----:B--2---:R-:W-:Y:S01]  /*3a50*/  F2FP.PACK_AB R96, R156, R157 ;  /* 0x0000009d9c60723e */ /* 0x004fe200000000ff */
[----:B------:R-:W-:Y:S02]  /*3a60*/  FFMA.FTZ R148, R12, c[0x0][0x2d0], -R167 ;  /* 0x0000b4000c947a23 */ /* 0x000fe400000108a7 */
[----:B------:R-:W2:Y:S01]  /*3a70*/  LDSM.16.MT88.4 R12, [R196+0x2900] ;  /* 0x00290000c40c783b */ /* 0x000ea20000004200 */
[----:B------:R-:W-:-:S02]  /*3a80*/  FFMA.FTZ R160, R171, c[0x0][0x2d0], -R172 ;  /* 0x0000b400aba07a23 */ /* 0x000fc400000108ac */
[--C-:B------:R-:W-:Y:S01]  /*3a90*/  FFMA.FTZ R162, R169, c[0x0][0x2d0], -R172.reuse ;  /* 0x0000b400a9a27a23 */ /* 0x100fe200000108ac */
[----:B------:R-:W-:Y:S01]  /*3aa0*/  MUFU.EX2 R158, R158 ;  /* 0x0000009e009e7308 */ /* 0x000fe20000000800 */
[--C-:B------:R-:W-:Y:S02]  /*3ab0*/  FFMA.FTZ R163, R163, c[0x0][0x2d0], -R172.reuse ;  /* 0x0000b400a3a37a23 */ /* 0x100fe400000108ac */
[----:B------:R-:W-:Y:S02]  /*3ac0*/  FFMA.FTZ R165, R165, c[0x0][0x2d0], -R172 ;  /* 0x0000b400a5a57a23 */ /* 0x000fe400000108ac */
[--C-:B------:R-:W-:Y:S02]  /*3ad0*/  FFMA.FTZ R166, R166, c[0x0][0x2d0], -R167.reuse ;  /* 0x0000b400a6a67a23 */ /* 0x100fe400000108a7 */
[--C-:B------:R-:W-:Y:S01]  /*3ae0*/  FFMA.FTZ R169, R176, c[0x0][0x2d0], -R167.reuse ;  /* 0x0000b400b0a97a23 */ /* 0x100fe200000108a7 */
[----:B------:R-:W1:Y:S01]  /*3af0*/  MUFU.EX2 R159, R159 ;  /* 0x0000009f009f7308 */ /* 0x000e620000000800 */
[----:B-----5:R-:W-:Y:S01]  /*3b00*/  F2FP.PACK_AB R98, R151, R154 ;  /* 0x0000009a9762723e */ /* 0x020fe200000000ff */
[----:B------:R-:W-:-:S02]  /*3b10*/  FFMA.FTZ R168, R168, c[0x0][0x2d0], -R167 ;  /* 0x0000b400a8a87a23 */ /* 0x000fc400000108a7 */
[--C-:B------:R-:W-:Y:S02]  /*3b20*/  FFMA.FTZ R171, R174, c[0x0][0x2d0], -R167.reuse ;  /* 0x0000b400aeab7a23 */ /* 0x100fe400000108a7 */
[--C-:B------:R-:W-:Y:S02]  /*3b30*/  FFMA.FTZ R174, R175, c[0x0][0x2d0], -R172.reuse ;  /* 0x0000b400afae7a23 */ /* 0x100fe400000108ac */
[----:B------:R-:W-:Y:S01]  /*3b40*/  MUFU.EX2 R161, R161 ;  /* 0x000000a100a17308 */ /* 0x000fe20000000800 */
[--C-:B------:R-:W-:Y:S02]  /*3b50*/  FFMA.FTZ R173, R173, c[0x0][0x2d0], -R172.reuse ;  /* 0x0000b400adad7a23 */ /* 0x100fe400000108ac */
[--C-:B------:R-:W-:Y:S02]  /*3b60*/  FFMA.FTZ R175, R143, c[0x0][0x2d0], -R172.reuse ;  /* 0x0000b4008faf7a23 */ /* 0x100fe400000108ac */
[----:B------:R-:W-:Y:S02]  /*3b70*/  FFMA.FTZ R172, R141, c[0x0][0x2d0], -R172 ;  /* 0x0000b4008dac7a23 */ /* 0x000fe400000108ac */
[--C-:B------:R-:W-:Y:S01]  /*3b80*/  FFMA.FTZ R170, R170, c[0x0][0x2d0], -R167.reuse ;  /* 0x0000b400aaaa7a23 */ /* 0x100fe200000108a7 */
[----:B------:R-:W5:Y:S01]  /*3b90*/  MUFU.EX2 R152, R152 ;  /* 0x0000009800987308 */ /* 0x000f620000000800 */
[----:B-1----:R-:W-:Y:S01]  /*3ba0*/  F2FP.PACK_AB R97, R159, R158 ;  /* 0x0000009e9f61723e */ /* 0x002fe200000000ff */
[----:B------:R-:W-:-:S02]  /*3bb0*/  FFMA.FTZ R177, R142, c[0x0][0x2d0], -R167 ;  /* 0x0000b4008eb17a23 */ /* 0x000fc400000108a7 */
[--C-:B------:R-:W-:Y:S02]  /*3bc0*/  FFMA.FTZ R176, R140, c[0x0][0x2d0], -R167.reuse ;  /* 0x0000b4008cb07a23 */ /* 0x100fe400000108a7 */
[----:B------:R-:W-:Y:S01]  /*3bd0*/  FFMA.FTZ R219, R164, c[0x0][0x2d0], -R167 ;  /* 0x0000b400a4db7a23 */ /* 0x000fe200000108a7 */
[----:B------:R-:W-:Y:S01]  /*3be0*/  LDSM.16.MT88.4 R140, [R198+0x1900] ;  /* 0x00190000c68c783b */ /* 0x000fe20000004200 */
[----:B------:R-:W-:Y:S01]  /*3bf0*/  MUFU.EX2 R155, R155 ;  /* 0x0000009b009b7308 */ /* 0x000fe20000000800 */
[----:B------:R-:W-:Y:S02]  /*3c00*/  FADD.FTZ R157, R157, R156 ;  /* 0x0000009c9d9d7221 */ /* 0x000fe40000010000 */
[----:B------:R-:W-:Y:S02]  /*3c10*/  FADD.FTZ R158, R158, R159 ;  /* 0x0000009f9e9e7221 */ /* 0x000fe40000010000 */
[----:B------:R-:W-:Y:S01]  /*3c20*/  FADD.FTZ R154, R154, R157 ;  /* 0x0000009d9a9a7221 */ /* 0x000fe20000010000 */
[----:B-----5:R-:W-:-:S02]  /*3c30*/  F2FP.PACK_AB R99, R152, R161 ;  /* 0x000000a19863723e */ /* 0x020fc400000000ff */
[----:B------:R-:W1:Y:S01]  /*3c40*/  MUFU.EX2 R150, R150 ;  /* 0x0000009600967308 */ /* 0x000e620000000800 */
[----:B------:R-:W-:Y:S02]  /*3c50*/  FADD.FTZ R161, R161, R158 ;  /* 0x0000009ea1a17221 */ /* 0x000fe40000010000 */
[----:B------:R-:W-:Y:S02]  /*3c60*/  FADD.FTZ R154, R151, R154 ;  /* 0x0000009a979a7221 */ /* 0x000fe40000010000 */
[----:B------:R-:W-:Y:S01]  /*3c70*/  FADD.FTZ R152, R152, R161 ;  /* 0x000000a198987221 */ /* 0x000fe20000010000 */
[C---:B------:R-:W-:Y:S02]  /*3c80*/  HMMA.16816.F32 R36, R96.reuse, R40, RZ ;  /* 0x000000286024723c */ /* 0x040fe400000018ff */
[----:B------:R-:W-:Y:S06]  /*3c90*/  MUFU.EX2 R149, R149 ;  /* 0x0000009500957308 */ /* 0x000fec0000000800 */
[C---:B------:R-:W-:Y:S02]  /*3ca0*/  HMMA.16816.F32 R52, R96.reuse, R56, RZ ;  /* 0x000000386034723c */ /* 0x040fe400000018ff */
[----:B------:R-:W-:Y:S06]  /*3cb0*/  MUFU.EX2 R146, R146 ;  /* 0x0000009200927308 */ /* 0x000fec0000000800 */
[C---:B------:R-:W-:Y:S02]  /*3cc0*/  HMMA.16816.F32 R40, R96.reuse, R42, RZ ;  /* 0x0000002a6028723c */ /* 0x040fe400000018ff */
[----:B------:R-:W-:Y:S06]  /*3cd0*/  MUFU.EX2 R153, R153 ;  /* 0x0000009900997308 */ /* 0x000fec0000000800 */
[C---:B------:R-:W-:Y:S02]  /*3ce0*/  HMMA.16816.F32 R56, R96.reuse, R58, RZ ;  /* 0x0000003a6038723c */ /* 0x040fe400000018ff */
[----:B------:R-:W5:Y:S06]  /*3cf0*/  MUFU.EX2 R148, R148 ;  /* 0x0000009400947308 */ /* 0x000f6c0000000800 */
[C---:B------:R-:W-:Y:S02]  /*3d00*/  HMMA.16816.F32 R128, R96.reuse, R124, RZ ;  /* 0x0000007c6080723c */ /* 0x040fe400000018ff */
[----:B------:R-:W-:Y:S06]  /*3d10*/  MUFU.EX2 R147, R147 ;  /* 0x0000009300937308 */ /* 0x000fec0000000800 */
[C---:B------:R-:W-:Y:S02]  /*3d20*/  HMMA.16816.F32 R120, R96.reuse, R116, RZ ;  /* 0x000000746078723c */ /* 0x040fe400000018ff */
[----:B------:R-:W1:Y:S06]  /*3d30*/  MUFU.EX2 R0, R0 ;  /* 0x0000000000007308 */ /* 0x000e6c0000000800 */
        /* <DEDUP_REMOVED lines=31> */
[----:B------:R-:W2:Y:S06]  /*3f30*/  MUFU.EX2 R219, R219 ;  /* 0x000000db00db7308 */ /* 0x000eac0000000800 */
[C---:B---3--:R-:W-:Y:S07]  /*3f40*/  HMMA.16816.F32 R92, R96.reuse, R4, RZ ;  /* 0x00000004605c723c */ /* 0x048fee00000018ff */
[----:B-1----:R-:W-:Y:S01]  /*3f50*/  F2FP.PACK_AB R4, R150, R155 ;  /* 0x0000009b9604723e */ /* 0x002fe200000000ff */
[----:B------:R-:W-:Y:S01]  /*3f60*/  HMMA.16816.F32 R96, R96, R6, RZ ;  /* 0x000000066060723c */ /* 0x000fe200000018ff */
[----:B-----5:R-:W-:Y:S01]  /*3f70*/  F2FP.PACK_AB R5, R148, R153 ;  /* 0x000000999405723e */ /* 0x020fe200000000ff */
[----:B------:R-:W-:-:S02]  /*3f80*/  FADD.FTZ R155, R155, R154 ;  /* 0x0000009a9b9b7221 */ /* 0x000fc40000010000 */
[----:B------:R-:W-:Y:S02]  /*3f90*/  FADD.FTZ R153, R153, R152 ;  /* 0x0000009899997221 */ /* 0x000fe40000010000 */
[----:B------:R-:W-:Y:S01]  /*3fa0*/  FADD.FTZ R150, R150, R155 ;  /* 0x0000009b96967221 */ /* 0x000fe20000010000 */
[----:B------:R-:W-:Y:S01]  /*3fb0*/  F2FP.PACK_AB R6, R146, R149 ;  /* 0x000000959206723e */ /* 0x000fe200000000ff */
[----:B------:R-:W-:Y:S01]  /*3fc0*/  FADD.FTZ R148, R148, R153 ;  /* 0x0000009994947221 */ /* 0x000fe20000010000 */
[----:B------:R-:W-:Y:S01]  /*3fd0*/  F2FP.PACK_AB R7, R0, R147 ;  /* 0x000000930007723e */ /* 0x000fe200000000ff */
[----:B------:R-:W-:Y:S02]  /*3fe0*/  FADD.FTZ R149, R149, R150 ;  /* 0x0000009695957221 */ /* 0x000fe40000010000 */
[----:B------:R-:W-:Y:S02]  /*3ff0*/  FADD.FTZ R147, R147, R148 ;  /* 0x0000009493937221 */ /* 0x000fe40000010000 */
[----:B------:R-:W-:-:S02]  /*4000*/  FADD.FTZ R149, R146, R149 ;  /* 0x0000009592957221 */ /* 0x000fc40000010000 */
[----:B----4-:R-:W-:Y:S01]  /*4010*/  HMMA.16816.F32 R36, R4, R8, R36 ;  /* 0x000000080424723c */ /* 0x010fe20000001824 */
[----:B------:R-:W-:-:S07]  /*4020*/  FADD.FTZ R147, R0, R147 ;  /* 0x0000009300937221 */ /* 0x000fce0000010000 */
[C---:B------:R-:W-:Y:S01]  /*4030*/  HMMA.16816.F32 R40, R4.reuse, R10, R40 ;  /* 0x0000000a0428723c */ /* 0x040fe20000001828 */
[----:B------:R-:W1:Y:S07]  /*4040*/  LDSM.16.MT88.4 R8, [R198+0x4900] ;  /* 0x00490000c608783b */ /* 0x000e6e0000004200 */
[C---:B------:R-:W-:Y:S08]  /*4050*/  HMMA.16816.F32 R52, R4.reuse, R16, R52 ;  /* 0x000000100434723c */ /* 0x040ff00000001834 */
[C---:B------:R-:W-:Y:S01]  /*4060*/  HMMA.16816.F32 R56, R4.reuse, R18, R56 ;  /* 0x000000120438723c */ /* 0x040fe20000001838 */
[----:B------:R-:W3:Y:S07]  /*4070*/  LDSM.16.MT88.4 R16, [R197+0x4900] ;  /* 0x00490000c510783b */ /* 0x000eee0000004200 */
[C---:B------:R-:W-:Y:S08]  /*4080*/  HMMA.16816.F32 R128, R4.reuse, R20, R128 ;  /* 0x000000140480723c */ /* 0x040ff00000001880 */
[C---:B------:R-:W-:Y:S01]  /*4090*/  HMMA.16816.F32 R124, R4.reuse, R22, R124 ;  /* 0x00000016047c723c */ /* 0x040fe2000000187c */
[----:B------:R-:W4:Y:S07]  /*40a0*/  LDSM.16.MT88.4 R20, [R203+0x4900] ;  /* 0x00490000cb14783b */ /* 0x000f2e0000004200 */
[C---:B--2---:R-:W-:Y:S08]  /*40b0*/  HMMA.16816.F32 R60, R4.reuse, R12, R60 ;  /* 0x0000000c043c723c */ /* 0x044ff0000000183c */
[C---:B------:R-:W-:Y:S01]  /*40c0*/  HMMA.16816.F32 R64, R4.reuse, R14, R64 ;  /* 0x0000000e0440723c */ /* 0x040fe20000001840 */
[----:B------:R-:W2:Y:S07]  /*40d0*/  LDSM.16.MT88.4 R12, [R196+0x4900] ;  /* 0x00490000c40c783b */ /* 0x000eae0000004200 */
[C---:B-1----:R-:W-:Y:S08]  /*40e0*/  HMMA.16816.F32 R76, R4.reuse, R8, R76 ;  /* 0x00000008044c723c */ /* 0x042ff0000000184c */
[C---:B------:R-:W-:Y:S01]  /*40f0*/  HMMA.16816.F32 R80, R4.reuse, R10, R80 ;  /* 0x0000000a0450723c */ /* 0x040fe20000001850 */
[----:B------:R-:W1:Y:S07]  /*4100*/  LDSM.16.MT88.4 R8, [R203+0x1100] ;  /* 0x00110000cb08783b */ /* 0x000e6e0000004200 */
[C---:B---3--:R-:W-:Y:S08]  /*4110*/  HMMA.16816.F32 R84, R4.reuse, R16, R84 ;  /* 0x000000100454723c */ /* 0x048ff00000001854 */
[C---:B------:R-:W-:Y:S01]  /*4120*/  HMMA.16816.F32 R88, R4.reuse, R18, R88 ;  /* 0x000000120458723c */ /* 0x040fe20000001858 */
[----:B------:R-:W3:Y:S07]  /*4130*/  LDSM.16.MT88.4 R16, [R198+0x1100] ;  /* 0x00110000c610783b */ /* 0x000eee0000004200 */
[C---:B------:R-:W-:Y:S08]  /*4140*/  HMMA.16816.F32 R120, R4.reuse, R136, R120 ;  /* 0x000000880478723c */ /* 0x040ff00000001878 */
[C---:B------:R-:W-:Y:S01]  /*4150*/  HMMA.16816.F32 R116, R4.reuse, R138, R116 ;  /* 0x0000008a0474723c */ /* 0x040fe20000001874 */
[----:B------:R-:W-:Y:S07]  /*4160*/  LDSM.16.MT88.4 R136, [R197+0x1900] ;  /* 0x00190000c588783b */ /* 0x000fee0000004200 */
        /* <DEDUP_REMOVED lines=9> */
[C---:B----4-:R-:W-:Y:S08]  /*4200*/  HMMA.16816.F32 R68, R4.reuse, R20, R68 ;  /* 0x000000140444723c */ /* 0x050ff00000001844 */
[C---:B------:R-:W-:Y:S01]  /*4210*/  HMMA.16816.F32 R72, R4.reuse, R22, R72 ;  /* 0x000000160448723c */ /* 0x040fe20000001848 */
[----:B------:R-:W-:Y:S07]  /*4220*/  LDSM.16.MT88.4 R20, [R203+0x5100] ;  /* 0x00510000cb14783b */ /* 0x000fee0000004200 */
[C---:B--2---:R-:W-:Y:S08]  /*4230*/  HMMA.16816.F32 R92, R4.reuse, R12, R92 ;  /* 0x0000000c045c723c */ /* 0x044ff0000000185c */
[----:B------:R-:W-:Y:S01]  /*4240*/  HMMA.16816.F32 R96, R4, R14, R96 ;  /* 0x0000000e0460723c */ /* 0x000fe20000001860 */
[----:B------:R-:W2:Y:S06]  /*4250*/  LDSM.16.MT88.4 R12, [R203+0x3100] ;  /* 0x00310000cb0c783b */ /* 0x000eac0000004200 */
[----:B------:R-:W-:Y:S01]  /*4260*/  F2FP.PACK_AB R4, R163, R160 ;  /* 0x000000a0a304723e */ /* 0x000fe200000000ff */
[----:B------:R-:W-:Y:S01]  /*4270*/  FADD.FTZ R160, R160, R149 ;  /* 0x00000095a0a07221 */ /* 0x000fe20000010000 */
[----:B------:R-:W-:-:S02]  /*4280*/  F2FP.PACK_AB R6, R165, R162 ;  /* 0x000000a2a506723e */ /* 0x000fc400000000ff */
[----:B------:R-:W-:Y:S01]  /*4290*/  F2FP.PACK_AB R5, R169, R166 ;  /* 0x000000a6a905723e */ /* 0x000fe200000000ff */
[----:B------:R-:W-:Y:S01]  /*42a0*/  FADD.FTZ R166, R166, R147 ;  /* 0x00000093a6a67221 */ /* 0x000fe20000010000 */
[----:B------:R-:W-:Y:S01]  /*42b0*/  F2FP.PACK_AB R7, R171, R168 ;  /* 0x000000a8ab07723e */ /* 0x000fe200000000ff */
[----:B------:R-:W-:Y:S02]  /*42c0*/  FADD.FTZ R163, R163, R160 ;  /* 0x000000a0a3a37221 */ /* 0x000fe40000010000 */
[----:B------:R-:W-:Y:S02]  /*42d0*/  FADD.FTZ R169, R169, R166 ;  /* 0x000000a6a9a97221 */ /* 0x000fe40000010000 */
[----:B------:R-:W-:Y:S02]  /*42e0*/  FADD.FTZ R162, R162, R163 ;  /* 0x000000a3a2a27221 */ /* 0x000fe40000010000 */
[----:B-1----:R-:W-:Y:S01]  /*42f0*/  HMMA.16816.F32 R128, R4, R8, R128 ;  /* 0x000000080480723c */ /* 0x002fe20000001880 */
[----:B------:R-:W-:-:S02]  /*4300*/  FADD.FTZ R168, R168, R169 ;  /* 0x000000a9a8a87221 */ /* 0x000fc40000010000 */
[----:B------:R-:W-:Y:S02]  /*4310*/  FADD.FTZ R165, R165, R162 ;  /* 0x000000a2a5a57221 */ /* 0x000fe40000010000 */
[----:B------:R-:W-:-:S03]  /*4320*/  FADD.FTZ R171, R171, R168 ;  /* 0x000000a8abab7221 */ /* 0x000fc60000010000 */
[C---:B------:R-:W-:Y:S01]  /*4330*/  HMMA.16816.F32 R124, R4.reuse, R10, R124 ;  /* 0x0000000a047c723c */ /* 0x040fe2000000187c */
[----:B------:R-:W1:Y:S07]  /*4340*/  LDSM.16.MT88.4 R8, [R197+0x3100] ;  /* 0x00310000c508783b */ /* 0x000e6e0000004200 */
[C---:B---3--:R-:W-:Y:S08]  /*4350*/  HMMA.16816.F32 R120, R4.reuse, R16, R120 ;  /* 0x000000100478723c */ /* 0x048ff00000001878 */
[C---:B------:R-:W-:Y:S01]  /*4360*/  HMMA.16816.F32 R116, R4.reuse, R18, R116 ;  /* 0x000000120474723c */ /* 0x040fe20000001874 */
[----:B------:R-:W3:Y:S07]  /*4370*/  LDSM.16.MT88.4 R16, [R196+0x3100] ;  /* 0x00310000c410783b */ /* 0x000eee0000004200 */
[C---:B--2---:R-:W-:Y:S08]  /*4380*/  HMMA.16816.F32 R36, R4.reuse, R12, R36 ;  /* 0x0000000c0424723c */ /* 0x044ff00000001824 */
[C---:B------:R-:W-:Y:S01]  /*4390*/  HMMA.16816.F32 R40, R4.reuse, R14, R40 ;  /* 0x0000000e0428723c */ /* 0x040fe20000001828 */
[----:B------:R-:W2:Y:S07]  /*43a0*/  LDSM.16.MT88.4 R12, [R198+0x5100] ;  /* 0x00510000c60c783b */ /* 0x000eae0000004200 */
[C---:B------:R-:W-:Y:S08]  /*43b0*/  HMMA.16816.F32 R68, R4.reuse, R20, R68 ;  /* 0x000000140444723c */ /* 0x040ff00000001844 */
[C---:B-1----:R-:W-:Y:S08]  /*43c0*/  HMMA.16816.F32 R52, R4.reuse, R8, R52 ;  /* 0x000000080434723c */ /* 0x042ff00000001834 */
        /* <DEDUP_REMOVED lines=8> */
[C---:B------:R-:W-:Y:S01]  /*4450*/  HMMA.16816.F32 R72, R4.reuse, R22, R72 ;  /* 0x000000160448723c */ /* 0x040fe20000001848 */
[----:B------:R-:W-:Y:S07]  /*4460*/  LDSM.16.MT88.4 R20, [R196+0x3900] ;  /* 0x00390000c414783b */ /* 0x000fee0000004200 */
        /* <DEDUP_REMOVED lines=8> */
[----:B------:R-:W4:Y:S07]  /*44f0*/  LDSM.16.MT88.4 R32, [R196+0x1900] ;  /* 0x00190000c420783b */ /* 0x000f2e0000004200 */
[C---:B------:R-:W-:Y:S08]  /*4500*/  HMMA.16816.F32 R104, R4.reuse, R28, R104 ;  /* 0x0000001c0468723c */ /* 0x040ff00000001868 */
[C---:B------:R-:W-:Y:S01]  /*4510*/  HMMA.16816.F32 R100, R4.reuse, R30, R100 ;  /* 0x0000001e0464723c */ /* 0x040fe20000001864 */
[----:B------:R-:W5:Y:S07]  /*4520*/  LDSM.16.MT88.4 R28, [R198+0x3900] ;  /* 0x00390000c61c783b */ /* 0x000f6e0000004200 */
[C---:B------:R-:W-:Y:S08]  /*4530*/  HMMA.16816.F32 R44, R4.reuse, R24, R44 ;  /* 0x00000018042c723c */ /* 0x040ff0000000182c */
[----:B------:R-:W-:Y:S01]  /*4540*/  HMMA.16816.F32 R48, R4, R26, R48 ;  /* 0x0000001a0430723c */ /* 0x000fe20000001830 */
[----:B------:R-:W3:Y:S06]  /*4550*/  LDSM.16.MT88.4 R24, [R197+0x3900] ;  /* 0x00390000c518783b */ /* 0x000eec0000004200 */
        /* <DEDUP_REMOVED lines=9> */
[----:B--2---:R-:W-:Y:S01]  /*45f0*/  HMMA.16816.F32 R128, R4, R12, R128 ;  /* 0x0000000c0480723c */ /* 0x004fe20000001880 */
[----:B------:R-:W-:-:S02]  /*4600*/  FADD.FTZ R176, R176, R177 ;  /* 0x000000b1b0b07221 */ /* 0x000fc40000010000 */
[----:B------:R-:W-:Y:S02]  /*4610*/  FADD.FTZ R221, R172, R175 ;  /* 0x000000afacdd7221 */ /* 0x000fe40000010000 */
[----:B------:R-:W-:-:S03]  /*4620*/  FADD.FTZ R219, R219, R176 ;  /* 0x000000b0dbdb7221 */ /* 0x000fc60000010000 */
        /* <DEDUP_REMOVED lines=9> */
[C---:B------:R-:W-:Y:S08]  /*46c0*/  HMMA.16816.F32 R116, R4.reuse, R142, R116 ;  /* 0x0000008e0474723c */ /* 0x040ff00000001874 */
[C---:B------:R-:W-:Y:S08]  /*46d0*/  HMMA.16816.F32 R112, R4.reuse, R136, R112 ;  /* 0x000000880470723c */ /* 0x040ff00000001870 */
[C---:B------:R-:W-:Y:S08]  /*46e0*/  HMMA.16816.F32 R108, R4.reuse, R138, R108 ;  /* 0x0000008a046c723c */ /* 0x040ff0000000186c */
[C---:B----4-:R-:W-:Y:S08]  /*46f0*/  HMMA.16816.F32 R104, R4.reuse, R32, R104 ;  /* 0x000000200468723c */ /* 0x050ff00000001868 */
[C---:B------:R-:W-:Y:S08]  /*4700*/  HMMA.16816.F32 R100, R4.reuse, R34, R100 ;  /* 0x000000220464723c */ /* 0x040ff00000001864 */
[C---:B-----5:R-:W-:Y:S08]  /*4710*/  HMMA.16816.F32 R44, R4.reuse, R28, R44 ;  /* 0x0000001c042c723c */ /* 0x060ff0000000182c */
[C---:B------:R-:W-:Y:S08]  /*4720*/  HMMA.16816.F32 R48, R4.reuse, R30, R48 ;  /* 0x0000001e0430723c */ /* 0x040ff00000001830 */
[C---:B------:R-:W-:Y:S08]  /*4730*/  HMMA.16816.F32 R52, R4.reuse, R24, R52 ;  /* 0x000000180434723c */ /* 0x040ff00000001834 */
[C---:B------:R-:W-:Y:S08]  /*4740*/  HMMA.16816.F32 R56, R4.reuse, R26, R56 ;  /* 0x0000001a0438723c */ /* 0x040ff00000001838 */
[C---:B------:R-:W-:Y:S08]  /*4750*/  HMMA.16816.F32 R60, R4.reuse, R20, R60 ;  /* 0x00000014043c723c */ /* 0x040ff0000000183c */
[C---:B------:R-:W-:Y:S08]  /*4760*/  HMMA.16816.F32 R64, R4.reuse, R22, R64 ;  /* 0x000000160440723c */ /* 0x040ff00000001840 */
[C---:B--2---:R-:W-:Y:S08]  /*4770*/  HMMA.16816.F32 R76, R4.reuse, R12, R76 ;  /* 0x0000000c044c723c */ /* 0x044ff0000000184c */
[C---:B------:R-:W-:Y:S08]  /*4780*/  HMMA.16816.F32 R80, R4.reuse, R14, R80 ;  /* 0x0000000e0450723c */ /* 0x040ff00000001850 */
[C---:B-1----:R-:W-:Y:S08]  /*4790*/  HMMA.16816.F32 R84, R4.reuse, R8, R84 ;  /* 0x000000080454723c */ /* 0x042ff00000001854 */
[C---:B------:R-:W-:Y:S08]  /*47a0*/  HMMA.16816.F32 R88, R4.reuse, R10, R88 ;  /* 0x0000000a0458723c */ /* 0x040ff00000001858 */
[C---:B---3--:R-:W-:Y:S08]  /*47b0*/  HMMA.16816.F32 R92, R4.reuse, R16, R92 ;  /* 0x00000010045c723c */ /* 0x048ff0000000185c */
[----:B------:R-:W-:Y:S01]  /*47c0*/  HMMA.16816.F32 R96, R4, R18, R96 ;  /* 0x000000120460723c */ /* 0x000fe20000001860 */
[----:B------:R-:W-:Y:S08]  /*47d0*/  @!P4 BRA `(.L_x_11) ;  /* 0x00002dc00000c947 */ /* 0x000ff00003800000 */
[C---:B------:R-:W-:Y:S01]  /*47e0*/  SHF.L.U64.HI R217, R135.reuse, 0x1, R144 ;  /* 0x0000000187d97819 */ /* 0x040fe20000010290 */
[----:B------:R-:W-:Y:S01]  /*47f0*/  IMAD.SHL.U32 R216, R135, 0x2, RZ ;  /* 0x0000000287d87824 */ /* 0x000fe200078e00ff */
[C---:B------:R-:W-:Y:S01]  /*4800*/  SHF.L.U64.HI R215, R134.reuse, 0x1, R145 ;  /* 0x0000000186d77819 */ /* 0x040fe20000010291 */
[----:B------:R-:W-:Y:S01]  /*4810*/  IMAD.SHL.U32 R214, R134, 0x2, RZ ;  /* 0x0000000286d67824 */ /* 0x000fe200078e00ff */
[----:B------:R-:W-:Y:S01]  /*4820*/  MOV R0, R3 ;  /* 0x0000000300007202 */ /* 0x000fe20000000f00 */
[----:B------:R-:W-:Y:S01]  /*4830*/  IMAD.MOV.U32 R135, RZ, RZ, R132 ;  /* 0x000000ffff877224 */ /* 0x000fe200078e0084 */
[----:B------:R-:W-:-:S02]  /*4840*/  SHF.L.U64.HI R213, R133, 0x1, R2 ;  /* 0x0000000185d57819 */ /* 0x000fc40000010202 */
[----:B------:R-:W-:Y:S01]  /*4850*/  SHF.L.U32 R212, R133, 0x1, RZ ;  /* 0x0000000185d47819 */ /* 0x000fe200000006ff */
[----:B------:R-:W-:Y:S06]  /*4860*/  BRA `(.L_x_12) ;  /* 0x0000032000007947 */ /* 0x000fec0003800000 */
.L_x_14:
[----:B------:R-:W-:Y:S01]  /*4870*/  ULEA UR4, UR6, UR8, 0x6 ;  /* 0x0000000806047291 */ /* 0x000fe2000f8e303f */
[----:B------:R-:W-:Y:S05]  /*4880*/  IMAD.MOV.U32 R208, RZ, RZ, RZ ;  /* 0x000000ffffd07224 */ /* 0x000fea00078e00ff */
[----:B------:R-:W-:Y:S05]  /*4890*/  IMAD.U32 R209, RZ, RZ, UR4 ;  /* 0x00000004ffd17e24 */ /* 0x000fea000f8e00ff */
[----:B------:R-:W-:Y:S05]  /*48a0*/  IADD3 R209, R209, -0x40, R210 ;  /* 0xffffffc0d1d17810 */ /* 0x000fea0007ffe0d2 */
[----:B------:R-:W-:Y:S04]  /*48b0*/  @P0 IMAD.HI.U32 R3, R209, c[0x0][0x2bc], RZ ;  /* 0x0000af00d1030a27 */ /* 0x000fe800078e00ff */
[----:B------:R-:W-:Y:S01]  /*48c0*/  IMAD.MOV.U32 R2, RZ, RZ, R209 ;  /* 0x000000ffff027224 */ /* 0x000fe200078e00d1 */
[----:B------:R-:W-:Y:S04]  /*48d0*/  @P0 SHF.R.U32.HI R2, RZ, c[0x0][0x2c0], R3 ;  /* 0x0000b000ff020a19 */ /* 0x000fe80000011603 */
[C---:B------:R-:W-:Y:S04]  /*48e0*/  @!P6 IADD3 R6, P4, R2.reuse, UR16, RZ ;  /* 0x000000100206ec10 */ /* 0x040fe8000ff9e0ff */
[----:B------:R-:W-:Y:S01]  /*48f0*/  @!P6 LEA.HI.X.SX32 R3, R2, UR15, 0x1, P4 ;  /* 0x0000000f0203ec11 */ /* 0x000fe2000a0f0eff */
[----:B------:R-:W-:Y:S01]  /*4900*/  IMAD.MOV R2, RZ, RZ, -R2 ;  /* 0x000000ffff027224 */ /* 0x000fe200078e0a02 */
[----:B------:R-:W-:Y:S03]  /*4910*/  @!P6 LEA R4, P4, R6, c[0x0][0x2a0], 0x2 ;  /* 0x0000a8000604ea11 */ /* 0x000fe600078810ff */
[----:B------:R-:W-:Y:S01]  /*4920*/  IMAD R209, R2, c[0x0][0x2b8], R209 ;  /* 0x0000ae0002d17a24 */ /* 0x000fe200078e02d1 */
[----:B------:R-:W-:Y:S04]  /*4930*/  @!P6 LEA.HI.X R5, R6, c[0x0][0x2a4], R3, 0x2, P4 ;  /* 0x0000a9000605ea11 */ /* 0x000fe800020f1403 */
[----:B------:R-:W-:Y:S01]  /*4940*/  SHF.R.S32.HI R3, RZ, 0x1f, R209 ;  /* 0x0000001fff037819 */ /* 0x000fe200000114d1 */
[----:B------:R1:W2:Y:S04]  /*4950*/  @!P6 LDG.E R208, [R4.64] ;  /* 0x0000000c04d0e981 */ /* 0x0002a8000c1e1900 */
[----:B------:R-:W-:Y:S04]  /*4960*/  IMAD R3, R3, c[0x0][0x1e0], RZ ;  /* 0x0000780003037a24 */ /* 0x000fe800078e02ff */
[C---:B------:R-:W-:Y:S02]  /*4970*/  IMAD R3, R209.reuse, c[0x0][0x1e4], R3 ;  /* 0x00007900d1037a24 */ /* 0x040fe400078e0203 */
[----:B-1----:R-:W-:Y:S04]  /*4980*/  IMAD.WIDE.U32 R4, R209, c[0x0][0x1e0], RZ ;  /* 0x00007800d1047a25 */ /* 0x002fe800078e00ff */
[----:B------:R-:W-:Y:S01]  /*4990*/  IMAD.IADD R5, R5, 0x1, R3 ;  /* 0x0000000105057824 */ /* 0x000fe200078e0203 */
[----:B--2---:R-:W-:Y:S03]  /*49a0*/  SHF.R.S32.HI R2, RZ, 0x1f, R208 ;  /* 0x0000001fff027819 */ /* 0x004fe600000114d0 */
[----:B------:R-:W-:Y:S04]  /*49b0*/  IMAD.WIDE.U32 R4, R208, c[0x0][0x1f0], R4 ;  /* 0x00007c00d0047a25 */ /* 0x000fe800078e0004 */
[----:B------:R-:W-:Y:S01]  /*49c0*/  IMAD R2, R2, c[0x0][0x1f0], RZ ;  /* 0x00007c0002027a24 */ /* 0x000fe200078e02ff */
[----:B------:R-:W-:Y:S03]  /*49d0*/  IADD3 R3, P4, R4, UR20, RZ ;  /* 0x0000001404037c10 */ /* 0x000fe6000ff9e0ff */
[----:B------:R-:W-:Y:S05]  /*49e0*/  IMAD R2, R208, c[0x0][0x1f4], R2 ;  /* 0x00007d00d0027a24 */ /* 0x000fea00078e0202 */
[----:B------:R-:W-:Y:S02]  /*49f0*/  IADD3.X R2, R5, UR18, R2, P4, !PT ;  /* 0x0000001205027c10 */ /* 0x000fe4000a7fe402 */
[C---:B------:R-:W-:Y:S04]  /*4a00*/  LEA R15, P4, R3.reuse, c[0x0][0x1c8], 0x1 ;  /* 0x00007200030f7a11 */ /* 0x040fe800078808ff */
[----:B------:R-:W-:Y:S01]  /*4a10*/  LEA.HI.X R14, R3, c[0x0][0x1cc], R2, 0x1, P4 ;  /* 0x00007300030e7a11 */ /* 0x000fe200020f0c02 */
[----:B------:R-:W1:Y:S04]  /*4a20*/  SHFL.IDX PT, R5, R15, RZ, 0x181f ;  /* 0x00181fff0f057589 */ /* 0x000e6800000e0000 */
[----:B------:R-:W2:Y:S04]  /*4a30*/  SHFL.IDX PT, R4, R14, RZ, 0x181f ;  /* 0x00181fff0e047589 */ /* 0x000ea800000e0000 */
[----:B------:R-:W3:Y:S04]  /*4a40*/  SHFL.IDX PT, R3, R15, 0x1, 0x181f ;  /* 0x00381f000f037f89 */ /* 0x000ee800000e0000 */
[----:B------:R-:W4:Y:S01]  /*4a50*/  SHFL.IDX PT, R2, R14, 0x1, 0x181f ;  /* 0x00381f000e027f89 */ /* 0x000f2200000e0000 */
[C---:B-1----:R-:W-:Y:S02]  /*4a60*/  IADD3 R8, P5, R5.reuse, R216, RZ ;  /* 0x000000d805087210 */ /* 0x042fe40007fbe0ff */
[C---:B------:R-:W-:Y:S02]  /*4a70*/  IADD3 R6, P4, R5.reuse, R214, RZ ;  /* 0x000000d605067210 */ /* 0x040fe40007f9e0ff */
[C---:B--2---:R-:W-:Y:S02]  /*4a80*/  IADD3.X R9, R4.reuse, R217, RZ, P5, !PT ;  /* 0x000000d904097210 */ /* 0x044fe40002ffe4ff */
[----:B------:R-:W-:Y:S01]  /*4a90*/  IADD3 R12, P5, R5, R212, RZ ;  /* 0x000000d4050c7210 */ /* 0x000fe20007fbe0ff */
[C---:B------:R-:W-:Y:S01]  /*4aa0*/  IMAD.X R7, R4.reuse, 0x1, R215, P4 ;  /* 0x0000000104077824 */ /* 0x040fe200020e06d7 */
[C---:B---3--:R-:W-:Y:S01]  /*4ab0*/  IADD3 R10, P4, R3.reuse, R216, RZ ;  /* 0x000000d8030a7210 */ /* 0x048fe20007f9e0ff */
[----:B------:R1:W-:Y:S02]  /*4ac0*/  LDGSTS.E.BYPASS.LTC128B.128 [R207+0x6100], [R8.64], !P3 ;  /* 0x0610000008cf7fae */ /* 0x0003e4000d901d4c */
[----:B------:R-:W-:Y:S01]  /*4ad0*/  IMAD.X R13, R4, 0x1, R213, P5 ;  /* 0x00000001040d7824 */ /* 0x000fe200028e06d5 */
[C---:B------:R-:W-:Y:S01]  /*4ae0*/  IADD3 R4, P5, R3.reuse, R214, RZ ;  /* 0x000000d603047210 */ /* 0x040fe20007fbe0ff */
[----:B------:R1:W-:Y:S01]  /*4af0*/  LDGSTS.E.BYPASS.LTC128B.128 [R207+0x8100], [R6.64], !P2 ;  /* 0x0810000006cf7fae */ /* 0x0003e2000d101d4c */
[C---:B----4-:R-:W-:Y:S01]  /*4b00*/  IMAD.X R11, R2.reuse, 0x1, R217, P4 ;  /* 0x00000001020b7824 */ /* 0x050fe200020e06d9 */
[----:B------:R-:W-:Y:S02]  /*4b10*/  IADD3 R14, P4, R3, R212, RZ ;  /* 0x000000d4030e7210 */ /* 0x000fe40007f9e0ff */
[----:B------:R1:W-:Y:S01]  /*4b20*/  LDGSTS.E.BYPASS.LTC128B.128 [R207+0xa100], [R12.64], !P1 ;  /* 0x0a1000000ccf7fae */ /* 0x0003e2000c901d4c */
[C---:B------:R-:W-:Y:S02]  /*4b30*/  IADD3.X R5, R2.reuse, R215, RZ, P5, !PT ;  /* 0x000000d702057210 */ /* 0x040fe40002ffe4ff */
[----:B------:R-:W-:Y:S01]  /*4b40*/  IMAD.X R15, R2, 0x1, R213, P4 ;  /* 0x00000001020f7824 */ /* 0x000fe200020e06d5 */
[----:B------:R1:W-:Y:S04]  /*4b50*/  LDGSTS.E.BYPASS.LTC128B.128 [R207+0x7100], [R10.64], !P3 ;  /* 0x071000000acf7fae */ /* 0x0003e8000d901d4c */
[----:B------:R1:W-:Y:S04]  /*4b60*/  LDGSTS.E.BYPASS.LTC128B.128 [R207+0x9100], [R4.64], !P2 ;  /* 0x0910000004cf7fae */ /* 0x0003e8000d101d4c */
[----:B------:R1:W-:Y:S01]  /*4b70*/  LDGSTS.E.BYPASS.LTC128B.128 [R207+0xb100], [R14.64], !P1 ;  /* 0x0b1000000ecf7fae */ /* 0x0003e2000c901d4c */
[----:B------:R-:W-:-:S05]  /*4b80*/  BRA `(.L_x_13) ;  /* 0x000010a000007947 */ /* 0x000fca0003800000 */
.L_x_12:
[----:B------:R-:W-:Y:S04]  /*4b90*/  DEPBAR.LE SB0, 0x0 ;  /* 0x000080000000791a */ /* 0x000fe80000000000 */
[----:B------:R-:W-:Y:S01]  /*4ba0*/  BAR.SYNC.DEFER_BLOCKING 0x0 ;  /* 0x0000000000007b1d */ /* 0x000fe20000010000 */
[----:B------:R-:W-:Y:S01]  /*4bb0*/  SHF.R.S32.HI R133, RZ, 0x1f, R209 ;  /* 0x0000001fff857819 */ /* 0x000fe200000114d1 */
[----:B------:R-:W-:Y:S01]  /*4bc0*/  IMAD.WIDE.U32 R222, R209, c[0x0][0x208], RZ ;  /* 0x00008200d1de7a25 */ /* 0x000fe200078e00ff */
[----:B------:R-:W-:Y:S01]  /*4bd0*/  SHF.R.S32.HI R3, RZ, 0x1f, R208 ;  /* 0x0000001fff037819 */ /* 0x000fe200000114d0 */
[----:B------:R-:W-:Y:S02]  /*4be0*/  UISETP.GT.AND UP0, UPT, UR6, UR7, UPT ;  /* 0x000000070600728c */ /* 0x000fe4000bf04270 */
[----:B------:R-:W-:Y:S02]  /*4bf0*/  IMAD R133, R133, c[0x0][0x208], RZ ;  /* 0x0000820085857a24 */ /* 0x000fe400078e02ff */
[----:B------:R-:W-:Y:S02]  /*4c00*/  IMAD R3, R3, c[0x0][0x218], RZ ;  /* 0x0000860003037a24 */ /* 0x000fe400078e02ff */
[----:B------:R-:W-:Y:S02]  /*4c10*/  IMAD R133, R209, c[0x0][0x20c], R133 ;  /* 0x00008300d1857a24 */ /* 0x000fe400078e0285 */
[C---:B------:R-:W-:Y:S03]  /*4c20*/  IMAD R3, R208.reuse, c[0x0][0x21c], R3 ;  /* 0x00008700d0037a24 */ /* 0x040fe600078e0203 */
[----:B------:R-:W-:Y:S05]  /*4c30*/  IADD3 R223, R223, R133, RZ ;  /* 0x00000085dfdf7210 */ /* 0x000fea0007ffe0ff */
[----:B------:R-:W-:Y:S01]  /*4c40*/  IMAD.WIDE.U32 R222, R208, c[0x0][0x218], R222 ;  /* 0x00008600d0de7a25 */ /* 0x000fe200078e00de */
[----:B------:R-:W-:Y:S04]  /*4c50*/  LDSM.16.M88.4 R136, [R206+0xc100] ;  /* 0x00c10000ce88783b */ /* 0x000fe80000000200 */
[----:B------:R-:W-:Y:S04]  /*4c60*/  IADD3 R2, P4, R222, UR22, RZ ;  /* 0x00000016de027c10 */ /* 0x000fe8000ff9e0ff */
[----:B------:R-:W-:Y:S01]  /*4c70*/  IADD3.X R3, R223, UR5, R3, P4, !PT ;  /* 0x00000005df037c10 */ /* 0x000fe2000a7fe403 */
[----:B------:R-:W1:Y:S01]  /*4c80*/  LDSM.16.M88.4 R140, [R205+0x6100] ;  /* 0x00610000cd8c783b */ /* 0x000e620000000200 */
[C---:B------:R-:W-:Y:S04]  /*4c90*/  LEA R133, P4, R2.reuse, c[0x0][0x1f8], 0x1 ;  /* 0x00007e0002857a11 */ /* 0x040fe800078808ff */
[----:B------:R-:W-:Y:S02]  /*4ca0*/  LEA.HI.X R132, R2, c[0x0][0x1fc], R3, 0x1, P4 ;  /* 0x00007f0002847a11 */ /* 0x000fe400020f0c03 */
[----:B------:R-:W2:Y:S07]  /*4cb0*/  LDSM.16.M88.4 R144, [R205+0x6900] ;  /* 0x00690000cd90783b */ /* 0x000eae0000000200 */
[----:B------:R-:W3:Y:S07]  /*4cc0*/  LDSM.16.M88.4 R148, [R205+0x7100] ;  /* 0x00710000cd94783b */ /* 0x000eee0000000200 */
[----:B------:R-:W-:Y:S07]  /*4cd0*/  LDSM.16.M88.4 R152, [R205+0x7900] ;  /* 0x00790000cd98783b */ /* 0x000fee0000000200 */
[----:B------:R-:W-:Y:S07]  /*4ce0*/  LDSM.16.M88.4 R156, [R202+0xc100] ;  /* 0x00c10000ca9c783b */ /* 0x000fee0000000200 */
[----:B------:R-:W-:Y:S01]  /*4cf0*/  LDSM.16.M88.4 R160, [R204] ;  /* 0x00000000cca0783b */ /* 0x000fe20000000200 */
[C---:B-1----:R-:W-:Y:S06]  /*4d00*/  HMMA.16816.F32 R4, R136.reuse, R140, RZ ;  /* 0x0000008c8804723c */ /* 0x042fec00000018ff */
[----:B------:R-:W-:Y:S02]  /*4d10*/  LDSM.16.M88.4 R164, [R195] ;  /* 0x00000000c3a4783b */ /* 0x000fe40000000200 */
[C---:B------:R-:W-:Y:S05]  /*4d20*/  HMMA.16816.F32 R8, R136.reuse, R142, RZ ;  /* 0x0000008e8808723c */ /* 0x040fea00000018ff */
[----:B------:R-:W1:Y:S03]  /*4d30*/  SHFL.IDX PT, R225, R133, RZ, 0x181f ;  /* 0x00181fff85e17589 */ /* 0x000e6600000e0000 */
[C---:B--2---:R-:W-:Y:S04]  /*4d40*/  HMMA.16816.F32 R12, R136.reuse, R144, RZ ;  /* 0x00000090880c723c */ /* 0x044fe800000018ff */
[----:B------:R-:W2:Y:S04]  /*4d50*/  SHFL.IDX PT, R2, R132, RZ, 0x181f ;  /* 0x00181fff84027589 */ /* 0x000ea800000e0000 */
[C---:B------:R-:W-:Y:S03]  /*4d60*/  HMMA.16816.F32 R16, R136.reuse, R146, RZ ;  /* 0x000000928810723c */ /* 0x040fe600000018ff */
[----:B------:R-:W-:Y:S05]  /*4d70*/  LDSM.16.M88.4 R168, [R194] ;  /* 0x00000000c2a8783b */ /* 0x000fea0000000200 */
[C---:B---3--:R-:W-:Y:S02]  /*4d80*/  HMMA.16816.F32 R20, R136.reuse, R148, RZ ;  /* 0x000000948814723c */ /* 0x048fe400000018ff */
[----:B------:R-:W3:Y:S02]  /*4d90*/  SHFL.IDX PT, R3, R133, 0x1, 0x181f ;  /* 0x00381f0085037f89 */ /* 0x000ee400000e0000 */
[C---:B-1----:R-:W-:Y:S02]  /*4da0*/  IADD3 R228, P5, R225.reuse, R216, RZ ;  /* 0x000000d8e1e47210 */ /* 0x042fe40007fbe0ff */
[C---:B------:R-:W-:Y:S02]  /*4db0*/  IADD3 R226, P4, R225.reuse, R214, RZ ;  /* 0x000000d6e1e27210 */ /* 0x040fe40007f9e0ff */
[C---:B------:R-:W-:Y:S01]  /*4dc0*/  HMMA.16816.F32 R24, R136.reuse, R150, RZ ;  /* 0x000000968818723c */ /* 0x040fe200000018ff */
[----:B------:R-:W1:Y:S03]  /*4dd0*/  SHFL.IDX PT, R134, R132, 0x1, 0x181f ;  /* 0x00381f0084867f89 */ /* 0x000e6600000e0000 */
[C---:B--2---:R-:W-:Y:S02]  /*4de0*/  IADD3.X R229, R2.reuse, R217, RZ, P5, !PT ;  /* 0x000000d902e57210 */ /* 0x044fe40002ffe4ff */
[C---:B------:R-:W-:Y:S02]  /*4df0*/  IADD3.X R227, R2.reuse, R215, RZ, P4, !PT ;  /* 0x000000d702e37210 */ /* 0x040fe400027fe4ff */
[C---:B------:R-:W-:Y:S01]  /*4e00*/  HMMA.16816.F32 R28, R136.reuse, R152, RZ ;  /* 0x00000098881c723c */ /* 0x040fe200000018ff */
[----:B------:R-:W2:Y:S03]  /*4e10*/  LDSM.16.M88.4 R172, [R193] ;  /* 0x00000000c1ac783b */ /* 0x000ea60000000200 */
[----:B------:R-:W-:Y:S04]  /*4e20*/  IADD3 R224, P5, R225, R212, RZ ;  /* 0x000000d4e1e07210 */ /* 0x000fe80007fbe0ff */
[----:B------:R-:W-:Y:S01]  /*4e30*/  HMMA.16816.F32 R32, R136, R154, RZ ;  /* 0x0000009a8820723c */ /* 0x000fe200000018ff */
[----:B------:R-:W-:Y:S01]  /*4e40*/  @!PT LDS RZ, [RZ] ;  /* 0x00000000fffff984 */ /* 0x000fe20000000800 */
[----:B------:R-:W-:Y:S01]  /*4e50*/  @!PT LDS RZ, [RZ] ;  /* 0x00000000fffff984 */ /* 0x000fe20000000800 */
[----:B------:R-:W-:Y:S01]  /*4e60*/  @!PT LDS RZ, [RZ] ;  /* 0x00000000fffff984 */ /* 0x000fe20000000800 */
[----:B------:R4:W-:Y:S03]  /*4e70*/  LDGSTS.E.BYPASS.LTC128B.128 [R211], [R228.64], !P3 ;  /* 0x00000000e4d37fae */ /* 0x0009e6000d901d4c */
[----:B------:R-:W-:Y:S02]  /*4e80*/  IADD3.X R225, R2, R213, RZ, P5, !PT ;  /* 0x000000d502e17210 */ /* 0x000fe40002ffe4ff */
[C---:B---3--:R-:W-:Y:S02]  /*4e90*/  IADD3 R222, P4, R3.reuse, R216, RZ ;  /* 0x000000d803de7210 */ /* 0x048fe40007f9e0ff */
[C---:B------:R-:W-:Y:S01]  /*4ea0*/  HMMA.16816.F32 R4, R156.reuse, R160, R4 ;  /* 0x000000a09c04723c */ /* 0x040fe20000001804 */
[----:B------:R3:W-:Y:S04]  /*4eb0*/  LDGSTS.E.BYPASS.LTC128B.128 [R211+0x2000], [R226.64], !P2 ;  /* 0x02000000e2d37fae */ /* 0x0007e8000d101d4c */
[C---:B-1----:R-:W-:Y:S02]  /*4ec0*/  IADD3.X R223, R134.reuse, R217, RZ, P4, !PT ;  /* 0x000000d986df7210 */ /* 0x042fe400027fe4ff */
[C---:B------:R-:W-:Y:S01]  /*4ed0*/  IADD3 R132, P5, R3.reuse, R214, RZ ;  /* 0x000000d603847210 */ /* 0x040fe20007fbe0ff */
[C---:B------:R-:W-:Y:S01]  /*4ee0*/  HMMA.16816.F32 R8, R156.reuse, R162, R8 ;  /* 0x000000a29c08723c */ /* 0x040fe20000001808 */
[----:B------:R1:W-:Y:S03]  /*4ef0*/  LDGSTS.E.BYPASS.LTC128B.128 [R211+0x4000], [R224.64], !P1 ;  /* 0x04000000e0d37fae */ /* 0x0003e6000c901d4c */
[C---:B------:R-:W-:Y:S02]  /*4f00*/  IADD3.X R133, R134.reuse, R215, RZ, P5, !PT ;  /* 0x000000d786857210 */ /* 0x040fe40002ffe4ff */
[----:B------:R-:W-:Y:S02]  /*4f10*/  IADD3 R2, P4, R3, R212, RZ ;  /* 0x000000d403027210 */ /* 0x000fe40007f9e0ff */
[C---:B------:R-:W-:Y:S01]  /*4f20*/  HMMA.16816.F32 R12, R156.reuse, R164, R12 ;  /* 0x000000a49c0c723c */ /* 0x040fe2000000180c */
[----:B------:R5:W-:Y:S03]  /*4f30*/  LDGSTS.E.BYPASS.LTC128B.128 [R211+0x1000], [R222.64], !P3 ;  /* 0x01000000ded37fae */ /* 0x000be6000d901d4c */
[----:B------:R-:W-:Y:S02]  /*4f40*/  IADD3.X R3, R134, R213, RZ, P4, !PT ;  /* 0x000000d586037210 */ /* 0x000fe400027fe4ff */
[----:B------:R-:W-:Y:S02]  /*4f50*/  PLOP3.LUT P4, PT, PT, PT, UP0, 0x80, 0x0 ;  /* 0x000000000000781c */ /* 0x000fe40003f8f008 */
[C---:B------:R-:W-:Y:S01]  /*4f60*/  HMMA.16816.F32 R16, R156.reuse, R166, R16 ;  /* 0x000000a69c10723c */ /* 0x040fe20000001810 */
[----:B------:R1:W-:Y:S07]  /*4f70*/  LDGSTS.E.BYPASS.LTC128B.128 [R211+0x3000], [R132.64], !P2 ;  /* 0x0300000084d37fae */ /* 0x0003ee000d101d4c */
[C---:B------:R-:W-:Y:S01]  /*4f80*/  HMMA.16816.F32 R20, R156.reuse, R168, R20 ;  /* 0x000000a89c14723c */ /* 0x040fe20000001814 */
[----:B------:R1:W-:Y:S07]  /*4f90*/  LDGSTS.E.BYPASS.LTC128B.128 [R211+0x5000], [R2.64], !P1 ;  /* 0x0500000002d37fae */ /* 0x0003ee000c901d4c */
[C---:B------:R-:W-:Y:S01]  /*4fa0*/  HMMA.16816.F32 R24, R156.reuse, R170, R24 ;  /* 0x000000aa9c18723c */ /* 0x040fe20000001818 */
[----:B------:R-:W-:Y:S07]  /*4fb0*/  LDSM.16.M88.4 R176, [R201+0xc100] ;  /* 0x00c10000c9b0783b */ /* 0x000fee0000000200 */
[C---:B--2---:R-:W-:Y:S01]  /*4fc0*/  HMMA.16816.F32 R28, R156.reuse, R172, R28 ;  /* 0x000000ac9c1c723c */ /* 0x044fe2000000181c */
[----:B------:R-:W2:Y:S07]  /*4fd0*/  LDSM.16.M88.4 R180, [R200+0x6100] ;  /* 0x00610000c8b4783b */ /* 0x000eae0000000200 */
[----:B------:R-:W-:Y:S01]  /*4fe0*/  HMMA.16816.F32 R32, R156, R174, R32 ;  /* 0x000000ae9c20723c */ /* 0x000fe20000001820 */
[----:B------:R-:W1:Y:S07]  /*4ff0*/  LDSM.16.M88.4 R136, [R200+0x6900] ;  /* 0x00690000c888783b */ /* 0x000e6e0000000200 */
[----:B------:R-:W1:Y:S07]  /*5000*/  LDSM.16.M88.4 R140, [R200+0x7100] ;  /* 0x00710000c88c783b */ /* 0x000e6e0000000200 */
[----:B------:R-:W0:Y:S07]  /*5010*/  LDGDEPBAR ;  /* 0x00000000000079af */ /* 0x000e2e0000000000 */
[----:B------:R-:W3:Y:S07]  /*5020*/  LDSM.16.M88.4 R144, [R200+0x7900] ;  /* 0x00790000c890783b */ /* 0x000eee0000000200 */
[----:B------:R-:W-:Y:S01]  /*5030*/  LDSM.16.M88.4 R148, [R199+0xc100] ;  /* 0x00c10000c794783b */ /* 0x000fe20000000200 */
[C---:B--2---:R-:W-:Y:S06]  /*5040*/  HMMA.16816.F32 R4, R176.reuse, R180, R4 ;  /* 0x000000b4b004723c */ /* 0x044fec0000001804 */
[----:B------:R-:W2:Y:S02]  /*5050*/  LDSM.16.M88.4 R152, [R192] ;  /* 0x00000000c098783b */ /* 0x000ea40000000200 */
[C---:B------:R-:W-:Y:S05]  /*5060*/  HMMA.16816.F32 R8, R176.reuse, R182, R8 ;  /* 0x000000b6b008723c */ /* 0x040fea0000001808 */
[----:B------:R-:W2:Y:S03]  /*5070*/  LDSM.16.M88.4 R156, [R192+0x800] ;  /* 0x00080000c09c783b */ /* 0x000ea60000000200 */
[C---:B-1----:R-:W-:Y:S04]  /*5080*/  HMMA.16816.F32 R12, R176.reuse, R136, R12 ;  /* 0x00000088b00c723c */ /* 0x042fe8000000180c */
[----:B------:R-:W1:Y:S04]  /*5090*/  LDSM.16.M88.4 R160, [R192+0x1000] ;  /* 0x00100000c0a0783b */ /* 0x000e680000000200 */
[C---:B------:R-:W-:Y:S03]  /*50a0*/  HMMA.16816.F32 R16, R176.reuse, R138, R16 ;  /* 0x0000008ab010723c */ /* 0x040fe60000001810 */
[----:B------:R-:W1:Y:S05]  /*50b0*/  LDSM.16.M88.4 R164, [R192+0x1800] ;  /* 0x00180000c0a4783b */ /* 0x000e6a0000000200 */
[C---:B------:R-:W-:Y:S02]  /*50c0*/  HMMA.16816.F32 R20, R176.reuse, R140, R20 ;  /* 0x0000008cb014723c */ /* 0x040fe40000001814 */
[----:B------:R-:W-:Y:S06]  /*50d0*/  LDSM.16.M88.4 R168, [R206+0x10100] ;  /* 0x01010000cea8783b */ /* 0x000fec0000000200 */
[C---:B------:R-:W-:Y:S01]  /*50e0*/  HMMA.16816.F32 R24, R176.reuse, R142, R24 ;  /* 0x0000008eb018723c */ /* 0x040fe20000001818 */
[----:B------:R-:W1:Y:S07]  /*50f0*/  LDSM.16.M88.4 R172, [R205+0x8100] ;  /* 0x00810000cdac783b */ /* 0x000e6e0000000200 */
[C---:B---3--:R-:W-:Y:S01]  /*5100*/  HMMA.16816.F32 R28, R176.reuse, R144, R28 ;  /* 0x00000090b01c723c */ /* 0x048fe2000000181c */
[----:B------:R-:W3:Y:S07]  /*5110*/  LDSM.16.M88.4 R136, [R205+0x8900] ;  /* 0x00890000cd88783b */ /* 0x000eee0000000200 */
[----:B------:R-:W-:Y:S01]  /*5120*/  HMMA.16816.F32 R32, R176, R146, R32 ;  /* 0x00000092b020723c */ /* 0x000fe20000001820 */
[----:B------:R-:W3:Y:S07]  /*5130*/  LDSM.16.M88.4 R140, [R205+0x9100] ;  /* 0x00910000cd8c783b */ /* 0x000eee0000000200 */
[C---:B--2---:R-:W-:Y:S01]  /*5140*/  HMMA.16816.F32 R4, R148.reuse, R152, R4 ;  /* 0x000000989404723c */ /* 0x044fe20000001804 */
[----:B------:R-:W2:Y:S07]  /*5150*/  LDSM.16.M88.4 R144, [R205+0x9900] ;  /* 0x00990000cd90783b */ /* 0x000eae0000000200 */
[C---:B------:R-:W-:Y:S01]  /*5160*/  HMMA.16816.F32 R8, R148.reuse, R154, R8 ;  /* 0x0000009a9408723c */ /* 0x040fe20000001808 */
[----:B------:R-:W-:Y:S07]  /*5170*/  LDSM.16.M88.4 R176, [R202+0x10100] ;  /* 0x01010000cab0783b */ /* 0x000fee0000000200 */
[C---:B------:R-:W-:Y:S01]  /*5180*/  HMMA.16816.F32 R12, R148.reuse, R156, R12 ;  /* 0x0000009c940c723c */ /* 0x040fe2000000180c */
[----:B------:R-:W2:Y:S07]  /*5190*/  LDSM.16.M88.4 R180, [R191] ;  /* 0x00000000bfb4783b */ /* 0x000eae0000000200 */
[C---:B------:R-:W-:Y:S01]  /*51a0*/  HMMA.16816.F32 R16, R148.reuse, R158, R16 ;  /* 0x0000009e9410723c */ /* 0x040fe20000001810 */
[----:B------:R-:W-:Y:S07]  /*51b0*/  LDSM.16.M88.4 R152, [R189] ;  /* 0x00000000bd98783b */ /* 0x000fee0000000200 */
[C---:B-1----:R-:W-:Y:S01]  /*51c0*/  HMMA.16816.F32 R20, R148.reuse, R160, R20 ;  /* 0x000000a09414723c */ /* 0x042fe20000001814 */
[----:B------:R-:W-:Y:S07]  /*51d0*/  LDSM.16.M88.4 R156, [R188] ;  /* 0x00000000bc9c783b */ /* 0x000fee0000000200 */
[C---:B------:R-:W-:Y:S01]  /*51e0*/  HMMA.16816.F32 R24, R148.reuse, R162, R24 ;  /* 0x000000a29418723c */ /* 0x040fe20000001818 */
[----:B------:R-:W-:Y:S07]  /*51f0*/  LDSM.16.M88.4 R160, [R201+0x10100] ;  /* 0x01010000c9a0783b */ /* 0x000fee0000000200 */
[C---:B------:R-:W-:Y:S08]  /*5200*/  HMMA.16816.F32 R28, R148.reuse, R164, R28 ;  /* 0x000000a4941c723c */ /* 0x040ff0000000181c */
[----:B------:R-:W-:Y:S01]  /*5210*/  HMMA.16816.F32 R32, R148, R166, R32 ;  /* 0x000000a69420723c */ /* 0x000fe20000001820 */
[----:B------:R-:W1:Y:S07]  /*5220*/  LDSM.16.M88.4 R148, [R190] ;  /* 0x00000000be94783b */ /* 0x000e6e0000000200 */
[C---:B------:R-:W-:Y:S01]  /*5230*/  HMMA.16816.F32 R4, R168.reuse, R172, R4 ;  /* 0x000000aca804723c */ /* 0x040fe20000001804 */
[----:B------:R-:W1:Y:S07]  /*5240*/  LDSM.16.M88.4 R164, [R200+0x8100] ;  /* 0x00810000c8a4783b */ /* 0x000e6e0000000200 */
[C---:B------:R-:W-:Y:S01]  /*5250*/  HMMA.16816.F32 R8, R168.reuse, R174, R8 ;  /* 0x000000aea808723c */ /* 0x040fe20000001808 */
[----:B------:R-:W-:Y:S07]  /*5260*/  LDSM.16.M88.4 R172, [R192+0x2000] ;  /* 0x00200000c0ac783b */ /* 0x000fee0000000200 */
[C---:B---3--:R-:W-:Y:S08]  /*5270*/  HMMA.16816.F32 R12, R168.reuse, R136, R12 ;  /* 0x00000088a80c723c */ /* 0x048ff0000000180c */
[C---:B------:R-:W-:Y:S01]  /*5280*/  HMMA.16816.F32 R16, R168.reuse, R138, R16 ;  /* 0x0000008aa810723c */ /* 0x040fe20000001810 */
[----:B------:R-:W3:Y:S07]  /*5290*/  LDSM.16.M88.4 R136, [R200+0x8900] ;  /* 0x00890000c888783b */ /* 0x000eee0000000200 */
[C---:B------:R-:W-:Y:S08]  /*52a0*/  HMMA.16816.F32 R20, R168.reuse, R140, R20 ;  /* 0x0000008ca814723c */ /* 0x040ff00000001814 */
[C---:B------:R-:W-:Y:S01]  /*52b0*/  HMMA.16816.F32 R24, R168.reuse, R142, R24 ;  /* 0x0000008ea818723c */ /* 0x040fe20000001818 */
[----:B------:R-:W3:Y:S07]  /*52c0*/  LDSM.16.M88.4 R140, [R200+0x9100] ;  /* 0x00910000c88c783b */ /* 0x000eee0000000200 */
[C---:B--2---:R-:W-:Y:S08]  /*52d0*/  HMMA.16816.F32 R28, R168.reuse, R144, R28 ;  /* 0x00000090a81c723c */ /* 0x044ff0000000181c */
[----:B------:R-:W-:Y:S01]  /*52e0*/  HMMA.16816.F32 R32, R168, R146, R32 ;  /* 0x00000092a820723c */ /* 0x000fe20000001820 */
[----:B------:R-:W2:Y:S07]  /*52f0*/  LDSM.16.M88.4 R144, [R200+0x9900] ;  /* 0x00990000c890783b */ /* 0x000eae0000000200 */
[C---:B------:R-:W-:Y:S01]  /*5300*/  HMMA.16816.F32 R4, R176.reuse, R180, R4 ;  /* 0x000000b4b004723c */ /* 0x040fe20000001804 */
[----:B------:R-:W2:Y:S07]  /*5310*/  LDSM.16.M88.4 R168, [R199+0x10100] ;  /* 0x01010000c7a8783b */ /* 0x000eae0000000200 */
[C---:B------:R-:W-:Y:S01]  /*5320*/  HMMA.16816.F32 R8, R176.reuse, R182, R8 ;  /* 0x000000b6b008723c */ /* 0x040fe20000001808 */
[----:B------:R-:W-:Y:S07]  /*5330*/  LDSM.16.M88.4 R180, [R205+0xa100] ;  /* 0x00a10000cdb4783b */ /* 0x000fee0000000200 */
[C---:B-1----:R-:W-:Y:S08]  /*5340*/  HMMA.16816.F32 R12, R176.reuse, R148, R12 ;  /* 0x00000094b00c723c */ /* 0x042ff0000000180c */
[C---:B------:R-:W-:Y:S01]  /*5350*/  HMMA.16816.F32 R16, R176.reuse, R150, R16 ;  /* 0x00000096b010723c */ /* 0x040fe20000001810 */
[----:B------:R-:W1:Y:S07]  /*5360*/  LDSM.16.M88.4 R148, [R192+0x2800] ;  /* 0x00280000c094783b */ /* 0x000e6e0000000200 */
[C---:B------:R-:W-:Y:S08]  /*5370*/  HMMA.16816.F32 R20, R176.reuse, R152, R20 ;  /* 0x00000098b014723c */ /* 0x040ff00000001814 */
[C---:B------:R-:W-:Y:S01]  /*5380*/  HMMA.16816.F32 R24, R176.reuse, R154, R24 ;  /* 0x0000009ab018723c */ /* 0x040fe20000001818 */
[----:B------:R-:W1:Y:S07]  /*5390*/  LDSM.16.M88.4 R152, [R192+0x3000] ;  /* 0x00300000c098783b */ /* 0x000e6e0000000200 */
[C---:B------:R-:W-:Y:S08]  /*53a0*/  HMMA.16816.F32 R28, R176.reuse, R156, R28 ;  /* 0x0000009cb01c723c */ /* 0x040ff0000000181c */
[----:B------:R-:W-:Y:S01]  /*53b0*/  HMMA.16816.F32 R32, R176, R158, R32 ;  /* 0x0000009eb020723c */ /* 0x000fe20000001820 */
[----:B------:R-:W1:Y:S07]  /*53c0*/  LDSM.16.M88.4 R156, [R192+0x3800] ;  /* 0x00380000c09c783b */ /* 0x000e6e0000000200 */
[C---:B------:R-:W-:Y:S01]  /*53d0*/  HMMA.16816.F32 R4, R160.reuse, R164, R4 ;  /* 0x000000a4a004723c */ /* 0x040fe20000001804 */
[----:B------:R-:W1:Y:S07]  /*53e0*/  LDSM.16.M88.4 R176, [R206+0x14100] ;  /* 0x01410000ceb0783b */ /* 0x000e6e0000000200 */
[C---:B------:R-:W-:Y:S01]  /*53f0*/  HMMA.16816.F32 R8, R160.reuse, R166, R8 ;  /* 0x000000a6a008723c */ /* 0x040fe20000001808 */
[----:B------:R-:W-:Y:S07]  /*5400*/  LDSM.16.M88.4 R164, [R187] ;  /* 0x00000000bba4783b */ /* 0x000fee0000000200 */
        /* <DEDUP_REMOVED lines=15> */
[----:B------:R-:W1:Y:S07]  /*5500*/  LDSM.16.M88.4 R148, [R186] ;  /* 0x00000000ba94783b */ /* 0x000e6e0000000200 */
[C---:B------:R-:W-:Y:S08]  /*5510*/  HMMA.16816.F32 R20, R168.reuse, R152, R20 ;  /* 0x00000098a814723c */ /* 0x040ff00000001814 */
[C---:B------:R-:W-:Y:S01]  /*5520*/  HMMA.16816.F32 R24, R168.reuse, R154, R24 ;  /* 0x0000009aa818723c */ /* 0x040fe20000001818 */
[----:B------:R-:W1:Y:S07]  /*5530*/  LDSM.16.M88.4 R152, [R185] ;  /* 0x00000000b998783b */ /* 0x000e6e0000000200 */
[C---:B------:R-:W-:Y:S08]  /*5540*/  HMMA.16816.F32 R28, R168.reuse, R156, R28 ;  /* 0x0000009ca81c723c */ /* 0x040ff0000000181c */
[----:B------:R-:W-:Y:S01]  /*5550*/  HMMA.16816.F32 R32, R168, R158, R32 ;  /* 0x0000009ea820723c */ /* 0x000fe20000001820 */
[----:B------:R-:W1:Y:S07]  /*5560*/  LDSM.16.M88.4 R156, [R184] ;  /* 0x00000000b89c783b */ /* 0x000e6e0000000200 */
[----:B------:R-:W1:Y:S01]  /*5570*/  LDSM.16.M88.4 R168, [R201+0x14100] ;  /* 0x01410000c9a8783b */ /* 0x000e620000000200 */
[C---:B------:R-:W-:Y:S08]  /*5580*/  HMMA.16816.F32 R4, R176.reuse, R180, R4 ;  /* 0x000000b4b004723c */ /* 0x040ff00000001804 */
[C---:B------:R-:W-:Y:S01]  /*5590*/  HMMA.16816.F32 R8, R176.reuse, R182, R8 ;  /* 0x000000b6b008723c */ /* 0x040fe20000001808 */
[----:B------:R-:W-:Y:S07]  /*55a0*/  LDSM.16.M88.4 R180, [R192+0x4000] ;  /* 0x00400000c0b4783b */ /* 0x000fee0000000200 */
[C---:B---3--:R-:W-:Y:S08]  /*55b0*/  HMMA.16816.F32 R12, R176.reuse, R136, R12 ;  /* 0x00000088b00c723c */ /* 0x048ff0000000180c */
[C---:B------:R-:W-:Y:S01]  /*55c0*/  HMMA.16816.F32 R16, R176.reuse, R138, R16 ;  /* 0x0000008ab010723c */ /* 0x040fe20000001810 */
[----:B------:R-:W3:Y:S07]  /*55d0*/  LDSM.16.M88.4 R136, [R200+0xa900] ;  /* 0x00a90000c888783b */ /* 0x000eee0000000200 */
[C---:B------:R-:W-:Y:S08]  /*55e0*/  HMMA.16816.F32 R20, R176.reuse, R140, R20 ;  /* 0x0000008cb014723c */ /* 0x040ff00000001814 */
[C---:B------:R-:W-:Y:S01]  /*55f0*/  HMMA.16816.F32 R24, R176.reuse, R142, R24 ;  /* 0x0000008eb018723c */ /* 0x040fe20000001818 */
[----:B------:R-:W1:Y:S07]  /*5600*/  LDSM.16.M88.4 R140, [R200+0xb100] ;  /* 0x00b10000c88c783b */ /* 0x000e6e0000000200 */
[C---:B--2---:R-:W-:Y:S08]  /*5610*/  HMMA.16816.F32 R28, R176.reuse, R144, R28 ;  /* 0x00000090b01c723c */ /* 0x044ff0000000181c */
[----:B------:R-:W-:Y:S01]  /*5620*/  HMMA.16816.F32 R32, R176, R146, R32 ;  /* 0x00000092b020723c */ /* 0x000fe20000001820 */
[----:B------:R-:W2:Y:S07]  /*5630*/  LDSM.16.M88.4 R144, [R200+0xb900] ;  /* 0x00b90000c890783b */ /* 0x000eae0000000200 */
[----:B------:R-:W2:Y:S01]  /*5640*/  LDSM.16.M88.4 R176, [R199+0x14100] ;  /* 0x01410000c7b0783b */ /* 0x000ea20000000200 */
[C---:B------:R-:W-:Y:S08]  /*5650*/  HMMA.16816.F32 R4, R160.reuse, R164, R4 ;  /* 0x000000a4a004723c */ /* 0x040ff00000001804 */
[C---:B------:R-:W-:Y:S08]  /*5660*/  HMMA.16816.F32 R8, R160.reuse, R166, R8 ;  /* 0x000000a6a008723c */ /* 0x040ff00000001808 */
[C---:B-1----:R-:W-:Y:S08]  /*5670*/  HMMA.16816.F32 R12, R160.reuse, R148, R12 ;  /* 0x00000094a00c723c */ /* 0x042ff0000000180c */
[C---:B------:R-:W-:Y:S08]  /*5680*/  HMMA.16816.F32 R16, R160.reuse, R150, R16 ;  /* 0x00000096a010723c */ /* 0x040ff00000001810 */
[C---:B------:R-:W-:Y:S08]  /*5690*/  HMMA.16816.F32 R20, R160.reuse, R152, R20 ;  /* 0x00000098a014723c */ /* 0x040ff00000001814 */
[C---:B------:R-:W-:Y:S08]  /*56a0*/  HMMA.16816.F32 R24, R160.reuse, R154, R24 ;  /* 0x0000009aa018723c */ /* 0x040ff00000001818 */
[C---:B------:R-:W-:Y:S08]  /*56b0*/  HMMA.16816.F32 R28, R160.reuse, R156, R28 ;  /* 0x0000009ca01c723c */ /* 0x040ff0000000181c */
[----:B------:R-:W-:Y:S08]  /*56c0*/  HMMA.16816.F32 R32, R160, R158, R32 ;  /* 0x0000009ea020723c */ /* 0x000ff00000001820 */
[C---:B------:R-:W-:Y:S08]  /*56d0*/  HMMA.16816.F32 R4, R168.reuse, R172, R4 ;  /* 0x000000aca804723c */ /* 0x040ff00000001804 */
[C---:B------:R-:W-:Y:S08]  /*56e0*/  HMMA.16816.F32 R8, R168.reuse, R174, R8 ;  /* 0x000000aea808723c */ /* 0x040ff00000001808 */
[C---:B---3--:R-:W-:Y:S08]  /*56f0*/  HMMA.16816.F32 R12, R168.reuse, R136, R12 ;  /* 0x00000088a80c723c */ /* 0x048ff0000000180c */
[C---:B------:R-:W-:Y:S01]  /*5700*/  HMMA.16816.F32 R16, R168.reuse, R138, R16 ;  /* 0x0000008aa810723c */ /* 0x040fe20000001810 */
[----:B------:R-:W1:Y:S07]  /*5710*/  LDSM.16.M88.4 R136, [R192+0x4800] ;  /* 0x00480000c088783b */ /* 0x000e6e0000000200 */
[C---:B------:R-:W-:Y:S08]  /*5720*/  HMMA.16816.F32 R20, R168.reuse, R140, R20 ;  /* 0x0000008ca814723c */ /* 0x040ff00000001814 */
[C---:B------:R-:W-:Y:S01]  /*5730*/  HMMA.16816.F32 R24, R168.reuse, R142, R24 ;  /* 0x0000008ea818723c */ /* 0x040fe20000001818 */
[----:B------:R-:W3:Y:S07]  /*5740*/  LDSM.16.M88.4 R140, [R192+0x5000] ;  /* 0x00500000c08c783b */ /* 0x000eee0000000200 */
[C---:B--2---:R-:W-:Y:S08]  /*5750*/  HMMA.16816.F32 R28, R168.reuse, R144, R28 ;  /* 0x00000090a81c723c */ /* 0x044ff0000000181c */
[----:B------:R-:W-:Y:S08]  /*5760*/  HMMA.16816.F32 R32, R168, R146, R32 ;  /* 0x00000092a820723c */ /* 0x000ff00000001820 */
[C---:B------:R-:W-:Y:S08]  /*5770*/  HMMA.16816.F32 R4, R176.reuse, R180, R4 ;  /* 0x000000b4b004723c */ /* 0x040ff00000001804 */
[C---:B------:R-:W-:Y:S08]  /*5780*/  HMMA.16816.F32 R8, R176.reuse, R182, R8 ;  /* 0x000000b6b008723c */ /* 0x040ff00000001808 */
[C---:B-1----:R-:W-:Y:S08]  /*5790*/  HMMA.16816.F32 R12, R176.reuse, R136, R12 ;  /* 0x00000088b00c723c */ /* 0x042ff0000000180c */
[C---:B------:R-:W-:Y:S01]  /*57a0*/  HMMA.16816.F32 R16, R176.reuse, R138, R16 ;  /* 0x0000008ab010723c */ /* 0x040fe20000001810 */
[----:B------:R-:W1:Y:S01]  /*57b0*/  LDSM.16.M88.4 R136, [R192+0x5800] ;  /* 0x00580000c088783b */ /* 0x000e620000000200 */
[----:B------:R-:W-:Y:S04]  /*57c0*/  DEPBAR.LE SB0, 0x0 ;  /* 0x000080000000791a */ /* 0x000fe80000000000 */
[----:B------:R-:W-:Y:S02]  /*57d0*/  FMUL.FTZ R244, R4, c[0x0][0x320] ;  /* 0x0000c80004f47a20 */ /* 0x000fe40000410000 */
[C---:B---3--:R-:W-:Y:S04]  /*57e0*/  HMMA.16816.F32 R20, R176.reuse, R140, R20 ;  /* 0x0000008cb014723c */ /* 0x048fe80000001814 */
[----:B------:R-:W2:Y:S01]  /*57f0*/  MUFU.TANH R244, R244 ;  /* 0x000000f400f47308 */ /* 0x000ea20000002400 */
[----:B------:R-:W-:Y:S01]  /*5800*/  BAR.SYNC.DEFER_BLOCKING 0x0 ;  /* 0x0000000000007b1d */ /* 0x000fe20000010000 */
[----:B------:R-:W-:Y:S02]  /*5810*/  FMUL.FTZ R242, R5, c[0x0][0x320] ;  /* 0x0000c80005f27a20 */ /* 0x000fe40000410000 */
[C---:B------:R-:W-:Y:S04]  /*5820*/  HMMA.16816.F32 R24, R176.reuse, R142, R24 ;  /* 0x0000008eb018723c */ /* 0x040fe80000001818 */
[----:B------:R-:W-:Y:S02]  /*5830*/  FMUL.FTZ R245, R6, c[0x0][0x320] ;  /* 0x0000c80006f57a20 */ /* 0x000fe40000410000 */
[----:B------:R-:W3:Y:S01]  /*5840*/  MUFU.TANH R242, R242 ;  /* 0x000000f200f27308 */ /* 0x000ee20000002400 */
[----:B------:R-:W-:Y:S02]  /*5850*/  FMUL.FTZ R243, R7, c[0x0][0x320] ;  /* 0x0000c80007f37a20 */ /* 0x000fe40000410000 */
[----:B------:R-:W-:Y:S03]  /*5860*/  FMUL.FTZ R246, R8, c[0x0][0x320] ;  /* 0x0000c80008f67a20 */ /* 0x000fe60000410000 */
[----:B------:R-:W-:Y:S02]  /*5870*/  FMUL.FTZ R248, R9, c[0x0][0x320] ;  /* 0x0000c80009f87a20 */ /* 0x000fe40000410000 */
[----:B------:R-:W-:Y:S02]  /*5880*/  FMUL.FTZ R249, R10, c[0x0][0x320] ;  /* 0x0000c8000af97a20 */ /* 0x000fe40000410000 */
[----:B------:R-:W2:Y:S01]  /*5890*/  MUFU.TANH R245, R245 ;  /* 0x000000f500f57308 */ /* 0x000ea20000002400 */
[----:B------:R-:W-:Y:S02]  /*58a0*/  FMUL.FTZ R247, R11, c[0x0][0x320] ;  /* 0x0000c8000bf77a20 */ /* 0x000fe40000410000 */
[----:B------:R-:W-:Y:S02]  /*58b0*/  FMUL.FTZ R240, R12, c[0x0][0x320] ;  /* 0x0000c8000cf07a20 */ /* 0x000fe40000410000 */
[----:B------:R-:W-:Y:S02]  /*58c0*/  FMUL.FTZ R238, R13, c[0x0][0x320] ;  /* 0x0000c8000dee7a20 */ /* 0x000fe40000410000 */
[----:B------:R-:W-:Y:S01]  /*58d0*/  FMUL.FTZ R241, R14, c[0x0][0x320] ;  /* 0x0000c8000ef17a20 */ /* 0x000fe20000410000 */
[C---:B-1----:R-:W-:Y:S02]  /*58e0*/  HMMA.16816.F32 R28, R176.reuse, R136, R28 ;  /* 0x00000088b01c723c */ /* 0x042fe4000000181c */
[----:B------:R-:W1:Y:S01]  /*58f0*/  MUFU.TANH R243, R243 ;  /* 0x000000f300f37308 */ /* 0x000e620000002400 */
[----:B------:R-:W-:Y:S02]  /*5900*/  FMUL.FTZ R239, R15, c[0x0][0x320] ;  /* 0x0000c8000fef7a20 */ /* 0x000fe40000410000 */
[----:B------:R-:W-:Y:S02]  /*5910*/  FMUL.FTZ R236, R16, c[0x0][0x320] ;  /* 0x0000c80010ec7a20 */ /* 0x000fe40000410000 */
[----:B------:R-:W-:Y:S01]  /*5920*/  FMUL.FTZ R234, R17, c[0x0][0x320] ;  /* 0x0000c80011ea7a20 */ /* 0x000fe20000410000 */
[----:B------:R-:W-:Y:S04]  /*5930*/  HMMA.16816.F32 R32, R176, R138, R32 ;  /* 0x0000008ab020723c */ /* 0x000fe80000001820 */
[----:B------:R-:W1:Y:S01]  /*5940*/  MUFU.TANH R246, R246 ;  /* 0x000000f600f67308 */ /* 0x000e620000002400 */
[----:B------:R-:W-:Y:S02]  /*5950*/  FMUL.FTZ R237, R18, c[0x0][0x320] ;  /* 0x0000c80012ed7a20 */ /* 0x000fe40000410000 */
[----:B------:R-:W-:Y:S02]  /*5960*/  FMUL.FTZ R235, R19, c[0x0][0x320] ;  /* 0x0000c80013eb7a20 */ /* 0x000fe40000410000 */
[----:B------:R-:W-:Y:S03]  /*5970*/  FMUL.FTZ R232, R20, c[0x0][0x320] ;  /* 0x0000c80014e87a20 */ /* 0x000fe60000410000 */
[----:B------:R-:W-:Y:S02]  /*5980*/  FMUL.FTZ R230, R21, c[0x0][0x320] ;  /* 0x0000c80015e67a20 */ /* 0x000fe40000410000 */
[----:B------:R-:W1:Y:S01]  /*5990*/  MUFU.TANH R248, R248 ;  /* 0x000000f800f87308 */ /* 0x000e620000002400 */
[----:B------:R-:W-:Y:S02]  /*59a0*/  FMUL.FTZ R233, R22, c[0x0][0x320] ;  /* 0x0000c80016e97a20 */ /* 0x000fe40000410000 */
[----:B------:R-:W-:Y:S02]  /*59b0*/  FMUL.FTZ R231, R23, c[0x0][0x320] ;  /* 0x0000c80017e77a20 */ /* 0x000fe40000410000 */
[----:B----4-:R-:W-:Y:S02]  /*59c0*/  FMUL.FTZ R228, R24, c[0x0][0x320] ;  /* 0x0000c80018e47a20 */ /* 0x010fe40000410000 */
[----:B------:R-:W-:Y:S02]  /*59d0*/  FMUL.FTZ R226, R25, c[0x0][0x320] ;  /* 0x0000c80019e27a20 */ /* 0x000fe40000410000 */
[----:B------:R-:W-:Y:S01]  /*59e0*/  FMUL.FTZ R229, R26, c[0x0][0x320] ;  /* 0x0000c8001ae57a20 */ /* 0x000fe20000410000 */
[----:B------:R-:W4:Y:S01]  /*59f0*/  MUFU.TANH R249, R249 ;  /* 0x000000f900f97308 */ /* 0x000f220000002400 */
[----:B------:R-:W-:Y:S02]  /*5a00*/  FMUL.FTZ R227, R27, c[0x0][0x320] ;  /* 0x0000c8001be37a20 */ /* 0x000fe40000410000 */
[----:B-----5:R-:W-:Y:S02]  /*5a10*/  FMUL.FTZ R222, R28, c[0x0][0x320] ;  /* 0x0000c8001cde7a20 */ /* 0x020fe40000410000 */
[----:B------:R-:W-:Y:S02]  /*5a20*/  FMUL.FTZ R224, R29, c[0x0][0x320] ;  /* 0x0000c8001de07a20 */ /* 0x000fe40000410000 */
[----:B------:R-:W-:Y:S02]  /*5a30*/  FMUL.FTZ R225, R30, c[0x0][0x320] ;  /* 0x0000c8001ee17a20 */ /* 0x000fe40000410000 */
[----:B------:R-:W-:Y:S01]  /*5a40*/  FMUL.FTZ R223, R31, c[0x0][0x320] ;  /* 0x0000c8001fdf7a20 */ /* 0x000fe20000410000 */
[----:B------:R-:W1:Y:S01]  /*5a50*/  MUFU.TANH R247, R247 ;  /* 0x000000f700f77308 */ /* 0x000e620000002400 */
[----:B------:R-:W-:Y:S02]  /*5a60*/  FMUL.FTZ R220, R32, c[0x0][0x320] ;  /* 0x0000c80020dc7a20 */ /* 0x000fe40000410000 */
[----:B------:R-:W-:Y:S02]  /*5a70*/  FMUL.FTZ R218, R33, c[0x0][0x320] ;  /* 0x0000c80021da7a20 */ /* 0x000fe40000410000 */
[----:B------:R-:W-:Y:S02]  /*5a80*/  FMUL.FTZ R134, R34, c[0x0][0x320] ;  /* 0x0000c80022867a20 */ /* 0x000fe40000410000 */
[----:B------:R-:W-:Y:S03]  /*5a90*/  FMUL.FTZ R35, R35, c[0x0][0x320] ;  /* 0x0000c80023237a20 */ /* 0x000fe60000410000 */
[----:B------:R-:W1:Y:S10]  /*5aa0*/  MUFU.TANH R240, R240 ;  /* 0x000000f000f07308 */ /* 0x000e740000002400 */
        /* <DEDUP_REMOVED lines=22> */
[----:B------:R1:W1:Y:S02]  /*5c10*/  MUFU.TANH R133, R35 ;  /* 0x0000002300857308 */ /* 0x0002640000002400 */
[----:B-1234-:R-:W-:-:S05]  /*5c20*/  @P4 BRA `(.L_x_14) ;  /* 0xffffec4000004947 */ /* 0x01efca000383ffff */
.L_x_13:
[----:B------:R-:W-:Y:S01]  /*5c30*/  FMNMX.FTZ R2, R245, R0, !PT ;  /* 0x00000000f5027209 */ /* 0x000fe20007810000 */
[----:B-1----:R-:W-:Y:S01]  /*5c40*/  LDSM.16.MT88.4 R12, [R203+0x100] ;  /* 0x00010000cb0c783b */ /* 0x002fe20000004200 */
[----:B------:R-:W-:Y:S01]  /*5c50*/  FMNMX.FTZ R11, R244, R135, !PT ;  /* 0x00000087f40b7209 */ /* 0x000fe20007810000 */
[----:B------:R-:W-:Y:S01]  /*5c60*/  UISETP.GT.AND UP0, UPT, UR6, UR7, UPT ;  /* 0x000000070600728c */ /* 0x000fe2000bf04270 */
[----:B------:R-:W-:Y:S01]  /*5c70*/  FMNMX.FTZ R2, R243, R2, !PT ;  /* 0x00000002f3027209 */ /* 0x000fe20007810000 */
[----:B------:R-:W-:Y:S01]  /*5c80*/  UIADD3 UR6, UR6, -0x1, URZ ;  /* 0xffffffff06067890 */ /* 0x000fe2000fffe03f */
[----:B------:R-:W-:Y:S02]  /*5c90*/  FMNMX.FTZ R11, R242, R11, !PT ;  /* 0x0000000bf20b7209 */ /* 0x000fe40007810000 */
[----:B------:R-:W-:Y:S01]  /*5ca0*/  FMNMX.FTZ R2, R249, R2, !PT ;  /* 0x00000002f9027209 */ /* 0x000fe20007810000 */
[----:B------:R-:W-:Y:S01]  /*5cb0*/  LDSM.16.MT88.4 R20, [R198+0x100] ;  /* 0x00010000c614783b */ /* 0x000fe20000004200 */
[----:B------:R-:W-:Y:S02]  /*5cc0*/  FMNMX.FTZ R11, R246, R11, !PT ;  /* 0x0000000bf60b7209 */ /* 0x000fe40007810000 */
[----:B------:R-:W-:Y:S02]  /*5cd0*/  FMNMX.FTZ R2, R247, R2, !PT ;  /* 0x00000002f7027209 */ /* 0x000fe40007810000 */
        /* <DEDUP_REMOVED lines=31> */
[----:B------:R-:W-:Y:S01]  /*5ed0*/  PLOP3.LUT P4, PT, PT, PT, UP0, 0x80, 0x0 ;  /* 0x000000000000781c */ /* 0x000fe20003f8f008 */
[----:B------:R-:W-:Y:S08]  /*5ee0*/  SHFL.BFLY PT, R2, R7, 0x2, 0x1f ;  /* 0x0c401f0007027f89 */ /* 0x000ff000000e0000 */
[----:B------:R-:W1:Y:S08]  /*5ef0*/  SHFL.BFLY PT, R6, R5, 0x2, 0x1f ;  /* 0x0c401f0005067f89 */ /* 0x000e7000000e0000 */
[----:B------:R-:W-:Y:S08]  /*5f00*/  LDSM.16.MT88.4 R160, [R196+0x3900] ;  /* 0x00390000c4a0783b */ /* 0x000ff00000004200 */
[----:B------:R-:W-:Y:S08]  /*5f10*/  LDSM.16.MT88.4 R164, [R203+0x5900] ;  /* 0x00590000cba4783b */ /* 0x000ff00000004200 */
[----:B------:R-:W0:Y:S01]  /*5f20*/  LDGDEPBAR ;  /* 0x00000000000079af */ /* 0x000e220000000000 */
[----:B-1----:R-:W-:Y:S02]  /*5f30*/  FMNMX.FTZ R9, R5, R6, !PT ;  /* 0x0000000605097209 */ /* 0x002fe40007810000 */
[----:B------:R-:W-:Y:S05]  /*5f40*/  FMNMX.FTZ R4, R7, R2, !PT ;  /* 0x0000000207047209 */ /* 0x000fea0007810000 */
[----:B------:R-:W1:Y:S08]  /*5f50*/  SHFL.BFLY PT, R132, R9, 0x1, 0x1f ;  /* 0x0c201f0009847f89 */ /* 0x000e7000000e0000 */
[----:B------:R-:W2:Y:S01]  /*5f60*/  SHFL.BFLY PT, R3, R4, 0x1, 0x1f ;  /* 0x0c201f0004037f89 */ /* 0x000ea200000e0000 */
[----:B-1----:R-:W-:Y:S05]  /*5f70*/  FMNMX.FTZ R132, R9, R132, !PT ;  /* 0x0000008409847209 */ /* 0x002fea0007810000 */
[C---:B------:R-:W-:Y:S02]  /*5f80*/  FMUL.FTZ R145, R132.reuse, c[0x0][0x2d0] ;  /* 0x0000b40084917a20 */ /* 0x040fe40000410000 */
[----:B------:R-:W-:Y:S01]  /*5f90*/  FADD.FTZ R2, -R132, R135 ;  /* 0x0000008784027221 */ /* 0x000fe20000010100 */
[----:B--2---:R-:W-:Y:S01]  /*5fa0*/  FMNMX.FTZ R3, R3, R4, !PT ;  /* 0x0000000403037209 */ /* 0x004fe20007810000 */
[--C-:B------:R-:W-:Y:S01]  /*5fb0*/  FFMA.FTZ R175, R244, c[0x0][0x2d0], -R145.reuse ;  /* 0x0000b400f4af7a23 */ /* 0x100fe20000010891 */
[----:B------:R-:W-:Y:S01]  /*5fc0*/  MOV R135, R132 ;  /* 0x0000008400877202 */ /* 0x000fe20000000f00 */
[--C-:B------:R-:W-:Y:S02]  /*5fd0*/  FFMA.FTZ R174, R242, c[0x0][0x2d0], -R145.reuse ;  /* 0x0000b400f2ae7a23 */ /* 0x100fe40000010891 */
[C---:B------:R-:W-:Y:S02]  /*5fe0*/  FMUL.FTZ R144, R3.reuse, c[0x0][0x2d0] ;  /* 0x0000b40003907a20 */ /* 0x040fe40000410000 */
[----:B------:R-:W-:Y:S01]  /*5ff0*/  FADD.FTZ R5, -R3, R0 ;  /* 0x0000000003057221 */ /* 0x000fe20000010100 */
[----:B------:R-:W-:Y:S01]  /*6000*/  MUFU.EX2 R175, R175 ;  /* 0x000000af00af7308 */ /* 0x000fe20000000800 */
[--C-:B------:R-:W-:Y:S02]  /*6010*/  FFMA.FTZ R173, R246, c[0x0][0x2d0], -R145.reuse ;  /* 0x0000b400f6ad7a23 */ /* 0x100fe40000010891 */
[--C-:B------:R-:W-:Y:S02]  /*6020*/  FFMA.FTZ R172, R248, c[0x0][0x2d0], -R145.reuse ;  /* 0x0000b400f8ac7a23 */ /* 0x100fe40000010891 */
[--C-:B------:R-:W-:Y:S02]  /*6030*/  FFMA.FTZ R171, R245, c[0x0][0x2d0], -R144.reuse ;  /* 0x0000b400f5ab7a23 */ /* 0x100fe40000010890 */
[--C-:B------:R-:W-:Y:S02]  /*6040*/  FFMA.FTZ R170, R243, c[0x0][0x2d0], -R144.reuse ;  /* 0x0000b400f3aa7a23 */ /* 0x100fe40000010890 */
[--C-:B------:R-:W-:Y:S01]  /*6050*/  FFMA.FTZ R169, R249, c[0x0][0x2d0], -R144.reuse ;  /* 0x0000b400f9a97a23 */ /* 0x100fe20000010890 */
[----:B------:R-:W-:Y:S01]  /*6060*/  MUFU.EX2 R174, R174 ;  /* 0x000000ae00ae7308 */ /* 0x000fe20000000800 */
[--C-:B------:R-:W-:Y:S02]  /*6070*/  FFMA.FTZ R168, R247, c[0x0][0x2d0], -R144.reuse ;  /* 0x0000b400f7a87a23 */ /* 0x100fe40000010890 */
[----:B------:R-:W-:Y:S02]  /*6080*/  FMUL.FTZ R0, R5, c[0x0][0x2d0] ;  /* 0x0000b40005007a20 */ /* 0x000fe40000410000 */
[----:B------:R-:W-:Y:S02]  /*6090*/  FMUL.FTZ R6, R2, c[0x0][0x2d0] ;  /* 0x0000b40002067a20 */ /* 0x000fe40000410000 */
[--C-:B------:R-:W-:Y:S02]  /*60a0*/  FFMA.FTZ R176, R240, c[0x0][0x2d0], -R145.reuse ;  /* 0x0000b400f0b07a23 */ /* 0x100fe40000010891 */
[--C-:B------:R-:W-:Y:S01]  /*60b0*/  FFMA.FTZ R177, R238, c[0x0][0x2d0], -R145.reuse ;  /* 0x0000b400eeb17a23 */ /* 0x100fe20000010891 */
[----:B------:R-:W1:Y:S01]  /*60c0*/  MUFU.EX2 R2, R6 ;  /* 0x0000000600027308 */ /* 0x000e620000000800 */
[--C-:B------:R-:W-:Y:S02]  /*60d0*/  FFMA.FTZ R178, R241, c[0x0][0x2d0], -R144.reuse ;  /* 0x0000b400f1b27a23 */ /* 0x100fe40000010890 */
[--C-:B------:R-:W-:Y:S02]  /*60e0*/  FFMA.FTZ R179, R239, c[0x0][0x2d0], -R144.reuse ;  /* 0x0000b400efb37a23 */ /* 0x100fe40000010890 */
[--C-:B------:R-:W-:Y:S02]  /*60f0*/  FFMA.FTZ R180, R236, c[0x0][0x2d0], -R145.reuse ;  /* 0x0000b400ecb47a23 */ /* 0x100fe40000010891 */
[--C-:B------:R-:W-:Y:S02]  /*6100*/  FFMA.FTZ R181, R234, c[0x0][0x2d0], -R145.reuse ;  /* 0x0000b400eab57a23 */ /* 0x100fe40000010891 */
[--C-:B------:R-:W-:Y:S01]  /*6110*/  FFMA.FTZ R182, R237, c[0x0][0x2d0], -R144.reuse ;  /* 0x0000b400edb67a23 */ /* 0x100fe20000010890 */
[----:B------:R-:W2:Y:S01]  /*6120*/  MUFU.EX2 R0, R0 ;  /* 0x0000000000007308 */ /* 0x000ea20000000800 */
[--C-:B------:R-:W-:Y:S02]  /*6130*/  FFMA.FTZ R183, R235, c[0x0][0x2d0], -R144.reuse ;  /* 0x0000b400ebb77a23 */ /* 0x100fe40000010890 */
[--C-:B------:R-:W-:Y:S02]  /*6140*/  FFMA.FTZ R232, R232, c[0x0][0x2d0], -R145.reuse ;  /* 0x0000b400e8e87a23 */ /* 0x100fe40000010891 */
[--C-:B------:R-:W-:Y:S02]  /*6150*/  FFMA.FTZ R235, R230, c[0x0][0x2d0], -R145.reuse ;  /* 0x0000b400e6eb7a23 */ /* 0x100fe40000010891 */
[--C-:B------:R-:W-:Y:S02]  /*6160*/  FFMA.FTZ R230, R233, c[0x0][0x2d0], -R144.reuse ;  /* 0x0000b400e9e67a23 */ /* 0x100fe40000010890 */
[--C-:B------:R-:W-:Y:S01]  /*6170*/  FFMA.FTZ R231, R231, c[0x0][0x2d0], -R144.reuse ;  /* 0x0000b400e7e77a23 */ /* 0x100fe20000010890 */
[----:B------:R-:W-:Y:S01]  /*6180*/  MUFU.EX2 R173, R173 ;  /* 0x000000ad00ad7308 */ /* 0x000fe20000000800 */
[--C-:B------:R-:W-:Y:S02]  /*6190*/  FFMA.FTZ R228, R228, c[0x0][0x2d0], -R145.reuse ;  /* 0x0000b400e4e47a23 */ /* 0x100fe40000010891 */
[--C-:B------:R-:W-:Y:S02]  /*61a0*/  FFMA.FTZ R233, R226, c[0x0][0x2d0], -R145.reuse ;  /* 0x0000b400e2e97a23 */ /* 0x100fe40000010891 */
[----:B-1----:R-:W-:Y:S01]  /*61b0*/  FMUL.FTZ R4, R2, R128 ;  /* 0x0000008002047220 */ /* 0x002fe20000410000 */
[----:B------:R-:W-:Y:S01]  /*61c0*/  F2FP.PACK_AB R128, R174, R175 ;  /* 0x000000afae80723e */ /* 0x000fe200000000ff */
[C---:B------:R-:W-:Y:S02]  /*61d0*/  FMUL.FTZ R5, R2.reuse, R129 ;  /* 0x0000008102057220 */ /* 0x040fe40000410000 */
[C---:B------:R-:W-:Y:S01]  /*61e0*/  FMUL.FTZ R8, R2.reuse, R124 ;  /* 0x0000007c02087220 */ /* 0x040fe20000410000 */
[----:B------:R-:W1:Y:S01]  /*61f0*/  MUFU.EX2 R172, R172 ;  /* 0x000000ac00ac7308 */ /* 0x000e620000000800 */
[C---:B------:R-:W-:Y:S02]  /*6200*/  FMUL.FTZ R9, R2.reuse, R125 ;  /* 0x0000007d02097220 */ /* 0x040fe40000410000 */
[----:B------:R-:W-:Y:S02]  /*6210*/  FMUL.FTZ R16, R2, R116 ;  /* 0x0000007402107220 */ /* 0x000fe40000410000 */
[C---:B--2---:R-:W-:Y:S02]  /*6220*/  FMUL.FTZ R6, R0.reuse, R130 ;  /* 0x0000008200067220 */ /* 0x044fe40000410000 */
[C---:B------:R-:W-:Y:S02]  /*6230*/  FMUL.FTZ R7, R0.reuse, R131 ;  /* 0x0000008300077220 */ /* 0x040fe40000410000 */
[C---:B------:R-:W-:Y:S01]  /*6240*/  FMUL.FTZ R10, R0.reuse, R126 ;  /* 0x0000007e000a7220 */ /* 0x040fe20000410000 */
[----:B------:R-:W-:Y:S01]  /*6250*/  MUFU.EX2 R171, R171 ;  /* 0x000000ab00ab7308 */ /* 0x000fe20000000800 */
[----:B------:R-:W-:Y:S02]  /*6260*/  FMUL.FTZ R11, R0, R127 ;  /* 0x0000007f000b7220 */ /* 0x000fe40000410000 */
[----:B------:R-:W-:Y:S01]  /*6270*/  FMUL.FTZ R17, R2, R117 ;  /* 0x0000007502117220 */ /* 0x000fe20000410000 */
[----:B------:R-:W-:Y:S01]  /*6280*/  LDSM.16.MT88.4 R124, [R203+0x2900] ;  /* 0x00290000cb7c783b */ /* 0x000fe20000004200 */
[C---:B------:R-:W-:Y:S02]  /*6290*/  FMUL.FTZ R18, R0.reuse, R118 ;  /* 0x0000007600127220 */ /* 0x040fe40000410000 */
[----:B------:R-:W-:Y:S02]  /*62a0*/  FMUL.FTZ R19, R0, R119 ;  /* 0x0000007700137220 */ /* 0x000fe40000410000 */
[C---:B------:R-:W-:Y:S01]  /*62b0*/  FMUL.FTZ R24, R2.reuse, R108 ;  /* 0x0000006c02187220 */ /* 0x040fe20000410000 */
[----:B------:R-:W2:Y:S01]  /*62c0*/  MUFU.EX2 R170, R170 ;  /* 0x000000aa00aa7308 */ /* 0x000ea20000000800 */
[----:B------:R-:W-:Y:S01]  /*62d0*/  FMUL.FTZ R25, R2, R109 ;  /* 0x0000006d02197220 */ /* 0x000fe20000410000 */
[----:B------:R-:W-:Y:S01]  /*62e0*/  LDSM.16.MT88.4 R116, [R198+0x900] ;  /* 0x00090000c674783b */ /* 0x000fe20000004200 */
[----:B------:R-:W-:Y:S01]  /*62f0*/  FMUL.FTZ R26, R0, R110 ;  /* 0x0000006e001a7220 */ /* 0x000fe20000410000 */
[----:B-1----:R-:W-:Y:S01]  /*6300*/  F2FP.PACK_AB R130, R172, R173 ;  /* 0x000000adac82723e */ /* 0x002fe200000000ff */
[----:B------:R-:W-:Y:S02]  /*6310*/  FMUL.FTZ R27, R0, R111 ;  /* 0x0000006f001b7220 */ /* 0x000fe40000410000 */
[C---:B------:R-:W-:Y:S02]  /*6320*/  FMUL.FTZ R32, R2.reuse, R100 ;  /* 0x0000006402207220 */ /* 0x040fe40000410000 */
[----:B------:R-:W-:Y:S01]  /*6330*/  FMUL.FTZ R33, R2, R101 ;  /* 0x0000006502217220 */ /* 0x000fe20000410000 */
[----:B------:R-:W-:Y:S01]  /*6340*/  MUFU.EX2 R169, R169 ;  /* 0x000000a900a97308 */ /* 0x000fe20000000800 */
[----:B------:R-:W-:Y:S01]  /*6350*/  LDSM.16.MT88.4 R108, [R196+0x2100] ;  /* 0x00210000c46c783b */ /* 0x000fe20000004200 */
[C---:B------:R-:W-:Y:S02]  /*6360*/  FMUL.FTZ R34, R0.reuse, R102 ;  /* 0x0000006600227220 */ /* 0x040fe40000410000 */
[----:B------:R-:W-:Y:S02]  /*6370*/  FMUL.FTZ R35, R0, R103 ;  /* 0x0000006700237220 */ /* 0x000fe40000410000 */
[C---:B------:R-:W-:Y:S02]  /*6380*/  FMUL.FTZ R36, R2.reuse, R36 ;  /* 0x0000002402247220 */ /* 0x040fe40000410000 */
[----:B------:R-:W-:Y:S01]  /*6390*/  FMUL.FTZ R37, R2, R37 ;  /* 0x0000002502257220 */ /* 0x000fe20000410000 */
[----:B------:R-:W-:Y:S01]  /*63a0*/  LDSM.16.MT88.4 R100, [R197+0x2100] ;  /* 0x00210000c564783b */ /* 0x000fe20000004200 */
[----:B------:R-:W1:Y:S01]  /*63b0*/  MUFU.EX2 R168, R168 ;  /* 0x000000a800a87308 */ /* 0x000e620000000800 */
[C---:B------:R-:W-:Y:S02]  /*63c0*/  FMUL.FTZ R38, R0.reuse, R38 ;  /* 0x0000002600267220 */ /* 0x040fe40000410000 */
[----:B------:R-:W-:Y:S01]  /*63d0*/  FMUL.FTZ R39, R0, R39 ;  /* 0x0000002700277220 */ /* 0x000fe20000410000 */
[----:B--2---:R-:W-:Y:S01]  /*63e0*/  F2FP.PACK_AB R129, R170, R171 ;  /* 0x000000abaa81723e */ /* 0x004fe200000000ff */
[C---:B------:R-:W-:Y:S02]  /*63f0*/  FMUL.FTZ R40, R2.reuse, R40 ;  /* 0x0000002802287220 */ /* 0x040fe40000410000 */
[----:B------:R-:W-:Y:S02]  /*6400*/  FMUL.FTZ R41, R2, R41 ;  /* 0x0000002902297220 */ /* 0x000fe40000410000 */
[C---:B------:R-:W-:Y:S01]  /*6410*/  FMUL.FTZ R42, R0.reuse, R42 ;  /* 0x0000002a002a7220 */ /* 0x040fe20000410000 */
[----:B------:R-:W-:Y:S01]  /*6420*/  MUFU.EX2 R176, R176 ;  /* 0x000000b000b07308 */ /* 0x000fe20000000800 */
[----:B------:R-:W-:Y:S02]  /*6430*/  FMUL.FTZ R43, R0, R43 ;  /* 0x0000002b002b7220 */ /* 0x000fe40000410000 */
[C---:B------:R-:W-:Y:S02]  /*6440*/  FMUL.FTZ R44, R2.reuse, R44 ;  /* 0x0000002c022c7220 */ /* 0x040fe40000410000 */
[----:B------:R-:W-:Y:S02]  /*6450*/  FMUL.FTZ R45, R2, R45 ;  /* 0x0000002d022d7220 */ /* 0x000fe40000410000 */
[C---:B------:R-:W-:Y:S02]  /*6460*/  FMUL.FTZ R46, R0.reuse, R46 ;  /* 0x0000002e002e7220 */ /* 0x040fe40000410000 */
[----:B------:R-:W-:Y:S01]  /*6470*/  FMUL.FTZ R47, R0, R47 ;  /* 0x0000002f002f7220 */ /* 0x000fe20000410000 */
[----:B------:R-:W2:Y:S01]  /*6480*/  MUFU.EX2 R177, R177 ;  /* 0x000000b100b17308 */ /* 0x000ea20000000800 */
[C---:B------:R-:W-:Y:S02]  /*6490*/  FMUL.FTZ R48, R2.reuse, R48 ;  /* 0x0000003002307220 */ /* 0x040fe40000410000 */
[----:B------:R-:W-:Y:S01]  /*64a0*/  FMUL.FTZ R49, R2, R49 ;  /* 0x0000003102317220 */ /* 0x000fe20000410000 */
[----:B-1----:R-:W-:Y:S01]  /*64b0*/  F2FP.PACK_AB R131, R168, R169 ;  /* 0x000000a9a883723e */ /* 0x002fe200000000ff */
[C---:B------:R-:W-:Y:S02]  /*64c0*/  FMUL.FTZ R50, R0.reuse, R50 ;  /* 0x0000003200327220 */ /* 0x040fe40000410000 */
[----:B------:R-:W-:Y:S02]  /*64d0*/  FMUL.FTZ R51, R0, R51 ;  /* 0x0000003300337220 */ /* 0x000fe40000410000 */
[C---:B------:R-:W-:Y:S01]  /*64e0*/  FMUL.FTZ R52, R2.reuse, R52 ;  /* 0x0000003402347220 */ /* 0x040fe20000410000 */
[----:B------:R-:W-:Y:S01]  /*64f0*/  MUFU.EX2 R178, R178 ;  /* 0x000000b200b27308 */ /* 0x000fe20000000800 */
[C---:B------:R-:W-:Y:S05]  /*6500*/  HMMA.16816.F32 R4, R128.reuse, R12, R4 ;  /* 0x0000000c8004723c */ /* 0x040fea0000001804 */
[C---:B------:R-:W-:Y:S02]  /*6510*/  FMUL.FTZ R53, R2.reuse, R53 ;  /* 0x0000003502357220 */ /* 0x040fe40000410000 */
[C---:B------:R-:W-:Y:S01]  /*6520*/  FMUL.FTZ R12, R2.reuse, R120 ;  /* 0x00000078020c7220 */ /* 0x040fe20000410000 */
[C---:B------:R-:W-:Y:S01]  /*6530*/  HMMA.16816.F32 R8, R128.reuse, R14, R8 ;  /* 0x0000000e8008723c */ /* 0x040fe20000001808 */
[----:B------:R-:W1:Y:S03]  /*6540*/  MUFU.EX2 R179, R179 ;  /* 0x000000b300b37308 */ /* 0x000e660000000800 */
[----:B------:R-:W-:Y:S02]  /*6550*/  FMUL.FTZ R13, R2, R121 ;  /* 0x00000079020d7220 */ /* 0x000fe40000410000 */
[C---:B------:R-:W-:Y:S02]  /*6560*/  FMUL.FTZ R54, R0.reuse, R54 ;  /* 0x0000003600367220 */ /* 0x040fe40000410000 */
[C---:B------:R-:W-:Y:S03]  /*6570*/  FMUL.FTZ R14, R0.reuse, R122 ;  /* 0x0000007a000e7220 */ /* 0x040fe60000410000 */
[----:B------:R-:W-:Y:S01]  /*6580*/  MUFU.EX2 R180, R180 ;  /* 0x000000b400b47308 */ /* 0x000fe20000000800 */
[C---:B------:R-:W-:Y:S02]  /*6590*/  FMUL.FTZ R15, R0.reuse, R123 ;  /* 0x0000007b000f7220 */ /* 0x040fe40000410000 */
[----:B------:R-:W3:Y:S01]  /*65a0*/  LDSM.16.MT88.4 R120, [R196+0x100] ;  /* 0x00010000c478783b */ /* 0x000ee20000004200 */
[----:B------:R-:W-:Y:S02]  /*65b0*/  FMUL.FTZ R55, R0, R55 ;  /* 0x0000003700377220 */ /* 0x000fe40000410000 */
[C---:B------:R-:W-:Y:S02]  /*65c0*/  FMUL.FTZ R56, R2.reuse, R56 ;  /* 0x0000003802387220 */ /* 0x040fe40000410000 */
[C---:B------:R-:W-:Y:S02]  /*65d0*/  HMMA.16816.F32 R12, R128.reuse, R20, R12 ;  /* 0x00000014800c723c */ /* 0x040fe4000000180c */
[----:B------:R-:W4:Y:S01]  /*65e0*/  MUFU.EX2 R181, R181 ;  /* 0x000000b500b57308 */ /* 0x000f220000000800 */
[----:B------:R-:W-:Y:S02]  /*65f0*/  FMUL.FTZ R57, R2, R57 ;  /* 0x0000003902397220 */ /* 0x000fe40000410000 */
[----:B------:R-:W-:Y:S02]  /*6600*/  FMUL.FTZ R58, R0, R58 ;  /* 0x0000003a003a7220 */ /* 0x000fe40000410000 */
[C---:B------:R-:W-:Y:S01]  /*6610*/  FMUL.FTZ R20, R2.reuse, R112 ;  /* 0x0000007002147220 */ /* 0x040fe20000410000 */
[C---:B------:R-:W-:Y:S04]  /*6620*/  HMMA.16816.F32 R16, R128.reuse, R22, R16 ;  /* 0x000000168010723c */ /* 0x040fe80000001810 */
[----:B------:R-:W-:Y:S01]  /*6630*/  FMUL.FTZ R21, R2, R113 ;  /* 0x0000007102157220 */ /* 0x000fe20000410000 */
[----:B------:R-:W-:Y:S01]  /*6640*/  MUFU.EX2 R182, R182 ;  /* 0x000000b600b67308 */ /* 0x000fe20000000800 */
[C---:B------:R-:W-:Y:S02]  /*6650*/  FMUL.FTZ R59, R0.reuse, R59 ;  /* 0x0000003b003b7220 */ /* 0x040fe40000410000 */
[C---:B------:R-:W-:Y:S04]  /*6660*/  FMUL.FTZ R22, R0.reuse, R114 ;  /* 0x0000007200167220 */ /* 0x040fe80000410000 */
[----:B------:R-:W-:Y:S02]  /*6670*/  FMUL.FTZ R23, R0, R115 ;  /* 0x0000007300177220 */ /* 0x000fe40000410000 */
[----:B------:R-:W5:Y:S01]  /*6680*/  LDSM.16.MT88.4 R112, [R203+0x2100] ;  /* 0x00210000cb70783b */ /* 0x000f620000004200 */
[C---:B------:R-:W-:Y:S01]  /*6690*/  FMUL.FTZ R60, R2.reuse, R60 ;  /* 0x0000003c023c7220 */ /* 0x040fe20000410000 */
[----:B------:R-:W1:Y:S01]  /*66a0*/  MUFU.EX2 R183, R183 ;  /* 0x000000b700b77308 */ /* 0x000e620000000800 */
[----:B------:R-:W-:Y:S02]  /*66b0*/  FMUL.FTZ R61, R2, R61 ;  /* 0x0000003d023d7220 */ /* 0x000fe40000410000 */
[C---:B------:R-:W-:Y:S03]  /*66c0*/  HMMA.16816.F32 R20, R128.reuse, R28, R20 ;  /* 0x0000001c8014723c */ /* 0x040fe60000001814 */
[C---:B------:R-:W-:Y:S02]  /*66d0*/  FMUL.FTZ R62, R0.reuse, R62 ;  /* 0x0000003e003e7220 */ /* 0x040fe40000410000 */
[----:B------:R-:W-:Y:S02]  /*66e0*/  FMUL.FTZ R63, R0, R63 ;  /* 0x0000003f003f7220 */ /* 0x000fe40000410000 */
[C---:B------:R-:W-:Y:S01]  /*66f0*/  FMUL.FTZ R28, R2.reuse, R104 ;  /* 0x00000068021c7220 */ /* 0x040fe20000410000 */
[C---:B------:R-:W-:Y:S01]  /*6700*/  HMMA.16816.F32 R24, R128.reuse, R30, R24 ;  /* 0x0000001e8018723c */ /* 0x040fe20000001818 */
[----:B------:R-:W-:Y:S03]  /*6710*/  MUFU.EX2 R232, R232 ;  /* 0x000000e800e87308 */ /* 0x000fe60000000800 */
[C---:B------:R-:W-:Y:S02]  /*6720*/  FMUL.FTZ R29, R2.reuse, R105 ;  /* 0x00000069021d7220 */ /* 0x040fe40000410000 */
[----:B------:R-:W-:Y:S02]  /*6730*/  FMUL.FTZ R64, R2, R64 ;  /* 0x0000004002407220 */ /* 0x000fe40000410000 */
[C---:B------:R-:W-:Y:S03]  /*6740*/  FMUL.FTZ R30, R0.reuse, R106 ;  /* 0x0000006a001e7220 */ /* 0x040fe60000410000 */
[----:B------:R-:W1:Y:S01]  /*6750*/  MUFU.EX2 R235, R235 ;  /* 0x000000eb00eb7308 */ /* 0x000e620000000800 */
[----:B------:R-:W-:Y:S02]  /*6760*/  FMUL.FTZ R31, R0, R107 ;  /* 0x0000006b001f7220 */ /* 0x000fe40000410000 */
[----:B------:R-:W1:Y:S01]  /*6770*/  LDSM.16.MT88.4 R104, [R198+0x2100] ;  /* 0x00210000c668783b */ /* 0x000e620000004200 */
[----:B------:R-:W-:Y:S02]  /*6780*/  FMUL.FTZ R65, R2, R65 ;  /* 0x0000004102417220 */ /* 0x000fe40000410000 */
[C---:B------:R-:W-:Y:S02]  /*6790*/  FMUL.FTZ R66, R0.reuse, R66 ;  /* 0x0000004200427220 */ /* 0x040fe40000410000 */
[C---:B---3--:R-:W-:Y:S02]  /*67a0*/  HMMA.16816.F32 R28, R128.reuse, R120, R28 ;  /* 0x00000078801c723c */ /* 0x048fe4000000181c */
[----:B------:R-:W-:Y:S01]  /*67b0*/  MUFU.EX2 R230, R230 ;  /* 0x000000e600e67308 */ /* 0x000fe20000000800 */
[----:B------:R-:W-:Y:S02]  /*67c0*/  FMUL.FTZ R67, R0, R67 ;  /* 0x0000004300437220 */ /* 0x000fe40000410000 */
[C---:B------:R-:W-:Y:S02]  /*67d0*/  FMUL.FTZ R68, R2.reuse, R68 ;  /* 0x0000004402447220 */ /* 0x040fe40000410000 */
[----:B------:R-:W-:Y:S01]  /*67e0*/  FMUL.FTZ R69, R2, R69 ;  /* 0x0000004502457220 */ /* 0x000fe20000410000 */
[C---:B------:R-:W-:Y:S01]  /*67f0*/  HMMA.16816.F32 R32, R128.reuse, R122, R32 ;  /* 0x0000007a8020723c */ /* 0x040fe20000001820 */
[----:B------:R-:W-:Y:S03]  /*6800*/  LDSM.16.MT88.4 R120, [R196+0x900] ;  /* 0x00090000c478783b */ /* 0x000fe60000004200 */
[C---:B------:R-:W-:Y:S01]  /*6810*/  FMUL.FTZ R70, R0.reuse, R70 ;  /* 0x0000004600467220 */ /* 0x040fe20000410000 */
[----:B------:R-:W3:Y:S01]  /*6820*/  MUFU.EX2 R231, R231 ;  /* 0x000000e700e77308 */ /* 0x000ee20000000800 */
[----:B------:R-:W-:Y:S02]  /*6830*/  FMUL.FTZ R71, R0, R71 ;  /* 0x0000004700477220 */ /* 0x000fe40000410000 */
[C---:B-----5:R-:W-:Y:S04]  /*6840*/  HMMA.16816.F32 R36, R128.reuse, R112, R36 ;  /* 0x000000708024723c */ /* 0x060fe80000001824 */
[C---:B------:R-:W-:Y:S02]  /*6850*/  FMUL.FTZ R72, R2.reuse, R72 ;  /* 0x0000004802487220 */ /* 0x040fe40000410000 */
[----:B------:R-:W-:Y:S01]  /*6860*/  FMUL.FTZ R73, R2, R73 ;  /* 0x0000004902497220 */ /* 0x000fe20000410000 */
[----:B------:R-:W-:Y:S01]  /*6870*/  MUFU.EX2 R228, R228 ;  /* 0x000000e400e47308 */ /* 0x000fe20000000800 */
[C---:B------:R-:W-:Y:S01]  /*6880*/  HMMA.16816.F32 R40, R128.reuse, R114, R40 ;  /* 0x000000728028723c */ /* 0x040fe20000001828 */
[----:B------:R-:W-:Y:S03]  /*6890*/  LDSM.16.MT88.4 R112, [R203+0x900] ;  /* 0x00090000cb70783b */ /* 0x000fe60000004200 */
[C---:B------:R-:W-:Y:S02]  /*68a0*/  FMUL.FTZ R74, R0.reuse, R74 ;  /* 0x0000004a004a7220 */ /* 0x040fe40000410000 */
[----:B------:R-:W-:Y:S02]  /*68b0*/  FMUL.FTZ R75, R0, R75 ;  /* 0x0000004b004b7220 */ /* 0x000fe40000410000 */
[C---:B------:R-:W-:Y:S01]  /*68c0*/  FMUL.FTZ R76, R2.reuse, R76 ;  /* 0x0000004c024c7220 */ /* 0x040fe20000410000 */
[----:B------:R-:W5:Y:S01]  /*68d0*/  MUFU.EX2 R233, R233 ;  /* 0x000000e900e97308 */ /* 0x000f620000000800 */
[C---:B-1----:R-:W-:Y:S03]  /*68e0*/  HMMA.16816.F32 R44, R128.reuse, R104, R44 ;  /* 0x00000068802c723c */ /* 0x042fe6000000182c */
[----:B------:R-:W-:Y:S02]  /*68f0*/  FMUL.FTZ R77, R2, R77 ;  /* 0x0000004d024d7220 */ /* 0x000fe40000410000 */
[C---:B------:R-:W-:Y:S02]  /*6900*/  FMUL.FTZ R78, R0.reuse, R78 ;  /* 0x0000004e004e7220 */ /* 0x040fe40000410000 */
[----:B------:R-:W-:Y:S01]  /*6910*/  FMUL.FTZ R79, R0, R79 ;  /* 0x0000004f004f7220 */ /* 0x000fe20000410000 */
[C---:B------:R-:W-:Y:S01]  /*6920*/  HMMA.16816.F32 R48, R128.reuse, R106, R48 ;  /* 0x0000006a8030723c */ /* 0x040fe20000001830 */
[----:B------:R-:W1:Y:S03]  /*6930*/  LDSM.16.MT88.4 R104, [R203+0x4100] ;  /* 0x00410000cb68783b */ /* 0x000e660000004200 */
[C---:B------:R-:W-:Y:S02]  /*6940*/  FMUL.FTZ R80, R2.reuse, R80 ;  /* 0x0000005002507220 */ /* 0x040fe40000410000 */
[----:B------:R-:W-:Y:S02]  /*6950*/  FMUL.FTZ R81, R2, R81 ;  /* 0x0000005102517220 */ /* 0x000fe40000410000 */
[C---:B------:R-:W-:Y:S04]  /*6960*/  HMMA.16816.F32 R52, R128.reuse, R100, R52 ;  /* 0x000000648034723c */ /* 0x040fe80000001834 */
[C---:B------:R-:W-:Y:S02]  /*6970*/  FMUL.FTZ R82, R0.reuse, R82 ;  /* 0x0000005200527220 */ /* 0x040fe40000410000 */
[----:B------:R-:W-:Y:S02]  /*6980*/  FMUL.FTZ R83, R0, R83 ;  /* 0x0000005300537220 */ /* 0x000fe40000410000 */
[C---:B------:R-:W-:Y:S01]  /*6990*/  HMMA.16816.F32 R56, R128.reuse, R102, R56 ;  /* 0x000000668038723c */ /* 0x040fe20000001838 */
[----:B------:R-:W2:Y:S03]  /*69a0*/  LDSM.16.MT88.4 R100, [R198+0x4100] ;  /* 0x00410000c664783b */ /* 0x000ea60000004200 */
[C---:B------:R-:W-:Y:S02]  /*69b0*/  FMUL.FTZ R84, R2.reuse, R84 ;  /* 0x0000005402547220 */ /* 0x040fe40000410000 */
[----:B------:R-:W-:Y:S02]  /*69c0*/  FMUL.FTZ R85, R2, R85 ;  /* 0x0000005502557220 */ /* 0x000fe40000410000 */
[C---:B------:R-:W-:Y:S04]  /*69d0*/  HMMA.16816.F32 R60, R128.reuse, R108, R60 ;  /* 0x0000006c803c723c */ /* 0x040fe8000000183c */
[C---:B------:R-:W-:Y:S02]  /*69e0*/  FMUL.FTZ R86, R0.reuse, R86 ;  /* 0x0000005600567220 */ /* 0x040fe40000410000 */
[----:B------:R-:W-:Y:S02]  /*69f0*/  FMUL.FTZ R87, R0, R87 ;  /* 0x0000005700577220 */ /* 0x000fe40000410000 */
[C---:B------:R-:W-:Y:S01]  /*6a00*/  HMMA.16816.F32 R64, R128.reuse, R110, R64 ;  /* 0x0000006e8040723c */ /* 0x040fe20000001840 */
[----:B------:R-:W3:Y:S03]  /*6a10*/  LDSM.16.MT88.4 R108, [R197+0x4100] ;  /* 0x00410000c56c783b */ /* 0x000ee60000004200 */
[C---:B------:R-:W-:Y:S02]  /*6a20*/  FMUL.FTZ R88, R2.reuse, R88 ;  /* 0x0000005802587220 */ /* 0x040fe40000410000 */
[----:B------:R-:W-:Y:S02]  /*6a30*/  FMUL.FTZ R89, R2, R89 ;  /* 0x0000005902597220 */ /* 0x000fe40000410000 */
[C---:B------:R-:W-:Y:S01]  /*6a40*/  FMUL.FTZ R90, R0.reuse, R90 ;  /* 0x0000005a005a7220 */ /* 0x040fe20000410000 */
        /* <DEDUP_REMOVED lines=8> */
[C---:B--2---:R-:W-:Y:S04]  /*6ad0*/  HMMA.16816.F32 R76, R128.reuse, R100, R76 ;  /* 0x00000064804c723c */ /* 0x044fe8000000184c */
[C---:B------:R-:W-:Y:S02]  /*6ae0*/  FMUL.FTZ R96, R2.reuse, R96 ;  /* 0x0000006002607220 */ /* 0x040fe40000410000 */
[----:B------:R-:W-:Y:S01]  /*6af0*/  FMUL.FTZ R97, R2, R97 ;  /* 0x0000006102617220 */ /* 0x000fe20000410000 */
[----:B------:R-:W-:Y:S01]  /*6b00*/  F2FP.PACK_AB R100, R177, R176 ;  /* 0x000000b0b164723e */ /* 0x000fe200000000ff */
[C---:B------:R-:W-:Y:S04]  /*6b10*/  HMMA.16816.F32 R80, R128.reuse, R102, R80 ;  /* 0x000000668050723c */ /* 0x040fe80000001850 */
[C---:B------:R-:W-:Y:S01]  /*6b20*/  FMUL.FTZ R98, R0.reuse, R98 ;  /* 0x0000006200627220 */ /* 0x040fe20000410000 */
[----:B------:R-:W-:Y:S01]  /*6b30*/  F2FP.PACK_AB R101, R179, R178 ;  /* 0x000000b2b365723e */ /* 0x000fe200000000ff */
[----:B------:R-:W-:Y:S01]  /*6b40*/  FMUL.FTZ R99, R0, R99 ;  /* 0x0000006300637220 */ /* 0x000fe20000410000 */
[----:B----4-:R-:W-:Y:S01]  /*6b50*/  F2FP.PACK_AB R102, R181, R180 ;  /* 0x000000b4b566723e */ /* 0x010fe200000000ff */
[C---:B---3--:R-:W-:Y:S04]  /*6b60*/  HMMA.16816.F32 R84, R128.reuse, R108, R84 ;  /* 0x0000006c8054723c */ /* 0x048fe80000001854 */
[----:B------:R-:W-:Y:S01]  /*6b70*/  F2FP.PACK_AB R103, R183, R182 ;  /* 0x000000b6b767723e */ /* 0x000fe200000000ff */
[--C-:B------:R-:W-:Y:S02]  /*6b80*/  FFMA.FTZ R226, R229, c[0x0][0x2d0], -R144.reuse ;  /* 0x0000b400e5e27a23 */ /* 0x100fe40000010890 */
[--C-:B------:R-:W-:Y:S01]  /*6b90*/  FFMA.FTZ R227, R227, c[0x0][0x2d0], -R144.reuse ;  /* 0x0000b400e3e37a23 */ /* 0x100fe20000010890 */
[C---:B------:R-:W-:Y:S01]  /*6ba0*/  HMMA.16816.F32 R88, R128.reuse, R110, R88 ;  /* 0x0000006e8058723c */ /* 0x040fe20000001858 */
[----:B------:R-:W2:Y:S02]  /*6bb0*/  LDSM.16.MT88.4 R108, [R197+0x900] ;  /* 0x00090000c56c783b */ /* 0x000ea40000004200 */
[----:B------:R-:W-:Y:S01]  /*6bc0*/  MUFU.EX2 R226, R226 ;  /* 0x000000e200e27308 */ /* 0x000fe20000000800 */
[--C-:B------:R-:W-:Y:S02]  /*6bd0*/  FFMA.FTZ R222, R222, c[0x0][0x2d0], -R145.reuse ;  /* 0x0000b400dede7a23 */ /* 0x100fe40000010891 */
[--C-:B------:R-:W-:Y:S02]  /*6be0*/  FFMA.FTZ R229, R224, c[0x0][0x2d0], -R145.reuse ;  /* 0x0000b400e0e57a23 */ /* 0x100fe40000010891 */
[--C-:B------:R-:W-:Y:S01]  /*6bf0*/  FFMA.FTZ R224, R225, c[0x0][0x2d0], -R144.reuse ;  /* 0x0000b400e1e07a23 */ /* 0x100fe20000010890 */
[C---:B-1----:R-:W-:Y:S03]  /*6c00*/  HMMA.16816.F32 R92, R128.reuse, R104, R92 ;  /* 0x00000068805c723c */ /* 0x042fe6000000185c */
[--C-:B------:R-:W-:Y:S01]  /*6c10*/  FFMA.FTZ R223, R223, c[0x0][0x2d0], -R144.reuse ;  /* 0x0000b400dfdf7a23 */ /* 0x100fe20000010890 */
[----:B------:R-:W1:Y:S01]  /*6c20*/  MUFU.EX2 R227, R227 ;  /* 0x000000e300e37308 */ /* 0x000e620000000800 */
[--C-:B------:R-:W-:Y:S02]  /*6c30*/  FFMA.FTZ R220, R220, c[0x0][0x2d0], -R145.reuse ;  /* 0x0000b400dcdc7a23 */ /* 0x100fe40000010891 */
[----:B------:R-:W-:Y:S01]  /*6c40*/  FFMA.FTZ R145, R218, c[0x0][0x2d0], -R145 ;  /* 0x0000b400da917a23 */ /* 0x000fe20000010891 */
[----:B------:R-:W-:Y:S01]  /*6c50*/  HMMA.16816.F32 R96, R128, R106, R96 ;  /* 0x0000006a8060723c */ /* 0x000fe20000001860 */
[----:B------:R-:W3:Y:S03]  /*6c60*/  LDSM.16.MT88.4 R104, [R196+0x2900] ;  /* 0x00290000c468783b */ /* 0x000ee60000004200 */
[--C-:B------:R-:W-:Y:S02]  /*6c70*/  FFMA.FTZ R134, R134, c[0x0][0x2d0], -R144.reuse ;  /* 0x0000b40086867a23 */ /* 0x100fe40000010890 */
[----:B------:R-:W-:Y:S01]  /*6c80*/  FFMA.FTZ R144, R133, c[0x0][0x2d0], -R144 ;  /* 0x0000b40085907a23 */ /* 0x000fe20000010890 */
[----:B------:R-:W-:Y:S01]  /*6c90*/  MUFU.EX2 R225, R145 ;  /* 0x0000009100e17308 */ /* 0x000fe20000000800 */
[C---:B------:R-:W-:Y:S01]  /*6ca0*/  HMMA.16816.F32 R4, R100.reuse, R112, R4 ;  /* 0x000000706404723c */ /* 0x040fe20000001804 */
[----:B------:R-:W-:Y:S04]  /*6cb0*/  LDSM.16.MT88.4 R128, [R198+0x3100] ;  /* 0x00310000c680783b */ /* 0x000fe80000004200 */
[----:B------:R-:W-:Y:S02]  /*6cc0*/  FFMA.FTZ R175, R2, R221, R175 ;  /* 0x000000dd02af7223 */ /* 0x000fe400000100af */
[----:B------:R-:W-:Y:S01]  /*6cd0*/  FFMA.FTZ R171, R0, R219, R171 ;  /* 0x000000db00ab7223 */ /* 0x000fe200000100ab */
[C---:B------:R-:W-:Y:S01]  /*6ce0*/  HMMA.16816.F32 R8, R100.reuse, R114, R8 ;  /* 0x000000726408723c */ /* 0x040fe20000001808 */
[----:B------:R-:W-:Y:S01]  /*6cf0*/  LDSM.16.MT88.4 R112, [R198+0x4900] ;  /* 0x00490000c670783b */ /* 0x000fe20000004200 */
[----:B------:R4:W-:Y:S02]  /*6d00*/  MUFU.EX2 R133, R144 ;  /* 0x0000009000857308 */ /* 0x0009e40000000800 */
[----:B------:R-:W-:Y:S01]  /*6d10*/  MOV R0, R3 ;  /* 0x0000000300007202 */ /* 0x000fe20000000f00 */
[----:B------:R-:W-:Y:S02]  /*6d20*/  FADD.FTZ R174, R174, R175 ;  /* 0x000000afaeae7221 */ /* 0x000fe40000010000 */
[----:B------:R-:W-:Y:S01]  /*6d30*/  FADD.FTZ R170, R170, R171 ;  /* 0x000000abaaaa7221 */ /* 0x000fe20000010000 */
[C---:B------:R-:W-:Y:S04]  /*6d40*/  HMMA.16816.F32 R12, R100.reuse, R116, R12 ;  /* 0x00000074640c723c */ /* 0x040fe8000000180c */
[----:B------:R-:W-:Y:S01]  /*6d50*/  MUFU.EX2 R222, R222 ;  /* 0x000000de00de7308 */ /* 0x000fe20000000800 */
[----:B------:R-:W-:Y:S03]  /*6d60*/  FADD.FTZ R173, R173, R174 ;  /* 0x000000aeadad7221 */ /* 0x000fe60000010000 */
[C---:B------:R-:W-:Y:S01]  /*6d70*/  HMMA.16816.F32 R16, R100.reuse, R118, R16 ;  /* 0x000000766410723c */ /* 0x040fe20000001810 */
[----:B------:R-:W-:Y:S03]  /*6d80*/  LDSM.16.MT88.4 R116, [R197+0x4900] ;  /* 0x00490000c574783b */ /* 0x000fe60000004200 */
[----:B------:R-:W-:Y:S02]  /*6d90*/  FADD.FTZ R173, R172, R173 ;  /* 0x000000adacad7221 */ /* 0x000fe40000010000 */
[----:B------:R-:W1:Y:S02]  /*6da0*/  MUFU.EX2 R229, R229 ;  /* 0x000000e500e57308 */ /* 0x000e640000000800 */
[C---:B--2---:R-:W-:Y:S01]  /*6db0*/  HMMA.16816.F32 R20, R100.reuse, R108, R20 ;  /* 0x0000006c6414723c */ /* 0x044fe20000001814 */
[----:B----4-:R-:W-:Y:S03]  /*6dc0*/  LDSM.16.MT88.4 R144, [R196+0x1900] ;  /* 0x00190000c490783b */ /* 0x010fe60000004200 */
[----:B------:R-:W-:Y:S04]  /*6dd0*/  FADD.FTZ R176, R176, R173 ;  /* 0x000000adb0b07221 */ /* 0x000fe80000010000 */
[C---:B------:R-:W-:Y:S01]  /*6de0*/  HMMA.16816.F32 R24, R100.reuse, R110, R24 ;  /* 0x0000006e6418723c */ /* 0x040fe20000001818 */
[----:B------:R-:W-:Y:S01]  /*6df0*/  MUFU.EX2 R224, R224 ;  /* 0x000000e000e07308 */ /* 0x000fe20000000800 */
[----:B------:R-:W2:Y:S02]  /*6e00*/  LDSM.16.MT88.4 R108, [R203+0x4900] ;  /* 0x00490000cb6c783b */ /* 0x000ea40000004200 */
[----:B------:R-:W-:Y:S04]  /*6e10*/  FADD.FTZ R177, R177, R176 ;  /* 0x000000b0b1b17221 */ /* 0x000fe80000010000 */
[C---:B------:R-:W-:Y:S03]  /*6e20*/  HMMA.16816.F32 R28, R100.reuse, R120, R28 ;  /* 0x00000078641c723c */ /* 0x040fe6000000181c */
[----:B------:R-:W4:Y:S01]  /*6e30*/  MUFU.EX2 R223, R223 ;  /* 0x000000df00df7308 */ /* 0x000f220000000800 */
[----:B------:R-:W-:Y:S04]  /*6e40*/  FADD.FTZ R180, R180, R177 ;  /* 0x000000b1b4b47221 */ /* 0x000fe80000010000 */
[C---:B------:R-:W-:Y:S01]  /*6e50*/  HMMA.16816.F32 R32, R100.reuse, R122, R32 ;  /* 0x0000007a6420723c */ /* 0x040fe20000001820 */
[----:B------:R-:W-:Y:S03]  /*6e60*/  LDSM.16.MT88.4 R120, [R198+0x1100] ;  /* 0x00110000c678783b */ /* 0x000fe60000004200 */
[----:B------:R-:W-:Y:S01]  /*6e70*/  FADD.FTZ R181, R181, R180 ;  /* 0x000000b4b5b57221 */ /* 0x000fe20000010000 */
[----:B------:R-:W1:Y:S03]  /*6e80*/  MUFU.EX2 R220, R220 ;  /* 0x000000dc00dc7308 */ /* 0x000e660000000800 */
[C---:B------:R-:W-:Y:S07]  /*6e90*/  HMMA.16816.F32 R36, R100.reuse, R124, R36 ;  /* 0x0000007c6424723c */ /* 0x040fee0000001824 */
[----:B------:R-:W1:Y:S01]  /*6ea0*/  MUFU.EX2 R134, R134 ;  /* 0x0000008600867308 */ /* 0x000e620000000800 */
        /* <DEDUP_REMOVED lines=8> */
[C---:B---3--:R-:W-:Y:S08]  /*6f30*/  HMMA.16816.F32 R60, R100.reuse, R104, R60 ;  /* 0x00000068643c723c */ /* 0x048ff0000000183c */
[C---:B------:R-:W-:Y:S01]  /*6f40*/  HMMA.16816.F32 R64, R100.reuse, R106, R64 ;  /* 0x0000006a6440723c */ /* 0x040fe20000001840 */
[----:B------:R-:W3:Y:S07]  /*6f50*/  LDSM.16.MT88.4 R104, [R196+0x4900] ;  /* 0x00490000c468783b */ /* 0x000eee0000004200 */
[C---:B--2---:R-:W-:Y:S08]  /*6f60*/  HMMA.16816.F32 R68, R100.reuse, R108, R68 ;  /* 0x0000006c6444723c */ /* 0x044ff00000001844 */
[C---:B------:R-:W-:Y:S01]  /*6f70*/  HMMA.16816.F32 R72, R100.reuse, R110, R72 ;  /* 0x0000006e6448723c */ /* 0x040fe20000001848 */
[----:B------:R-:W2:Y:S07]  /*6f80*/  LDSM.16.MT88.4 R108, [R203+0x1100] ;  /* 0x00110000cb6c783b */ /* 0x000eae0000004200 */
[C---:B------:R-:W-:Y:S08]  /*6f90*/  HMMA.16816.F32 R76, R100.reuse, R112, R76 ;  /* 0x00000070644c723c */ /* 0x040ff0000000184c */
[C---:B------:R-:W-:Y:S01]  /*6fa0*/  HMMA.16816.F32 R80, R100.reuse, R114, R80 ;  /* 0x000000726450723c */ /* 0x040fe20000001850 */
[----:B------:R-:W1:Y:S07]  /*6fb0*/  LDSM.16.MT88.4 R112, [R197+0x1100] ;  /* 0x00110000c570783b */ /* 0x000e6e0000004200 */
[C---:B------:R-:W-:Y:S08]  /*6fc0*/  HMMA.16816.F32 R84, R100.reuse, R116, R84 ;  /* 0x000000746454723c */ /* 0x040ff00000001854 */
[C---:B------:R-:W-:Y:S01]  /*6fd0*/  HMMA.16816.F32 R88, R100.reuse, R118, R88 ;  /* 0x000000766458723c */ /* 0x040fe20000001858 */
[----:B------:R-:W4:Y:S07]  /*6fe0*/  LDSM.16.MT88.4 R116, [R203+0x3100] ;  /* 0x00310000cb74783b */ /* 0x000f2e0000004200 */
[C---:B---3--:R-:W-:Y:S08]  /*6ff0*/  HMMA.16816.F32 R92, R100.reuse, R104, R92 ;  /* 0x00000068645c723c */ /* 0x048ff0000000185c */
[----:B------:R-:W-:Y:S01]  /*7000*/  HMMA.16816.F32 R96, R100, R106, R96 ;  /* 0x0000006a6460723c */ /* 0x000fe20000001860 */
[----:B------:R-:W3:Y:S06]  /*7010*/  LDSM.16.MT88.4 R104, [R196+0x3100] ;  /* 0x00310000c468783b */ /* 0x000eec0000004200 */
[----:B------:R-:W-:Y:S01]  /*7020*/  F2FP.PACK_AB R100, R235, R232 ;  /* 0x000000e8eb64723e */ /* 0x000fe200000000ff */
[----:B------:R-:W-:Y:S01]  /*7030*/  FADD.FTZ R232, R232, R181 ;  /* 0x000000b5e8e87221 */ /* 0x000fe20000010000 */
[----:B------:R-:W-:Y:S03]  /*7040*/  F2FP.PACK_AB R101, R231, R230 ;  /* 0x000000e6e765723e */ /* 0x000fe600000000ff */
[----:B-----5:R-:W-:Y:S01]  /*7050*/  F2FP.PACK_AB R102, R233, R228 ;  /* 0x000000e4e966723e */ /* 0x020fe200000000ff */
[----:B------:R-:W-:Y:S01]  /*7060*/  FADD.FTZ R235, R235, R232 ;  /* 0x000000e8ebeb7221 */ /* 0x000fe20000010000 */
[----:B-1----:R-:W-:Y:S03]  /*7070*/  F2FP.PACK_AB R103, R227, R226 ;  /* 0x000000e2e367723e */ /* 0x002fe600000000ff */
[----:B------:R-:W-:Y:S04]  /*7080*/  FADD.FTZ R228, R228, R235 ;  /* 0x000000ebe4e47221 */ /* 0x000fe80000010000 */
[C---:B--2---:R-:W-:Y:S03]  /*7090*/  HMMA.16816.F32 R4, R100.reuse, R108, R4 ;  /* 0x0000006c6404723c */ /* 0x044fe60000001804 */
[----:B------:R-:W-:Y:S05]  /*70a0*/  FADD.FTZ R233, R233, R228 ;  /* 0x000000e4e9e97221 */ /* 0x000fea0000010000 */
[C---:B------:R-:W-:Y:S01]  /*70b0*/  HMMA.16816.F32 R8, R100.reuse, R110, R8 ;  /* 0x0000006e6408723c */ /* 0x040fe20000001808 */
[----:B------:R-:W1:Y:S07]  /*70c0*/  LDSM.16.MT88.4 R108, [R203+0x5100] ;  /* 0x00510000cb6c783b */ /* 0x000e6e0000004200 */
[C---:B------:R-:W-:Y:S08]  /*70d0*/  HMMA.16816.F32 R12, R100.reuse, R120, R12 ;  /* 0x00000078640c723c */ /* 0x040ff0000000180c */
[C---:B------:R-:W-:Y:S08]  /*70e0*/  HMMA.16816.F32 R16, R100.reuse, R122, R16 ;  /* 0x0000007a6410723c */ /* 0x040ff00000001810 */
[C---:B------:R-:W-:Y:S08]  /*70f0*/  HMMA.16816.F32 R20, R100.reuse, R112, R20 ;  /* 0x000000706414723c */ /* 0x040ff00000001814 */
[C---:B------:R-:W-:Y:S01]  /*7100*/  HMMA.16816.F32 R24, R100.reuse, R114, R24 ;  /* 0x000000726418723c */ /* 0x040fe20000001818 */
[----:B------:R-:W2:Y:S07]  /*7110*/  LDSM.16.MT88.4 R112, [R198+0x5100] ;  /* 0x00510000c670783b */ /* 0x000eae0000004200 */
[C---:B------:R-:W-:Y:S08]  /*7120*/  HMMA.16816.F32 R28, R100.reuse, R124, R28 ;  /* 0x0000007c641c723c */ /* 0x040ff0000000181c */
[C---:B------:R-:W-:Y:S01]  /*7130*/  HMMA.16816.F32 R32, R100.reuse, R126, R32 ;  /* 0x0000007e6420723c */ /* 0x040fe20000001820 */
[----:B------:R-:W-:Y:S07]  /*7140*/  LDSM.16.MT88.4 R124, [R203+0x1900] ;  /* 0x00190000cb7c783b */ /* 0x000fee0000004200 */
[C---:B----4-:R-:W-:Y:S08]  /*7150*/  HMMA.16816.F32 R36, R100.reuse, R116, R36 ;  /* 0x000000746424723c */ /* 0x050ff00000001824 */
[C---:B------:R-:W-:Y:S01]  /*7160*/  HMMA.16816.F32 R40, R100.reuse, R118, R40 ;  /* 0x000000766428723c */ /* 0x040fe20000001828 */
[----:B------:R-:W4:Y:S07]  /*7170*/  LDSM.16.MT88.4 R116, [R197+0x5100] ;  /* 0x00510000c574783b */ /* 0x000f2e0000004200 */
[C---:B------:R-:W-:Y:S08]  /*7180*/  HMMA.16816.F32 R44, R100.reuse, R128, R44 ;  /* 0x00000080642c723c */ /* 0x040ff0000000182c */
[C---:B------:R-:W-:Y:S08]  /*7190*/  HMMA.16816.F32 R48, R100.reuse, R130, R48 ;  /* 0x000000826430723c */ /* 0x040ff00000001830 */
[C---:B------:R-:W-:Y:S07]  /*71a0*/  HMMA.16816.F32 R52, R100.reuse, R136, R52 ;  /* 0x000000886434723c */ /* 0x040fee0000001834 */
[----:B------:R-:W-:Y:S01]  /*71b0*/  F2FP.PACK_AB R136, R229, R222 ;  /* 0x000000dee588723e */ /* 0x000fe200000000ff */
[C---:B------:R-:W-:Y:S04]  /*71c0*/  HMMA.16816.F32 R56, R100.reuse, R138, R56 ;  /* 0x0000008a6438723c */ /* 0x040fe80000001838 */
[----:B------:R-:W-:Y:S01]  /*71d0*/  F2FP.PACK_AB R137, R223, R224 ;  /* 0x000000e0df89723e */ /* 0x000fe200000000ff */
[----:B------:R-:W-:Y:S02]  /*71e0*/  FADD.FTZ R222, R222, R233 ;  /* 0x000000e9dede7221 */ /* 0x000fe40000010000 */
[----:B------:R-:W-:Y:S01]  /*71f0*/  F2FP.PACK_AB R138, R225, R220 ;  /* 0x000000dce18a723e */ /* 0x000fe200000000ff */
[C---:B---3--:R-:W-:Y:S04]  /*7200*/  HMMA.16816.F32 R60, R100.reuse, R104, R60 ;  /* 0x00000068643c723c */ /* 0x048fe8000000183c */
[----:B------:R-:W-:Y:S01]  /*7210*/  F2FP.PACK_AB R139, R133, R134 ;  /* 0x00000086858b723e */ /* 0x000fe200000000ff */
[----:B------:R-:W-:Y:S03]  /*7220*/  FADD.FTZ R229, R229, R222 ;  /* 0x000000dee5e57221 */ /* 0x000fe60000010000 */
[C---:B------:R-:W-:Y:S01]  /*7230*/  HMMA.16816.F32 R64, R100.reuse, R106, R64 ;  /* 0x0000006a6440723c */ /* 0x040fe20000001840 */
[----:B------:R-:W3:Y:S03]  /*7240*/  LDSM.16.MT88.4 R104, [R196+0x5100] ;  /* 0x00510000c468783b */ /* 0x000ee60000004200 */
[----:B------:R-:W-:Y:S04]  /*7250*/  FADD.FTZ R220, R220, R229 ;  /* 0x000000e5dcdc7221 */ /* 0x000fe80000010000 */
[C---:B-1----:R-:W-:Y:S04]  /*7260*/  HMMA.16816.F32 R68, R100.reuse, R108, R68 ;  /* 0x0000006c6444723c */ /* 0x042fe80000001844 */
[----:B------:R-:W-:Y:S04]  /*7270*/  FADD.FTZ R221, R225, R220 ;  /* 0x000000dce1dd7221 */ /* 0x000fe80000010000 */
[C---:B------:R-:W-:Y:S01]  /*7280*/  HMMA.16816.F32 R72, R100.reuse, R110, R72 ;  /* 0x0000006e6448723c */ /* 0x040fe20000001848 */
[----:B------:R-:W1:Y:S07]  /*7290*/  LDSM.16.MT88.4 R108, [R198+0x1900] ;  /* 0x00190000c66c783b */ /* 0x000e6e0000004200 */
[C---:B--2---:R-:W-:Y:S08]  /*72a0*/  HMMA.16816.F32 R76, R100.reuse, R112, R76 ;  /* 0x00000070644c723c */ /* 0x044ff0000000184c */
[C---:B------:R-:W-:Y:S08]  /*72b0*/  HMMA.16816.F32 R80, R100.reuse, R114, R80 ;  /* 0x000000726450723c */ /* 0x040ff00000001850 */
[C---:B----4-:R-:W-:Y:S08]  /*72c0*/  HMMA.16816.F32 R84, R100.reuse, R116, R84 ;  /* 0x000000746454723c */ /* 0x050ff00000001854 */
[C---:B------:R-:W-:Y:S08]  /*72d0*/  HMMA.16816.F32 R88, R100.reuse, R118, R88 ;  /* 0x000000766458723c */ /* 0x040ff00000001858 */
[C---:B---3--:R-:W-:Y:S08]  /*72e0*/  HMMA.16816.F32 R92, R100.reuse, R104, R92 ;  /* 0x00000068645c723c */ /* 0x048ff0000000185c */
[----:B------:R-:W-:Y:S08]  /*72f0*/  HMMA.16816.F32 R96, R100, R106, R96 ;  /* 0x0000006a6460723c */ /* 0x000ff00000001860 */
[C---:B------:R-:W-:Y:S01]  /*7300*/  HMMA.16816.F32 R128, R136.reuse, R124, R4 ;  /* 0x0000007c8880723c */ /* 0x040fe20000001804 */
[----:B------:R-:W2:Y:S07]  /*7310*/  LDSM.16.MT88.4 R4, [R198+0x5900] ;  /* 0x00590000c604783b */ /* 0x000eae0000004200 */
[C---:B------:R-:W-:Y:S01]  /*7320*/  HMMA.16816.F32 R124, R136.reuse, R126, R8 ;  /* 0x0000007e887c723c */ /* 0x040fe20000001808 */
[----:B------:R-:W3:Y:S07]  /*7330*/  LDSM.16.MT88.4 R8, [R197+0x5900] ;  /* 0x00590000c508783b */ /* 0x000eee0000004200 */
[C---:B-1----:R-:W-:Y:S01]  /*7340*/  HMMA.16816.F32 R120, R136.reuse, R108, R12 ;  /* 0x0000006c8878723c */ /* 0x042fe2000000180c */
[----:B------:R-:W1:Y:S07]  /*7350*/  LDSM.16.MT88.4 R12, [R196+0x5900] ;  /* 0x00590000c40c783b */ /* 0x000e6e0000004200 */
[C---:B------:R-:W-:Y:S08]  /*7360*/  HMMA.16816.F32 R116, R136.reuse, R110, R16 ;  /* 0x0000006e8874723c */ /* 0x040ff00000001810 */
        /* <DEDUP_REMOVED lines=14> */
[C---:B--2---:R-:W-:Y:S07]  /*7450*/  HMMA.16816.F32 R76, R136.reuse, R4, R76 ;  /* 0x00000004884c723c */ /* 0x044fee000000184c */
[----:B------:R-:W-:Y:S01]  /*7460*/  FADD.FTZ R5, R169, R170 ;  /* 0x000000aaa9057221 */ /* 0x000fe20000010000 */
[C---:B------:R-:W-:Y:S04]  /*7470*/  HMMA.16816.F32 R80, R136.reuse, R6, R80 ;  /* 0x000000068850723c */ /* 0x040fe80000001850 */
[----:B------:R-:W-:Y:S04]  /*7480*/  FADD.FTZ R5, R168, R5 ;  /* 0x00000005a8057221 */ /* 0x000fe80000010000 */
[C---:B---3--:R-:W-:Y:S04]  /*7490*/  HMMA.16816.F32 R84, R136.reuse, R8, R84 ;  /* 0x000000088854723c */ /* 0x048fe80000001854 */
[----:B------:R-:W-:Y:S04]  /*74a0*/  FADD.FTZ R178, R178, R5 ;  /* 0x00000005b2b27221 */ /* 0x000fe80000010000 */
[C---:B------:R-:W-:Y:S04]  /*74b0*/  HMMA.16816.F32 R88, R136.reuse, R10, R88 ;  /* 0x0000000a8858723c */ /* 0x040fe80000001858 */
[----:B------:R-:W-:Y:S04]  /*74c0*/  FADD.FTZ R179, R179, R178 ;  /* 0x000000b2b3b37221 */ /* 0x000fe80000010000 */
[----:B------:R-:W-:Y:S01]  /*74d0*/  FADD.FTZ R182, R182, R179 ;  /* 0x000000b3b6b67221 */ /* 0x000fe20000010000 */
[C---:B-1----:R-:W-:Y:S03]  /*74e0*/  HMMA.16816.F32 R92, R136.reuse, R12, R92 ;  /* 0x0000000c885c723c */ /* 0x042fe6000000185c */
[----:B------:R-:W-:Y:S04]  /*74f0*/  FADD.FTZ R183, R183, R182 ;  /* 0x000000b6b7b77221 */ /* 0x000fe80000010000 */
[----:B------:R-:W-:Y:S01]  /*7500*/  FADD.FTZ R230, R230, R183 ;  /* 0x000000b7e6e67221 */ /* 0x000fe20000010000 */
[----:B------:R-:W-:Y:S04]  /*7510*/  HMMA.16816.F32 R96, R136, R14, R96 ;  /* 0x0000000e8860723c */ /* 0x000fe80000001860 */
[----:B------:R-:W-:Y:S04]  /*7520*/  FADD.FTZ R231, R231, R230 ;  /* 0x000000e6e7e77221 */ /* 0x000fe80000010000 */
[----:B------:R-:W-:Y:S04]  /*7530*/  FADD.FTZ R226, R226, R231 ;  /* 0x000000e7e2e27221 */ /* 0x000fe80000010000 */
[----:B------:R-:W-:Y:S04]  /*7540*/  FADD.FTZ R227, R227, R226 ;  /* 0x000000e2e3e37221 */ /* 0x000fe80000010000 */
[----:B------:R-:W-:Y:S04]  /*7550*/  FADD.FTZ R224, R224, R227 ;  /* 0x000000e3e0e07221 */ /* 0x000fe80000010000 */
[----:B------:R-:W-:Y:S04]  /*7560*/  FADD.FTZ R223, R223, R224 ;  /* 0x000000e0dfdf7221 */ /* 0x000fe80000010000 */
[----:B------:R-:W-:Y:S04]  /*7570*/  FADD.FTZ R134, R134, R223 ;  /* 0x000000df86867221 */ /* 0x000fe80000010000 */
[----:B------:R-:W-:Y:S01]  /*7580*/  FADD.FTZ R219, R133, R134 ;  /* 0x0000008685db7221 */ /* 0x000fe20000010000 */
[----:B------:R-:W-:-:S05]  /*7590*/  @P4 BRA `(.L_x_12) ;  /* 0xffffd5f000004947 */ /* 0x000fca000383ffff */
.L_x_11:
[----:B------:R-:W1:Y:S01]  /*75a0*/  SHFL.BFLY PT, R6, R221, 0x2, 0x1f ;  /* 0x0c401f00dd067f89 */ /* 0x000e6200000e0000 */
[----:B------:R-:W-:-:S03]  /*75b0*/  PLOP3.LUT P2, PT, PT, PT, PT, 0x8, 0x0 ;  /* 0x000000000000781c */ /* 0x000fc60003f4e170 */
[----:B------:R-:W2:Y:S01]  /*75c0*/  SHFL.BFLY PT, R0, R219, 0x2, 0x1f ;  /* 0x0c401f00db007f89 */ /* 0x000ea200000e0000 */
[----:B-1----:R-:W-:Y:S02]  /*75d0*/  FADD.FTZ R6, R6, R221 ;  /* 0x000000dd06067221 */ /* 0x002fe40000010000 */
[----:B--2---:R-:W-:-:S03]  /*75e0*/  FADD.FTZ R7, R0, R219 ;  /* 0x000000db00077221 */ /* 0x004fc60000010000 */
[----:B------:R-:W1:Y:S01]  /*75f0*/  SHFL.BFLY PT, R5, R6, 0x1, 0x1f ;  /* 0x0c201f0006057f89 */ /* 0x000e6200000e0000 */
[----:B------:R-:W-:-:S03]  /*7600*/  MOV R0, RZ ;  /* 0x000000ff00007202 */ /* 0x000fc60000000f00 */
[----:B------:R-:W2:Y:S01]  /*7610*/  SHFL.BFLY PT, R2, R7, 0x1, 0x1f ;  /* 0x0c201f0007027f89 */ /* 0x000ea200000e0000 */
[----:B-1----:R-:W-:Y:S01]  /*7620*/  FADD.FTZ R4, R6, R5 ;  /* 0x0000000506047221 */ /* 0x002fe20000010000 */
[----:B------:R-:W-:Y:S01]  /*7630*/  MOV R5, RZ ;  /* 0x000000ff00057202 */ /* 0x000fe20000000f00 */
[----:B--2---:R-:W-:-:S03]  /*7640*/  FADD.FTZ R2, R2, R7 ;  /* 0x0000000702027221 */ /* 0x004fc60000010000 */
[----:B------:R-:W-:Y:S02]  /*7650*/  FSETP.NE.FTZ.AND P1, PT, R4, RZ, PT ;  /* 0x000000ff0400720b */ /* 0x000fe40003f35000 */
[----:B------:R-:W-:-:S11]  /*7660*/  FSETP.NE.FTZ.AND P0, PT, R2, RZ, PT ;  /* 0x000000ff0200720b */ /* 0x000fd60003f15000 */
[----:B------:R-:W1:Y:S01]  /*7670*/  @P1 MUFU.RCP R5, R4 ;  /* 0x0000000400051308 */ /* 0x000e620000001000 */
[----:B------:R-:W-:Y:S02]  /*7680*/  @P1 MOV R8, 0x3f317218 ;  /* 0x3f31721800081802 */ /* 0x000fe40000000f00 */
[----:B------:R-:W-:-:S05]  /*7690*/  @P0 MOV R9, 0x3f317218 ;  /* 0x3f31721800090802 */ /* 0x000fca0000000f00 */
[----:B------:R-:W2:Y:S08]  /*76a0*/  @P1 MUFU.LG2 R4, R4 ;  /* 0x0000000400041308 */ /* 0x000eb00000000c00 */
[----:B------:R-:W3:Y:S01]  /*76b0*/  @P0 MUFU.LG2 R6, R2 ;  /* 0x0000000200060308 */ /* 0x000ee20000000c00 */
[C---:B-1----:R-:W-:Y:S02]  /*76c0*/  FMUL.FTZ R128, R5.reuse, R128 ;  /* 0x0000008005807220 */ /* 0x042fe40000410000 */
[----:B------:R-:W-:-:S02]  /*76d0*/  FMUL.FTZ R129, R5, R129 ;  /* 0x0000008105817220 */ /* 0x000fc40000410000 */
[C---:B------:R-:W-:Y:S02]  /*76e0*/  FMUL.FTZ R124, R5.reuse, R124 ;  /* 0x0000007c057c7220 */ /* 0x040fe40000410000 */
[C---:B------:R-:W-:Y:S01]  /*76f0*/  FMUL.FTZ R125, R5.reuse, R125 ;  /* 0x0000007d057d7220 */ /* 0x040fe20000410000 */
[----:B------:R1:W4:Y:S01]  /*7700*/  @P0 MUFU.RCP R0, R2 ;  /* 0x0000000200000308 */ /* 0x0003220000001000 */
[----:B--2---:R-:W-:Y:S02]  /*7710*/  @P1 FMUL.FTZ R7, R4, 0.69314718246459960938 ;  /* 0x3f31721804071820 */ /* 0x004fe40000410000 */
[----:B------:R-:W-:Y:S02]  /*7720*/  @P1 FMUL.FTZ R4, R8, c[0x0][0x2d0] ;  /* 0x0000b40008041a20 */ /* 0x000fe40000410000 */
[C---:B------:R-:W-:Y:S02]  /*7730*/  FMUL.FTZ R120, R5.reuse, R120 ;  /* 0x0000007805787220 */ /* 0x040fe40000410000 */
[----:B------:R-:W-:-:S02]  /*7740*/  FMUL.FTZ R121, R5, R121 ;  /* 0x0000007905797220 */ /* 0x000fc40000410000 */
[----:B---3--:R-:W-:Y:S02]  /*7750*/  @P0 FMUL.FTZ R8, R6, 0.69314718246459960938 ;  /* 0x3f31721806080820 */ /* 0x008fe40000410000 */
[----:B------:R-:W-:Y:S02]  /*7760*/  @P0 FMUL.FTZ R6, R9, c[0x0][0x2d0] ;  /* 0x0000b40009060a20 */ /* 0x000fe40000410000 */
[C---:B------:R-:W-:Y:S02]  /*7770*/  FMUL.FTZ R116, R5.reuse, R116 ;  /* 0x0000007405747220 */ /* 0x040fe40000410000 */
[C---:B------:R-:W-:Y:S01]  /*7780*/  FMUL.FTZ R117, R5.reuse, R117 ;  /* 0x0000007505757220 */ /* 0x040fe20000410000 */
[----:B-1----:R-:W-:Y:S01]  /*7790*/  MOV R2, 0xff800000 ;  /* 0xff80000000027802 */ /* 0x002fe20000000f00 */
[C---:B------:R-:W-:Y:S02]  /*77a0*/  FMUL.FTZ R112, R5.reuse, R112 ;  /* 0x0000007005707220 */ /* 0x040fe40000410000 */
[----:B------:R-:W-:-:S02]  /*77b0*/  FMUL.FTZ R113, R5, R113 ;  /* 0x0000007105717220 */ /* 0x000fc40000410000 */
[C---:B------:R-:W-:Y:S02]  /*77c0*/  FMUL.FTZ R108, R5.reuse, R108 ;  /* 0x0000006c056c7220 */ /* 0x040fe40000410000 */
[C---:B------:R-:W-:Y:S02]  /*77d0*/  FMUL.FTZ R109, R5.reuse, R109 ;  /* 0x0000006d056d7220 */ /* 0x040fe40000410000 */
[C---:B------:R-:W-:Y:S02]  /*77e0*/  FMUL.FTZ R104, R5.reuse, R104 ;  /* 0x0000006805687220 */ /* 0x040fe40000410000 */
[C---:B------:R-:W-:Y:S02]  /*77f0*/  FMUL.FTZ R105, R5.reuse, R105 ;  /* 0x0000006905697220 */ /* 0x040fe40000410000 */
        /* <DEDUP_REMOVED lines=33> */
[----:B------:R-:W-:Y:S01]  /*7a10*/  FMUL.FTZ R97, R5, R97 ;  /* 0x0000006105617220 */ /* 0x000fe20000410000 */
[----:B------:R-:W-:Y:S01]  /*7a20*/  MOV R5, 0xff800000 ;  /* 0xff80000000057802 */ /* 0x000fe20000000f00 */
[C---:B----4-:R-:W-:Y:S02]  /*7a30*/  FMUL.FTZ R130, R0.reuse, R130 ;  /* 0x0000008200827220 */ /* 0x050fe40000410000 */
        /* <DEDUP_REMOVED lines=46> */
[----:B------:R-:W-:Y:S02]  /*7d20*/  FMUL.FTZ R99, R0, R99 ;  /* 0x0000006300637220 */ /* 0x000fe40000410000 */
[----:B------:R-:W-:Y:S02]  /*7d30*/  @P1 FFMA.FTZ R2, R4, R132, R7 ;  /* 0x0000008404021223 */ /* 0x000fe40000010007 */
[----:B------:R-:W-:Y:S02]  /*7d40*/  @P0 FFMA.FTZ R5, R6, R3, R8 ;  /* 0x0000000306050223 */ /* 0x000fe40000010008 */
.L_x_3:
[----:B------:R-:W-:Y:S05]  /*7d50*/  @P2 BRA `(.L_x_15) ;  /* 0x0000196000002947 */ /* 0x000fea0003800000 */
[----:B------:R-:W3:Y:S01]  /*7d60*/  S2R R11, SR_TID.X ;  /* 0x00000000000b7919 */ /* 0x000ee20000002100 */
[----:B------:R-:W-:Y:S01]  /*7d70*/  USHF.R.S32.HI UR6, URZ, 0x1f, UR10 ;  /* 0x0000001f3f067899 */ /* 0x000fe2000801140a */
[----:B------:R-:W-:Y:S01]  /*7d80*/  IMAD R6, RZ, RZ, -UR10 ;  /* 0x8000000aff067e24 */ /* 0x000fe2000f8e02ff */
[----:B------:R-:W-:Y:S01]  /*7d90*/  ULDC.64 UR4, c[0x0][0x4d0] ;  /* 0x0001340000047ab9 */ /* 0x000fe20000000a00 */
[----:B------:R-:W4:Y:S01]  /*7da0*/  S2R R3, SR_CTAID.Y ;  /* 0x0000000000037919 */ /* 0x000f220000002600 */
[----:B------:R-:W-:Y:S01]  /*7db0*/  UIMAD UR7, UR6, UR4, URZ ;  /* 0x00000004060772a4 */ /* 0x000fe2000f8e023f */
[----:B------:R-:W-:Y:S01]  /*7dc0*/  IMAD.MOV.U32 R9, RZ, RZ, c[0x0][0x4e8] ;  /* 0x00013a00ff097624 */ /* 0x000fe200078e00ff */
[----:B--2---:R-:W-:Y:S01]  /*7dd0*/  UIMAD.WIDE.U32 UR8, UR10, UR4, URZ ;  /* 0x000000040a0872a5 */ /* 0x004fe2000f8e003f */
[----:B------:R-:W2:Y:S01]  /*7de0*/  S2R R8, SR_CTAID.Z ;  /* 0x0000000000087919 */ /* 0x000ea20000002700 */
[----:B------:R-:W-:Y:S01]  /*7df0*/  UIMAD UR7, UR10, UR5, UR7 ;  /* 0x000000050a0772a4 */ /* 0x000fe2000f8e0207 */
[----:B------:R-:W-:Y:S01]  /*7e00*/  BSSY B0, `(.L_x_16) ;  /* 0x00000f9000007945 */ /* 0x000fe20003800000 */
[C---:B------:R-:W-:Y:S01]  /*7e10*/  ISETP.NE.AND P1, PT, R9.reuse, 0x1, PT ;  /* 0x000000010900780c */ /* 0x040fe20003f25270 */
[----:B------:R-:W-:Y:S01]  /*7e20*/  ULDC.64 UR4, c[0x0][0x438] ;  /* 0x00010e0000047ab9 */ /* 0x000fe20000000a00 */
[----:B------:R-:W-:Y:S01]  /*7e30*/  MOV R17, UR9 ;  /* 0x0000000900117c02 */ /* 0x000fe20008000f00 */
[----:B------:R-:W-:Y:S01]  /*7e40*/  UIMAD.WIDE.U32 UR14, UR10, UR4, URZ ;  /* 0x000000040a0e72a5 */ /* 0x000fe2000f8e003f */
[----:B------:R-:W-:Y:S01]  /*7e50*/  IMAD.U32 R16, RZ, RZ, UR8 ;  /* 0x00000008ff107e24 */ /* 0x000fe2000f8e00ff */
[----:B------:R-:W-:Y:S01]  /*7e60*/  UIMAD UR4, UR6, UR4, URZ ;  /* 0x00000004060472a4 */ /* 0x000fe2000f8e023f */
[----:B------:R-:W-:Y:S01]  /*7e70*/  IMAD R9, R9, c[0x0][0x388], RZ ;  /* 0x0000e20009097a24 */ /* 0x000fe200078e02ff */
[----:B------:R-:W-:-:S02]  /*7e80*/  UIADD3 UR7, UR9, UR7, URZ ;  /* 0x0000000709077290 */ /* 0x000fc4000fffe03f */
[----:B------:R-:W-:Y:S01]  /*7e90*/  UIMAD UR4, UR10, UR5, UR4 ;  /* 0x000000050a0472a4 */ /* 0x000fe2000f8e0204 */
[----:B------:R-:W-:Y:S01]  /*7ea0*/  MOV R14, UR14 ;  /* 0x0000000e000e7c02 */ /* 0x000fe20008000f00 */
[----:B------:R-:W-:Y:S01]  /*7eb0*/  IMAD.U32 R15, RZ, RZ, UR15 ;  /* 0x0000000fff0f7e24 */ /* 0x000fe2000f8e00ff */
[----:B---3--:R-:W-:Y:S01]  /*7ec0*/  SHF.R.S32.HI R0, RZ, 0x1f, R11 ;  /* 0x0000001fff007819 */ /* 0x008fe2000001140b */
[----:B------:R-:W-:Y:S01]  /*7ed0*/  UIADD3 UR4, UR15, UR4, URZ ;  /* 0x000000040f047290 */ /* 0x000fe2000fffe03f */
[----:B------:R-:W-:Y:S02]  /*7ee0*/  IMAD.U32 R17, RZ, RZ, UR7 ;  /* 0x00000007ff117e24 */ /* 0x000fe4000f8e00ff */
[-C--:B------:R-:W-:Y:S01]  /*7ef0*/  LEA.HI R13, R0, R11.reuse, RZ, 0x5 ;  /* 0x0000000b000d7211 */ /* 0x080fe200078f28ff */
[----:B----4-:R-:W-:Y:S01]  /*7f00*/  IMAD R6, R6, c[0x0][0x550], R3 ;  /* 0x0001540006067a24 */ /* 0x010fe200078e0203 */
[----:B------:R-:W-:Y:S01]  /*7f10*/  LEA.HI R0, R0, R11, RZ, 0x2 ;  /* 0x0000000b00007211 */ /* 0x000fe200078f10ff */
[----:B------:R-:W-:Y:S01]  /*7f20*/  IMAD.U32 R15, RZ, RZ, UR4 ;  /* 0x00000004ff0f7e24 */ /* 0x000fe2000f8e00ff */
[----:B-1----:R-:W-:Y:S01]  /*7f30*/  LOP3.LUT R4, R13, 0xffffffe0, RZ, 0xc0, !PT ;  /* 0xffffffe00d047812 */ /* 0x002fe200078ec0ff */
[----:B--2---:R-:W-:Y:S01]  /*7f40*/  IMAD.WIDE.U32 R16, R8, c[0x0][0x4d8], R16 ;  /* 0x0001360008107a25 */ /* 0x004fe200078e0010 */
[----:B------:R-:W-:-:S02]  /*7f50*/  SHF.R.S32.HI R10, RZ, 0x5, R13 ;  /* 0x00000005ff0a7819 */ /* 0x000fc4000001140d */
[----:B------:R-:W-:Y:S01]  /*7f60*/  SHF.R.S32.HI R13, RZ, 0x1f, R13 ;  /* 0x0000001fff0d7819 */ /* 0x000fe2000001140d */
[----:B------:R-:W-:Y:S01]  /*7f70*/  IMAD.IADD R4, R11, 0x1, -R4 ;  /* 0x000000010b047824 */ /* 0x000fe200078e0a04 */
[----:B------:R-:W-:Y:S01]  /*7f80*/  LOP3.LUT R0, R0, 0xfffffffc, RZ, 0xc0, !PT ;  /* 0xfffffffc00007812 */ /* 0x000fe200078ec0ff */
[----:B------:R-:W-:Y:S01]  /*7f90*/  IMAD.WIDE.U32 R14, R8, c[0x0][0x440], R14 ;  /* 0x00011000080e7a25 */ /* 0x000fe200078e000e */
[----:B------:R-:W-:Y:S02]  /*7fa0*/  LEA.HI R13, R13, R10, RZ, 0x3 ;  /* 0x0000000a0d0d7211 */ /* 0x000fe400078f18ff */
[----:B------:R-:W-:Y:S01]  /*7fb0*/  IADD3 R11, -R0, R11, RZ ;  /* 0x0000000b000b7210 */ /* 0x000fe20007ffe1ff */
[----:B------:R-:W-:Y:S01]  /*7fc0*/  IMAD.MOV.U32 R20, RZ, RZ, R14 ;  /* 0x000000ffff147224 */ /* 0x000fe200078e000e */
[----:B------:R-:W-:Y:S01]  /*7fd0*/  LOP3.LUT R13, R13, 0xffffff8, RZ, 0xc0, !PT ;  /* 0x0ffffff80d0d7812 */ /* 0x000fe200078ec0ff */
[----:B------:R-:W1:Y:S01]  /*7fe0*/  S2R R0, SR_CTAID.X ;  /* 0x0000000000007919 */ /* 0x000e620000002500 */
[----:B------:R-:W-:-:S02]  /*7ff0*/  SHF.R.S32.HI R3, RZ, 0x1f, R4 ;  /* 0x0000001fff037819 */ /* 0x000fc40000011404 */
[----:B------:R-:W-:Y:S01]  /*8000*/  SHF.R.S32.HI R7, RZ, 0x1f, R8 ;  /* 0x0000001fff077819 */ /* 0x000fe20000011408 */
[----:B------:R-:W-:Y:S01]  /*8010*/  IMAD.IADD R13, R10, 0x1, -R13 ;  /* 0x000000010a0d7824 */ /* 0x000fe200078e0a0d */
[----:B------:R-:W-:Y:S02]  /*8020*/  LEA.HI R10, R11, R11, RZ, 0x1 ;  /* 0x0000000b0b0a7211 */ /* 0x000fe400078f08ff */
[----:B------:R-:W-:Y:S02]  /*8030*/  LEA.HI R3, R3, R4, RZ, 0x2 ;  /* 0x0000000403037211 */ /* 0x000fe400078f10ff */
[----:B------:R-:W-:Y:S02]  /*8040*/  LOP3.LUT R10, R10, 0x1ffffffe, RZ, 0xc0, !PT ;  /* 0x1ffffffe0a0a7812 */ /* 0x000fe400078ec0ff */
[----:B------:R-:W-:Y:S02]  /*8050*/  SHF.R.S32.HI R12, RZ, 0x2, R3 ;  /* 0x00000002ff0c7819 */ /* 0x000fe40000011403 */
[----:B------:R-:W-:Y:S01]  /*8060*/  IADD3 R10, R11, -R10, RZ ;  /* 0x8000000a0b0a7210 */ /* 0x000fe20007ffe0ff */
[----:B------:R-:W-:Y:S01]  /*8070*/  IMAD R11, R7, c[0x0][0x4d8], RZ ;  /* 0x00013600070b7a24 */ /* 0x000fe200078e02ff */
[----:B------:R-:W-:Y:S01]  /*8080*/  LOP3.LUT R3, R3, 0x7ffffffc, RZ, 0xc0, !PT ;  /* 0x7ffffffc03037812 */ /* 0x000fe200078ec0ff */
[----:B------:R-:W-:-:S02]  /*8090*/  IMAD R13, R13, 0x10, R12 ;  /* 0x000000100d0d7824 */ /* 0x000fc400078e020c */
[----:B------:R-:W-:Y:S02]  /*80a0*/  IMAD R7, R7, c[0x0][0x440], RZ ;  /* 0x0001100007077a24 */ /* 0x000fe400078e02ff */
[----:B------:R-:W-:Y:S02]  /*80b0*/  IMAD R19, R10, 0x8, R13 ;  /* 0x000000080a137824 */ /* 0x000fe400078e020d */
[C---:B------:R-:W-:Y:S02]  /*80c0*/  IMAD R7, R8.reuse, c[0x0][0x444], R7 ;  /* 0x0001110008077a24 */ /* 0x040fe400078e0207 */
[----:B------:R-:W-:Y:S01]  /*80d0*/  IMAD R11, R8, c[0x0][0x4dc], R11 ;  /* 0x00013700080b7a24 */ /* 0x000fe200078e020b */
[C---:B-1----:R-:W-:Y:S01]  /*80e0*/  LEA R19, R0.reuse, R19, 0x7 ;  /* 0x0000001300137211 */ /* 0x042fe200078e38ff */
[----:B------:R-:W-:Y:S01]  /*80f0*/  IMAD.IADD R21, R15, 0x1, R7 ;  /* 0x000000010f157824 */ /* 0x000fe200078e0207 */
[----:B------:R-:W-:Y:S01]  /*8100*/  SHF.R.S32.HI R8, RZ, 0x1f, R6 ;  /* 0x0000001fff087819 */ /* 0x000fe20000011406 */
[----:B------:R-:W-:Y:S01]  /*8110*/  IMAD.IADD R17, R17, 0x1, R11 ;  /* 0x0000000111117824 */ /* 0x000fe200078e020b */
[----:B------:R-:W-:Y:S01]  /*8120*/  MOV R10, R19 ;  /* 0x00000013000a7202 */ /* 0x000fe20000000f00 */
[----:B------:R-:W-:Y:S01]  /*8130*/  @P1 IMAD.HI.U32 R7, R19, c[0x0][0x4ec], RZ ;  /* 0x00013b0013071a27 */ /* 0x000fe200078e00ff */
[----:B------:R-:W-:-:S03]  /*8140*/  LEA R0, R0, R13, 0x7 ;  /* 0x0000000d00007211 */ /* 0x000fc600078e38ff */
[C---:B------:R-:W-:Y:S01]  /*8150*/  IMAD R11, R8.reuse, c[0x0][0x4e0], RZ ;  /* 0x00013800080b7a24 */ /* 0x040fe200078e02ff */
[----:B------:R-:W-:Y:S01]  /*8160*/  @P1 SHF.R.U32.HI R10, RZ, c[0x0][0x4f0], R7 ;  /* 0x00013c00ff0a1a19 */ /* 0x000fe20000011607 */
[----:B------:R-:W-:Y:S01]  /*8170*/  IMAD R15, R8, c[0x0][0x448], RZ ;  /* 0x00011200080f7a24 */ /* 0x000fe200078e02ff */
[----:B------:R-:W-:Y:S01]  /*8180*/  MOV R7, R19 ;  /* 0x0000001300077202 */ /* 0x000fe20000000f00 */
[C---:B------:R-:W-:Y:S01]  /*8190*/  IMAD R11, R6.reuse, c[0x0][0x4e4], R11 ;  /* 0x00013900060b7a24 */ /* 0x040fe200078e020b */
[--C-:B------:R-:W-:Y:S01]  /*81a0*/  SHF.R.S32.HI R12, RZ, 0x1f, R10.reuse ;  /* 0x0000001fff0c7819 */ /* 0x100fe2000001140a */
[----:B------:R-:W-:Y:S02]  /*81b0*/  IMAD.MOV R8, RZ, RZ, -R10 ;  /* 0x000000ffff087224 */ /* 0x000fe400078e0a0a */
[C---:B------:R-:W-:Y:S02]  /*81c0*/  IMAD R15, R6.reuse, c[0x0][0x44c], R15 ;  /* 0x00011300060f7a24 */ /* 0x040fe400078e020f */
[----:B------:R-:W-:-:S04]  /*81d0*/  IMAD.WIDE.U32 R20, R6, c[0x0][0x448], R20 ;  /* 0x0001120006147a25 */ /* 0x000fc800078e0014 */
[----:B------:R-:W-:-:S04]  /*81e0*/  IMAD.WIDE.U32 R16, R6, c[0x0][0x4e0], R16 ;  /* 0x0001380006107a25 */ /* 0x000fc800078e0010 */
[----:B------:R-:W-:Y:S01]  /*81f0*/  @P1 IMAD.HI.U32 R6, R19, c[0x0][0x4ec], RZ ;  /* 0x00013b0013061a27 */ /* 0x000fe200078e00ff */
[----:B------:R-:W-:Y:S01]  /*8200*/  BAR.SYNC.DEFER_BLOCKING 0x1, 0x100 ;  /* 0x0044000000007b1d */ /* 0x000fe20000010000 */
[----:B------:R-:W-:Y:S02]  /*8210*/  IADD3 R10, P0, R10, R16, RZ ;  /* 0x000000100a0a7210 */ /* 0x000fe40007f1e0ff */
[----:B------:R-:W-:Y:S01]  /*8220*/  IMAD R8, R8, c[0x0][0x4e8], R19 ;  /* 0x00013a0008087a24 */ /* 0x000fe200078e0213 */
[----:B------:R-:W-:Y:S01]  /*8230*/  @P1 SHF.R.U32.HI R7, RZ, c[0x0][0x4f0], R6 ;  /* 0x00013c00ff071a19 */ /* 0x000fe20000011606 */
[----:B------:R-:W-:Y:S01]  /*8240*/  IMAD.IADD R21, R21, 0x1, R15 ;  /* 0x0000000115157824 */ /* 0x000fe200078e020f */
[----:B------:R-:W-:Y:S01]  /*8250*/  IADD3.X R11, R12, R17, R11, P0, !PT ;  /* 0x000000110c0b7210 */ /* 0x000fe200007fe40b */
[----:B------:R-:W-:Y:S01]  /*8260*/  IMAD.IADD R3, R4, 0x1, -R3 ;  /* 0x0000000104037824 */ /* 0x000fe200078e0a03 */
[----:B------:R-:W-:Y:S01]  /*8270*/  SHF.R.S32.HI R6, RZ, 0x1f, R8 ;  /* 0x0000001fff067819 */ /* 0x000fe20000011408 */
[C---:B------:R-:W-:Y:S01]  /*8280*/  IMAD.WIDE.U32 R20, R7.reuse, c[0x0][0x430], R20 ;  /* 0x00010c0007147a25 */ /* 0x040fe200078e0014 */
[----:B------:R-:W-:-:S02]  /*8290*/  IADD3 R12, -R7, RZ, RZ ;  /* 0x000000ff070c7210 */ /* 0x000fc40007ffe1ff */
[----:B------:R-:W-:Y:S01]  /*82a0*/  LOP3.LUT P1, RZ, R4, 0x3, RZ, 0xc0, !PT ;  /* 0x0000000304ff7812 */ /* 0x000fe2000782c0ff */
[----:B------:R-:W-:Y:S01]  /*82b0*/  IMAD R15, R6, c[0x0][0x4c8], RZ ;  /* 0x00013200060f7a24 */ /* 0x000fe200078e02ff */
[----:B------:R-:W-:Y:S01]  /*82c0*/  SHF.R.S32.HI R6, RZ, 0x1f, R7 ;  /* 0x0000001fff067819 */ /* 0x000fe20000011407 */
[----:B------:R-:W-:Y:S01]  /*82d0*/  IMAD.WIDE.U32 R10, R8, c[0x0][0x4c8], R10 ;  /* 0x00013200080a7a25 */ /* 0x000fe200078e000a */
[----:B------:R-:W-:-:S03]  /*82e0*/  ISETP.GE.OR P2, PT, R0, R9, P1 ;  /* 0x000000090000720c */ /* 0x000fc60000f46670 */
[----:B------:R-:W-:Y:S01]  /*82f0*/  IMAD R15, R8, c[0x0][0x4cc], R15 ;  /* 0x00013300080f7a24 */ /* 0x000fe200078e020f */
[----:B------:R-:W-:Y:S01]  /*8300*/  LEA R8, P0, R10, c[0x0][0x4a8], 0x2 ;  /* 0x00012a000a087a11 */ /* 0x000fe200078010ff */
[----:B------:R-:W-:Y:S02]  /*8310*/  IMAD R12, R12, c[0x0][0x4e8], R19 ;  /* 0x00013a000c0c7a24 */ /* 0x000fe400078e0213 */
[----:B------:R-:W-:Y:S02]  /*8320*/  IMAD.IADD R15, R11, 0x1, R15 ;  /* 0x000000010b0f7824 */ /* 0x000fe400078e020f */
[----:B------:R-:W-:Y:S01]  /*8330*/  IMAD R6, R6, c[0x0][0x430], RZ ;  /* 0x00010c0006067a24 */ /* 0x000fe200078e02ff */
[----:B------:R-:W-:Y:S02]  /*8340*/  SHFL.IDX PT, R16, R8, 0x1, 0x1c1f ;  /* 0x003c1f0008107f89 */ /* 0x000fe400000e0000 */
[----:B------:R-:W-:Y:S01]  /*8350*/  LEA.HI.X R15, R10, c[0x0][0x4ac], R15, 0x2, P0 ;  /* 0x00012b000a0f7a11 */ /* 0x000fe200000f140f */
[----:B------:R-:W-:Y:S01]  /*8360*/  IMAD R7, R7, c[0x0][0x434], R6 ;  /* 0x00010d0007077a24 */ /* 0x000fe200078e0206 */
[----:B------:R-:W-:Y:S01]  /*8370*/  SHFL.IDX PT, R10, R8, RZ, 0x1c1f ;  /* 0x001c1fff080a7589 */ /* 0x000fe200000e0000 */
[----:B------:R-:W-:-:S02]  /*8380*/  SHF.R.S32.HI R6, RZ, 0x1f, R12 ;  /* 0x0000001fff067819 */ /* 0x000fc4000001140c */
[----:B------:R-:W-:Y:S01]  /*8390*/  IMAD.IADD R21, R21, 0x1, R7 ;  /* 0x0000000115157824 */ /* 0x000fe200078e0207 */
[----:B------:R-:W1:Y:S02]  /*83a0*/  SHFL.IDX PT, R11, R15, RZ, 0x1c1f ;  /* 0x001c1fff0f0b7589 */ /* 0x000e6400000e0000 */
[----:B------:R-:W-:Y:S01]  /*83b0*/  IMAD R7, R6, c[0x0][0x428], RZ ;  /* 0x00010a0006077a24 */ /* 0x000fe200078e02ff */
[----:B------:R-:W-:Y:S01]  /*83c0*/  IADD3 R6, R0, 0x8, RZ ;  /* 0x0000000800067810 */ /* 0x000fe20007ffe0ff */
[----:B------:R-:W2:Y:S01]  /*83d0*/  SHFL.IDX PT, R17, R15, 0x1, 0x1c1f ;  /* 0x003c1f000f117f89 */ /* 0x000ea200000e0000 */
[----:B------:R-:W-:Y:S02]  /*83e0*/  IMAD.WIDE.U32 R20, R12, c[0x0][0x428], R20 ;  /* 0x00010a000c147a25 */ /* 0x000fe400078e0014 */
[----:B------:R-:W-:Y:S02]  /*83f0*/  ISETP.GE.OR P1, PT, R6, R9, P1 ;  /* 0x000000090600720c */ /* 0x000fe40000f26670 */
[----:B------:R-:W-:-:S05]  /*8400*/  IMAD R7, R12, c[0x0][0x42c], R7 ;  /* 0x00010b000c077a24 */ /* 0x000fca00078e0207 */
[----:B------:R-:W-:Y:S02]  /*8410*/  IADD3 R12, R21, R7, RZ ;  /* 0x00000007150c7210 */ /* 0x000fe40007ffe0ff */
[----:B------:R-:W-:-:S04]  /*8420*/  LEA R7, P0, R20, c[0x0][0x400], 0x2 ;  /* 0x0001000014077a11 */ /* 0x000fc800078010ff */
[----:B------:R-:W-:Y:S01]  /*8430*/  LEA.HI.X R12, R20, c[0x0][0x404], R12, 0x2, P0 ;  /* 0x00010100140c7a11 */ /* 0x000fe200000f140c */
[----:B------:R3:W4:Y:S01]  /*8440*/  SHFL.IDX PT, R14, R7, RZ, 0x1c1f ;  /* 0x001c1fff070e7589 */ /* 0x00072200000e0000 */
[----:B------:R-:W-:-:S03]  /*8450*/  ISETP.GE.AND P0, PT, R6, R9, PT ;  /* 0x000000090600720c */ /* 0x000fc60003f06270 */
[----:B-1----:R3:W-:Y:S04]  /*8460*/  @!P2 ST.E [R10.64], R2 ;  /* 0x000000020a00a985 */ /* 0x0027e8000c10190c */
[----:B--2---:R3:W-:Y:S01]  /*8470*/  @!P1 ST.E [R16.64], R5 ;  /* 0x0000000510009985 */ /* 0x0047e2000c10190c */
[----:B------:R-:W-:Y:S02]  /*8480*/  ISETP.GE.AND P1, PT, R0, R9, PT ;  /* 0x000000090000720c */ /* 0x000fe40003f26270 */
[----:B------:R-:W-:Y:S01]  /*8490*/  SHF.L.U32 R9, R3, 0x1, RZ ;  /* 0x0000000103097819 */ /* 0x000fe200000006ff */
[----:B------:R3:W1:Y:S10]  /*84a0*/  SHFL.IDX PT, R15, R12, RZ, 0x1c1f ;  /* 0x001c1fff0c0f7589 */ /* 0x00067400000e0000 */
[----:B------:R-:W-:Y:S05]  /*84b0*/  @P1 BRA `(.L_x_17) ;  /* 0x000008d000001947 */ /* 0x000fea0003800000 */
[C---:B------:R-:W-:Y:S02]  /*84c0*/  ISETP.GE.AND P1, PT, R9.reuse, c[0x0][0x3c8], PT ;  /* 0x0000f20009007a0c */ /* 0x040fe40003f26270 */
[----:B---3--:R-:W-:-:S02]  /*84d0*/  IADD3 R5, R9, 0x8, RZ ;  /* 0x0000000809057810 */ /* 0x008fc40007ffe0ff */
[C---:B------:R-:W-:Y:S02]  /*84e0*/  IADD3 R4, R9.reuse, 0x10, RZ ;  /* 0x0000001009047810 */ /* 0x040fe40007ffe0ff */
[----:B------:R-:W-:Y:S02]  /*84f0*/  IADD3 R3, R9, 0x18, RZ ;  /* 0x0000001809037810 */ /* 0x000fe40007ffe0ff */
[----:B------:R-:W-:Y:S02]  /*8500*/  ISETP.GE.AND P5, PT, R5, c[0x0][0x3c8], PT ;  /* 0x0000f20005007a0c */ /* 0x000fe40003fa6270 */
[----:B------:R-:W-:Y:S02]  /*8510*/  ISETP.GE.AND P4, PT, R4, c[0x0][0x3c8], PT ;  /* 0x0000f20004007a0c */ /* 0x000fe40003f86270 */
[C---:B------:R-:W-:Y:S01]  /*8520*/  IADD3 R2, R9.reuse, 0x20, RZ ;  /* 0x0000002009027810 */ /* 0x040fe20007ffe0ff */
[----:B-1--4-:R-:W-:Y:S01]  /*8530*/  @!P1 IMAD.WIDE R10, R9, 0x4, R14 ;  /* 0x00000004090a9825 */ /* 0x012fe200078e020e */
[----:B------:R-:W-:-:S02]  /*8540*/  ISETP.GE.AND P3, PT, R3, c[0x0][0x3c8], PT ;  /* 0x0000f20003007a0c */ /* 0x000fc40003f66270 */
[----:B------:R-:W-:Y:S02]  /*8550*/  ISETP.GE.AND P2, PT, R2, c[0x0][0x3c8], PT ;  /* 0x0000f20002007a0c */ /* 0x000fe40003f46270 */
[C---:B------:R-:W-:Y:S01]  /*8560*/  IADD3 R0, R9.reuse, 0x28, RZ ;  /* 0x0000002809007810 */ /* 0x040fe20007ffe0ff */
[----:B------:R1:W-:Y:S01]  /*8570*/  @!P1 ST.E.64 [R10.64], R128 ;  /* 0x000000800a009985 */ /* 0x0003e2000c101b0c */
[----:B------:R-:W-:Y:S02]  /*8580*/  IADD3 R6, R9, 0x30, RZ ;  /* 0x0000003009067810 */ /* 0x000fe40007ffe0ff */
[----:B------:R-:W-:Y:S02]  /*8590*/  ISETP.GE.AND P6, PT, R0, c[0x0][0x3c8], PT ;  /* 0x0000f20000007a0c */ /* 0x000fe40003fc6270 */
[----:B------:R-:W-:Y:S02]  /*85a0*/  @!P5 LEA.HI R5, R5, R5, RZ, 0x1 ;  /* 0x000000050505d211 */ /* 0x000fe400078f08ff */
[----:B------:R-:W-:-:S02]  /*85b0*/  ISETP.GE.AND P1, PT, R6, c[0x0][0x3c8], PT ;  /* 0x0000f20006007a0c */ /* 0x000fc40003f26270 */
[----:B------:R-:W-:Y:S02]  /*85c0*/  @!P4 LEA.HI R4, R4, R4, RZ, 0x1 ;  /* 0x000000040404c211 */ /* 0x000fe400078f08ff */
[----:B------:R-:W-:Y:S02]  /*85d0*/  @!P3 LEA.HI R3, R3, R3, RZ, 0x1 ;  /* 0x000000030303b211 */ /* 0x000fe400078f08ff */
[----:B------:R-:W-:Y:S02]  /*85e0*/  @!P5 LOP3.LUT R5, R5, 0xfffffffe, RZ, 0xc0, !PT ;  /* 0xfffffffe0505d812 */ /* 0x000fe400078ec0ff */
[----:B------:R-:W-:Y:S02]  /*85f0*/  @!P4 LOP3.LUT R13, R4, 0xfffffffe, RZ, 0xc0, !PT ;  /* 0xfffffffe040dc812 */ /* 0x000fe400078ec0ff */
[----:B------:R-:W-:Y:S01]  /*8600*/  @!P2 LEA.HI R2, R2, R2, RZ, 0x1 ;  /* 0x000000020202a211 */ /* 0x000fe200078f08ff */
[----:B------:R-:W-:Y:S01]  /*8610*/  @!P5 IMAD.WIDE R4, R5, 0x4, R14 ;  /* 0x000000040504d825 */ /* 0x000fe200078e020e */
[----:B------:R-:W-:-:S02]  /*8620*/  @!P3 LOP3.LUT R3, R3, 0xfffffffe, RZ, 0xc0, !PT ;  /* 0xfffffffe0303b812 */ /* 0x000fc400078ec0ff */
[----:B------:R-:W-:Y:S02]  /*8630*/  @!P2 LOP3.LUT R17, R2, 0xfffffffe, RZ, 0xc0, !PT ;  /* 0xfffffffe0211a812 */ /* 0x000fe400078ec0ff */
[----:B------:R-:W-:Y:S01]  /*8640*/  @!P6 LEA.HI R0, R0, R0, RZ, 0x1 ;  /* 0x000000000000e211 */ /* 0x000fe200078f08ff */
[--C-:B------:R-:W-:Y:S01]  /*8650*/  @!P3 IMAD.WIDE R2, R3, 0x4, R14.reuse ;  /* 0x000000040302b825 */ /* 0x100fe200078e020e */
[----:B------:R-:W-:Y:S01]  /*8660*/  @!P1 LEA.HI R6, R6, R6, RZ, 0x1 ;  /* 0x0000000606069211 */ /* 0x000fe200078f08ff */
[----:B------:R2:W-:Y:S01]  /*8670*/  @!P5 ST.E.64 [R4.64], R124 ;  /* 0x0000007c0400d985 */ /* 0x0005e2000c101b0c */
[----:B------:R-:W-:Y:S01]  /*8680*/  IADD3 R19, R9, 0x38, RZ ;  /* 0x0000003809137810 */ /* 0x000fe20007ffe0ff */
[--C-:B------:R-:W-:Y:S01]  /*8690*/  @!P2 IMAD.WIDE R16, R17, 0x4, R14.reuse ;  /* 0x000000041110a825 */ /* 0x100fe200078e020e */
[----:B------:R-:W-:Y:S02]  /*86a0*/  IADD3 R18, R9, 0x40, RZ ;  /* 0x0000004009127810 */ /* 0x000fe40007ffe0ff */
[----:B------:R-:W-:Y:S01]  /*86b0*/  ISETP.GE.AND P5, PT, R19, c[0x0][0x3c8], PT ;  /* 0x0000f20013007a0c */ /* 0x000fe20003fa6270 */
[----:B-1----:R-:W-:Y:S01]  /*86c0*/  @!P4 IMAD.WIDE R10, R13, 0x4, R14 ;  /* 0x000000040d0ac825 */ /* 0x002fe200078e020e */
[----:B------:R-:W-:-:S02]  /*86d0*/  IADD3 R13, R9, 0x48, RZ ;  /* 0x00000048090d7810 */ /* 0x000fc40007ffe0ff */
[----:B------:R-:W-:Y:S02]  /*86e0*/  IADD3 R8, R9, 0x50, RZ ;  /* 0x0000005009087810 */ /* 0x000fe40007ffe0ff */
[----:B------:R1:W-:Y:S01]  /*86f0*/  @!P4 ST.E.64 [R10.64], R120 ;  /* 0x000000780a00c985 */ /* 0x0003e2000c101b0c */
[----:B------:R-:W-:-:S03]  /*8700*/  ISETP.GE.AND P4, PT, R18, c[0x0][0x3c8], PT ;  /* 0x0000f20012007a0c */ /* 0x000fc60003f86270 */
[----:B------:R3:W-:Y:S01]  /*8710*/  @!P3 ST.E.64 [R2.64], R116 ;  /* 0x000000740200b985 */ /* 0x0007e2000c101b0c */
[----:B------:R-:W-:Y:S02]  /*8720*/  ISETP.GE.AND P3, PT, R13, c[0x0][0x3c8], PT ;  /* 0x0000f2000d007a0c */ /* 0x000fe40003f66270 */
[----:B------:R-:W-:Y:S01]  /*8730*/  @!P5 LEA.HI R19, R19, R19, RZ, 0x1 ;  /* 0x000000131313d211 */ /* 0x000fe200078f08ff */
[----:B------:R4:W-:Y:S01]  /*8740*/  @!P2 ST.E.64 [R16.64], R112 ;  /* 0x000000701000a985 */ /* 0x0009e2000c101b0c */
[----:B------:R-:W-:Y:S02]  /*8750*/  ISETP.GE.AND P2, PT, R8, c[0x0][0x3c8], PT ;  /* 0x0000f20008007a0c */ /* 0x000fe40003f46270 */
[----:B------:R-:W-:-:S03]  /*8760*/  @!P5 LOP3.LUT R19, R19, 0xfffffffe, RZ, 0xc0, !PT ;  /* 0xfffffffe1313d812 */ /* 0x000fc600078ec0ff */
[----:B------:R-:W-:Y:S02]  /*8770*/  @!P4 LEA.HI R18, R18, R18, RZ, 0x1 ;  /* 0x000000121212c211 */ /* 0x000fe400078f08ff */
[----:B--2---:R-:W-:Y:S02]  /*8780*/  @!P6 LOP3.LUT R5, R0, 0xfffffffe, RZ, 0xc0, !PT ;  /* 0xfffffffe0005e812 */ /* 0x004fe400078ec0ff */
[----:B------:R-:W-:Y:S02]  /*8790*/  IADD3 R0, R9, 0x58, RZ ;  /* 0x0000005809007810 */ /* 0x000fe40007ffe0ff */
[----:B------:R-:W-:Y:S01]  /*87a0*/  @!P3 LEA.HI R13, R13, R13, RZ, 0x1 ;  /* 0x0000000d0d0db211 */ /* 0x000fe200078f08ff */
[----:B------:R-:W-:Y:S01]  /*87b0*/  @!P6 IMAD.WIDE R4, R5, 0x4, R14 ;  /* 0x000000040504e825 */ /* 0x000fe200078e020e */
[----:B------:R-:W-:Y:S02]  /*87c0*/  @!P2 LEA.HI R8, R8, R8, RZ, 0x1 ;  /* 0x000000080808a211 */ /* 0x000fe400078f08ff */
[----:B------:R-:W-:-:S02]  /*87d0*/  @!P3 LOP3.LUT R13, R13, 0xfffffffe, RZ, 0xc0, !PT ;  /* 0xfffffffe0d0db812 */ /* 0x000fc400078ec0ff */
[----:B------:R2:W-:Y:S01]  /*87e0*/  @!P6 ST.E.64 [R4.64], R108 ;  /* 0x0000006c0400e985 */ /* 0x0005e2000c101b0c */
[----:B-1----:R-:W-:Y:S02]  /*87f0*/  @!P4 LOP3.LUT R11, R18, 0xfffffffe, RZ, 0xc0, !PT ;  /* 0xfffffffe120bc812 */ /* 0x002fe400078ec0ff */
[----:B------:R-:W-:Y:S02]  /*8800*/  IADD3 R18, R9, 0x68, RZ ;  /* 0x0000006809127810 */ /* 0x000fe40007ffe0ff */
[----:B---3--:R-:W-:Y:S01]  /*8810*/  @!P1 LOP3.LUT R3, R6, 0xfffffffe, RZ, 0xc0, !PT ;  /* 0xfffffffe06039812 */ /* 0x008fe200078ec0ff */
[----:B------:R-:W-:Y:S01]  /*8820*/  @!P4 IMAD.WIDE R10, R11, 0x4, R14 ;  /* 0x000000040b0ac825 */ /* 0x000fe200078e020e */
[----:B------:R-:W-:-:S03]  /*8830*/  IADD3 R6, R9, 0x60, RZ ;  /* 0x0000006009067810 */ /* 0x000fc60007ffe0ff */
[----:B------:R-:W-:Y:S01]  /*8840*/  @!P1 IMAD.WIDE R2, R3, 0x4, R14 ;  /* 0x0000000403029825 */ /* 0x000fe200078e020e */
[----:B------:R-:W-:-:S03]  /*8850*/  ISETP.GE.AND P6, PT, R6, c[0x0][0x3c8], PT ;  /* 0x0000f20006007a0c */ /* 0x000fc60003fc6270 */
[----:B----4-:R-:W-:Y:S01]  /*8860*/  @!P3 IMAD.WIDE R16, R13, 0x4, R14 ;  /* 0x000000040d10b825 */ /* 0x010fe200078e020e */
[----:B------:R1:W-:Y:S01]  /*8870*/  @!P1 ST.E.64 [R2.64], R104 ;  /* 0x0000006802009985 */ /* 0x0003e2000c101b0c */
[----:B------:R-:W-:Y:S02]  /*8880*/  ISETP.GE.AND P1, PT, R0, c[0x0][0x3c8], PT ;  /* 0x0000f20000007a0c */ /* 0x000fe40003f26270 */
[----:B------:R-:W-:-:S06]  /*8890*/  IADD3 R13, R9, 0x70, RZ ;  /* 0x00000070090d7810 */ /* 0x000fcc0007ffe0ff */
[----:B------:R-:W-:-:S05]  /*88a0*/  @!P6 LEA.HI R6, R6, R6, RZ, 0x1 ;  /* 0x000000060606e211 */ /* 0x000fca00078f08ff */
[----:B------:R-:W-:Y:S02]  /*88b0*/  @!P1 LEA.HI R0, R0, R0, RZ, 0x1 ;  /* 0x0000000000009211 */ /* 0x000fe400078f08ff */
[----:B--2---:R-:W-:Y:S02]  /*88c0*/  @!P2 LOP3.LUT R5, R8, 0xfffffffe, RZ, 0xc0, !PT ;  /* 0xfffffffe0805a812 */ /* 0x004fe400078ec0ff */
[----:B------:R-:W-:Y:S02]  /*88d0*/  @!P1 LOP3.LUT R21, R0, 0xfffffffe, RZ, 0xc0, !PT ;  /* 0xfffffffe00159812 */ /* 0x000fe400078ec0ff */
[----:B------:R-:W-:Y:S01]  /*88e0*/  IADD3 R8, R9, 0x78, RZ ;  /* 0x0000007809087810 */ /* 0x000fe20007ffe0ff */
[----:B------:R-:W-:Y:S01]  /*88f0*/  @!P2 IMAD.WIDE R4, R5, 0x4, R14 ;  /* 0x000000040504a825 */ /* 0x000fe200078e020e */
[----:B------:R-:W-:-:S03]  /*8900*/  IADD3 R0, R9, 0x88, RZ ;  /* 0x0000008809007810 */ /* 0x000fc60007ffe0ff */
[----:B-1----:R-:W-:Y:S01]  /*8910*/  @!P5 IMAD.WIDE R2, R19, 0x4, R14 ;  /* 0x000000041302d825 */ /* 0x002fe200078e020e */
[----:B------:R-:W-:-:S04]  /*8920*/  IADD3 R19, R9, 0x80, RZ ;  /* 0x0000008009137810 */ /* 0x000fc80007ffe0ff */
[----:B------:R1:W-:Y:S01]  /*8930*/  @!P5 ST.E.64 [R2.64], R100 ;  /* 0x000000640200d985 */ /* 0x0003e2000c101b0c */
[----:B------:R-:W-:-:S03]  /*8940*/  ISETP.GE.AND P5, PT, R18, c[0x0][0x3c8], PT ;  /* 0x0000f20012007a0c */ /* 0x000fc60003fa6270 */
[----:B------:R2:W-:Y:S01]  /*8950*/  @!P4 ST.E.64 [R10.64], R36 ;  /* 0x000000240a00c985 */ /* 0x0005e2000c101b0c */
[----:B------:R-:W-:-:S03]  /*8960*/  ISETP.GE.AND P4, PT, R13, c[0x0][0x3c8], PT ;  /* 0x0000f2000d007a0c */ /* 0x000fc60003f86270 */
[----:B------:R-:W-:Y:S01]  /*8970*/  @!P3 ST.E.64 [R16.64], R40 ;  /* 0x000000281000b985 */ /* 0x000fe2000c101b0c */
[----:B------:R-:W-:-:S03]  /*8980*/  ISETP.GE.AND P3, PT, R8, c[0x0][0x3c8], PT ;  /* 0x0000f20008007a0c */ /* 0x000fc60003f66270 */
[----:B------:R3:W-:Y:S01]  /*8990*/  @!P2 ST.E.64 [R4.64], R44 ;  /* 0x0000002c0400a985 */ /* 0x0007e2000c101b0c */
[----:B------:R-:W-:Y:S02]  /*89a0*/  ISETP.GE.AND P2, PT, R19, c[0x0][0x3c8], PT ;  /* 0x0000f20013007a0c */ /* 0x000fe40003f46270 */
[----:B------:R-:W-:-:S03]  /*89b0*/  @!P5 LEA.HI R18, R18, R18, RZ, 0x1 ;  /* 0x000000121212d211 */ /* 0x000fc600078f08ff */
[----:B------:R-:W-:-:S04]  /*89c0*/  @!P4 LEA.HI R13, R13, R13, RZ, 0x1 ;  /* 0x0000000d0d0dc211 */ /* 0x000fc800078f08ff */
[----:B------:R-:W-:Y:S02]  /*89d0*/  @!P3 LEA.HI R8, R8, R8, RZ, 0x1 ;  /* 0x000000080808b211 */ /* 0x000fe400078f08ff */
[----:B------:R-:W-:Y:S02]  /*89e0*/  @!P4 LOP3.LUT R13, R13, 0xfffffffe, RZ, 0xc0, !PT ;  /* 0xfffffffe0d0dc812 */ /* 0x000fe400078ec0ff */
[----:B------:R-:W-:Y:S02]  /*89f0*/  @!P2 LEA.HI R19, R19, R19, RZ, 0x1 ;  /* 0x000000131313a211 */ /* 0x000fe400078f08ff */
[----:B-1----:R-:W-:Y:S02]  /*8a00*/  @!P6 LOP3.LUT R3, R6, 0xfffffffe, RZ, 0xc0, !PT ;  /* 0xfffffffe0603e812 */ /* 0x002fe400078ec0ff */
[----:B------:R-:W-:Y:S01]  /*8a10*/  @!P2 LOP3.LUT R19, R19, 0xfffffffe, RZ, 0xc0, !PT ;  /* 0xfffffffe1313a812 */ /* 0x000fe200078ec0ff */
[----:B--2---:R-:W-:Y:S01]  /*8a20*/  @!P1 IMAD.WIDE R10, R21, 0x4, R14 ;  /* 0x00000004150a9825 */ /* 0x004fe200078e020e */
[----:B------:R-:W-:-:S03]  /*8a30*/  IADD3 R6, R9, 0x98, RZ ;  /* 0x0000009809067810 */ /* 0x000fc60007ffe0ff */
[--C-:B------:R-:W-:Y:S01]  /*8a40*/  @!P6 IMAD.WIDE R2, R3, 0x4, R14.reuse ;  /* 0x000000040302e825 */ /* 0x100fe200078e020e */
[----:B------:R1:W-:Y:S01]  /*8a50*/  @!P1 ST.E.64 [R10.64], R48 ;  /* 0x000000300a009985 */ /* 0x0003e2000c101b0c */
[----:B------:R-:W-:Y:S02]  /*8a60*/  ISETP.GE.AND P1, PT, R0, c[0x0][0x3c8], PT ;  /* 0x0000f20000007a0c */ /* 0x000fe40003f26270 */
[----:B---3--:R-:W-:Y:S01]  /*8a70*/  @!P5 LOP3.LUT R5, R18, 0xfffffffe, RZ, 0xc0, !PT ;  /* 0xfffffffe1205d812 */ /* 0x008fe200078ec0ff */
[----:B------:R2:W-:Y:S01]  /*8a80*/  @!P6 ST.E.64 [R2.64], R52 ;  /* 0x000000340200e985 */ /* 0x0005e2000c101b0c */
[----:B------:R-:W-:Y:S01]  /*8a90*/  @!P4 IMAD.WIDE R16, R13, 0x4, R14 ;  /* 0x000000040d10c825 */ /* 0x000fe200078e020e */
[----:B------:R-:W-:-:S03]  /*8aa0*/  IADD3 R13, R9, 0xa0, RZ ;  /* 0x000000a0090d7810 */ /* 0x000fc60007ffe0ff */
[----:B------:R-:W-:-:S04]  /*8ab0*/  @!P5 IMAD.WIDE R4, R5, 0x4, R14 ;  /* 0x000000040504d825 */ /* 0x000fc800078e020e */
[----:B------:R-:W-:Y:S01]  /*8ac0*/  @!P2 IMAD.WIDE R18, R19, 0x4, R14 ;  /* 0x000000041312a825 */ /* 0x000fe200078e020e */
[----:B------:R-:W-:Y:S01]  /*8ad0*/  @!P1 LEA.HI R0, R0, R0, RZ, 0x1 ;  /* 0x0000000000009211 */ /* 0x000fe200078f08ff */
[----:B------:R3:W-:Y:S01]  /*8ae0*/  @!P5 ST.E.64 [R4.64], R56 ;  /* 0x000000380400d985 */ /* 0x0007e2000c101b0c */
[----:B------:R-:W-:-:S03]  /*8af0*/  ISETP.GE.AND P5, PT, R6, c[0x0][0x3c8], PT ;  /* 0x0000f20006007a0c */ /* 0x000fc60003fa6270 */
[----:B------:R4:W-:Y:S01]  /*8b00*/  @!P4 ST.E.64 [R16.64], R60 ;  /* 0x0000003c1000c985 */ /* 0x0009e2000c101b0c */
[----:B------:R-:W-:Y:S02]  /*8b10*/  ISETP.GE.AND P4, PT, R13, c[0x0][0x3c8], PT ;  /* 0x0000f2000d007a0c */ /* 0x000fe40003f86270 */
[----:B-1----:R-:W-:Y:S02]  /*8b20*/  @!P3 LOP3.LUT R11, R8, 0xfffffffe, RZ, 0xc0, !PT ;  /* 0xfffffffe080bb812 */ /* 0x002fe400078ec0ff */
[----:B------:R-:W-:Y:S02]  /*8b30*/  IADD3 R8, R9, 0xa8, RZ ;  /* 0x000000a809087810 */ /* 0x000fe40007ffe0ff */
[----:B--2---:R-:W-:Y:S01]  /*8b40*/  @!P1 LOP3.LUT R3, R0, 0xfffffffe, RZ, 0xc0, !PT ;  /* 0xfffffffe00039812 */ /* 0x004fe200078ec0ff */
[--C-:B------:R-:W-:Y:S01]  /*8b50*/  @!P3 IMAD.WIDE R10, R11, 0x4, R14.reuse ;  /* 0x000000040b0ab825 */ /* 0x100fe200078e020e */
[----:B------:R-:W-:Y:S02]  /*8b60*/  IADD3 R0, R9, 0x90, RZ ;  /* 0x0000009009007810 */ /* 0x000fe40007ffe0ff */
[----:B------:R-:W-:Y:S01]  /*8b70*/  @!P5 LEA.HI R6, R6, R6, RZ, 0x1 ;  /* 0x000000060606d211 */ /* 0x000fe200078f08ff */
[----:B------:R-:W-:Y:S01]  /*8b80*/  @!P1 IMAD.WIDE R2, R3, 0x4, R14 ;  /* 0x0000000403029825 */ /* 0x000fe200078e020e */
[----:B------:R-:W-:Y:S01]  /*8b90*/  ISETP.GE.AND P6, PT, R0, c[0x0][0x3c8], PT ;  /* 0x0000f20000007a0c */ /* 0x000fe20003fc6270 */
[----:B------:R1:W-:Y:S01]  /*8ba0*/  @!P3 ST.E.64 [R10.64], R64 ;  /* 0x000000400a00b985 */ /* 0x0003e2000c101b0c */
[----:B------:R-:W-:-:S02]  /*8bb0*/  ISETP.GE.AND P3, PT, R8, c[0x0][0x3c8], PT ;  /* 0x0000f20008007a0c */ /* 0x000fc40003f66270 */
[----:B------:R-:W-:Y:S01]  /*8bc0*/  @!P4 LEA.HI R13, R13, R13, RZ, 0x1 ;  /* 0x0000000d0d0dc211 */ /* 0x000fe200078f08ff */
[----:B------:R2:W-:Y:S01]  /*8bd0*/  @!P2 ST.E.64 [R18.64], R68 ;  /* 0x000000441200a985 */ /* 0x0005e2000c101b0c */
[C---:B---3--:R-:W-:Y:S02]  /*8be0*/  IADD3 R5, R9.reuse, 0xb0, RZ ;  /* 0x000000b009057810 */ /* 0x048fe40007ffe0ff */
[----:B------:R-:W-:Y:S01]  /*8bf0*/  IADD3 R4, R9, 0xb8, RZ ;  /* 0x000000b809047810 */ /* 0x000fe20007ffe0ff */
[----:B------:R3:W-:Y:S01]  /*8c00*/  @!P1 ST.E.64 [R2.64], R72 ;  /* 0x0000004802009985 */ /* 0x0007e2000c101b0c */
[----:B------:R-:W-:Y:S02]  /*8c10*/  ISETP.GE.AND P2, PT, R5, c[0x0][0x3c8], PT ;  /* 0x0000f20005007a0c */ /* 0x000fe40003f46270 */
[----:B------:R-:W-:Y:S02]  /*8c20*/  ISETP.GE.AND P1, PT, R4, c[0x0][0x3c8], PT ;  /* 0x0000f20004007a0c */ /* 0x000fe40003f26270 */
[----:B------:R-:W-:-:S02]  /*8c30*/  @!P6 LEA.HI R0, R0, R0, RZ, 0x1 ;  /* 0x000000000000e211 */ /* 0x000fc400078f08ff */
[----:B------:R-:W-:Y:S02]  /*8c40*/  @!P3 LEA.HI R8, R8, R8, RZ, 0x1 ;  /* 0x000000080808b211 */ /* 0x000fe400078f08ff */
[----:B------:R-:W-:Y:S02]  /*8c50*/  @!P4 LOP3.LUT R13, R13, 0xfffffffe, RZ, 0xc0, !PT ;  /* 0xfffffffe0d0dc812 */ /* 0x000fe400078ec0ff */
[----:B----4-:R-:W-:-:S03]  /*8c60*/  @!P3 LOP3.LUT R17, R8, 0xfffffffe, RZ, 0xc0, !PT ;  /* 0xfffffffe0811b812 */ /* 0x010fc600078ec0ff */
[----:B------:R-:W-:Y:S01]  /*8c70*/  @!P2 LEA.HI R5, R5, R5, RZ, 0x1 ;  /* 0x000000050505a211 */ /* 0x000fe200078f08ff */
[--C-:B------:R-:W-:Y:S01]  /*8c80*/  @!P4 IMAD.WIDE R20, R13, 0x4, R14.reuse ;  /* 0x000000040d14c825 */ /* 0x100fe200078e020e */
[----:B------:R-:W-:Y:S02]  /*8c90*/  @!P1 LEA.HI R4, R4, R4, RZ, 0x1 ;  /* 0x0000000404049211 */ /* 0x000fe400078f08ff */
[----:B------:R-:W-:Y:S01]  /*8ca0*/  @!P2 LOP3.LUT R5, R5, 0xfffffffe, RZ, 0xc0, !PT ;  /* 0xfffffffe0505a812 */ /* 0x000fe200078ec0ff */
[----:B------:R-:W-:Y:S01]  /*8cb0*/  @!P3 IMAD.WIDE R16, R17, 0x4, R14 ;  /* 0x000000041110b825 */ /* 0x000fe200078e020e */
[----:B-1----:R-:W-:Y:S02]  /*8cc0*/  @!P5 LOP3.LUT R11, R6, 0xfffffffe, RZ, 0xc0, !PT ;  /* 0xfffffffe060bd812 */ /* 0x002fe400078ec0ff */
[----:B--2---:R-:W-:-:S03]  /*8cd0*/  @!P1 LOP3.LUT R19, R4, 0xfffffffe, RZ, 0xc0, !PT ;  /* 0xfffffffe04139812 */ /* 0x004fc600078ec0ff */
[----:B------:R-:W-:Y:S01]  /*8ce0*/  @!P5 IMAD.WIDE R10, R11, 0x4, R14 ;  /* 0x000000040b0ad825 */ /* 0x000fe200078e020e */
[----:B---3--:R-:W-:-:S03]  /*8cf0*/  @!P6 LOP3.LUT R3, R0, 0xfffffffe, RZ, 0xc0, !PT ;  /* 0xfffffffe0003e812 */ /* 0x008fc600078ec0ff */
[----:B------:R-:W-:-:S04]  /*8d00*/  @!P2 IMAD.WIDE R4, R5, 0x4, R14 ;  /* 0x000000040504a825 */ /* 0x000fc800078e020e */
[----:B------:R-:W-:-:S04]  /*8d10*/  @!P6 IMAD.WIDE R2, R3, 0x4, R14 ;  /* 0x000000040302e825 */ /* 0x000fc800078e020e */
[----:B------:R-:W-:Y:S01]  /*8d20*/  @!P1 IMAD.WIDE R14, R19, 0x4, R14 ;  /* 0x00000004130e9825 */ /* 0x000fe200078e020e */
[----:B------:R1:W-:Y:S04]  /*8d30*/  @!P6 ST.E.64 [R2.64], R76 ;  /* 0x0000004c0200e985 */ /* 0x0003e8000c101b0c */
[----:B------:R1:W-:Y:S04]  /*8d40*/  @!P5 ST.E.64 [R10.64], R80 ;  /* 0x000000500a00d985 */ /* 0x0003e8000c101b0c */
[----:B------:R1:W-:Y:S04]  /*8d50*/  @!P4 ST.E.64 [R20.64], R84 ;  /* 0x000000541400c985 */ /* 0x0003e8000c101b0c */
[----:B------:R1:W-:Y:S04]  /*8d60*/  @!P3 ST.E.64 [R16.64], R88 ;  /* 0x000000581000b985 */ /* 0x0003e8000c101b0c */
[----:B------:R1:W-:Y:S04]  /*8d70*/  @!P2 ST.E.64 [R4.64], R92 ;  /* 0x0000005c0400a985 */ /* 0x0003e8000c101b0c */
[----:B------:R1:W-:Y:S02]  /*8d80*/  @!P1 ST.E.64 [R14.64], R96 ;  /* 0x000000600e009985 */ /* 0x0003e4000c101b0c */
.L_x_17:
[----:B------:R-:W-:Y:S05]  /*8d90*/  BSYNC B0 ;  /* 0x0000000000007941 */ /* 0x000fea0003800000 */
.L_x_16:
[----:B-1-3--:R1:W2:Y:S04]  /*8da0*/  SHFL.IDX PT, R5, R12, 0x1, 0x1c1f ;  /* 0x003c1f000c057f89 */ /* 0x00a2a800000e0000 */
[----:B------:R1:W3:Y:S01]  /*8db0*/  SHFL.IDX PT, R4, R7, 0x1, 0x1c1f ;  /* 0x003c1f0007047f89 */ /* 0x0002e200000e0000 */
[----:B------:R-:W-:Y:S05]  /*8dc0*/  @P0 EXIT ;  /* 0x000000000000094d */ /* 0x000fea0003800000 */
[C---:B------:R-:W-:Y:S02]  /*8dd0*/  IADD3 R3, R9.reuse, 0x8, RZ ;  /* 0x0000000809037810 */ /* 0x040fe40007ffe0ff */
[----:B------:R-:W-:-:S02]  /*8de0*/  ISETP.GE.AND P1, PT, R9, c[0x0][0x3c8], PT ;  /* 0x0000f20009007a0c */ /* 0x000fc40003f26270 */
[----:B------:R-:W-:Y:S02]  /*8df0*/  ISETP.GE.AND P0, PT, R3, c[0x0][0x3c8], PT ;  /* 0x0000f20003007a0c */ /* 0x000fe40003f06270 */
[C---:B------:R-:W-:Y:S02]  /*8e00*/  IADD3 R2, R9.reuse, 0x10, RZ ;  /* 0x0000001009027810 */ /* 0x040fe40007ffe0ff */
[C---:B------:R-:W-:Y:S02]  /*8e10*/  IADD3 R0, R9.reuse, 0x18, RZ ;  /* 0x0000001809007810 */ /* 0x040fe40007ffe0ff */
[----:B------:R-:W-:Y:S02]  /*8e20*/  ISETP.GE.AND P6, PT, R2, c[0x0][0x3c8], PT ;  /* 0x0000f20002007a0c */ /* 0x000fe40003fc6270 */
[----:B------:R-:W-:Y:S02]  /*8e30*/  ISETP.GE.AND P5, PT, R0, c[0x0][0x3c8], PT ;  /* 0x0000f20000007a0c */ /* 0x000fe40003fa6270 */
[C---:B------:R-:W-:Y:S01]  /*8e40*/  IADD3 R10, R9.reuse, 0x20, RZ ;  /* 0x00000020090a7810 */ /* 0x040fe20007ffe0ff */
[C---:B-123--:R-:W-:Y:S01]  /*8e50*/  @!P1 IMAD.WIDE R12, R9.reuse, 0x4, R4 ;  /* 0x00000004090c9825 */ /* 0x04efe200078e0204 */
[----:B------:R-:W-:-:S02]  /*8e60*/  IADD3 R8, R9, 0x28, RZ ;  /* 0x0000002809087810 */ /* 0x000fc40007ffe0ff */
[----:B------:R-:W-:Y:S02]  /*8e70*/  @!P0 LEA.HI R3, R3, R3, RZ, 0x1 ;  /* 0x0000000303038211 */ /* 0x000fe400078f08ff */
[----:B------:R-:W-:Y:S01]  /*8e80*/  IADD3 R7, R9, 0x30, RZ ;  /* 0x0000003009077810 */ /* 0x000fe20007ffe0ff */
[----:B------:R1:W-:Y:S01]  /*8e90*/  @!P1 ST.E.64 [R12.64], R130 ;  /* 0x000000820c009985 */ /* 0x0003e2000c101b0c */
[----:B------:R-:W-:Y:S02]  /*8ea0*/  @!P0 LOP3.LUT R3, R3, 0xfffffffe, RZ, 0xc0, !PT ;  /* 0xfffffffe03038812 */ /* 0x000fe400078ec0ff */
[----:B------:R-:W-:Y:S02]  /*8eb0*/  IADD3 R6, R9, 0x38, RZ ;  /* 0x0000003809067810 */ /* 0x000fe40007ffe0ff */
[----:B------:R-:W-:Y:S01]  /*8ec0*/  ISETP.GE.AND P4, PT, R10, c[0x0][0x3c8], PT ;  /* 0x0000f2000a007a0c */ /* 0x000fe20003f86270 */
[----:B----4-:R-:W-:Y:S01]  /*8ed0*/  @!P0 IMAD.WIDE R14, R3, 0x4, R4 ;  /* 0x00000004030e8825 */ /* 0x010fe200078e0204 */
[----:B------:R-:W-:-:S02]  /*8ee0*/  IADD3 R3, R9, 0x40, RZ ;  /* 0x0000004009037810 */ /* 0x000fc40007ffe0ff */
[----:B------:R-:W-:Y:S02]  /*8ef0*/  ISETP.GE.AND P3, PT, R8, c[0x0][0x3c8], PT ;  /* 0x0000f20008007a0c */ /* 0x000fe40003f66270 */
[----:B------:R-:W-:Y:S01]  /*8f00*/  ISETP.GE.AND P2, PT, R7, c[0x0][0x3c8], PT ;  /* 0x0000f20007007a0c */ /* 0x000fe20003f46270 */
[----:B------:R2:W-:Y:S01]  /*8f10*/  @!P0 ST.E.64 [R14.64], R126 ;  /* 0x0000007e0e008985 */ /* 0x0005e2000c101b0c */
[----:B------:R-:W-:Y:S02]  /*8f20*/  ISETP.GE.AND P1, PT, R6, c[0x0][0x3c8], PT ;  /* 0x0000f20006007a0c */ /* 0x000fe40003f26270 */
[----:B------:R-:W-:Y:S02]  /*8f30*/  @!P6 LEA.HI R2, R2, R2, RZ, 0x1 ;  /* 0x000000020202e211 */ /* 0x000fe400078f08ff */
[----:B------:R-:W-:Y:S02]  /*8f40*/  ISETP.GE.AND P0, PT, R3, c[0x0][0x3c8], PT ;  /* 0x0000f20003007a0c */ /* 0x000fe40003f06270 */
[----:B------:R-:W-:-:S02]  /*8f50*/  @!P5 LEA.HI R0, R0, R0, RZ, 0x1 ;  /* 0x000000000000d211 */ /* 0x000fc400078f08ff */
[----:B------:R-:W-:Y:S02]  /*8f60*/  @!P6 LOP3.LUT R11, R2, 0xfffffffe, RZ, 0xc0, !PT ;  /* 0xfffffffe020be812 */ /* 0x000fe400078ec0ff */
[----:B------:R-:W-:Y:S02]  /*8f70*/  @!P4 LEA.HI R10, R10, R10, RZ, 0x1 ;  /* 0x0000000a0a0ac211 */ /* 0x000fe400078f08ff */
[----:B------:R-:W-:Y:S02]  /*8f80*/  @!P3 LEA.HI R8, R8, R8, RZ, 0x1 ;  /* 0x000000080808b211 */ /* 0x000fe400078f08ff */
[----:B------:R-:W-:Y:S02]  /*8f90*/  IADD3 R2, R9, 0x48, RZ ;  /* 0x0000004809027810 */ /* 0x000fe40007ffe0ff */
[----:B-1----:R-:W-:Y:S02]  /*8fa0*/  @!P5 LOP3.LUT R13, R0, 0xfffffffe, RZ, 0xc0, !PT ;  /* 0xfffffffe000dd812 */ /* 0x002fe400078ec0ff */
[----:B------:R-:W-:-:S02]  /*8fb0*/  @!P2 LEA.HI R7, R7, R7, RZ, 0x1 ;  /* 0x000000070707a211 */ /* 0x000fc400078f08ff */
[----:B------:R-:W-:Y:S01]  /*8fc0*/  IADD3 R0, R9, 0x50, RZ ;  /* 0x0000005009007810 */ /* 0x000fe20007ffe0ff */
[--C-:B------:R-:W-:Y:S01]  /*8fd0*/  @!P5 IMAD.WIDE R12, R13, 0x4, R4.reuse ;  /* 0x000000040d0cd825 */ /* 0x100fe200078e0204 */
[----:B------:R-:W-:Y:S02]  /*8fe0*/  @!P1 LEA.HI R6, R6, R6, RZ, 0x1 ;  /* 0x0000000606069211 */ /* 0x000fe400078f08ff */
[----:B------:R-:W-:Y:S02]  /*8ff0*/  @!P0 LEA.HI R3, R3, R3, RZ, 0x1 ;  /* 0x0000000303038211 */ /* 0x000fe400078f08ff */
[----:B------:R-:W-:Y:S01]  /*9000*/  @!P3 LOP3.LUT R17, R8, 0xfffffffe, RZ, 0xc0, !PT ;  /* 0xfffffffe0811b812 */ /* 0x000fe200078ec0ff */
[----:B--2---:R-:W-:Y:S01]  /*9010*/  @!P6 IMAD.WIDE R14, R11, 0x4, R4 ;  /* 0x000000040b0ee825 */ /* 0x004fe200078e0204 */
[----:B------:R-:W-:Y:S02]  /*9020*/  @!P4 LOP3.LUT R11, R10, 0xfffffffe, RZ, 0xc0, !PT ;  /* 0xfffffffe0a0bc812 */ /* 0x000fe400078ec0ff */
[----:B------:R-:W-:-:S02]  /*9030*/  @!P2 LOP3.LUT R7, R7, 0xfffffffe, RZ, 0xc0, !PT ;  /* 0xfffffffe0707a812 */ /* 0x000fc400078ec0ff */
[----:B------:R1:W-:Y:S01]  /*9040*/  @!P6 ST.E.64 [R14.64], R122 ;  /* 0x0000007a0e00e985 */ /* 0x0003e2000c101b0c */
[----:B------:R-:W-:Y:S01]  /*9050*/  ISETP.GE.AND P6, PT, R2, c[0x0][0x3c8], PT ;  /* 0x0000f20002007a0c */ /* 0x000fe20003fc6270 */
[----:B------:R-:W-:Y:S01]  /*9060*/  @!P4 IMAD.WIDE R10, R11, 0x4, R4 ;  /* 0x000000040b0ac825 */ /* 0x000fe200078e0204 */
[----:B------:R-:W-:Y:S01]  /*9070*/  @!P0 LOP3.LUT R3, R3, 0xfffffffe, RZ, 0xc0, !PT ;  /* 0xfffffffe03038812 */ /* 0x000fe200078ec0ff */
[----:B------:R2:W-:Y:S01]  /*9080*/  @!P5 ST.E.64 [R12.64], R118 ;  /* 0x000000760c00d985 */ /* 0x0005e2000c101b0c */
[----:B------:R-:W-:Y:S02]  /*9090*/  ISETP.GE.AND P5, PT, R0, c[0x0][0x3c8], PT ;  /* 0x0000f20000007a0c */ /* 0x000fe40003fa6270 */
[C---:B------:R-:W-:Y:S01]  /*90a0*/  IADD3 R20, R9.reuse, 0x58, RZ ;  /* 0x0000005809147810 */ /* 0x040fe20007ffe0ff */
[----:B------:R3:W-:Y:S01]  /*90b0*/  @!P4 ST.E.64 [R10.64], R114 ;  /* 0x000000720a00c985 */ /* 0x0007e2000c101b0c */
[C---:B------:R-:W-:Y:S02]  /*90c0*/  IADD3 R19, R9.reuse, 0x60, RZ ;  /* 0x0000006009137810 */ /* 0x040fe40007ffe0ff */
[----:B------:R-:W-:-:S02]  /*90d0*/  IADD3 R18, R9, 0x68, RZ ;  /* 0x0000006809127810 */ /* 0x000fc40007ffe0ff */
[----:B------:R-:W-:Y:S02]  /*90e0*/  IADD3 R8, R9, 0x70, RZ ;  /* 0x0000007009087810 */ /* 0x000fe40007ffe0ff */
[----:B------:R-:W-:Y:S02]  /*90f0*/  ISETP.GE.AND P4, PT, R20, c[0x0][0x3c8], PT ;  /* 0x0000f20014007a0c */ /* 0x000fe40003f86270 */
[----:B------:R-:W-:Y:S02]  /*9100*/  @!P6 LEA.HI R2, R2, R2, RZ, 0x1 ;  /* 0x000000020202e211 */ /* 0x000fe400078f08ff */
[----:B------:R-:W-:-:S09]  /*9110*/  @!P5 LEA.HI R0, R0, R0, RZ, 0x1 ;  /* 0x000000000000d211 */ /* 0x000fd200078f08ff */
[----:B------:R-:W-:Y:S01]  /*9120*/  @!P4 LEA.HI R20, R20, R20, RZ, 0x1 ;  /* 0x000000141414c211 */ /* 0x000fe200078f08ff */
[----:B-1----:R-:W-:Y:S01]  /*9130*/  @!P3 IMAD.WIDE R14, R17, 0x4, R4 ;  /* 0x00000004110eb825 */ /* 0x002fe200078e0204 */
[----:B--2---:R-:W-:-:S03]  /*9140*/  @!P1 LOP3.LUT R13, R6, 0xfffffffe, RZ, 0xc0, !PT ;  /* 0xfffffffe060d9812 */ /* 0x004fc600078ec0ff */
[--C-:B------:R-:W-:Y:S01]  /*9150*/  @!P2 IMAD.WIDE R6, R7, 0x4, R4.reuse ;  /* 0x000000040706a825 */ /* 0x100fe200078e0204 */
[----:B------:R1:W-:Y:S01]  /*9160*/  @!P3 ST.E.64 [R14.64], R110 ;  /* 0x0000006e0e00b985 */ /* 0x0003e2000c101b0c */
[----:B------:R-:W-:Y:S02]  /*9170*/  ISETP.GE.AND P3, PT, R19, c[0x0][0x3c8], PT ;  /* 0x0000f20013007a0c */ /* 0x000fe40003f66270 */
[--C-:B------:R-:W-:Y:S01]  /*9180*/  @!P1 IMAD.WIDE R12, R13, 0x4, R4.reuse ;  /* 0x000000040d0c9825 */ /* 0x100fe200078e0204 */
[----:B------:R2:W-:Y:S01]  /*9190*/  @!P2 ST.E.64 [R6.64], R106 ;  /* 0x0000006a0600a985 */ /* 0x0005e2000c101b0c */
[----:B------:R-:W-:Y:S02]  /*91a0*/  ISETP.GE.AND P2, PT, R18, c[0x0][0x3c8], PT ;  /* 0x0000f20012007a0c */ /* 0x000fe40003f46270 */
[----:B------:R-:W-:Y:S01]  /*91b0*/  @!P0 IMAD.WIDE R16, R3, 0x4, R4 ;  /* 0x0000000403108825 */ /* 0x000fe200078e0204 */
[----:B------:R-:W-:Y:S01]  /*91c0*/  IADD3 R3, R9, 0x78, RZ ;  /* 0x0000007809037810 */ /* 0x000fe20007ffe0ff */
[----:B------:R4:W-:Y:S01]  /*91d0*/  @!P1 ST.E.64 [R12.64], R102 ;  /* 0x000000660c009985 */ /* 0x0009e2000c101b0c */
[----:B------:R-:W-:-:S02]  /*91e0*/  ISETP.GE.AND P1, PT, R8, c[0x0][0x3c8], PT ;  /* 0x0000f20008007a0c */ /* 0x000fc40003f26270 */
[----:B---3--:R-:W-:Y:S01]  /*91f0*/  @!P5 LOP3.LUT R11, R0, 0xfffffffe, RZ, 0xc0, !PT ;  /* 0xfffffffe000bd812 */ /* 0x008fe200078ec0ff */
[----:B------:R3:W-:Y:S01]  /*9200*/  @!P0 ST.E.64 [R16.64], R38 ;  /* 0x0000002610008985 */ /* 0x0007e2000c101b0c */
[----:B------:R-:W-:Y:S02]  /*9210*/  ISETP.GE.AND P0, PT, R3, c[0x0][0x3c8], PT ;  /* 0x0000f20003007a0c */ /* 0x000fe40003f06270 */
[----:B------:R-:W-:Y:S01]  /*9220*/  @!P3 LEA.HI R19, R19, R19, RZ, 0x1 ;  /* 0x000000131313b211 */ /* 0x000fe200078f08ff */
[----:B------:R-:W-:Y:S01]  /*9230*/  @!P5 IMAD.WIDE R10, R11, 0x4, R4 ;  /* 0x000000040b0ad825 */ /* 0x000fe200078e0204 */
[----:B------:R-:W-:Y:S02]  /*9240*/  @!P2 LEA.HI R18, R18, R18, RZ, 0x1 ;  /* 0x000000121212a211 */ /* 0x000fe400078f08ff */
[----:B------:R-:W-:Y:S02]  /*9250*/  @!P3 LOP3.LUT R19, R19, 0xfffffffe, RZ, 0xc0, !PT ;  /* 0xfffffffe1313b812 */ /* 0x000fe400078ec0ff */
[----:B------:R-:W-:-:S02]  /*9260*/  IADD3 R0, R9, 0x88, RZ ;  /* 0x0000008809007810 */ /* 0x000fc40007ffe0ff */
[----:B------:R-:W-:-:S03]  /*9270*/  @!P1 LEA.HI R8, R8, R8, RZ, 0x1 ;  /* 0x0000000808089211 */ /* 0x000fc600078f08ff */
[----:B------:R-:W-:Y:S01]  /*9280*/  @!P0 LEA.HI R3, R3, R3, RZ, 0x1 ;  /* 0x0000000303038211 */ /* 0x000fe200078f08ff */
[--C-:B-1----:R-:W-:Y:S01]  /*9290*/  @!P3 IMAD.WIDE R14, R19, 0x4, R4.reuse ;  /* 0x00000004130eb825 */ /* 0x102fe200078e0204 */
[----:B------:R-:W-:Y:S02]  /*92a0*/  IADD3 R19, R9, 0x98, RZ ;  /* 0x0000009809137810 */ /* 0x000fe40007ffe0ff */
[----:B------:R-:W-:Y:S02]  /*92b0*/  @!P0 LOP3.LUT R3, R3, 0xfffffffe, RZ, 0xc0, !PT ;  /* 0xfffffffe03038812 */ /* 0x000fe400078ec0ff */
[----:B--2---:R-:W-:Y:S02]  /*92c0*/  @!P6 LOP3.LUT R7, R2, 0xfffffffe, RZ, 0xc0, !PT ;  /* 0xfffffffe0207e812 */ /* 0x004fe400078ec0ff */
[----:B------:R-:W-:Y:S02]  /*92d0*/  IADD3 R2, R9, 0x80, RZ ;  /* 0x0000008009027810 */ /* 0x000fe40007ffe0ff */
[----:B----4-:R-:W-:Y:S01]  /*92e0*/  @!P4 LOP3.LUT R13, R20, 0xfffffffe, RZ, 0xc0, !PT ;  /* 0xfffffffe140dc812 */ /* 0x010fe200078ec0ff */
[----:B------:R-:W-:Y:S01]  /*92f0*/  @!P6 IMAD.WIDE R6, R7, 0x4, R4 ;  /* 0x000000040706e825 */ /* 0x000fe200078e0204 */
[----:B------:R-:W-:-:S03]  /*9300*/  IADD3 R20, R9, 0x90, RZ ;  /* 0x0000009009147810 */ /* 0x000fc60007ffe0ff */
[--C-:B------:R-:W-:Y:S01]  /*9310*/  @!P4 IMAD.WIDE R12, R13, 0x4, R4.reuse ;  /* 0x000000040d0cc825 */ /* 0x100fe200078e0204 */
[----:B------:R1:W-:Y:S01]  /*9320*/  @!P6 ST.E.64 [R6.64], R42 ;  /* 0x0000002a0600e985 */ /* 0x0003e2000c101b0c */
[----:B------:R-:W-:Y:S02]  /*9330*/  ISETP.GE.AND P6, PT, R2, c[0x0][0x3c8], PT ;  /* 0x0000f20002007a0c */ /* 0x000fe40003fc6270 */
[----:B---3--:R-:W-:Y:S01]  /*9340*/  @!P0 IMAD.WIDE R16, R3, 0x4, R4 ;  /* 0x0000000403108825 */ /* 0x008fe200078e0204 */
[----:B------:R2:W-:Y:S01]  /*9350*/  @!P5 ST.E.64 [R10.64], R46 ;  /* 0x0000002e0a00d985 */ /* 0x0005e2000c101b0c */
[----:B------:R-:W-:Y:S02]  /*9360*/  ISETP.GE.AND P5, PT, R0, c[0x0][0x3c8], PT ;  /* 0x0000f20000007a0c */ /* 0x000fe40003fa6270 */
[----:B------:R-:W-:Y:S01]  /*9370*/  IADD3 R3, R9, 0xb0, RZ ;  /* 0x000000b009037810 */ /* 0x000fe20007ffe0ff */
[----:B------:R3:W-:Y:S01]  /*9380*/  @!P4 ST.E.64 [R12.64], R50 ;  /* 0x000000320c00c985 */ /* 0x0007e2000c101b0c */
[----:B------:R-:W-:-:S03]  /*9390*/  ISETP.GE.AND P4, PT, R20, c[0x0][0x3c8], PT ;  /* 0x0000f20014007a0c */ /* 0x000fc60003f86270 */
[----:B------:R4:W-:Y:S01]  /*93a0*/  @!P3 ST.E.64 [R14.64], R54 ;  /* 0x000000360e00b985 */ /* 0x0009e2000c101b0c */
[----:B------:R-:W-:Y:S02]  /*93b0*/  ISETP.GE.AND P3, PT, R19, c[0x0][0x3c8], PT ;  /* 0x0000f20013007a0c */ /* 0x000fe40003f66270 */
[----:B------:R-:W-:-:S03]  /*93c0*/  @!P6 LEA.HI R2, R2, R2, RZ, 0x1 ;  /* 0x000000020202e211 */ /* 0x000fc600078f08ff */
[----:B------:R-:W-:-:S04]  /*93d0*/  @!P5 LEA.HI R0, R0, R0, RZ, 0x1 ;  /* 0x000000000000d211 */ /* 0x000fc800078f08ff */
[----:B------:R-:W-:-:S04]  /*93e0*/  @!P4 LEA.HI R20, R20, R20, RZ, 0x1 ;  /* 0x000000141414c211 */ /* 0x000fc800078f08ff */
[----:B------:R-:W-:Y:S02]  /*93f0*/  @!P3 LEA.HI R19, R19, R19, RZ, 0x1 ;  /* 0x000000131313b211 */ /* 0x000fe400078f08ff */
[----:B-1----:R-:W-:Y:S02]  /*9400*/  @!P2 LOP3.LUT R7, R18, 0xfffffffe, RZ, 0xc0, !PT ;  /* 0xfffffffe1207a812 */ /* 0x002fe400078ec0ff */
[----:B------:R-:W-:Y:S02]  /*9410*/  IADD3 R18, R9, 0xa0, RZ ;  /* 0x000000a009127810 */ /* 0x000fe40007ffe0ff */
[----:B--2---:R-:W-:Y:S01]  /*9420*/  @!P1 LOP3.LUT R11, R8, 0xfffffffe, RZ, 0xc0, !PT ;  /* 0xfffffffe080b9812 */ /* 0x004fe200078ec0ff */
[--C-:B------:R-:W-:Y:S01]  /*9430*/  @!P2 IMAD.WIDE R6, R7, 0x4, R4.reuse ;  /* 0x000000040706a825 */ /* 0x100fe200078e0204 */
[----:B------:R-:W-:Y:S02]  /*9440*/  IADD3 R8, R9, 0xa8, RZ ;  /* 0x000000a809087810 */ /* 0x000fe40007ffe0ff */
[----:B---3--:R-:W-:Y:S01]  /*9450*/  @!P4 LOP3.LUT R13, R20, 0xfffffffe, RZ, 0xc0, !PT ;  /* 0xfffffffe140dc812 */ /* 0x008fe200078ec0ff */
[----:B------:R-:W-:Y:S01]  /*9460*/  @!P1 IMAD.WIDE R10, R11, 0x4, R4 ;  /* 0x000000040b0a9825 */ /* 0x000fe200078e0204 */
[----:B------:R1:W-:Y:S01]  /*9470*/  @!P2 ST.E.64 [R6.64], R58 ;  /* 0x0000003a0600a985 */ /* 0x0003e2000c101b0c */
[----:B------:R-:W-:-:S02]  /*9480*/  ISETP.GE.AND P2, PT, R18, c[0x0][0x3c8], PT ;  /* 0x0000f20012007a0c */ /* 0x000fc40003f46270 */
[----:B------:R-:W-:Y:S01]  /*9490*/  @!P3 LOP3.LUT R19, R19, 0xfffffffe, RZ, 0xc0, !PT ;  /* 0xfffffffe1313b812 */ /* 0x000fe200078ec0ff */
[----:B------:R2:W-:Y:S01]  /*94a0*/  @!P1 ST.E.64 [R10.64], R62 ;  /* 0x0000003e0a009985 */ /* 0x0005e2000c101b0c */
[----:B------:R-:W-:Y:S02]  /*94b0*/  ISETP.GE.AND P1, PT, R8, c[0x0][0x3c8], PT ;  /* 0x0000f20008007a0c */ /* 0x000fe40003f26270 */
[----:B------:R-:W-:Y:S01]  /*94c0*/  IADD3 R9, R9, 0xb8, RZ ;  /* 0x000000b809097810 */ /* 0x000fe20007ffe0ff */
[----:B------:R3:W-:Y:S01]  /*94d0*/  @!P0 ST.E.64 [R16.64], R66 ;  /* 0x0000004210008985 */ /* 0x0007e2000c101b0c */
[----:B------:R-:W-:-:S05]  /*94e0*/  ISETP.GE.AND P0, PT, R3, c[0x0][0x3c8], PT ;  /* 0x0000f20003007a0c */ /* 0x000fca0003f06270 */
[----:B------:R-:W-:-:S04]  /*94f0*/  @!P2 LEA.HI R18, R18, R18, RZ, 0x1 ;  /* 0x000000121212a211 */ /* 0x000fc800078f08ff */
[----:B------:R-:W-:Y:S02]  /*9500*/  @!P1 LEA.HI R8, R8, R8, RZ, 0x1 ;  /* 0x0000000808089211 */ /* 0x000fe400078f08ff */
[----:B----4-:R-:W-:Y:S02]  /*9510*/  @!P2 LOP3.LUT R15, R18, 0xfffffffe, RZ, 0xc0, !PT ;  /* 0xfffffffe120fa812 */ /* 0x010fe400078ec0ff */
[----:B------:R-:W-:-:S04]  /*9520*/  @!P0 LEA.HI R3, R3, R3, RZ, 0x1 ;  /* 0x0000000303038211 */ /* 0x000fc800078f08ff */
[----:B------:R-:W-:Y:S02]  /*9530*/  @!P0 LOP3.LUT R3, R3, 0xfffffffe, RZ, 0xc0, !PT ;  /* 0xfffffffe03038812 */ /* 0x000fe400078ec0ff */
[----:B-1----:R-:W-:-:S03]  /*9540*/  @!P6 LOP3.LUT R7, R2, 0xfffffffe, RZ, 0xc0, !PT ;  /* 0xfffffffe0207e812 */ /* 0x002fc600078ec0ff */
[----:B------:R-:W-:Y:S01]  /*9550*/  @!P0 IMAD.WIDE R2, R3, 0x4, R4 ;  /* 0x0000000403028825 */ /* 0x000fe200078e0204 */
[----:B--2---:R-:W-:-:S03]  /*9560*/  @!P5 LOP3.LUT R11, R0, 0xfffffffe, RZ, 0xc0, !PT ;  /* 0xfffffffe000bd812 */ /* 0x004fc600078ec0ff */
[----:B------:R-:W-:Y:S01]  /*9570*/  @!P6 IMAD.WIDE R6, R7, 0x4, R4 ;  /* 0x000000040706e825 */ /* 0x000fe200078e0204 */
[----:B---3--:R-:W-:-:S03]  /*9580*/  @!P1 LOP3.LUT R17, R8, 0xfffffffe, RZ, 0xc0, !PT ;  /* 0xfffffffe08119812 */ /* 0x008fc600078ec0ff */
[--C-:B------:R-:W-:Y:S01]  /*9590*/  @!P5 IMAD.WIDE R10, R11, 0x4, R4.reuse ;  /* 0x000000040b0ad825 */ /* 0x100fe200078e0204 */
[----:B------:R1:W-:Y:S04]  /*95a0*/  @!P6 ST.E.64 [R6.64], R70 ;  /* 0x000000460600e985 */ /* 0x0003e8000c101b0c */
[----:B------:R2:W-:Y:S01]  /*95b0*/  @!P5 ST.E.64 [R10.64], R74 ;  /* 0x0000004a0a00d985 */ /* 0x0005e2000c101b0c */
[----:B-1----:R-:W-:-:S04]  /*95c0*/  @!P4 IMAD.WIDE R6, R13, 0x4, R4 ;  /* 0x000000040d06c825 */ /* 0x002fc800078e0204 */
[--C-:B--2---:R-:W-:Y:S01]  /*95d0*/  @!P3 IMAD.WIDE R10, R19, 0x4, R4.reuse ;  /* 0x00000004130ab825 */ /* 0x104fe200078e0204 */
[----:B------:R1:W-:Y:S03]  /*95e0*/  @!P4 ST.E.64 [R6.64], R78 ;  /* 0x0000004e0600c985 */ /* 0x0003e6000c101b0c */
[--C-:B------:R-:W-:Y:S01]  /*95f0*/  @!P2 IMAD.WIDE R12, R15, 0x4, R4.reuse ;  /* 0x000000040f0ca825 */ /* 0x100fe200078e0204 */
[----:B------:R1:W-:Y:S03]  /*9600*/  @!P3 ST.E.64 [R10.64], R82 ;  /* 0x000000520a00b985 */ /* 0x0003e6000c101b0c */
[----:B------:R-:W-:Y:S01]  /*9610*/  @!P1 IMAD.WIDE R14, R17, 0x4, R4 ;  /* 0x00000004110e9825 */ /* 0x000fe200078e0204 */
[----:B------:R1:W-:Y:S04]  /*9620*/  @!P2 ST.E.64 [R12.64], R86 ;  /* 0x000000560c00a985 */ /* 0x0003e8000c101b0c */
[----:B------:R1:W-:Y:S04]  /*9630*/  @!P1 ST.E.64 [R14.64], R90 ;  /* 0x0000005a0e009985 */ /* 0x0003e8000c101b0c */
[----:B------:R1:W-:Y:S01]  /*9640*/  @!P0 ST.E.64 [R2.64], R94 ;  /* 0x0000005e02008985 */ /* 0x0003e2000c101b0c */
[----:B------:R-:W-:-:S13]  /*9650*/  ISETP.GE.AND P0, PT, R9, c[0x0][0x3c8], PT ;  /* 0x0000f20009007a0c */ /* 0x000fda0003f06270 */
[----:B------:R-:W-:Y:S05]  /*9660*/  @P0 EXIT ;  /* 0x000000000000094d */ /* 0x000fea0003800000 */
[----:B-1----:R-:W-:-:S04]  /*9670*/  LEA.HI R3, R9, R9, RZ, 0x1 ;  /* 0x0000000909037211 */ /* 0x002fc800078f08ff */
[----:B------:R-:W-:-:S05]  /*9680*/  LOP3.LUT R3, R3, 0xfffffffe, RZ, 0xc0, !PT ;  /* 0xfffffffe03037812 */ /* 0x000fca00078ec0ff */
[----:B------:R-:W-:-:S05]  /*9690*/  IMAD.WIDE R4, R3, 0x4, R4 ;  /* 0x0000000403047825 */ /* 0x000fca00078e0204 */
[----:B------:R-:W-:Y:S01]  /*96a0*/  ST.E.64 [R4.64], R98 ;  /* 0x0000006204007985 */ /* 0x000fe2000c101b0c */
[----:B------:R-:W-:Y:S05]  /*96b0*/  EXIT ;  /* 0x000000000000794d */ /* 0x000fea0003800000 */
.L_x_15:
[----:B-1----:R-:W1:Y:S02]  /*96c0*/  S2R R4, SR_TID.X ;  /* 0x0000000000047919 */ /* 0x002e640000002100 */
[----:B-1----:R-:W-:-:S13]  /*96d0*/  ISETP.GT.AND P0, PT, R4, 0x7f, PT ;  /* 0x0000007f0400780c */ /* 0x002fda0003f04270 */
[----:B------:R-:W-:Y:S05]  /*96e0*/  @P0 EXIT ;  /* 0x000000000000094d */ /* 0x000fea0003800000 */
[----:B------:R-:W1:Y:S01]  /*96f0*/  S2R R7, SR_CTAID.X ;  /* 0x0000000000077919 */ /* 0x000e620000002500 */
[----:B------:R-:W-:-:S05]  /*9700*/  MOV R0, c[0x0][0x4e8] ;  /* 0x00013a0000007a02 */ /* 0x000fca0000000f00 */
[----:B------:R-:W-:Y:S01]  /*9710*/  IMAD R2, R0, c[0x0][0x388], RZ ;  /* 0x0000e20000027a24 */ /* 0x000fe200078e02ff */
[----:B-1----:R-:W-:-:S04]  /*9720*/  LEA R7, R7, R4, 0x7 ;  /* 0x0000000407077211 */ /* 0x002fc800078e38ff */
[----:B------:R-:W-:-:S13]  /*9730*/  ISETP.GE.AND P0, PT, R7, R2, PT ;  /* 0x000000020700720c */ /* 0x000fda0003f06270 */
[----:B------:R-:W-:Y:S05]  /*9740*/  @P0 EXIT ;  /* 0x000000000000094d */ /* 0x000fea0003800000 */
[----:B------:R-:W1:Y:S01]  /*9750*/  S2R R5, SR_CTAID.Z ;  /* 0x0000000000057919 */ /* 0x000e620000002700 */
[----:B------:R-:W-:Y:S01]  /*9760*/  USHF.R.S32.HI UR6, URZ, 0x1f, UR10 ;  /* 0x0000001f3f067899 */ /* 0x000fe2000801140a */
[----:B------:R-:W-:Y:S01]  /*9770*/  ISETP.NE.AND P0, PT, R0, 0x1, PT ;  /* 0x000000010000780c */ /* 0x000fe20003f05270 */
[----:B------:R-:W-:Y:S01]  /*9780*/  ULDC.64 UR4, c[0x0][0x4d0] ;  /* 0x0001340000047ab9 */ /* 0x000fe20000000a00 */
[----:B------:R-:W3:Y:S01]  /*9790*/  S2R R3, SR_CTAID.Y ;  /* 0x0000000000037919 */ /* 0x000ee20000002600 */
[----:B------:R-:W-:Y:S01]  /*97a0*/  UIMAD UR6, UR6, UR4, URZ ;  /* 0x00000004060672a4 */ /* 0x000fe2000f8e023f */
[----:B------:R-:W-:Y:S01]  /*97b0*/  IADD3 R2, RZ, -UR10, RZ ;  /* 0x8000000aff027c10 */ /* 0x000fe2000fffe0ff */
[----:B--2---:R-:W-:Y:S01]  /*97c0*/  UIMAD.WIDE.U32 UR8, UR10, UR4, URZ ;  /* 0x000000040a0872a5 */ /* 0x004fe2000f8e003f */
[----:B------:R-:W-:Y:S01]  /*97d0*/  MOV R6, R7 ;  /* 0x0000000700067202 */ /* 0x000fe20000000f00 */
[----:B------:R-:W-:-:S04]  /*97e0*/  UIMAD UR4, UR10, UR5, UR6 ;  /* 0x000000050a0472a4 */ /* 0x000fc8000f8e0206 */
[----:B------:R-:W-:Y:S01]  /*97f0*/  UIADD3 UR4, UR9, UR4, URZ ;  /* 0x0000000409047290 */ /* 0x000fe2000fffe03f */
[----:B------:R-:W-:Y:S01]  /*9800*/  MOV R9, UR9 ;  /* 0x0000000900097c02 */ /* 0x000fe20008000f00 */
[----:B------:R-:W-:-:S04]  /*9810*/  @P0 IMAD.HI.U32 R4, R7, c[0x0][0x4ec], RZ ;  /* 0x00013b0007040a27 */ /* 0x000fc800078e00ff */
[----:B------:R-:W-:Y:S01]  /*9820*/  IMAD.U32 R8, RZ, RZ, UR8 ;  /* 0x00000008ff087e24 */ /* 0x000fe2000f8e00ff */
[----:B------:R-:W-:Y:S01]  /*9830*/  @P0 SHF.R.U32.HI R6, RZ, c[0x0][0x4f0], R4 ;  /* 0x00013c00ff060a19 */ /* 0x000fe20000011604 */
[----:B------:R-:W-:Y:S01]  /*9840*/  IMAD.U32 R9, RZ, RZ, UR4 ;  /* 0x00000004ff097e24 */ /* 0x000fe2000f8e00ff */
[----:B-1----:R-:W-:-:S03]  /*9850*/  SHF.R.S32.HI R0, RZ, 0x1f, R5 ;  /* 0x0000001fff007819 */ /* 0x002fc60000011405 */
[----:B------:R-:W-:Y:S01]  /*9860*/  IMAD.WIDE.U32 R8, R5, c[0x0][0x4d8], R8 ;  /* 0x0001360005087a25 */ /* 0x000fe200078e0008 */
[----:B------:R-:W-:-:S03]  /*9870*/  IADD3 R4, -R6, RZ, RZ ;  /* 0x000000ff06047210 */ /* 0x000fc60007ffe1ff */
[----:B------:R-:W-:Y:S02]  /*9880*/  IMAD R0, R0, c[0x0][0x4d8], RZ ;  /* 0x0001360000007a24 */ /* 0x000fe400078e02ff */
[----:B---3--:R-:W-:Y:S02]  /*9890*/  IMAD R2, R2, c[0x0][0x550], R3 ;  /* 0x0001540002027a24 */ /* 0x008fe400078e0203 */
[----:B------:R-:W-:Y:S02]  /*98a0*/  IMAD R0, R5, c[0x0][0x4dc], R0 ;  /* 0x0001370005007a24 */ /* 0x000fe400078e0200 */
[----:B------:R-:W-:Y:S01]  /*98b0*/  IMAD R4, R4, c[0x0][0x4e8], R7 ;  /* 0x00013a0004047a24 */ /* 0x000fe200078e0207 */
[----:B------:R-:W-:Y:S01]  /*98c0*/  SHF.R.S32.HI R3, RZ, 0x1f, R2 ;  /* 0x0000001fff037819 */ /* 0x000fe20000011402 */
[----:B------:R-:W-:Y:S01]  /*98d0*/  IMAD.IADD R9, R0, 0x1, R9 ;  /* 0x0000000100097824 */ /* 0x000fe200078e0209 */
[----:B------:R-:W-:-:S03]  /*98e0*/  SHF.R.S32.HI R0, RZ, 0x1f, R6 ;  /* 0x0000001fff007819 */ /* 0x000fc60000011406 */
[----:B------:R-:W-:Y:S02]  /*98f0*/  IMAD R3, R3, c[0x0][0x4e0], RZ ;  /* 0x0001380003037a24 */ /* 0x000fe400078e02ff */
[----:B------:R-:W-:-:S04]  /*9900*/  IMAD.WIDE.U32 R8, R2, c[0x0][0x4e0], R8 ;  /* 0x0001380002087a25 */ /* 0x000fc800078e0008 */
[----:B------:R-:W-:Y:S01]  /*9910*/  IMAD R3, R2, c[0x0][0x4e4], R3 ;  /* 0x0001390002037a24 */ /* 0x000fe200078e0203 */
[----:B------:R-:W-:Y:S02]  /*9920*/  SHF.R.S32.HI R2, RZ, 0x1f, R4 ;  /* 0x0000001fff027819 */ /* 0x000fe40000011404 */
[----:B------:R-:W-:-:S03]  /*9930*/  IADD3 R6, P0, R6, R8, RZ ;  /* 0x0000000806067210 */ /* 0x000fc60007f1e0ff */
[----:B------:R-:W-:Y:S01]  /*9940*/  IMAD R5, R2, c[0x0][0x4c8], RZ ;  /* 0x0001320002057a24 */ /* 0x000fe200078e02ff */
[----:B------:R-:W-:-:S03]  /*9950*/  IADD3.X R7, R0, R9, R3, P0, !PT ;  /* 0x0000000900077210 */ /* 0x000fc600007fe403 */
[C---:B------:R-:W-:Y:S02]  /*9960*/  IMAD R5, R4.reuse, c[0x0][0x4cc], R5 ;  /* 0x0001330004057a24 */ /* 0x040fe400078e0205 */
[----:B------:R-:W-:-:S05]  /*9970*/  IMAD.WIDE.U32 R6, R4, c[0x0][0x4c8], R6 ;  /* 0x0001320004067a25 */ /* 0x000fca00078e0006 */
[----:B------:R-:W-:Y:S02]  /*9980*/  IADD3 R5, R7, R5, RZ ;  /* 0x0000000507057210 */ /* 0x000fe40007ffe0ff */
[----:B------:R-:W-:-:S04]  /*9990*/  LEA R2, P0, R6, c[0x0][0x4a8], 0x2 ;  /* 0x00012a0006027a11 */ /* 0x000fc800078010ff */
[----:B------:R-:W-:Y:S02]  /*99a0*/  LEA.HI.X R3, R6, c[0x0][0x4ac], R5, 0x2, P0 ;  /* 0x00012b0006037a11 */ /* 0x000fe400000f1405 */
[----:B------:R-:W-:-:S05]  /*99b0*/  MOV R5, 0xff800000 ;  /* 0xff80000000057802 */ /* 0x000fca0000000f00 */
[----:B------:R-:W-:Y:S01]  /*99c0*/  STG.E [R2.64], R5 ;  /* 0x0000000502007986 */ /* 0x000fe2000c10190c */
[----:B------:R-:W-:Y:S05]  /*99d0*/  EXIT ;  /* 0x000000000000794d */ /* 0x000fea0003800000 */
.L_x_18:
[----:B------:R-:W-:-:S00]  /*99e0*/  BRA `(.L_x_18) ;  /* 0xfffffff000007947 */ /* 0x000fc0000383ffff */
[----:B------:R-:W-:-:S00]  /*99f0*/  NOP ;  /* 0x0000000000007918 */ /* 0x000fc00000000000 */
        /* <DEDUP_REMOVED lines=8> */
.L_x_6170:


//--------------------- .text._ZN7cutlass13device_kernelIN5flash19enable_sm80_to_sm89INS1_16FlashAttnFwdSm80INS1_25CollectiveMainloopFwdSm80ILi8ELi1ELb0EN4cute5tupleIJNS5_1CILi128EEENS7_ILi64EEENS7_ILi192EEEEEELi192ENS_6half_tEfNS_4arch4Sm80ELb0ELb0ELb1ELb1ELb1ELb0ELb1ELb1EEENS1_21CollectiveEpilogueFwdINS6_IJS8_SA_S9_EEENS6_IJNS7_ILi1EEESI_SI_EEESC_SE_Li256ELb1ELb1ELb1ELb0EEENS1_36VarlenDynamicPersistentTileSchedulerILi128ELi64ELi256ELi256ELb1ELb1ELb0ELb0ELb1ELb1EEEEEEEEEvNT_6ParamsE --------------------------
	.section	.text._ZN7cutlass13device_kernelIN5flash19enable_sm80_to_sm89INS1_16FlashAttnFwdSm80INS1_25CollectiveMainloopFwdSm80ILi8ELi1ELb0EN4cute5tupleIJNS5_1CILi128EEENS7_ILi64EEENS7_ILi192EEEEEELi192ENS_6half_tEfNS_4arch4Sm80ELb0ELb0ELb1ELb1ELb1ELb0ELb1ELb1EEENS1_21CollectiveEpilogueFwdINS6_IJS8_SA_S9_EEENS6_IJNS7_ILi1EEESI_SI_EEESC_SE_Li256ELb1ELb1ELb1ELb0EEENS1_36VarlenDynamicPersistentTileSchedulerILi128ELi64ELi256ELi256ELb1ELb1ELb0ELb0ELb1ELb1EEEEEEEEEvNT_6ParamsE,"ax",@progbits
	.sectioninfo	@"SHI_REGISTERS=255"
	.align	128
.text._ZN7cutlass13device_kernelIN5flash19enable_sm80_to_sm89INS1_16FlashAttnFwdSm80INS1_25CollectiveMainloopFwdSm80ILi8ELi1ELb0EN4cute5tupleIJNS5_1CILi128EEENS7_ILi64EEENS7_ILi192EEEEEELi192ENS_6half_tEfNS_4arch4Sm80ELb0ELb0ELb1ELb1ELb1ELb0ELb1ELb1EEENS1_21CollectiveEpilogueFwdINS6_IJS8_SA_S9_EEENS6_IJNS7_ILi1EEESI_SI_EEESC_SE_Li256ELb1ELb1ELb1ELb0EEENS1_36VarlenDynamicPersistentTileSchedulerILi128ELi64ELi256ELi256ELb1ELb1ELb0ELb0ELb1ELb1EEEEEEEEEvNT_6ParamsE:
        .type           _ZN7cutlass13device_kernelIN5flash19enable_sm80_to_sm89INS1_16FlashAttnFwdSm80INS1_25CollectiveMainloopFwdSm80ILi8ELi1ELb0EN4cute5tupleIJNS5_1CILi128EEENS7_ILi64EEENS7_ILi192EEEEEELi192ENS_6half_tEfNS_4arch4Sm80ELb0ELb0ELb1ELb1ELb1ELb0ELb1ELb1EEENS1_21CollectiveEpilogueFwdINS6_IJS8_SA_S9_EEENS6_IJNS7_ILi1EEESI_SI_EEESC_SE_Li256ELb1ELb1ELb1ELb0EEENS1_36VarlenDynamicPersistentTileSchedulerILi128ELi64ELi256ELi256ELb1ELb1ELb0ELb0ELb1ELb1EEEEEEEEEvNT_6ParamsE,@function
        .size           _ZN7cutlass13device_kernelIN5flash19enable_sm80_to_sm89INS1_16FlashAttnFwdSm80INS1_25CollectiveMainloopFwdSm80ILi8ELi1ELb0EN4cute5tupleIJNS5_1CILi128EEENS7_ILi64EEENS7_ILi192EEEEEELi192ENS_6half_tEfNS_4arch4Sm80ELb0ELb0ELb1ELb1ELb1ELb0ELb1ELb1EEENS1_21CollectiveEpilogueFwdINS6_IJS8_SA_S9_EEENS6_IJNS7_ILi1EEESI_SI_EEESC_SE_Li256ELb1ELb1ELb1ELb0EEENS1_36VarlenDynamicPersistentTileSchedulerILi128ELi64ELi256ELi256ELb1ELb1ELb0ELb0ELb1ELb1EEEEEEEEEvNT_6ParamsE,(.L_x_6171 - _ZN7cutlass13device_kernelIN5flash19enable_sm80_to_sm89INS1_16FlashAttnFwdSm80INS1_25CollectiveMainloopFwdSm80ILi8ELi1ELb0EN4cute5tupleIJNS5_1CILi128EEENS7_ILi64EEENS7_ILi192EEEEEELi192ENS_6half_tEfNS_4arch4Sm80ELb0ELb0ELb1ELb1ELb1ELb0ELb1ELb1EEENS1_21CollectiveEpilogueFwdINS6_IJS8_SA_S9_EEENS6_IJNS7_ILi1EEESI_SI_EEESC_SE_Li256ELb1ELb1ELb1ELb0EEENS1_36VarlenDynamicPersistentTileSchedulerILi128ELi64ELi256ELi256ELb1ELb1ELb0ELb0ELb1ELb1EEEEEEEEEvNT_6ParamsE)
        .other          _ZN7cutlass13device_kernelIN5flash19enable_sm80_to_sm89INS1_16FlashAttnFwdSm80INS1_25CollectiveMainloopFwdSm80ILi8ELi1ELb0EN4cute5tupleIJNS5_1CILi128EEENS7_ILi64EEENS7_ILi192EEEEEELi192ENS_6half_tEfNS_4arch4Sm80ELb0ELb0ELb1ELb1ELb1ELb0ELb1ELb1EEENS1_21CollectiveEpilogueFwdINS6_IJS8_SA_S9_EEENS6_IJNS7_ILi1EEESI_SI_EEESC_SE_Li256ELb1ELb1ELb1ELb0EEENS1_36VarlenDynamicPersistentTileSchedulerILi128ELi64ELi256ELi256ELb1ELb1ELb0ELb0ELb1ELb1EEEEEEEEEvNT_6ParamsE,@"STO_CUDA_ENTRY STV_DEFAULT"
_ZN7cutlass13device_kernelIN5flash19enable_sm80_to_sm89INS1_16FlashAttnFwdSm80INS1_25CollectiveMainloopFwdSm80ILi8ELi1ELb0EN4cute5tupleIJNS5_1CILi128EEENS7_ILi64EEENS7_ILi192EEEEEELi192ENS_6half_tEfNS_4arch4Sm80ELb0ELb0ELb1ELb1ELb1ELb0ELb1ELb1EEENS1_21CollectiveEpilogueFwdINS6_IJS8_SA_S9_EEENS6_IJNS7_ILi1EEESI_SI_EEESC_SE_Li256ELb1ELb1ELb1ELb0EEENS1_36VarlenDynamicPersistentTileSchedulerILi128ELi64ELi256ELi256ELb1ELb1ELb0ELb0ELb1ELb1EEEEEEEEEvNT_6ParamsE:
[----:B------:R-:W-:-:S03]  /*0000*/  MOV R1, c[0x0][0x28] ;  /* 0x00000a0000017a02 */ /* 0x000fc60000000f00 */
[----:B------:R-:W1:Y:S01]  /*0010*/  S2R R2, SR_TID.X ;  /* 0x0000000000027919 */ /* 0x000e620000002100 */
[----:B------:R-:W-:Y:S01]  /*0020*/  IADD3 R1, R1, -0x10, RZ ;  /* 0xfffffff001017810 */ /* 0x000fe20007ffe0ff */
[----:B------:R-:W-:Y:S01]  /*0030*/  ULDC.64 UR6, c[0x0][0x118] ;  /* 0x0000460000067ab9 */ /* 0x000fe20000000a00 */
[----:B-1----:R-:W-:-:S05]  /*0040*/  SHF.R.U32.HI R0, RZ, 0x5, R2 ;  /* 0x00000005ff007819 */ /* 0x002fca0000011602 */
[----:B------:R-:W1:Y:S02]  /*0050*/  SHFL.IDX PT, R3, R0, RZ, 0x1f ;  /* 0x00001fff00037589 */ /* 0x000e6400000e0000 */
[----:B-1----:R-:W-:Y:S02]  /*0060*/  ISETP.NE.AND P0, PT, R3, RZ, PT ;  /* 0x000000ff0300720c */ /* 0x002fe40003f05270 */
[----:B------:R1:W-:Y:S11]  /*0070*/  STL [R1+0x4], R3 ;  /* 0x0000040301007387 */ /* 0x0003f60000100800 */
[----:B------:R-:W-:Y:S06]  /*0080*/  @P0 BAR.SYNC.DEFER_BLOCKING 0x5, 0x100 ;  /* 0x0144000000000b1d */ /* 0x000fec0000010000 */
[----:B------:R-:W2:Y:S04]  /*0090*/  @P0 LDS.128 R212, [0x18100] ;  /* 0x01810000ffd40984 */ /* 0x000ea80000000c00 */
[----:B------:R-:W-:Y:S06]  /*00a0*/  @P0 BAR.ARV 0x4, 0x100 ;  /* 0x0104000000000b1d */ /* 0x000fec0000002000 */
[----:B------:R-:W-:Y:S05]  /*00b0*/  @P0 BRA `(.L_x_19) ;  /* 0x00000a7000000947 */ /* 0x000fea0003800000 */
[----:B-1----:R-:W-:Y:S01]  /*00c0*/  LOP3.LUT R12, R2, 0x1f, RZ, 0xc0, !PT ;  /* 0x0000001f020c7812 */ /* 0x002fe200078ec0ff */
[----:B------:R-:W-:Y:S01]  /*00d0*/  CS2R R8, SRZ ;  /* 0x0000000000087805 */ /* 0x000fe2000001ff00 */
[----:B------:R-:W-:-:S02]  /*00e0*/  IMAD.MOV.U32 R7, RZ, RZ, RZ ;  /* 0x000000ffff077224 */ /* 0x000fc400078e00ff */
[----:B------:R-:W-:-:S04]  /*00f0*/  ISETP.NE.AND P6, PT, R12, 0x1f, PT ;  /* 0x0000001f0c00780c */ /* 0x000fc80003fc5270 */
[----:B------:R-:W-:-:S13]  /*0100*/  ISETP.GE.OR P0, PT, R12, c[0x0][0x53c], !P6 ;  /* 0x00014f000c007a0c */ /* 0x000fda0007706670 */
[----:B------:R-:W-:Y:S02]  /*0110*/  @!P0 IMAD.MOV.U32 R4, RZ, RZ, 0x4 ;  /* 0x00000004ff048424 */ /* 0x000fe400078e00ff */
[----:B------:R-:W-:Y:S02]  /*0120*/  @!P0 IMAD.MOV.U32 R2, RZ, RZ, 0x4 ;  /* 0x00000004ff028424 */ /* 0x000fe400078e00ff */
[----:B------:R-:W-:-:S04]  /*0130*/  @!P0 IMAD.WIDE.U32 R4, R12, R4, c[0x0][0x580] ;  /* 0x000160000c048625 */ /* 0x000fc800078e0004 */
[C---:B------:R-:W-:Y:S01]  /*0140*/  @!P0 IMAD.WIDE.U32 R2, R12.reuse, R2, c[0x0][0x578] ;  /* 0x00015e000c028625 */ /* 0x040fe200078e0002 */
[----:B------:R-:W3:Y:S04]  /*0150*/  @!P0 LDG.E R8, [R4.64] ;  /* 0x0000000604088981 */ /* 0x000ee8000c1e1900 */
[----:B------:R-:W3:Y:S01]  /*0160*/  @!P0 LDG.E R7, [R2.64] ;  /* 0x0000000602078981 */ /* 0x000ee2000c1e1900 */
[C---:B------:R-:W-:Y:S01]  /*0170*/  ISETP.NE.AND P5, PT, R12.reuse, RZ, PT ;  /* 0x000000ff0c00720c */ /* 0x040fe20003fa5270 */
[----:B------:R-:W1:Y:S01]  /*0180*/  S2UR UR4, SR_CTAID.X ;  /* 0x00000000000479c3 */ /* 0x000e620000002500 */
[C---:B------:R-:W-:Y:S02]  /*0190*/  ISETP.GE.U32.AND P4, PT, R12.reuse, 0x2, PT ;  /* 0x000000020c00780c */ /* 0x040fe40003f86070 */
[----:B------:R-:W-:-:S02]  /*01a0*/  ISETP.GE.U32.AND P3, PT, R12, 0x4, PT ;  /* 0x000000040c00780c */ /* 0x000fc40003f66070 */
[C---:B------:R-:W-:Y:S02]  /*01b0*/  ISETP.GE.U32.AND P2, PT, R12.reuse, 0x8, PT ;  /* 0x000000080c00780c */ /* 0x040fe40003f46070 */
[----:B------:R-:W-:Y:S01]  /*01c0*/  ISETP.GE.U32.AND P1, PT, R12, 0x10, PT ;  /* 0x000000100c00780c */ /* 0x000fe20003f26070 */
[----:B---3--:R-:W-:-:S05]  /*01d0*/  IMAD R4, R8, R7, RZ ;  /* 0x0000000708047224 */ /* 0x008fca00078e02ff */
[----:B------:R-:W3:Y:S02]  /*01e0*/  SHFL.UP PT, R0, R4, 0x1, RZ ;  /* 0x0420000004007989 */ /* 0x000ee400000e00ff */
[----:B---3--:R-:W-:-:S05]  /*01f0*/  SEL R0, R0, RZ, P5 ;  /* 0x000000ff00007207 */ /* 0x008fca0002800000 */
[----:B------:R-:W-:-:S05]  /*0200*/  IMAD.IADD R4, R4, 0x1, R0 ;  /* 0x0000000104047824 */ /* 0x000fca00078e0200 */
        /* <DEDUP_REMOVED lines=12> */
[----:B------:R-:W3:Y:S02]  /*02d0*/  SHFL.IDX PT, R6, R4, 0x1f, 0x1f ;  /* 0x03e01f0004067f89 */ /* 0x000ee400000e0000 */
[----:B---3--:R-:W-:-:S04]  /*02e0*/  IMAD R6, R6, c[0x0][0x538], RZ ;  /* 0x00014e0006067a24 */ /* 0x008fc800078e02ff */
[----:B------:R-:W-:Y:S01]  /*02f0*/  IMAD.MOV.U32 R0, RZ, RZ, R6 ;  /* 0x000000ffff007224 */ /* 0x000fe200078e0006 */
[----:B-1----:R-:W-:-:S13]  /*0300*/  ISETP.GT.AND P0, PT, R6, UR4, PT ;  /* 0x0000000406007c0c */ /* 0x002fda000bf04270 */
[----:B------:R-:W-:Y:S05]  /*0310*/  @P0 BRA `(.L_x_20) ;  /* 0x0000027000000947 */ /* 0x000fea0003800000 */
[----:B------:R-:W-:Y:S02]  /*0320*/  MOV R6, R0 ;  /* 0x0000000000067202 */ /* 0x000fe40000000f00 */
[----:B------:R-:W-:-:S04]  /*0330*/  MOV R9, RZ ;  /* 0x000000ff00097202 */ /* 0x000fc80000000f00 */
.L_x_24:
[----:B------:R-:W-:-:S04]  /*0340*/  IADD3 R0, R9, 0x1f, RZ ;  /* 0x0000001f09007810 */ /* 0x000fc80007ffe0ff */
[----:B------:R-:W-:-:S13]  /*0350*/  ISETP.GE.AND P0, PT, R0, c[0x0][0x53c], PT ;  /* 0x00014f0000007a0c */ /* 0x000fda0003f06270 */
[----:B------:R-:W-:Y:S05]  /*0360*/  @P0 BRA `(.L_x_21) ;  /* 0x0000074000000947 */ /* 0x000fea0003800000 */
[----:B------:R-:W-:Y:S01]  /*0370*/  MOV R9, R0 ;  /* 0x0000000000097202 */ /* 0x000fe20000000f00 */
[----:B------:R-:W-:Y:S01]  /*0380*/  IMAD.MOV.U32 R7, RZ, RZ, RZ ;  /* 0x000000ffff077224 */ /* 0x000fe200078e00ff */
[----:B------:R-:W-:Y:S02]  /*0390*/  MOV R8, RZ ;  /* 0x000000ff00087202 */ /* 0x000fe40000000f00 */
[----:B------:R-:W-:-:S04]  /*03a0*/  IADD3 R0, R12, R9, RZ ;  /* 0x000000090c007210 */ /* 0x000fc80007ffe0ff */
[----:B------:R-:W-:-:S13]  /*03b0*/  ISETP.GE.OR P0, PT, R0, c[0x0][0x53c], !P6 ;  /* 0x00014f0000007a0c */ /* 0x000fda0007706670 */
[----:B------:R-:W-:Y:S01]  /*03c0*/  @!P0 MOV R2, 0x4 ;  /* 0x0000000400028802 */ /* 0x000fe20000000f00 */
[----:B------:R-:W-:-:S04]  /*03d0*/  @!P0 IMAD.MOV.U32 R3, RZ, RZ, 0x4 ;  /* 0x00000004ff038424 */ /* 0x000fc800078e00ff */
[----:B------:R-:W-:-:S04]  /*03e0*/  @!P0 IMAD.WIDE R4, R0, R2, c[0x0][0x580] ;  /* 0x0001600000048625 */ /* 0x000fc800078e0202 */
[----:B------:R-:W-:Y:S01]  /*03f0*/  @!P0 IMAD.WIDE R2, R0, R3, c[0x0][0x578] ;  /* 0x00015e0000028625 */ /* 0x000fe200078e0203 */
[----:B------:R-:W3:Y:S04]  /*0400*/  @!P0 LDG.E R8, [R4.64] ;  /* 0x0000000604088981 */ /* 0x000ee8000c1e1900 */
[----:B------:R-:W3:Y:S02]  /*0410*/  @!P0 LDG.E R7, [R2.64] ;  /* 0x0000000602078981 */ /* 0x000ee4000c1e1900 */
[----:B---3--:R-:W-:Y:S01]  /*0420*/  IMAD R5, R8, R7, RZ ;  /* 0x0000000708057224 */ /* 0x008fe200078e02ff */
[----:B------:R-:W-:Y:S05]  /*0430*/  BRA.DIV ~URZ, `(.L_x_22) ;  /* 0x0000cda27f007947 */ /* 0x000fea000b800000 */
[----:B------:R1:W3:Y:S02]  /*0440*/  SHFL.UP PT, R0, R5, 0x1, RZ ;  /* 0x0420000005007989 */ /* 0x0002e400000e00ff */
.L_x_122:
[----:B---3--:R-:W-:-:S04]  /*0450*/  SEL R0, R0, RZ, P5 ;  /* 0x000000ff00007207 */ /* 0x008fc80002800000 */
[----:B-1----:R-:W-:Y:S01]  /*0460*/  IADD3 R5, R5, R0, RZ ;  /* 0x0000000005057210 */ /* 0x002fe20007ffe0ff */
[----:B------:R-:W-:Y:S05]  /*0470*/  BRA.DIV ~URZ, `(.L_x_23) ;  /* 0x0000cdc27f007947 */ /* 0x000fea000b800000 */
[----:B------:R-:W1:Y:S02]  /*0480*/  SHFL.UP PT, R0, R5, 0x2, RZ ;  /* 0x0440000005007989 */ /* 0x000e6400000e00ff */
[----:B-1----:R-:W-:-:S05]  /*0490*/  SEL R0, R0, RZ, P4 ;  /* 0x000000ff00007207 */ /* 0x002fca0002000000 */
[----:B------:R-:W-:-:S05]  /*04a0*/  IMAD.IADD R0, R5, 0x1, R0 ;  /* 0x0000000105007824 */ /* 0x000fca00078e0200 */
        /* <DEDUP_REMOVED lines=9> */
[----:B------:R1:W3:Y:S02]  /*0540*/  SHFL.IDX PT, R0, R4, 0x1f, 0x1f ;  /* 0x03e01f0004007f89 */ /* 0x0002e400000e0000 */
.L_x_123:
[----:B---3--:R-:W-:-:S05]  /*0550*/  IMAD R0, R0, c[0x0][0x538], RZ ;  /* 0x00014e0000007a24 */ /* 0x008fca00078e02ff */
[----:B------:R-:W-:-:S04]  /*0560*/  IADD3 R6, R0, R6, RZ ;  /* 0x0000000600067210 */ /* 0x000fc80007ffe0ff */
[----:B------:R-:W-:-:S13]  /*0570*/  ISETP.GT.AND P0, PT, R6, UR4, PT ;  /* 0x0000000406007c0c */ /* 0x000fda000bf04270 */
[----:B-12---:R-:W-:Y:S05]  /*0580*/  @!P0 BRA `(.L_x_24) ;  /* 0xfffffdb000008947 */ /* 0x006fea000383ffff */
.L_x_20:
[----:B--2---:R-:W-:-:S05]  /*0590*/  IADD3 R212, -R0, R6, RZ ;  /* 0x0000000600d47210 */ /* 0x004fca0007ffe1ff */
[----:B------:R-:W-:-:S05]  /*05a0*/  IMAD R0, R4, c[0x0][0x538], R212 ;  /* 0x00014e0004007a24 */ /* 0x000fca00078e02d4 */
[----:B------:R-:W-:Y:S01]  /*05b0*/  ISETP.GT.AND P0, PT, R0, UR4, PT ;  /* 0x0000000400007c0c */ /* 0x000fe2000bf04270 */
[----:B------:R-:W-:-:S12]  /*05c0*/  BRA.DIV ~URZ, `(.L_x_25) ;  /* 0x0000ce327f007947 */ /* 0x000fd8000b800000 */
[----:B------:R-:W-:-:S04]  /*05d0*/  VOTE.ANY R0, PT, !P0 ;  /* 0x0000000000007806 */ /* 0x000fc800040e0100 */
.L_x_124:
[----:B------:R1:W2:Y:S01]  /*05e0*/  POPC R215, R0 ;  /* 0x0000000000d77309 */ /* 0x0002a20000000000 */
[----:B------:R-:W-:Y:S05]  /*05f0*/  BRA.DIV ~URZ, `(.L_x_26) ;  /* 0x0000ce427f007947 */ /* 0x000fea000b800000 */
[----:B--2---:R2:W3:Y:S01]  /*0600*/  SHFL.IDX PT, R11, R8, R215, 0x1f ;  /* 0x00001fd7080b7589 */ /* 0x0044e200000e0000 */
[----:B------:R-:W-:-:S03]  /*0610*/  MOV R6, RZ ;  /* 0x000000ff00067202 */ /* 0x000fc60000000f00 */
[----:B------:R2:W4:Y:S04]  /*0620*/  SHFL.IDX PT, R10, R7, R215, 0x1f ;  /* 0x00001fd7070a7589 */ /* 0x00052800000e0000 */
.L_x_125:
[----:B------:R-:W-:Y:S01]  /*0630*/  ISETP.NE.AND P0, PT, R0, RZ, PT ;  /* 0x000000ff0000720c */ /* 0x000fe20003f05270 */
[----:B------:R-:W-:-:S12]  /*0640*/  BSSY B0, `(.L_x_27) ;  /* 0x0000005000007945 */ /* 0x000fd80003800000 */
[----:B------:R-:W-:Y:S05]  /*0650*/  @!P0 BRA `(.L_x_28) ;  /* 0x0000003000008947 */ /* 0x000fea0003800000 */
[----:B------:R-:W-:Y:S01]  /*0660*/  IADD3 R20, R215, -0x1, RZ ;  /* 0xffffffffd7147810 */ /* 0x000fe20007ffe0ff */
[----:B------:R-:W-:Y:S05]  /*0670*/  BRA.DIV ~URZ, `(.L_x_29) ;  /* 0x0000cea27f007947 */ /* 0x000fea000b800000 */
[----:B------:R1:W2:Y:S02]  /*0680*/  SHFL.IDX PT, R6, R4, R20, 0x1f ;  /* 0x00001f1404067589 */ /* 0x0002a400000e0000 */
.L_x_28:
[----:B------:R-:W-:Y:S05]  /*0690*/  BSYNC B0 ;  /* 0x0000000000007941 */ /* 0x000fea0003800000 */
.L_x_27:
[----:B-1-3--:R-:W-:Y:S01]  /*06a0*/  IABS R0, R11 ;  /* 0x0000000b00007213 */ /* 0x00afe20000000000 */
[----:B--2---:R-:W-:Y:S02]  /*06b0*/  IMAD R212, R6, c[0x0][0x538], R212 ;  /* 0x00014e0006d47a24 */ /* 0x004fe400078e02d4 */
[----:B------:R-:W-:Y:S02]  /*06c0*/  IMAD.IADD R215, R215, 0x1, R9 ;  /* 0x00000001d7d77824 */ /* 0x000fe400078e0209 */
[----:B------:R-:W-:Y:S01]  /*06d0*/  IMAD.MOV.U32 R5, RZ, RZ, R0 ;  /* 0x000000ffff057224 */ /* 0x000fe200078e0000 */
[----:B----4-:R-:W-:Y:S02]  /*06e0*/  IABS R0, R10 ;  /* 0x0000000a00007213 */ /* 0x010fe40000000000 */
[----:B------:R-:W-:Y:S01]  /*06f0*/  IADD3 R213, -R212, UR4, RZ ;  /* 0x00000004d4d57c10 */ /* 0x000fe2000fffe1ff */
[----:B------:R-:W1:Y:S02]  /*0700*/  I2F.RP R2, R5 ;  /* 0x0000000500027306 */ /* 0x000e640000209400 */
[----:B------:R-:W-:Y:S01]  /*0710*/  IMAD.MOV.U32 R7, RZ, RZ, R0 ;  /* 0x000000ffff077224 */ /* 0x000fe200078e0000 */
[----:B------:R-:W-:-:S02]  /*0720*/  IABS R6, R213 ;  /* 0x000000d500067213 */ /* 0x000fc40000000000 */
[----:B------:R-:W-:-:S03]  /*0730*/  IABS R0, R11 ;  /* 0x0000000b00007213 */ /* 0x000fc60000000000 */
[----:B------:R-:W-:Y:S01]  /*0740*/  I2F.RP R8, R7 ;  /* 0x0000000700087306 */ /* 0x000fe20000209400 */
[----:B------:R-:W-:-:S07]  /*0750*/  IADD3 R0, RZ, -R0, RZ ;  /* 0x80000000ff007210 */ /* 0x000fce0007ffe0ff */
[----:B-1----:R-:W1:Y:S02]  /*0760*/  MUFU.RCP R2, R2 ;  /* 0x0000000200027308 */ /* 0x002e640000001000 */
[----:B-1----:R-:W-:-:S06]  /*0770*/  IADD3 R2, R2, 0xffffffe, RZ ;  /* 0x0ffffffe02027810 */ /* 0x002fcc0007ffe0ff */
[----:B------:R-:W1:Y:S02]  /*0780*/  F2I.FTZ.U32.TRUNC.NTZ R3, R2 ;  /* 0x0000000200037305 */ /* 0x000e64000021f000 */
[----:B-1----:R-:W-:-:S04]  /*0790*/  IMAD.MOV R2, RZ, RZ, -R3 ;  /* 0x000000ffff027224 */ /* 0x002fc800078e0a03 */
[----:B------:R-:W-:Y:S02]  /*07a0*/  IMAD R4, R2, R5, RZ ;  /* 0x0000000502047224 */ /* 0x000fe400078e02ff */
[----:B------:R-:W-:-:S04]  /*07b0*/  IMAD.MOV.U32 R2, RZ, RZ, RZ ;  /* 0x000000ffff027224 */ /* 0x000fc800078e00ff */
[----:B------:R-:W-:-:S04]  /*07c0*/  IMAD.HI.U32 R2, R3, R4, R2 ;  /* 0x0000000403027227 */ /* 0x000fc800078e0002 */
[----:B------:R-:W-:-:S04]  /*07d0*/  IMAD.MOV.U32 R3, RZ, RZ, R6 ;  /* 0x000000ffff037224 */ /* 0x000fc800078e0006 */
[----:B------:R-:W-:-:S04]  /*07e0*/  IMAD.HI.U32 R2, R2, R3, RZ ;  /* 0x0000000302027227 */ /* 0x000fc800078e00ff */
[----:B------:R-:W-:Y:S02]  /*07f0*/  IMAD R0, R2, R0, R3 ;  /* 0x0000000002007224 */ /* 0x000fe400078e0203 */
[----:B------:R-:W1:Y:S03]  /*0800*/  MUFU.RCP R3, R8 ;  /* 0x0000000800037308 */ /* 0x000e660000001000 */
[----:B------:R-:W-:Y:S02]  /*0810*/  ISETP.GT.U32.AND P1, PT, R5, R0, PT ;  /* 0x000000000500720c */ /* 0x000fe40003f24070 */
[----:B-1----:R-:W-:-:S11]  /*0820*/  IADD3 R3, R3, 0xffffffe, RZ ;  /* 0x0ffffffe03037810 */ /* 0x002fd60007ffe0ff */
[----:B------:R-:W-:Y:S01]  /*0830*/  @!P1 IMAD.IADD R0, R0, 0x1, -R5 ;  /* 0x0000000100009824 */ /* 0x000fe200078e0a05 */
[----:B------:R-:W-:Y:S02]  /*0840*/  @!P1 IADD3 R2, R2, 0x1, RZ ;  /* 0x0000000102029810 */ /* 0x000fe40007ffe0ff */
[----:B------:R-:W-:Y:S01]  /*0850*/  ISETP.NE.AND P1, PT, R11, RZ, PT ;  /* 0x000000ff0b00720c */ /* 0x000fe20003f25270 */
[----:B------:R-:W1:Y:S01]  /*0860*/  F2I.FTZ.U32.TRUNC.NTZ R3, R3 ;  /* 0x0000000300037305 */ /* 0x000e62000021f000 */
[----:B------:R-:W-:Y:S02]  /*0870*/  ISETP.GE.U32.AND P2, PT, R0, R5, PT ;  /* 0x000000050000720c */ /* 0x000fe40003f46070 */
[----:B------:R-:W-:-:S04]  /*0880*/  LOP3.LUT R0, R213, R11, RZ, 0x3c, !PT ;  /* 0x0000000bd5007212 */ /* 0x000fc800078e3cff */
[----:B------:R-:W-:-:S07]  /*0890*/  ISETP.GE.AND P0, PT, R0, RZ, PT ;  /* 0x000000ff0000720c */ /* 0x000fce0003f06270 */
[----:B------:R-:W-:Y:S02]  /*08a0*/  @P2 IADD3 R2, R2, 0x1, RZ ;  /* 0x0000000102022810 */ /* 0x000fe40007ffe0ff */
[----:B-1----:R-:W-:-:S03]  /*08b0*/  IADD3 R0, RZ, -R3, RZ ;  /* 0x80000003ff007210 */ /* 0x002fc60007ffe0ff */
[----:B------:R-:W-:Y:S02]  /*08c0*/  IMAD.MOV.U32 R4, RZ, RZ, R2 ;  /* 0x000000ffff047224 */ /* 0x000fe400078e0002 */
[----:B------:R-:W-:Y:S01]  /*08d0*/  IMAD.MOV.U32 R2, RZ, RZ, R0 ;  /* 0x000000ffff027224 */ /* 0x000fe200078e0000 */
[----:B------:R-:W-:Y:S01]  /*08e0*/  IABS R0, R10 ;  /* 0x0000000a00007213 */ /* 0x000fe20000000000 */
[----:B------:R-:W-:Y:S01]  /*08f0*/  @!P0 IMAD.MOV R4, RZ, RZ, -R4 ;  /* 0x000000ffff048224 */ /* 0x000fe200078e0a04 */
[----:B------:R-:W-:Y:S01]  /*0900*/  @!P1 LOP3.LUT R4, RZ, R11, RZ, 0x33, !PT ;  /* 0x0000000bff049212 */ /* 0x000fe200078e33ff */
[----:B------:R-:W-:Y:S01]  /*0910*/  IMAD R5, R2, R7, RZ ;  /* 0x0000000702057224 */ /* 0x000fe200078e02ff */
[----:B------:R-:W-:Y:S01]  /*0920*/  MOV R2, RZ ;  /* 0x000000ff00027202 */ /* 0x000fe20000000f00 */
[----:B------:R-:W-:Y:S01]  /*0930*/  IMAD.MOV R6, RZ, RZ, -R0 ;  /* 0x000000ffff067224 */ /* 0x000fe200078e0a00 */
[----:B------:R-:W-:-:S03]  /*0940*/  IABS R8, R4 ;  /* 0x0000000400087213 */ /* 0x000fc60000000000 */
[----:B------:R-:W-:-:S04]  /*0950*/  IMAD.HI.U32 R0, R3, R5, R2 ;  /* 0x0000000503007227 */ /* 0x000fc800078e0002 */
[----:B------:R-:W-:Y:S02]  /*0960*/  IMAD.MOV.U32 R2, RZ, RZ, R8 ;  /* 0x000000ffff027224 */ /* 0x000fe400078e0008 */
[----:B------:R-:W-:Y:S02]  /*0970*/  IMAD.MOV.U32 R3, RZ, RZ, R6 ;  /* 0x000000ffff037224 */ /* 0x000fe400078e0006 */
[----:B------:R-:W-:-:S04]  /*0980*/  IMAD.HI.U32 R0, R0, R2, RZ ;  /* 0x0000000200007227 */ /* 0x000fc800078e00ff */
[----:B------:R-:W-:Y:S02]  /*0990*/  IMAD R2, R0, R3, R2 ;  /* 0x0000000300027224 */ /* 0x000fe400078e0202 */
[----:B------:R-:W-:-:S03]  /*09a0*/  IMAD R3, R4, R11, RZ ;  /* 0x0000000b04037224 */ /* 0x000fc600078e02ff */
[----:B------:R-:W-:Y:S02]  /*09b0*/  ISETP.GT.U32.AND P1, PT, R7, R2, PT ;  /* 0x000000020700720c */ /* 0x000fe40003f24070 */
[----:B------:R-:W-:-:S11]  /*09c0*/  IADD3 R213, R213, -R3, RZ ;  /* 0x80000003d5d57210 */ /* 0x000fd60007ffe0ff */
[----:B------:R-:W-:Y:S01]  /*09d0*/  @!P1 IMAD.IADD R2, R2, 0x1, -R7 ;  /* 0x0000000102029824 */ /* 0x000fe200078e0a07 */
[----:B------:R-:W-:Y:S02]  /*09e0*/  @!P1 IADD3 R0, R0, 0x1, RZ ;  /* 0x0000000100009810 */ /* 0x000fe40007ffe0ff */
[----:B------:R-:W-:Y:S02]  /*09f0*/  ISETP.NE.AND P1, PT, R10, RZ, PT ;  /* 0x000000ff0a00720c */ /* 0x000fe40003f25270 */
[----:B------:R-:W-:Y:S02]  /*0a00*/  ISETP.GE.U32.AND P2, PT, R2, R7, PT ;  /* 0x000000070200720c */ /* 0x000fe40003f46070 */
[----:B------:R-:W-:-:S04]  /*0a10*/  LOP3.LUT R2, R4, R10, RZ, 0x3c, !PT ;  /* 0x0000000a04027212 */ /* 0x000fc800078e3cff */
[----:B------:R-:W-:-:S07]  /*0a20*/  ISETP.GE.AND P0, PT, R2, RZ, PT ;  /* 0x000000ff0200720c */ /* 0x000fce0003f06270 */
[----:B------:R-:W-:-:S06]  /*0a30*/  @P2 IADD3 R0, R0, 0x1, RZ ;  /* 0x0000000100002810 */ /* 0x000fcc0007ffe0ff */
[----:B------:R-:W-:Y:S02]  /*0a40*/  @!P0 IADD3 R0, -R0, RZ, RZ ;  /* 0x000000ff00008210 */ /* 0x000fe40007ffe1ff */
[----:B------:R-:W-:-:S05]  /*0a50*/  @!P1 LOP3.LUT R0, RZ, R10, RZ, 0x33, !PT ;  /* 0x0000000aff009212 */ /* 0x000fca00078e33ff */
[--C-:B------:R-:W-:Y:S02]  /*0a60*/  IMAD.MOV R2, RZ, RZ, -R0.reuse ;  /* 0x000000ffff027224 */ /* 0x100fe400078e0a00 */
[C---:B------:R-:W-:Y:S02]  /*0a70*/  IMAD R0, R10.reuse, 0x1000000, R0 ;  /* 0x010000000a007824 */ /* 0x040fe400078e0200 */
[----:B------:R-:W-:-:S04]  /*0a80*/  IMAD R2, R10, R2, R4 ;  /* 0x000000020a027224 */ /* 0x000fc800078e0204 */
[----:B------:R-:W-:Y:S01]  /*0a90*/  IMAD R214, R2, 0x10000, R0 ;  /* 0x0001000002d67824 */ /* 0x000fe200078e0200 */
[----:B------:R-:W-:Y:S05]  /*0aa0*/  BRA `(.L_x_30) ;  /* 0x0000004000007947 */ /* 0x000fea0003800000 */
.L_x_21:
[----:B--2---:R-:W-:Y:S01]  /*0ab0*/  IMAD.MOV.U32 R213, RZ, RZ, RZ ;  /* 0x000000ffffd57224 */ /* 0x004fe200078e00ff */
[----:B------:R-:W-:Y:S01]  /*0ac0*/  MOV R214, RZ ;  /* 0x000000ff00d67202 */ /* 0x000fe20000000f00 */
[----:B------:R-:W-:Y:S01]  /*0ad0*/  IMAD.U32 R212, RZ, RZ, UR4 ;  /* 0x00000004ffd47e24 */ /* 0x000fe2000f8e00ff */
[----:B------:R-:W-:Y:S02]  /*0ae0*/  MOV R215, c[0x0][0x53c] ;  /* 0x00014f0000d77a02 */ /* 0x000fe40000000f00 */
.L_x_30:
[----:B------:R-:W-:Y:S01]  /*0af0*/  ISETP.NE.AND P0, PT, R12, RZ, PT ;  /* 0x000000ff0c00720c */ /* 0x000fe20003f05270 */
[----:B------:R-:W-:-:S12]  /*0b00*/  WARPSYNC 0xffffffff ;  /* 0xffffffff00007948 */ /* 0x000fd80003800000 */
[----:B------:R1:W-:Y:S04]  /*0b10*/  @!P0 STS.128 [0x18100], R212 ;  /* 0x018100d4ff008388 */ /* 0x0003e80000000c00 */
[----:B------:R-:W-:Y:S06]  /*0b20*/  BAR.ARV 0x5, 0x100 ;  /* 0x0144000000007b1d */ /* 0x000fec0000002000 */
.L_x_19:
[----:B-12---:R-:W-:-:S13]  /*0b30*/  ISETP.GE.AND P0, PT, R215, c[0x0][0x53c], PT ;  /* 0x00014f00d7007a0c */ /* 0x006fda0003f06270 */
[----:B------:R-:W-:Y:S05]  /*0b40*/  @P0 EXIT ;  /* 0x000000000000094d */ /* 0x000fea0003800000 */
[----:B------:R-:W1:Y:S01]  /*0b50*/  S2R R17, SR_TID.X ;  /* 0x0000000000117919 */ /* 0x000e620000002100 */
[----:B------:R-:W-:Y:S02]  /*0b60*/  ULDC UR5, c[0x0][0x2ac] ;  /* 0x0000ab0000057ab9 */ /* 0x000fe40000000800 */
[----:B------:R-:W-:Y:S02]  /*0b70*/  ULDC UR4, c[0x0][0x1d0] ;  /* 0x0000740000047ab9 */ /* 0x000fe40000000800 */
[----:B------:R-:W-:Y:S01]  /*0b80*/  UIMAD UR5, UR5, UR4, URZ ;  /* 0x00000004050572a4 */ /* 0x000fe2000f8e023f */
[----:B-1----:R-:W-:-:S04]  /*0b90*/  SHF.R.S32.HI R9, RZ, 0x1f, R17 ;  /* 0x0000001fff097819 */ /* 0x002fc80000011411 */
[CC--:B------:R-:W-:Y:S02]  /*0ba0*/  LEA.HI R2, R9.reuse, R17.reuse, RZ, 0x4 ;  /* 0x0000001109027211 */ /* 0x0c0fe400078f20ff */
[CC--:B------:R-:W-:Y:S02]  /*0bb0*/  LEA.HI R15, R9.reuse, R17.reuse, RZ, 0x3 ;  /* 0x00000011090f7211 */ /* 0x0c0fe400078f18ff */
[----:B------:R-:W-:Y:S02]  /*0bc0*/  SHF.R.S32.HI R3, RZ, 0x4, R2 ;  /* 0x00000004ff037819 */ /* 0x000fe40000011402 */
[----:B------:R-:W-:Y:S02]  /*0bd0*/  LEA.HI R13, R9, R17, RZ, 0x2 ;  /* 0x00000011090d7211 */ /* 0x000fe400078f10ff */
[----:B------:R-:W-:Y:S02]  /*0be0*/  LEA.HI R0, R2, R3, RZ, 0x1 ;  /* 0x0000000302007211 */ /* 0x000fe400078f08ff */
[----:B------:R-:W-:-:S02]  /*0bf0*/  SHF.R.S32.HI R200, RZ, 0x3, R15 ;  /* 0x00000003ffc87819 */ /* 0x000fc4000001140f */
[----:B------:R-:W-:Y:S02]  /*0c00*/  LOP3.LUT R0, R0, 0xfffffffe, RZ, 0xc0, !PT ;  /* 0xfffffffe00007812 */ /* 0x000fe400078ec0ff */
[--C-:B------:R-:W-:Y:S02]  /*0c10*/  SHF.R.S32.HI R8, RZ, 0x2, R13.reuse ;  /* 0x00000002ff087819 */ /* 0x100fe4000001140d */
[----:B------:R-:W-:Y:S01]  /*0c20*/  LOP3.LUT R196, R15, 0xfffffff8, RZ, 0xc0, !PT ;  /* 0xfffffff80fc47812 */ /* 0x000fe200078ec0ff */
[----:B------:R-:W-:Y:S01]  /*0c30*/  IMAD.IADD R14, R3, 0x1, -R0 ;  /* 0x00000001030e7824 */ /* 0x000fe200078e0a00 */
[----:B------:R-:W-:Y:S01]  /*0c40*/  LOP3.LUT R0, R2, 0xfffffff0, RZ, 0xc0, !PT ;  /* 0xfffffff002007812 */ /* 0x000fe200078ec0ff */
[----:B------:R-:W-:Y:S01]  /*0c50*/  IMAD.SHL.U32 R3, R200, 0x40, RZ ;  /* 0x00000040c8037824 */ /* 0x000fe200078e00ff */
[----:B------:R-:W-:Y:S01]  /*0c60*/  SHF.R.S32.HI R2, RZ, 0x1f, R13 ;  /* 0x0000001fff027819 */ /* 0x000fe2000001140d */
[----:B------:R-:W-:Y:S01]  /*0c70*/  IMAD.IADD R196, R17, 0x1, -R196 ;  /* 0x0000000111c47824 */ /* 0x000fe200078e0ac4 */
[-C--:B------:R-:W-:Y:S01]  /*0c80*/  LEA.HI R7, R9, R17.reuse, RZ, 0x5 ;  /* 0x0000001109077211 */ /* 0x080fe200078f28ff */
[----:B------:R-:W-:Y:S01]  /*0c90*/  IMAD.IADD R0, R17, 0x1, -R0 ;  /* 0x0000000111007824 */ /* 0x000fe200078e0a00 */
[----:B------:R-:W-:Y:S01]  /*0ca0*/  LEA.HI R2, R2, R8, RZ, 0x3 ;  /* 0x0000000802027211 */ /* 0x000fe200078f18ff */
[----:B------:R-:W-:Y:S01]  /*0cb0*/  IMAD.SHL.U32 R192, R196, 0x8, RZ ;  /* 0x00000008c4c07824 */ /* 0x000fe200078e00ff */
[----:B------:R-:W-:-:S02]  /*0cc0*/  LEA.HI R9, R9, R17, RZ, 0x6 ;  /* 0x0000001109097211 */ /* 0x000fc400078f30ff */
[----:B------:R-:W-:Y:S02]  /*0cd0*/  SHF.R.S32.HI R5, RZ, 0x1f, R0 ;  /* 0x0000001fff057819 */ /* 0x000fe40000011400 */
[----:B------:R-:W-:Y:S01]  /*0ce0*/  LOP3.LUT R4, R2, 0xfffffff8, RZ, 0xc0, !PT ;  /* 0xfffffff802047812 */ /* 0x000fe200078ec0ff */
[----:B------:R-:W-:Y:S01]  /*0cf0*/  IMAD.SHL.U32 R9, R9, 0x8, RZ ;  /* 0x0000000809097824 */ /* 0x000fe200078e00ff */
[----:B------:R-:W-:Y:S02]  /*0d00*/  LEA.HI R10, R5, R0, RZ, 0x3 ;  /* 0x00000000050a7211 */ /* 0x000fe400078f18ff */
[----:B------:R-:W-:Y:S01]  /*0d10*/  LOP3.LUT R2, R3, 0x1c0, RZ, 0xc0, !PT ;  /* 0x000001c003027812 */ /* 0x000fe200078ec0ff */
[----:B------:R-:W-:Y:S01]  /*0d20*/  IMAD.IADD R8, R8, 0x1, -R4 ;  /* 0x0000000108087824 */ /* 0x000fe200078e0a04 */
[----:B------:R-:W-:Y:S02]  /*0d30*/  LOP3.LUT R3, R10, 0xfffffff8, RZ, 0xc0, !PT ;  /* 0xfffffff80a037812 */ /* 0x000fe400078ec0ff */
[----:B------:R-:W-:-:S02]  /*0d40*/  SHF.R.U32.HI R4, RZ, 0x3, R2 ;  /* 0x00000003ff047819 */ /* 0x000fc40000011602 */
[----:B------:R-:W-:Y:S01]  /*0d50*/  LOP3.LUT R2, R2, 0x38, R192, 0xf8, !PT ;  /* 0x0000003802027812 */ /* 0x000fe200078ef8c0 */
[----:B------:R-:W-:Y:S01]  /*0d60*/  IMAD.IADD R5, R0, 0x1, -R3 ;  /* 0x0000000100057824 */ /* 0x000fe200078e0a03 */
[----:B------:R-:W-:Y:S02]  /*0d70*/  LOP3.LUT R0, R7, 0xffffffe0, RZ, 0xc0, !PT ;  /* 0xffffffe007007812 */ /* 0x000fe400078ec0ff */
[----:B------:R-:W-:Y:S02]  /*0d80*/  LOP3.LUT R12, R2, R4, RZ, 0x3c, !PT ;  /* 0x00000004020c7212 */ /* 0x000fe400078e3cff */
[--C-:B------:R-:W-:Y:S01]  /*0d90*/  SHF.R.S32.HI R4, RZ, 0x5, R7.reuse ;  /* 0x00000005ff047819 */ /* 0x100fe20000011407 */
[----:B------:R-:W-:Y:S01]  /*0da0*/  IMAD.IADD R16, R17, 0x1, -R0 ;  /* 0x0000000111107824 */ /* 0x000fe200078e0a00 */
[----:B------:R-:W-:Y:S01]  /*0db0*/  SHF.R.S32.HI R2, RZ, 0x1f, R7 ;  /* 0x0000001fff027819 */ /* 0x000fe20000011407 */
[----:B------:R-:W-:Y:S01]  /*0dc0*/  IMAD.SHL.U32 R0, R196, 0x40, RZ ;  /* 0x00000040c4007824 */ /* 0x000fe200078e00ff */
[----:B------:R-:W-:-:S02]  /*0dd0*/  LOP3.LUT R6, R8, 0x1, RZ, 0xc0, !PT ;  /* 0x0000000108067812 */ /* 0x000fc400078ec0ff */
[----:B------:R-:W-:Y:S02]  /*0de0*/  LEA.HI R2, R2, R4, RZ, 0x3 ;  /* 0x0000000402027211 */ /* 0x000fe400078f18ff */
[----:B------:R-:W-:Y:S02]  /*0df0*/  SHF.R.S32.HI R11, RZ, 0x1f, R16 ;  /* 0x0000001fff0b7819 */ /* 0x000fe40000011410 */
[----:B------:R-:W-:Y:S02]  /*0e00*/  LOP3.LUT R0, R0, 0x1c0, RZ, 0xc0, !PT ;  /* 0x000001c000007812 */ /* 0x000fe400078ec0ff */
[----:B------:R-:W-:Y:S02]  /*0e10*/  LOP3.LUT R2, R2, 0xffffff8, RZ, 0xc0, !PT ;  /* 0x0ffffff802027812 */ /* 0x000fe400078ec0ff */
[----:B------:R-:W-:Y:S02]  /*0e20*/  ISETP.NE.U32.AND P0, PT, R6, 0x1, PT ;  /* 0x000000010600780c */ /* 0x000fe40003f05070 */
[----:B------:R-:W-:Y:S01]  /*0e30*/  LEA.HI R11, R11, R16, RZ, 0x2 ;  /* 0x000000100b0b7211 */ /* 0x000fe200078f10ff */
[----:B------:R-:W-:Y:S01]  /*0e40*/  IMAD.IADD R3, R4, 0x1, -R2 ;  /* 0x0000000104037824 */ /* 0x000fe200078e0a02 */
[----:B------:R-:W-:-:S02]  /*0e50*/  LOP3.LUT R7, R0, 0x8, R15, 0xf8, !PT ;  /* 0x0000000800077812 */ /* 0x000fc400078ef80f */
[----:B------:R-:W-:Y:S02]  /*0e60*/  SHF.R.U32.HI R6, RZ, 0x3, R0 ;  /* 0x00000003ff067819 */ /* 0x000fe40000011600 */
[----:B------:R-:W-:Y:S02]  /*0e70*/  LOP3.LUT R0, R13, 0xfffffffc, RZ, 0xc0, !PT ;  /* 0xfffffffc0d007812 */ /* 0x000fe400078ec0ff */
[----:B------:R-:W-:Y:S02]  /*0e80*/  SHF.R.S32.HI R2, RZ, 0x2, R11 ;  /* 0x00000002ff027819 */ /* 0x000fe4000001140b */
[----:B------:R-:W-:Y:S01]  /*0e90*/  LOP3.LUT R13, R7, R6, RZ, 0x3c, !PT ;  /* 0x00000006070d7212 */ /* 0x000fe200078e3cff */
[----:B------:R-:W-:Y:S01]  /*0ea0*/  IMAD.IADD R0, R17, 0x1, -R0 ;  /* 0x0000000111007824 */ /* 0x000fe200078e0a00 */
[----:B------:R-:W-:Y:S01]  /*0eb0*/  LOP3.LUT P4, RZ, R5, 0x2, RZ, 0xc0, !PT ;  /* 0x0000000205ff7812 */ /* 0x000fe2000788c0ff */
[----:B------:R-:W-:Y:S01]  /*0ec0*/  IMAD R15, R3, 0x10, R2 ;  /* 0x00000010030f7824 */ /* 0x000fe200078e0202 */
[C---:B------:R-:W-:Y:S01]  /*0ed0*/  LOP3.LUT P3, RZ, R5.reuse, 0x4, RZ, 0xc0, !PT ;  /* 0x0000000405ff7812 */ /* 0x040fe2000786c0ff */
[----:B------:R-:W-:Y:S01]  /*0ee0*/  IMAD.SHL.U32 R2, R5, 0x40, RZ ;  /* 0x0000004005027824 */ /* 0x000fe200078e00ff */
[----:B------:R-:W-:Y:S01]  /*0ef0*/  LEA.HI R3, R0, R0, RZ, 0x1 ;  /* 0x0000000000037211 */ /* 0x000fe200078f08ff */
[----:B------:R-:W-:Y:S01]  /*0f00*/  IMAD.SHL.U32 R7, R4, 0x400, RZ ;  /* 0x0000040004077824 */ /* 0x000fe200078e00ff */
[C---:B------:R-:W-:Y:S01]  /*0f10*/  R2P PR, R8.reuse, 0x6 ;  /* 0x0000000608007804 */ /* 0x040fe20000000000 */
[----:B------:R-:W-:Y:S01]  /*0f20*/  IMAD.SHL.U32 R4, R8, 0x40, RZ ;  /* 0x0000004008047824 */ /* 0x000fe200078e00ff */
[----:B------:R-:W-:Y:S01]  /*0f30*/  LOP3.LUT R2, R2, 0x1c0, RZ, 0xc0, !PT ;  /* 0x000001c002027812 */ /* 0x000fe200078ec0ff */
[----:B------:R-:W-:Y:S01]  /*0f40*/  IMAD.SHL.U32 R6, R14, 0x8, RZ ;  /* 0x000000080e067824 */ /* 0x000fe200078e00ff */
[----:B------:R-:W-:Y:S01]  /*0f50*/  LOP3.LUT R3, R3, 0x1ffffffe, RZ, 0xc0, !PT ;  /* 0x1ffffffe03037812 */ /* 0x000fe200078ec0ff */
[----:B------:R-:W-:Y:S01]  /*0f60*/  IMAD.SHL.U32 R8, R10, 0x40, RZ ;  /* 0x000000400a087824 */ /* 0x000fe200078e00ff */
[----:B------:R-:W-:Y:S01]  /*0f70*/  LOP3.LUT R4, R4, 0x1c0, RZ, 0xc0, !PT ;  /* 0x000001c004047812 */ /* 0x000fe200078ec0ff */
[----:B------:R-:W-:Y:S01]  /*0f80*/  IMAD R5, R0, 0x2, R7 ;  /* 0x0000000200057824 */ /* 0x000fe200078e0207 */
[----:B------:R-:W-:Y:S01]  /*0f90*/  LOP3.LUT R6, R2, 0x8, R6, 0xf8, !PT ;  /* 0x0000000802067812 */ /* 0x000fe200078ef806 */
[----:B------:R-:W-:Y:S01]  /*0fa0*/  IMAD.MOV.U32 R10, RZ, RZ, 0x40 ;  /* 0x00000040ff0a7424 */ /* 0x000fe200078e00ff */
[----:B------:R-:W-:Y:S01]  /*0fb0*/  LOP3.LUT R12, R12, 0x7ffffe00, R9, 0xf8, !PT ;  /* 0x7ffffe000c0c7812 */ /* 0x000fe200078ef809 */
[----:B------:R-:W-:Y:S01]  /*0fc0*/  IMAD.IADD R9, R0, 0x1, -R3 ;  /* 0x0000000100097824 */ /* 0x000fe200078e0a03 */
[----:B------:R-:W-:Y:S01]  /*0fd0*/  SHF.R.U32.HI R2, RZ, 0x3, R2 ;  /* 0x00000003ff027819 */ /* 0x000fe20000011602 */
[----:B------:R-:W-:Y:S01]  /*0fe0*/  STL [R1+0x8], R15 ;  /* 0x0000080f01007387 */ /* 0x000fe20000100800 */
[----:B------:R-:W-:Y:S01]  /*0ff0*/  LEA.HI R3, R4, R4, RZ, 0x1d ;  /* 0x0000000404037211 */ /* 0x000fe200078fe8ff */
[----:B------:R-:W-:Y:S01]  /*1000*/  IMAD R9, R9, 0x8, R15 ;  /* 0x0000000809097824 */ /* 0x000fe200078e020f */
[----:B------:R-:W-:Y:S01]  /*1010*/  LOP3.LUT R2, R6, R2, RZ, 0x3c, !PT ;  /* 0x0000000206027212 */ /* 0x000fe200078e3cff */
[----:B------:R-:W-:Y:S01]  /*1020*/  IMAD R0, R14, 0x200, R13 ;  /* 0x000002000e007824 */ /* 0x000fe200078e020d */
[----:B------:R-:W-:Y:S01]  /*1030*/  LOP3.LUT R4, R8, 0xfffffe00, RZ, 0xc0, !PT ;  /* 0xfffffe0008047812 */ /* 0x000fe200078ec0ff */
[----:B------:R-:W-:Y:S01]  /*1040*/  IMAD.IADD R8, R5, 0x1, R3 ;  /* 0x0000000105087824 */ /* 0x000fe200078e0203 */
[----:B------:R-:W-:Y:S01]  /*1050*/  IADD3 R197, R192, 0x40, RZ ;  /* 0x00000040c0c57810 */ /* 0x000fe20007ffe0ff */
[----:B------:R1:W-:Y:S01]  /*1060*/  STL [R1+0xc], R9 ;  /* 0x00000c0901007387 */ /* 0x0003e20000100800 */
[CC--:B------:R-:W-:Y:S01]  /*1070*/  IADD3 R3, R2.reuse, R4.reuse, R7 ;  /* 0x0000000402037210 */ /* 0x0c0fe20007ffe007 */
[----:B------:R-:W-:Y:S01]  /*1080*/  IMAD.MOV.U32 R7, RZ, RZ, 0x20 ;  /* 0x00000020ff077424 */ /* 0x000fe200078e00ff */
[----:B------:R-:W-:Y:S01]  /*1090*/  LOP3.LUT R4, R2, R4, RZ, 0xfc, !PT ;  /* 0x0000000402047212 */ /* 0x000fe200078efcff */
[----:B------:R-:W-:Y:S01]  /*10a0*/  IMAD.SHL.U32 R187, R12, 0x2, RZ ;  /* 0x000000020cbb7824 */ /* 0x000fe200078e00ff */
[----:B------:R-:W-:-:S02]  /*10b0*/  LOP3.LUT R2, R11, 0x7ffffffc, RZ, 0xc0, !PT ;  /* 0x7ffffffc0b027812 */ /* 0x000fc400078ec0ff */
[----:B------:R-:W-:Y:S02]  /*10c0*/  IADD3 R198, R192, 0x80, RZ ;  /* 0x00000080c0c67810 */ /* 0x000fe40007ffe0ff */
[----:B------:R-:W-:Y:S01]  /*10d0*/  SHF.R.S32.HI R5, RZ, 0x1f, R197 ;  /* 0x0000001fff057819 */ /* 0x000fe200000114c5 */
[----:B------:R-:W-:Y:S01]  /*10e0*/  IMAD.IADD R2, R16, 0x1, -R2 ;  /* 0x0000000110027824 */ /* 0x000fe200078e0a02 */
[C---:B------:R-:W-:Y:S02]  /*10f0*/  SEL R5, R7.reuse, 0xffffffe0, !P1 ;  /* 0xffffffe007057807 */ /* 0x040fe40004800000 */
[----:B------:R-:W-:Y:S01]  /*1100*/  SHF.R.S32.HI R6, RZ, 0x1f, R198 ;  /* 0x0000001fff067819 */ /* 0x000fe200000114c6 */
[----:B------:R-:W-:Y:S01]  /*1110*/  IMAD.SHL.U32 R222, R2, 0x2, RZ ;  /* 0x0000000202de7824 */ /* 0x000fe200078e00ff */
[----:B------:R-:W-:Y:S02]  /*1120*/  SEL R2, R7, 0xffffffe0, !P4 ;  /* 0xffffffe007027807 */ /* 0x000fe40006000000 */
[----:B------:R-:W-:-:S02]  /*1130*/  SEL R6, R10, 0xffffffc0, !P2 ;  /* 0xffffffc00a067807 */ /* 0x000fc40005000000 */
[C---:B------:R-:W-:Y:S02]  /*1140*/  IADD3 R249, R222.reuse, 0x8, RZ ;  /* 0x00000008def97810 */ /* 0x040fe40007ffe0ff */
[C---:B------:R-:W-:Y:S02]  /*1150*/  IADD3 R246, R222.reuse, 0x20, RZ ;  /* 0x00000020def67810 */ /* 0x040fe40007ffe0ff */
[C---:B------:R-:W-:Y:S02]  /*1160*/  IADD3 R243, R222.reuse, 0x38, RZ ;  /* 0x00000038def37810 */ /* 0x040fe40007ffe0ff */
[C---:B------:R-:W-:Y:S02]  /*1170*/  IADD3 R240, R222.reuse, 0x50, RZ ;  /* 0x00000050def07810 */ /* 0x040fe40007ffe0ff */
[----:B------:R-:W-:Y:S02]  /*1180*/  IADD3 R237, R222, 0x68, RZ ;  /* 0x00000068deed7810 */ /* 0x000fe40007ffe0ff */
[----:B------:R-:W-:-:S02]  /*1190*/  SHF.R.S32.HI R7, RZ, 0x1f, R249 ;  /* 0x0000001fff077819 */ /* 0x000fc400000114f9 */
[C---:B------:R-:W-:Y:S02]  /*11a0*/  IADD3 R234, R222.reuse, 0x80, RZ ;  /* 0x00000080deea7810 */ /* 0x040fe40007ffe0ff */
[----:B------:R-:W-:Y:S02]  /*11b0*/  SHF.R.S32.HI R7, RZ, 0x1f, R246 ;  /* 0x0000001fff077819 */ /* 0x000fe400000114f6 */
[C---:B------:R-:W-:Y:S02]  /*11c0*/  IADD3 R231, R222.reuse, 0x98, RZ ;  /* 0x00000098dee77810 */ /* 0x040fe40007ffe0ff */
[----:B------:R-:W-:Y:S02]  /*11d0*/  SHF.R.S32.HI R7, RZ, 0x1f, R243 ;  /* 0x0000001fff077819 */ /* 0x000fe400000114f3 */
[----:B------:R-:W-:Y:S02]  /*11e0*/  IADD3 R228, R222, 0xb0, RZ ;  /* 0x000000b0dee47810 */ /* 0x000fe40007ffe0ff */
[----:B------:R-:W-:-:S02]  /*11f0*/  LEA R223, R8, 0x80, 0x1 ;  /* 0x0000008008df7811 */ /* 0x000fc400078e08ff */
[----:B------:R-:W-:Y:S02]  /*1200*/  SHF.R.S32.HI R7, RZ, 0x1f, R240 ;  /* 0x0000001fff077819 */ /* 0x000fe400000114f0 */
[----:B------:R-:W-:Y:S01]  /*1210*/  SHF.R.S32.HI R7, RZ, 0x1f, R237 ;  /* 0x0000001fff077819 */ /* 0x000fe200000114ed */
[C---:B------:R-:W-:Y:S01]  /*1220*/  IMAD.IADD R226, R223.reuse, 0x1, R5 ;  /* 0x00000001dfe27824 */ /* 0x040fe200078e0205 */
[----:B------:R-:W-:Y:S02]  /*1230*/  SHF.R.S32.HI R7, RZ, 0x1f, R234 ;  /* 0x0000001fff077819 */ /* 0x000fe400000114ea */
[----:B------:R-:W-:Y:S01]  /*1240*/  SHF.R.S32.HI R7, RZ, 0x1f, R231 ;  /* 0x0000001fff077819 */ /* 0x000fe200000114e7 */
[----:B------:R-:W-:Y:S01]  /*1250*/  IMAD.IADD R252, R226, 0x1, R6 ;  /* 0x00000001e2fc7824 */ /* 0x000fe200078e0206 */
[----:B------:R-:W-:Y:S01]  /*1260*/  SHF.R.S32.HI R7, RZ, 0x1f, R228 ;  /* 0x0000001fff077819 */ /* 0x000fe200000114e4 */
[----:B------:R-:W-:Y:S01]  /*1270*/  IMAD.IADD R7, R223, 0x1, R6 ;  /* 0x00000001df077824 */ /* 0x000fe200078e0206 */
[----:B------:R-:W-:-:S02]  /*1280*/  IADD3 R247, R222, 0x18, RZ ;  /* 0x00000018def77810 */ /* 0x000fc40007ffe0ff */
[C---:B------:R-:W-:Y:S02]  /*1290*/  IADD3 R248, R222.reuse, 0x10, RZ ;  /* 0x00000010def87810 */ /* 0x040fe40007ffe0ff */
[----:B------:R2:W-:Y:S01]  /*12a0*/  STL [R1], R7 ;  /* 0x0000000701007387 */ /* 0x0005e20000100800 */
[C---:B------:R-:W-:Y:S02]  /*12b0*/  IADD3 R244, R222.reuse, 0x30, RZ ;  /* 0x00000030def47810 */ /* 0x040fe40007ffe0ff */
[C---:B------:R-:W-:Y:S02]  /*12c0*/  IADD3 R224, R223.reuse, -0x10, RZ ;  /* 0xfffffff0dfe07810 */ /* 0x040fe40007ffe0ff */
[C---:B------:R-:W-:Y:S02]  /*12d0*/  IADD3 R245, R222.reuse, 0x28, RZ ;  /* 0x00000028def57810 */ /* 0x040fe40007ffe0ff */
[----:B------:R-:W-:Y:S02]  /*12e0*/  IADD3 R241, R222, 0x48, RZ ;  /* 0x00000048def17810 */ /* 0x000fe40007ffe0ff */
[----:B------:R-:W-:-:S02]  /*12f0*/  @P0 IADD3 R224, R223, 0x10, RZ ;  /* 0x00000010dfe00810 */ /* 0x000fc40007ffe0ff */
[----:B------:R-:W-:Y:S02]  /*1300*/  LEA R183, R3, 0xc100, 0x1 ;  /* 0x0000c10003b77811 */ /* 0x000fe400078e08ff */
[----:B------:R-:W-:Y:S01]  /*1310*/  LEA R177, R4, 0x100, 0x1 ;  /* 0x0000010004b17811 */ /* 0x000fe200078e08ff */
[----:B------:R-:W-:Y:S01]  /*1320*/  IMAD.IADD R225, R5, 0x1, R224 ;  /* 0x0000000105e17824 */ /* 0x000fe200078e02e0 */
[C---:B------:R-:W-:Y:S01]  /*1330*/  IADD3 R242, R222.reuse, 0x40, RZ ;  /* 0x00000040def27810 */ /* 0x040fe20007ffe0ff */
[----:B------:R-:W-:Y:S01]  /*1340*/  IMAD.IADD R184, R183, 0x1, R2 ;  /* 0x00000001b7b87824 */ /* 0x000fe200078e0202 */
[----:B------:R-:W-:Y:S01]  /*1350*/  IADD3 R238, R222, 0x60, RZ ;  /* 0x00000060deee7810 */ /* 0x000fe20007ffe0ff */
[----:B------:R-:W-:Y:S01]  /*1360*/  IMAD.IADD R178, R2, 0x1, R177 ;  /* 0x0000000102b27824 */ /* 0x000fe200078e02b1 */
[----:B------:R-:W-:Y:S01]  /*1370*/  IADD3 R239, R222, 0x58, RZ ;  /* 0x00000058deef7810 */ /* 0x000fe20007ffe0ff */
[----:B------:R-:W-:Y:S01]  /*1380*/  IMAD.IADD R251, R6, 0x1, R224 ;  /* 0x0000000106fb7824 */ /* 0x000fe200078e02e0 */
[----:B------:R-:W-:Y:S01]  /*1390*/  IADD3 R235, R222, 0x78, RZ ;  /* 0x00000078deeb7810 */ /* 0x000fe20007ffe0ff */
[----:B------:R-:W-:Y:S01]  /*13a0*/  IMAD.IADD R250, R225, 0x1, R6 ;  /* 0x00000001e1fa7824 */ /* 0x000fe200078e0206 */
[----:B------:R-:W-:-:S02]  /*13b0*/  SHF.R.S32.HI R8, RZ, 0x1f, R247 ;  /* 0x0000001fff087819 */ /* 0x000fc400000114f7 */
[----:B------:R-:W-:Y:S02]  /*13c0*/  LEA R103, R0, 0x6100, 0x1 ;  /* 0x0000610000677811 */ /* 0x000fe400078e08ff */
[C---:B------:R-:W-:Y:S02]  /*13d0*/  IADD3 R236, R222.reuse, 0x70, RZ ;  /* 0x00000070deec7810 */ /* 0x040fe40007ffe0ff */
[----:B------:R-:W-:Y:S02]  /*13e0*/  IADD3 R232, R222, 0x90, RZ ;  /* 0x00000090dee87810 */ /* 0x000fe40007ffe0ff */
[----:B-1----:R-:W-:Y:S02]  /*13f0*/  SHF.R.S32.HI R9, RZ, 0x1f, R248 ;  /* 0x0000001fff097819 */ /* 0x002fe400000114f8 */
[----:B------:R-:W-:Y:S02]  /*1400*/  SHF.R.S32.HI R8, RZ, 0x1f, R244 ;  /* 0x0000001fff087819 */ /* 0x000fe400000114f4 */
[----:B------:R-:W-:-:S02]  /*1410*/  SEL R0, R10, 0xffffffc0, !P3 ;  /* 0xffffffc00a007807 */ /* 0x000fc40005800000 */
[C---:B------:R-:W-:Y:S02]  /*1420*/  IADD3 R233, R222.reuse, 0x88, RZ ;  /* 0x00000088dee97810 */ /* 0x040fe40007ffe0ff */
[----:B------:R-:W-:Y:S01]  /*1430*/  IADD3 R229, R222, 0xa8, RZ ;  /* 0x000000a8dee57810 */ /* 0x000fe20007ffe0ff */
[--C-:B------:R-:W-:Y:S01]  /*1440*/  IMAD.IADD R186, R183, 0x1, R0.reuse ;  /* 0x00000001b7ba7824 */ /* 0x100fe200078e0200 */
[----:B------:R-:W-:Y:S01]  /*1450*/  SHF.R.S32.HI R9, RZ, 0x1f, R245 ;  /* 0x0000001fff097819 */ /* 0x000fe200000114f5 */
[----:B------:R-:W-:Y:S01]  /*1460*/  IMAD.IADD R180, R0, 0x1, R177 ;  /* 0x0000000100b47824 */ /* 0x000fe200078e02b1 */
[----:B------:R-:W-:Y:S01]  /*1470*/  SHF.R.S32.HI R8, RZ, 0x1f, R241 ;  /* 0x0000001fff087819 */ /* 0x000fe200000114f1 */
[----:B------:R-:W-:Y:S01]  /*1480*/  IMAD.IADD R185, R184, 0x1, R0 ;  /* 0x00000001b8b97824 */ /* 0x000fe200078e0200 */
[----:B------:R-:W-:Y:S01]  /*1490*/  IADD3 R230, R222, 0xa0, RZ ;  /* 0x000000a0dee67810 */ /* 0x000fe20007ffe0ff */
[----:B------:R-:W-:Y:S01]  /*14a0*/  IMAD.IADD R179, R0, 0x1, R178 ;  /* 0x0000000100b37824 */ /* 0x000fe200078e02b2 */
[----:B------:R-:W-:-:S02]  /*14b0*/  IADD3 R227, R222, 0xb8, RZ ;  /* 0x000000b8dee37810 */ /* 0x000fc40007ffe0ff */
[----:B------:R-:W-:Y:S02]  /*14c0*/  SHF.R.S32.HI R9, RZ, 0x1f, R242 ;  /* 0x0000001fff097819 */ /* 0x000fe400000114f2 */
[----:B------:R-:W-:Y:S02]  /*14d0*/  SHF.R.S32.HI R8, RZ, 0x1f, R238 ;  /* 0x0000001fff087819 */ /* 0x000fe400000114ee */
[----:B------:R-:W-:Y:S02]  /*14e0*/  SHF.R.S32.HI R9, RZ, 0x1f, R239 ;  /* 0x0000001fff097819 */ /* 0x000fe400000114ef */
[----:B------:R-:W-:Y:S02]  /*14f0*/  SHF.R.S32.HI R8, RZ, 0x1f, R235 ;  /* 0x0000001fff087819 */ /* 0x000fe400000114eb */
[----:B------:R-:W-:Y:S02]  /*1500*/  SHF.R.S32.HI R9, RZ, 0x1f, R236 ;  /* 0x0000001fff097819 */ /* 0x000fe400000114ec */
[----:B------:R-:W-:-:S02]  /*1510*/  SHF.R.S32.HI R8, RZ, 0x1f, R232 ;  /* 0x0000001fff087819 */ /* 0x000fc400000114e8 */
[----:B------:R-:W-:Y:S02]  /*1520*/  SHF.R.S32.HI R9, RZ, 0x1f, R233 ;  /* 0x0000001fff097819 */ /* 0x000fe400000114e9 */
[----:B------:R-:W-:Y:S02]  /*1530*/  SHF.R.S32.HI R8, RZ, 0x1f, R229 ;  /* 0x0000001fff087819 */ /* 0x000fe400000114e5 */
[----:B------:R-:W-:Y:S02]  /*1540*/  SHF.R.S32.HI R11, RZ, 0x1f, R192 ;  /* 0x0000001fff0b7819 */ /* 0x000fe400000114c0 */
[----:B------:R-:W-:Y:S02]  /*1550*/  SHF.R.S32.HI R9, RZ, 0x1f, R230 ;  /* 0x0000001fff097819 */ /* 0x000fe400000114e6 */
[----:B--2---:R-:W-:Y:S02]  /*1560*/  SHF.R.S32.HI R8, RZ, 0x1f, R227 ;  /* 0x0000001fff087819 */ /* 0x004fe400000114e3 */
.L_x_121:
[----:B------:R-:W-:-:S04]  /*1570*/  IMAD.MOV.U32 R8, RZ, RZ, 0x4 ;  /* 0x00000004ff087424 */ /* 0x000fc800078e00ff */
[----:B------:R-:W-:-:S05]  /*1580*/  IMAD.WIDE R2, R215, R8, c[0x0][0x588] ;  /* 0x00016200d7027625 */ /* 0x000fca00078e0208 */
[----:B------:R-:W2:Y:S01]  /*1590*/  LDG.E R211, [R2.64] ;  /* 0x0000000602d37981 */ /* 0x000ea2000c1e1900 */
[----:B------:R-:W-:Y:S01]  /*15a0*/  ISETP.NE.U32.AND P4, PT, RZ, c[0x0][0x370], PT ;  /* 0x0000dc00ff007a0c */ /* 0x000fe20003f85070 */
[----:B------:R-:W-:Y:S01]  /*15b0*/  IMAD.MOV.U32 R201, RZ, RZ, RZ ;  /* 0x000000ffffc97224 */ /* 0x000fe200078e00ff */
[----:B------:R-:W-:Y:S01]  /*15c0*/  ISETP.NE.U32.AND P3, PT, RZ, c[0x0][0x360], PT ;  /* 0x0000d800ff007a0c */ /* 0x000fe20003f65070 */
[----:B------:R-:W-:Y:S01]  /*15d0*/  IMAD.MOV.U32 R11, RZ, RZ, RZ ;  /* 0x000000ffff0b7224 */ /* 0x000fe200078e00ff */
[----:B------:R-:W-:Y:S02]  /*15e0*/  ISETP.NE.AND.EX P4, PT, RZ, c[0x0][0x374], PT, P4 ;  /* 0x0000dd00ff007a0c */ /* 0x000fe40003f85340 */
[----:B------:R-:W-:Y:S02]  /*15f0*/  ISETP.NE.AND.EX P3, PT, RZ, c[0x0][0x364], PT, P3 ;  /* 0x0000d900ff007a0c */ /* 0x000fe40003f65330 */
[----:B------:R-:W-:-:S04]  /*1600*/  ISETP.NE.U32.AND P0, PT, RZ, c[0x0][0x348], PT ;  /* 0x0000d200ff007a0c */ /* 0x000fc80003f05070 */
[----:B------:R-:W-:Y:S02]  /*1610*/  ISETP.NE.AND.EX P0, PT, RZ, c[0x0][0x34c], PT, P0 ;  /* 0x0000d300ff007a0c */ /* 0x000fe40003f05300 */
[----:B--2---:R-:W-:Y:S01]  /*1620*/  SHF.R.S32.HI R220, RZ, 0x1f, R211 ;  /* 0x0000001fffdc7819 */ /* 0x004fe200000114d3 */
[C---:B------:R-:W-:Y:S02]  /*1630*/  IMAD.SHL.U32 R216, R211.reuse, 0x4, RZ ;  /* 0x00000004d3d87824 */ /* 0x040fe400078e00ff */
[C---:B------:R-:W-:Y:S02]  /*1640*/  @P4 LEA R6, P2, R211.reuse, c[0x0][0x370], 0x2 ;  /* 0x0000dc00d3064a11 */ /* 0x040fe400078410ff */
[C-C-:B------:R-:W-:Y:S02]  /*1650*/  SHF.L.U64.HI R217, R211.reuse, 0x2, R220.reuse ;  /* 0x00000002d3d97819 */ /* 0x140fe400000102dc */
[----:B------:R-:W-:Y:S02]  /*1660*/  @P4 LEA.HI.X R7, R211, c[0x0][0x374], R220, 0x2, P2 ;  /* 0x0000dd00d3074a11 */ /* 0x000fe400010f14dc */
[----:B------:R-:W-:-:S02]  /*1670*/  @P3 IADD3 R4, P1, R216, c[0x0][0x360], RZ ;  /* 0x0000d800d8043a10 */ /* 0x000fc40007f3e0ff */
[----:B------:R-:W-:Y:S01]  /*1680*/  IADD3 R2, P2, R216, c[0x0][0x348], RZ ;  /* 0x0000d200d8027a10 */ /* 0x000fe20007f5e0ff */
[----:B------:R1:W5:Y:S01]  /*1690*/  @P4 LDG.E R201, [R6.64] ;  /* 0x0000000606c94981 */ /* 0x000362000c1e1900 */
[C---:B------:R-:W-:Y:S02]  /*16a0*/  @P3 IADD3.X R5, R217.reuse, c[0x0][0x364], RZ, P1, !PT ;  /* 0x0000d900d9053a10 */ /* 0x040fe40000ffe4ff */
[----:B------:R-:W-:-:S03]  /*16b0*/  IADD3.X R3, R217, c[0x0][0x34c], RZ, P2, !PT ;  /* 0x0000d300d9037a10 */ /* 0x000fc600017fe4ff */
[----:B------:R1:W5:Y:S04]  /*16c0*/  @P3 LDG.E R15, [R4.64] ;  /* 0x00000006040f3981 */ /* 0x000368000c1e1900 */
[----:B------:R1:W5:Y:S01]  /*16d0*/  @P0 LDG.E R11, [R2.64] ;  /* 0x00000006020b0981 */ /* 0x000362000c1e1900 */
[----:B------:R-:W-:Y:S01]  /*16e0*/  YIELD ;  /* 0x0000000000007946 */ /* 0x000fe20003800000 */
[----:B------:R-:W-:Y:S05]  /*16f0*/  @P3 BRA `(.L_x_31) ;  /* 0x0000005000003947 */ /* 0x000fea0003800000 */
[----:B-----5:R-:W-:Y:S01]  /*1700*/  MOV R15, c[0x0][0x168] ;  /* 0x00005a00000f7a02 */ /* 0x020fe20000000f00 */
[----:B------:R-:W-:Y:S05]  /*1710*/  @!P0 BRA `(.L_x_31) ;  /* 0x0000003000008947 */ /* 0x000fea0003800000 */
[----:B------:R2:W3:Y:S04]  /*1720*/  LDG.E R0, [R2.64] ;  /* 0x0000000602007981 */ /* 0x0004e8000c1e1900 */
[----:B-12---:R-:W3:Y:S02]  /*1730*/  LDG.E R2, [R2.64+0x4] ;  /* 0x0000040602027981 */ /* 0x006ee4000c1e1900 */
[----:B---3--:R-:W-:-:S02]  /*1740*/  IADD3 R15, -R0, R2, RZ ;  /* 0x00000002000f7210 */ /* 0x008fc40007ffe1ff */
.L_x_31:
[----:B------:R-:W-:-:S04]  /*1750*/  ISETP.NE.U32.AND P1, PT, RZ, c[0x0][0x368], PT ;  /* 0x0000da00ff007a0c */ /* 0x000fc80003f25070 */
[----:B------:R-:W-:-:S13]  /*1760*/  ISETP.NE.AND.EX P1, PT, RZ, c[0x0][0x36c], PT, P1 ;  /* 0x0000db00ff007a0c */ /* 0x000fda0003f25310 */
[----:B------:R-:W-:Y:S05]  /*1770*/  @!P1 BRA `(.L_x_32) ;  /* 0x0000004000009947 */ /* 0x000fea0003800000 */
[----:B-1----:R-:W-:-:S04]  /*1780*/  IADD3 R2, P1, R216, c[0x0][0x368], RZ ;  /* 0x0000da00d8027a10 */ /* 0x002fc80007f3e0ff */
[----:B------:R-:W-:-:S05]  /*1790*/  IADD3.X R3, R217, c[0x0][0x36c], RZ, P1, !PT ;  /* 0x0000db00d9037a10 */ /* 0x000fca0000ffe4ff */
[----:B------:R1:W5:Y:S01]  /*17a0*/  LDG.E R0, [R2.64] ;  /* 0x0000000602007981 */ /* 0x000362000c1e1900 */
[----:B------:R-:W-:Y:S05]  /*17b0*/  BRA `(.L_x_33) ;  /* 0x0000008000007947 */ /* 0x000fea0003800000 */
.L_x_32:
[----:B------:R-:W-:Y:S01]  /*17c0*/  ISETP.NE.U32.AND P1, PT, RZ, c[0x0][0x350], PT ;  /* 0x0000d400ff007a0c */ /* 0x000fe20003f25070 */
[----:B------:R-:W-:-:S03]  /*17d0*/  IMAD.U32 R0, RZ, RZ, UR5 ;  /* 0x00000005ff007e24 */ /* 0x000fc6000f8e00ff */
[----:B------:R-:W-:-:S13]  /*17e0*/  ISETP.NE.AND.EX P1, PT, RZ, c[0x0][0x354], PT, P1 ;  /* 0x0000d500ff007a0c */ /* 0x000fda0003f25310 */
[----:B------:R-:W-:Y:S05]  /*17f0*/  @!P1 BRA `(.L_x_33) ;  /* 0x0000004000009947 */ /* 0x000fea0003800000 */
[----:B-1----:R-:W-:-:S05]  /*1800*/  IMAD.WIDE R2, R211, R8, c[0x0][0x350] ;  /* 0x0000d400d3027625 */ /* 0x002fca00078e0208 */
[----:B------:R-:W2:Y:S04]  /*1810*/  LDG.E R4, [R2.64] ;  /* 0x0000000602047981 */ /* 0x000ea8000c1e1900 */
[----:B------:R-:W2:Y:S02]  /*1820*/  LDG.E R0, [R2.64+0x4] ;  /* 0x0000040602007981 */ /* 0x000ea4000c1e1900 */
[----:B--2---:R-:W-:-:S05]  /*1830*/  IADD3 R0, -R4, R0, RZ ;  /* 0x0000000004007210 */ /* 0x004fca0007ffe1ff */
.L_x_33:
[----:B-----5:R-:W-:Y:S01]  /*1840*/  IMAD.IADD R16, R0, 0x1, -R201 ;  /* 0x0000000100107824 */ /* 0x020fe200078e0ac9 */
[C---:B-1----:R-:W-:Y:S01]  /*1850*/  LOP3.LUT R3, R214.reuse, 0xff000000, RZ, 0xc0, !PT ;  /* 0xff000000d6037812 */ /* 0x042fe200078ec0ff */
[----:B------:R-:W-:Y:S01]  /*1860*/  BSSY B0, `(.L_x_34) ;  /* 0x000002b000007945 */ /* 0x000fe20003800000 */
[----:B------:R-:W-:Y:S02]  /*1870*/  LOP3.LUT R4, R214, 0xff0000, RZ, 0xc0, !PT ;  /* 0x00ff0000d6047812 */ /* 0x000fe400078ec0ff */
[----:B------:R-:W-:-:S02]  /*1880*/  ISETP.GE.AND P1, PT, R16, 0x1, PT ;  /* 0x000000011000780c */ /* 0x000fc40003f26270 */
[----:B------:R-:W-:Y:S02]  /*1890*/  IADD3 R0, R16, 0x3f, RZ ;  /* 0x0000003f10007810 */ /* 0x000fe40007ffe0ff */
[----:B------:R-:W-:Y:S02]  /*18a0*/  SHF.R.U32.HI R3, RZ, 0x8, R3 ;  /* 0x00000008ff037819 */ /* 0x000fe40000011603 */
[----:B------:R-:W-:Y:S02]  /*18b0*/  SHF.R.S32.HI R2, RZ, 0x1f, R0 ;  /* 0x0000001fff027819 */ /* 0x000fe40000011400 */
[----:B------:R-:W-:Y:S02]  /*18c0*/  LEA.HI R3, R4, R3, RZ, 0x10 ;  /* 0x0000000304037211 */ /* 0x000fe400078f80ff */
[----:B------:R-:W-:Y:S01]  /*18d0*/  LEA.HI R0, R2, R0, RZ, 0x6 ;  /* 0x0000000002007211 */ /* 0x000fe200078f30ff */
[----:B------:R-:W-:Y:S01]  /*18e0*/  IMAD.MOV.U32 R2, RZ, RZ, RZ ;  /* 0x000000ffff027224 */ /* 0x000fe200078e00ff */
[----:B------:R-:W-:-:S02]  /*18f0*/  LOP3.LUT R221, R3, 0xff, RZ, 0xc0, !PT ;  /* 0x000000ff03dd7812 */ /* 0x000fc400078ec0ff */
[----:B------:R-:W-:Y:S02]  /*1900*/  SHF.R.U32.HI R218, RZ, 0x10, R3 ;  /* 0x00000010ffda7819 */ /* 0x000fe40000011603 */
[----:B------:R-:W-:Y:S01]  /*1910*/  SHF.R.S32.HI R10, RZ, 0x6, R0 ;  /* 0x00000006ff0a7819 */ /* 0x000fe20000011400 */
[----:B------:R-:W-:Y:S05]  /*1920*/  @!P1 BRA `(.L_x_35) ;  /* 0x000001e000009947 */ /* 0x000fea0003800000 */
[----:B------:R-:W-:Y:S01]  /*1930*/  ISETP.NE.AND P1, PT, R218, RZ, PT ;  /* 0x000000ffda00720c */ /* 0x000fe20003f25270 */
[----:B------:R-:W-:-:S03]  /*1940*/  IMAD.MOV.U32 R4, RZ, RZ, RZ ;  /* 0x000000ffff047224 */ /* 0x000fc600078e00ff */
[----:B------:R-:W-:-:S04]  /*1950*/  SEL R0, R218, c[0x0][0x338], P1 ;  /* 0x0000ce00da007a07 */ /* 0x000fc80000800000 */
[----:B------:R-:W-:Y:S02]  /*1960*/  IABS R3, R0 ;  /* 0x0000000000037213 */ /* 0x000fe40000000000 */
[----:B------:R-:W-:Y:S02]  /*1970*/  IADD3 R6, R10, -0x1, R0 ;  /* 0xffffffff0a067810 */ /* 0x000fe40007ffe000 */
[----:B------:R-:W1:Y:S02]  /*1980*/  I2F.RP R2, R3 ;  /* 0x0000000300027306 */ /* 0x000e640000209400 */
[----:B------:R-:W-:-:S06]  /*1990*/  IABS R9, R6 ;  /* 0x0000000600097213 */ /* 0x000fcc0000000000 */
[----:B-1----:R-:W1:Y:S02]  /*19a0*/  MUFU.RCP R2, R2 ;  /* 0x0000000200027308 */ /* 0x002e640000001000 */
[----:B-1----:R-:W-:-:S06]  /*19b0*/  IADD3 R2, R2, 0xffffffe, RZ ;  /* 0x0ffffffe02027810 */ /* 0x002fcc0007ffe0ff */
[----:B------:R-:W1:Y:S02]  /*19c0*/  F2I.FTZ.U32.TRUNC.NTZ R5, R2 ;  /* 0x0000000200057305 */ /* 0x000e64000021f000 */
[----:B-1----:R-:W-:-:S04]  /*19d0*/  IMAD.MOV R2, RZ, RZ, -R5 ;  /* 0x000000ffff027224 */ /* 0x002fc800078e0a05 */
[----:B------:R-:W-:Y:S01]  /*19e0*/  IMAD.MOV.U32 R7, RZ, RZ, R2 ;  /* 0x000000ffff077224 */ /* 0x000fe200078e0002 */
[----:B------:R-:W-:-:S03]  /*19f0*/  IABS R2, R0 ;  /* 0x0000000000027213 */ /* 0x000fc60000000000 */
[----:B------:R-:W-:Y:S02]  /*1a00*/  IMAD R7, R7, R3, RZ ;  /* 0x0000000307077224 */ /* 0x000fe400078e02ff */
[----:B------:R-:W-:Y:S02]  /*1a10*/  IMAD.MOV R8, RZ, RZ, -R2 ;  /* 0x000000ffff087224 */ /* 0x000fe400078e0a02 */
[----:B------:R-:W-:-:S04]  /*1a20*/  IMAD.HI.U32 R2, R5, R7, R4 ;  /* 0x0000000705027227 */ /* 0x000fc800078e0004 */
[----:B------:R-:W-:Y:S02]  /*1a30*/  IMAD.MOV.U32 R4, RZ, RZ, R9 ;  /* 0x000000ffff047224 */ /* 0x000fe400078e0009 */
[----:B------:R-:W-:Y:S02]  /*1a40*/  IMAD.MOV.U32 R5, RZ, RZ, R8 ;  /* 0x000000ffff057224 */ /* 0x000fe400078e0008 */
[----:B------:R-:W-:-:S04]  /*1a50*/  IMAD.HI.U32 R2, R2, R4, RZ ;  /* 0x0000000402027227 */ /* 0x000fc800078e00ff */
[----:B------:R-:W-:-:S05]  /*1a60*/  IMAD R4, R2, R5, R4 ;  /* 0x0000000502047224 */ /* 0x000fca00078e0204 */
[----:B------:R-:W-:-:S13]  /*1a70*/  ISETP.GT.U32.AND P2, PT, R3, R4, PT ;  /* 0x000000040300720c */ /* 0x000fda0003f44070 */
[----:B------:R-:W-:Y:S01]  /*1a80*/  @!P2 IMAD.IADD R4, R4, 0x1, -R3 ;  /* 0x000000010404a824 */ /* 0x000fe200078e0a03 */
[----:B------:R-:W-:Y:S02]  /*1a90*/  @!P2 IADD3 R2, R2, 0x1, RZ ;  /* 0x000000010202a810 */ /* 0x000fe40007ffe0ff */
[----:B------:R-:W-:Y:S02]  /*1aa0*/  ISETP.NE.AND P2, PT, R0, RZ, PT ;  /* 0x000000ff0000720c */ /* 0x000fe40003f45270 */
[----:B------:R-:W-:Y:S02]  /*1ab0*/  ISETP.GE.U32.AND P3, PT, R4, R3, PT ;  /* 0x000000030400720c */ /* 0x000fe40003f66070 */
[----:B------:R-:W-:-:S04]  /*1ac0*/  LOP3.LUT R3, R6, R0, RZ, 0x3c, !PT ;  /* 0x0000000006037212 */ /* 0x000fc800078e3cff */
[----:B------:R-:W-:-:S07]  /*1ad0*/  ISETP.GE.AND P1, PT, R3, RZ, PT ;  /* 0x000000ff0300720c */ /* 0x000fce0003f26270 */
[----:B------:R-:W-:-:S06]  /*1ae0*/  @P3 IADD3 R2, R2, 0x1, RZ ;  /* 0x0000000102023810 */ /* 0x000fcc0007ffe0ff */
[----:B------:R-:W-:Y:S01]  /*1af0*/  @!P1 IMAD.MOV R2, RZ, RZ, -R2 ;  /* 0x000000ffff029224 */ /* 0x000fe200078e0a02 */
[----:B------:R-:W-:Y:S02]  /*1b00*/  @!P2 LOP3.LUT R2, RZ, R0, RZ, 0x33, !PT ;  /* 0x00000000ff02a212 */ /* 0x000fe400078e33ff */
.L_x_35:
[----:B------:R-:W-:Y:S05]  /*1b10*/  BSYNC B0 ;  /* 0x0000000000007941 */ /* 0x000fea0003800000 */
.L_x_34:
[----:B------:R-:W-:Y:S01]  /*1b20*/  IMAD R199, R221, R2, RZ ;  /* 0x00000002ddc77224 */ /* 0x000fe200078e02ff */
[----:B------:R-:W-:Y:S01]  /*1b30*/  PRMT R0, RZ, 0x7610, R0 ;  /* 0x00007610ff007816 */ /* 0x000fe20000000000 */
[----:B------:R-:W-:Y:S01]  /*1b40*/  CS2R R22, SRZ ;  /* 0x0000000000167805 */ /* 0x000fe2000001ff00 */
[----:B------:R-:W-:Y:S01]  /*1b50*/  CS2R R26, SRZ ;  /* 0x00000000001a7805 */ /* 0x000fe2000001ff00 */
[----:B------:R-:W-:Y:S01]  /*1b60*/  IMAD.IADD R2, R199, 0x1, R2 ;  /* 0x00000001c7027824 */ /* 0x000fe200078e0202 */
[----:B------:R-:W-:Y:S01]  /*1b70*/  CS2R R24, SRZ ;  /* 0x0000000000187805 */ /* 0x000fe2000001ff00 */
[----:B------:R-:W-:Y:S01]  /*1b80*/  CS2R R42, SRZ ;  /* 0x00000000002a7805 */ /* 0x000fe2000001ff00 */
[----:B------:R-:W-:Y:S01]  /*1b90*/  CS2R R80, SRZ ;  /* 0x0000000000507805 */ /* 0x000fe2000001ff00 */
[----:B------:R-:W-:Y:S01]  /*1ba0*/  CS2R R62, SRZ ;  /* 0x00000000003e7805 */ /* 0x000fe2000001ff00 */
[----:B------:R-:W-:Y:S01]  /*1bb0*/  IMNMX R167, R10, R2, PT ;  /* 0x000000020aa77217 */ /* 0x000fe20003800200 */
[----:B------:R-:W-:Y:S01]  /*1bc0*/  CS2R R116, SRZ ;  /* 0x0000000000747805 */ /* 0x000fe2000001ff00 */
[----:B------:R-:W-:Y:S01]  /*1bd0*/  CS2R R70, SRZ ;  /* 0x0000000000467805 */ /* 0x000fe2000001ff00 */
[----:B------:R-:W-:Y:S01]  /*1be0*/  CS2R R120, SRZ ;  /* 0x0000000000787805 */ /* 0x000fe2000001ff00 */
[----:B------:R-:W-:Y:S01]  /*1bf0*/  ISETP.GT.AND P1, PT, R167, R199, PT ;  /* 0x000000c7a700720c */ /* 0x000fe20003f24270 */
        /* <DEDUP_REMOVED lines=41> */
[----:B------:R-:W-:-:S04]  /*1e90*/  ISETP.NE.U32.AND P1, PT, RZ, c[0x0][0x340], PT ;  /* 0x0000d000ff007a0c */ /* 0x000fc80003f25070 */
[----:B------:R-:W-:-:S13]  /*1ea0*/  ISETP.NE.AND.EX P1, PT, RZ, c[0x0][0x344], PT, P1 ;  /* 0x0000d100ff007a0c */ /* 0x000fda0003f25310 */
[----:B------:R-:W-:-:S04]  /*1eb0*/  @P1 IADD3 R2, P2, R216, c[0x0][0x340], RZ ;  /* 0x0000d000d8021a10 */ /* 0x000fc80007f5e0ff */
[----:B------:R-:W-:-:S05]  /*1ec0*/  @P1 IADD3.X R3, R217, c[0x0][0x344], RZ, P2, !PT ;  /* 0x0000d100d9031a10 */ /* 0x000fca00017fe4ff */
[----:B------:R1:W5:Y:S01]  /*1ed0*/  @P1 LDG.E R14, [R2.64] ;  /* 0x00000006020e1981 */ /* 0x000362000c1e1900 */
[----:B------:R-:W-:Y:S01]  /*1ee0*/  SHF.R.S32.HI R0, RZ, 0x1f, R11 ;  /* 0x0000001fff007819 */ /* 0x000fe2000001140b */
[----:B------:R-:W-:Y:S01]  /*1ef0*/  IMAD.MOV.U32 R4, RZ, RZ, c[0x0][0x2c4] ;  /* 0x0000b100ff047624 */ /* 0x000fe200078e00ff */
[----:B------:R-:W-:Y:S01]  /*1f00*/  LOP3.LUT R13, R214, 0xffff, RZ, 0xc0, !PT ;  /* 0x0000ffffd60d7812 */ /* 0x000fe200078ec0ff */
[----:B------:R-:W-:Y:S01]  /*1f10*/  IMAD R5, R196, 0x20, R200 ;  /* 0x00000020c4057824 */ /* 0x000fe200078e02c8 */
[----:B------:R-:W-:Y:S01]  /*1f20*/  SEL R6, R220, RZ, !P0 ;  /* 0x000000ffdc067207 */ /* 0x000fe20004000000 */
[----:B------:R-:W-:Y:S01]  /*1f30*/  IMAD R0, R0, c[0x0][0x178], RZ ;  /* 0x00005e0000007a24 */ /* 0x000fe200078e02ff */
[----:B------:R-:W-:Y:S01]  /*1f40*/  ISETP.NE.AND P2, PT, R4, 0x1, PT ;  /* 0x000000010400780c */ /* 0x000fe20003f45270 */
[----:B------:R-:W-:Y:S01]  /*1f50*/  IMAD R5, R213, 0x80, R5 ;  /* 0x00000080d5057824 */ /* 0x000fe200078e0205 */
[----:B------:R-:W-:Y:S01]  /*1f60*/  SEL R4, R211, RZ, !P0 ;  /* 0x000000ffd3047207 */ /* 0x000fe20004000000 */
[----:B------:R-:W-:Y:S01]  /*1f70*/  IMAD R0, R11, c[0x0][0x17c], R0 ;  /* 0x00005f000b007a24 */ /* 0x000fe200078e0200 */
[----:B------:R-:W-:Y:S01]  /*1f80*/  ISETP.GE.AND P6, PT, R192, c[0x0][0x198], PT ;  /* 0x00006600c0007a0c */ /* 0x000fe20003fc6270 */
[----:B------:R-:W-:Y:S01]  /*1f90*/  IMAD R6, R6, c[0x0][0x1c0], RZ ;  /* 0x0000700006067a24 */ /* 0x000fe200078e02ff */
[----:B------:R-:W-:-:S02]  /*1fa0*/  ISETP.GE.AND P5, PT, R197, c[0x0][0x198], PT ;  /* 0x00006600c5007a0c */ /* 0x000fc40003fa6270 */
[----:B------:R-:W-:Y:S01]  /*1fb0*/  ISETP.GE.AND P4, PT, R198, c[0x0][0x198], PT ;  /* 0x00006600c6007a0c */ /* 0x000fe20003f86270 */
[----:B------:R-:W-:Y:S01]  /*1fc0*/  IMAD R6, R4, c[0x0][0x1c4], R6 ;  /* 0x0000710004067a24 */ /* 0x000fe200078e0206 */
[----:B------:R-:W-:-:S03]  /*1fd0*/  IADD3 R104, R167, -0x1, RZ ;  /* 0xffffffffa7687810 */ /* 0x000fc60007ffe0ff */
[----:B------:R-:W-:-:S04]  /*1fe0*/  @P2 IMAD.HI.U32 R7, R5, c[0x0][0x2c8], RZ ;  /* 0x0000b20005072a27 */ /* 0x000fc800078e00ff */
[----:B-1----:R-:W-:-:S05]  /*1ff0*/  IMAD.WIDE.U32 R2, R11, c[0x0][0x178], RZ ;  /* 0x00005e000b027a25 */ /* 0x002fca00078e00ff */
[----:B------:R-:W-:Y:S02]  /*2000*/  IADD3 R3, R3, R0, RZ ;  /* 0x0000000003037210 */ /* 0x000fe40007ffe0ff */
[----:B------:R-:W-:Y:S02]  /*2010*/  MOV R0, R5 ;  /* 0x0000000500007202 */ /* 0x000fe40000000f00 */
[----:B------:R-:W-:Y:S01]  /*2020*/  @P2 SHF.R.U32.HI R0, RZ, c[0x0][0x2cc], R7 ;  /* 0x0000b300ff002a19 */ /* 0x000fe20000011607 */
[----:B------:R-:W-:-:S03]  /*2030*/  IMAD.WIDE.U32 R2, R13, c[0x0][0x1b8], R2 ;  /* 0x00006e000d027a25 */ /* 0x000fc600078e0002 */
[----:B------:R-:W-:Y:S01]  /*2040*/  SHF.R.S32.HI R7, RZ, 0x1f, R0 ;  /* 0x0000001fff077819 */ /* 0x000fe20000011400 */
[----:B------:R-:W-:-:S04]  /*2050*/  IMAD R3, R13, c[0x0][0x1bc], R3 ;  /* 0x00006f000d037a24 */ /* 0x000fc800078e0203 */
[----:B------:R-:W-:-:S04]  /*2060*/  IMAD.WIDE.U32 R2, R4, c[0x0][0x1c0], R2 ;  /* 0x0000700004027a25 */ /* 0x000fc800078e0002 */
[----:B------:R-:W-:Y:S01]  /*2070*/  IMAD.MOV R4, RZ, RZ, -R0 ;  /* 0x000000ffff047224 */ /* 0x000fe200078e0a00 */
[----:B------:R-:W-:-:S03]  /*2080*/  IADD3 R3, R3, R6, RZ ;  /* 0x0000000603037210 */ /* 0x000fc60007ffe0ff */
[----:B------:R-:W-:Y:S02]  /*2090*/  IMAD R4, R4, c[0x0][0x2c4], R5 ;  /* 0x0000b10004047a24 */ /* 0x000fe400078e0205 */
[----:B------:R-:W-:Y:S02]  /*20a0*/  IMAD R5, R7, c[0x0][0x1b0], RZ ;  /* 0x00006c0007057a24 */ /* 0x000fe400078e02ff */
[----:B------:R-:W-:-:S04]  /*20b0*/  IMAD.WIDE.U32 R2, R0, c[0x0][0x1b0], R2 ;  /* 0x00006c0000027a25 */ /* 0x000fc800078e0002 */
[----:B------:R-:W-:Y:S01]  /*20c0*/  IMAD R6, R0, c[0x0][0x1b4], R5 ;  /* 0x00006d0000067a24 */ /* 0x000fe200078e0205 */
[----:B------:R-:W-:-:S03]  /*20d0*/  SHF.R.S32.HI R5, RZ, 0x1f, R4 ;  /* 0x0000001fff057819 */ /* 0x000fc60000011404 */
[----:B------:R-:W-:Y:S02]  /*20e0*/  IMAD.IADD R3, R3, 0x1, R6 ;  /* 0x0000000103037824 */ /* 0x000fe400078e0206 */
[----:B------:R-:W-:Y:S02]  /*20f0*/  IMAD R0, R5, c[0x0][0x1a8], RZ ;  /* 0x00006a0005007a24 */ /* 0x000fe400078e02ff */
[----:B------:R-:W-:-:S04]  /*2100*/  IMAD.WIDE.U32 R2, R4, c[0x0][0x1a8], R2 ;  /* 0x00006a0004027a25 */ /* 0x000fc800078e0002 */
[----:B------:R-:W-:Y:S01]  /*2110*/  IMAD R0, R4, c[0x0][0x1ac], R0 ;  /* 0x00006b0004007a24 */ /* 0x000fe200078e0200 */
[----:B------:R-:W-:-:S04]  /*2120*/  LEA R12, P0, R2, c[0x0][0x160], 0x1 ;  /* 0x00005800020c7a11 */ /* 0x000fc800078008ff */
[----:B------:R-:W-:-:S04]  /*2130*/  IADD3 R0, R3, R0, RZ ;  /* 0x0000000003007210 */ /* 0x000fc80007ffe0ff */
[----:B------:R-:W-:Y:S01]  /*2140*/  LEA.HI.X R9, R2, c[0x0][0x164], R0, 0x1, P0 ;  /* 0x0000590002097a11 */ /* 0x000fe200000f0c00 */
[----:B------:R-:W-:Y:S01]  /*2150*/  @!P1 IMAD.MOV.U32 R14, RZ, RZ, R211 ;  /* 0x000000ffff0e9224 */ /* 0x000fe200078e00d3 */
[----:B------:R-:W-:Y:S05]  /*2160*/  BRA.DIV ~URZ, `(.L_x_37) ;  /* 0x0000b4127f007947 */ /* 0x000fea000b800000 */
[----:B------:R1:W2:Y:S02]  /*2170*/  SHFL.IDX PT, R8, R9, RZ, 0x181f ;  /* 0x00181fff09087589 */ /* 0x0002a400000e0000 */
.L_x_126:
[----:B------:R-:W-:Y:S05]  /*2180*/  BRA.DIV ~URZ, `(.L_x_38) ;  /* 0x0000b4627f007947 */ /* 0x000fea000b800000 */
[----:B------:R3:W4:Y:S02]  /*2190*/  SHFL.IDX PT, R0, R12, RZ, 0x181f ;  /* 0x00181fff0c007589 */ /* 0x00072400000e0000 */
.L_x_127:
[----:B------:R-:W-:Y:S01]  /*21a0*/  IMAD R11, R15, c[0x0][0x2c4], RZ ;  /* 0x0000b1000f0b7a24 */ /* 0x000fe200078e02ff */
[----:B------:R-:W-:Y:S01]  /*21b0*/  LEA R10, R213, R200, 0x7 ;  /* 0x000000c8d50a7211 */ /* 0x000fe200078e38ff */
[----:B------:R-:W-:Y:S03]  /*21c0*/  BSSY B0, `(.L_x_39) ;  /* 0x0000012000007945 */ /* 0x000fe60003800000 */
[----:B------:R-:W-:-:S13]  /*21d0*/  ISETP.GE.AND P0, PT, R10, R11, PT ;  /* 0x0000000b0a00720c */ /* 0x000fda0003f06270 */
[----:B------:R-:W-:Y:S05]  /*21e0*/  @P0 BRA `(.L_x_40) ;  /* 0x000000f000000947 */ /* 0x000fea0003800000 */
[-C--:B----4-:R-:W-:Y:S02]  /*21f0*/  LEA R6, P2, R192, R0.reuse, 0x1 ;  /* 0x00000000c0067211 */ /* 0x090fe400078408ff */
[----:B------:R-:W-:Y:S02]  /*2200*/  SHF.R.S32.HI R19, RZ, 0x1f, R192 ;  /* 0x0000001fff137819 */ /* 0x000fe400000114c0 */
[-C--:B------:R-:W-:Y:S02]  /*2210*/  LEA R4, P1, R197, R0.reuse, 0x1 ;  /* 0x00000000c5047211 */ /* 0x080fe400078208ff */
[----:B------:R-:W-:Y:S02]  /*2220*/  SHF.R.S32.HI R18, RZ, 0x1f, R197 ;  /* 0x0000001fff127819 */ /* 0x000fe400000114c5 */
[----:B------:R-:W-:Y:S02]  /*2230*/  SHF.R.S32.HI R17, RZ, 0x1f, R198 ;  /* 0x0000001fff117819 */ /* 0x000fe400000114c6 */
[----:B------:R-:W-:-:S02]  /*2240*/  LEA R2, P0, R198, R0, 0x1 ;  /* 0x00000000c6027211 */ /* 0x000fc400078008ff */
[-C--:B--2---:R-:W-:Y:S02]  /*2250*/  LEA.HI.X R7, R192, R8.reuse, R19, 0x1, P2 ;  /* 0x00000008c0077211 */ /* 0x084fe400010f0c13 */
[-C--:B------:R-:W-:Y:S02]  /*2260*/  LEA.HI.X R5, R197, R8.reuse, R18, 0x1, P1 ;  /* 0x00000008c5057211 */ /* 0x080fe400008f0c12 */
[----:B------:R-:W-:Y:S01]  /*2270*/  LEA.HI.X R3, R198, R8, R17, 0x1, P0 ;  /* 0x00000008c6037211 */ /* 0x000fe200000f0c11 */
[----:B------:R-:W-:Y:S01]  /*2280*/  @!PT LDS RZ, [RZ] ;  /* 0x00000000fffff984 */ /* 0x000fe20000000800 */
[----:B------:R-:W-:Y:S01]  /*2290*/  @!PT LDS RZ, [RZ] ;  /* 0x00000000fffff984 */ /* 0x000fe20000000800 */
[----:B------:R-:W-:Y:S01]  /*22a0*/  @!PT LDS RZ, [RZ] ;  /* 0x00000000fffff984 */ /* 0x000fe20000000800 */
[----:B------:R2:W-:Y:S04]  /*22b0*/  LDGSTS.E.BYPASS.LTC128B.128 [R187+0xc100], [R6.64], !P6 ;  /* 0x0c10000006bb7fae */ /* 0x0005e8000f101d46 */
[----:B------:R2:W-:Y:S04]  /*22c0*/  LDGSTS.E.BYPASS.LTC128B.128 [R187+0x10100], [R4.64], !P5 ;  /* 0x1010000004bb7fae */ /* 0x0005e8000e901d46 */
[----:B------:R2:W-:Y:S02]  /*22d0*/  LDGSTS.E.BYPASS.LTC128B.128 [R187+0x14100], [R2.64], !P4 ;  /* 0x1410000002bb7fae */ /* 0x0005e4000e101d46 */
.L_x_40:
[----:B------:R-:W-:Y:S05]  /*22e0*/  BSYNC B0 ;  /* 0x0000000000007941 */ /* 0x000fea0003800000 */
.L_x_39:
[----:B------:R-:W-:Y:S05]  /*22f0*/  BRA.DIV ~URZ, `(.L_x_41) ;  /* 0x0000b3627f007947 */ /* 0x000fea000b800000 */
[----:B--2---:R2:W1:Y:S04]  /*2300*/  SHFL.IDX PT, R8, R9, 0x1, 0x181f ;  /* 0x00381f0009087f89 */ /* 0x00446800000e0000 */
[----:B----4-:R2:W4:Y:S02]  /*2310*/  SHFL.IDX PT, R0, R12, 0x1, 0x181f ;  /* 0x00381f000c007f89 */ /* 0x01052400000e0000 */
.L_x_128:
[----:B------:R-:W-:Y:S01]  /*2320*/  IADD3 R2, R10, 0x20, RZ ;  /* 0x000000200a027810 */ /* 0x000fe20007ffe0ff */
        /* <DEDUP_REMOVED lines=9> */
[-C--:B-1----:R-:W-:Y:S02]  /*23c0*/  LEA.HI.X R7, R192, R8.reuse, R18, 0x1, P2 ;  /* 0x00000008c0077211 */ /* 0x082fe400010f0c12 */
        /* <DEDUP_REMOVED lines=8> */
.L_x_43:
[----:B------:R-:W-:Y:S05]  /*2450*/  BSYNC B0 ;  /* 0x0000000000007941 */ /* 0x000fea0003800000 */
.L_x_42:
[----:B------:R-:W-:Y:S05]  /*2460*/  BRA.DIV ~URZ, `(.L_x_44) ;  /* 0x0000b2c27f007947 */ /* 0x000fea000b800000 */
[----:B-1----:R1:W2:Y:S02]  /*2470*/  SHFL.IDX PT, R8, R9, 0x2, 0x181f ;  /* 0x00581f0009087f89 */ /* 0x0022a400000e0000 */
.L_x_129:
[----:B------:R-:W-:Y:S05]  /*2480*/  BRA.DIV ~URZ, `(.L_x_45) ;  /* 0x0000b3127f007947 */ /* 0x000fea000b800000 */
[----:B----4-:R4:W1:Y:S02]  /*2490*/  SHFL.IDX PT, R0, R12, 0x2, 0x181f ;  /* 0x00581f000c007f89 */ /* 0x01086400000e0000 */
.L_x_130:
[----:B------:R-:W-:Y:S01]  /*24a0*/  IADD3 R2, R10, 0x40, RZ ;  /* 0x000000400a027810 */ /* 0x000fe20007ffe0ff */
[----:B------:R-:W-:Y:S03]  /*24b0*/  BSSY B0, `(.L_x_46) ;  /* 0x0000012000007945 */ /* 0x000fe60003800000 */
[----:B------:R-:W-:-:S13]  /*24c0*/  ISETP.GE.AND P0, PT, R2, R11, PT ;  /* 0x0000000b0200720c */ /* 0x000fda0003f06270 */
[----:B------:R-:W-:Y:S05]  /*24d0*/  @P0 BRA `(.L_x_47) ;  /* 0x000000f000000947 */ /* 0x000fea0003800000 */
[-C--:B-1----:R-:W-:Y:S02]  /*24e0*/  LEA R6, P2, R192, R0.reuse, 0x1 ;  /* 0x00000000c0067211 */ /* 0x082fe400078408ff */
        /* <DEDUP_REMOVED lines=14> */
.L_x_47:
[----:B------:R-:W-:Y:S05]  /*25d0*/  BSYNC B0 ;  /* 0x0000000000007941 */ /* 0x000fea0003800000 */
.L_x_46:
[----:B------:R-:W-:Y:S05]  /*25e0*/  BRA.DIV ~URZ, `(.L_x_48) ;  /* 0x0000b2227f007947 */ /* 0x000fea000b800000 */
[----:B--2---:R2:W3:Y:S04]  /*25f0*/  SHFL.IDX PT, R8, R9, 0x3, 0x181f ;  /* 0x00781f0009087f89 */ /* 0x0044e800000e0000 */
[----:B-1----:R2:W1:Y:S02]  /*2600*/  SHFL.IDX PT, R0, R12, 0x3, 0x181f ;  /* 0x00781f000c007f89 */ /* 0x00246400000e0000 */
.L_x_131:
[----:B------:R-:W-:Y:S01]  /*2610*/  IADD3 R2, R10, 0x60, RZ ;  /* 0x000000600a027810 */ /* 0x000fe20007ffe0ff */
[----:B-----5:R-:W-:Y:S01]  /*2620*/  IMAD.WIDE.U32 R204, R14, c[0x0][0x2b0], RZ ;  /* 0x0000ac000ecc7a25 */ /* 0x020fe200078e00ff */
[----:B------:R-:W-:-:S02]  /*2630*/  SHF.R.S32.HI R18, RZ, 0x1f, R192 ;  /* 0x0000001fff127819 */ /* 0x000fc400000114c0 */
[----:B------:R-:W-:Y:S01]  /*2640*/  ISETP.GE.AND P3, PT, R2, R11, PT ;  /* 0x0000000b0200720c */ /* 0x000fe20003f66270 */
[----:B------:R-:W-:Y:S01]  /*2650*/  IMAD R105, R196, 0x20, R200 ;  /* 0x00000020c4697824 */ /* 0x000fe200078e02c8 */
[----:B------:R-:W-:Y:S02]  /*2660*/  SHF.R.S32.HI R17, RZ, 0x1f, R197 ;  /* 0x0000001fff117819 */ /* 0x000fe400000114c5 */
[----:B------:R-:W-:-:S09]  /*2670*/  SHF.R.S32.HI R15, RZ, 0x1f, R198 ;  /* 0x0000001fff0f7819 */ /* 0x000fd200000114c6 */
[-C--:B-1----:R-:W-:Y:S02]  /*2680*/  @!P3 LEA R6, P2, R192, R0.reuse, 0x1 ;  /* 0x00000000c006b211 */ /* 0x082fe400078408ff */
[CC--:B------:R-:W-:Y:S02]  /*2690*/  @!P3 LEA R4, P1, R197.reuse, R0.reuse, 0x1 ;  /* 0x00000000c504b211 */ /* 0x0c0fe400078208ff */
[----:B------:R-:W-:Y:S02]  /*26a0*/  @!P3 LEA R2, P0, R198, R0, 0x1 ;  /* 0x00000000c602b211 */ /* 0x000fe400078008ff */
[----:B------:R-:W-:Y:S02]  /*26b0*/  SHF.R.S32.HI R0, RZ, 0x1f, R14 ;  /* 0x0000001fff007819 */ /* 0x000fe4000001140e */
[-C--:B---3--:R-:W-:Y:S02]  /*26c0*/  @!P3 LEA.HI.X R7, R192, R8.reuse, R18, 0x1, P2 ;  /* 0x00000008c007b211 */ /* 0x088fe400010f0c12 */
[-C--:B------:R-:W-:Y:S01]  /*26d0*/  @!P3 LEA.HI.X R5, R197, R8.reuse, R17, 0x1, P1 ;  /* 0x00000008c505b211 */ /* 0x080fe200008f0c11 */
[----:B------:R-:W-:Y:S01]  /*26e0*/  IMAD R0, R0, c[0x0][0x2b0], RZ ;  /* 0x0000ac0000007a24 */ /* 0x000fe200078e02ff */
[----:B------:R-:W-:Y:S01]  /*26f0*/  @!P3 LEA.HI.X R3, R198, R8, R15, 0x1, P0 ;  /* 0x00000008c603b211 */ /* 0x000fe200000f0c0f */
[----:B------:R-:W-:Y:S01]  /*2700*/  @!PT LDS RZ, [RZ] ;  /* 0x00000000fffff984 */ /* 0x000fe20000000800 */
[----:B------:R-:W-:Y:S01]  /*2710*/  @!PT LDS RZ, [RZ] ;  /* 0x00000000fffff984 */ /* 0x000fe20000000800 */
[----:B------:R-:W-:Y:S01]  /*2720*/  @!PT LDS RZ, [RZ] ;  /* 0x00000000fffff984 */ /* 0x000fe20000000800 */
[----:B------:R1:W-:Y:S02]  /*2730*/  @!P3 LDGSTS.E.BYPASS.LTC128B.128 [R187+0xf100], [R6.64], !P6 ;  /* 0x0f10000006bbbfae */ /* 0x0003e4000f101d46 */
[----:B------:R-:W-:-:S02]  /*2740*/  IMAD R0, R14, c[0x0][0x2b4], R0 ;  /* 0x0000ad000e007a24 */ /* 0x000fc400078e0200 */
[----:B------:R1:W-:Y:S01]  /*2750*/  @!P3 LDGSTS.E.BYPASS.LTC128B.128 [R187+0x13100], [R4.64], !P5 ;  /* 0x1310000004bbbfae */ /* 0x0003e2000e901d46 */
[----:B------:R-:W-:Y:S01]  /*2760*/  ISETP.GE.AND P5, PT, R192, c[0x0][0x1d4], PT ;  /* 0x00007500c0007a0c */ /* 0x000fe20003fa6270 */
[----:B------:R-:W-:Y:S02]  /*2770*/  IMAD.IADD R209, R205, 0x1, R0 ;  /* 0x00000001cdd17824 */ /* 0x000fe400078e0200 */
[----:B------:R1:W-:Y:S01]  /*2780*/  @!P3 LDGSTS.E.BYPASS.LTC128B.128 [R187+0x17100], [R2.64], !P4 ;  /* 0x1710000002bbbfae */ /* 0x0003e2000e101d46 */
[----:B------:R-:W-:Y:S02]  /*2790*/  ISETP.GE.AND P4, PT, R197, c[0x0][0x1d4], PT ;  /* 0x00007500c5007a0c */ /* 0x000fe40003f86270 */
[----:B------:R-:W-:Y:S01]  /*27a0*/  ISETP.GE.AND P3, PT, R198, c[0x0][0x1d4], PT ;  /* 0x00007500c6007a0c */ /* 0x000fe20003f66270 */
[----:B------:R-:W0:Y:S01]  /*27b0*/  LDGDEPBAR ;  /* 0x00000000000079af */ /* 0x000e220000000000 */
[----:B------:R-:W-:Y:S03]  /*27c0*/  WARPSYNC 0xffffffff ;  /* 0xffffffff00007948 */ /* 0x000fe60003800000 */
[----:B------:R-:W-:Y:S01]  /*27d0*/  IMAD.MOV.U32 R0, RZ, RZ, c[0x0][0x2b8] ;  /* 0x0000ae00ff007624 */ /* 0x000fe200078e00ff */
[----:B------:R-:W-:Y:S01]  /*27e0*/  BAR.SYNC.DEFER_BLOCKING 0x0 ;  /* 0x0000000000007b1d */ /* 0x000fe20000010000 */
[----:B-1----:R-:W-:-:S02]  /*27f0*/  IMAD R2, R104, 0x40, R105 ;  /* 0x0000004068027824 */ /* 0x002fc400078e0269 */
[----:B------:R-:W-:Y:S01]  /*2800*/  IMAD.MOV.U32 R188, RZ, RZ, RZ ;  /* 0x000000ffffbc7224 */ /* 0x000fe200078e00ff */
[----:B------:R-:W-:Y:S02]  /*2810*/  ISETP.NE.AND P0, PT, R0, 0x1, PT ;  /* 0x000000010000780c */ /* 0x000fe40003f05270 */
[C---:B------:R-:W-:Y:S02]  /*2820*/  ISETP.GE.AND P2, PT, R2.reuse, R16, PT ;  /* 0x000000100200720c */ /* 0x040fe40003f46270 */
[----:B------:R-:W-:Y:S02]  /*2830*/  IADD3 R2, R2, R201, RZ ;  /* 0x000000c902027210 */ /* 0x000fe40007ffe0ff */
[----:B------:R-:W-:-:S03]  /*2840*/  ISETP.GT.OR P2, PT, R105, 0x3f, P2 ;  /* 0x0000003f6900780c */ /* 0x000fc60001744670 */
[----:B------:R-:W-:-:S04]  /*2850*/  IMAD.MOV.U32 R0, RZ, RZ, R2 ;  /* 0x000000ffff007224 */ /* 0x000fc800078e0002 */
[----:B------:R-:W-:-:S05]  /*2860*/  @P0 IMAD.HI.U32 R3, R2, c[0x0][0x2bc], RZ ;  /* 0x0000af0002030a27 */ /* 0x000fca00078e00ff */
[----:B------:R-:W-:-:S04]  /*2870*/  @P0 SHF.R.U32.HI R0, RZ, c[0x0][0x2c0], R3 ;  /* 0x0000b000ff000a19 */ /* 0x000fc80000011603 */
[----:B------:R-:W-:-:S04]  /*2880*/  @!P2 IADD3 R3, P1, R0, R204, RZ ;  /* 0x000000cc0003a210 */ /* 0x000fc80007f3e0ff */
[----:B------:R-:W-:Y:S02]  /*2890*/  @!P2 LEA.HI.X.SX32 R5, R0, R209, 0x1, P1 ;  /* 0x000000d10005a211 */ /* 0x000fe400008f0eff */
[----:B------:R-:W-:-:S04]  /*28a0*/  @!P2 LEA R4, P1, R3, c[0x0][0x2a0], 0x2 ;  /* 0x0000a8000304aa11 */ /* 0x000fc800078210ff */
[----:B------:R-:W-:-:S05]  /*28b0*/  @!P2 LEA.HI.X R5, R3, c[0x0][0x2a4], R5, 0x2, P1 ;  /* 0x0000a9000305aa11 */ /* 0x000fca00008f1405 */
[----:B------:R-:W3:Y:S01]  /*28c0*/  @!P2 LDG.E R188, [R4.64] ;  /* 0x0000000604bca981 */ /* 0x000ee2000c1e1900 */
[----:B------:R-:W-:Y:S01]  /*28d0*/  IADD3 R0, -R0, RZ, RZ ;  /* 0x000000ff00007210 */ /* 0x000fe20007ffe1ff */
[----:B------:R-:W-:Y:S01]  /*28e0*/  IMAD.WIDE.U32 R202, R13, c[0x0][0x1e8], RZ ;  /* 0x00007a000dca7a25 */ /* 0x000fe200078e00ff */
[----:B------:R-:W-:Y:S01]  /*28f0*/  SHF.L.U64.HI R100, R192, 0x1, R18 ;  /* 0x00000001c0647819 */ /* 0x000fe20000010212 */
[----:B------:R-:W-:Y:S01]  /*2900*/  BSSY B0, `(.L_x_49) ;  /* 0x0000193000007945 */ /* 0x000fe20003800000 */
[----:B------:R-:W-:Y:S01]  /*2910*/  SHF.L.U32 R109, R198, 0x1, RZ ;  /* 0x00000001c66d7819 */ /* 0x000fe200000006ff */
[----:B------:R-:W-:Y:S01]  /*2920*/  IMAD R189, R0, c[0x0][0x2b8], R2 ;  /* 0x0000ae0000bd7a24 */ /* 0x000fe200078e0202 */
[----:B------:R-:W-:Y:S01]  /*2930*/  SHF.L.U64.HI R101, R197, 0x1, R17 ;  /* 0x00000001c5657819 */ /* 0x000fe20000010211 */
[----:B------:R-:W-:Y:S01]  /*2940*/  IMAD R208, R13, c[0x0][0x1ec], R203 ;  /* 0x00007b000dd07a24 */ /* 0x000fe200078e02cb */
[----:B------:R-:W-:Y:S01]  /*2950*/  SHF.L.U64.HI R102, R198, 0x1, R15 ;  /* 0x00000001c6667819 */ /* 0x000fe2000001020f */
[----:B------:R-:W-:Y:S01]  /*2960*/  IMAD.WIDE.U32 R2, R189, c[0x0][0x1e0], RZ ;  /* 0x00007800bd027a25 */ /* 0x000fe200078e00ff */
[----:B------:R-:W-:-:S03]  /*2970*/  SHF.R.S32.HI R6, RZ, 0x1f, R189 ;  /* 0x0000001fff067819 */ /* 0x000fc600000114bd */
[----:B------:R-:W-:Y:S02]  /*2980*/  IMAD R106, R104, -0x40, R16 ;  /* 0xffffffc0686a7824 */ /* 0x000fe400078e0210 */
[----:B------:R-:W-:Y:S02]  /*2990*/  IMAD R0, R6, c[0x0][0x1e0], RZ ;  /* 0x0000780006007a24 */ /* 0x000fe400078e02ff */
[----:B------:R-:W-:Y:S02]  /*29a0*/  IMAD.IADD R22, R106, 0x1, -R200 ;  /* 0x000000016a167824 */ /* 0x000fe400078e0ac8 */
[----:B------:R-:W-:Y:S02]  /*29b0*/  IMAD R0, R189, c[0x0][0x1e4], R0 ;  /* 0x00007900bd007a24 */ /* 0x000fe400078e0200 */
[----:B------:R-:W-:Y:S01]  /*29c0*/  IMAD R6, R6, c[0x0][0x208], RZ ;  /* 0x0000820006067a24 */ /* 0x000fe200078e02ff */
[----:B------:R-:W-:Y:S01]  /*29d0*/  ISETP.GE.AND P2, PT, R22, 0x1, PT ;  /* 0x000000011600780c */ /* 0x000fe20003f46270 */
[----:B------:R-:W-:-:S02]  /*29e0*/  IMAD.IADD R3, R3, 0x1, R0 ;  /* 0x0000000103037824 */ /* 0x000fc400078e0200 */
[----:B------:R-:W-:Y:S02]  /*29f0*/  IMAD R6, R189, c[0x0][0x20c], R6 ;  /* 0x00008300bd067a24 */ /* 0x000fe400078e0206 */
[----:B------:R-:W-:-:S04]  /*2a00*/  IMAD.WIDE.U32 R206, R13, c[0x0][0x210], RZ ;  /* 0x000084000dce7a25 */ /* 0x000fc800078e00ff */
[----:B------:R-:W-:Y:S02]  /*2a10*/  IMAD R210, R13, c[0x0][0x214], R207 ;  /* 0x000085000dd27a24 */ /* 0x000fe400078e02cf */
[----:B------:R-:W-:Y:S02]  /*2a20*/  IMAD.SHL.U32 R107, R192, 0x2, RZ ;  /* 0x00000002c06b7824 */ /* 0x000fe400078e00ff */
[----:B------:R-:W-:Y:S01]  /*2a30*/  IMAD.SHL.U32 R108, R197, 0x2, RZ ;  /* 0x00000002c56c7824 */ /* 0x000fe200078e00ff */
[----:B---3--:R-:W-:Y:S01]  /*2a40*/  SHF.R.S32.HI R7, RZ, 0x1f, R188 ;  /* 0x0000001fff077819 */ /* 0x008fe200000114bc */
[----:B------:R-:W-:-:S04]  /*2a50*/  IMAD.WIDE.U32 R2, R188, c[0x0][0x1f0], R2 ;  /* 0x00007c00bc027a25 */ /* 0x000fc800078e0002 */
[C---:B------:R-:W-:Y:S02]  /*2a60*/  IMAD R0, R7.reuse, c[0x0][0x1f0], RZ ;  /* 0x00007c0007007a24 */ /* 0x040fe400078e02ff */
[----:B------:R-:W-:Y:S02]  /*2a70*/  IMAD R7, R7, c[0x0][0x218], RZ ;  /* 0x0000860007077a24 */ /* 0x000fe400078e02ff */
[----:B------:R-:W-:Y:S01]  /*2a80*/  IMAD R4, R188, c[0x0][0x1f4], R0 ;  /* 0x00007d00bc047a24 */ /* 0x000fe200078e0200 */
[----:B------:R-:W-:Y:S01]  /*2a90*/  IADD3 R0, P1, R2, R202, RZ ;  /* 0x000000ca02007210 */ /* 0x000fe20007f3e0ff */
[----:B--2-4-:R-:W-:-:S03]  /*2aa0*/  IMAD R12, R188, c[0x0][0x21c], R7 ;  /* 0x00008700bc0c7a24 */ /* 0x014fc600078e0207 */
[----:B------:R-:W-:Y:S02]  /*2ab0*/  IADD3.X R2, R208, R3, R4, P1, !PT ;  /* 0x00000003d0027210 */ /* 0x000fe40000ffe404 */
[----:B------:R-:W-:-:S04]  /*2ac0*/  LEA R4, P1, R0, c[0x0][0x1c8], 0x1 ;  /* 0x0000720000047a11 */ /* 0x000fc800078208ff */
[----:B------:R-:W-:Y:S01]  /*2ad0*/  LEA.HI.X R11, R0, c[0x0][0x1cc], R2, 0x1, P1 ;  /* 0x00007300000b7a11 */ /* 0x000fe200008f0c02 */
[----:B------:R-:W-:Y:S01]  /*2ae0*/  IMAD.WIDE.U32 R2, R189, c[0x0][0x208], RZ ;  /* 0x00008200bd027a25 */ /* 0x000fe200078e00ff */
[----:B------:R-:W1:Y:S04]  /*2af0*/  SHFL.IDX PT, R0, R4, RZ, 0x181f ;  /* 0x00181fff04007589 */ /* 0x000e6800000e0000 */
[----:B------:R-:W2:Y:S01]  /*2b00*/  SHFL.IDX PT, R5, R11, RZ, 0x181f ;  /* 0x00181fff0b057589 */ /* 0x000ea200000e0000 */
[----:B------:R-:W-:-:S03]  /*2b10*/  IADD3 R3, R3, R6, RZ ;  /* 0x0000000603037210 */ /* 0x000fc60007ffe0ff */
[----:B------:R3:W4:Y:S02]  /*2b20*/  SHFL.IDX PT, R10, R4, 0x1, 0x181f ;  /* 0x00381f00040a7f89 */ /* 0x00072400000e0000 */
[----:B------:R-:W-:Y:S02]  /*2b30*/  IMAD.WIDE.U32 R2, R188, c[0x0][0x218], R2 ;  /* 0x00008600bc027a25 */ /* 0x000fe400078e0002 */
[----:B------:R-:W5:Y:S01]  /*2b40*/  SHFL.IDX PT, R11, R11, 0x1, 0x181f ;  /* 0x00381f000b0b7f89 */ /* 0x000f6200000e0000 */
[CC--:B-1----:R-:W-:Y:S02]  /*2b50*/  @P2 LEA R8, P6, R192.reuse, R0.reuse, 0x1 ;  /* 0x00000000c0082211 */ /* 0x0c2fe400078c08ff */
[C---:B------:R-:W-:Y:S02]  /*2b60*/  @P2 LEA R6, P1, R197.reuse, R0, 0x1 ;  /* 0x00000000c5062211 */ /* 0x040fe400078208ff */
[-C--:B--2---:R-:W-:Y:S02]  /*2b70*/  @P2 LEA.HI.X R9, R192, R5.reuse, R18, 0x1, P6 ;  /* 0x00000005c0092211 */ /* 0x084fe400030f0c12 */
[----:B------:R-:W-:-:S02]  /*2b80*/  @P2 LEA.HI.X R7, R197, R5, R17, 0x1, P1 ;  /* 0x00000005c5072211 */ /* 0x000fc400008f0c11 */
[----:B---3--:R-:W-:Y:S01]  /*2b90*/  @P2 LEA R4, P6, R198, R0, 0x1 ;  /* 0x00000000c6042211 */ /* 0x008fe200078c08ff */
[----:B------:R4:W-:Y:S01]  /*2ba0*/  @P2 LDGSTS.E.BYPASS.LTC128B.128 [R187+0x6100], [R8.64], !P5 ;  /* 0x0610000008bb2fae */ /* 0x0009e2000e901d46 */
[----:B------:R-:W-:Y:S02]  /*2bb0*/  IADD3 R0, P1, R2, R206, RZ ;  /* 0x000000ce02007210 */ /* 0x000fe40007f3e0ff */
[----:B------:R-:W-:Y:S01]  /*2bc0*/  @P2 LEA.HI.X R5, R198, R5, R15, 0x1, P6 ;  /* 0x00000005c6052211 */ /* 0x000fe200030f0c0f */
[----:B------:R1:W-:Y:S01]  /*2bd0*/  @P2 LDGSTS.E.BYPASS.LTC128B.128 [R187+0x8100], [R6.64], !P4 ;  /* 0x0810000006bb2fae */ /* 0x0003e2000e101d46 */
[----:B------:R-:W-:Y:S02]  /*2be0*/  ISETP.GE.AND P6, PT, R22, 0x21, PT ;  /* 0x000000211600780c */ /* 0x000fe40003fc6270 */
[----:B------:R-:W-:Y:S01]  /*2bf0*/  IADD3.X R2, R210, R3, R12, P1, !PT ;  /* 0x00000003d2027210 */ /* 0x000fe20000ffe40c */
[----:B------:R2:W-:Y:S01]  /*2c00*/  @P2 LDGSTS.E.BYPASS.LTC128B.128 [R187+0xa100], [R4.64], !P3 ;  /* 0x0a10000004bb2fae */ /* 0x0005e2000d901d46 */
[----:B------:R-:W-:-:S04]  /*2c10*/  LEA R3, P1, R0, c[0x0][0x1f8], 0x1 ;  /* 0x00007e0000037a11 */ /* 0x000fc800078208ff */
[----:B------:R-:W-:Y:S01]  /*2c20*/  LEA.HI.X R12, R0, c[0x0][0x1fc], R2, 0x1, P1 ;  /* 0x00007f00000c7a11 */ /* 0x000fe200008f0c02 */
[----:B------:R-:W-:Y:S04]  /*2c30*/  SHFL.IDX PT, R21, R3, 0x1, 0x181f ;  /* 0x00381f0003157f89 */ /* 0x000fe800000e0000 */
[----:B------:R3:W3:Y:S04]  /*2c40*/  SHFL.IDX PT, R0, R3, RZ, 0x181f ;  /* 0x00181fff03007589 */ /* 0x0006e800000e0000 */
[----:B------:R-:W3:Y:S04]  /*2c50*/  SHFL.IDX PT, R2, R12, RZ, 0x181f ;  /* 0x00181fff0c027589 */ /* 0x000ee800000e0000 */
[----:B------:R3:W3:Y:S01]  /*2c60*/  SHFL.IDX PT, R20, R12, 0x1, 0x181f ;  /* 0x00381f000c147f89 */ /* 0x0006e200000e0000 */
[----:B----4-:R-:W-:-:S04]  /*2c70*/  @P6 LEA R8, P2, R192, R10, 0x1 ;  /* 0x0000000ac0086211 */ /* 0x010fc800078408ff */
[-C--:B-----5:R-:W-:Y:S02]  /*2c80*/  @P6 LEA.HI.X R9, R192, R11.reuse, R18, 0x1, P2 ;  /* 0x0000000bc0096211 */ /* 0x0a0fe400010f0c12 */
[CC--:B-1----:R-:W-:Y:S02]  /*2c90*/  @P6 LEA R6, P2, R197.reuse, R10.reuse, 0x1 ;  /* 0x0000000ac5066211 */ /* 0x0c2fe400078408ff */
[C---:B--2---:R-:W-:Y:S01]  /*2ca0*/  @P6 LEA R4, P1, R198.reuse, R10, 0x1 ;  /* 0x0000000ac6046211 */ /* 0x044fe200078208ff */
[----:B------:R1:W-:Y:S01]  /*2cb0*/  @P6 LDGSTS.E.BYPASS.LTC128B.128 [R187+0x7100], [R8.64], !P5 ;  /* 0x0710000008bb6fae */ /* 0x0003e2000e901d46 */
[-C--:B------:R-:W-:Y:S02]  /*2cc0*/  @P6 LEA.HI.X R7, R197, R11.reuse, R17, 0x1, P2 ;  /* 0x0000000bc5076211 */ /* 0x080fe400010f0c11 */
[----:B------:R-:W-:Y:S02]  /*2cd0*/  @P6 LEA.HI.X R5, R198, R11, R15, 0x1, P1 ;  /* 0x0000000bc6056211 */ /* 0x000fe400008f0c0f */
[----:B---3--:R-:W-:Y:S01]  /*2ce0*/  IADD3 R3, R103, 0x20, RZ ;  /* 0x0000002067037810 */ /* 0x008fe20007ffe0ff */
[----:B------:R2:W-:Y:S04]  /*2cf0*/  @P6 LDGSTS.E.BYPASS.LTC128B.128 [R187+0x9100], [R6.64], !P4 ;  /* 0x0910000006bb6fae */ /* 0x0005e8000e101d46 */
[----:B------:R2:W-:Y:S02]  /*2d00*/  @P6 LDGSTS.E.BYPASS.LTC128B.128 [R187+0xb100], [R4.64], !P3 ;  /* 0x0b10000004bb6fae */ /* 0x0005e4000d901d46 */
[----:B------:R-:W-:-:S02]  /*2d10*/  R2P PR, R196, 0x6 ;  /* 0x00000006c4007804 */ /* 0x000fc40000000000 */
[----:B------:R-:W0:Y:S01]  /*2d20*/  LDGDEPBAR ;  /* 0x00000000000079af */ /* 0x000e220000000000 */
[----:B------:R-:W-:-:S05]  /*2d30*/  IADD3 R16, P6, R0, R107, RZ ;  /* 0x0000006b00107210 */ /* 0x000fca0007fde0ff */
[----:B------:R-:W-:Y:S01]  /*2d40*/  IMAD.X R17, R2, 0x1, R100, P6 ;  /* 0x0000000102117824 */ /* 0x000fe200030e0664 */
[----:B------:R-:W-:-:S04]  /*2d50*/  IADD3 R12, P6, R0, R109, RZ ;  /* 0x0000006d000c7210 */ /* 0x000fc80007fde0ff */
[----:B------:R-:W-:Y:S02]  /*2d60*/  @P1 IADD3 R3, R103, -0x20, RZ ;  /* 0xffffffe067031810 */ /* 0x000fe40007ffe0ff */
[----:B------:R-:W-:Y:S02]  /*2d70*/  IADD3 R14, P1, R0, R108, RZ ;  /* 0x0000006c000e7210 */ /* 0x000fe40007f3e0ff */
[----:B------:R-:W-:Y:S02]  /*2d80*/  IADD3.X R13, R2, R102, RZ, P6, !PT ;  /* 0x00000066020d7210 */ /* 0x000fe400037fe4ff */
[----:B------:R-:W-:Y:S01]  /*2d90*/  ISETP.GE.AND P6, PT, R192, c[0x0][0x1d4], PT ;  /* 0x00007500c0007a0c */ /* 0x000fe20003fc6270 */
[----:B------:R-:W-:Y:S01]  /*2da0*/  IMAD.X R15, R2, 0x1, R101, P1 ;  /* 0x00000001020f7824 */ /* 0x000fe200008e0665 */
[----:B------:R-:W-:Y:S02]  /*2db0*/  IADD3 R18, P1, R21, R107, RZ ;  /* 0x0000006b15127210 */ /* 0x000fe40007f3e0ff */
[----:B------:R-:W-:-:S02]  /*2dc0*/  MOV R0, 0x40 ;  /* 0x0000004000007802 */ /* 0x000fc40000000f00 */
[----:B------:R-:W-:Y:S01]  /*2dd0*/  IADD3 R2, R3, 0x4000, RZ ;  /* 0x0000400003027810 */ /* 0x000fe20007ffe0ff */
[----:B------:R-:W-:-:S04]  /*2de0*/  DEPBAR.LE SB0, 0x1 ;  /* 0x000080400000791a */ /* 0x000fc80000000000 */
[----:B------:R-:W-:-:S04]  /*2df0*/  DEPBAR.LE SB0, 0x0 ;  /* 0x000080000000791a */ /* 0x000fc80000000000 */
[----:B------:R-:W-:Y:S01]  /*2e00*/  BAR.SYNC.DEFER_BLOCKING 0x0 ;  /* 0x0000000000007b1d */ /* 0x000fe20000010000 */
[----:B------:R-:W-:Y:S01]  /*2e10*/  IMAD.X R19, R20, 0x1, R100, P1 ;  /* 0x0000000114137824 */ /* 0x000fe200008e0664 */
[----:B------:R-:W-:Y:S02]  /*2e20*/  ISETP.LT.OR P1, PT, R22, 0x1, P6 ;  /* 0x000000011600780c */ /* 0x000fe40003721670 */
[----:B------:R-:W-:Y:S02]  /*2e30*/  ISETP.GE.AND P6, PT, R197, c[0x0][0x1d4], PT ;  /* 0x00007500c5007a0c */ /* 0x000fe40003fc6270 */
[----:B------:R-:W-:-:S04]  /*2e40*/  SEL R0, R0, 0xffffffc0, !P2 ;  /* 0xffffffc000007807 */ /* 0x000fc80005000000 */
[----:B------:R-:W-:Y:S01]  /*2e50*/  IADD3 R176, R2, R0, RZ ;  /* 0x0000000002b07210 */ /* 0x000fe20007ffe0ff */
[----:B--2---:R-:W-:Y:S04]  /*2e60*/  LDSM.16.M88.4 R4, [R183] ;  /* 0x00000000b704783b */ /* 0x004fe80000000200 */
[----:B------:R-:W2:Y:S04]  /*2e70*/  LDSM.16.M88.4 R24, [R103] ;  /* 0x000000006718783b */ /* 0x000ea80000000200 */
[----:B------:R-:W3:Y:S04]  /*2e80*/  LDSM.16.M88.4 R40, [R103+0x800] ;  /* 0x000800006728783b */ /* 0x000ee80000000200 */
[----:B------:R-:W4:Y:S04]  /*2e90*/  LDSM.16.M88.4 R36, [R103+0x1000] ;  /* 0x001000006724783b */ /* 0x000f280000000200 */
[----:B------:R-:W5:Y:S04]  /*2ea0*/  LDSM.16.M88.4 R32, [R103+0x1800] ;  /* 0x001800006720783b */ /* 0x000f680000000200 */
[----:B-1----:R-:W-:Y:S04]  /*2eb0*/  LDSM.16.M88.4 R8, [R184] ;  /* 0x00000000b808783b */ /* 0x002fe80000000200 */
[----:B------:R-:W1:Y:S04]  /*2ec0*/  LDSM.16.M88.4 R48, [R3] ;  /* 0x000000000330783b */ /* 0x000e680000000200 */
[----:B------:R-:W1:Y:S04]  /*2ed0*/  LDSM.16.M88.4 R68, [R3+0x800] ;  /* 0x000800000344783b */ /* 0x000e680000000200 */
[----:B------:R-:W1:Y:S04]  /*2ee0*/  LDSM.16.M88.4 R84, [R3+0x1000] ;  /* 0x001000000354783b */ /* 0x000e680000000200 */
[----:B------:R-:W1:Y:S04]  /*2ef0*/  LDSM.16.M88.4 R92, [R3+0x1800] ;  /* 0x00180000035c783b */ /* 0x000e680000000200 */
[----:B------:R-:W-:Y:S01]  /*2f00*/  @!PT LDS RZ, [RZ] ;  /* 0x00000000fffff984 */ /* 0x000fe20000000800 */
[----:B------:R-:W-:Y:S01]  /*2f10*/  @!PT LDS RZ, [RZ] ;  /* 0x00000000fffff984 */ /* 0x000fe20000000800 */
[----:B------:R-:W-:Y:S01]  /*2f20*/  @!PT LDS RZ, [RZ] ;  /* 0x00000000fffff984 */ /* 0x000fe20000000800 */
[----:B------:R1:W-:Y:S01]  /*2f30*/  LDGSTS.E.BYPASS.LTC128B.128 [R187+0x100], [R16.64], !P1 ;  /* 0x0010000010bb7fae */ /* 0x0003e2000c901d46 */
[----:B------:R-:W-:-:S02]  /*2f40*/  ISETP.LT.OR P1, PT, R22, 0x1, P6 ;  /* 0x000000011600780c */ /* 0x000fc40003721670 */
[----:B------:R-:W-:Y:S01]  /*2f50*/  ISETP.GE.AND P6, PT, R198, c[0x0][0x1d4], PT ;  /* 0x00007500c6007a0c */ /* 0x000fe20003fc6270 */
[C---:B--2---:R-:W-:Y:S08]  /*2f60*/  HMMA.16816.F32 R28, R4.reuse, R26, RZ ;  /* 0x0000001a041c723c */ /* 0x044ff000000018ff */
[C---:B---3--:R-:W-:Y:S02]  /*2f70*/  HMMA.16816.F32 R44, R4.reuse, R40, RZ ;  /* 0x00000028042c723c */ /* 0x048fe400000018ff */
[----:B------:R2:W-:Y:S06]  /*2f80*/  LDGSTS.E.BYPASS.LTC128B.128 [R187+0x2100], [R14.64], !P1 ;  /* 0x021000000ebb7fae */ /* 0x0005ec000c901d46 */
[C---:B------:R-:W-:Y:S08]  /*2f90*/  HMMA.16816.F32 R40, R4.reuse, R42, RZ ;  /* 0x0000002a0428723c */ /* 0x040ff000000018ff */
[C---:B----4-:R-:W-:Y:S08]  /*2fa0*/  HMMA.16816.F32 R52, R4.reuse, R36, RZ ;  /* 0x000000240434723c */ /* 0x050ff000000018ff */
[----:B------:R-:W-:Y:S01]  /*2fb0*/  HMMA.16816.F32 R60, R4, R38, RZ ;  /* 0x00000026043c723c */ /* 0x000fe200000018ff */
[----:B--2---:R-:W-:-:S07]  /*2fc0*/  IADD3 R14, P1, R21, R108, RZ ;  /* 0x0000006c150e7210 */ /* 0x004fce0007f3e0ff */
[----:B-----5:R-:W-:Y:S01]  /*2fd0*/  HMMA.16816.F32 R64, R4, R32, RZ ;  /* 0x000000200440723c */ /* 0x020fe200000018ff */
[----:B------:R-:W-:Y:S02]  /*2fe0*/  IADD3.X R15, R20, R101, RZ, P1, !PT ;  /* 0x00000065140f7210 */ /* 0x000fe40000ffe4ff */
[C---:B------:R-:W-:Y:S02]  /*2ff0*/  ISETP.LT.OR P1, PT, R22.reuse, 0x1, P6 ;  /* 0x000000011600780c */ /* 0x040fe40003721670 */
[----:B------:R-:W-:-:S03]  /*3000*/  ISETP.LT.OR P6, PT, R22, 0x21, P6 ;  /* 0x000000211600780c */ /* 0x000fc600037c1670 */
[----:B------:R-:W-:Y:S08]  /*3010*/  HMMA.16816.F32 R56, R4, R34, RZ ;  /* 0x000000220438723c */ /* 0x000ff000000018ff */
[----:B------:R2:W-:Y:S01]  /*3020*/  LDGSTS.E.BYPASS.LTC128B.128 [R187+0x4100], [R12.64], !P1 ;  /* 0x041000000cbb7fae */ /* 0x0005e2000c901d46 */
[C---:B-1----:R-:W-:Y:S08]  /*3030*/  HMMA.16816.F32 R28, R8.reuse, R50, R28 ;  /* 0x00000032081c723c */ /* 0x042ff0000000181c */
[C---:B------:R-:W-:Y:S08]  /*3040*/  HMMA.16816.F32 R32, R8.reuse, R68, R44 ;  /* 0x000000440820723c */ /* 0x040ff0000000182c */
[C---:B------:R-:W-:Y:S08]  /*3050*/  HMMA.16816.F32 R36, R8.reuse, R70, R40 ;  /* 0x000000460824723c */ /* 0x040ff00000001828 */
[----:B------:R-:W-:Y:S01]  /*3060*/  HMMA.16816.F32 R40, R8, R84, R52 ;  /* 0x000000540828723c */ /* 0x000fe20000001834 */
[----:B--2---:R-:W-:-:S05]  /*3070*/  IADD3 R12, P1, R21, R109, RZ ;  /* 0x0000006d150c7210 */ /* 0x004fca0007f3e0ff */
[----:B------:R-:W-:Y:S01]  /*3080*/  IMAD.X R13, R20, 0x1, R102, P1 ;  /* 0x00000001140d7824 */ /* 0x000fe200008e0666 */
[----:B------:R-:W-:Y:S01]  /*3090*/  ISETP.GE.AND P1, PT, R192, c[0x0][0x1d4], PT ;  /* 0x00007500c0007a0c */ /* 0x000fe20003f26270 */
[----:B------:R-:W-:Y:S03]  /*30a0*/  HMMA.16816.F32 R52, R8, R92, R64 ;  /* 0x0000005c0834723c */ /* 0x000fe60000001840 */
[----:B------:R-:W-:-:S05]  /*30b0*/  ISETP.LT.OR P1, PT, R22, 0x21, P1 ;  /* 0x000000211600780c */ /* 0x000fca0000f21670 */
[----:B------:R-:W-:Y:S08]  /*30c0*/  HMMA.16816.F32 R44, R8, R94, R56 ;  /* 0x0000005e082c723c */ /* 0x000ff00000001838 */
[----:B------:R1:W-:Y:S01]  /*30d0*/  LDGSTS.E.BYPASS.LTC128B.128 [R187+0x1100], [R18.64], !P1 ;  /* 0x0110000012bb7fae */ /* 0x0003e2000c901d46 */
[----:B------:R-:W-:-:S04]  /*30e0*/  ISETP.GE.AND P1, PT, R197, c[0x0][0x1d4], PT ;  /* 0x00007500c5007a0c */ /* 0x000fc80003f26270 */
[----:B------:R-:W-:Y:S11]  /*30f0*/  ISETP.LT.OR P1, PT, R22, 0x21, P1 ;  /* 0x000000211600780c */ /* 0x000ff60000f21670 */
[----:B------:R-:W-:Y:S02]  /*3100*/  @!UPT UIADD3 URZ, URZ, URZ, URZ ;  /* 0x0000003f3f3ff290 */ /* 0x000fe4000fffe03f */
[----:B------:R2:W-:Y:S01]  /*3110*/  LDGSTS.E.BYPASS.LTC128B.128 [R187+0x3100], [R14.64], !P1 ;  /* 0x031000000ebb7fae */ /* 0x0005e2000c901d46 */
[----:B------:R-:W-:-:S03]  /*3120*/  ISETP.GT.AND P1, PT, R104, R199, PT ;  /* 0x000000c76800720c */ /* 0x000fc60003f24270 */
[----:B------:R2:W-:Y:S01]  /*3130*/  LDGSTS.E.BYPASS.LTC128B.128 [R187+0x5100], [R12.64], !P6 ;  /* 0x051000000cbb7fae */ /* 0x0005e2000f101d46 */
[----:B------:R-:W-:-:S03]  /*3140*/  ISETP.GT.AND P6, PT, R105, 0x3f, PT ;  /* 0x0000003f6900780c */ /* 0x000fc60003fc4270 */
[----:B------:R-:W-:Y:S01]  /*3150*/  LDSM.16.M88.4 R80, [R176+-0x4000] ;  /* 0xffc00000b050783b */ /* 0x000fe20000000200 */
[----:B-1----:R-:W-:Y:S03]  /*3160*/  HMMA.16816.F32 R16, R4, R24, RZ ;  /* 0x000000180410723c */ /* 0x002fe600000018ff */
[----:B------:R-:W-:Y:S04]  /*3170*/  LDSM.16.M88.4 R4, [R186] ;  /* 0x00000000ba04783b */ /* 0x000fe80000000200 */
[----:B------:R-:W-:Y:S01]  /*3180*/  IMAD.IADD R24, R103, 0x1, R0 ;  /* 0x0000000167187824 */ /* 0x000fe200078e0200 */
[----:B------:R-:W-:Y:S04]  /*3190*/  LDSM.16.M88.4 R88, [R176+-0x3800] ;  /* 0xffc80000b058783b */ /* 0x000fe80000000200 */
[----:B------:R-:W1:Y:S04]  /*31a0*/  LDSM.16.M88.4 R72, [R24+0x800] ;  /* 0x000800001848783b */ /* 0x000e680000000200 */
[----:B------:R-:W-:Y:S04]  /*31b0*/  LDSM.16.M88.4 R76, [R24+0x1000] ;  /* 0x00100000184c783b */ /* 0x000fe80000000200 */
[----:B------:R-:W-:Y:S04]  /*31c0*/  LDSM.16.M88.4 R68, [R24+0x1800] ;  /* 0x001800001844783b */ /* 0x000fe80000000200 */
[----:B--2---:R-:W2:Y:S01]  /*31d0*/  LDSM.16.M88.4 R12, [R24] ;  /* 0x00000000180c783b */ /* 0x004ea20000000200 */
[C---:B------:R-:W-:Y:S03]  /*31e0*/  HMMA.16816.F32 R20, R8.reuse, R48, R16 ;  /* 0x000000300814723c */ /* 0x040fe60000001810 */
[----:B------:R-:W3:Y:S04]  /*31f0*/  LDSM.16.M88.4 R16, [R185] ;  /* 0x00000000b910783b */ /* 0x000ee80000000200 */
[----:B------:R-:W4:Y:S01]  /*3200*/  LDSM.16.M88.4 R96, [R176+-0x3000] ;  /* 0xffd00000b060783b */ /* 0x000f220000000200 */
[----:B------:R-:W-:Y:S03]  /*3210*/  HMMA.16816.F32 R48, R8, R86, R60 ;  /* 0x000000560830723c */ /* 0x000fe6000000183c */
[----:B------:R-:W5:Y:S04]  /*3220*/  LDSM.16.M88.4 R60, [R176+-0x2800] ;  /* 0xffd80000b03c783b */ /* 0x000f680000000200 */
[----:B------:R-:W-:Y:S04]  /*3230*/  LDSM.16.M88.4 R64, [R103+0x2000] ;  /* 0x002000006740783b */ /* 0x000fe80000000200 */
[----:B------:R-:W-:Y:S04]  /*3240*/  LDSM.16.M88.4 R84, [R103+0x2800] ;  /* 0x002800006754783b */ /* 0x000fe80000000200 */
[----:B------:R-:W-:Y:S01]  /*3250*/  LDSM.16.M88.4 R92, [R103+0x3000] ;  /* 0x00300000675c783b */ /* 0x000fe20000000200 */
[C---:B-1----:R-:W-:Y:S03]  /*3260*/  HMMA.16816.F32 R32, R4.reuse, R72, R32 ;  /* 0x000000480420723c */ /* 0x042fe60000001820 */
[----:B------:R-:W0:Y:S05]  /*3270*/  LDGDEPBAR ;  /* 0x00000000000079af */ /* 0x000e2a0000000000 */
[C---:B------:R-:W-:Y:S01]  /*3280*/  HMMA.16816.F32 R36, R4.reuse, R74, R36 ;  /* 0x0000004a0424723c */ /* 0x040fe20000001824 */
[----:B------:R-:W-:Y:S07]  /*3290*/  LDSM.16.M88.4 R72, [R3+0x2000] ;  /* 0x002000000348783b */ /* 0x000fee0000000200 */
[C---:B--2---:R-:W-:Y:S08]  /*32a0*/  HMMA.16816.F32 R20, R4.reuse, R12, R20 ;  /* 0x0000000c0414723c */ /* 0x044ff00000001814 */
[C---:B------:R-:W-:Y:S01]  /*32b0*/  HMMA.16816.F32 R8, R4.reuse, R14, R28 ;  /* 0x0000000e0408723c */ /* 0x040fe2000000181c */
[----:B------:R-:W1:Y:S07]  /*32c0*/  LDSM.16.M88.4 R12, [R183+0x4000] ;  /* 0x00400000b70c783b */ /* 0x000e6e0000000200 */
[C---:B------:R-:W-:Y:S08]  /*32d0*/  HMMA.16816.F32 R40, R4.reuse, R76, R40 ;  /* 0x0000004c0428723c */ /* 0x040ff00000001828 */
[C---:B------:R-:W-:Y:S01]  /*32e0*/  HMMA.16816.F32 R48, R4.reuse, R78, R48 ;  /* 0x0000004e0430723c */ /* 0x040fe20000001830 */
[----:B------:R-:W-:Y:S07]  /*32f0*/  LDSM.16.M88.4 R76, [R24+0x2000] ;  /* 0x00200000184c783b */ /* 0x000fee0000000200 */
[C---:B------:R-:W-:Y:S08]  /*3300*/  HMMA.16816.F32 R56, R4.reuse, R68, R52 ;  /* 0x000000440438723c */ /* 0x040ff00000001834 */
[----:B------:R-:W-:Y:S01]  /*3310*/  HMMA.16816.F32 R44, R4, R70, R44 ;  /* 0x00000046042c723c */ /* 0x000fe2000000182c */
[----:B------:R-:W2:Y:S07]  /*3320*/  LDSM.16.M88.4 R68, [R103+0x3800] ;  /* 0x003800006744783b */ /* 0x000eae0000000200 */
[C---:B---3--:R-:W-:Y:S08]  /*3330*/  HMMA.16816.F32 R28, R16.reuse, R80, R20 ;  /* 0x00000050101c723c */ /* 0x048ff00000001814 */
[C---:B------:R-:W-:Y:S01]  /*3340*/  HMMA.16816.F32 R20, R16.reuse, R82, R8 ;  /* 0x000000521014723c */ /* 0x040fe20000001808 */
[----:B------:R-:W3:Y:S04]  /*3350*/  LDSM.16.M88.4 R8, [R184+0x4000] ;  /* 0x00400000b808783b */ /* 0x000ee80000000200 */
[----:B------:R-:W1:Y:S03]  /*3360*/  LDSM.16.M88.4 R80, [R3+0x2800] ;  /* 0x002800000350783b */ /* 0x000e660000000200 */
[C---:B------:R-:W-:Y:S08]  /*3370*/  HMMA.16816.F32 R4, R16.reuse, R88, R32 ;  /* 0x000000581004723c */ /* 0x040ff00000001820 */
[C---:B------:R-:W-:Y:S01]  /*3380*/  HMMA.16816.F32 R36, R16.reuse, R90, R36 ;  /* 0x0000005a1024723c */ /* 0x040fe20000001824 */
[----:B------:R-:W-:Y:S07]  /*3390*/  LDSM.16.M88.4 R88, [R24+0x3000] ;  /* 0x003000001858783b */ /* 0x000fee0000000200 */
[C---:B----4-:R-:W-:Y:S08]  /*33a0*/  HMMA.16816.F32 R40, R16.reuse, R96, R40 ;  /* 0x000000601028723c */ /* 0x050ff00000001828 */
[C---:B------:R-:W-:Y:S01]  /*33b0*/  HMMA.16816.F32 R48, R16.reuse, R98, R48 ;  /* 0x000000621030723c */ /* 0x040fe20000001830 */
[----:B------:R-:W4:Y:S07]  /*33c0*/  LDSM.16.M88.4 R96, [R3+0x3000] ;  /* 0x003000000360783b */ /* 0x000f2e0000000200 */
[C---:B-----5:R-:W-:Y:S08]  /*33d0*/  HMMA.16816.F32 R56, R16.reuse, R60, R56 ;  /* 0x0000003c1038723c */ /* 0x060ff00000001838 */
[----:B------:R-:W-:Y:S08]  /*33e0*/  HMMA.16816.F32 R44, R16, R62, R44 ;  /* 0x0000003e102c723c */ /* 0x000ff0000000182c */
[C---:B-1----:R-:W-:Y:S08]  /*33f0*/  HMMA.16816.F32 R32, R12.reuse, R64, R28 ;  /* 0x000000400c20723c */ /* 0x042ff0000000181c */
[C---:B------:R-:W-:Y:S01]  /*3400*/  HMMA.16816.F32 R28, R12.reuse, R66, R20 ;  /* 0x000000420c1c723c */ /* 0x040fe20000001814 */
[----:B------:R-:W1:Y:S07]  /*3410*/  LDSM.16.M88.4 R64, [R3+0x3800] ;  /* 0x003800000340783b */ /* 0x000e6e0000000200 */
[C---:B------:R-:W-:Y:S01]  /*3420*/  HMMA.16816.F32 R20, R12.reuse, R84, R4 ;  /* 0x000000540c14723c */ /* 0x040fe20000001804 */
[----:B------:R-:W5:Y:S07]  /*3430*/  LDSM.16.M88.4 R4, [R186+0x4000] ;  /* 0x00400000ba04783b */ /* 0x000f6e0000000200 */
[C---:B------:R-:W-:Y:S01]  /*3440*/  HMMA.16816.F32 R16, R12.reuse, R86, R36 ;  /* 0x000000560c10723c */ /* 0x040fe20000001824 */
[----:B------:R-:W1:Y:S07]  /*3450*/  LDSM.16.M88.4 R84, [R24+0x2800] ;  /* 0x002800001854783b */ /* 0x000e6e0000000200 */
[C---:B------:R-:W-:Y:S08]  /*3460*/  HMMA.16816.F32 R40, R12.reuse, R92, R40 ;  /* 0x0000005c0c28723c */ /* 0x040ff00000001828 */
[C---:B------:R-:W-:Y:S08]  /*3470*/  HMMA.16816.F32 R52, R12.reuse, R94, R48 ;  /* 0x0000005e0c34723c */ /* 0x040ff00000001830 */
[C---:B--2---:R-:W-:Y:S08]  /*3480*/  HMMA.16816.F32 R48, R12.reuse, R68, R56 ;  /* 0x000000440c30723c */ /* 0x044ff00000001838 */
[----:B------:R-:W-:Y:S01]  /*3490*/  HMMA.16816.F32 R44, R12, R70, R44 ;  /* 0x000000460c2c723c */ /* 0x000fe2000000182c */
[----:B------:R-:W2:Y:S07]  /*34a0*/  LDSM.16.M88.4 R68, [R24+0x3800] ;  /* 0x003800001844783b */ /* 0x000eae0000000200 */
[C---:B---3--:R-:W-:Y:S08]  /*34b0*/  HMMA.16816.F32 R36, R8.reuse, R72, R32 ;  /* 0x000000480824723c */ /* 0x048ff00000001820 */
[C---:B------:R-:W-:Y:S01]  /*34c0*/  HMMA.16816.F32 R32, R8.reuse, R74, R28 ;  /* 0x0000004a0820723c */ /* 0x040fe2000000181c */
[----:B------:R-:W-:Y:S07]  /*34d0*/  LDSM.16.M88.4 R72, [R176+-0x2000] ;  /* 0xffe00000b048783b */ /* 0x000fee0000000200 */
[C---:B------:R-:W-:Y:S01]  /*34e0*/  HMMA.16816.F32 R28, R8.reuse, R80, R20 ;  /* 0x00000050081c723c */ /* 0x040fe20000001814 */
[----:B------:R-:W3:Y:S07]  /*34f0*/  LDSM.16.M88.4 R20, [R185+0x4000] ;  /* 0x00400000b914783b */ /* 0x000eee0000000200 */
[C---:B------:R-:W-:Y:S01]  /*3500*/  HMMA.16816.F32 R16, R8.reuse, R82, R16 ;  /* 0x000000520810723c */ /* 0x040fe20000001810 */
[----:B------:R-:W2:Y:S07]  /*3510*/  LDSM.16.M88.4 R80, [R176+-0x1800] ;  /* 0xffe80000b050783b */ /* 0x000eae0000000200 */
[C---:B----4-:R-:W-:Y:S08]  /*3520*/  HMMA.16816.F32 R12, R8.reuse, R96, R40 ;  /* 0x00000060080c723c */ /* 0x050ff00000001828 */
[C---:B------:R-:W-:Y:S08]  /*3530*/  HMMA.16816.F32 R60, R8.reuse, R98, R52 ;  /* 0x00000062083c723c */ /* 0x040ff00000001834 */
[C---:B-1----:R-:W-:Y:S08]  /*3540*/  HMMA.16816.F32 R52, R8.reuse, R64, R48 ;  /* 0x000000400834723c */ /* 0x042ff00000001830 */
[----:B------:R-:W-:Y:S01]  /*3550*/  HMMA.16816.F32 R48, R8, R66, R44 ;  /* 0x000000420830723c */ /* 0x000fe2000000182c */
[----:B------:R-:W-:Y:S04]  /*3560*/  LDSM.16.M88.4 R64, [R103+0x4000] ;  /* 0x004000006740783b */ /* 0x000fe80000000200 */
[----:B------:R-:W-:Y:S03]  /*3570*/  LDSM.16.M88.4 R44, [R176+-0x1000] ;  /* 0xfff00000b02c783b */ /* 0x000fe60000000200 */
[C---:B-----5:R-:W-:Y:S08]  /*3580*/  HMMA.16816.F32 R40, R4.reuse, R76, R36 ;  /* 0x0000004c0428723c */ /* 0x060ff00000001824 */
[C---:B------:R-:W-:Y:S01]  /*3590*/  HMMA.16816.F32 R56, R4.reuse, R86, R16 ;  /* 0x000000560438723c */ /* 0x040fe20000001810 */
[----:B------:R-:W1:Y:S07]  /*35a0*/  LDSM.16.M88.4 R16, [R183+0x8000] ;  /* 0x00800000b710783b */ /* 0x000e6e0000000200 */
[C---:B------:R-:W-:Y:S08]  /*35b0*/  HMMA.16816.F32 R36, R4.reuse, R84, R28 ;  /* 0x000000540424723c */ /* 0x040ff0000000181c */
[C---:B------:R-:W-:Y:S01]  /*35c0*/  HMMA.16816.F32 R28, R4.reuse, R88, R12 ;  /* 0x00000058041c723c */ /* 0x040fe2000000180c */
[----:B------:R-:W-:Y:S07]  /*35d0*/  LDSM.16.M88.4 R12, [R184+0x8000] ;  /* 0x00800000b80c783b */ /* 0x000fee0000000200 */
[C---:B------:R-:W-:Y:S01]  /*35e0*/  HMMA.16816.F32 R8, R4.reuse, R90, R60 ;  /* 0x0000005a0408723c */ /* 0x040fe2000000183c */
[----:B------:R-:W4:Y:S04]  /*35f0*/  LDSM.16.M88.4 R88, [R176+-0x800] ;  /* 0xfff80000b058783b */ /* 0x000f280000000200 */
[----:B------:R-:W-:Y:S03]  /*3600*/  LDSM.16.M88.4 R60, [R176] ;  /* 0x00000000b03c783b */ /* 0x000fe60000000200 */
[C---:B------:R-:W-:Y:S01]  /*3610*/  HMMA.16816.F32 R32, R4.reuse, R78, R32 ;  /* 0x0000004e0420723c */ /* 0x040fe20000001820 */
[----:B------:R-:W-:Y:S07]  /*3620*/  LDSM.16.M88.4 R76, [R103+0x5800] ;  /* 0x00580000674c783b */ /* 0x000fee0000000200 */
[C---:B--2---:R-:W-:Y:S08]  /*3630*/  HMMA.16816.F32 R52, R4.reuse, R68, R52 ;  /* 0x000000440434723c */ /* 0x044ff00000001834 */
[----:B------:R-:W-:Y:S01]  /*3640*/  HMMA.16816.F32 R96, R4, R70, R48 ;  /* 0x000000460460723c */ /* 0x000fe20000001830 */
[----:B------:R-:W-:Y:S07]  /*3650*/  LDSM.16.M88.4 R48, [R103+0x5000] ;  /* 0x005000006730783b */ /* 0x000fee0000000200 */
[C---:B---3--:R-:W-:Y:S01]  /*3660*/  HMMA.16816.F32 R4, R20.reuse, R72, R40 ;  /* 0x000000481404723c */ /* 0x048fe20000001828 */
[----:B------:R-:W2:Y:S07]  /*3670*/  LDSM.16.M88.4 R40, [R3+0x4000] ;  /* 0x004000000328783b */ /* 0x000eae0000000200 */
[C---:B------:R-:W-:Y:S01]  /*3680*/  HMMA.16816.F32 R32, R20.reuse, R74, R32 ;  /* 0x0000004a1420723c */ /* 0x040fe20000001820 */
[----:B------:R-:W-:Y:S07]  /*3690*/  LDSM.16.M88.4 R72, [R3+0x4800] ;  /* 0x004800000348783b */ /* 0x000fee0000000200 */
[----:B------:R-:W-:Y:S01]  /*36a0*/  HMMA.16816.F32 R68, R20, R82, R56 ;  /* 0x000000521444723c */ /* 0x000fe20000001838 */
[----:B------:R-:W3:Y:S07]  /*36b0*/  LDSM.16.M88.4 R56, [R103+0x4800] ;  /* 0x004800006738783b */ /* 0x000eee0000000200 */
[----:B-1----:R-:W-:Y:S08]  /*36c0*/  HMMA.16816.F32 R4, R16, R64, R4 ;  /* 0x000000401004723c */ /* 0x002ff00000001804 */
[C---:B------:R-:W-:Y:S08]  /*36d0*/  HMMA.16816.F32 R36, R20.reuse, R80, R36 ;  /* 0x000000501424723c */ /* 0x040ff00000001824 */
[C---:B------:R-:W-:Y:S01]  /*36e0*/  HMMA.16816.F32 R80, R20.reuse, R46, R8 ;  /* 0x0000002e1450723c */ /* 0x040fe20000001808 */
[----:B------:R-:W-:Y:S07]  /*36f0*/  LDSM.16.M88.4 R8, [R186+0x8000] ;  /* 0x00800000ba08783b */ /* 0x000fee0000000200 */
[----:B----4-:R-:W-:Y:S01]  /*3700*/  HMMA.16816.F32 R92, R20, R88, R52 ;  /* 0x00000058145c723c */ /* 0x010fe20000001834 */
[----:B------:R-:W1:Y:S07]  /*3710*/  LDSM.16.M88.4 R52, [R24+0x4000] ;  /* 0x004000001834783b */ /* 0x000e6e0000000200 */
[----:B------:R-:W-:Y:S01]  /*3720*/  HMMA.16816.F32 R32, R16, R66, R32 ;  /* 0x000000421020723c */ /* 0x000fe20000001820 */
[----:B------:R-:W-:Y:S07]  /*3730*/  LDSM.16.M88.4 R64, [R24+0x4800] ;  /* 0x004800001840783b */ /* 0x000fee0000000200 */
[----:B------:R-:W-:Y:S08]  /*3740*/  HMMA.16816.F32 R84, R20, R44, R28 ;  /* 0x0000002c1454723c */ /* 0x000ff0000000181c */
[----:B--2---:R-:W-:Y:S01]  /*3750*/  HMMA.16816.F32 R28, R12, R40, R4 ;  /* 0x000000280c1c723c */ /* 0x004fe20000001804 */
[----:B------:R-:W2:Y:S07]  /*3760*/  LDSM.16.M88.4 R4, [R185+0x8000] ;  /* 0x00800000b904783b */ /* 0x000eae0000000200 */
[----:B---3--:R-:W-:Y:S08]  /*3770*/  HMMA.16816.F32 R36, R16, R56, R36 ;  /* 0x000000381024723c */ /* 0x008ff00000001824 */
[----:B------:R-:W-:Y:S08]  /*3780*/  HMMA.16816.F32 R32, R12, R42, R32 ;  /* 0x0000002a0c20723c */ /* 0x000ff00000001820 */
[----:B-1----:R-:W-:Y:S08]  /*3790*/  HMMA.16816.F32 R28, R8, R52, R28 ;  /* 0x00000034081c723c */ /* 0x002ff0000000181c */
[----:B------:R-:W-:Y:S01]  /*37a0*/  HMMA.16816.F32 R44, R16, R58, R68 ;  /* 0x0000003a102c723c */ /* 0x000fe20000001844 */
[----:B------:R-:W1:Y:S04]  /*37b0*/  LDSM.16.M88.4 R68, [R3+0x5000] ;  /* 0x005000000344783b */ /* 0x000e680000000200 */
[----:B------:R-:W3:Y:S03]  /*37c0*/  LDSM.16.M88.4 R56, [R176+0x800] ;  /* 0x00080000b038783b */ /* 0x000ee60000000200 */
[----:B------:R-:W-:Y:S08]  /*37d0*/  HMMA.16816.F32 R40, R12, R72, R36 ;  /* 0x000000480c28723c */ /* 0x000ff00000001824 */
[----:B------:R-:W-:Y:S08]  /*37e0*/  HMMA.16816.F32 R36, R8, R54, R32 ;  /* 0x000000360824723c */ /* 0x000ff00000001820 */
[----:B--2---:R-:W-:Y:S08]  /*37f0*/  HMMA.16816.F32 R52, R4, R60, R28 ;  /* 0x0000003c0434723c */ /* 0x004ff0000000181c */
[----:B------:R-:W-:Y:S08]  /*3800*/  HMMA.16816.F32 R28, R16, R48, R84 ;  /* 0x00000030101c723c */ /* 0x000ff00000001854 */
[----:B------:R-:W-:Y:S08]  /*3810*/  HMMA.16816.F32 R88, R20, R90, R96 ;  /* 0x0000005a1458723c */ /* 0x000ff00000001860 */
[----:B------:R-:W-:Y:S01]  /*3820*/  HMMA.16816.F32 R20, R12, R74, R44 ;  /* 0x0000004a0c14723c */ /* 0x000fe2000000182c */
[----:B------:R-:W-:-:S07]  /*3830*/  FMUL.FTZ R0, R52, c[0x0][0x320] ;  /* 0x0000c80034007a20 */ /* 0x000fce0000410000 */
[----:B------:R-:W-:Y:S08]  /*3840*/  HMMA.16816.F32 R32, R8, R64, R40 ;  /* 0x000000400820723c */ /* 0x000ff00000001828 */
[----:B------:R-:W-:Y:S01]  /*3850*/  HMMA.16816.F32 R48, R16, R50, R80 ;  /* 0x000000321030723c */ /* 0x000fe20000001850 */
[----:B------:R2:W4:Y:S07]  /*3860*/  MUFU.TANH R80, R0 ;  /* 0x0000000000507308 */ /* 0x00052e0000002400 */
[----:B------:R-:W-:Y:S01]  /*3870*/  HMMA.16816.F32 R40, R4, R62, R36 ;  /* 0x0000003e0428723c */ /* 0x000fe20000001824 */
[----:B------:R-:W5:Y:S07]  /*3880*/  LDSM.16.M88.4 R60, [R24+0x5000] ;  /* 0x00500000183c783b */ /* 0x000f6e0000000200 */
[----:B------:R-:W-:Y:S01]  /*3890*/  HMMA.16816.F32 R72, R16, R76, R92 ;  /* 0x0000004c1048723c */ /* 0x000fe2000000185c */
[----:B--2---:R-:W-:-:S04]  /*38a0*/  FMUL.FTZ R0, R53, c[0x0][0x320] ;  /* 0x0000c80035007a20 */ /* 0x004fc80000410000 */
[----:B------:R2:W2:Y:S03]  /*38b0*/  MUFU.TANH R76, R0 ;  /* 0x00000000004c7308 */ /* 0x0004a60000002400 */
[----:B-1----:R-:W-:Y:S08]  /*38c0*/  HMMA.16816.F32 R36, R12, R68, R28 ;  /* 0x000000440c24723c */ /* 0x002ff0000000181c */
[----:B------:R-:W-:Y:S01]  /*38d0*/  HMMA.16816.F32 R20, R8, R66, R20 ;  /* 0x000000420814723c */ /* 0x000fe20000001814 */
[----:B--2---:R-:W-:-:S07]  /*38e0*/  FMUL.FTZ R0, R54, c[0x0][0x320] ;  /* 0x0000c80036007a20 */ /* 0x004fce0000410000 */
[----:B------:R-:W-:Y:S01]  /*38f0*/  HMMA.16816.F32 R44, R12, R70, R48 ;  /* 0x000000460c2c723c */ /* 0x000fe20000001830 */
[----:B------:R1:W2:Y:S01]  /*3900*/  MUFU.TANH R68, R0 ;  /* 0x0000000000447308 */ /* 0x0002a20000002400 */
[----:B------:R-:W-:Y:S06]  /*3910*/  LDSM.16.M88.4 R48, [R176+0x1000] ;  /* 0x00100000b030783b */ /* 0x000fec0000000200 */
[----:B---3--:R-:W-:Y:S08]  /*3920*/  HMMA.16816.F32 R28, R4, R56, R32 ;  /* 0x00000038041c723c */ /* 0x008ff00000001820 */
[----:B-----5:R-:W-:Y:S01]  /*3930*/  HMMA.16816.F32 R36, R8, R60, R36 ;  /* 0x0000003c0824723c */ /* 0x020fe20000001824 */
[----:B-1----:R-:W-:-:S02]  /*3940*/  FMUL.FTZ R0, R55, c[0x0][0x320] ;  /* 0x0000c80037007a20 */ /* 0x002fc40000410000 */
[----:B------:R-:W1:Y:S02]  /*3950*/  LDSM.16.M88.4 R52, [R3+0x5800] ;  /* 0x005800000334783b */ /* 0x000e640000000200 */
[----:B------:R3:W1:Y:S03]  /*3960*/  MUFU.TANH R67, R0 ;  /* 0x0000000000437308 */ /* 0x0006660000002400 */
[----:B------:R-:W-:Y:S08]  /*3970*/  HMMA.16816.F32 R32, R4, R58, R20 ;  /* 0x0000003a0420723c */ /* 0x000ff00000001814 */
[----:B------:R-:W-:Y:S01]  /*3980*/  HMMA.16816.F32 R16, R16, R78, R88 ;  /* 0x0000004e1010723c */ /* 0x000fe20000001858 */
[----:B---3--:R-:W-:-:S04]  /*3990*/  FMUL.FTZ R0, R40, c[0x0][0x320] ;  /* 0x0000c80028007a20 */ /* 0x008fc80000410000 */
[----:B------:R3:W1:Y:S02]  /*39a0*/  MUFU.TANH R66, R0 ;  /* 0x0000000000427308 */ /* 0x0006640000002400 */
[----:B---3--:R-:W-:Y:S01]  /*39b0*/  FMUL.FTZ R0, R41, c[0x0][0x320] ;  /* 0x0000c80029007a20 */ /* 0x008fe20000410000 */
[C---:B-1----:R-:W-:Y:S05]  /*39c0*/  HMMA.16816.F32 R20, R12.reuse, R52, R72 ;  /* 0x000000340c14723c */ /* 0x042fea0000001848 */
[----:B------:R1:W3:Y:S11]  /*39d0*/  MUFU.TANH R65, R0 ;  /* 0x0000000000417308 */ /* 0x0002f60000002400 */
[----:B------:R-:W-:Y:S01]  /*39e0*/  HMMA.16816.F32 R12, R12, R54, R16 ;  /* 0x000000360c0c723c */ /* 0x000fe20000001810 */
[----:B-1----:R-:W-:-:S04]  /*39f0*/  FMUL.FTZ R0, R42, c[0x0][0x320] ;  /* 0x0000c8002a007a20 */ /* 0x002fc80000410000 */
[----:B------:R1:W1:Y:S02]  /*3a00*/  MUFU.TANH R64, R0 ;  /* 0x0000000000407308 */ /* 0x0002640000002400 */
[----:B-1----:R-:W-:Y:S02]  /*3a10*/  FMUL.FTZ R0, R43, c[0x0][0x320] ;  /* 0x0000c8002b007a20 */ /* 0x002fe40000410000 */
[----:B------:R1:W5:Y:S04]  /*3a20*/  LDSM.16.M88.4 R40, [R24+0x5800] ;  /* 0x005800001828783b */ /* 0x0003680000000200 */
[----:B------:R2:W1:Y:S02]  /*3a30*/  MUFU.TANH R60, R0 ;  /* 0x00000000003c7308 */ /* 0x0004640000002400 */
[----:B--2---:R-:W-:-:S06]  /*3a40*/  FMUL.FTZ R0, R28, c[0x0][0x320] ;  /* 0x0000c8001c007a20 */ /* 0x004fcc0000410000 */
[----:B------:R2:W2:Y:S01]  /*3a50*/  MUFU.TANH R57, R0 ;  /* 0x0000000000397308 */ /* 0x0004a20000002400 */
[----:B-1----:R-:W-:Y:S01]  /*3a60*/  HMMA.16816.F32 R24, R8, R62, R44 ;  /* 0x0000003e0818723c */ /* 0x002fe2000000182c */
[----:B--2---:R-:W-:-:S07]  /*3a70*/  FMUL.FTZ R0, R29, c[0x0][0x320] ;  /* 0x0000c8001d007a20 */ /* 0x004fce0000410000 */
[----:B-----5:R-:W-:Y:S01]  /*3a80*/  HMMA.16816.F32 R16, R8, R40, R20 ;  /* 0x000000280810723c */ /* 0x020fe20000001814 */
[----:B------:R1:W2:Y:S11]  /*3a90*/  MUFU.TANH R56, R0 ;  /* 0x0000000000387308 */ /* 0x0002b60000002400 */
[----:B------:R-:W-:Y:S04]  /*3aa0*/  @!UPT UIADD3 URZ, URZ, URZ, URZ ;  /* 0x0000003f3f3ff290 */ /* 0x000fe8000fffe03f */
[----:B------:R-:W-:Y:S08]  /*3ab0*/  HMMA.16816.F32 R20, R4, R50, R24 ;  /* 0x000000320414723c */ /* 0x000ff00000001818 */
[----:B------:R-:W-:Y:S01]  /*3ac0*/  HMMA.16816.F32 R8, R8, R42, R12 ;  /* 0x0000002a0808723c */ /* 0x000fe2000000180c */
[----:B-1----:R-:W-:-:S04]  /*3ad0*/  FMUL.FTZ R0, R30, c[0x0][0x320] ;  /* 0x0000c8001e007a20 */ /* 0x002fc80000410000 */
[----:B------:R1:W1:Y:S02]  /*3ae0*/  MUFU.TANH R52, R0 ;  /* 0x0000000000347308 */ /* 0x0002640000002400 */
[----:B-1----:R-:W-:Y:S02]  /*3af0*/  FMUL.FTZ R0, R31, c[0x0][0x320] ;  /* 0x0000c8001f007a20 */ /* 0x002fe40000410000 */
[----:B------:R-:W-:Y:S01]  /*3b00*/  HMMA.16816.F32 R28, R4, R48, R36 ;  /* 0x00000030041c723c */ /* 0x000fe20000001824 */
[----:B------:R-:W1:Y:S03]  /*3b10*/  LDSM.16.M88.4 R36, [R176+0x1800] ;  /* 0x00180000b024783b */ /* 0x000e660000000200 */
[----:B------:R5:W1:Y:S01]  /*3b20*/  MUFU.TANH R47, R0 ;  /* 0x00000000002f7308 */ /* 0x000a620000002400 */
[----:B------:R-:W-:-:S04]  /*3b30*/  DEPBAR.LE SB0, 0x0 ;  /* 0x000080000000791a */ /* 0x000fc80000000000 */
[----:B-----5:R-:W-:-:S04]  /*3b40*/  FMUL.FTZ R0, R32, c[0x0][0x320] ;  /* 0x0000c80020007a20 */ /* 0x020fc80000410000 */
[----:B------:R5:W1:Y:S02]  /*3b50*/  MUFU.TANH R46, R0 ;  /* 0x00000000002e7308 */ /* 0x000a640000002400 */
[----:B-----5:R-:W-:Y:S01]  /*3b60*/  FMUL.FTZ R0, R33, c[0x0][0x320] ;  /* 0x0000c80021007a20 */ /* 0x020fe20000410000 */
[C---:B-1----:R-:W-:Y:S05]  /*3b70*/  HMMA.16816.F32 R12, R4.reuse, R36, R16 ;  /* 0x00000024040c723c */ /* 0x042fea0000001810 */
[----:B------:R1:W1:Y:S03]  /*3b80*/  MUFU.TANH R48, R0 ;  /* 0x0000000000307308 */ /* 0x0002660000002400 */
[----:B------:R-:W-:Y:S01]  /*3b90*/  HMMA.16816.F32 R4, R4, R38, R8 ;  /* 0x000000260404723c */ /* 0x000fe20000001808 */
[----:B-1----:R-:W-:-:S04]  /*3ba0*/  FMUL.FTZ R0, R34, c[0x0][0x320] ;  /* 0x0000c80022007a20 */ /* 0x002fc80000410000 */
[----:B------:R1:W1:Y:S02]  /*3bb0*/  MUFU.TANH R45, R0 ;  /* 0x00000000002d7308 */ /* 0x0002640000002400 */
[----:B-1----:R-:W-:-:S06]  /*3bc0*/  FMUL.FTZ R0, R35, c[0x0][0x320] ;  /* 0x0000c80023007a20 */ /* 0x002fcc0000410000 */
        /* <DEDUP_REMOVED lines=32> */
[----:B------:R1:W1:Y:S01]  /*3dd0*/  MUFU.TANH R12, R0 ;  /* 0x00000000000c7308 */ /* 0x0002620000002400 */
[----:B------:R-:W-:Y:S06]  /*3de0*/  BAR.SYNC.DEFER_BLOCKING 0x0 ;  /* 0x0000000000007b1d */ /* 0x000fec0000010000 */
[----:B------:R-:W-:Y:S05]  /*3df0*/  @!P1 BRA `(.L_x_50) ;  /* 0x0000043000009947 */ /* 0x000fea0003800000 */
[----:B--234-:R-:W-:Y:S02]  /*3e00*/  IMAD R2, R104, 0x40, R201 ;  /* 0x0000004068027824 */ /* 0x01cfe400078e02c9 */
[----:B------:R-:W-:-:S03]  /*3e10*/  IMAD.MOV.U32 R188, RZ, RZ, RZ ;  /* 0x000000ffffbc7224 */ /* 0x000fc600078e00ff */
[----:B------:R-:W-:-:S05]  /*3e20*/  IADD3 R2, R2, -0x40, R105 ;  /* 0xffffffc002027810 */ /* 0x000fca0007ffe069 */
[----:B------:R-:W-:-:S04]  /*3e30*/  @P0 IMAD.HI.U32 R3, R2, c[0x0][0x2bc], RZ ;  /* 0x0000af0002030a27 */ /* 0x000fc800078e00ff */
[----:B-1----:R-:W-:Y:S01]  /*3e40*/  IMAD.MOV.U32 R0, RZ, RZ, R2 ;  /* 0x000000ffff007224 */ /* 0x002fe200078e0002 */
[----:B------:R-:W-:-:S04]  /*3e50*/  @P0 SHF.R.U32.HI R0, RZ, c[0x0][0x2c0], R3 ;  /* 0x0000b000ff000a19 */ /* 0x000fc80000011603 */
[----:B------:R-:W-:-:S04]  /*3e60*/  @!P6 IADD3 R3, P0, R0, R204, RZ ;  /* 0x000000cc0003e210 */ /* 0x000fc80007f1e0ff */
[----:B------:R-:W-:Y:S02]  /*3e70*/  @!P6 LEA.HI.X.SX32 R5, R0, R209, 0x1, P0 ;  /* 0x000000d10005e211 */ /* 0x000fe400000f0eff */
[----:B------:R-:W-:-:S04]  /*3e80*/  @!P6 LEA R4, P0, R3, c[0x0][0x2a0], 0x2 ;  /* 0x0000a8000304ea11 */ /* 0x000fc800078010ff */
[----:B------:R-:W-:-:S05]  /*3e90*/  @!P6 LEA.HI.X R5, R3, c[0x0][0x2a4], R5, 0x2, P0 ;  /* 0x0000a9000305ea11 */ /* 0x000fca00000f1405 */
[----:B------:R-:W2:Y:S01]  /*3ea0*/  @!P6 LDG.E R188, [R4.64] ;  /* 0x0000000604bce981 */ /* 0x000ea2000c1e1900 */
[----:B------:R-:W-:Y:S01]  /*3eb0*/  IMAD.MOV R0, RZ, RZ, -R0 ;  /* 0x000000ffff007224 */ /* 0x000fe200078e0a00 */
[----:B------:R-:W-:-:S03]  /*3ec0*/  SEL R11, RZ, 0x10, P3 ;  /* 0x00000010ff0b7807 */ /* 0x000fc60001800000 */
[----:B------:R-:W-:-:S04]  /*3ed0*/  IMAD R189, R0, c[0x0][0x2b8], R2 ;  /* 0x0000ae0000bd7a24 */ /* 0x000fc800078e0202 */
[----:B------:R-:W-:Y:S01]  /*3ee0*/  IMAD.WIDE.U32 R2, R189, c[0x0][0x1e0], RZ ;  /* 0x00007800bd027a25 */ /* 0x000fe200078e00ff */
[----:B------:R-:W-:-:S05]  /*3ef0*/  SHF.R.S32.HI R0, RZ, 0x1f, R189 ;  /* 0x0000001fff007819 */ /* 0x000fca00000114bd */
[----:B------:R-:W-:-:S04]  /*3f00*/  IMAD R0, R0, c[0x0][0x1e0], RZ ;  /* 0x0000780000007a24 */ /* 0x000fc800078e02ff */
[----:B------:R-:W-:-:S04]  /*3f10*/  IMAD R0, R189, c[0x0][0x1e4], R0 ;  /* 0x00007900bd007a24 */ /* 0x000fc800078e0200 */
[----:B------:R-:W-:Y:S01]  /*3f20*/  IMAD.IADD R3, R3, 0x1, R0 ;  /* 0x0000000103037824 */ /* 0x000fe200078e0200 */
[----:B--2---:R-:W-:-:S03]  /*3f30*/  SHF.R.S32.HI R0, RZ, 0x1f, R188 ;  /* 0x0000001fff007819 */ /* 0x004fc600000114bc */
[----:B------:R-:W-:-:S04]  /*3f40*/  IMAD.WIDE.U32 R2, R188, c[0x0][0x1f0], R2 ;  /* 0x00007c00bc027a25 */ /* 0x000fc800078e0002 */
[----:B------:R-:W-:Y:S01]  /*3f50*/  IMAD R4, R0, c[0x0][0x1f0], RZ ;  /* 0x00007c0000047a24 */ /* 0x000fe200078e02ff */
[----:B------:R-:W-:-:S03]  /*3f60*/  IADD3 R0, P1, R202, R2, RZ ;  /* 0x00000002ca007210 */ /* 0x000fc60007f3e0ff */
[----:B------:R-:W-:Y:S01]  /*3f70*/  IMAD R2, R188, c[0x0][0x1f4], R4 ;  /* 0x00007d00bc027a24 */ /* 0x000fe200078e0204 */
[----:B------:R-:W-:-:S04]  /*3f80*/  LEA R10, P0, R0, c[0x0][0x1c8], 0x1 ;  /* 0x00007200000a7a11 */ /* 0x000fc800078008ff */
[----:B------:R-:W-:-:S04]  /*3f90*/  IADD3.X R2, R208, R3, R2, P1, !PT ;  /* 0x00000003d0027210 */ /* 0x000fc80000ffe402 */
[----:B------:R-:W-:Y:S01]  /*3fa0*/  LEA.HI.X R5, R0, c[0x0][0x1cc], R2, 0x1, P0 ;  /* 0x0000730000057a11 */ /* 0x000fe200000f0c02 */
[----:B------:R-:W-:Y:S05]  /*3fb0*/  BRA.DIV ~URZ, `(.L_x_51) ;  /* 0x000099227f007947 */ /* 0x000fea000b800000 */
[----:B------:R1:W2:Y:S02]  /*3fc0*/  SHFL.IDX PT, R4, R5, RZ, 0x181f ;  /* 0x00181fff05047589 */ /* 0x0002a400000e0000 */
.L_x_132:
[----:B------:R-:W-:Y:S05]  /*3fd0*/  BRA.DIV ~URZ, `(.L_x_52) ;  /* 0x000099727f007947 */ /* 0x000fea000b800000 */
[----:B------:R-:W3:Y:S02]  /*3fe0*/  SHFL.IDX PT, R0, R10, RZ, 0x181f ;  /* 0x00181fff0a007589 */ /* 0x000ee400000e0000 */
[C---:B---3--:R-:W-:Y:S02]  /*3ff0*/  IADD3 R8, P2, R0.reuse, R107, RZ ;  /* 0x0000006b00087210 */ /* 0x048fe40007f5e0ff */
[C---:B------:R-:W-:Y:S02]  /*4000*/  IADD3 R6, P1, R0.reuse, R108, RZ ;  /* 0x0000006c00067210 */ /* 0x040fe40007f3e0ff */
[----:B------:R-:W-:Y:S01]  /*4010*/  IADD3 R2, P0, R0, R109, RZ ;  /* 0x0000006d00027210 */ /* 0x000fe20007f1e0ff */
[C---:B--2---:R-:W-:Y:S01]  /*4020*/  IMAD.X R9, R4.reuse, 0x1, R100, P2 ;  /* 0x0000000104097824 */ /* 0x044fe200010e0664 */
[----:B------:R-:W2:Y:S01]  /*4030*/  SHFL.IDX PT, R0, R10, 0x1, 0x181f ;  /* 0x00381f000a007f89 */ /* 0x000ea200000e0000 */
[----:B------:R-:W-:-:S02]  /*4040*/  IMAD.X R7, R4, 0x1, R101, P1 ;  /* 0x0000000104077824 */ /* 0x000fc400008e0665 */
[----:B------:R-:W-:Y:S01]  /*4050*/  IMAD.X R3, R4, 0x1, R102, P0 ;  /* 0x0000000104037824 */ /* 0x000fe200000e0666 */
[----:B------:R-:W-:Y:S01]  /*4060*/  @!PT LDS RZ, [RZ] ;  /* 0x00000000fffff984 */ /* 0x000fe20000000800 */
[----:B------:R3:W-:Y:S01]  /*4070*/  LDGSTS.E.BYPASS.LTC128B.128 [R187+0x6100], [R8.64], !P5 ;  /* 0x0610000008bb7fae */ /* 0x0007e2000e901d46 */
[----:B------:R-:W-:-:S03]  /*4080*/  SEL R4, RZ, 0x10, P5 ;  /* 0x00000010ff047807 */ /* 0x000fc60002800000 */
[----:B------:R4:W-:Y:S04]  /*4090*/  LDGSTS.E.BYPASS.LTC128B.128 [R187+0x8100], [R6.64], !P4 ;  /* 0x0810000006bb7fae */ /* 0x0009e8000e101d46 */
[----:B------:R4:W-:Y:S04]  /*40a0*/  LDGSTS.E.BYPASS.LTC128B.128 [R187+0xa100], [R2.64], !P3 ;  /* 0x0a10000002bb7fae */ /* 0x0009e8000d901d46 */
[----:B---3--:R3:W1:Y:S01]  /*40b0*/  SHFL.IDX PT, R8, R5, 0x1, 0x181f ;  /* 0x00381f0005087f89 */ /* 0x00866200000e0000 */
[----:B------:R-:W-:Y:S01]  /*40c0*/  IMAD.MOV.U32 R9, RZ, RZ, R11 ;  /* 0x000000ffff097224 */ /* 0x000fe200078e000b */
[----:B-1-3--:R-:W-:-:S02]  /*40d0*/  SEL R5, RZ, 0x10, P4 ;  /* 0x00000010ff057807 */ /* 0x00afc40002000000 */
.L_x_133:
[----:B--2-4-:R-:W-:Y:S02]  /*40e0*/  IADD3 R2, -R4, 0x10, RZ ;  /* 0x0000001004027810 */ /* 0x014fe40007ffe1ff */
[----:B------:R-:W-:-:S02]  /*40f0*/  IADD3 R3, -R5, 0x10, RZ ;  /* 0x0000001005037810 */ /* 0x000fc40007ffe1ff */
[----:B------:R-:W-:Y:S02]  /*4100*/  LOP3.LUT R2, R2, 0xf, RZ, 0xc0, !PT ;  /* 0x0000000f02027812 */ /* 0x000fe400078ec0ff */
[----:B------:R-:W-:Y:S02]  /*4110*/  IADD3 R7, -R9, 0x10, RZ ;  /* 0x0000001009077810 */ /* 0x000fe40007ffe1ff */
[----:B------:R-:W-:Y:S02]  /*4120*/  IADD3 R6, P3, P2, R2, R0, R107 ;  /* 0x0000000002067210 */ /* 0x000fe40007a7e06b */
[----:B------:R-:W-:Y:S02]  /*4130*/  LOP3.LUT R3, R3, 0xf, RZ, 0xc0, !PT ;  /* 0x0000000f03037812 */ /* 0x000fe400078ec0ff */
[----:B------:R-:W-:Y:S02]  /*4140*/  LOP3.LUT R2, R7, 0xf, RZ, 0xc0, !PT ;  /* 0x0000000f07027812 */ /* 0x000fe400078ec0ff */
[----:B------:R-:W-:-:S02]  /*4150*/  ISETP.NE.U32.AND P4, PT, R4, RZ, PT ;  /* 0x000000ff0400720c */ /* 0x000fc40003f85070 */
[----:B------:R-:W-:Y:S02]  /*4160*/  IADD3.X R7, RZ, R8, R100, P3, P2 ;  /* 0x00000008ff077210 */ /* 0x000fe40001fe4464 */
[----:B------:R-:W-:Y:S02]  /*4170*/  IADD3 R4, P1, P0, R3, R0, R108 ;  /* 0x0000000003047210 */ /* 0x000fe4000783e06c */
[----:B------:R-:W-:Y:S02]  /*4180*/  ISETP.NE.U32.AND P3, PT, R5, RZ, PT ;  /* 0x000000ff0500720c */ /* 0x000fe40003f65070 */
[----:B------:R-:W-:Y:S02]  /*4190*/  ISETP.NE.U32.AND P2, PT, R9, RZ, PT ;  /* 0x000000ff0900720c */ /* 0x000fe40003f45070 */
[----:B------:R-:W-:Y:S02]  /*41a0*/  IADD3.X R5, RZ, R8, R101, P1, P0 ;  /* 0x00000008ff057210 */ /* 0x000fe40000fe0465 */
[----:B------:R-:W-:Y:S01]  /*41b0*/  IADD3 R2, P1, P0, R2, R0, R109 ;  /* 0x0000000002027210 */ /* 0x000fe2000783e06d */
[----:B------:R-:W-:Y:S01]  /*41c0*/  @!PT LDS RZ, [RZ] ;  /* 0x00000000fffff984 */ /* 0x000fe20000000800 */
[----:B------:R-:W-:Y:S01]  /*41d0*/  @!PT LDS RZ, [RZ] ;  /* 0x00000000fffff984 */ /* 0x000fe20000000800 */
[----:B------:R-:W-:Y:S01]  /*41e0*/  @!PT LDS RZ, [RZ] ;  /* 0x00000000fffff984 */ /* 0x000fe20000000800 */
[----:B------:R1:W-:Y:S03]  /*41f0*/  LDGSTS.E.BYPASS.LTC128B.128.ZFILL [R187+0x7100], [R6.64], P4 ;  /* 0x0710000006bb7fae */ /* 0x0003e6000a141d46 */
[----:B------:R-:W-:-:S03]  /*4200*/  IADD3.X R3, RZ, R8, R102, P1, P0 ;  /* 0x00000008ff037210 */ /* 0x000fc60000fe0466 */
[----:B------:R1:W-:Y:S04]  /*4210*/  LDGSTS.E.BYPASS.LTC128B.128.ZFILL [R187+0x9100], [R4.64], P3 ;  /* 0x0910000004bb7fae */ /* 0x0003e80009941d46 */
[----:B------:R1:W-:Y:S02]  /*4220*/  LDGSTS.E.BYPASS.LTC128B.128.ZFILL [R187+0xb100], [R2.64], P2 ;  /* 0x0b10000002bb7fae */ /* 0x0003e40009141d46 */
.L_x_50:
[----:B--234-:R-:W-:Y:S05]  /*4230*/  BSYNC B0 ;  /* 0x0000000000007941 */ /* 0x01cfea0003800000 */
.L_x_49:
[----:B-1----:R-:W-:Y:S01]  /*4240*/  IMAD.IADD R0, R106, 0x1, -R222 ;  /* 0x000000016a007824 */ /* 0x002fe200078e0ade */
[----:B------:R-:W0:Y:S04]  /*4250*/  LDGDEPBAR ;  /* 0x00000000000079af */ /* 0x000e280000000000 */
[C---:B------:R-:W-:Y:S02]  /*4260*/  ISETP.GT.AND P0, PT, R0.reuse, RZ, PT ;  /* 0x000000ff0000720c */ /* 0x040fe40003f04270 */
[----:B------:R-:W-:-:S02]  /*4270*/  ISETP.GT.AND P4, PT, R0, 0x1, PT ;  /* 0x000000010000780c */ /* 0x000fc40003f84270 */
[----:B------:R-:W-:Y:S02]  /*4280*/  ISETP.GT.AND P3, PT, R0, 0x8, PT ;  /* 0x000000080000780c */ /* 0x000fe40003f64270 */
[----:B------:R-:W-:Y:S02]  /*4290*/  FSEL R6, R80, -INF , P0 ;  /* 0xff80000050067808 */ /* 0x000fe40000000000 */
[----:B------:R-:W-:Y:S02]  /*42a0*/  FSEL R7, R76, -INF , P4 ;  /* 0xff8000004c077808 */ /* 0x000fe40002000000 */
[----:B------:R-:W-:Y:S02]  /*42b0*/  FSEL R10, R68, -INF , P0 ;  /* 0xff800000440a7808 */ /* 0x000fe40000000000 */
[----:B------:R-:W-:Y:S02]  /*42c0*/  FSEL R11, R67, -INF , P4 ;  /* 0xff800000430b7808 */ /* 0x000fe40002000000 */
[----:B------:R-:W-:-:S02]  /*42d0*/  ISETP.GT.AND P2, PT, R0, 0x9, PT ;  /* 0x000000090000780c */ /* 0x000fc40003f44270 */
[----:B------:R-:W-:Y:S02]  /*42e0*/  FSEL R8, R66, -INF , P3 ;  /* 0xff80000042087808 */ /* 0x000fe40001800000 */
[----:B------:R-:W-:Y:S02]  /*42f0*/  FMNMX.FTZ R2, R6, R7, !PT ;  /* 0x0000000706027209 */ /* 0x000fe40007810000 */
[----:B------:R-:W-:Y:S02]  /*4300*/  FSEL R13, R64, -INF , P3 ;  /* 0xff800000400d7808 */ /* 0x000fe40001800000 */
[----:B------:R-:W-:Y:S02]  /*4310*/  FMNMX.FTZ R3, R10, R11, !PT ;  /* 0x0000000b0a037209 */ /* 0x000fe40007810000 */
[----:B------:R-:W-:Y:S02]  /*4320*/  ISETP.GT.AND P1, PT, R0, 0x10, PT ;  /* 0x000000100000780c */ /* 0x000fe40003f24270 */
[----:B------:R-:W-:-:S02]  /*4330*/  FSEL R9, R65, -INF , P2 ;  /* 0xff80000041097808 */ /* 0x000fc40001000000 */
[----:B------:R-:W-:Y:S02]  /*4340*/  FMNMX.FTZ R2, R8, R2, !PT ;  /* 0x0000000208027209 */ /* 0x000fe40007810000 */
[----:B------:R-:W-:Y:S02]  /*4350*/  FSEL R14, R60, -INF , P2 ;  /* 0xff8000003c0e7808 */ /* 0x000fe40001000000 */
[----:B------:R-:W-:Y:S02]  /*4360*/  FMNMX.FTZ R3, R13, R3, !PT ;  /* 0x000000030d037209 */ /* 0x000fe40007810000 */
[----:B------:R-:W-:Y:S02]  /*4370*/  ISETP.GT.AND P0, PT, R0, 0x11, PT ;  /* 0x000000110000780c */ /* 0x000fe40003f04270 */
[----:B------:R-:W-:Y:S02]  /*4380*/  FSEL R15, R57, -INF , P1 ;  /* 0xff800000390f7808 */ /* 0x000fe40000800000 */
[----:B------:R-:W-:-:S02]  /*4390*/  FMNMX.FTZ R2, R9, R2, !PT ;  /* 0x0000000209027209 */ /* 0x000fc40007810000 */
[----:B------:R-:W-:Y:S02]  /*43a0*/  FSEL R23, R52, -INF , P1 ;  /* 0xff80000034177808 */ /* 0x000fe40000800000 */
[----:B------:R-:W-:Y:S02]  /*43b0*/  FMNMX.FTZ R3, R14, R3, !PT ;  /* 0x000000030e037209 */ /* 0x000fe40007810000 */
[----:B------:R-:W-:Y:S02]  /*43c0*/  ISETP.GT.AND P4, PT, R0, 0x18, PT ;  /* 0x000000180000780c */ /* 0x000fe40003f84270 */
[----:B------:R-:W-:Y:S02]  /*43d0*/  FSEL R20, R56, -INF , P0 ;  /* 0xff80000038147808 */ /* 0x000fe40000000000 */
[----:B------:R-:W-:Y:S02]  /*43e0*/  FMNMX.FTZ R2, R15, R2, !PT ;  /* 0x000000020f027209 */ /* 0x000fe40007810000 */
[----:B------:R-:W-:-:S02]  /*43f0*/  FSEL R24, R47, -INF , P0 ;  /* 0xff8000002f187808 */ /* 0x000fc40000000000 */
[----:B------:R-:W-:Y:S02]  /*4400*/  FMNMX.FTZ R3, R23, R3, !PT ;  /* 0x0000000317037209 */ /* 0x000fe40007810000 */
[----:B------:R-:W-:Y:S02]  /*4410*/  ISETP.GT.AND P3, PT, R0, 0x19, PT ;  /* 0x000000190000780c */ /* 0x000fe40003f64270 */
[----:B------:R-:W-:Y:S02]  /*4420*/  FSEL R22, R46, -INF , P4 ;  /* 0xff8000002e167808 */ /* 0x000fe40002000000 */
[----:B------:R-:W-:Y:S02]  /*4430*/  FMNMX.FTZ R2, R20, R2, !PT ;  /* 0x0000000214027209 */ /* 0x000fe40007810000 */
[----:B------:R-:W-:Y:S02]  /*4440*/  FSEL R26, R45, -INF , P4 ;  /* 0xff8000002d1a7808 */ /* 0x000fe40002000000 */
[----:B------:R-:W-:-:S02]  /*4450*/  FMNMX.FTZ R3, R24, R3, !PT ;  /* 0x0000000318037209 */ /* 0x000fc40007810000 */
[----:B------:R-:W-:Y:S02]  /*4460*/  ISETP.GT.AND P2, PT, R0, 0x20, PT ;  /* 0x000000200000780c */ /* 0x000fe40003f44270 */
[----:B------:R-:W-:Y:S02]  /*4470*/  FSEL R21, R48, -INF , P3 ;  /* 0xff80000030157808 */ /* 0x000fe40001800000 */
[----:B------:R-:W-:Y:S02]  /*4480*/  FMNMX.FTZ R2, R22, R2, !PT ;  /* 0x0000000216027209 */ /* 0x000fe40007810000 */
[----:B------:R-:W-:Y:S02]  /*4490*/  FSEL R25, R44, -INF , P3 ;  /* 0xff8000002c197808 */ /* 0x000fe40001800000 */
[----:B------:R-:W-:Y:S02]  /*44a0*/  FMNMX.FTZ R3, R26, R3, !PT ;  /* 0x000000031a037209 */ /* 0x000fe40007810000 */
        /* <DEDUP_REMOVED lines=10> */
[----:B------:R-:W-:Y:S02]  /*4550*/  FSEL R89, R30, -INF , P0 ;  /* 0xff8000001e597808 */ /* 0x000fe40000000000 */
[----:B------:R-:W-:Y:S02]  /*4560*/  FSEL R73, R32, -INF , P0 ;  /* 0xff80000020497808 */ /* 0x000fe40000000000 */
[----:B------:R-:W-:-:S02]  /*4570*/  ISETP.GT.AND P4, PT, R0, 0x29, PT ;  /* 0x000000290000780c */ /* 0x000fc40003f84270 */
[C---:B------:R-:W-:Y:S02]  /*4580*/  ISETP.GT.AND P3, PT, R0.reuse, 0x30, PT ;  /* 0x000000300000780c */ /* 0x040fe40003f64270 */
[C---:B------:R-:W-:Y:S02]  /*4590*/  ISETP.GT.AND P2, PT, R0.reuse, 0x31, PT ;  /* 0x000000310000780c */ /* 0x040fe40003f44270 */
[C---:B------:R-:W-:Y:S02]  /*45a0*/  ISETP.GT.AND P1, PT, R0.reuse, 0x38, PT ;  /* 0x000000380000780c */ /* 0x040fe40003f24270 */
[----:B------:R-:W-:Y:S02]  /*45b0*/  ISETP.GT.AND P0, PT, R0, 0x39, PT ;  /* 0x000000390000780c */ /* 0x000fe40003f04270 */
[----:B------:R-:W-:Y:S02]  /*45c0*/  FMNMX.FTZ R0, R75, R2, !PT ;  /* 0x000000024b007209 */ /* 0x000fe40007810000 */
[----:B------:R-:W-:-:S02]  /*45d0*/  FMNMX.FTZ R2, R90, R3, !PT ;  /* 0x000000035a027209 */ /* 0x000fc40007810000 */
[----:B------:R-:W-:Y:S02]  /*45e0*/  FSEL R74, R31, -INF , P4 ;  /* 0xff8000001f4a7808 */ /* 0x000fe40002000000 */
[----:B------:R-:W-:Y:S02]  /*45f0*/  FSEL R72, R33, -INF , P4 ;  /* 0xff80000021487808 */ /* 0x000fe40002000000 */
[----:B------:R-:W-:Y:S02]  /*4600*/  FMNMX.FTZ R0, R73, R0, !PT ;  /* 0x0000000049007209 */ /* 0x000fe40007810000 */
[----:B------:R-:W-:Y:S02]  /*4610*/  FMNMX.FTZ R2, R89, R2, !PT ;  /* 0x0000000259027209 */ /* 0x000fe40007810000 */
[----:B------:R-:W-:Y:S02]  /*4620*/  FSEL R157, R27, -INF , P3 ;  /* 0xff8000001b9d7808 */ /* 0x000fe40001800000 */
[----:B------:R-:W-:-:S02]  /*4630*/  FSEL R155, R29, -INF , P3 ;  /* 0xff8000001d9b7808 */ /* 0x000fc40001800000 */
[----:B------:R-:W-:Y:S02]  /*4640*/  FMNMX.FTZ R0, R72, R0, !PT ;  /* 0x0000000048007209 */ /* 0x000fe40007810000 */
[----:B------:R-:W-:Y:S02]  /*4650*/  FMNMX.FTZ R2, R74, R2, !PT ;  /* 0x000000024a027209 */ /* 0x000fe40007810000 */
[----:B------:R-:W-:Y:S02]  /*4660*/  FSEL R156, R19, -INF , P2 ;  /* 0xff800000139c7808 */ /* 0x000fe40001000000 */
[----:B------:R-:W-:Y:S02]  /*4670*/  FSEL R153, R28, -INF , P2 ;  /* 0xff8000001c997808 */ /* 0x000fe40001000000 */
        /* <DEDUP_REMOVED lines=10> */
[----:B------:R-:W-:Y:S02]  /*4720*/  FMNMX.FTZ R4, R101, R0, !PT ;  /* 0x0000000065047209 */ /* 0x000fe40007810000 */
[----:B------:R-:W-:Y:S01]  /*4730*/  FMNMX.FTZ R5, R152, R2, !PT ;  /* 0x0000000298057209 */ /* 0x000fe20007810000 */
[----:B------:R-:W-:Y:S05]  /*4740*/  BRA.DIV ~URZ, `(.L_x_53) ;  /* 0x000094127f007947 */ /* 0x000fea000b800000 */
[----:B------:R-:W1:Y:S04]  /*4750*/  SHFL.BFLY PT, R0, R4, 0x2, 0x1f ;  /* 0x0c401f0004007f89 */ /* 0x000e6800000e0000 */
[----:B------:R-:W2:Y:S01]  /*4760*/  SHFL.BFLY PT, R3, R5, 0x2, 0x1f ;  /* 0x0c401f0005037f89 */ /* 0x000ea200000e0000 */
[----:B-1----:R-:W-:-:S02]  /*4770*/  FMNMX.FTZ R0, R4, R0, !PT ;  /* 0x0000000004007209 */ /* 0x002fc40007810000 */
[----:B--2---:R-:W-:-:S03]  /*4780*/  FMNMX.FTZ R5, R5, R3, !PT ;  /* 0x0000000305057209 */ /* 0x004fc60007810000 */
[----:B------:R-:W1:Y:S04]  /*4790*/  SHFL.BFLY PT, R2, R0, 0x1, 0x1f ;  /* 0x0c201f0000027f89 */ /* 0x000e6800000e0000 */
[----:B------:R2:W3:Y:S01]  /*47a0*/  SHFL.BFLY PT, R3, R5, 0x1, 0x1f ;  /* 0x0c201f0005037f89 */ /* 0x0004e200000e0000 */
[----:B-1----:R-:W-:-:S05]  /*47b0*/  FMNMX.FTZ R100, R0, R2, !PT ;  /* 0x0000000200647209 */ /* 0x002fca0007810000 */
.L_x_134:
[C---:B------:R-:W-:Y:S01]  /*47c0*/  FMUL.FTZ R2, R100.reuse, c[0x0][0x2d0] ;  /* 0x0000b40064027a20 */ /* 0x040fe20000410000 */
[----:B------:R-:W-:Y:S01]  /*47d0*/  FSETP.NEU.FTZ.AND P0, PT, R100, -INF , PT ;  /* 0xff8000006400780b */ /* 0x000fe20003f1d000 */
[----:B------:R-:W-:Y:S01]  /*47e0*/  WARPSYNC 0xffffffff ;  /* 0xffffffff00007948 */ /* 0x000fe20003800000 */
[----:B---3--:R-:W-:Y:S01]  /*47f0*/  FMNMX.FTZ R12, R3, R5, !PT ;  /* 0x00000005030c7209 */ /* 0x008fe20007810000 */
[----:B------:R-:W-:Y:S01]  /*4800*/  LDSM.16.MT88.4 R16, [R177] ;  /* 0x00000000b110783b */ /* 0x000fe20000004200 */
[----:B------:R-:W-:-:S02]  /*4810*/  FSEL R2, R2, RZ, P0 ;  /* 0x000000ff02027208 */ /* 0x000fc40000000000 */
[----:B------:R-:W-:Y:S01]  /*4820*/  FSETP.NEU.FTZ.AND P0, PT, R12, -INF , PT ;  /* 0xff8000000c00780b */ /* 0x000fe20003f1d000 */
[----:B------:R-:W-:Y:S02]  /*4830*/  LDSM.16.MT88.4 R32, [R180] ;  /* 0x00000000b420783b */ /* 0x000fe40000004200 */
[--C-:B------:R-:W-:Y:S02]  /*4840*/  FFMA.FTZ R0, R6, c[0x0][0x2d0], -R2.reuse ;  /* 0x0000b40006007a23 */ /* 0x100fe40000010802 */
[--C-:B------:R-:W-:Y:S01]  /*4850*/  FFMA.FTZ R3, R8, c[0x0][0x2d0], -R2.reuse ;  /* 0x0000b40008037a23 */ /* 0x100fe20000010802 */
[----:B------:R-:W-:Y:S01]  /*4860*/  LDSM.16.MT88.4 R44, [R178+0x800] ;  /* 0x00080000b22c783b */ /* 0x000fe20000004200 */
[----:B------:R1:W-:Y:S03]  /*4870*/  MUFU.EX2 R169, R0 ;  /* 0x0000000000a97308 */ /* 0x0003e60000000800 */
[----:B------:R-:W-:Y:S04]  /*4880*/  LDSM.16.MT88.4 R48, [R177+0x800] ;  /* 0x00080000b130783b */ /* 0x000fe80000004200 */
[----:B------:R-:W-:Y:S01]  /*4890*/  LDSM.16.MT88.4 R40, [R180+0x800] ;  /* 0x00080000b428783b */ /* 0x000fe20000004200 */
[----:B------:R3:W-:Y:S03]  /*48a0*/  MUFU.EX2 R173, R3 ;  /* 0x0000000300ad7308 */ /* 0x0007e60000000800 */
[----:B------:R-:W-:Y:S04]  /*48b0*/  LDSM.16.MT88.4 R64, [R178+0x2000] ;  /* 0x00200000b240783b */ /* 0x000fe80000004200 */
[----:B------:R-:W-:Y:S01]  /*48c0*/  LDSM.16.MT88.4 R60, [R177+0x2000] ;  /* 0x00200000b13c783b */ /* 0x000fe20000004200 */
[----:B-1----:R-:W-:-:S03]  /*48d0*/  FFMA.FTZ R0, R7, c[0x0][0x2d0], -R2 ;  /* 0x0000b40007007a23 */ /* 0x002fc60000010802 */
[----:B--2---:R-:W1:Y:S01]  /*48e0*/  LDSM.16.MT88.4 R4, [R178] ;  /* 0x00000000b204783b */ /* 0x004e620000004200 */
[----:B------:R2:W4:Y:S03]  /*48f0*/  MUFU.EX2 R168, R0 ;  /* 0x0000000000a87308 */ /* 0x0005260000000800 */
[----:B------:R-:W-:Y:S01]  /*4900*/  LDSM.16.MT88.4 R68, [R177+0x4000] ;  /* 0x00400000b144783b */ /* 0x000fe20000004200 */
[----:B---3--:R-:W-:-:S04]  /*4910*/  FFMA.FTZ R3, R9, c[0x0][0x2d0], -R2 ;  /* 0x0000b40009037a23 */ /* 0x008fc80000010802 */
[----:B------:R3:W5:Y:S01]  /*4920*/  MUFU.EX2 R172, R3 ;  /* 0x0000000300ac7308 */ /* 0x0007620000000800 */
[----:B--2---:R-:W-:Y:S01]  /*4930*/  FMUL.FTZ R0, R12, c[0x0][0x2d0] ;  /* 0x0000b4000c007a20 */ /* 0x004fe20000410000 */
[----:B----4-:R-:W-:-:S04]  /*4940*/  F2FP.PACK_AB R8, R168, R169 ;  /* 0x000000a9a808723e */ /* 0x010fc800000000ff */
[----:B------:R-:W-:-:S05]  /*4950*/  FSEL R0, R0, RZ, P0 ;  /* 0x000000ff00007208 */ /* 0x000fca0000000000 */
[----:B---3--:R-:W-:Y:S01]  /*4960*/  FFMA.FTZ R3, R10, c[0x0][0x2d0], -R0 ;  /* 0x0000b4000a037a23 */ /* 0x008fe20000010800 */
[----:B-----5:R-:W-:-:S03]  /*4970*/  F2FP.PACK_AB R10, R172, R173 ;  /* 0x000000adac0a723e */ /* 0x020fc600000000ff */
[----:B------:R2:W-:Y:S02]  /*4980*/  MUFU.EX2 R166, R3 ;  /* 0x0000000300a67308 */ /* 0x0005e40000000800 */
[----:B--2---:R-:W-:-:S06]  /*4990*/  FFMA.FTZ R3, R11, c[0x0][0x2d0], -R0 ;  /* 0x0000b4000b037a23 */ /* 0x004fcc0000010800 */
[----:B------:R2:W3:Y:S02]  /*49a0*/  MUFU.EX2 R165, R3 ;  /* 0x0000000300a57308 */ /* 0x0004e40000000800 */
[----:B--2---:R-:W-:Y:S01]  /*49b0*/  FFMA.FTZ R3, R13, c[0x0][0x2d0], -R0 ;  /* 0x0000b4000d037a23 */ /* 0x004fe20000010800 */
[----:B---3--:R-:W-:-:S05]  /*49c0*/  F2FP.PACK_AB R9, R165, R166 ;  /* 0x000000a6a509723e */ /* 0x008fca00000000ff */
[----:B------:R2:W-:Y:S02]  /*49d0*/  MUFU.EX2 R171, R3 ;  /* 0x0000000300ab7308 */ /* 0x0005e40000000800 */
[----:B--2---:R-:W-:-:S06]  /*49e0*/  FFMA.FTZ R3, R14, c[0x0][0x2d0], -R0 ;  /* 0x0000b4000e037a23 */ /* 0x004fcc0000010800 */
[----:B------:R2:W3:Y:S02]  /*49f0*/  MUFU.EX2 R170, R3 ;  /* 0x0000000300aa7308 */ /* 0x0004e40000000800 */
[----:B--2---:R-:W-:Y:S01]  /*4a00*/  FFMA.FTZ R3, R15, c[0x0][0x2d0], -R2 ;  /* 0x0000b4000f037a23 */ /* 0x004fe20000010802 */
[----:B---3--:R-:W-:-:S05]  /*4a10*/  F2FP.PACK_AB R11, R170, R171 ;  /* 0x000000abaa0b723e */ /* 0x008fca00000000ff */
[----:B------:R2:W-:Y:S02]  /*4a20*/  MUFU.EX2 R190, R3 ;  /* 0x0000000300be7308 */ /* 0x0005e40000000800 */
[C---:B-1----:R-:W-:Y:S08]  /*4a30*/  HMMA.16816.F32 R36, R8.reuse, R4, RZ ;  /* 0x000000040824723c */ /* 0x042ff000000018ff */
[----:B------:R-:W-:Y:S01]  /*4a40*/  HMMA.16816.F32 R56, R8, R16, RZ ;  /* 0x000000100838723c */ /* 0x000fe200000018ff */
[----:B--2---:R-:W-:-:S04]  /*4a50*/  FFMA.FTZ R3, R20, c[0x0][0x2d0], -R2 ;  /* 0x0000b40014037a23 */ /* 0x004fc80000010802 */
[----:B------:R1:W2:Y:S03]  /*4a60*/  MUFU.EX2 R195, R3 ;  /* 0x0000000300c37308 */ /* 0x0002a60000000800 */
[C---:B------:R-:W-:Y:S08]  /*4a70*/  HMMA.16816.F32 R52, R8.reuse, R18, RZ ;  /* 0x000000120834723c */ /* 0x040ff000000018ff */
[----:B------:R-:W-:Y:S01]  /*4a80*/  HMMA.16816.F32 R28, R8, R6, RZ ;  /* 0x00000006081c723c */ /* 0x000fe200000018ff */
[----:B-1----:R-:W-:-:S07]  /*4a90*/  FFMA.FTZ R3, R22, c[0x0][0x2d0], -R2 ;  /* 0x0000b40016037a23 */ /* 0x002fce0000010802 */
[----:B------:R-:W-:Y:S01]  /*4aa0*/  HMMA.16816.F32 R16, R8, R34, RZ ;  /* 0x000000220810723c */ /* 0x000fe200000018ff */
[----:B--2---:R-:W-:Y:S01]  /*4ab0*/  F2FP.PACK_AB R4, R195, R190 ;  /* 0x000000bec304723e */ /* 0x004fe200000000ff */
[----:B------:R1:W-:Y:S02]  /*4ac0*/  MUFU.EX2 R191, R3 ;  /* 0x0000000300bf7308 */ /* 0x0003e40000000800 */
[----:B-1----:R-:W-:-:S06]  /*4ad0*/  FFMA.FTZ R3, R21, c[0x0][0x2d0], -R2 ;  /* 0x0000b40015037a23 */ /* 0x002fcc0000010802 */
[----:B------:R1:W2:Y:S02]  /*4ae0*/  MUFU.EX2 R219, R3 ;  /* 0x0000000300db7308 */ /* 0x0002a40000000800 */
[--C-:B-1----:R-:W-:Y:S01]  /*4af0*/  FFMA.FTZ R3, R23, c[0x0][0x2d0], -R0.reuse ;  /* 0x0000b40017037a23 */ /* 0x102fe20000010800 */
[----:B--2---:R-:W-:Y:S01]  /*4b00*/  F2FP.PACK_AB R6, R219, R191 ;  /* 0x000000bfdb06723e */ /* 0x004fe200000000ff */
[----:B------:R-:W-:Y:S04]  /*4b10*/  HMMA.16816.F32 R20, R8, R32, RZ ;  /* 0x000000200814723c */ /* 0x000fe800000018ff */
[----:B------:R1:W-:Y:S02]  /*4b20*/  MUFU.EX2 R175, R3 ;  /* 0x0000000300af7308 */ /* 0x0003e40000000800 */
[----:B-1----:R-:W-:-:S06]  /*4b30*/  FFMA.FTZ R3, R24, c[0x0][0x2d0], -R0 ;  /* 0x0000b40018037a23 */ /* 0x002fcc0000010800 */
[----:B------:R1:W2:Y:S02]  /*4b40*/  MUFU.EX2 R182, R3 ;  /* 0x0000000300b67308 */ /* 0x0002a40000000800 */
[----:B-1----:R-:W-:Y:S01]  /*4b50*/  FFMA.FTZ R3, R26, c[0x0][0x2d0], -R0 ;  /* 0x0000b4001a037a23 */ /* 0x002fe20000010800 */
[----:B--2---:R-:W-:-:S05]  /*4b60*/  F2FP.PACK_AB R5, R182, R175 ;  /* 0x000000afb605723e */ /* 0x004fca00000000ff */
[----:B------:R1:W-:Y:S02]  /*4b70*/  MUFU.EX2 R174, R3 ;  /* 0x0000000300ae7308 */ /* 0x0003e40000000800 */
[----:B-1----:R-:W-:Y:S02]  /*4b80*/  FFMA.FTZ R3, R25, c[0x0][0x2d0], -R0 ;  /* 0x0000b40019037a23 */ /* 0x002fe40000010800 */
[----:B------:R-:W1:Y:S04]  /*4b90*/  LDSM.16.MT88.4 R24, [R179] ;  /* 0x00000000b318783b */ /* 0x000e680000004200 */
[----:B------:R-:W2:Y:S02]  /*4ba0*/  MUFU.EX2 R181, R3 ;  /* 0x0000000300b57308 */ /* 0x000ea40000000800 */
[----:B--2---:R-:W-:Y:S01]  /*4bb0*/  F2FP.PACK_AB R7, R181, R174 ;  /* 0x000000aeb507723e */ /* 0x004fe200000000ff */
[----:B------:R-:W-:-:S05]  /*4bc0*/  FFMA.FTZ R3, R88, c[0x0][0x2d0], -R2 ;  /* 0x0000b40058037a23 */ /* 0x000fca0000010802 */
[----:B------:R2:W-:Y:S01]  /*4bd0*/  MUFU.EX2 R160, R3 ;  /* 0x0000000300a07308 */ /* 0x0005e20000000800 */
[C---:B------:R-:W-:Y:S01]  /*4be0*/  HMMA.16816.F32 R144, R4.reuse, R44, R36 ;  /* 0x0000002c0490723c */ /* 0x040fe20000001824 */
[----:B------:R-:W3:Y:S07]  /*4bf0*/  LDSM.16.MT88.4 R36, [R178+0x2800] ;  /* 0x00280000b224783b */ /* 0x000eee0000004200 */
[----:B------:R-:W-:Y:S01]  /*4c00*/  HMMA.16816.F32 R132, R4, R48, R56 ;  /* 0x000000300484723c */ /* 0x000fe20000001838 */
[----:B------:R-:W4:Y:S01]  /*4c10*/  LDSM.16.MT88.4 R56, [R179+0x2000] ;  /* 0x00200000b338783b */ /* 0x000f220000004200 */
[----:B--2---:R-:W-:-:S06]  /*4c20*/  FFMA.FTZ R3, R75, c[0x0][0x2d0], -R2 ;  /* 0x0000b4004b037a23 */ /* 0x004fcc0000010802 */
[C---:B------:R-:W-:Y:S01]  /*4c30*/  HMMA.16816.F32 R124, R4.reuse, R50, R52 ;  /* 0x00000032047c723c */ /* 0x040fe20000001834 */
[----:B------:R-:W2:Y:S01]  /*4c40*/  LDSM.16.MT88.4 R52, [R179+0x800] ;  /* 0x00080000b334783b */ /* 0x000ea20000004200 */
[----:B------:R5:W1:Y:S03]  /*4c50*/  MUFU.EX2 R163, R3 ;  /* 0x0000000300a37308 */ /* 0x000a660000000800 */
[----:B------:R-:W-:Y:S03]  /*4c60*/  LDSM.16.MT88.4 R48, [R180+0x2000] ;  /* 0x00200000b430783b */ /* 0x000fe60000004200 */
[----:B------:R-:W-:Y:S08]  /*4c70*/  HMMA.16816.F32 R136, R4, R42, R16 ;  /* 0x0000002a0488723c */ /* 0x000ff00000001810 */
[----:B------:R-:W-:Y:S01]  /*4c80*/  HMMA.16816.F32 R16, R8, R66, RZ ;  /* 0x000000420810723c */ /* 0x000fe200000018ff */
[----:B-----5:R-:W-:-:S04]  /*4c90*/  FFMA.FTZ R3, R73, c[0x0][0x2d0], -R2 ;  /* 0x0000b40049037a23 */ /* 0x020fc80000010802 */
[----:B------:R5:W-:Y:S03]  /*4ca0*/  MUFU.EX2 R162, R3 ;  /* 0x0000000300a27308 */ /* 0x000be60000000800 */
[----:B------:R-:W-:Y:S01]  /*4cb0*/  HMMA.16816.F32 R140, R4, R40, R20 ;  /* 0x00000028048c723c */ /* 0x000fe20000001814 */
[----:B------:R-:W-:Y:S07]  /*4cc0*/  LDSM.16.MT88.4 R40, [R177+0x2800] ;  /* 0x00280000b128783b */ /* 0x000fee0000004200 */
[----:B------:R-:W-:Y:S01]  /*4cd0*/  HMMA.16816.F32 R20, R8, R64, RZ ;  /* 0x000000400814723c */ /* 0x000fe200000018ff */
[----:B------:R-:W2:Y:S01]  /*4ce0*/  LDSM.16.MT88.4 R64, [R179+0x2800] ;  /* 0x00280000b340783b */ /* 0x000ea20000004200 */
[----:B-----5:R-:W-:-:S06]  /*4cf0*/  FFMA.FTZ R3, R72, c[0x0][0x2d0], -R2 ;  /* 0x0000b40048037a23 */ /* 0x020fcc0000010802 */
[----:B-1----:R-:W-:Y:S01]  /*4d00*/  HMMA.16816.F32 R32, R8, R26, RZ ;  /* 0x0000001a0820723c */ /* 0x002fe200000018ff */
[----:B------:R1:W5:Y:S07]  /*4d10*/  MUFU.EX2 R164, R3 ;  /* 0x0000000300a47308 */ /* 0x00036e0000000800 */
[----:B---3--:R-:W-:Y:S08]  /*4d20*/  HMMA.16816.F32 R104, R4, R38, R16 ;  /* 0x000000260468723c */ /* 0x008ff00000001810 */
[----:B----4-:R-:W-:Y:S01]  /*4d30*/  HMMA.16816.F32 R16, R8, R56, RZ ;  /* 0x000000380810723c */ /* 0x010fe200000018ff */
[----:B-1----:R-:W-:-:S04]  /*4d40*/  FFMA.FTZ R3, R91, c[0x0][0x2d0], -R0 ;  /* 0x0000b4005b037a23 */ /* 0x002fc80000010800 */
[----:B------:R1:W-:Y:S03]  /*4d50*/  MUFU.EX2 R15, R3 ;  /* 0x00000003000f7308 */ /* 0x0003e60000000800 */
[C---:B------:R-:W-:Y:S08]  /*4d60*/  HMMA.16816.F32 R116, R4.reuse, R46, R28 ;  /* 0x0000002e0474723c */ /* 0x040ff0000000181c */
[----:B------:R-:W-:Y:S01]  /*4d70*/  HMMA.16816.F32 R120, R4, R36, R20 ;  /* 0x000000240478723c */ /* 0x000fe20000001814 */
[----:B------:R-:W3:Y:S01]  /*4d80*/  LDSM.16.MT88.4 R36, [R177+0x4800] ;  /* 0x00480000b124783b */ /* 0x000ee20000004200 */
[----:B-1----:R-:W-:-:S06]  /*4d90*/  FFMA.FTZ R3, R90, c[0x0][0x2d0], -R0 ;  /* 0x0000b4005a037a23 */ /* 0x002fcc0000010800 */
[----:B------:R-:W-:Y:S01]  /*4da0*/  HMMA.16816.F32 R28, R8, R60, RZ ;  /* 0x0000003c081c723c */ /* 0x000fe200000018ff */
[----:B------:R1:W4:Y:S07]  /*4db0*/  MUFU.EX2 R159, R3 ;  /* 0x00000003009f7308 */ /* 0x00032e0000000800 */
[----:B--2---:R-:W-:Y:S01]  /*4dc0*/  HMMA.16816.F32 R112, R4, R54, R32 ;  /* 0x000000360470723c */ /* 0x004fe20000001820 */
[----:B------:R-:W2:Y:S07]  /*4dd0*/  LDSM.16.MT88.4 R32, [R178+0x4000] ;  /* 0x00400000b220783b */ /* 0x000eae0000004200 */
[----:B------:R-:W-:Y:S01]  /*4de0*/  HMMA.16816.F32 R44, R8, R24, RZ ;  /* 0x00000018082c723c */ /* 0x000fe200000018ff */
[----:B-1----:R-:W-:-:S04]  /*4df0*/  FFMA.FTZ R3, R89, c[0x0][0x2d0], -R0 ;  /* 0x0000b40059037a23 */ /* 0x002fc80000010800 */
[----:B------:R1:W-:Y:S03]  /*4e00*/  MUFU.EX2 R158, R3 ;  /* 0x00000003009e7308 */ /* 0x0003e60000000800 */
[----:B------:R-:W-:Y:S08]  /*4e10*/  HMMA.16816.F32 R84, R4, R64, R16 ;  /* 0x000000400454723c */ /* 0x000ff00000001810 */
[----:B------:R-:W-:Y:S01]  /*4e20*/  HMMA.16816.F32 R16, R8, R68, RZ ;  /* 0x000000440810723c */ /* 0x000fe200000018ff */
[----:B-1----:R-:W-:-:S07]  /*4e30*/  FFMA.FTZ R3, R74, c[0x0][0x2d0], -R0 ;  /* 0x0000b4004a037a23 */ /* 0x002fce0000010800 */
[----:B------:R-:W-:Y:S01]  /*4e40*/  HMMA.16816.F32 R24, R8, R62, RZ ;  /* 0x0000003e0818723c */ /* 0x000fe200000018ff */
[----:B------:R-:W1:Y:S01]  /*4e50*/  LDSM.16.MT88.4 R60, [R180+0x2800] ;  /* 0x00280000b43c783b */ /* 0x000e620000004200 */
[----:B------:R2:W1:Y:S06]  /*4e60*/  MUFU.EX2 R161, R3 ;  /* 0x0000000300a17308 */ /* 0x00046c0000000800 */
[C---:B------:R-:W-:Y:S01]  /*4e70*/  HMMA.16816.F32 R128, R4.reuse, R40, R28 ;  /* 0x000000280480723c */ /* 0x040fe2000000181c */
[----:B------:R-:W1:Y:S07]  /*4e80*/  LDSM.16.MT88.4 R28, [R178+0x4800] ;  /* 0x00480000b21c783b */ /* 0x000e6e0000004200 */
[----:B------:R-:W-:Y:S01]  /*4e90*/  HMMA.16816.F32 R148, R4, R52, R44 ;  /* 0x000000340494723c */ /* 0x000fe2000000182c */
[----:B--2---:R-:W-:-:S07]  /*4ea0*/  FFMA.FTZ R3, R155, c[0x0][0x2d0], -R2 ;  /* 0x0000b4009b037a23 */ /* 0x004fce0000010802 */
[C---:B------:R-:W-:Y:S08]  /*4eb0*/  HMMA.16816.F32 R20, R8.reuse, R50, RZ ;  /* 0x000000320814723c */ /* 0x040ff000000018ff */
[----:B------:R-:W-:Y:S08]  /*4ec0*/  HMMA.16816.F32 R44, R8, R48, RZ ;  /* 0x00000030082c723c */ /* 0x000ff000000018ff */
[----:B---3--:R-:W-:Y:S08]  /*4ed0*/  HMMA.16816.F32 R76, R4, R36, R16 ;  /* 0x00000024044c723c */ /* 0x008ff00000001810 */
[----:B------:R-:W-:Y:S08]  /*4ee0*/  HMMA.16816.F32 R16, R8, R34, RZ ;  /* 0x000000220810723c */ /* 0x000ff000000018ff */
[----:B------:R-:W-:Y:S08]  /*4ef0*/  HMMA.16816.F32 R108, R4, R42, R24 ;  /* 0x0000002a046c723c */ /* 0x000ff00000001818 */
[----:B------:R-:W-:Y:S08]  /*4f00*/  HMMA.16816.F32 R24, R8, R58, RZ ;  /* 0x0000003a0818723c */ /* 0x000ff000000018ff */
[C---:B-1----:R-:W-:Y:S08]  /*4f10*/  HMMA.16816.F32 R92, R4.reuse, R62, R20 ;  /* 0x0000003e045c723c */ /* 0x042ff00000001814 */
[----:B------:R-:W-:Y:S08]  /*4f20*/  HMMA.16816.F32 R96, R4, R60, R44 ;  /* 0x0000003c0460723c */ /* 0x000ff0000000182c */
[----:B------:R-:W-:Y:S01]  /*4f30*/  HMMA.16816.F32 R20, R8, R32, RZ ;  /* 0x000000200814723c */ /* 0x000fe200000018ff */
[----:B------:R-:W1:Y:S07]  /*4f40*/  LDSM.16.MT88.4 R32, [R180+0x4000] ;  /* 0x00400000b420783b */ /* 0x000e6e0000004200 */
[C---:B------:R-:W-:Y:S01]  /*4f50*/  HMMA.16816.F32 R44, R4.reuse, R30, R16 ;  /* 0x0000001e042c723c */ /* 0x040fe20000001810 */
[----:B------:R-:W2:Y:S07]  /*4f60*/  LDSM.16.MT88.4 R16, [R179+0x4000] ;  /* 0x00400000b310783b */ /* 0x000eae0000004200 */
[----:B------:R-:W-:Y:S08]  /*4f70*/  HMMA.16816.F32 R80, R4, R66, R24 ;  /* 0x000000420450723c */ /* 0x000ff00000001818 */
[----:B------:R-:W-:Y:S08]  /*4f80*/  HMMA.16816.F32 R24, R8, R70, RZ ;  /* 0x000000460818723c */ /* 0x000ff000000018ff */
[----:B------:R-:W-:Y:S01]  /*4f90*/  HMMA.16816.F32 R48, R4, R28, R20 ;  /* 0x0000001c0430723c */ /* 0x000fe20000001814 */
[----:B------:R-:W3:Y:S07]  /*4fa0*/  LDSM.16.MT88.4 R28, [R180+0x4800] ;  /* 0x00480000b41c783b */ /* 0x000eee0000004200 */
[----:B-1----:R-:W-:Y:S08]  /*4fb0*/  HMMA.16816.F32 R20, R8, R34, RZ ;  /* 0x000000220814723c */ /* 0x002ff000000018ff */
[----:B------:R-:W-:Y:S08]  /*4fc0*/  HMMA.16816.F32 R52, R4, R38, R24 ;  /* 0x000000260434723c */ /* 0x000ff00000001818 */
[C---:B------:R-:W-:Y:S08]  /*4fd0*/  HMMA.16816.F32 R24, R8.reuse, R32, RZ ;  /* 0x000000200818723c */ /* 0x040ff000000018ff */
[C---:B--2---:R-:W-:Y:S08]  /*4fe0*/  HMMA.16816.F32 R32, R8.reuse, R16, RZ ;  /* 0x000000100820723c */ /* 0x044ff000000018ff */
[----:B------:R-:W-:Y:S01]  /*4ff0*/  HMMA.16816.F32 R8, R8, R18, RZ ;  /* 0x000000120808723c */ /* 0x000fe200000018ff */
[----:B------:R-:W1:Y:S07]  /*5000*/  LDSM.16.MT88.4 R16, [R179+0x4800] ;  /* 0x00480000b310783b */ /* 0x000e6e0000004200 */
[C---:B---3--:R-:W-:Y:S08]  /*5010*/  HMMA.16816.F32 R24, R4.reuse, R28, R24 ;  /* 0x0000001c0418723c */ /* 0x048ff00000001818 */
[C---:B------:R-:W-:Y:S08]  /*5020*/  HMMA.16816.F32 R20, R4.reuse, R30, R20 ;  /* 0x0000001e0414723c */ /* 0x040ff00000001814 */
[C---:B-1----:R-:W-:Y:S08]  /*5030*/  HMMA.16816.F32 R32, R4.reuse, R16, R32 ;  /* 0x000000100420723c */ /* 0x042ff00000001820 */
[----:B------:R-:W-:Y:S01]  /*5040*/  HMMA.16816.F32 R16, R4, R18, R8 ;  /* 0x000000120410723c */ /* 0x000fe20000001808 */
[----:B------:R-:W1:Y:S06]  /*5050*/  LDSM.16.MT88.4 R8, [R177+0x1000] ;  /* 0x00100000b108783b */ /* 0x000e6c0000004200 */
[----:B------:R-:W-:-:S02]  /*5060*/  F2FP.PACK_AB R4, R163, R160 ;  /* 0x000000a0a304723e */ /* 0x000fc400000000ff */
[----:B-----5:R-:W-:Y:S02]  /*5070*/  F2FP.PACK_AB R6, R164, R162 ;  /* 0x000000a2a406723e */ /* 0x020fe400000000ff */
[----:B----4-:R-:W-:Y:S02]  /*5080*/  F2FP.PACK_AB R5, R159, R15 ;  /* 0x0000000f9f05723e */ /* 0x010fe400000000ff */
[----:B------:R-:W-:-:S07]  /*5090*/  F2FP.PACK_AB R7, R161, R158 ;  /* 0x0000009ea107723e */ /* 0x000fce00000000ff */
[C---:B-1----:R-:W-:Y:S08]  /*50a0*/  HMMA.16816.F32 R132, R4.reuse, R8, R132 ;  /* 0x000000080484723c */ /* 0x042ff00000001884 */
[C---:B------:R-:W-:Y:S01]  /*50b0*/  HMMA.16816.F32 R28, R4.reuse, R10, R124 ;  /* 0x0000000a041c723c */ /* 0x040fe2000000187c */
[----:B------:R-:W1:Y:S07]  /*50c0*/  LDSM.16.MT88.4 R8, [R178+0x1000] ;  /* 0x00100000b208783b */ /* 0x000e6e0000004200 */
        /* <DEDUP_REMOVED lines=8> */
[----:B------:R-:W1:Y:S04]  /*5150*/  LDSM.16.MT88.4 R8, [R177+0x3000] ;  /* 0x00300000b108783b */ /* 0x000e680000004200 */
[----:B------:R-:W-:Y:S03]  /*5160*/  LDSM.16.MT88.4 R112, [R180+0x1800] ;  /* 0x00180000b470783b */ /* 0x000fe60000004200 */
[C---:B-1----:R-:W-:Y:S01]  /*5170*/  HMMA.16816.F32 R60, R4.reuse, R8, R128 ;  /* 0x00000008043c723c */ /* 0x042fe20000001880 */
[----:B------:R-:W-:Y:S07]  /*5180*/  LDSM.16.MT88.4 R128, [R177+0x1800] ;  /* 0x00180000b180783b */ /* 0x000fee0000004200 */
[C---:B------:R-:W-:Y:S01]  /*5190*/  HMMA.16816.F32 R64, R4.reuse, R10, R108 ;  /* 0x0000000a0440723c */ /* 0x040fe2000000186c */
[----:B------:R-:W1:Y:S07]  /*51a0*/  LDSM.16.MT88.4 R8, [R178+0x3000] ;  /* 0x00300000b208783b */ /* 0x000e6e0000004200 */
[C---:B-1----:R-:W-:Y:S01]  /*51b0*/  HMMA.16816.F32 R68, R4.reuse, R8, R120 ;  /* 0x000000080444723c */ /* 0x042fe20000001878 */
[----:B------:R-:W-:Y:S07]  /*51c0*/  LDSM.16.MT88.4 R120, [R178+0x1800] ;  /* 0x00180000b278783b */ /* 0x000fee0000004200 */
[C---:B------:R-:W-:Y:S01]  /*51d0*/  HMMA.16816.F32 R72, R4.reuse, R10, R104 ;  /* 0x0000000a0448723c */ /* 0x040fe20000001868 */
[----:B------:R-:W1:Y:S04]  /*51e0*/  LDSM.16.MT88.4 R8, [R180+0x3000] ;  /* 0x00300000b408783b */ /* 0x000e680000004200 */
[----:B------:R-:W-:Y:S03]  /*51f0*/  LDSM.16.MT88.4 R104, [R179+0x1800] ;  /* 0x00180000b368783b */ /* 0x000fe60000004200 */
        /* <DEDUP_REMOVED lines=9> */
[C---:B-1----:R-:W-:Y:S01]  /*5290*/  HMMA.16816.F32 R140, R4.reuse, R8, R48 ;  /* 0x00000008048c723c */ /* 0x042fe20000001830 */
[----:B------:R-:W-:Y:S07]  /*52a0*/  LDSM.16.MT88.4 R48, [R178+0x3800] ;  /* 0x00380000b230783b */ /* 0x000fee0000004200 */
[C---:B------:R-:W-:Y:S01]  /*52b0*/  HMMA.16816.F32 R92, R4.reuse, R10, R44 ;  /* 0x0000000a045c723c */ /* 0x040fe2000000182c */
[----:B------:R-:W1:Y:S07]  /*52c0*/  LDSM.16.MT88.4 R8, [R180+0x5000] ;  /* 0x00500000b408783b */ /* 0x000e6e0000004200 */
[C---:B-1----:R-:W-:Y:S08]  /*52d0*/  HMMA.16816.F32 R24, R4.reuse, R8, R24 ;  /* 0x000000080418723c */ /* 0x042ff00000001818 */
[C---:B------:R-:W-:Y:S01]  /*52e0*/  HMMA.16816.F32 R20, R4.reuse, R10, R20 ;  /* 0x0000000a0414723c */ /* 0x040fe20000001814 */
[----:B------:R-:W1:Y:S07]  /*52f0*/  LDSM.16.MT88.4 R8, [R179+0x5000] ;  /* 0x00500000b308783b */ /* 0x000e6e0000004200 */
[C---:B-1----:R-:W-:Y:S01]  /*5300*/  HMMA.16816.F32 R16, R4.reuse, R10, R16 ;  /* 0x0000000a0410723c */ /* 0x042fe20000001810 */
[----:B------:R1:W-:Y:S07]  /*5310*/  MUFU.EX2 R11, R3 ;  /* 0x00000003000b7308 */ /* 0x0003ee0000000800 */
[----:B------:R-:W-:Y:S07]  /*5320*/  HMMA.16816.F32 R32, R4, R8, R32 ;  /* 0x000000080420723c */ /* 0x000fee0000001820 */
[----:B------:R-:W-:-:S02]  /*5330*/  FADD.FTZ R4, R166, R165 ;  /* 0x000000a5a6047221 */ /* 0x000fc40000010000 */
[----:B-1----:R-:W-:-:S04]  /*5340*/  FFMA.FTZ R3, R153, c[0x0][0x2d0], -R2 ;  /* 0x0000b40099037a23 */ /* 0x002fc80000010802 */
[----:B------:R1:W2:Y:S02]  /*5350*/  MUFU.EX2 R14, R3 ;  /* 0x00000003000e7308 */ /* 0x0002a40000000800 */
[--C-:B-1----:R-:W-:Y:S01]  /*5360*/  FFMA.FTZ R3, R102, c[0x0][0x2d0], -R2.reuse ;  /* 0x0000b40066037a23 */ /* 0x102fe20000010802 */
[----:B--2---:R-:W-:Y:S01]  /*5370*/  F2FP.PACK_AB R96, R14, R11 ;  /* 0x0000000b0e60723e */ /* 0x004fe200000000ff */
[----:B------:R-:W-:-:S04]  /*5380*/  FFMA.FTZ R2, R101, c[0x0][0x2d0], -R2 ;  /* 0x0000b40065027a23 */ /* 0x000fc80000010802 */
[----:B------:R1:W-:Y:S08]  /*5390*/  MUFU.EX2 R13, R3 ;  /* 0x00000003000d7308 */ /* 0x0003f00000000800 */
[----:B------:R2:W3:Y:S01]  /*53a0*/  MUFU.EX2 R193, R2 ;  /* 0x0000000200c17308 */ /* 0x0004e20000000800 */
[----:B-1----:R-:W-:Y:S02]  /*53b0*/  FADD.FTZ R3, R169, R168 ;  /* 0x000000a8a9037221 */ /* 0x002fe40000010000 */
[----:B--2---:R-:W-:Y:S01]  /*53c0*/  FFMA.FTZ R2, R157, c[0x0][0x2d0], -R0 ;  /* 0x0000b4009d027a23 */ /* 0x004fe20000010800 */
[----:B---3--:R-:W-:-:S04]  /*53d0*/  F2FP.PACK_AB R98, R193, R13 ;  /* 0x0000000dc162723e */ /* 0x008fc800000000ff */
[----:B------:R1:W-:Y:S02]  /*53e0*/  MUFU.EX2 R9, R2 ;  /* 0x0000000200097308 */ /* 0x0003e40000000800 */
[----:B-1----:R-:W-:-:S06]  /*53f0*/  FFMA.FTZ R2, R156, c[0x0][0x2d0], -R0 ;  /* 0x0000b4009c027a23 */ /* 0x002fcc0000010800 */
[----:B------:R1:W2:Y:S02]  /*5400*/  MUFU.EX2 R10, R2 ;  /* 0x00000002000a7308 */ /* 0x0002a40000000800 */
[--C-:B-1----:R-:W-:Y:S01]  /*5410*/  FFMA.FTZ R2, R154, c[0x0][0x2d0], -R0.reuse ;  /* 0x0000b4009a027a23 */ /* 0x102fe20000010800 */
[----:B--2---:R-:W-:Y:S01]  /*5420*/  F2FP.PACK_AB R97, R10, R9 ;  /* 0x000000090a61723e */ /* 0x004fe200000000ff */
[----:B------:R-:W-:-:S04]  /*5430*/  FFMA.FTZ R0, R152, c[0x0][0x2d0], -R0 ;  /* 0x0000b40098007a23 */ /* 0x000fc80000010800 */
[----:B------:R1:W-:Y:S08]  /*5440*/  MUFU.EX2 R8, R2 ;  /* 0x0000000200087308 */ /* 0x0003f00000000800 */
[----:B------:R-:W2:Y:S01]  /*5450*/  MUFU.EX2 R194, R0 ;  /* 0x0000000000c27308 */ /* 0x000ea20000000800 */
[----:B-1----:R-:W-:-:S04]  /*5460*/  FADD.FTZ R2, R173, R3 ;  /* 0x00000003ad027221 */ /* 0x002fc80000010000 */
[----:B------:R-:W-:Y:S01]  /*5470*/  FADD.FTZ R2, R172, R2 ;  /* 0x00000002ac027221 */ /* 0x000fe20000010000 */
[----:B--2---:R-:W-:Y:S01]  /*5480*/  F2FP.PACK_AB R99, R194, R8 ;  /* 0x00000008c263723e */ /* 0x004fe200000000ff */
[----:B------:R-:W-:Y:S02]  /*5490*/  FADD.FTZ R0, R171, R4 ;  /* 0x00000004ab007221 */ /* 0x000fe40000010000 */
[----:B------:R-:W-:Y:S01]  /*54a0*/  FADD.FTZ R2, R190, R2 ;  /* 0x00000002be027221 */ /* 0x000fe20000010000 */
[----:B------:R-:W-:Y:S01]  /*54b0*/  LDSM.16.MT88.4 R4, [R179+0x5800] ;  /* 0x00580000b304783b */ /* 0x000fe20000004200 */
[----:B------:R-:W-:Y:S02]  /*54c0*/  FADD.FTZ R0, R170, R0 ;  /* 0x00000000aa007221 */ /* 0x000fe40000010000 */
[----:B------:R-:W-:Y:S01]  /*54d0*/  HMMA.16816.F32 R116, R96, R112, R116 ;  /* 0x000000706074723c */ /* 0x000fe20000001874 */
[----:B------:R-:W-:Y:S02]  /*54e0*/  FADD.FTZ R2, R195, R2 ;  /* 0x00000002c3027221 */ /* 0x000fe40000010000 */
[----:B------:R-:W-:-:S02]  /*54f0*/  FADD.FTZ R0, R175, R0 ;  /* 0x00000000af007221 */ /* 0x000fc40000010000 */
[----:B------:R-:W-:Y:S02]  /*5500*/  FADD.FTZ R2, R191, R2 ;  /* 0x00000002bf027221 */ /* 0x000fe40000010000 */
[----:B------:R-:W-:Y:S01]  /*5510*/  FADD.FTZ R0, R182, R0 ;  /* 0x00000000b6007221 */ /* 0x000fe20000010000 */
[C---:B------:R-:W-:Y:S01]  /*5520*/  HMMA.16816.F32 R112, R96.reuse, R114, R40 ;  /* 0x000000726070723c */ /* 0x040fe20000001828 */
[----:B------:R-:W1:Y:S01]  /*5530*/  LDSM.16.MT88.4 R40, [R177+0x3800] ;  /* 0x00380000b128783b */ /* 0x000e620000004200 */
[----:B------:R-:W-:Y:S02]  /*5540*/  FADD.FTZ R2, R219, R2 ;  /* 0x00000002db027221 */ /* 0x000fe40000010000 */
[----:B------:R-:W-:Y:S02]  /*5550*/  FADD.FTZ R0, R174, R0 ;  /* 0x00000000ae007221 */ /* 0x000fe40000010000 */
[----:B------:R-:W-:Y:S02]  /*5560*/  FADD.FTZ R2, R160, R2 ;  /* 0x00000002a0027221 */ /* 0x000fe40000010000 */
[----:B------:R-:W-:Y:S01]  /*5570*/  HMMA.16816.F32 R124, R96, R120, R124 ;  /* 0x00000078607c723c */ /* 0x000fe2000000187c */
[----:B------:R-:W-:-:S02]  /*5580*/  FADD.FTZ R0, R181, R0 ;  /* 0x00000000b5007221 */ /* 0x000fc40000010000 */
[----:B------:R-:W-:Y:S02]  /*5590*/  FADD.FTZ R2, R163, R2 ;  /* 0x00000002a3027221 */ /* 0x000fe40000010000 */
[----:B------:R-:W-:Y:S02]  /*55a0*/  FADD.FTZ R0, R15, R0 ;  /* 0x000000000f007221 */ /* 0x000fe40000010000 */
[----:B------:R-:W-:Y:S01]  /*55b0*/  FADD.FTZ R2, R162, R2 ;  /* 0x00000002a2027221 */ /* 0x000fe20000010000 */
[----:B------:R-:W-:Y:S01]  /*55c0*/  HMMA.16816.F32 R120, R96, R122, R36 ;  /* 0x0000007a6078723c */ /* 0x000fe20000001824 */
[----:B------:R-:W-:Y:S02]  /*55d0*/  FADD.FTZ R0, R159, R0 ;  /* 0x000000009f007221 */ /* 0x000fe40000010000 */
[----:B------:R-:W-:Y:S02]  /*55e0*/  FADD.FTZ R2, R164, R2 ;  /* 0x00000002a4027221 */ /* 0x000fe40000010000 */
[----:B------:R-:W-:-:S02]  /*55f0*/  FADD.FTZ R0, R158, R0 ;  /* 0x000000009e007221 */ /* 0x000fc40000010000 */
[----:B------:R-:W-:Y:S01]  /*5600*/  FADD.FTZ R3, R11, R2 ;  /* 0x000000020b037221 */ /* 0x000fe20000010000 */
[C---:B------:R-:W-:Y:S01]  /*5610*/  HMMA.16816.F32 R108, R96.reuse, R104, R148 ;  /* 0x00000068606c723c */ /* 0x040fe20000001894 */
[----:B------:R-:W-:Y:S02]  /*5620*/  FADD.FTZ R0, R161, R0 ;  /* 0x00000000a1007221 */ /* 0x000fe40000010000 */
[----:B------:R-:W-:Y:S02]  /*5630*/  FADD.FTZ R3, R14, R3 ;  /* 0x000000030e037221 */ /* 0x000fe40000010000 */
[----:B------:R-:W-:Y:S01]  /*5640*/  FADD.FTZ R2, R9, R0 ;  /* 0x0000000009027221 */ /* 0x000fe20000010000 */
[----:B------:R-:W-:Y:S01]  /*5650*/  IADD3 R0, R167, -0x2, RZ ;  /* 0xfffffffea7007810 */ /* 0x000fe20007ffe0ff */
[----:B------:R-:W-:Y:S01]  /*5660*/  FADD.FTZ R3, R13, R3 ;  /* 0x000000030d037221 */ /* 0x000fe20000010000 */
[----:B------:R-:W-:Y:S01]  /*5670*/  HMMA.16816.F32 R104, R96, R106, R56 ;  /* 0x0000006a6068723c */ /* 0x000fe20000001838 */
[----:B------:R-:W2:Y:S01]  /*5680*/  LDSM.16.MT88.4 R56, [R180+0x3800] ;  /* 0x00380000b438783b */ /* 0x000ea20000004200 */
[----:B------:R-:W-:Y:S01]  /*5690*/  ISETP.GE.AND P0, PT, R0, R199, PT ;  /* 0x000000c70000720c */ /* 0x000fe20003f06270 */
[----:B------:R-:W-:-:S02]  /*56a0*/  FADD.FTZ R2, R10, R2 ;  /* 0x000000020a027221 */ /* 0x000fc40000010000 */
[----:B------:R-:W-:Y:S02]  /*56b0*/  FADD.FTZ R193, R193, R3 ;  /* 0x00000003c1c17221 */ /* 0x000fe40000010000 */
[----:B------:R-:W-:Y:S01]  /*56c0*/  FADD.FTZ R2, R8, R2 ;  /* 0x0000000208027221 */ /* 0x000fe20000010000 */
[----:B------:R-:W-:Y:S03]  /*56d0*/  HMMA.16816.F32 R44, R96, R48, R68 ;  /* 0x00000030602c723c */ /* 0x000fe60000001844 */
[----:B------:R-:W-:-:S05]  /*56e0*/  FADD.FTZ R194, R194, R2 ;  /* 0x00000002c2c27221 */ /* 0x000fca0000010000 */
[C---:B-1----:R-:W-:Y:S08]  /*56f0*/  HMMA.16816.F32 R36, R96.reuse, R40, R60 ;  /* 0x000000286024723c */ /* 0x042ff0000000183c */
[C---:B------:R-:W-:Y:S01]  /*5700*/  HMMA.16816.F32 R40, R96.reuse, R42, R64 ;  /* 0x0000002a6028723c */ /* 0x040fe20000001840 */
[----:B------:R-:W1:Y:S07]  /*5710*/  LDSM.16.MT88.4 R64, [R179+0x3800] ;  /* 0x00380000b340783b */ /* 0x000e6e0000004200 */
[C---:B------:R-:W-:Y:S01]  /*5720*/  HMMA.16816.F32 R48, R96.reuse, R50, R72 ;  /* 0x000000326030723c */ /* 0x040fe20000001848 */
[----:B------:R-:W3:Y:S07]  /*5730*/  LDSM.16.MT88.4 R72, [R177+0x5800] ;  /* 0x00580000b148783b */ /* 0x000eee0000004200 */
[C---:B------:R-:W-:Y:S08]  /*5740*/  HMMA.16816.F32 R132, R96.reuse, R128, R132 ;  /* 0x000000806084723c */ /* 0x040ff00000001884 */
        /* <DEDUP_REMOVED lines=8> */
[C---:B------:R-:W-:Y:S08]  /*57d0*/  HMMA.16816.F32 R72, R96.reuse, R74, R136 ;  /* 0x0000004a6048723c */ /* 0x040ff00000001888 */
[C---:B--2---:R-:W-:Y:S08]  /*57e0*/  HMMA.16816.F32 R84, R96.reuse, R88, R24 ;  /* 0x000000586054723c */ /* 0x044ff00000001818 */
[C---:B------:R-:W-:Y:S08]  /*57f0*/  HMMA.16816.F32 R88, R96.reuse, R90, R20 ;  /* 0x0000005a6058723c */ /* 0x040ff00000001814 */
[C---:B-1----:R-:W-:Y:S08]  /*5800*/  HMMA.16816.F32 R76, R96.reuse, R80, R140 ;  /* 0x00000050604c723c */ /* 0x042ff0000000188c */
[C---:B------:R-:W-:Y:S08]  /*5810*/  HMMA.16816.F32 R80, R96.reuse, R82, R92 ;  /* 0x000000526050723c */ /* 0x040ff0000000185c */
[C---:B------:R-:W-:Y:S08]  /*5820*/  HMMA.16816.F32 R92, R96.reuse, R4, R32 ;  /* 0x00000004605c723c */ /* 0x040ff00000001820 */
[----:B------:R-:W-:Y:S01]  /*5830*/  HMMA.16816.F32 R96, R96, R6, R16 ;  /* 0x000000066060723c */ /* 0x000fe20000001810 */
[----:B------:R-:W-:Y:S07]  /*5840*/  @!UPT UIADD3 URZ, URZ, URZ, URZ ;  /* 0x0000003f3f3ff290 */ /* 0x000fee000fffe03f */
[----:B------:R-:W-:Y:S11]  /*5850*/  @!P0 BRA `(.L_x_54) ;  /* 0x0000321000008947 */ /* 0x000ff60003800000 */
[----:B------:R-:W-:Y:S02]  /*5860*/  MOV R191, R0 ;  /* 0x0000000000bf7202 */ /* 0x000fe40000000f00 */
[----:B------:R-:W-:-:S02]  /*5870*/  MOV R102, R12 ;  /* 0x0000000c00667202 */ /* 0x000fc40000000f00 */
[----:B------:R-:W-:Y:S02]  /*5880*/  MOV R101, R100 ;  /* 0x0000006400657202 */ /* 0x000fe40000000f00 */
.L_x_61:
[----:B------:R-:W-:Y:S01]  /*5890*/  SHF.R.S32.HI R0, RZ, 0x1f, R189 ;  /* 0x0000001fff007819 */ /* 0x000fe200000114bd */
[----:B------:R-:W-:Y:S04]  /*58a0*/  DEPBAR.LE SB0, 0x0 ;  /* 0x000080000000791a */ /* 0x000fe80000000000 */
[----:B------:R-:W-:Y:S01]  /*58b0*/  SHF.R.S32.HI R4, RZ, 0x1f, R188 ;  /* 0x0000001fff047819 */ /* 0x000fe200000114bc */
[----:B------:R-:W-:Y:S01]  /*58c0*/  WARPSYNC 0xffffffff ;  /* 0xffffffff00007948 */ /* 0x000fe20003800000 */
[----:B------:R-:W-:Y:S01]  /*58d0*/  R2P PR, R196, 0x6 ;  /* 0x00000006c4007804 */ /* 0x000fe20000000000 */
[----:B------:R-:W-:Y:S01]  /*58e0*/  BAR.SYNC.DEFER_BLOCKING 0x0 ;  /* 0x0000000000007b1d */ /* 0x000fe20000010000 */
[----:B------:R-:W-:Y:S01]  /*58f0*/  SHF.R.S32.HI R5, RZ, 0x1f, R198 ;  /* 0x0000001fff057819 */ /* 0x000fe200000114c6 */
[----:B------:R-:W-:Y:S01]  /*5900*/  IMAD R0, R0, c[0x0][0x208], RZ ;  /* 0x0000820000007a24 */ /* 0x000fe200078e02ff */
[----:B------:R-:W-:Y:S01]  /*5910*/  IADD3 R100, R103, 0x40, RZ ;  /* 0x0000004067647810 */ /* 0x000fe20007ffe0ff */
[C---:B------:R-:W-:Y:S01]  /*5920*/  IMAD.WIDE.U32 R2, R189.reuse, c[0x0][0x208], RZ ;  /* 0x00008200bd027a25 */ /* 0x040fe200078e00ff */
[----:B------:R-:W-:Y:S02]  /*5930*/  SHF.R.S32.HI R12, RZ, 0x1f, R197 ;  /* 0x0000001fff0c7819 */ /* 0x000fe400000114c5 */
[----:B------:R-:W-:Y:S01]  /*5940*/  SHF.L.U64.HI R22, R198, 0x1, R5 ;  /* 0x00000001c6167819 */ /* 0x000fe20000010205 */
[----:B------:R-:W-:Y:S01]  /*5950*/  IMAD R0, R189, c[0x0][0x20c], R0 ;  /* 0x00008300bd007a24 */ /* 0x000fe200078e0200 */
[----:B------:R-:W-:Y:S01]  /*5960*/  SHF.R.S32.HI R5, RZ, 0x1f, R192 ;  /* 0x0000001fff057819 */ /* 0x000fe200000114c0 */
[----:B------:R-:W-:Y:S01]  /*5970*/  IMAD R4, R4, c[0x0][0x218], RZ ;  /* 0x0000860004047a24 */ /* 0x000fe200078e02ff */
[----:B------:R-:W-:Y:S01]  /*5980*/  SHF.L.U64.HI R14, R197, 0x1, R12 ;  /* 0x00000001c50e7819 */ /* 0x000fe2000001020c */
[----:B------:R-:W-:Y:S01]  /*5990*/  IMAD.IADD R3, R3, 0x1, R0 ;  /* 0x0000000103037824 */ /* 0x000fe200078e0200 */
[C---:B------:R-:W-:Y:S01]  /*59a0*/  IADD3 R0, R103.reuse, 0x20, RZ ;  /* 0x0000002067007810 */ /* 0x040fe20007ffe0ff */
[C---:B------:R-:W-:Y:S01]  /*59b0*/  IMAD R4, R188.reuse, c[0x0][0x21c], R4 ;  /* 0x00008700bc047a24 */ /* 0x040fe200078e0204 */
[C---:B------:R-:W-:Y:S01]  /*59c0*/  @P2 IADD3 R100, R103.reuse, -0x40, RZ ;  /* 0xffffffc067642810 */ /* 0x040fe20007ffe0ff */
[----:B------:R-:W-:Y:S01]  /*59d0*/  IMAD.WIDE.U32 R2, R188, c[0x0][0x218], R2 ;  /* 0x00008600bc027a25 */ /* 0x000fe200078e0002 */
[----:B------:R-:W-:Y:S02]  /*59e0*/  @P1 IADD3 R0, R103, -0x20, RZ ;  /* 0xffffffe067001810 */ /* 0x000fe40007ffe0ff */
[C---:B------:R-:W-:Y:S01]  /*59f0*/  ISETP.GE.AND P1, PT, R198.reuse, c[0x0][0x1d4], PT ;  /* 0x00007500c6007a0c */ /* 0x040fe20003f26270 */
[----:B------:R-:W-:Y:S01]  /*5a00*/  IMAD.SHL.U32 R28, R198, 0x2, RZ ;  /* 0x00000002c61c7824 */ /* 0x000fe200078e00ff */
[----:B------:R-:W-:Y:S01]  /*5a10*/  IADD3 R2, P0, R206, R2, RZ ;  /* 0x00000002ce027210 */ /* 0x000fe20007f1e0ff */
[C---:B------:R-:W-:Y:S01]  /*5a20*/  IMAD.SHL.U32 R15, R197.reuse, 0x2, RZ ;  /* 0x00000002c50f7824 */ /* 0x040fe200078e00ff */
[----:B------:R-:W-:Y:S01]  /*5a30*/  SHF.L.U64.HI R13, R192, 0x1, R5 ;  /* 0x00000001c00d7819 */ /* 0x000fe20000010205 */
[----:B------:R-:W1:Y:S01]  /*5a40*/  LDSM.16.M88.4 R32, [R183] ;  /* 0x00000000b720783b */ /* 0x000e620000000200 */
[----:B------:R-:W-:Y:S01]  /*5a50*/  IADD3.X R3, R210, R3, R4, P0, !PT ;  /* 0x00000003d2037210 */ /* 0x000fe200007fe404 */
[----:B------:R-:W-:Y:S01]  /*5a60*/  IMAD.SHL.U32 R12, R192, 0x2, RZ ;  /* 0x00000002c00c7824 */ /* 0x000fe200078e00ff */
[----:B------:R-:W-:Y:S01]  /*5a70*/  LEA R6, P0, R2, c[0x0][0x1f8], 0x1 ;  /* 0x00007e0002067a11 */ /* 0x000fe200078008ff */
[----:B------:R-:W2:Y:S01]  /*5a80*/  LDSM.16.M88.4 R8, [R103] ;  /* 0x000000006708783b */ /* 0x000ea20000000200 */
[----:B------:R-:W-:Y:S02]  /*5a90*/  IADD3 R173, R0, 0x5800, RZ ;  /* 0x0000580000ad7810 */ /* 0x000fe40007ffe0ff */
[----:B------:R-:W-:Y:S01]  /*5aa0*/  LEA.HI.X R7, R2, c[0x0][0x1fc], R3, 0x1, P0 ;  /* 0x00007f0002077a11 */ /* 0x000fe200000f0c03 */
[----:B------:R-:W3:Y:S01]  /*5ab0*/  LDSM.16.M88.4 R16, [R103+0x800] ;  /* 0x000800006710783b */ /* 0x000ee20000000200 */
[----:B------:R-:W-:Y:S02]  /*5ac0*/  ISETP.GE.AND P0, PT, R197, c[0x0][0x1d4], PT ;  /* 0x00007500c5007a0c */ /* 0x000fe40003f06270 */
[C---:B------:R-:W-:Y:S01]  /*5ad0*/  IADD3 R172, R0.reuse, 0x5000, RZ ;  /* 0x0000500000ac7810 */ /* 0x040fe20007ffe0ff */
[----:B------:R-:W4:Y:S01]  /*5ae0*/  LDSM.16.M88.4 R24, [R103+0x1000] ;  /* 0x001000006718783b */ /* 0x000f220000000200 */
[C---:B------:R-:W-:Y:S02]  /*5af0*/  IADD3 R171, R0.reuse, 0x4800, RZ ;  /* 0x0000480000ab7810 */ /* 0x040fe40007ffe0ff */
[C---:B------:R-:W-:Y:S01]  /*5b00*/  IADD3 R170, R0.reuse, 0x4000, RZ ;  /* 0x0000400000aa7810 */ /* 0x040fe20007ffe0ff */
[----:B------:R-:W1:Y:S01]  /*5b10*/  LDSM.16.M88.4 R136, [R103+0x1800] ;  /* 0x001800006788783b */ /* 0x000e620000000200 */
[C---:B------:R-:W-:Y:S02]  /*5b20*/  IADD3 R165, R0.reuse, 0x3800, RZ ;  /* 0x0000380000a57810 */ /* 0x040fe40007ffe0ff */
[C---:B------:R-:W-:Y:S01]  /*5b30*/  IADD3 R164, R0.reuse, 0x3000, RZ ;  /* 0x0000300000a47810 */ /* 0x040fe20007ffe0ff */
[----:B------:R-:W1:Y:S01]  /*5b40*/  LDSM.16.M88.4 R140, [R184] ;  /* 0x00000000b88c783b */ /* 0x000e620000000200 */
[C---:B------:R-:W-:Y:S02]  /*5b50*/  IADD3 R163, R0.reuse, 0x2800, RZ ;  /* 0x0000280000a37810 */ /* 0x040fe40007ffe0ff */
[----:B------:R-:W-:Y:S01]  /*5b60*/  IADD3 R162, R0, 0x2000, RZ ;  /* 0x0000200000a27810 */ /* 0x000fe20007ffe0ff */
[----:B------:R-:W1:Y:S01]  /*5b70*/  LDSM.16.M88.4 R144, [R0] ;  /* 0x000000000090783b */ /* 0x000e620000000200 */
[C---:B------:R-:W-:Y:S02]  /*5b80*/  IADD3 R182, R100.reuse, 0x5800, RZ ;  /* 0x0000580064b67810 */ /* 0x040fe40007ffe0ff */
[C---:B------:R-:W-:Y:S01]  /*5b90*/  IADD3 R181, R100.reuse, 0x5000, RZ ;  /* 0x0000500064b57810 */ /* 0x040fe20007ffe0ff */
[----:B------:R-:W1:Y:S01]  /*5ba0*/  LDSM.16.M88.4 R148, [R0+0x800] ;  /* 0x000800000094783b */ /* 0x000e620000000200 */
[C---:B------:R-:W-:Y:S02]  /*5bb0*/  IADD3 R175, R100.reuse, 0x4800, RZ ;  /* 0x0000480064af7810 */ /* 0x040fe40007ffe0ff */
[C---:B------:R-:W-:Y:S01]  /*5bc0*/  IADD3 R174, R100.reuse, 0x4000, RZ ;  /* 0x0000400064ae7810 */ /* 0x040fe20007ffe0ff */
[----:B------:R-:W1:Y:S01]  /*5bd0*/  LDSM.16.M88.4 R152, [R0+0x1000] ;  /* 0x001000000098783b */ /* 0x000e620000000200 */
[C---:B------:R-:W-:Y:S02]  /*5be0*/  IADD3 R169, R100.reuse, 0x3800, RZ ;  /* 0x0000380064a97810 */ /* 0x040fe40007ffe0ff */
[C---:B------:R-:W-:Y:S01]  /*5bf0*/  IADD3 R168, R100.reuse, 0x3000, RZ ;  /* 0x0000300064a87810 */ /* 0x040fe20007ffe0ff */
[----:B------:R5:W1:Y:S01]  /*5c00*/  LDSM.16.M88.4 R156, [R0+0x1800] ;  /* 0x00180000009c783b */ /* 0x000a620000000200 */
[C---:B------:R-:W-:Y:S02]  /*5c10*/  IADD3 R167, R100.reuse, 0x2800, RZ ;  /* 0x0000280064a77810 */ /* 0x040fe40007ffe0ff */
[C---:B------:R-:W-:Y:S02]  /*5c20*/  IADD3 R166, R100.reuse, 0x2000, RZ ;  /* 0x0000200064a67810 */ /* 0x040fe40007ffe0ff */
[C---:B------:R-:W-:Y:S02]  /*5c30*/  IADD3 R161, R100.reuse, 0x1800, RZ ;  /* 0x0000180064a17810 */ /* 0x040fe40007ffe0ff */
[C---:B------:R-:W-:Y:S02]  /*5c40*/  IADD3 R160, R100.reuse, 0x1000, RZ ;  /* 0x0000100064a07810 */ /* 0x040fe40007ffe0ff */
[----:B-----5:R-:W-:Y:S01]  /*5c50*/  IADD3 R0, R100, 0x800, RZ ;  /* 0x0000080064007810 */ /* 0x020fe20007ffe0ff */
[----:B------:R-:W-:-:S05]  /*5c60*/  BRA.DIV ~URZ, `(.L_x_55) ;  /* 0x000080227f007947 */ /* 0x000fca000b800000 */
[----:B--234-:R2:W3:Y:S02]  /*5c70*/  SHFL.IDX PT, R2, R7, RZ, 0x181f ;  /* 0x00181fff07027589 */ /* 0x01c4e400000e0000 */
.L_x_135:
[----:B------:R-:W4:Y:S01]  /*5c80*/  SHFL.IDX PT, R3, R6, RZ, 0x181f ;  /* 0x00181fff06037589 */ /* 0x000f2200000e0000 */
[----:B------:R-:W-:Y:S01]  /*5c90*/  SEL R190, RZ, 0x10, P5 ;  /* 0x00000010ffbe7807 */ /* 0x000fe20002800000 */
[----:B------:R-:W-:Y:S06]  /*5ca0*/  BSSY B0, `(.L_x_56) ;  /* 0x0000141000007945 */ /* 0x000fec0003800000 */
[----:B------:R-:W5:Y:S08]  /*5cb0*/  SHFL.IDX PT, R20, R6, 0x1, 0x181f ;  /* 0x00381f0006147f89 */ /* 0x000f7000000e0000 */
[----:B------:R-:W2:Y:S01]  /*5cc0*/  SHFL.IDX PT, R21, R7, 0x1, 0x181f ;  /* 0x00381f0007157f89 */ /* 0x000ea200000e0000 */
[C---:B----4-:R-:W-:Y:S04]  /*5cd0*/  IADD3 R4, P2, R3.reuse, R12, RZ ;  /* 0x0000000c03047210 */ /* 0x050fe80007f5e0ff */
[C---:B---3--:R-:W-:Y:S05]  /*5ce0*/  IADD3.X R5, R2.reuse, R13, RZ, P2, !PT ;  /* 0x0000000d02057210 */ /* 0x048fea00017fe4ff */
[----:B------:R3:W-:Y:S02]  /*5cf0*/  LDGSTS.E.BYPASS.LTC128B.128 [R187+0x100], [R4.64], !P5 ;  /* 0x0010000004bb7fae */ /* 0x0007e4000e901d46 */
[C---:B---3--:R-:W-:Y:S04]  /*5d00*/  IADD3 R4, P2, R3.reuse, R15, RZ ;  /* 0x0000000f03047210 */ /* 0x048fe80007f5e0ff */
[----:B------:R-:W-:Y:S05]  /*5d10*/  IADD3.X R5, R2, R14, RZ, P2, !PT ;  /* 0x0000000e02057210 */ /* 0x000fea00017fe4ff */
[----:B------:R3:W-:Y:S02]  /*5d20*/  LDGSTS.E.BYPASS.LTC128B.128 [R187+0x2100], [R4.64], !P0 ;  /* 0x0210000004bb7fae */ /* 0x0007e4000c101d46 */
[----:B---3--:R-:W-:Y:S02]  /*5d30*/  IADD3 R5, -R190, 0x10, RZ ;  /* 0x00000010be057810 */ /* 0x008fe40007ffe1ff */
[----:B------:R-:W-:Y:S02]  /*5d40*/  IADD3 R4, P3, R3, R28, RZ ;  /* 0x0000001c03047210 */ /* 0x000fe40007f7e0ff */
[----:B------:R-:W-:Y:S04]  /*5d50*/  LOP3.LUT R5, R5, 0xf, RZ, 0xc0, !PT ;  /* 0x0000000f05057812 */ /* 0x000fe800078ec0ff */
[----:B-----5:R-:W-:Y:S02]  /*5d60*/  IADD3 R12, P4, P2, R5, R20, R12 ;  /* 0x00000014050c7210 */ /* 0x020fe40007a9e00c */
[----:B------:R-:W-:Y:S02]  /*5d70*/  IADD3.X R5, R2, R22, RZ, P3, !PT ;  /* 0x0000001602057210 */ /* 0x000fe40001ffe4ff */
[----:B------:R-:W-:Y:S02]  /*5d80*/  ISETP.NE.U32.AND P3, PT, R190, RZ, PT ;  /* 0x000000ffbe00720c */ /* 0x000fe40003f65070 */
[----:B------:R-:W-:Y:S01]  /*5d90*/  SEL R2, RZ, 0x10, P0 ;  /* 0x00000010ff027807 */ /* 0x000fe20000000000 */
[----:B------:R3:W-:Y:S01]  /*5da0*/  LDGSTS.E.BYPASS.LTC128B.128 [R187+0x4100], [R4.64], !P1 ;  /* 0x0410000004bb7fae */ /* 0x0007e2000c901d46 */
[-C--:B--2---:R-:W-:Y:S02]  /*5db0*/  IADD3.X R13, RZ, R21.reuse, R13, P4, P2 ;  /* 0x00000015ff0d7210 */ /* 0x084fe400027e440d */
[C---:B------:R-:W-:Y:S02]  /*5dc0*/  ISETP.NE.U32.AND P2, PT, R2.reuse, RZ, PT ;  /* 0x000000ff0200720c */ /* 0x040fe40003f45070 */
[----:B------:R-:W-:Y:S04]  /*5dd0*/  IADD3 R2, -R2, 0x10, RZ ;  /* 0x0000001002027810 */ /* 0x000fe80007ffe1ff */
[----:B------:R-:W-:Y:S01]  /*5de0*/  LOP3.LUT R2, R2, 0xf, RZ, 0xc0, !PT ;  /* 0x0000000f02027812 */ /* 0x000fe200078ec0ff */
[----:B------:R2:W-:Y:S03]  /*5df0*/  LDGSTS.E.BYPASS.LTC128B.128.ZFILL [R187+0x1100], [R12.64], P3 ;  /* 0x011000000cbb7fae */ /* 0x0005e60009941d46 */
[-C--:B------:R-:W-:Y:S04]  /*5e00*/  IADD3 R2, P4, P3, R2, R20.reuse, R15 ;  /* 0x0000001402027210 */ /* 0x080fe80007b9e00f */
[-C--:B------:R-:W-:Y:S05]  /*5e10*/  IADD3.X R3, RZ, R21.reuse, R14, P4, P3 ;  /* 0x00000015ff037210 */ /* 0x080fea00027e640e */
[----:B------:R4:W-:Y:S01]  /*5e20*/  LDGSTS.E.BYPASS.LTC128B.128.ZFILL [R187+0x3100], [R2.64], P2 ;  /* 0x0310000002bb7fae */ /* 0x0009e20009141d46 */
[C---:B-1-3--:R-:W-:Y:S08]  /*5e30*/  HMMA.16816.F32 R4, R32.reuse, R8, RZ ;  /* 0x000000082004723c */ /* 0x04aff000000018ff */
[C---:B------:R-:W-:Y:S01]  /*5e40*/  HMMA.16816.F32 R8, R32.reuse, R10, RZ ;  /* 0x0000000a2008723c */ /* 0x040fe200000018ff */
[----:B--2---:R-:W-:Y:S04]  /*5e50*/  SEL R12, RZ, 0x10, P1 ;  /* 0x00000010ff0c7807 */ /* 0x004fe80000800000 */
[C---:B------:R-:W-:Y:S02]  /*5e60*/  ISETP.NE.U32.AND P4, PT, R12.reuse, RZ, PT ;  /* 0x000000ff0c00720c */ /* 0x040fe40003f85070 */
[----:B------:R-:W-:Y:S02]  /*5e70*/  IADD3 R23, -R12, 0x10, RZ ;  /* 0x000000100c177810 */ /* 0x000fe40007ffe1ff */
[C---:B------:R-:W-:Y:S03]  /*5e80*/  HMMA.16816.F32 R12, R32.reuse, R16, RZ ;  /* 0x00000010200c723c */ /* 0x040fe600000018ff */
[----:B----4-:R-:W-:Y:S04]  /*5e90*/  LOP3.LUT R2, R23, 0xf, RZ, 0xc0, !PT ;  /* 0x0000000f17027812 */ /* 0x010fe800078ec0ff */
[----:B------:R-:W-:Y:S01]  /*5ea0*/  IADD3 R2, P3, P2, R2, R20, R28 ;  /* 0x0000001402027210 */ /* 0x000fe20007a7e01c */
[C---:B------:R-:W-:Y:S04]  /*5eb0*/  HMMA.16816.F32 R16, R32.reuse, R18, RZ ;  /* 0x000000122010723c */ /* 0x040fe800000018ff */
[----:B------:R-:W-:Y:S02]  /*5ec0*/  IADD3.X R3, RZ, R21, R22, P3, P2 ;  /* 0x00000015ff037210 */ /* 0x000fe40001fe4416 */
[----:B------:R-:W-:Y:S02]  /*5ed0*/  ISETP.GT.AND P2, PT, R191, R199, PT ;  /* 0x000000c7bf00720c */ /* 0x000fe40003f44270 */
[C---:B------:R-:W-:Y:S01]  /*5ee0*/  HMMA.16816.F32 R20, R32.reuse, R24, RZ ;  /* 0x000000182014723c */ /* 0x040fe200000018ff */
[----:B------:R1:W-:Y:S07]  /*5ef0*/  LDGSTS.E.BYPASS.LTC128B.128.ZFILL [R187+0x5100], [R2.64], P4 ;  /* 0x0510000002bb7fae */ /* 0x0003ee000a141d46 */
[C---:B------:R-:W-:Y:S01]  /*5f00*/  HMMA.16816.F32 R24, R32.reuse, R26, RZ ;  /* 0x0000001a2018723c */ /* 0x040fe200000018ff */
[----:B------:R-:W0:Y:S07]  /*5f10*/  LDGDEPBAR ;  /* 0x00000000000079af */ /* 0x000e2e0000000000 */
[C---:B------:R-:W-:Y:S08]  /*5f20*/  HMMA.16816.F32 R28, R32.reuse, R136, RZ ;  /* 0x00000088201c723c */ /* 0x040ff000000018ff */
[----:B------:R-:W-:Y:S01]  /*5f30*/  HMMA.16816.F32 R32, R32, R138, RZ ;  /* 0x0000008a2020723c */ /* 0x000fe200000018ff */
[----:B------:R-:W-:Y:S07]  /*5f40*/  LDSM.16.M88.4 R136, [R186] ;  /* 0x00000000ba88783b */ /* 0x000fee0000000200 */
[C---:B------:R-:W-:Y:S08]  /*5f50*/  HMMA.16816.F32 R4, R140.reuse, R144, R4 ;  /* 0x000000908c04723c */ /* 0x040ff00000001804 */
[C---:B------:R-:W-:Y:S01]  /*5f60*/  HMMA.16816.F32 R8, R140.reuse, R146, R8 ;  /* 0x000000928c08723c */ /* 0x040fe20000001808 */
[----:B------:R-:W2:Y:S07]  /*5f70*/  LDSM.16.M88.4 R144, [R100] ;  /* 0x000000006490783b */ /* 0x000eae0000000200 */
[C---:B------:R-:W-:Y:S08]  /*5f80*/  HMMA.16816.F32 R12, R140.reuse, R148, R12 ;  /* 0x000000948c0c723c */ /* 0x040ff0000000180c */
[C---:B------:R-:W-:Y:S01]  /*5f90*/  HMMA.16816.F32 R16, R140.reuse, R150, R16 ;  /* 0x000000968c10723c */ /* 0x040fe20000001810 */
[----:B------:R-:W3:Y:S07]  /*5fa0*/  LDSM.16.M88.4 R148, [R0] ;  /* 0x000000000094783b */ /* 0x000eee0000000200 */
[C---:B------:R-:W-:Y:S08]  /*5fb0*/  HMMA.16816.F32 R20, R140.reuse, R152, R20 ;  /* 0x000000988c14723c */ /* 0x040ff00000001814 */
[C---:B------:R-:W-:Y:S01]  /*5fc0*/  HMMA.16816.F32 R24, R140.reuse, R154, R24 ;  /* 0x0000009a8c18723c */ /* 0x040fe20000001818 */
[----:B------:R-:W4:Y:S07]  /*5fd0*/  LDSM.16.M88.4 R152, [R160] ;  /* 0x00000000a098783b */ /* 0x000f2e0000000200 */
[C---:B------:R-:W-:Y:S08]  /*5fe0*/  HMMA.16816.F32 R28, R140.reuse, R156, R28 ;  /* 0x0000009c8c1c723c */ /* 0x040ff0000000181c */
[----:B------:R-:W-:Y:S01]  /*5ff0*/  HMMA.16816.F32 R32, R140, R158, R32 ;  /* 0x0000009e8c20723c */ /* 0x000fe20000001820 */
[----:B------:R-:W5:Y:S07]  /*6000*/  LDSM.16.M88.4 R140, [R161] ;  /* 0x00000000a18c783b */ /* 0x000f6e0000000200 */
[C---:B--2---:R-:W-:Y:S01]  /*6010*/  HMMA.16816.F32 R4, R136.reuse, R144, R4 ;  /* 0x000000908804723c */ /* 0x044fe20000001804 */
[----:B------:R-:W-:Y:S07]  /*6020*/  LDSM.16.M88.4 R156, [R176+-0x3000] ;  /* 0xffd00000b09c783b */ /* 0x000fee0000000200 */
[C---:B------:R-:W-:Y:S01]  /*6030*/  HMMA.16816.F32 R8, R136.reuse, R146, R8 ;  /* 0x000000928808723c */ /* 0x040fe20000001808 */
[----:B------:R-:W-:Y:S07]  /*6040*/  LDSM.16.M88.4 R144, [R185] ;  /* 0x00000000b990783b */ /* 0x000fee0000000200 */
[C---:B---3--:R-:W-:Y:S08]  /*6050*/  HMMA.16816.F32 R12, R136.reuse, R148, R12 ;  /* 0x00000094880c723c */ /* 0x048ff0000000180c */
[C---:B------:R-:W-:Y:S01]  /*6060*/  HMMA.16816.F32 R16, R136.reuse, R150, R16 ;  /* 0x000000968810723c */ /* 0x040fe20000001810 */
[----:B------:R-:W2:Y:S07]  /*6070*/  LDSM.16.M88.4 R148, [R176+-0x4000] ;  /* 0xffc00000b094783b */ /* 0x000eae0000000200 */
[C---:B----4-:R-:W-:Y:S08]  /*6080*/  HMMA.16816.F32 R20, R136.reuse, R152, R20 ;  /* 0x000000988814723c */ /* 0x050ff00000001814 */
[C---:B------:R-:W-:Y:S01]  /*6090*/  HMMA.16816.F32 R24, R136.reuse, R154, R24 ;  /* 0x0000009a8818723c */ /* 0x040fe20000001818 */
[----:B------:R-:W3:Y:S07]  /*60a0*/  LDSM.16.M88.4 R152, [R176+-0x3800] ;  /* 0xffc80000b098783b */ /* 0x000eee0000000200 */
[C---:B-----5:R-:W-:Y:S08]  /*60b0*/  HMMA.16816.F32 R28, R136.reuse, R140, R28 ;  /* 0x0000008c881c723c */ /* 0x060ff0000000181c */
[----:B------:R-:W-:Y:S01]  /*60c0*/  HMMA.16816.F32 R32, R136, R142, R32 ;  /* 0x0000008e8820723c */ /* 0x000fe20000001820 */
[----:B------:R-:W4:Y:S07]  /*60d0*/  LDSM.16.M88.4 R136, [R176+-0x2800] ;  /* 0xffd80000b088783b */ /* 0x000f2e0000000200 */
[C---:B--2---:R-:W-:Y:S01]  /*60e0*/  HMMA.16816.F32 R4, R144.reuse, R148, R4 ;  /* 0x000000949004723c */ /* 0x044fe20000001804 */
[----:B------:R-:W-:Y:S07]  /*60f0*/  LDSM.16.M88.4 R140, [R183+0x4000] ;  /* 0x00400000b78c783b */ /* 0x000fee0000000200 */
[C---:B------:R-:W-:Y:S01]  /*6100*/  HMMA.16816.F32 R8, R144.reuse, R150, R8 ;  /* 0x000000969008723c */ /* 0x040fe20000001808 */
[----:B------:R-:W2:Y:S07]  /*6110*/  LDSM.16.M88.4 R148, [R103+0x2000] ;  /* 0x002000006794783b */ /* 0x000eae0000000200 */
[C---:B---3--:R-:W-:Y:S08]  /*6120*/  HMMA.16816.F32 R12, R144.reuse, R152, R12 ;  /* 0x00000098900c723c */ /* 0x048ff0000000180c */
[C---:B------:R-:W-:Y:S01]  /*6130*/  HMMA.16816.F32 R16, R144.reuse, R154, R16 ;  /* 0x0000009a9010723c */ /* 0x040fe20000001810 */
[----:B------:R-:W3:Y:S07]  /*6140*/  LDSM.16.M88.4 R152, [R103+0x2800] ;  /* 0x002800006798783b */ /* 0x000eee0000000200 */
[C---:B------:R-:W-:Y:S08]  /*6150*/  HMMA.16816.F32 R20, R144.reuse, R156, R20 ;  /* 0x0000009c9014723c */ /* 0x040ff00000001814 */
[C---:B------:R-:W-:Y:S01]  /*6160*/  HMMA.16816.F32 R24, R144.reuse, R158, R24 ;  /* 0x0000009e9018723c */ /* 0x040fe20000001818 */
[----:B------:R-:W5:Y:S07]  /*6170*/  LDSM.16.M88.4 R156, [R103+0x3000] ;  /* 0x00300000679c783b */ /* 0x000f6e0000000200 */
[C---:B----4-:R-:W-:Y:S08]  /*6180*/  HMMA.16816.F32 R28, R144.reuse, R136, R28 ;  /* 0x00000088901c723c */ /* 0x050ff0000000181c */
[----:B------:R-:W-:Y:S01]  /*6190*/  HMMA.16816.F32 R32, R144, R138, R32 ;  /* 0x0000008a9020723c */ /* 0x000fe20000001820 */
[----:B------:R-:W4:Y:S07]  /*61a0*/  LDSM.16.M88.4 R136, [R103+0x3800] ;  /* 0x003800006788783b */ /* 0x000f2e0000000200 */
[C---:B--2---:R-:W-:Y:S01]  /*61b0*/  HMMA.16816.F32 R4, R140.reuse, R148, R4 ;  /* 0x000000948c04723c */ /* 0x044fe20000001804 */
[----:B------:R-:W-:Y:S07]  /*61c0*/  LDSM.16.M88.4 R144, [R184+0x4000] ;  /* 0x00400000b890783b */ /* 0x000fee0000000200 */
[C---:B------:R-:W-:Y:S01]  /*61d0*/  HMMA.16816.F32 R8, R140.reuse, R150, R8 ;  /* 0x000000968c08723c */ /* 0x040fe20000001808 */
[----:B------:R-:W2:Y:S07]  /*61e0*/  LDSM.16.M88.4 R148, [R162] ;  /* 0x00000000a294783b */ /* 0x000eae0000000200 */
[C---:B---3--:R-:W-:Y:S08]  /*61f0*/  HMMA.16816.F32 R12, R140.reuse, R152, R12 ;  /* 0x000000988c0c723c */ /* 0x048ff0000000180c */
[C---:B------:R-:W-:Y:S01]  /*6200*/  HMMA.16816.F32 R16, R140.reuse, R154, R16 ;  /* 0x0000009a8c10723c */ /* 0x040fe20000001810 */
[----:B------:R-:W3:Y:S07]  /*6210*/  LDSM.16.M88.4 R152, [R163] ;  /* 0x00000000a398783b */ /* 0x000eee0000000200 */
[C---:B-----5:R-:W-:Y:S01]  /*6220*/  HMMA.16816.F32 R20, R140.reuse, R156, R20 ;  /* 0x0000009c8c14723c */ /* 0x060fe20000001814 */
[----:B------:R-:W-:Y:S07]  /*6230*/  LDSM.16.M88.4 R160, [R165] ;  /* 0x00000000a5a0783b */ /* 0x000fee0000000200 */
[C---:B------:R-:W-:Y:S01]  /*6240*/  HMMA.16816.F32 R24, R140.reuse, R158, R24 ;  /* 0x0000009e8c18723c */ /* 0x040fe20000001818 */
[----:B------:R-:W5:Y:S07]  /*6250*/  LDSM.16.M88.4 R156, [R164] ;  /* 0x00000000a49c783b */ /* 0x000f6e0000000200 */
[C---:B----4-:R-:W-:Y:S08]  /*6260*/  HMMA.16816.F32 R28, R140.reuse, R136, R28 ;  /* 0x000000888c1c723c */ /* 0x050ff0000000181c */
[----:B------:R-:W-:Y:S01]  /*6270*/  HMMA.16816.F32 R32, R140, R138, R32 ;  /* 0x0000008a8c20723c */ /* 0x000fe20000001820 */
[----:B------:R-:W-:Y:S07]  /*6280*/  LDSM.16.M88.4 R140, [R166] ;  /* 0x00000000a68c783b */ /* 0x000fee0000000200 */
[C---:B--2---:R-:W-:Y:S01]  /*6290*/  HMMA.16816.F32 R4, R144.reuse, R148, R4 ;  /* 0x000000949004723c */ /* 0x044fe20000001804 */
[----:B------:R-:W2:Y:S07]  /*62a0*/  LDSM.16.M88.4 R136, [R186+0x4000] ;  /* 0x00400000ba88783b */ /* 0x000eae0000000200 */
[C---:B------:R-:W-:Y:S01]  /*62b0*/  HMMA.16816.F32 R8, R144.reuse, R150, R8 ;  /* 0x000000969008723c */ /* 0x040fe20000001808 */
[----:B------:R-:W4:Y:S07]  /*62c0*/  LDSM.16.M88.4 R148, [R167] ;  /* 0x00000000a794783b */ /* 0x000f2e0000000200 */
[C---:B---3--:R-:W-:Y:S01]  /*62d0*/  HMMA.16816.F32 R12, R144.reuse, R152, R12 ;  /* 0x00000098900c723c */ /* 0x048fe2000000180c */
[----:B------:R-:W3:Y:S07]  /*62e0*/  LDSM.16.M88.4 R164, [R168] ;  /* 0x00000000a8a4783b */ /* 0x000eee0000000200 */
[C---:B------:R-:W-:Y:S01]  /*62f0*/  HMMA.16816.F32 R16, R144.reuse, R154, R16 ;  /* 0x0000009a9010723c */ /* 0x040fe20000001810 */
[----:B------:R-:W-:Y:S07]  /*6300*/  LDSM.16.M88.4 R152, [R185+0x4000] ;  /* 0x00400000b998783b */ /* 0x000fee0000000200 */
[C---:B-----5:R-:W-:Y:S08]  /*6310*/  HMMA.16816.F32 R20, R144.reuse, R156, R20 ;  /* 0x0000009c9014723c */ /* 0x060ff00000001814 */
[C---:B------:R-:W-:Y:S01]  /*6320*/  HMMA.16816.F32 R24, R144.reuse, R158, R24 ;  /* 0x0000009e9018723c */ /* 0x040fe20000001818 */
[----:B------:R-:W-:Y:S07]  /*6330*/  LDSM.16.M88.4 R156, [R176+-0x2000] ;  /* 0xffe00000b09c783b */ /* 0x000fee0000000200 */
[C---:B------:R-:W-:Y:S08]  /*6340*/  HMMA.16816.F32 R28, R144.reuse, R160, R28 ;  /* 0x000000a0901c723c */ /* 0x040ff0000000181c */
[----:B------:R-:W-:Y:S01]  /*6350*/  HMMA.16816.F32 R32, R144, R162, R32 ;  /* 0x000000a29020723c */ /* 0x000fe20000001820 */
[----:B------:R-:W5:Y:S07]  /*6360*/  LDSM.16.M88.4 R144, [R169] ;  /* 0x00000000a990783b */ /* 0x000f6e0000000200 */
[C---:B--2---:R-:W-:Y:S01]  /*6370*/  HMMA.16816.F32 R4, R136.reuse, R140, R4 ;  /* 0x0000008c8804723c */ /* 0x044fe20000001804 */
[----:B------:R-:W2:Y:S07]  /*6380*/  LDSM.16.M88.4 R160, [R176+-0x1800] ;  /* 0xffe80000b0a0783b */ /* 0x000eae0000000200 */
[C---:B------:R-:W-:Y:S01]  /*6390*/  HMMA.16816.F32 R8, R136.reuse, R142, R8 ;  /* 0x0000008e8808723c */ /* 0x040fe20000001808 */
[----:B------:R-:W1:Y:S07]  /*63a0*/  LDSM.16.M88.4 R140, [R176+-0x1000] ;  /* 0xfff00000b08c783b */ /* 0x000e6e0000000200 */
[C---:B----4-:R-:W-:Y:S08]  /*63b0*/  HMMA.16816.F32 R12, R136.reuse, R148, R12 ;  /* 0x00000094880c723c */ /* 0x050ff0000000180c */
[C---:B------:R-:W-:Y:S01]  /*63c0*/  HMMA.16816.F32 R16, R136.reuse, R150, R16 ;  /* 0x000000968810723c */ /* 0x040fe20000001810 */
[----:B------:R-:W4:Y:S07]  /*63d0*/  LDSM.16.M88.4 R148, [R176+-0x800] ;  /* 0xfff80000b094783b */ /* 0x000f2e0000000200 */
[C---:B---3--:R-:W-:Y:S08]  /*63e0*/  HMMA.16816.F32 R20, R136.reuse, R164, R20 ;  /* 0x000000a48814723c */ /* 0x048ff00000001814 */
[C---:B------:R-:W-:Y:S01]  /*63f0*/  HMMA.16816.F32 R24, R136.reuse, R166, R24 ;  /* 0x000000a68818723c */ /* 0x040fe20000001818 */
[----:B------:R-:W-:Y:S07]  /*6400*/  LDSM.16.M88.4 R164, [R103+0x5000] ;  /* 0x0050000067a4783b */ /* 0x000fee0000000200 */
[C---:B-----5:R-:W-:Y:S08]  /*6410*/  HMMA.16816.F32 R28, R136.reuse, R144, R28 ;  /* 0x00000090881c723c */ /* 0x060ff0000000181c */
[----:B------:R-:W-:Y:S01]  /*6420*/  HMMA.16816.F32 R32, R136, R146, R32 ;  /* 0x000000928820723c */ /* 0x000fe20000001820 */
[----:B------:R-:W-:Y:S07]  /*6430*/  LDSM.16.M88.4 R136, [R183+0x8000] ;  /* 0x00800000b788783b */ /* 0x000fee0000000200 */
[C---:B------:R-:W-:Y:S01]  /*6440*/  HMMA.16816.F32 R4, R152.reuse, R156, R4 ;  /* 0x0000009c9804723c */ /* 0x040fe20000001804 */
[----:B------:R-:W3:Y:S07]  /*6450*/  LDSM.16.M88.4 R144, [R103+0x4000] ;  /* 0x004000006790783b */ /* 0x000eee0000000200 */
[C---:B------:R-:W-:Y:S01]  /*6460*/  HMMA.16816.F32 R8, R152.reuse, R158, R8 ;  /* 0x0000009e9808723c */ /* 0x040fe20000001808 */
[----:B------:R-:W5:Y:S07]  /*6470*/  LDSM.16.M88.4 R156, [R103+0x4800] ;  /* 0x00480000679c783b */ /* 0x000f6e0000000200 */
[C---:B--2---:R-:W-:Y:S08]  /*6480*/  HMMA.16816.F32 R12, R152.reuse, R160, R12 ;  /* 0x000000a0980c723c */ /* 0x044ff0000000180c */
[C---:B------:R-:W-:Y:S01]  /*6490*/  HMMA.16816.F32 R16, R152.reuse, R162, R16 ;  /* 0x000000a29810723c */ /* 0x040fe20000001810 */
[----:B------:R-:W-:Y:S07]  /*64a0*/  LDSM.16.M88.4 R160, [R171] ;  /* 0x00000000aba0783b */ /* 0x000fee0000000200 */
[C---:B-1----:R-:W-:Y:S08]  /*64b0*/  HMMA.16816.F32 R20, R152.reuse, R140, R20 ;  /* 0x0000008c9814723c */ /* 0x042ff00000001814 */
[C---:B------:R-:W-:Y:S01]  /*64c0*/  HMMA.16816.F32 R24, R152.reuse, R142, R24 ;  /* 0x0000008e9818723c */ /* 0x040fe20000001818 */
[----:B------:R-:W1:Y:S07]  /*64d0*/  LDSM.16.M88.4 R140, [R103+0x5800] ;  /* 0x00580000678c783b */ /* 0x000e6e0000000200 */
[C---:B----4-:R-:W-:Y:S08]  /*64e0*/  HMMA.16816.F32 R28, R152.reuse, R148, R28 ;  /* 0x00000094981c723c */ /* 0x050ff0000000181c */
[----:B------:R-:W-:Y:S01]  /*64f0*/  HMMA.16816.F32 R32, R152, R150, R32 ;  /* 0x000000969820723c */ /* 0x000fe20000001820 */
[----:B------:R-:W-:Y:S07]  /*6500*/  LDSM.16.M88.4 R152, [R170] ;  /* 0x00000000aa98783b */ /* 0x000fee0000000200 */
[C---:B---3--:R-:W-:Y:S01]  /*6510*/  HMMA.16816.F32 R4, R136.reuse, R144, R4 ;  /* 0x000000908804723c */ /* 0x048fe20000001804 */
[----:B------:R-:W2:Y:S07]  /*6520*/  LDSM.16.M88.4 R148, [R184+0x8000] ;  /* 0x00800000b894783b */ /* 0x000eae0000000200 */
[C---:B------:R-:W-:Y:S01]  /*6530*/  HMMA.16816.F32 R8, R136.reuse, R146, R8 ;  /* 0x000000928808723c */ /* 0x040fe20000001808 */
[----:B------:R-:W3:Y:S07]  /*6540*/  LDSM.16.M88.4 R168, [R172] ;  /* 0x00000000aca8783b */ /* 0x000eee0000000200 */
[C---:B-----5:R-:W-:Y:S01]  /*6550*/  HMMA.16816.F32 R12, R136.reuse, R156, R12 ;  /* 0x0000009c880c723c */ /* 0x060fe2000000180c */
[----:B------:R-:W4:Y:S07]  /*6560*/  LDSM.16.M88.4 R144, [R173] ;  /* 0x00000000ad90783b */ /* 0x000f2e0000000200 */
[C---:B------:R-:W-:Y:S01]  /*6570*/  HMMA.16816.F32 R16, R136.reuse, R158, R16 ;  /* 0x0000009e8810723c */ /* 0x040fe20000001810 */
[----:B------:R-:W-:Y:S07]  /*6580*/  LDSM.16.M88.4 R156, [R186+0x8000] ;  /* 0x00800000ba9c783b */ /* 0x000fee0000000200 */
[C---:B------:R-:W-:Y:S08]  /*6590*/  HMMA.16816.F32 R20, R136.reuse, R164, R20 ;  /* 0x000000a48814723c */ /* 0x040ff00000001814 */
[C---:B------:R-:W-:Y:S01]  /*65a0*/  HMMA.16816.F32 R24, R136.reuse, R166, R24 ;  /* 0x000000a68818723c */ /* 0x040fe20000001818 */
[----:B------:R-:W5:Y:S07]  /*65b0*/  LDSM.16.M88.4 R164, [R174] ;  /* 0x00000000aea4783b */ /* 0x000f6e0000000200 */
[C---:B-1----:R-:W-:Y:S08]  /*65c0*/  HMMA.16816.F32 R28, R136.reuse, R140, R28 ;  /* 0x0000008c881c723c */ /* 0x042ff0000000181c */
[----:B------:R-:W-:Y:S01]  /*65d0*/  HMMA.16816.F32 R32, R136, R142, R32 ;  /* 0x0000008e8820723c */ /* 0x000fe20000001820 */
[----:B------:R-:W1:Y:S07]  /*65e0*/  LDSM.16.M88.4 R136, [R175] ;  /* 0x00000000af88783b */ /* 0x000e6e0000000200 */
[C---:B--2---:R-:W-:Y:S01]  /*65f0*/  HMMA.16816.F32 R4, R148.reuse, R152, R4 ;  /* 0x000000989404723c */ /* 0x044fe20000001804 */
[----:B------:R-:W2:Y:S07]  /*6600*/  LDSM.16.M88.4 R140, [R181] ;  /* 0x00000000b58c783b */ /* 0x000eae0000000200 */
[C---:B------:R-:W-:Y:S01]  /*6610*/  HMMA.16816.F32 R8, R148.reuse, R154, R8 ;  /* 0x0000009a9408723c */ /* 0x040fe20000001808 */
[----:B------:R-:W1:Y:S07]  /*6620*/  LDSM.16.M88.4 R152, [R182] ;  /* 0x00000000b698783b */ /* 0x000e6e0000000200 */
[C---:B------:R-:W-:Y:S01]  /*6630*/  HMMA.16816.F32 R12, R148.reuse, R160, R12 ;  /* 0x000000a0940c723c */ /* 0x040fe2000000180c */
[----:B------:R-:W-:Y:S07]  /*6640*/  LDSM.16.M88.4 R172, [R176] ;  /* 0x00000000b0ac783b */ /* 0x000fee0000000200 */
[C---:B------:R-:W-:Y:S01]  /*6650*/  HMMA.16816.F32 R16, R148.reuse, R162, R16 ;  /* 0x000000a29410723c */ /* 0x040fe20000001810 */
[----:B------:R-:W1:Y:S07]  /*6660*/  LDSM.16.M88.4 R160, [R185+0x8000] ;  /* 0x00800000b9a0783b */ /* 0x000e6e0000000200 */
[C---:B---3--:R-:W-:Y:S08]  /*6670*/  HMMA.16816.F32 R20, R148.reuse, R168, R20 ;  /* 0x000000a89414723c */ /* 0x048ff00000001814 */
[C---:B------:R-:W-:Y:S08]  /*6680*/  HMMA.16816.F32 R24, R148.reuse, R170, R24 ;  /* 0x000000aa9418723c */ /* 0x040ff00000001818 */
[C---:B----4-:R-:W-:Y:S08]  /*6690*/  HMMA.16816.F32 R28, R148.reuse, R144, R28 ;  /* 0x00000090941c723c */ /* 0x050ff0000000181c */
[----:B------:R-:W-:Y:S08]  /*66a0*/  HMMA.16816.F32 R32, R148, R146, R32 ;  /* 0x000000929420723c */ /* 0x000ff00000001820 */
[C---:B-----5:R-:W-:Y:S08]  /*66b0*/  HMMA.16816.F32 R4, R156.reuse, R164, R4 ;  /* 0x000000a49c04723c */ /* 0x060ff00000001804 */
[C---:B------:R-:W-:Y:S08]  /*66c0*/  HMMA.16816.F32 R8, R156.reuse, R166, R8 ;  /* 0x000000a69c08723c */ /* 0x040ff00000001808 */
[C---:B-1----:R-:W-:Y:S08]  /*66d0*/  HMMA.16816.F32 R12, R156.reuse, R136, R12 ;  /* 0x000000889c0c723c */ /* 0x042ff0000000180c */
[C---:B------:R-:W-:Y:S01]  /*66e0*/  HMMA.16816.F32 R16, R156.reuse, R138, R16 ;  /* 0x0000008a9c10723c */ /* 0x040fe20000001810 */
[----:B------:R-:W1:Y:S07]  /*66f0*/  LDSM.16.M88.4 R136, [R176+0x800] ;  /* 0x00080000b088783b */ /* 0x000e6e0000000200 */
[C---:B--2---:R-:W-:Y:S08]  /*6700*/  HMMA.16816.F32 R20, R156.reuse, R140, R20 ;  /* 0x0000008c9c14723c */ /* 0x044ff00000001814 */
[C---:B------:R-:W-:Y:S08]  /*6710*/  HMMA.16816.F32 R24, R156.reuse, R142, R24 ;  /* 0x0000008e9c18723c */ /* 0x040ff00000001818 */
[C---:B------:R-:W-:Y:S08]  /*6720*/  HMMA.16816.F32 R28, R156.reuse, R152, R28 ;  /* 0x000000989c1c723c */ /* 0x040ff0000000181c */
[----:B------:R-:W-:Y:S08]  /*6730*/  HMMA.16816.F32 R32, R156, R154, R32 ;  /* 0x0000009a9c20723c */ /* 0x000ff00000001820 */
[C---:B------:R-:W-:Y:S08]  /*6740*/  HMMA.16816.F32 R4, R160.reuse, R172, R4 ;  /* 0x000000aca004723c */ /* 0x040ff00000001804 */
[C---:B------:R-:W-:Y:S08]  /*6750*/  HMMA.16816.F32 R8, R160.reuse, R174, R8 ;  /* 0x000000aea008723c */ /* 0x040ff00000001808 */
[C---:B-1----:R-:W-:Y:S08]  /*6760*/  HMMA.16816.F32 R12, R160.reuse, R136, R12 ;  /* 0x00000088a00c723c */ /* 0x042ff0000000180c */
[----:B------:R-:W-:Y:S01]  /*6770*/  FMUL.FTZ R0, R4, c[0x0][0x320] ;  /* 0x0000c80004007a20 */ /* 0x000fe20000410000 */
[C---:B------:R-:W-:Y:S03]  /*6780*/  HMMA.16816.F32 R16, R160.reuse, R138, R16 ;  /* 0x0000008aa010723c */ /* 0x040fe60000001810 */
[----:B------:R1:W2:Y:S04]  /*6790*/  MUFU.TANH R140, R0 ;  /* 0x00000000008c7308 */ /* 0x0002a80000002400 */
[----:B------:R-:W-:Y:S02]  /*67a0*/  FMUL.FTZ R10, R10, c[0x0][0x320] ;  /* 0x0000c8000a0a7a20 */ /* 0x000fe40000410000 */
[----:B------:R-:W-:Y:S04]  /*67b0*/  FMUL.FTZ R3, R11, c[0x0][0x320] ;  /* 0x0000c8000b037a20 */ /* 0x000fe80000410000 */
[----:B------:R-:W3:Y:S02]  /*67c0*/  MUFU.TANH R141, R10 ;  /* 0x0000000a008d7308 */ /* 0x000ee40000002400 */
[----:B------:R-:W-:Y:S08]  /*67d0*/  FMUL.FTZ R2, R12, c[0x0][0x320] ;  /* 0x0000c8000c027a20 */ /* 0x000ff00000410000 */
[----:B------:R4:W2:Y:S01]  /*67e0*/  MUFU.TANH R152, R2 ;  /* 0x0000000200987308 */ /* 0x0008a20000002400 */
[----:B-1----:R-:W-:Y:S09]  /*67f0*/  FMUL.FTZ R0, R5, c[0x0][0x320] ;  /* 0x0000c80005007a20 */ /* 0x002ff20000410000 */
[----:B------:R1:W1:Y:S10]  /*6800*/  MUFU.TANH R144, R0 ;  /* 0x0000000000907308 */ /* 0x0002740000002400 */
[----:B------:R-:W2:Y:S01]  /*6810*/  MUFU.TANH R137, R3 ;  /* 0x0000000300897308 */ /* 0x000ea20000002400 */
[----:B----4-:R-:W-:Y:S09]  /*6820*/  FMUL.FTZ R2, R19, c[0x0][0x320] ;  /* 0x0000c80013027a20 */ /* 0x010ff20000410000 */
[----:B------:R-:W4:Y:S01]  /*6830*/  MUFU.TANH R154, R2 ;  /* 0x00000002009a7308 */ /* 0x000f220000002400 */
[----:B-1----:R-:W-:Y:S09]  /*6840*/  FMUL.FTZ R0, R6, c[0x0][0x320] ;  /* 0x0000c80006007a20 */ /* 0x002ff20000410000 */
[----:B------:R1:W1:Y:S02]  /*6850*/  MUFU.TANH R143, R0 ;  /* 0x00000000008f7308 */ /* 0x0002640000002400 */
[----:B-1----:R-:W-:Y:S02]  /*6860*/  FMUL.FTZ R0, R7, c[0x0][0x320] ;  /* 0x0000c80007007a20 */ /* 0x002fe40000410000 */
[----:B------:R-:W1:Y:S06]  /*6870*/  LDSM.16.M88.4 R4, [R176+0x1000] ;  /* 0x00100000b004783b */ /* 0x000e6c0000000200 */
[----:B------:R5:W1:Y:S02]  /*6880*/  MUFU.TANH R145, R0 ;  /* 0x0000000000917308 */ /* 0x000a640000002400 */
[----:B-----5:R-:W-:Y:S08]  /*6890*/  FMUL.FTZ R0, R8, c[0x0][0x320] ;  /* 0x0000c80008007a20 */ /* 0x020ff00000410000 */
[----:B------:R5:W2:Y:S01]  /*68a0*/  MUFU.TANH R142, R0 ;  /* 0x00000000008e7308 */ /* 0x000aa20000002400 */
[C---:B-1----:R-:W-:Y:S08]  /*68b0*/  HMMA.16816.F32 R20, R160.reuse, R4, R20 ;  /* 0x00000004a014723c */ /* 0x042ff00000001814 */
[C---:B------:R-:W-:Y:S04]  /*68c0*/  HMMA.16816.F32 R24, R160.reuse, R6, R24 ;  /* 0x00000006a018723c */ /* 0x040fe80000001818 */
[----:B-----5:R-:W-:Y:S02]  /*68d0*/  FMUL.FTZ R0, R9, c[0x0][0x320] ;  /* 0x0000c80009007a20 */ /* 0x020fe40000410000 */
[----:B------:R-:W1:Y:S02]  /*68e0*/  LDSM.16.M88.4 R8, [R176+0x1800] ;  /* 0x00180000b008783b */ /* 0x000e640000000200 */
[----:B------:R-:W-:Y:S04]  /*68f0*/  DEPBAR.LE SB0, 0x0 ;  /* 0x000080000000791a */ /* 0x000fe80000000000 */
[----:B------:R5:W1:Y:S02]  /*6900*/  MUFU.TANH R136, R0 ;  /* 0x0000000000887308 */ /* 0x000a640000002400 */
[----:B------:R-:W-:Y:S01]  /*6910*/  BAR.SYNC.DEFER_BLOCKING 0x0 ;  /* 0x0000000000007b1d */ /* 0x000fe20000010000 */
[----:B-----5:R-:W-:Y:S07]  /*6920*/  FMUL.FTZ R0, R13, c[0x0][0x320] ;  /* 0x0000c8000d007a20 */ /* 0x020fee0000410000 */
[----:B------:R5:W2:Y:S01]  /*6930*/  MUFU.TANH R150, R0 ;  /* 0x0000000000967308 */ /* 0x000aa20000002400 */
[C---:B-1----:R-:W-:Y:S08]  /*6940*/  HMMA.16816.F32 R28, R160.reuse, R8, R28 ;  /* 0x00000008a01c723c */ /* 0x042ff0000000181c */
[----:B------:R-:W-:Y:S04]  /*6950*/  HMMA.16816.F32 R32, R160, R10, R32 ;  /* 0x0000000aa020723c */ /* 0x000fe80000001820 */
[----:B-----5:R-:W-:Y:S04]  /*6960*/  FMUL.FTZ R0, R14, c[0x0][0x320] ;  /* 0x0000c8000e007a20 */ /* 0x020fe80000410000 */
[----:B------:R1:W1:Y:S04]  /*6970*/  MUFU.TANH R151, R0 ;  /* 0x0000000000977308 */ /* 0x0002680000002400 */
[----:B-1----:R-:W-:Y:S06]  /*6980*/  FMUL.FTZ R0, R15, c[0x0][0x320] ;  /* 0x0000c8000f007a20 */ /* 0x002fec0000410000 */
[----:B------:R1:W1:Y:S02]  /*6990*/  MUFU.TANH R153, R0 ;  /* 0x0000000000997308 */ /* 0x0002640000002400 */
[----:B-1----:R-:W-:Y:S08]  /*69a0*/  FMUL.FTZ R0, R16, c[0x0][0x320] ;  /* 0x0000c80010007a20 */ /* 0x002ff00000410000 */
        /* <DEDUP_REMOVED lines=36> */
[----:B------:R1:W1:Y:S01]  /*6bf0*/  MUFU.TANH R161, R0 ;  /* 0x0000000000a17308 */ /* 0x0002620000002400 */
[----:B------:R-:W-:-:S05]  /*6c00*/  @!P2 BRA `(.L_x_57) ;  /* 0x000004a00000a947 */ /* 0x000fca0003800000 */
[----:B-1234-:R-:W-:Y:S01]  /*6c10*/  IMAD.MOV.U32 R0, RZ, RZ, 0x1 ;  /* 0x00000001ff007424 */ /* 0x01efe200078e00ff */
[----:B------:R-:W-:Y:S01]  /*6c20*/  SHF.R.S32.HI R195, RZ, 0x1f, R198 ;  /* 0x0000001fffc37819 */ /* 0x000fe200000114c6 */
[----:B------:R-:W-:Y:S01]  /*6c30*/  IMAD R2, R191, 0x40, R201 ;  /* 0x00000040bf027824 */ /* 0x000fe200078e02c9 */
[----:B------:R-:W-:Y:S01]  /*6c40*/  SHF.R.S32.HI R219, RZ, 0x1f, R197 ;  /* 0x0000001fffdb7819 */ /* 0x000fe200000114c5 */
[----:B------:R-:W-:Y:S01]  /*6c50*/  IMAD.MOV.U32 R188, RZ, RZ, RZ ;  /* 0x000000ffffbc7224 */ /* 0x000fe200078e00ff */
[----:B------:R-:W-:Y:S01]  /*6c60*/  ISETP.NE.AND P2, PT, R0, c[0x0][0x2b8], PT ;  /* 0x0000ae0000007a0c */ /* 0x000fe20003f45270 */
[----:B------:R-:W-:Y:S01]  /*6c70*/  IMAD R0, R196, 0x20, R200 ;  /* 0x00000020c4007824 */ /* 0x000fe200078e02c8 */
[C---:B------:R-:W-:Y:S01]  /*6c80*/  SHF.L.U64.HI R11, R198.reuse, 0x1, R195 ;  /* 0x00000001c60b7819 */ /* 0x040fe200000102c3 */
[----:B------:R-:W-:Y:S01]  /*6c90*/  IMAD.SHL.U32 R14, R198, 0x2, RZ ;  /* 0x00000002c60e7824 */ /* 0x000fe200078e00ff */
[----:B------:R-:W-:Y:S01]  /*6ca0*/  SHF.R.S32.HI R195, RZ, 0x1f, R192 ;  /* 0x0000001fffc37819 */ /* 0x000fe200000114c0 */
[C---:B------:R-:W-:Y:S01]  /*6cb0*/  IMAD.SHL.U32 R13, R197.reuse, 0x2, RZ ;  /* 0x00000002c50d7824 */ /* 0x040fe200078e00ff */
[----:B------:R-:W-:Y:S01]  /*6cc0*/  IADD3 R2, R2, -0x40, R0 ;  /* 0xffffffc002027810 */ /* 0x000fe20007ffe000 */
[C---:B------:R-:W-:Y:S01]  /*6cd0*/  IMAD.SHL.U32 R12, R192.reuse, 0x2, RZ ;  /* 0x00000002c00c7824 */ /* 0x040fe200078e00ff */
[----:B------:R-:W-:Y:S02]  /*6ce0*/  SHF.L.U64.HI R9, R197, 0x1, R219 ;  /* 0x00000001c5097819 */ /* 0x000fe400000102db */
[----:B------:R-:W-:Y:S01]  /*6cf0*/  SHF.L.U64.HI R10, R192, 0x1, R195 ;  /* 0x00000001c00a7819 */ /* 0x000fe200000102c3 */
[----:B------:R-:W-:Y:S02]  /*6d00*/  IMAD.MOV.U32 R0, RZ, RZ, R2 ;  /* 0x000000ffff007224 */ /* 0x000fe400078e0002 */
[----:B------:R-:W-:Y:S05]  /*6d10*/  @P2 IMAD.HI.U32 R3, R2, c[0x0][0x2bc], RZ ;  /* 0x0000af0002032a27 */ /* 0x000fea00078e00ff */
[----:B------:R-:W-:Y:S04]  /*6d20*/  @P2 SHF.R.U32.HI R0, RZ, c[0x0][0x2c0], R3 ;  /* 0x0000b000ff002a19 */ /* 0x000fe80000011603 */
[C---:B------:R-:W-:Y:S04]  /*6d30*/  @!P6 IADD3 R3, P2, R0.reuse, R204, RZ ;  /* 0x000000cc0003e210 */ /* 0x040fe80007f5e0ff */
[----:B------:R-:W-:Y:S01]  /*6d40*/  @!P6 LEA.HI.X.SX32 R5, R0, R209, 0x1, P2 ;  /* 0x000000d10005e211 */ /* 0x000fe200010f0eff */
[----:B------:R-:W-:Y:S01]  /*6d50*/  IMAD.MOV R0, RZ, RZ, -R0 ;  /* 0x000000ffff007224 */ /* 0x000fe200078e0a00 */
[C---:B------:R-:W-:Y:S03]  /*6d60*/  @!P6 LEA R4, P2, R3.reuse, c[0x0][0x2a0], 0x2 ;  /* 0x0000a8000304ea11 */ /* 0x040fe600078410ff */
[----:B------:R-:W-:Y:S01]  /*6d70*/  IMAD R189, R0, c[0x0][0x2b8], R2 ;  /* 0x0000ae0000bd7a24 */ /* 0x000fe200078e0202 */
[----:B------:R-:W-:Y:S03]  /*6d80*/  @!P6 LEA.HI.X R5, R3, c[0x0][0x2a4], R5, 0x2, P2 ;  /* 0x0000a9000305ea11 */ /* 0x000fe600010f1405 */
[C---:B------:R-:W-:Y:S01]  /*6d90*/  IMAD.WIDE.U32 R2, R189.reuse, c[0x0][0x1e0], RZ ;  /* 0x00007800bd027a25 */ /* 0x040fe200078e00ff */
[----:B------:R-:W-:Y:S01]  /*6da0*/  SHF.R.S32.HI R0, RZ, 0x1f, R189 ;  /* 0x0000001fff007819 */ /* 0x000fe200000114bd */
[----:B------:R-:W2:Y:S04]  /*6db0*/  @!P6 LDG.E R188, [R4.64] ;  /* 0x0000000604bce981 */ /* 0x000ea8000c1e1900 */
[----:B------:R-:W-:Y:S04]  /*6dc0*/  IMAD R0, R0, c[0x0][0x1e0], RZ ;  /* 0x0000780000007a24 */ /* 0x000fe800078e02ff */
[----:B------:R-:W-:Y:S04]  /*6dd0*/  IMAD R0, R189, c[0x0][0x1e4], R0 ;  /* 0x00007900bd007a24 */ /* 0x000fe800078e0200 */
[----:B------:R-:W-:Y:S01]  /*6de0*/  IMAD.IADD R3, R3, 0x1, R0 ;  /* 0x0000000103037824 */ /* 0x000fe200078e0200 */
[----:B--2---:R-:W-:Y:S03]  /*6df0*/  SHF.R.S32.HI R0, RZ, 0x1f, R188 ;  /* 0x0000001fff007819 */ /* 0x004fe600000114bc */
[----:B------:R-:W-:Y:S04]  /*6e00*/  IMAD.WIDE.U32 R2, R188, c[0x0][0x1f0], R2 ;  /* 0x00007c00bc027a25 */ /* 0x000fe800078e0002 */
[----:B------:R-:W-:Y:S01]  /*6e10*/  IMAD R4, R0, c[0x0][0x1f0], RZ ;  /* 0x00007c0000047a24 */ /* 0x000fe200078e02ff */
[----:B------:R-:W-:Y:S03]  /*6e20*/  IADD3 R0, P2, R202, R2, RZ ;  /* 0x00000002ca007210 */ /* 0x000fe60007f5e0ff */
[----:B------:R-:W-:Y:S05]  /*6e30*/  IMAD R4, R188, c[0x0][0x1f4], R4 ;  /* 0x00007d00bc047a24 */ /* 0x000fea00078e0204 */
[----:B------:R-:W-:Y:S02]  /*6e40*/  IADD3.X R2, R208, R3, R4, P2, !PT ;  /* 0x00000003d0027210 */ /* 0x000fe400017fe404 */
[C---:B------:R-:W-:Y:S04]  /*6e50*/  LEA R8, P2, R0.reuse, c[0x0][0x1c8], 0x1 ;  /* 0x0000720000087a11 */ /* 0x040fe800078408ff */
[----:B------:R-:W-:Y:S01]  /*6e60*/  LEA.HI.X R5, R0, c[0x0][0x1cc], R2, 0x1, P2 ;  /* 0x0000730000057a11 */ /* 0x000fe200010f0c02 */
[----:B------:R-:W-:-:S06]  /*6e70*/  BRA.DIV ~URZ, `(.L_x_58) ;  /* 0x00006e827f007947 */ /* 0x000fcc000b800000 */
[----:B------:R1:W2:Y:S02]  /*6e80*/  SHFL.IDX PT, R4, R5, RZ, 0x181f ;  /* 0x00181fff05047589 */ /* 0x0002a400000e0000 */
.L_x_136:
[----:B------:R-:W-:-:S05]  /*6e90*/  BRA.DIV ~URZ, `(.L_x_59) ;  /* 0x00006ed27f007947 */ /* 0x000fca000b800000 */
[----:B------:R-:W3:Y:S01]  /*6ea0*/  SHFL.IDX PT, R0, R8, RZ, 0x181f ;  /* 0x00181fff08007589 */ /* 0x000ee200000e0000 */
[C---:B------:R-:W-:Y:S02]  /*6eb0*/  IADD3 R2, -R190.reuse, 0x10, RZ ;  /* 0x00000010be027810 */ /* 0x040fe40007ffe1ff */
[----:B------:R-:W-:Y:S02]  /*6ec0*/  ISETP.NE.U32.AND P2, PT, R190, RZ, PT ;  /* 0x000000ffbe00720c */ /* 0x000fe40003f45070 */
[----:B------:R-:W-:Y:S04]  /*6ed0*/  LOP3.LUT R2, R2, 0xf, RZ, 0xc0, !PT ;  /* 0x0000000f02027812 */ /* 0x000fe800078ec0ff */
[----:B---3--:R-:W-:Y:S04]  /*6ee0*/  IADD3 R2, P4, P3, R2, R0, R12 ;  /* 0x0000000002027210 */ /* 0x008fe80007b9e00c */
[----:B--2---:R-:W-:Y:S05]  /*6ef0*/  IADD3.X R3, RZ, R4, R10, P4, P3 ;  /* 0x00000004ff037210 */ /* 0x004fea00027e640a */
[----:B------:R-:W-:Y:S01]  /*6f00*/  @!PT LDS RZ, [RZ] ;  /* 0x00000000fffff984 */ /* 0x000fe20000000800 */
[----:B------:R-:W-:Y:S01]  /*6f10*/  @!PT LDS RZ, [RZ] ;  /* 0x00000000fffff984 */ /* 0x000fe20000000800 */
[----:B------:R2:W-:Y:S01]  /*6f20*/  LDGSTS.E.BYPASS.LTC128B.128.ZFILL [R187+0x6100], [R2.64], P2 ;  /* 0x0610000002bb7fae */ /* 0x0005e20009141d46 */
[----:B------:R-:W-:Y:S05]  /*6f30*/  IADD3 R6, P2, R0, R13, RZ ;  /* 0x0000000d00067210 */ /* 0x000fea0007f5e0ff */
[----:B------:R-:W-:Y:S05]  /*6f40*/  IMAD.X R7, R4, 0x1, R9, P2 ;  /* 0x0000000104077824 */ /* 0x000fea00010e0609 */
[----:B------:R3:W-:Y:S01]  /*6f50*/  LDGSTS.E.BYPASS.LTC128B.128 [R187+0x8100], [R6.64], !P0 ;  /* 0x0810000006bb7fae */ /* 0x0007e2000c101d46 */
[----:B--2---:R-:W-:Y:S03]  /*6f60*/  IADD3 R2, P2, R0, R14, RZ ;  /* 0x0000000e00027210 */ /* 0x004fe60007f5e0ff */
[----:B------:R3:W2:Y:S02]  /*6f70*/  SHFL.IDX PT, R0, R8, 0x1, 0x181f ;  /* 0x00381f0008007f89 */ /* 0x0006a400000e0000 */
[----:B------:R-:W-:Y:S02]  /*6f80*/  IMAD.X R3, R4, 0x1, R11, P2 ;  /* 0x0000000104037824 */ /* 0x000fe400010e060b */
[----:B------:R3:W4:Y:S04]  /*6f90*/  SHFL.IDX PT, R4, R5, 0x1, 0x181f ;  /* 0x00381f0005047f89 */ /* 0x00072800000e0000 */
[----:B------:R3:W-:Y:S02]  /*6fa0*/  LDGSTS.E.BYPASS.LTC128B.128 [R187+0xa100], [R2.64], !P1 ;  /* 0x0a10000002bb7fae */ /* 0x0007e4000c901d46 */
.L_x_137:
[----:B---3--:R-:W-:Y:S02]  /*6fb0*/  IADD3 R2, -R190, 0x10, RZ ;  /* 0x00000010be027810 */ /* 0x008fe40007ffe1ff */
[----:B--2---:R-:W-:Y:S02]  /*6fc0*/  IADD3 R6, P2, R0, R13, RZ ;  /* 0x0000000d00067210 */ /* 0x004fe40007f5e0ff */
[----:B------:R-:W-:Y:S03]  /*6fd0*/  LOP3.LUT R2, R2, 0xf, RZ, 0xc0, !PT ;  /* 0x0000000f02027812 */ /* 0x000fe600078ec0ff */
[----:B----4-:R-:W-:Y:S01]  /*6fe0*/  IMAD.X R7, R4, 0x1, R9, P2 ;  /* 0x0000000104077824 */ /* 0x010fe200010e0609 */
[----:B------:R-:W-:Y:S02]  /*6ff0*/  IADD3 R8, P4, P3, R2, R0, R12 ;  /* 0x0000000002087210 */ /* 0x000fe40007b9e00c */
[----:B------:R-:W-:Y:S02]  /*7000*/  IADD3 R2, P2, R0, R14, RZ ;  /* 0x0000000e00027210 */ /* 0x000fe40007f5e0ff */
[----:B------:R-:W-:Y:S03]  /*7010*/  IADD3.X R9, RZ, R4, R10, P4, P3 ;  /* 0x00000004ff097210 */ /* 0x000fe600027e640a */
[----:B------:R-:W-:Y:S01]  /*7020*/  IMAD.X R3, R4, 0x1, R11, P2 ;  /* 0x0000000104037824 */ /* 0x000fe200010e060b */
[----:B------:R-:W-:Y:S11]  /*7030*/  ISETP.NE.U32.AND P2, PT, R190, RZ, PT ;  /* 0x000000ffbe00720c */ /* 0x000ff60003f45070 */
[----:B------:R-:W-:Y:S02]  /*7040*/  @!UPT UIADD3 URZ, URZ, URZ, URZ ;  /* 0x0000003f3f3ff290 */ /* 0x000fe4000fffe03f */
[----:B------:R-:W-:Y:S01]  /*7050*/  @!PT LDS RZ, [RZ] ;  /* 0x00000000fffff984 */ /* 0x000fe20000000800 */
[----:B------:R-:W-:Y:S01]  /*7060*/  @!PT LDS RZ, [RZ] ;  /* 0x00000000fffff984 */ /* 0x000fe20000000800 */
[----:B------:R-:W-:Y:S01]  /*7070*/  @!PT LDS RZ, [RZ] ;  /* 0x00000000fffff984 */ /* 0x000fe20000000800 */
[----:B------:R2:W-:Y:S04]  /*7080*/  LDGSTS.E.BYPASS.LTC128B.128.ZFILL [R187+0x7100], [R8.64], P2 ;  /* 0x0710000008bb7fae */ /* 0x0005e80009141d46 */
[----:B------:R2:W-:Y:S04]  /*7090*/  LDGSTS.E.BYPASS.LTC128B.128 [R187+0x9100], [R6.64], !P0 ;  /* 0x0910000006bb7fae */ /* 0x0005e8000c101d46 */
[----:B------:R2:W-:Y:S02]  /*70a0*/  LDGSTS.E.BYPASS.LTC128B.128 [R187+0xb100], [R2.64], !P1 ;  /* 0x0b10000002bb7fae */ /* 0x0005e4000c901d46 */
.L_x_57:
[----:B--234-:R-:W-:Y:S05]  /*70b0*/  BSYNC B0 ;  /* 0x0000000000007941 */ /* 0x01cfea0003800000 */
.L_x_56:
[----:B------:R-:W-:Y:S01]  /*70c0*/  FMNMX.FTZ R2, R140, R101, !PT ;  /* 0x000000658c027209 */ /* 0x000fe20007810000 */
[----:B------:R-:W0:Y:S01]  /*70d0*/  LDGDEPBAR ;  /* 0x00000000000079af */ /* 0x000e220000000000 */
[----:B-1----:R-:W-:Y:S02]  /*70e0*/  FMNMX.FTZ R0, R143, R102, !PT ;  /* 0x000000668f007209 */ /* 0x002fe40007810000 */
[----:B------:R-:W-:Y:S02]  /*70f0*/  FMNMX.FTZ R2, R144, R2, !PT ;  /* 0x0000000290027209 */ /* 0x000fe40007810000 */
        /* <DEDUP_REMOVED lines=28> */
[----:B------:R-:W-:Y:S01]  /*72c0*/  FMNMX.FTZ R5, R161, R0, !PT ;  /* 0x00000000a1057209 */ /* 0x000fe20007810000 */
[----:B------:R-:W-:-:S05]  /*72d0*/  BRA.DIV ~URZ, `(.L_x_60) ;  /* 0x00006ca27f007947 */ /* 0x000fca000b800000 */
[----:B------:R-:W1:Y:S04]  /*72e0*/  SHFL.BFLY PT, R2, R4, 0x2, 0x1f ;  /* 0x0c401f0004027f89 */ /* 0x000e6800000e0000 */
[----:B------:R-:W2:Y:S01]  /*72f0*/  SHFL.BFLY PT, R0, R5, 0x2, 0x1f ;  /* 0x0c401f0005007f89 */ /* 0x000ea200000e0000 */
[----:B-1----:R-:W-:Y:S02]  /*7300*/  FMNMX.FTZ R2, R4, R2, !PT ;  /* 0x0000000204027209 */ /* 0x002fe40007810000 */
[----:B--2---:R-:W-:Y:S03]  /*7310*/  FMNMX.FTZ R4, R5, R0, !PT ;  /* 0x0000000005047209 */ /* 0x004fe60007810000 */
[----:B------:R-:W1:Y:S04]  /*7320*/  SHFL.BFLY PT, R3, R2, 0x1, 0x1f ;  /* 0x0c201f0002037f89 */ /* 0x000e6800000e0000 */
[----:B------:R2:W3:Y:S01]  /*7330*/  SHFL.BFLY PT, R0, R4, 0x1, 0x1f ;  /* 0x0c201f0004007f89 */ /* 0x0004e200000e0000 */
[----:B-1----:R-:W-:Y:S05]  /*7340*/  FMNMX.FTZ R100, R2, R3, !PT ;  /* 0x0000000302647209 */ /* 0x002fea0007810000 */
.L_x_138:
[C---:B------:R-:W-:Y:S01]  /*7350*/  FMUL.FTZ R147, R100.reuse, c[0x0][0x2d0] ;  /* 0x0000b40064937a20 */ /* 0x040fe20000410000 */
[----:B------:R-:W-:Y:S01]  /*7360*/  WARPSYNC 0xffffffff ;  /* 0xffffffff00007948 */ /* 0x000fe20003800000 */
[----:B------:R-:W-:Y:S01]  /*7370*/  FADD.FTZ R2, -R100, R101 ;  /* 0x0000006564027221 */ /* 0x000fe20000010100 */
[----:B------:R-:W-:Y:S01]  /*7380*/  ISETP.GT.AND P0, PT, R191, R199, PT ;  /* 0x000000c7bf00720c */ /* 0x000fe20003f04270 */
[--C-:B------:R-:W-:Y:S02]  /*7390*/  FFMA.FTZ R3, R140, c[0x0][0x2d0], -R147.reuse ;  /* 0x0000b4008c037a23 */ /* 0x100fe40000010893 */
[----:B------:R-:W-:Y:S02]  /*73a0*/  FMUL.FTZ R2, R2, c[0x0][0x2d0] ;  /* 0x0000b40002027a20 */ /* 0x000fe40000410000 */
[----:B------:R1:W-:Y:S10]  /*73b0*/  MUFU.EX2 R6, R3 ;  /* 0x0000000300067308 */ /* 0x0003f40000000800 */
[----:B------:R-:W4:Y:S01]  /*73c0*/  MUFU.EX2 R2, R2 ;  /* 0x0000000200027308 */ /* 0x000f220000000800 */
[--C-:B-1----:R-:W-:Y:S09]  /*73d0*/  FFMA.FTZ R3, R144, c[0x0][0x2d0], -R147.reuse ;  /* 0x0000b40090037a23 */ /* 0x102ff20000010893 */
[----:B------:R1:W5:Y:S02]  /*73e0*/  MUFU.EX2 R172, R3 ;  /* 0x0000000300ac7308 */ /* 0x0003640000000800 */
[--C-:B-1----:R-:W-:Y:S02]  /*73f0*/  FFMA.FTZ R3, R142, c[0x0][0x2d0], -R147.reuse ;  /* 0x0000b4008e037a23 */ /* 0x102fe40000010893 */
[C---:B----4-:R-:W-:Y:S06]  /*7400*/  FMUL.FTZ R8, R2.reuse, R128 ;  /* 0x0000008002087220 */ /* 0x050fec0000410000 */
[----:B------:R1:W-:Y:S01]  /*7410*/  MUFU.EX2 R174, R3 ;  /* 0x0000000300ae7308 */ /* 0x0003e20000000800 */
[C---:B------:R-:W-:Y:S02]  /*7420*/  FMUL.FTZ R9, R2.reuse, R129 ;  /* 0x0000008102097220 */ /* 0x040fe40000410000 */
        /* <DEDUP_REMOVED lines=10> */
[----:B------:R-:W-:Y:S01]  /*74d0*/  FMUL.FTZ R20, R2, R116 ;  /* 0x0000007402147220 */ /* 0x000fe20000410000 */
[----:B-1-3--:R-:W-:Y:S01]  /*74e0*/  FMNMX.FTZ R3, R0, R4, !PT ;  /* 0x0000000400037209 */ /* 0x00afe20007810000 */
[--C-:B------:R-:W-:Y:S01]  /*74f0*/  FFMA.FTZ R0, R136, c[0x0][0x2d0], -R147.reuse ;  /* 0x0000b40088007a23 */ /* 0x100fe20000010893 */
[----:B-----5:R-:W-:Y:S01]  /*7500*/  F2FP.PACK_AB R136, R172, R6 ;  /* 0x00000006ac88723e */ /* 0x020fe200000000ff */
[C---:B------:R-:W-:Y:S02]  /*7510*/  FMUL.FTZ R28, R2.reuse, R108 ;  /* 0x0000006c021c7220 */ /* 0x040fe40000410000 */
[----:B------:R-:W-:Y:S01]  /*7520*/  FMUL.FTZ R144, R3, c[0x0][0x2d0] ;  /* 0x0000b40003907a20 */ /* 0x000fe20000410000 */
[----:B------:R-:W1:Y:S01]  /*7530*/  MUFU.EX2 R175, R0 ;  /* 0x0000000000af7308 */ /* 0x000e620000000800 */
[C---:B------:R-:W-:Y:S02]  /*7540*/  FMUL.FTZ R29, R2.reuse, R109 ;  /* 0x0000006d021d7220 */ /* 0x040fe40000410000 */
[----:B--2---:R-:W-:Y:S02]  /*7550*/  FFMA.FTZ R4, R143, c[0x0][0x2d0], -R144 ;  /* 0x0000b4008f047a23 */ /* 0x004fe40000010890 */
[C---:B------:R-:W-:Y:S02]  /*7560*/  FMUL.FTZ R36, R2.reuse, R36 ;  /* 0x0000002402247220 */ /* 0x040fe40000410000 */
[C---:B------:R-:W-:Y:S02]  /*7570*/  FMUL.FTZ R37, R2.reuse, R37 ;  /* 0x0000002502257220 */ /* 0x040fe40000410000 */
[C---:B------:R-:W-:Y:S01]  /*7580*/  FMUL.FTZ R40, R2.reuse, R40 ;  /* 0x0000002802287220 */ /* 0x040fe20000410000 */
[----:B------:R2:W-:Y:S01]  /*7590*/  MUFU.EX2 R171, R4 ;  /* 0x0000000400ab7308 */ /* 0x0005e20000000800 */
[C---:B------:R-:W-:Y:S02]  /*75a0*/  FMUL.FTZ R41, R2.reuse, R41 ;  /* 0x0000002902297220 */ /* 0x040fe40000410000 */
[C---:B------:R-:W-:Y:S02]  /*75b0*/  FMUL.FTZ R44, R2.reuse, R44 ;  /* 0x0000002c022c7220 */ /* 0x040fe40000410000 */
[C---:B------:R-:W-:Y:S02]  /*75c0*/  FMUL.FTZ R45, R2.reuse, R45 ;  /* 0x0000002d022d7220 */ /* 0x040fe40000410000 */
[C---:B------:R-:W-:Y:S02]  /*75d0*/  FMUL.FTZ R48, R2.reuse, R48 ;  /* 0x0000003002307220 */ /* 0x040fe40000410000 */
[C---:B------:R-:W-:Y:S02]  /*75e0*/  FMUL.FTZ R49, R2.reuse, R49 ;  /* 0x0000003102317220 */ /* 0x040fe40000410000 */
[C---:B------:R-:W-:Y:S02]  /*75f0*/  FMUL.FTZ R52, R2.reuse, R52 ;  /* 0x0000003402347220 */ /* 0x040fe40000410000 */
[C---:B------:R-:W-:Y:S01]  /*7600*/  FMUL.FTZ R53, R2.reuse, R53 ;  /* 0x0000003502357220 */ /* 0x040fe20000410000 */
[----:B-1----:R-:W-:Y:S01]  /*7610*/  F2FP.PACK_AB R138, R175, R174 ;  /* 0x000000aeaf8a723e */ /* 0x002fe200000000ff */
[----:B------:R-:W-:Y:S02]  /*7620*/  FADD.FTZ R0, -R3, R102 ;  /* 0x0000006603007221 */ /* 0x000fe40000010100 */
[----:B------:R-:W-:Y:S02]  /*7630*/  FFMA.FTZ R102, R2, R193, R6 ;  /* 0x000000c102667223 */ /* 0x000fe40000010006 */
[----:B------:R-:W-:Y:S02]  /*7640*/  FMUL.FTZ R0, R0, c[0x0][0x2d0] ;  /* 0x0000b40000007a20 */ /* 0x000fe40000410000 */
[C---:B------:R-:W-:Y:S02]  /*7650*/  FMUL.FTZ R56, R2.reuse, R56 ;  /* 0x0000003802387220 */ /* 0x040fe40000410000 */
[C---:B------:R-:W-:Y:S02]  /*7660*/  FMUL.FTZ R57, R2.reuse, R57 ;  /* 0x0000003902397220 */ /* 0x040fe40000410000 */
[--C-:B--2---:R-:W-:Y:S01]  /*7670*/  FFMA.FTZ R4, R145, c[0x0][0x2d0], -R144.reuse ;  /* 0x0000b40091047a23 */ /* 0x104fe20000010890 */
[----:B------:R-:W1:Y:S01]  /*7680*/  MUFU.EX2 R0, R0 ;  /* 0x0000000000007308 */ /* 0x000e620000000800 */
[C---:B------:R-:W-:Y:S02]  /*7690*/  FMUL.FTZ R60, R2.reuse, R60 ;  /* 0x0000003c023c7220 */ /* 0x040fe40000410000 */
[C---:B------:R-:W-:Y:S02]  /*76a0*/  FMUL.FTZ R61, R2.reuse, R61 ;  /* 0x0000003d023d7220 */ /* 0x040fe40000410000 */
[C---:B------:R-:W-:Y:S02]  /*76b0*/  FMUL.FTZ R64, R2.reuse, R64 ;  /* 0x0000004002407220 */ /* 0x040fe40000410000 */
[C---:B------:R-:W-:Y:S02]  /*76c0*/  FMUL.FTZ R65, R2.reuse, R65 ;  /* 0x0000004102417220 */ /* 0x040fe40000410000 */
[C---:B------:R-:W-:Y:S01]  /*76d0*/  FMUL.FTZ R68, R2.reuse, R68 ;  /* 0x0000004402447220 */ /* 0x040fe20000410000 */
[----:B------:R2:W3:Y:S01]  /*76e0*/  MUFU.EX2 R145, R4 ;  /* 0x0000000400917308 */ /* 0x0004e20000000800 */
[C---:B------:R-:W-:Y:S02]  /*76f0*/  FMUL.FTZ R69, R2.reuse, R69 ;  /* 0x0000004502457220 */ /* 0x040fe40000410000 */
[C---:B------:R-:W-:Y:S02]  /*7700*/  FMUL.FTZ R72, R2.reuse, R72 ;  /* 0x0000004802487220 */ /* 0x040fe40000410000 */
[C---:B------:R-:W-:Y:S02]  /*7710*/  FMUL.FTZ R73, R2.reuse, R73 ;  /* 0x0000004902497220 */ /* 0x040fe40000410000 */
[C---:B------:R-:W-:Y:S02]  /*7720*/  FMUL.FTZ R76, R2.reuse, R76 ;  /* 0x0000004c024c7220 */ /* 0x040fe40000410000 */
[C---:B------:R-:W-:Y:S02]  /*7730*/  FMUL.FTZ R77, R2.reuse, R77 ;  /* 0x0000004d024d7220 */ /* 0x040fe40000410000 */
[C---:B------:R-:W-:Y:S02]  /*7740*/  FMUL.FTZ R80, R2.reuse, R80 ;  /* 0x0000005002507220 */ /* 0x040fe40000410000 */
[----:B------:R-:W-:Y:S02]  /*7750*/  FMUL.FTZ R81, R2, R81 ;  /* 0x0000005102517220 */ /* 0x000fe40000410000 */
[C---:B-1----:R-:W-:Y:S02]  /*7760*/  FMUL.FTZ R10, R0.reuse, R130 ;  /* 0x00000082000a7220 */ /* 0x042fe40000410000 */
[C---:B------:R-:W-:Y:S02]  /*7770*/  FMUL.FTZ R11, R0.reuse, R131 ;  /* 0x00000083000b7220 */ /* 0x040fe40000410000 */
[----:B------:R-:W-:Y:S01]  /*7780*/  LDSM.16.MT88.4 R128, [R178] ;  /* 0x00000000b280783b */ /* 0x000fe20000004200 */
[C---:B------:R-:W-:Y:S02]  /*7790*/  FMUL.FTZ R18, R0.reuse, R122 ;  /* 0x0000007a00127220 */ /* 0x040fe40000410000 */
[C---:B------:R-:W-:Y:S02]  /*77a0*/  FMUL.FTZ R19, R0.reuse, R123 ;  /* 0x0000007b00137220 */ /* 0x040fe40000410000 */
[--C-:B--2---:R-:W-:Y:S02]  /*77b0*/  FFMA.FTZ R4, R141, c[0x0][0x2d0], -R144.reuse ;  /* 0x0000b4008d047a23 */ /* 0x104fe40000010890 */
[C---:B------:R-:W-:Y:S01]  /*77c0*/  FMUL.FTZ R6, R0.reuse, R134 ;  /* 0x0000008600067220 */ /* 0x040fe20000410000 */
[----:B------:R-:W1:Y:S01]  /*77d0*/  LDSM.16.MT88.4 R140, [R177] ;  /* 0x00000000b18c783b */ /* 0x000e620000004200 */
[----:B------:R2:W-:Y:S01]  /*77e0*/  MUFU.EX2 R173, R4 ;  /* 0x0000000400ad7308 */ /* 0x0005e20000000800 */
[C---:B------:R-:W-:Y:S02]  /*77f0*/  FMUL.FTZ R7, R0.reuse, R135 ;  /* 0x0000008700077220 */ /* 0x040fe40000410000 */
[C---:B------:R-:W-:Y:S02]  /*7800*/  FMUL.FTZ R26, R0.reuse, R114 ;  /* 0x00000072001a7220 */ /* 0x040fe40000410000 */
[C---:B------:R-:W-:Y:S02]  /*7810*/  FMUL.FTZ R27, R0.reuse, R115 ;  /* 0x00000073001b7220 */ /* 0x040fe40000410000 */
[----:B------:R-:W4:Y:S01]  /*7820*/  LDSM.16.MT88.4 R120, [R180] ;  /* 0x00000000b478783b */ /* 0x000f220000004200 */
[C---:B------:R-:W-:Y:S02]  /*7830*/  FMUL.FTZ R14, R0.reuse, R126 ;  /* 0x0000007e000e7220 */ /* 0x040fe40000410000 */
[C---:B------:R-:W-:Y:S02]  /*7840*/  FMUL.FTZ R15, R0.reuse, R127 ;  /* 0x0000007f000f7220 */ /* 0x040fe40000410000 */
[C---:B------:R-:W-:Y:S02]  /*7850*/  FMUL.FTZ R34, R0.reuse, R106 ;  /* 0x0000006a00227220 */ /* 0x040fe40000410000 */
[C---:B------:R-:W-:Y:S01]  /*7860*/  FMUL.FTZ R35, R0.reuse, R107 ;  /* 0x0000006b00237220 */ /* 0x040fe20000410000 */
[----:B------:R-:W5:Y:S01]  /*7870*/  LDSM.16.MT88.4 R112, [R179] ;  /* 0x00000000b370783b */ /* 0x000f620000004200 */
[C---:B------:R-:W-:Y:S02]  /*7880*/  FMUL.FTZ R22, R0.reuse, R118 ;  /* 0x0000007600167220 */ /* 0x040fe40000410000 */
[C---:B------:R-:W-:Y:S02]  /*7890*/  FMUL.FTZ R23, R0.reuse, R119 ;  /* 0x0000007700177220 */ /* 0x040fe40000410000 */
[C---:B------:R-:W-:Y:S02]  /*78a0*/  FMUL.FTZ R30, R0.reuse, R110 ;  /* 0x0000006e001e7220 */ /* 0x040fe40000410000 */
[C---:B------:R-:W-:Y:S01]  /*78b0*/  FMUL.FTZ R31, R0.reuse, R111 ;  /* 0x0000006f001f7220 */ /* 0x040fe20000410000 */
[----:B------:R-:W4:Y:S01]  /*78c0*/  LDSM.16.MT88.4 R104, [R177+0x2000] ;  /* 0x00200000b168783b */ /* 0x000f220000004200 */
[--C-:B--2---:R-:W-:Y:S01]  /*78d0*/  FFMA.FTZ R4, R137, c[0x0][0x2d0], -R144.reuse ;  /* 0x0000b40089047a23 */ /* 0x104fe20000010890 */
[----:B---3--:R-:W-:Y:S01]  /*78e0*/  F2FP.PACK_AB R137, R145, R171 ;  /* 0x000000ab9189723e */ /* 0x008fe200000000ff */
[C---:B------:R-:W-:Y:S02]  /*78f0*/  FMUL.FTZ R38, R0.reuse, R38 ;  /* 0x0000002600267220 */ /* 0x040fe40000410000 */
[----:B------:R-:W2:Y:S01]  /*7900*/  MUFU.EX2 R195, R4 ;  /* 0x0000000400c37308 */ /* 0x000ea20000000800 */
[C---:B------:R-:W-:Y:S02]  /*7910*/  FMUL.FTZ R39, R0.reuse, R39 ;  /* 0x0000002700277220 */ /* 0x040fe40000410000 */
[C---:B------:R-:W-:Y:S01]  /*7920*/  FMUL.FTZ R42, R0.reuse, R42 ;  /* 0x0000002a002a7220 */ /* 0x040fe20000410000 */
[----:B------:R-:W-:Y:S01]  /*7930*/  LDSM.16.MT88.4 R108, [R177+0x800] ;  /* 0x00080000b16c783b */ /* 0x000fe20000004200 */
        /* <DEDUP_REMOVED lines=10> */
[----:B--2---:R-:W-:Y:S01]  /*79e0*/  F2FP.PACK_AB R139, R195, R173 ;  /* 0x000000adc38b723e */ /* 0x004fe200000000ff */
[----:B------:R-:W-:Y:S02]  /*79f0*/  FMUL.FTZ R4, R2, R132 ;  /* 0x0000008402047220 */ /* 0x000fe40000410000 */
[C---:B------:R-:W-:Y:S02]  /*7a00*/  FMUL.FTZ R63, R0.reuse, R63 ;  /* 0x0000003f003f7220 */ /* 0x040fe40000410000 */
[C---:B------:R-:W-:Y:S02]  /*7a10*/  FMUL.FTZ R66, R0.reuse, R66 ;  /* 0x0000004200427220 */ /* 0x040fe40000410000 */
[----:B------:R-:W-:Y:S01]  /*7a20*/  FMUL.FTZ R67, R0, R67 ;  /* 0x0000004300437220 */ /* 0x000fe20000410000 */
[C---:B-1----:R-:W-:Y:S05]  /*7a30*/  HMMA.16816.F32 R4, R136.reuse, R140, R4 ;  /* 0x0000008c8804723c */ /* 0x042fea0000001804 */
[C---:B------:R-:W-:Y:S02]  /*7a40*/  FMUL.FTZ R84, R2.reuse, R84 ;  /* 0x0000005402547220 */ /* 0x040fe40000410000 */
[C---:B------:R-:W-:Y:S01]  /*7a50*/  FMUL.FTZ R85, R2.reuse, R85 ;  /* 0x0000005502557220 */ /* 0x040fe20000410000 */
[C---:B------:R-:W-:Y:S04]  /*7a60*/  HMMA.16816.F32 R8, R136.reuse, R142, R8 ;  /* 0x0000008e8808723c */ /* 0x040fe80000001808 */
[C---:B------:R-:W-:Y:S02]  /*7a70*/  FMUL.FTZ R88, R2.reuse, R88 ;  /* 0x0000005802587220 */ /* 0x040fe40000410000 */
[----:B------:R-:W-:Y:S02]  /*7a80*/  FMUL.FTZ R89, R2, R89 ;  /* 0x0000005902597220 */ /* 0x000fe40000410000 */
[C---:B------:R-:W-:Y:S04]  /*7a90*/  HMMA.16816.F32 R12, R136.reuse, R128, R12 ;  /* 0x00000080880c723c */ /* 0x040fe8000000180c */
[C---:B------:R-:W-:Y:S02]  /*7aa0*/  FMUL.FTZ R70, R0.reuse, R70 ;  /* 0x0000004600467220 */ /* 0x040fe40000410000 */
[C---:B------:R-:W-:Y:S02]  /*7ab0*/  FMUL.FTZ R71, R0.reuse, R71 ;  /* 0x0000004700477220 */ /* 0x040fe40000410000 */
[C---:B------:R-:W-:Y:S01]  /*7ac0*/  HMMA.16816.F32 R16, R136.reuse, R130, R16 ;  /* 0x000000828810723c */ /* 0x040fe20000001810 */
[----:B------:R-:W-:Y:S03]  /*7ad0*/  LDSM.16.MT88.4 R128, [R177+0x1800] ;  /* 0x00180000b180783b */ /* 0x000fe60000004200 */
[C---:B------:R-:W-:Y:S02]  /*7ae0*/  FMUL.FTZ R74, R0.reuse, R74 ;  /* 0x0000004a004a7220 */ /* 0x040fe40000410000 */
[C---:B------:R-:W-:Y:S02]  /*7af0*/  FMUL.FTZ R75, R0.reuse, R75 ;  /* 0x0000004b004b7220 */ /* 0x040fe40000410000 */
[C---:B----4-:R-:W-:Y:S04]  /*7b00*/  HMMA.16816.F32 R20, R136.reuse, R120, R20 ;  /* 0x000000788814723c */ /* 0x050fe80000001814 */
[C---:B------:R-:W-:Y:S02]  /*7b10*/  FMUL.FTZ R78, R0.reuse, R78 ;  /* 0x0000004e004e7220 */ /* 0x040fe40000410000 */
[C---:B------:R-:W-:Y:S02]  /*7b20*/  FMUL.FTZ R79, R0.reuse, R79 ;  /* 0x0000004f004f7220 */ /* 0x040fe40000410000 */
[C---:B------:R-:W-:Y:S04]  /*7b30*/  HMMA.16816.F32 R24, R136.reuse, R122, R24 ;  /* 0x0000007a8818723c */ /* 0x040fe80000001818 */
[--C-:B------:R-:W-:Y:S02]  /*7b40*/  FFMA.FTZ R120, R169, c[0x0][0x2d0], -R147.reuse ;  /* 0x0000b400a9787a23 */ /* 0x100fe40000010893 */
[C---:B------:R-:W-:Y:S02]  /*7b50*/  FMUL.FTZ R82, R0.reuse, R82 ;  /* 0x0000005200527220 */ /* 0x040fe40000410000 */
[C---:B-----5:R-:W-:Y:S01]  /*7b60*/  HMMA.16816.F32 R28, R136.reuse, R112, R28 ;  /* 0x00000070881c723c */ /* 0x060fe2000000181c */
[----:B------:R-:W-:Y:S03]  /*7b70*/  MUFU.EX2 R143, R120 ;  /* 0x00000078008f7308 */ /* 0x000fe60000000800 */
[C---:B------:R-:W-:Y:S02]  /*7b80*/  FMUL.FTZ R83, R0.reuse, R83 ;  /* 0x0000005300537220 */ /* 0x040fe40000410000 */
[C---:B------:R-:W-:Y:S02]  /*7b90*/  FMUL.FTZ R86, R0.reuse, R86 ;  /* 0x0000005600567220 */ /* 0x040fe40000410000 */
[C---:B------:R-:W-:Y:S01]  /*7ba0*/  HMMA.16816.F32 R32, R136.reuse, R114, R32 ;  /* 0x000000728820723c */ /* 0x040fe20000001820 */
[----:B------:R-:W-:Y:S03]  /*7bb0*/  LDSM.16.MT88.4 R112, [R178+0x800] ;  /* 0x00080000b270783b */ /* 0x000fe60000004200 */
[C---:B------:R-:W-:Y:S02]  /*7bc0*/  FMUL.FTZ R87, R0.reuse, R87 ;  /* 0x0000005700577220 */ /* 0x040fe40000410000 */
[C---:B------:R-:W-:Y:S02]  /*7bd0*/  FMUL.FTZ R90, R0.reuse, R90 ;  /* 0x0000005a005a7220 */ /* 0x040fe40000410000 */
[C---:B------:R-:W-:Y:S04]  /*7be0*/  HMMA.16816.F32 R36, R136.reuse, R104, R36 ;  /* 0x000000688824723c */ /* 0x040fe80000001824 */
[----:B------:R-:W-:Y:S02]  /*7bf0*/  FMUL.FTZ R91, R0, R91 ;  /* 0x0000005b005b7220 */ /* 0x000fe40000410000 */
[C---:B------:R-:W-:Y:S02]  /*7c00*/  FMUL.FTZ R92, R2.reuse, R92 ;  /* 0x0000005c025c7220 */ /* 0x040fe40000410000 */
[C---:B------:R-:W-:Y:S01]  /*7c10*/  HMMA.16816.F32 R40, R136.reuse, R106, R40 ;  /* 0x0000006a8828723c */ /* 0x040fe20000001828 */
[----:B------:R-:W1:Y:S03]  /*7c20*/  LDSM.16.MT88.4 R104, [R178+0x2000] ;  /* 0x00200000b268783b */ /* 0x000e660000004200 */
[C---:B------:R-:W-:Y:S02]  /*7c30*/  FMUL.FTZ R93, R2.reuse, R93 ;  /* 0x0000005d025d7220 */ /* 0x040fe40000410000 */
[C---:B------:R-:W-:Y:S02]  /*7c40*/  FMUL.FTZ R96, R2.reuse, R96 ;  /* 0x0000006002607220 */ /* 0x040fe40000410000 */
[----:B------:R-:W-:Y:S04]  /*7c50*/  FMUL.FTZ R97, R2, R97 ;  /* 0x0000006102617220 */ /* 0x000fe80000410000 */
[----:B------:R-:W-:Y:S02]  /*7c60*/  FFMA.FTZ R2, R152, c[0x0][0x2d0], -R147 ;  /* 0x0000b40098027a23 */ /* 0x000fe40000010893 */
[----:B------:R-:W-:Y:S02]  /*7c70*/  FFMA.FTZ R101, R153, c[0x0][0x2d0], -R144 ;  /* 0x0000b40099657a23 */ /* 0x000fe40000010890 */
[----:B------:R2:W-:Y:S01]  /*7c80*/  MUFU.EX2 R124, R2 ;  /* 0x00000002007c7308 */ /* 0x0005e20000000800 */
[C---:B------:R-:W-:Y:S02]  /*7c90*/  FMUL.FTZ R94, R0.reuse, R94 ;  /* 0x0000005e005e7220 */ /* 0x040fe40000410000 */
[C---:B------:R-:W-:Y:S02]  /*7ca0*/  FMUL.FTZ R95, R0.reuse, R95 ;  /* 0x0000005f005f7220 */ /* 0x040fe40000410000 */
[C---:B------:R-:W-:Y:S02]  /*7cb0*/  FMUL.FTZ R98, R0.reuse, R98 ;  /* 0x0000006200627220 */ /* 0x040fe40000410000 */
[C---:B------:R-:W-:Y:S02]  /*7cc0*/  FMUL.FTZ R99, R0.reuse, R99 ;  /* 0x0000006300637220 */ /* 0x040fe40000410000 */
[----:B------:R-:W-:Y:S01]  /*7cd0*/  FFMA.FTZ R0, R0, R194, R171 ;  /* 0x000000c200007223 */ /* 0x000fe200000100ab */
[----:B------:R3:W-:Y:S03]  /*7ce0*/  MUFU.EX2 R125, R101 ;  /* 0x00000065007d7308 */ /* 0x0007e60000000800 */
[----:B------:R-:W-:Y:S02]  /*7cf0*/  FADD.FTZ R116, R145, R0 ;  /* 0x0000000091747221 */ /* 0x000fe40000010000 */
[--C-:B------:R-:W-:Y:S02]  /*7d00*/  FFMA.FTZ R0, R168, c[0x0][0x2d0], -R147.reuse ;  /* 0x0000b400a8007a23 */ /* 0x100fe40000010893 */
[----:B------:R-:W-:Y:S02]  /*7d10*/  FADD.FTZ R122, R173, R116 ;  /* 0x00000074ad7a7221 */ /* 0x000fe40000010000 */
[----:B------:R-:W-:Y:S01]  /*7d20*/  LDSM.16.MT88.4 R116, [R180+0x1000] ;  /* 0x00100000b474783b */ /* 0x000fe20000004200 */
[----:B------:R4:W-:Y:S01]  /*7d30*/  MUFU.EX2 R152, R0 ;  /* 0x0000000000987308 */ /* 0x0009e20000000800 */
[--C-:B--2---:R-:W-:Y:S01]  /*7d40*/  FFMA.FTZ R2, R150, c[0x0][0x2d0], -R147.reuse ;  /* 0x0000b40096027a23 */ /* 0x104fe20000010893 */
[C---:B-1----:R-:W-:Y:S08]  /*7d50*/  HMMA.16816.F32 R44, R136.reuse, R104, R44 ;  /* 0x00000068882c723c */ /* 0x042ff0000000182c */
[----:B------:R1:W-:Y:S01]  /*7d60*/  MUFU.EX2 R126, R2 ;  /* 0x00000002007e7308 */ /* 0x0003e20000000800 */
[C---:B------:R-:W-:Y:S01]  /*7d70*/  HMMA.16816.F32 R48, R136.reuse, R106, R48 ;  /* 0x0000006a8830723c */ /* 0x040fe20000001830 */
[----:B------:R-:W2:Y:S02]  /*7d80*/  LDSM.16.MT88.4 R104, [R180+0x2000] ;  /* 0x00200000b468783b */ /* 0x000ea40000004200 */
[--C-:B---3--:R-:W-:Y:S02]  /*7d90*/  FFMA.FTZ R101, R158, c[0x0][0x2d0], -R147.reuse ;  /* 0x0000b4009e657a23 */ /* 0x108fe40000010893 */
[--C-:B----4-:R-:W-:Y:S02]  /*7da0*/  FFMA.FTZ R0, R165, c[0x0][0x2d0], -R147.reuse ;  /* 0x0000b400a5007a23 */ /* 0x110fe40000010893 */
[--C-:B-1----:R-:W-:Y:S04]  /*7db0*/  FFMA.FTZ R2, R148, c[0x0][0x2d0], -R147.reuse ;  /* 0x0000b40094027a23 */ /* 0x102fe80000010893 */
[----:B------:R1:W-:Y:S01]  /*7dc0*/  MUFU.EX2 R182, R2 ;  /* 0x0000000200b67308 */ /* 0x0003e20000000800 */
[C---:B--2---:R-:W-:Y:S08]  /*7dd0*/  HMMA.16816.F32 R52, R136.reuse, R104, R52 ;  /* 0x000000688834723c */ /* 0x044ff00000001834 */
[C---:B------:R-:W-:Y:S01]  /*7de0*/  HMMA.16816.F32 R56, R136.reuse, R106, R56 ;  /* 0x0000006a8838723c */ /* 0x040fe20000001838 */
[----:B------:R-:W2:Y:S03]  /*7df0*/  LDSM.16.MT88.4 R104, [R179+0x2000] ;  /* 0x00200000b368783b */ /* 0x000ea60000004200 */
[--C-:B-1----:R-:W-:Y:S02]  /*7e00*/  FFMA.FTZ R2, R146, c[0x0][0x2d0], -R147.reuse ;  /* 0x0000b40092027a23 */ /* 0x102fe40000010893 */
[----:B------:R1:W-:Y:S10]  /*7e10*/  MUFU.EX2 R146, R101 ;  /* 0x0000006500927308 */ /* 0x0003f40000000800 */
[----:B------:R3:W-:Y:S01]  /*7e20*/  MUFU.EX2 R190, R2 ;  /* 0x0000000200be7308 */ /* 0x0007e20000000800 */
[--C-:B-1----:R-:W-:Y:S09]  /*7e30*/  FFMA.FTZ R101, R161, c[0x0][0x2d0], -R144.reuse ;  /* 0x0000b400a1657a23 */ /* 0x102ff20000010890 */
[----:B------:R-:W-:Y:S01]  /*7e40*/  MUFU.EX2 R101, R101 ;  /* 0x0000006500657308 */ /* 0x000fe20000000800 */
[--C-:B---3--:R-:W-:Y:S01]  /*7e50*/  FFMA.FTZ R2, R151, c[0x0][0x2d0], -R144.reuse ;  /* 0x0000b40097027a23 */ /* 0x108fe20000010890 */
[C---:B--2---:R-:W-:Y:S08]  /*7e60*/  HMMA.16816.F32 R60, R136.reuse, R104, R60 ;  /* 0x00000068883c723c */ /* 0x044ff0000000183c */
[----:B------:R1:W2:Y:S01]  /*7e70*/  MUFU.EX2 R123, R2 ;  /* 0x00000002007b7308 */ /* 0x0002a20000000800 */
[C---:B------:R-:W-:Y:S01]  /*7e80*/  HMMA.16816.F32 R64, R136.reuse, R106, R64 ;  /* 0x0000006a8840723c */ /* 0x040fe20000001840 */
[----:B------:R-:W3:Y:S02]  /*7e90*/  LDSM.16.MT88.4 R104, [R177+0x4000] ;  /* 0x00400000b168783b */ /* 0x000ee40000004200 */
[--C-:B-1----:R-:W-:Y:S06]  /*7ea0*/  FFMA.FTZ R2, R149, c[0x0][0x2d0], -R144.reuse ;  /* 0x0000b40095027a23 */ /* 0x102fec0000010890 */
[----:B------:R1:W-:Y:S01]  /*7eb0*/  MUFU.EX2 R181, R2 ;  /* 0x0000000200b57308 */ /* 0x0003e20000000800 */
[C---:B---3--:R-:W-:Y:S08]  /*7ec0*/  HMMA.16816.F32 R68, R136.reuse, R104, R68 ;  /* 0x000000688844723c */ /* 0x048ff00000001844 */
[C---:B------:R-:W-:Y:S01]  /*7ed0*/  HMMA.16816.F32 R72, R136.reuse, R106, R72 ;  /* 0x0000006a8848723c */ /* 0x040fe20000001848 */
[----:B------:R-:W3:Y:S03]  /*7ee0*/  LDSM.16.MT88.4 R104, [R178+0x4000] ;  /* 0x00400000b268783b */ /* 0x000ee60000004200 */
[----:B-1----:R-:W-:Y:S02]  /*7ef0*/  FFMA.FTZ R2, R154, c[0x0][0x2d0], -R144 ;  /* 0x0000b4009a027a23 */ /* 0x002fe40000010890 */
[----:B------:R1:W-:Y:S10]  /*7f00*/  MUFU.EX2 R154, R0 ;  /* 0x00000000009a7308 */ /* 0x0003f40000000800 */
[----:B------:R4:W5:Y:S01]  /*7f10*/  MUFU.EX2 R171, R2 ;  /* 0x0000000200ab7308 */ /* 0x0009620000000800 */
[--C-:B-1----:R-:W-:Y:S09]  /*7f20*/  FFMA.FTZ R0, R156, c[0x0][0x2d0], -R147.reuse ;  /* 0x0000b4009c007a23 */ /* 0x102ff20000010893 */
[----:B------:R1:W-:Y:S01]  /*7f30*/  MUFU.EX2 R153, R0 ;  /* 0x0000000000997308 */ /* 0x0003e20000000800 */
[----:B----4-:R-:W-:Y:S01]  /*7f40*/  FADD.FTZ R2, R172, R102 ;  /* 0x00000066ac027221 */ /* 0x010fe20000010000 */
[C---:B---3--:R-:W-:Y:S03]  /*7f50*/  HMMA.16816.F32 R76, R136.reuse, R104, R76 ;  /* 0x00000068884c723c */ /* 0x048fe6000000184c */
[--C-:B------:R-:W-:Y:S05]  /*7f60*/  FFMA.FTZ R102, R159, c[0x0][0x2d0], -R147.reuse ;  /* 0x0000b4009f667a23 */ /* 0x100fea0000010893 */
[----:B------:R-:W3:Y:S01]  /*7f70*/  MUFU.EX2 R145, R102 ;  /* 0x0000006600917308 */ /* 0x000ee20000000800 */
[C---:B------:R-:W-:Y:S01]  /*7f80*/  HMMA.16816.F32 R80, R136.reuse, R106, R80 ;  /* 0x0000006a8850723c */ /* 0x040fe20000001850 */
[----:B------:R-:W4:Y:S02]  /*7f90*/  LDSM.16.MT88.4 R104, [R180+0x4000] ;  /* 0x00400000b468783b */ /* 0x000f240000004200 */
[--C-:B-1----:R-:W-:Y:S06]  /*7fa0*/  FFMA.FTZ R0, R155, c[0x0][0x2d0], -R147.reuse ;  /* 0x0000b4009b007a23 */ /* 0x102fec0000010893 */
[----:B------:R1:W-:Y:S03]  /*7fb0*/  MUFU.EX2 R155, R0 ;  /* 0x00000000009b7308 */ /* 0x0003e60000000800 */
[--C-:B-1----:R-:W-:Y:S01]  /*7fc0*/  FFMA.FTZ R0, R166, c[0x0][0x2d0], -R144.reuse ;  /* 0x0000b400a6007a23 */ /* 0x102fe20000010890 */
[C---:B----4-:R-:W-:Y:S06]  /*7fd0*/  HMMA.16816.F32 R84, R136.reuse, R104, R84 ;  /* 0x000000688854723c */ /* 0x050fec0000001854 */
[----:B------:R1:W-:Y:S02]  /*7fe0*/  MUFU.EX2 R151, R0 ;  /* 0x0000000000977308 */ /* 0x0003e40000000800 */
[C---:B------:R-:W-:Y:S01]  /*7ff0*/  HMMA.16816.F32 R88, R136.reuse, R106, R88 ;  /* 0x0000006a8858723c */ /* 0x040fe20000001858 */
[----:B------:R-:W4:Y:S03]  /*8000*/  LDSM.16.MT88.4 R104, [R179+0x4000] ;  /* 0x00400000b368783b */ /* 0x000f260000004200 */
[--C-:B-1----:R-:W-:Y:S04]  /*8010*/  FFMA.FTZ R0, R167, c[0x0][0x2d0], -R144.reuse ;  /* 0x0000b400a7007a23 */ /* 0x102fe80000010890 */
[----:B------:R1:W-:Y:S01]  /*8020*/  MUFU.EX2 R150, R0 ;  /* 0x0000000000967308 */ /* 0x0003e20000000800 */
[C---:B----4-:R-:W-:Y:S03]  /*8030*/  HMMA.16816.F32 R92, R136.reuse, R104, R92 ;  /* 0x00000068885c723c */ /* 0x050fe6000000185c */
[--C-:B-1----:R-:W-:Y:S04]  /*8040*/  FFMA.FTZ R0, R164, c[0x0][0x2d0], -R144.reuse ;  /* 0x0000b400a4007a23 */ /* 0x102fe80000010890 */
[----:B--2---:R-:W-:Y:S01]  /*8050*/  F2FP.PACK_AB R105, R125, R123 ;  /* 0x0000007b7d69723e */ /* 0x004fe200000000ff */
[----:B------:R-:W-:Y:S01]  /*8060*/  HMMA.16816.F32 R96, R136, R106, R96 ;  /* 0x0000006a8860723c */ /* 0x000fe20000001860 */
[----:B------:R1:W-:Y:S03]  /*8070*/  MUFU.EX2 R149, R0 ;  /* 0x0000000000957308 */ /* 0x0003e60000000800 */
[----:B------:R-:W-:Y:S03]  /*8080*/  F2FP.PACK_AB R104, R126, R124 ;  /* 0x0000007c7e68723e */ /* 0x000fe600000000ff */
[----:B------:R-:W-:Y:S02]  /*8090*/  F2FP.PACK_AB R106, R190, R182 ;  /* 0x000000b6be6a723e */ /* 0x000fe400000000ff */
[----:B-----5:R-:W-:Y:S03]  /*80a0*/  F2FP.PACK_AB R107, R171, R181 ;  /* 0x000000b5ab6b723e */ /* 0x020fe600000000ff */
[----:B---3--:R-:W-:Y:S04]  /*80b0*/  F2FP.PACK_AB R136, R145, R143 ;  /* 0x0000008f9188723e */ /* 0x008fe800000000ff */
[C---:B------:R-:W-:Y:S08]  /*80c0*/  HMMA.16816.F32 R4, R104.reuse, R108, R4 ;  /* 0x0000006c6804723c */ /* 0x040ff00000001804 */
[C---:B------:R-:W-:Y:S01]  /*80d0*/  HMMA.16816.F32 R8, R104.reuse, R110, R8 ;  /* 0x0000006e6808723c */ /* 0x040fe20000001808 */
[----:B------:R-:W2:Y:S03]  /*80e0*/  LDSM.16.MT88.4 R108, [R180+0x800] ;  /* 0x00080000b46c783b */ /* 0x000ea60000004200 */
[----:B-1----:R-:W-:Y:S04]  /*80f0*/  FFMA.FTZ R0, R170, c[0x0][0x2d0], -R144 ;  /* 0x0000b400aa007a23 */ /* 0x002fe80000010890 */
[C---:B------:R-:W-:Y:S01]  /*8100*/  HMMA.16816.F32 R12, R104.reuse, R112, R12 ;  /* 0x00000070680c723c */ /* 0x040fe2000000180c */
[----:B------:R1:W-:Y:S07]  /*8110*/  MUFU.EX2 R148, R0 ;  /* 0x0000000000947308 */ /* 0x0003ee0000000800 */
[C---:B------:R-:W-:Y:S01]  /*8120*/  HMMA.16816.F32 R16, R104.reuse, R114, R16 ;  /* 0x000000726810723c */ /* 0x040fe20000001810 */
[----:B------:R-:W3:Y:S03]  /*8130*/  LDSM.16.MT88.4 R112, [R179+0x800] ;  /* 0x00080000b370783b */ /* 0x000ee60000004200 */
[----:B-1----:R-:W-:Y:S02]  /*8140*/  FADD.FTZ R0, R174, R2 ;  /* 0x00000002ae007221 */ /* 0x002fe40000010000 */
[----:B------:R-:W-:Y:S02]  /*8150*/  FFMA.FTZ R2, R157, c[0x0][0x2d0], -R147 ;  /* 0x0000b4009d027a23 */ /* 0x000fe40000010893 */
[----:B------:R-:W-:Y:S02]  /*8160*/  FADD.FTZ R121, R175, R0 ;  /* 0x00000000af797221 */ /* 0x000fe40000010000 */
[----:B------:R1:W4:Y:S02]  /*8170*/  MUFU.EX2 R147, R2 ;  /* 0x0000000200937308 */ /* 0x0003240000000800 */
[----:B------:R-:W-:Y:S01]  /*8180*/  FFMA.FTZ R0, R160, c[0x0][0x2d0], -R144 ;  /* 0x0000b400a0007a23 */ /* 0x000fe20000010890 */
[C---:B--2---:R-:W-:Y:S03]  /*8190*/  HMMA.16816.F32 R20, R104.reuse, R108, R20 ;  /* 0x0000006c6814723c */ /* 0x044fe60000001814 */
[----:B------:R-:W-:Y:S05]  /*81a0*/  FADD.FTZ R102, R124, R121 ;  /* 0x000000797c667221 */ /* 0x000fea0000010000 */
[C---:B------:R-:W-:Y:S01]  /*81b0*/  HMMA.16816.F32 R24, R104.reuse, R110, R24 ;  /* 0x0000006e6818723c */ /* 0x040fe20000001818 */
[----:B------:R-:W2:Y:S01]  /*81c0*/  LDSM.16.MT88.4 R108, [R177+0x2800] ;  /* 0x00280000b16c783b */ /* 0x000ea20000004200 */
[----:B------:R5:W-:Y:S06]  /*81d0*/  MUFU.EX2 R142, R0 ;  /* 0x00000000008e7308 */ /* 0x000bec0000000800 */
[C---:B---3--:R-:W-:Y:S04]  /*81e0*/  HMMA.16816.F32 R28, R104.reuse, R112, R28 ;  /* 0x00000070681c723c */ /* 0x048fe8000000181c */
[----:B-1----:R-:W-:Y:S01]  /*81f0*/  FADD.FTZ R2, R195, R122 ;  /* 0x0000007ac3027221 */ /* 0x002fe20000010000 */
[----:B----4-:R-:W-:Y:S03]  /*8200*/  F2FP.PACK_AB R138, R147, R146 ;  /* 0x00000092938a723e */ /* 0x010fe600000000ff */
[C---:B------:R-:W-:Y:S01]  /*8210*/  HMMA.16816.F32 R32, R104.reuse, R114, R32 ;  /* 0x000000726820723c */ /* 0x040fe20000001820 */
[----:B------:R-:W1:Y:S03]  /*8220*/  LDSM.16.MT88.4 R112, [R178+0x2800] ;  /* 0x00280000b270783b */ /* 0x000e660000004200 */
[----:B------:R-:W-:Y:S04]  /*8230*/  FADD.FTZ R2, R123, R2 ;  /* 0x000000027b027221 */ /* 0x000fe80000010000 */
[----:B------:R-:W-:Y:S01]  /*8240*/  FADD.FTZ R2, R125, R2 ;  /* 0x000000027d027221 */ /* 0x000fe20000010000 */
[----:B------:R-:W-:Y:S03]  /*8250*/  LDSM.16.MT88.4 R120, [R178+0x1800] ;  /* 0x00180000b278783b */ /* 0x000fe60000004200 */
[----:B-----5:R-:W-:Y:S02]  /*8260*/  FFMA.FTZ R0, R163, c[0x0][0x2d0], -R144 ;  /* 0x0000b400a3007a23 */ /* 0x020fe40000010890 */
[----:B------:R-:W-:Y:S02]  /*8270*/  FADD.FTZ R2, R181, R2 ;  /* 0x00000002b5027221 */ /* 0x000fe40000010000 */
[----:B------:R-:W3:Y:S02]  /*8280*/  MUFU.EX2 R141, R0 ;  /* 0x00000000008d7308 */ /* 0x000ee40000000800 */
[----:B------:R-:W-:Y:S04]  /*8290*/  FADD.FTZ R2, R171, R2 ;  /* 0x00000002ab027221 */ /* 0x000fe80000010000 */
[----:B------:R-:W-:Y:S01]  /*82a0*/  FADD.FTZ R2, R151, R2 ;  /* 0x0000000297027221 */ /* 0x000fe20000010000 */
[C---:B--2---:R-:W-:Y:S03]  /*82b0*/  HMMA.16816.F32 R36, R104.reuse, R108, R36 ;  /* 0x0000006c6824723c */ /* 0x044fe60000001824 */
[----:B------:R-:W-:Y:S04]  /*82c0*/  FADD.FTZ R2, R150, R2 ;  /* 0x0000000296027221 */ /* 0x000fe80000010000 */
[----:B------:R-:W-:Y:S01]  /*82d0*/  FADD.FTZ R2, R149, R2 ;  /* 0x0000000295027221 */ /* 0x000fe20000010000 */
[C---:B------:R-:W-:Y:S01]  /*82e0*/  HMMA.16816.F32 R40, R104.reuse, R110, R40 ;  /* 0x0000006e6828723c */ /* 0x040fe20000001828 */
[----:B------:R-:W2:Y:S03]  /*82f0*/  LDSM.16.MT88.4 R108, [R180+0x2800] ;  /* 0x00280000b46c783b */ /* 0x000ea60000004200 */
[----:B---3--:R-:W-:Y:S04]  /*8300*/  F2FP.PACK_AB R137, R141, R142 ;  /* 0x0000008e8d89723e */ /* 0x008fe800000000ff */
[C---:B-1----:R-:W-:Y:S04]  /*8310*/  HMMA.16816.F32 R44, R104.reuse, R112, R44 ;  /* 0x00000070682c723c */ /* 0x042fe8000000182c */
[----:B------:R-:W-:Y:S04]  /*8320*/  FFMA.FTZ R0, R162, c[0x0][0x2d0], -R144 ;  /* 0x0000b400a2007a23 */ /* 0x000fe80000010890 */
[C---:B------:R-:W-:Y:S01]  /*8330*/  HMMA.16816.F32 R48, R104.reuse, R114, R48 ;  /* 0x000000726830723c */ /* 0x040fe20000001830 */
[----:B------:R-:W1:Y:S01]  /*8340*/  LDSM.16.MT88.4 R112, [R179+0x2800] ;  /* 0x00280000b370783b */ /* 0x000e620000004200 */
[----:B------:R-:W3:Y:S06]  /*8350*/  MUFU.EX2 R140, R0 ;  /* 0x00000000008c7308 */ /* 0x000eec0000000800 */
[C---:B--2---:R-:W-:Y:S04]  /*8360*/  HMMA.16816.F32 R52, R104.reuse, R108, R52 ;  /* 0x0000006c6834723c */ /* 0x044fe80000001834 */
[----:B---3--:R-:W-:Y:S01]  /*8370*/  F2FP.PACK_AB R139, R101, R140 ;  /* 0x0000008c658b723e */ /* 0x008fe200000000ff */
[----:B------:R-:W-:Y:S01]  /*8380*/  FADD.FTZ R0, R126, R102 ;  /* 0x000000667e007221 */ /* 0x000fe20000010000 */
[----:B------:R-:W-:Y:S02]  /*8390*/  MOV R102, R3 ;  /* 0x0000000300667202 */ /* 0x000fe40000000f00 */
[C---:B------:R-:W-:Y:S01]  /*83a0*/  HMMA.16816.F32 R56, R104.reuse, R110, R56 ;  /* 0x0000006e6838723c */ /* 0x040fe20000001838 */
[----:B------:R-:W2:Y:S03]  /*83b0*/  LDSM.16.MT88.4 R108, [R177+0x4800] ;  /* 0x00480000b16c783b */ /* 0x000ea60000004200 */
[----:B------:R-:W-:Y:S04]  /*83c0*/  FADD.FTZ R0, R182, R0 ;  /* 0x00000000b6007221 */ /* 0x000fe80000010000 */
[C---:B-1----:R-:W-:Y:S04]  /*83d0*/  HMMA.16816.F32 R60, R104.reuse, R112, R60 ;  /* 0x00000070683c723c */ /* 0x042fe8000000183c */
[----:B------:R-:W-:Y:S04]  /*83e0*/  FADD.FTZ R0, R190, R0 ;  /* 0x00000000be007221 */ /* 0x000fe80000010000 */
[C---:B------:R-:W-:Y:S01]  /*83f0*/  HMMA.16816.F32 R64, R104.reuse, R114, R64 ;  /* 0x000000726840723c */ /* 0x040fe20000001840 */
[----:B------:R-:W1:Y:S03]  /*8400*/  LDSM.16.MT88.4 R112, [R178+0x4800] ;  /* 0x00480000b270783b */ /* 0x000e660000004200 */
[----:B------:R-:W-:Y:S04]  /*8410*/  FADD.FTZ R0, R152, R0 ;  /* 0x0000000098007221 */ /* 0x000fe80000010000 */
[C---:B------:R-:W-:Y:S04]  /*8420*/  FADD.FTZ R0, R154.reuse, R0 ;  /* 0x000000009a007221 */ /* 0x040fe80000010000 */
[----:B------:R-:W-:Y:S04]  /*8430*/  FADD.FTZ R0, R153, R0 ;  /* 0x0000000099007221 */ /* 0x000fe80000010000 */
[C---:B------:R-:W-:Y:S01]  /*8440*/  FADD.FTZ R0, R155.reuse, R0 ;  /* 0x000000009b007221 */ /* 0x040fe20000010000 */
[C---:B--2---:R-:W-:Y:S08]  /*8450*/  HMMA.16816.F32 R68, R104.reuse, R108, R68 ;  /* 0x0000006c6844723c */ /* 0x044ff00000001844 */
[C---:B------:R-:W-:Y:S01]  /*8460*/  HMMA.16816.F32 R72, R104.reuse, R110, R72 ;  /* 0x0000006e6848723c */ /* 0x040fe20000001848 */
[----:B------:R-:W2:Y:S07]  /*8470*/  LDSM.16.MT88.4 R108, [R180+0x4800] ;  /* 0x00480000b46c783b */ /* 0x000eae0000004200 */
[C---:B-1----:R-:W-:Y:S08]  /*8480*/  HMMA.16816.F32 R76, R104.reuse, R112, R76 ;  /* 0x00000070684c723c */ /* 0x042ff0000000184c */
[C---:B------:R-:W-:Y:S01]  /*8490*/  HMMA.16816.F32 R80, R104.reuse, R114, R80 ;  /* 0x000000726850723c */ /* 0x040fe20000001850 */
[----:B------:R-:W1:Y:S07]  /*84a0*/  LDSM.16.MT88.4 R112, [R179+0x4800] ;  /* 0x00480000b370783b */ /* 0x000e6e0000004200 */
[C---:B--2---:R-:W-:Y:S08]  /*84b0*/  HMMA.16816.F32 R84, R104.reuse, R108, R84 ;  /* 0x0000006c6854723c */ /* 0x044ff00000001854 */
[C---:B------:R-:W-:Y:S01]  /*84c0*/  HMMA.16816.F32 R88, R104.reuse, R110, R88 ;  /* 0x0000006e6858723c */ /* 0x040fe20000001858 */
[----:B------:R-:W2:Y:S07]  /*84d0*/  LDSM.16.MT88.4 R108, [R177+0x1000] ;  /* 0x00100000b16c783b */ /* 0x000eae0000004200 */
[C---:B-1----:R-:W-:Y:S08]  /*84e0*/  HMMA.16816.F32 R92, R104.reuse, R112, R92 ;  /* 0x00000070685c723c */ /* 0x042ff0000000185c */
[----:B------:R-:W-:Y:S01]  /*84f0*/  HMMA.16816.F32 R96, R104, R114, R96 ;  /* 0x000000726860723c */ /* 0x000fe20000001860 */
[----:B------:R-:W1:Y:S06]  /*8500*/  LDSM.16.MT88.4 R112, [R178+0x1000] ;  /* 0x00100000b270783b */ /* 0x000e6c0000004200 */
[----:B------:R-:W-:Y:S02]  /*8510*/  F2FP.PACK_AB R104, R154, R152 ;  /* 0x000000989a68723e */ /* 0x000fe400000000ff */
[----:B------:R-:W-:Y:S03]  /*8520*/  F2FP.PACK_AB R106, R155, R153 ;  /* 0x000000999b6a723e */ /* 0x000fe600000000ff */
[----:B------:R-:W-:Y:S02]  /*8530*/  F2FP.PACK_AB R105, R150, R151 ;  /* 0x000000979669723e */ /* 0x000fe400000000ff */
[C---:B------:R-:W-:Y:S07]  /*8540*/  F2FP.PACK_AB R107, R148.reuse, R149 ;  /* 0x00000095946b723e */ /* 0x040fee00000000ff */
[C---:B--2---:R-:W-:Y:S08]  /*8550*/  HMMA.16816.F32 R4, R104.reuse, R108, R4 ;  /* 0x0000006c6804723c */ /* 0x044ff00000001804 */
[C---:B------:R-:W-:Y:S01]  /*8560*/  HMMA.16816.F32 R8, R104.reuse, R110, R8 ;  /* 0x0000006e6808723c */ /* 0x040fe20000001808 */
[----:B------:R-:W2:Y:S07]  /*8570*/  LDSM.16.MT88.4 R108, [R179+0x1000] ;  /* 0x00100000b36c783b */ /* 0x000eae0000004200 */
[C---:B-1----:R-:W-:Y:S08]  /*8580*/  HMMA.16816.F32 R12, R104.reuse, R112, R12 ;  /* 0x00000070680c723c */ /* 0x042ff0000000180c */
[C---:B------:R-:W-:Y:S01]  /*8590*/  HMMA.16816.F32 R16, R104.reuse, R114, R16 ;  /* 0x000000726810723c */ /* 0x040fe20000001810 */
[----:B------:R-:W1:Y:S07]  /*85a0*/  LDSM.16.MT88.4 R112, [R177+0x3000] ;  /* 0x00300000b170783b */ /* 0x000e6e0000004200 */
[C---:B------:R-:W-:Y:S08]  /*85b0*/  HMMA.16816.F32 R20, R104.reuse, R116, R20 ;  /* 0x000000746814723c */ /* 0x040ff00000001814 */
[C---:B------:R-:W-:Y:S01]  /*85c0*/  HMMA.16816.F32 R24, R104.reuse, R118, R24 ;  /* 0x000000766818723c */ /* 0x040fe20000001818 */
[----:B------:R-:W3:Y:S07]  /*85d0*/  LDSM.16.MT88.4 R116, [R178+0x3000] ;  /* 0x00300000b274783b */ /* 0x000eee0000004200 */
        /* <DEDUP_REMOVED lines=19> */
[C---:B------:R-:W-:Y:S08]  /*8710*/  HMMA.16816.F32 R80, R104.reuse, R110, R80 ;  /* 0x0000006e6850723c */ /* 0x040ff00000001850 */
[C---:B-1----:R-:W-:Y:S08]  /*8720*/  HMMA.16816.F32 R84, R104.reuse, R112, R84 ;  /* 0x000000706854723c */ /* 0x042ff00000001854 */
[C---:B------:R-:W-:Y:S01]  /*8730*/  HMMA.16816.F32 R88, R104.reuse, R114, R88 ;  /* 0x000000726858723c */ /* 0x040fe20000001858 */
[----:B------:R-:W1:Y:S07]  /*8740*/  LDSM.16.MT88.4 R112, [R180+0x1800] ;  /* 0x00180000b470783b */ /* 0x000e6e0000004200 */
[C---:B---3--:R-:W-:Y:S08]  /*8750*/  HMMA.16816.F32 R92, R104.reuse, R116, R92 ;  /* 0x00000074685c723c */ /* 0x048ff0000000185c */
[----:B------:R-:W-:Y:S01]  /*8760*/  HMMA.16816.F32 R96, R104, R118, R96 ;  /* 0x000000766860723c */ /* 0x000fe20000001860 */
[----:B------:R-:W2:Y:S07]  /*8770*/  LDSM.16.MT88.4 R104, [R179+0x1800] ;  /* 0x00180000b368783b */ /* 0x000eae0000004200 */
[C---:B------:R-:W-:Y:S01]  /*8780*/  HMMA.16816.F32 R132, R136.reuse, R128, R4 ;  /* 0x000000808884723c */ /* 0x040fe20000001804 */
[----:B------:R-:W3:Y:S07]  /*8790*/  LDSM.16.MT88.4 R4, [R177+0x3800] ;  /* 0x00380000b104783b */ /* 0x000eee0000004200 */
[C---:B------:R-:W-:Y:S01]  /*87a0*/  HMMA.16816.F32 R128, R136.reuse, R130, R8 ;  /* 0x000000828880723c */ /* 0x040fe20000001808 */
[----:B------:R-:W4:Y:S07]  /*87b0*/  LDSM.16.MT88.4 R8, [R178+0x3800] ;  /* 0x00380000b208783b */ /* 0x000f2e0000004200 */
[C---:B------:R-:W-:Y:S01]  /*87c0*/  HMMA.16816.F32 R124, R136.reuse, R120, R12 ;  /* 0x00000078887c723c */ /* 0x040fe2000000180c */
[----:B------:R-:W5:Y:S07]  /*87d0*/  LDSM.16.MT88.4 R12, [R180+0x3800] ;  /* 0x00380000b40c783b */ /* 0x000f6e0000004200 */
[C---:B------:R-:W-:Y:S01]  /*87e0*/  HMMA.16816.F32 R120, R136.reuse, R122, R16 ;  /* 0x0000007a8878723c */ /* 0x040fe20000001810 */
[----:B------:R-:W4:Y:S07]  /*87f0*/  LDSM.16.MT88.4 R16, [R179+0x3800] ;  /* 0x00380000b310783b */ /* 0x000f2e0000004200 */
[C---:B-1----:R-:W-:Y:S08]  /*8800*/  HMMA.16816.F32 R116, R136.reuse, R112, R20 ;  /* 0x000000708874723c */ /* 0x042ff00000001814 */
[C---:B------:R-:W-:Y:S08]  /*8810*/  HMMA.16816.F32 R112, R136.reuse, R114, R24 ;  /* 0x000000728870723c */ /* 0x040ff00000001818 */
[C---:B--2---:R-:W-:Y:S08]  /*8820*/  HMMA.16816.F32 R108, R136.reuse, R104, R28 ;  /* 0x00000068886c723c */ /* 0x044ff0000000181c */
[C---:B------:R-:W-:Y:S08]  /*8830*/  HMMA.16816.F32 R104, R136.reuse, R106, R32 ;  /* 0x0000006a8868723c */ /* 0x040ff00000001820 */
[C---:B---3--:R-:W-:Y:S08]  /*8840*/  HMMA.16816.F32 R36, R136.reuse, R4, R36 ;  /* 0x000000048824723c */ /* 0x048ff00000001824 */
[C---:B------:R-:W-:Y:S01]  /*8850*/  HMMA.16816.F32 R40, R136.reuse, R6, R40 ;  /* 0x000000068828723c */ /* 0x040fe20000001828 */
[----:B------:R-:W1:Y:S07]  /*8860*/  LDSM.16.MT88.4 R4, [R177+0x5800] ;  /* 0x00580000b104783b */ /* 0x000e6e0000004200 */
[C---:B----4-:R-:W-:Y:S08]  /*8870*/  HMMA.16816.F32 R44, R136.reuse, R8, R44 ;  /* 0x00000008882c723c */ /* 0x050ff0000000182c */
[C---:B------:R-:W-:Y:S01]  /*8880*/  HMMA.16816.F32 R48, R136.reuse, R10, R48 ;  /* 0x0000000a8830723c */ /* 0x040fe20000001830 */
[----:B------:R-:W2:Y:S07]  /*8890*/  LDSM.16.MT88.4 R8, [R178+0x5800] ;  /* 0x00580000b208783b */ /* 0x000eae0000004200 */
[C---:B-----5:R-:W-:Y:S08]  /*88a0*/  HMMA.16816.F32 R52, R136.reuse, R12, R52 ;  /* 0x0000000c8834723c */ /* 0x060ff00000001834 */
[C---:B------:R-:W-:Y:S01]  /*88b0*/  HMMA.16816.F32 R56, R136.reuse, R14, R56 ;  /* 0x0000000e8838723c */ /* 0x040fe20000001838 */
[----:B------:R-:W3:Y:S07]  /*88c0*/  LDSM.16.MT88.4 R12, [R180+0x5800] ;  /* 0x00580000b40c783b */ /* 0x000eee0000004200 */
[C---:B------:R-:W-:Y:S08]  /*88d0*/  HMMA.16816.F32 R60, R136.reuse, R16, R60 ;  /* 0x00000010883c723c */ /* 0x040ff0000000183c */
[C---:B------:R-:W-:Y:S01]  /*88e0*/  HMMA.16816.F32 R64, R136.reuse, R18, R64 ;  /* 0x000000128840723c */ /* 0x040fe20000001840 */
[----:B------:R-:W4:Y:S07]  /*88f0*/  LDSM.16.MT88.4 R16, [R179+0x5800] ;  /* 0x00580000b310783b */ /* 0x000f2e0000004200 */
[C---:B-1----:R-:W-:Y:S07]  /*8900*/  HMMA.16816.F32 R68, R136.reuse, R4, R68 ;  /* 0x000000048844723c */ /* 0x042fee0000001844 */
[----:B------:R-:W-:Y:S01]  /*8910*/  FADD.FTZ R4, R148, R2 ;  /* 0x0000000294047221 */ /* 0x000fe20000010000 */
[C---:B------:R-:W-:Y:S04]  /*8920*/  HMMA.16816.F32 R72, R136.reuse, R6, R72 ;  /* 0x000000068848723c */ /* 0x040fe80000001848 */
[----:B------:R-:W-:Y:S02]  /*8930*/  FADD.FTZ R2, R143, R0 ;  /* 0x000000008f027221 */ /* 0x000fe40000010000 */
[----:B------:R-:W-:Y:S02]  /*8940*/  FADD.FTZ R0, R142, R4 ;  /* 0x000000048e007221 */ /* 0x000fe40000010000 */
[C---:B--2---:R-:W-:Y:S04]  /*8950*/  HMMA.16816.F32 R76, R136.reuse, R8, R76 ;  /* 0x00000008884c723c */ /* 0x044fe8000000184c */
[----:B------:R-:W-:Y:S02]  /*8960*/  FADD.FTZ R2, R145, R2 ;  /* 0x0000000291027221 */ /* 0x000fe40000010000 */
[----:B------:R-:W-:Y:S02]  /*8970*/  FADD.FTZ R0, R141, R0 ;  /* 0x000000008d007221 */ /* 0x000fe40000010000 */
[C---:B------:R-:W-:Y:S04]  /*8980*/  HMMA.16816.F32 R80, R136.reuse, R10, R80 ;  /* 0x0000000a8850723c */ /* 0x040fe80000001850 */
[----:B------:R-:W-:Y:S02]  /*8990*/  FADD.FTZ R4, R146, R2 ;  /* 0x0000000292047221 */ /* 0x000fe40000010000 */
[----:B------:R-:W-:Y:S01]  /*89a0*/  FADD.FTZ R2, R140, R0 ;  /* 0x000000008c027221 */ /* 0x000fe20000010000 */
[----:B------:R-:W-:Y:S01]  /*89b0*/  IADD3 R0, R191, -0x1, RZ ;  /* 0xffffffffbf007810 */ /* 0x000fe20007ffe0ff */
[C---:B---3--:R-:W-:Y:S04]  /*89c0*/  HMMA.16816.F32 R84, R136.reuse, R12, R84 ;  /* 0x0000000c8854723c */ /* 0x048fe80000001854 */
[----:B------:R-:W-:Y:S01]  /*89d0*/  FADD.FTZ R193, R147, R4 ;  /* 0x0000000493c17221 */ /* 0x000fe20000010000 */
[----:B------:R-:W-:Y:S01]  /*89e0*/  MOV R191, R0 ;  /* 0x0000000000bf7202 */ /* 0x000fe20000000f00 */
[----:B------:R-:W-:Y:S01]  /*89f0*/  FADD.FTZ R194, R101, R2 ;  /* 0x0000000265c27221 */ /* 0x000fe20000010000 */
[----:B------:R-:W-:Y:S01]  /*8a00*/  MOV R12, R3 ;  /* 0x00000003000c7202 */ /* 0x000fe20000000f00 */
[C---:B------:R-:W-:Y:S04]  /*8a10*/  HMMA.16816.F32 R88, R136.reuse, R14, R88 ;  /* 0x0000000e8858723c */ /* 0x040fe80000001858 */
[----:B------:R-:W-:Y:S04]  /*8a20*/  MOV R101, R100 ;  /* 0x0000006400657202 */ /* 0x000fe80000000f00 */
[C---:B----4-:R-:W-:Y:S08]  /*8a30*/  HMMA.16816.F32 R92, R136.reuse, R16, R92 ;  /* 0x00000010885c723c */ /* 0x050ff0000000185c */
[----:B------:R-:W-:Y:S01]  /*8a40*/  HMMA.16816.F32 R96, R136, R18, R96 ;  /* 0x000000128860723c */ /* 0x000fe20000001860 */
[----:B------:R-:W-:Y:S07]  /*8a50*/  @!UPT UIADD3 URZ, URZ, URZ, URZ ;  /* 0x0000003f3f3ff290 */ /* 0x000fee000fffe03f */
[----:B------:R-:W-:-:S11]  /*8a60*/  @P0 BRA `(.L_x_61) ;  /* 0xffffce2000000947 */ /* 0x000fd6000383ffff */
.L_x_54:
[----:B------:R-:W-:Y:S05]  /*8a70*/  BRA.DIV ~URZ, `(.L_x_62) ;  /* 0x000056127f007947 */ /* 0x000fea000b800000 */
[----:B------:R1:W2:Y:S02]  /*8a80*/  SHFL.BFLY PT, R0, R193, 0x2, 0x1f ;  /* 0x0c401f00c1007f89 */ /* 0x0002a400000e0000 */
.L_x_139:
[----:B--2---:R-:W-:Y:S01]  /*8a90*/  FADD.FTZ R5, R0, R193 ;  /* 0x000000c100057221 */ /* 0x004fe20000010000 */
[----:B------:R-:W-:Y:S05]  /*8aa0*/  BRA.DIV ~URZ, `(.L_x_63) ;  /* 0x000056327f007947 */ /* 0x000fea000b800000 */
[----:B------:R-:W2:Y:S04]  /*8ab0*/  SHFL.BFLY PT, R0, R194, 0x2, 0x1f ;  /* 0x0c401f00c2007f89 */ /* 0x000ea800000e0000 */
[----:B------:R-:W3:Y:S01]  /*8ac0*/  SHFL.BFLY PT, R2, R5, 0x1, 0x1f ;  /* 0x0c201f0005027f89 */ /* 0x000ee200000e0000 */
[----:B--2---:R-:W-:-:S02]  /*8ad0*/  FADD.FTZ R4, R0, R194 ;  /* 0x000000c200047221 */ /* 0x004fc40000010000 */
[----:B---3--:R-:W-:-:S03]  /*8ae0*/  FADD.FTZ R5, R5, R2 ;  /* 0x0000000205057221 */ /* 0x008fc60000010000 */
[----:B------:R2:W3:Y:S04]  /*8af0*/  SHFL.BFLY PT, R3, R4, 0x1, 0x1f ;  /* 0x0c201f0004037f89 */ /* 0x0004e800000e0000 */
.L_x_140:
[----:B------:R-:W-:Y:S01]  /*8b00*/  FSETP.NE.FTZ.AND P1, PT, R5, RZ, PT ;  /* 0x000000ff0500720b */ /* 0x000fe20003f35000 */
[----:B---3--:R-:W-:Y:S01]  /*8b10*/  FADD.FTZ R3, R3, R4 ;  /* 0x0000000403037221 */ /* 0x008fe20000010000 */
[----:B------:R-:W-:Y:S02]  /*8b20*/  MOV R2, RZ ;  /* 0x000000ff00027202 */ /* 0x000fe40000000f00 */
[----:B------:R-:W-:Y:S02]  /*8b30*/  MOV R23, 0xff800000 ;  /* 0xff80000000177802 */ /* 0x000fe40000000f00 */
[----:B------:R-:W-:Y:S02]  /*8b40*/  FSETP.NE.FTZ.AND P0, PT, R3, RZ, PT ;  /* 0x000000ff0300720b */ /* 0x000fe40003f15000 */
[----:B------:R-:W-:Y:S02]  /*8b50*/  MOV R0, RZ ;  /* 0x000000ff00007202 */ /* 0x000fe40000000f00 */
[----:B------:R-:W-:-:S03]  /*8b60*/  MOV R22, 0xff800000 ;  /* 0xff80000000167802 */ /* 0x000fc60000000f00 */
[----:B------:R-:W3:Y:S01]  /*8b70*/  @P1 MUFU.LG2 R6, R5 ;  /* 0x0000000500061308 */ /* 0x000ee20000000c00 */
[----:B--2---:R-:W-:-:S05]  /*8b80*/  @P1 MOV R4, 0x3f317218 ;  /* 0x3f31721800041802 */ /* 0x004fca0000000f00 */
[----:B------:R-:W-:Y:S02]  /*8b90*/  @P1 FMUL.FTZ R4, R4, c[0x0][0x2d0] ;  /* 0x0000b40004041a20 */ /* 0x000fe40000410000 */
[----:B------:R-:W2:Y:S01]  /*8ba0*/  @P1 MUFU.RCP R2, R5 ;  /* 0x0000000500021308 */ /* 0x000ea20000001000 */
[----:B---3--:R-:W-:-:S07]  /*8bb0*/  @P1 FMUL.FTZ R6, R6, 0.69314718246459960938 ;  /* 0x3f31721806061820 */ /* 0x008fce0000410000 */
[----:B------:R-:W3:Y:S01]  /*8bc0*/  @P0 MUFU.RCP R0, R3 ;  /* 0x0000000300000308 */ /* 0x000ee20000001000 */
[----:B------:R-:W-:Y:S01]  /*8bd0*/  @P1 FFMA.FTZ R23, R4, R100, R6 ;  /* 0x0000006404171223 */ /* 0x000fe20000010006 */
[----:B------:R-:W-:Y:S01]  /*8be0*/  MOV R4, 0x1 ;  /* 0x0000000100047802 */ /* 0x000fe20000000f00 */
[C---:B--2---:R-:W-:Y:S02]  /*8bf0*/  FMUL.FTZ R100, R2.reuse, R112 ;  /* 0x0000007002647220 */ /* 0x044fe40000410000 */
        /* <DEDUP_REMOVED lines=46> */
[----:B------:R-:W-:Y:S02]  /*8ee0*/  FMUL.FTZ R25, R2, R97 ;  /* 0x0000006102197220 */ /* 0x000fe40000410000 */
[----:B------:R2:W4:Y:S01]  /*8ef0*/  @P0 MUFU.LG2 R2, R3 ;  /* 0x0000000300020308 */ /* 0x0005220000000c00 */
[C---:B---3--:R-:W-:Y:S02]  /*8f00*/  FMUL.FTZ R88, R0.reuse, R118 ;  /* 0x0000007600587220 */ /* 0x048fe40000410000 */
[C---:B------:R-:W-:Y:S02]  /*8f10*/  FMUL.FTZ R89, R0.reuse, R119 ;  /* 0x0000007700597220 */ /* 0x040fe40000410000 */
[C---:B------:R-:W-:Y:S02]  /*8f20*/  FMUL.FTZ R118, R0.reuse, R114 ;  /* 0x0000007200767220 */ /* 0x040fe40000410000 */
[C---:B------:R-:W-:Y:S02]  /*8f30*/  FMUL.FTZ R119, R0.reuse, R115 ;  /* 0x0000007300777220 */ /* 0x040fe40000410000 */
[----:B------:R-:W-:-:S02]  /*8f40*/  FMUL.FTZ R84, R0, R130 ;  /* 0x0000008200547220 */ /* 0x000fc40000410000 */
[C---:B------:R-:W-:Y:S02]  /*8f50*/  FMUL.FTZ R85, R0.reuse, R131 ;  /* 0x0000008300557220 */ /* 0x040fe40000410000 */
[C---:B------:R-:W-:Y:S02]  /*8f60*/  FMUL.FTZ R92, R0.reuse, R106 ;  /* 0x0000006a005c7220 */ /* 0x040fe40000410000 */
[----:B------:R-:W-:Y:S01]  /*8f70*/  FMUL.FTZ R93, R0, R107 ;  /* 0x0000006b005d7220 */ /* 0x000fe20000410000 */
[----:B--2---:R-:W-:Y:S01]  /*8f80*/  @P0 MOV R3, 0x3f317218 ;  /* 0x3f31721800030802 */ /* 0x004fe20000000f00 */
[----:B----4-:R-:W-:Y:S02]  /*8f90*/  @P0 FMUL.FTZ R2, R2, 0.69314718246459960938 ;  /* 0x3f31721802020820 */ /* 0x010fe40000410000 */
[----:B------:R-:W-:Y:S02]  /*8fa0*/  FMUL.FTZ R124, R0, R38 ;  /* 0x00000026007c7220 */ /* 0x000fe40000410000 */
[----:B------:R-:W-:-:S02]  /*8fb0*/  @P0 FMUL.FTZ R3, R3, c[0x0][0x2d0] ;  /* 0x0000b40003030a20 */ /* 0x000fc40000410000 */
        /* <DEDUP_REMOVED lines=38> */
[----:B------:R-:W-:Y:S01]  /*9220*/  FMUL.FTZ R27, R0, R99 ;  /* 0x00000063001b7220 */ /* 0x000fe20000410000 */
[----:B------:R-:W-:Y:S01]  /*9230*/  PRMT R0, R4, 0x7610, R0 ;  /* 0x0000761004007816 */ /* 0x000fe20000000000 */
[----:B------:R-:W-:Y:S02]  /*9240*/  @P0 FFMA.FTZ R22, R3, R12, R2 ;  /* 0x0000000c03160223 */ /* 0x000fe40000010002 */
.L_x_36:
[----:B------:R-:W2:Y:S01]  /*9250*/  S2R R2, SR_TID.X ;  /* 0x0000000000027919 */ /* 0x000ea20000002100 */
[----:B------:R-:W-:Y:S01]  /*9260*/  BSSY B0, `(.L_x_64) ;  /* 0x0000010000007945 */ /* 0x000fe20003800000 */
[----:B--2---:R-:W-:-:S13]  /*9270*/  LOP3.LUT P0, RZ, R2, 0xff, RZ, 0xc0, !PT ;  /* 0x000000ff02ff7812 */ /* 0x004fda000780c0ff */
[----:B------:R-:W-:Y:S05]  /*9280*/  @P0 BRA `(.L_x_65) ;  /* 0x000000d000000947 */ /* 0x000fea0003800000 */
[----:B------:R-:W2:Y:S01]  /*9290*/  S2R R4, SR_LANEID ;  /* 0x0000000000047919 */ /* 0x000ea20000000000 */
[----:B------:R-:W-:Y:S01]  /*92a0*/  VOTEU.ANY UR4, UPT, PT ;  /* 0x0000000000047886 */ /* 0x000fe200038e0100 */
[----:B------:R-:W-:Y:S01]  /*92b0*/  IMAD.MOV.U32 R5, RZ, RZ, c[0x0][0x564] ;  /* 0x00015900ff057624 */ /* 0x000fe200078e00ff */
[----:B------:R-:W2:Y:S08]  /*92c0*/  FLO.U32 R3, UR4 ;  /* 0x0000000400037d00 */ /* 0x000eb000080e0000 */
[----:B------:R-:W3:Y:S01]  /*92d0*/  POPC R2, UR4 ;  /* 0x0000000400027d09 */ /* 0x000ee20008000000 */
[----:B--2---:R-:W-:Y:S01]  /*92e0*/  ISETP.EQ.U32.AND P0, PT, R3, R4, PT ;  /* 0x000000040300720c */ /* 0x004fe20003f02070 */
[----:B------:R-:W-:-:S12]  /*92f0*/  IMAD.MOV.U32 R4, RZ, RZ, c[0x0][0x560] ;  /* 0x00015800ff047624 */ /* 0x000fd800078e00ff */
[----:B---3--:R2:W3:Y:S04]  /*9300*/  @P0 ATOMG.E.ADD.STRONG.GPU PT, R2, [R4.64], R2 ;  /* 0x00000002040209a8 */ /* 0x0084e800081ee1c6 */
[----:B--2---:R-:W2:Y:S04]  /*9310*/  S2R R4, SR_LTMASK ;  /* 0x0000000000047919 */ /* 0x004ea80000003900 */
[----:B---3--:R2:W3:Y:S02]  /*9320*/  SHFL.IDX PT, R3, R2, R3, 0x1f ;  /* 0x00001f0302037589 */ /* 0x0084e400000e0000 */
[----:B--2---:R-:W-:-:S06]  /*9330*/  LOP3.LUT R2, R4, UR4, RZ, 0xc0, !PT ;  /* 0x0000000404027c12 */ /* 0x004fcc000f8ec0ff */
[----:B------:R-:W3:Y:S02]  /*9340*/  POPC R2, R2 ;  /* 0x0000000200027309 */ /* 0x000ee40000000000 */
[----:B---3--:R-:W-:-:S06]  /*9350*/  IADD3 R212, R3, c[0x0][0xc], R2 ;  /* 0x0000030003d47a10 */ /* 0x008fcc0007ffe002 */
.L_x_65:
[----:B------:R-:W-:Y:S05]  /*9360*/  BSYNC B0 ;  /* 0x0000000000007941 */ /* 0x000fea0003800000 */
.L_x_64:
[----:B------:R-:W-:Y:S01]  /*9370*/  PRMT R0, R0, 0x9910, RZ ;  /* 0x0000991000007816 */ /* 0x000fe200000000ff */
[----:B------:R-:W-:Y:S01]  /*9380*/  BSSY B1, `(.L_x_66) ;  /* 0x000032d000017945 */ /* 0x000fe20003800000 */
[----:B------:R-:W-:Y:S02]  /*9390*/  IMAD.MOV.U32 R78, RZ, RZ, R212 ;  /* 0x000000ffff4e7224 */ /* 0x000fe400078e00d4 */
[----:B------:R-:W-:-:S13]  /*93a0*/  ISETP.NE.AND P0, PT, R0, RZ, PT ;  /* 0x000000ff0000720c */ /* 0x000fda0003f05270 */
[----:B------:R-:W-:Y:S05]  /*93b0*/  @!P0 BRA `(.L_x_67) ;  /* 0x0000260000008947 */ /* 0x000fea0003800000 */
[----:B------:R-:W2:Y:S01]  /*93c0*/  LDL R5, [R1] ;  /* 0x0000000001057983 */ /* 0x000ea20000100800 */
[----:B------:R-:W-:Y:S01]  /*93d0*/  WARPSYNC 0xffffffff ;  /* 0xffffffff00007948 */ /* 0x000fe20003800000 */
[----:B------:R-:W-:Y:S01]  /*93e0*/  F2FP.PACK_AB R0, R133, R132 ;  /* 0x000000848500723e */ /* 0x000fe200000000ff */
[----:B------:R-:W-:Y:S01]  /*93f0*/  IMAD.MOV.U32 R14, RZ, RZ, c[0x0][0x388] ;  /* 0x0000e200ff0e7624 */ /* 0x000fe200078e00ff */
[----:B------:R-:W-:Y:S01]  /*9400*/  BAR.SYNC.DEFER_BLOCKING 0x1, 0x100 ;  /* 0x0044000000007b1d */ /* 0x000fe20000010000 */
[----:B------:R-:W-:Y:S02]  /*9410*/  F2FP.PACK_AB R2, R97, R96 ;  /* 0x000000606102723e */ /* 0x000fe400000000ff */
[----:B------:R-:W-:Y:S02]  /*9420*/  F2FP.PACK_AB R3, R29, R28 ;  /* 0x0000001c1d03723e */ /* 0x000fe400000000ff */
[----:B------:R-:W-:Y:S02]  /*9430*/  F2FP.PACK_AB R4, R57, R56 ;  /* 0x000000383904723e */ /* 0x000fe400000000ff */
[----:B------:R-:W-:-:S02]  /*9440*/  ISETP.NE.U32.AND P2, PT, RZ, c[0x0][0x500], PT ;  /* 0x00014000ff007a0c */ /* 0x000fc40003f45070 */
[----:B------:R-:W-:Y:S02]  /*9450*/  ISETP.NE.U32.AND P3, PT, RZ, c[0x0][0x508], PT ;  /* 0x00014200ff007a0c */ /* 0x000fe40003f65070 */
[----:B------:R-:W-:Y:S02]  /*9460*/  ISETP.NE.AND.EX P2, PT, RZ, c[0x0][0x504], PT, P2 ;  /* 0x00014100ff007a0c */ /* 0x000fe40003f45320 */
[----:B------:R-:W-:Y:S01]  /*9470*/  ISETP.NE.AND.EX P3, PT, RZ, c[0x0][0x50c], PT, P3 ;  /* 0x00014300ff007a0c */ /* 0x000fe20003f65330 */
[----:B------:R3:W-:Y:S04]  /*9480*/  STS [R223], R0 ;  /* 0x00000000df007388 */ /* 0x0007e80000000800 */
[----:B------:R4:W-:Y:S04]  /*9490*/  STS [R223+0x400], R2 ;  /* 0x00040002df007388 */ /* 0x0009e80000000800 */
[----:B------:R1:W-:Y:S01]  /*94a0*/  STS [R224], R3 ;  /* 0x00000003e0007388 */ /* 0x0003e20000000800 */
[----:B---3--:R-:W-:-:S02]  /*94b0*/  F2FP.PACK_AB R0, R85, R84 ;  /* 0x000000545500723e */ /* 0x008fc400000000ff */
[----:B----4-:R-:W-:-:S03]  /*94c0*/  F2FP.PACK_AB R2, R31, R30 ;  /* 0x0000001e1f02723e */ /* 0x010fc600000000ff */
[----:B------:R3:W-:Y:S01]  /*94d0*/  STS [R224+0x400], R0 ;  /* 0x00040000e0007388 */ /* 0x0007e20000000800 */
[----:B-1----:R-:W-:-:S03]  /*94e0*/  F2FP.PACK_AB R3, R127, R126 ;  /* 0x0000007e7f03723e */ /* 0x002fc600000000ff */
[----:B------:R1:W-:Y:S04]  /*94f0*/  STS [R226], R2 ;  /* 0x00000002e2007388 */ /* 0x0003e80000000800 */
[----:B------:R4:W-:Y:S01]  /*9500*/  STS [R226+0x400], R3 ;  /* 0x00040003e2007388 */ /* 0x0009e20000000800 */
[----:B---3--:R-:W-:Y:S02]  /*9510*/  F2FP.PACK_AB R0, R33, R32 ;  /* 0x000000202100723e */ /* 0x008fe400000000ff */
[----:B-1----:R-:W-:-:S03]  /*9520*/  F2FP.PACK_AB R2, R123, R122 ;  /* 0x0000007a7b02723e */ /* 0x002fc600000000ff */
[----:B------:R1:W-:Y:S01]  /*9530*/  STS [R225], R0 ;  /* 0x00000000e1007388 */ /* 0x0003e20000000800 */
[----:B----4-:R-:W-:-:S03]  /*9540*/  F2FP.PACK_AB R3, R35, R34 ;  /* 0x000000222303723e */ /* 0x010fc600000000ff */
[----:B------:R3:W-:Y:S01]  /*9550*/  STS [R225+0x400], R2 ;  /* 0x00040002e1007388 */ /* 0x0007e20000000800 */
[----:B-1----:R-:W-:Y:S02]  /*9560*/  F2FP.PACK_AB R0, R89, R88 ;  /* 0x000000585900723e */ /* 0x002fe400000000ff */
[----:B---3--:R-:W-:Y:S01]  /*9570*/  F2FP.PACK_AB R2, R101, R100 ;  /* 0x000000646502723e */ /* 0x008fe200000000ff */
[----:B--2---:R1:W-:Y:S04]  /*9580*/  STS [R5], R3 ;  /* 0x0000000305007388 */ /* 0x0043e80000000800 */
[----:B------:R2:W-:Y:S04]  /*9590*/  STS [R5+0x400], R0 ;  /* 0x0004000005007388 */ /* 0x0005e80000000800 */
[----:B------:R3:W-:Y:S01]  /*95a0*/  STS [R251], R2 ;  /* 0x00000002fb007388 */ /* 0x0007e20000000800 */
[----:B-1----:R-:W-:-:S02]  /*95b0*/  F2FP.PACK_AB R3, R119, R118 ;  /* 0x000000767703723e */ /* 0x002fc400000000ff */
[----:B--2---:R-:W-:-:S03]  /*95c0*/  F2FP.PACK_AB R0, R109, R108 ;  /* 0x0000006c6d00723e */ /* 0x004fc600000000ff */
[----:B------:R1:W-:Y:S01]  /*95d0*/  STS [R251+0x400], R3 ;  /* 0x00040003fb007388 */ /* 0x0003e20000000800 */
[----:B---3--:R-:W-:-:S03]  /*95e0*/  F2FP.PACK_AB R2, R111, R110 ;  /* 0x0000006e6f02723e */ /* 0x008fc600000000ff */
[----:B------:R2:W-:Y:S04]  /*95f0*/  STS [R252], R0 ;  /* 0x00000000fc007388 */ /* 0x0005e80000000800 */
[----:B------:R3:W-:Y:S01]  /*9600*/  STS [R252+0x400], R2 ;  /* 0x00040002fc007388 */ /* 0x0007e20000000800 */
[----:B-1----:R-:W-:Y:S02]  /*9610*/  F2FP.PACK_AB R3, R105, R104 ;  /* 0x000000686903723e */ /* 0x002fe400000000ff */
[----:B--2---:R-:W-:-:S03]  /*9620*/  F2FP.PACK_AB R0, R93, R92 ;  /* 0x0000005c5d00723e */ /* 0x004fc600000000ff */
[----:B------:R1:W-:Y:S01]  /*9630*/  STS [R250], R3 ;  /* 0x00000003fa007388 */ /* 0x0003e20000000800 */
[----:B---3--:R-:W-:-:S03]  /*9640*/  F2FP.PACK_AB R2, R37, R36 ;  /* 0x000000242502723e */ /* 0x008fc600000000ff */
[----:B------:R2:W-:Y:S04]  /*9650*/  STS [R250+0x400], R0 ;  /* 0x00040000fa007388 */ /* 0x0005e80000000800 */
[----:B------:R3:W-:Y:S01]  /*9660*/  STS [R223+0x4000], R2 ;  /* 0x00400002df007388 */ /* 0x0007e20000000800 */
[----:B-1----:R-:W-:Y:S02]  /*9670*/  F2FP.PACK_AB R3, R125, R124 ;  /* 0x0000007c7d03723e */ /* 0x002fe400000000ff */
[----:B--2---:R-:W-:-:S03]  /*9680*/  F2FP.PACK_AB R0, R41, R40 ;  /* 0x000000282900723e */ /* 0x004fc600000000ff */
[----:B------:R1:W-:Y:S01]  /*9690*/  STS [R223+0x4400], R3 ;  /* 0x00440003df007388 */ /* 0x0003e20000000800 */
        /* <DEDUP_REMOVED lines=14> */
[----:B------:R3:W-:Y:S04]  /*9780*/  STS [R5+0x4400], R2 ;  /* 0x0044000205007388 */ /* 0x0007e80000000800 */
[----:B------:R4:W-:Y:S01]  /*9790*/  STS [R251+0x4000], R4 ;  /* 0x00400004fb007388 */ /* 0x0009e20000000800 */
[----:B-1----:R-:W-:Y:S02]  /*97a0*/  F2FP.PACK_AB R3, R61, R60 ;  /* 0x0000003c3d03723e */ /* 0x002fe400000000ff */
[----:B--2---:R-:W-:-:S02]  /*97b0*/  F2FP.PACK_AB R0, R51, R50 ;  /* 0x000000323300723e */ /* 0x004fc400000000ff */
[----:B---3--:R-:W-:-:S03]  /*97c0*/  F2FP.PACK_AB R2, R65, R64 ;  /* 0x000000404102723e */ /* 0x008fc600000000ff */
[----:B------:R1:W-:Y:S01]  /*97d0*/  STS [R251+0x4400], R0 ;  /* 0x00440000fb007388 */ /* 0x0003e20000000800 */
[----:B----4-:R-:W-:-:S03]  /*97e0*/  F2FP.PACK_AB R4, R131, R130 ;  /* 0x000000828304723e */ /* 0x010fc600000000ff */
[----:B------:R2:W-:Y:S04]  /*97f0*/  STS [R252+0x4000], R3 ;  /* 0x00400003fc007388 */ /* 0x0005e80000000800 */
[----:B------:R3:W-:Y:S04]  /*9800*/  STS [R252+0x4400], R4 ;  /* 0x00440004fc007388 */ /* 0x0007e80000000800 */
[----:B------:R4:W-:Y:S01]  /*9810*/  STS [R250+0x4000], R2 ;  /* 0x00400002fa007388 */ /* 0x0009e20000000800 */
[----:B-1----:R-:W-:Y:S02]  /*9820*/  F2FP.PACK_AB R0, R67, R66 ;  /* 0x000000424300723e */ /* 0x002fe400000000ff */
[----:B--2---:R-:W-:-:S03]  /*9830*/  F2FP.PACK_AB R3, R39, R38 ;  /* 0x000000262703723e */ /* 0x004fc600000000ff */
[----:B------:R1:W-:Y:S01]  /*9840*/  STS [R250+0x4400], R0 ;  /* 0x00440000fa007388 */ /* 0x0003e20000000800 */
[----:B---3--:R-:W-:-:S03]  /*9850*/  F2FP.PACK_AB R4, R113, R112 ;  /* 0x000000707104723e */ /* 0x008fc600000000ff */
[----:B------:R2:W-:Y:S01]  /*9860*/  STS [R223+0x8400], R3 ;  /* 0x00840003df007388 */ /* 0x0005e20000000800 */
[----:B----4-:R-:W-:-:S03]  /*9870*/  F2FP.PACK_AB R2, R69, R68 ;  /* 0x000000444502723e */ /* 0x010fc600000000ff */
        /* <DEDUP_REMOVED lines=13> */
[----:B---3--:R-:W-:Y:S02]  /*9950*/  F2FP.PACK_AB R4, R71, R70 ;  /* 0x000000464704723e */ /* 0x008fe400000000ff */
[----:B----4-:R-:W-:Y:S02]  /*9960*/  F2FP.PACK_AB R2, R63, R62 ;  /* 0x0000003e3f02723e */ /* 0x010fe400000000ff */
[----:B-1----:R-:W-:-:S05]  /*9970*/  F2FP.PACK_AB R0, R121, R120 ;  /* 0x000000787900723e */ /* 0x002fca00000000ff */
[----:B------:R1:W-:Y:S04]  /*9980*/  STS [R5+0x8000], R0 ;  /* 0x0080000005007388 */ /* 0x0003e80000000800 */
[----:B------:R2:W-:Y:S04]  /*9990*/  STS [R5+0x8400], R4 ;  /* 0x0084000405007388 */ /* 0x0005e80000000800 */
[----:B------:R3:W-:Y:S04]  /*99a0*/  STS [R251+0x8000], R3 ;  /* 0x00800003fb007388 */ /* 0x0007e80000000800 */
[----:B------:R4:W-:Y:S01]  /*99b0*/  STS [R251+0x8400], R2 ;  /* 0x00840002fb007388 */ /* 0x0009e20000000800 */
[----:B-1----:R-:W-:-:S02]  /*99c0*/  F2FP.PACK_AB R0, R81, R80 ;  /* 0x000000505100723e */ /* 0x002fc400000000ff */
[----:B--2---:R-:W-:-:S03]  /*99d0*/  @P3 IADD3 R4, P0, R216, c[0x0][0x508], RZ ;  /* 0x00014200d8043a10 */ /* 0x004fc60007f1e0ff */
[----:B------:R1:W-:Y:S01]  /*99e0*/  STS [R252+0x8000], R0 ;  /* 0x00800000fc007388 */ /* 0x0003e20000000800 */
[----:B---3--:R-:W-:Y:S02]  /*99f0*/  F2FP.PACK_AB R3, R27, R26 ;  /* 0x0000001a1b03723e */ /* 0x008fe400000000ff */
[----:B------:R-:W-:Y:S02]  /*9a00*/  @P3 IADD3.X R5, R217, c[0x0][0x50c], RZ, P0, !PT ;  /* 0x00014300d9053a10 */ /* 0x000fe400007fe4ff */
[----:B----4-:R-:W-:-:S05]  /*9a10*/  F2FP.PACK_AB R2, R43, R42 ;  /* 0x0000002a2b02723e */ /* 0x010fca00000000ff */
[----:B------:R2:W-:Y:S04]  /*9a20*/  STS [R252+0x8400], R2 ;  /* 0x00840002fc007388 */ /* 0x0005e80000000800 */
[----:B------:R3:W-:Y:S01]  /*9a30*/  STS [R250+0x8400], R3 ;  /* 0x00840003fa007388 */ /* 0x0007e20000000800 */
[----:B-1----:R-:W-:-:S05]  /*9a40*/  F2FP.PACK_AB R0, R25, R24 ;  /* 0x000000181900723e */ /* 0x002fca00000000ff */
[----:B------:R1:W-:Y:S04]  /*9a50*/  STS [R250+0x8000], R0 ;  /* 0x00800000fa007388 */ /* 0x0003e80000000800 */
[----:B------:R-:W-:Y:S01]  /*9a60*/  BAR.SYNC.DEFER_BLOCKING 0x1, 0x100 ;  /* 0x0044000000007b1d */ /* 0x000fe20000010000 */
[----:B--2---:R-:W-:-:S04]  /*9a70*/  IADD3 R2, P1, R216, c[0x0][0x500], RZ ;  /* 0x00014000d8027a10 */ /* 0x004fc80007f3e0ff */
[----:B---3--:R-:W-:Y:S01]  /*9a80*/  IADD3.X R3, R217, c[0x0][0x504], RZ, P1, !PT ;  /* 0x00014100d9037a10 */ /* 0x008fe20000ffe4ff */
[----:B-1----:R-:W-:Y:S01]  /*9a90*/  IMAD.MOV.U32 R0, RZ, RZ, RZ ;  /* 0x000000ffff007224 */ /* 0x002fe200078e00ff */
[C---:B------:R-:W-:Y:S01]  /*9aa0*/  ISETP.NE.AND P0, PT, R218.reuse, RZ, PT ;  /* 0x000000ffda00720c */ /* 0x040fe20003f05270 */
[----:B------:R1:W5:Y:S04]  /*9ab0*/  @P3 LDG.E R14, [R4.64] ;  /* 0x00000006040e3981 */ /* 0x000368000c1e1900 */
[----:B------:R2:W5:Y:S01]  /*9ac0*/  @P2 LDG.E R0, [R2.64] ;  /* 0x0000000602002981 */ /* 0x000562000c1e1900 */
[----:B-1----:R-:W-:Y:S01]  /*9ad0*/  SEL R5, R218, c[0x0][0x3d4], P0 ;  /* 0x0000f500da057a07 */ /* 0x002fe20000000000 */
[----:B------:R-:W-:Y:S05]  /*9ae0*/  @P3 BRA `(.L_x_68) ;  /* 0x0000004000003947 */ /* 0x000fea0003800000 */
[----:B------:R-:W-:Y:S05]  /*9af0*/  @!P2 BRA `(.L_x_68) ;  /* 0x000000300000a947 */ /* 0x000fea0003800000 */
[----:B------:R1:W3:Y:S04]  /*9b00*/  LDG.E R4, [R2.64] ;  /* 0x0000000602047981 */ /* 0x0002e8000c1e1900 */
[----:B-12---:R-:W3:Y:S02]  /*9b10*/  LDG.E R2, [R2.64+0x4] ;  /* 0x0000040602027981 */ /* 0x006ee4000c1e1900 */
[----:B---3-5:R-:W-:-:S02]  /*9b20*/  IADD3 R14, -R4, R2, RZ ;  /* 0x00000002040e7210 */ /* 0x028fc40007ffe1ff */
.L_x_68:
[----:B--2---:R-:W2:Y:S01]  /*9b30*/  LDL R3, [R1+0xc] ;  /* 0x00000c0001037983 */ /* 0x004ea20000100800 */
[----:B------:R-:W-:Y:S01]  /*9b40*/  IMAD.MOV.U32 R9, RZ, RZ, 0x368 ;  /* 0x00000368ff097424 */ /* 0x000fe200078e00ff */
[----:B------:R-:W-:Y:S01]  /*9b50*/  ISETP.GT.AND P3, PT, R5, 0x1, PT ;  /* 0x000000010500780c */ /* 0x000fe20003f64270 */
[----:B------:R-:W-:Y:S01]  /*9b60*/  IMAD.MOV.U32 R2, RZ, RZ, c[0x0][0x4e8] ;  /* 0x00013a00ff027624 */ /* 0x000fe200078e00ff */
[----:B------:R-:W3:Y:S01]  /*9b70*/  LDL R82, [R1+0x8] ;  /* 0x0000080001527983 */ /* 0x000ee20000100800 */
[----:B------:R-:W-:-:S02]  /*9b80*/  ISETP.NE.U32.AND P0, PT, RZ, c[0x0][0x500], PT ;  /* 0x00014000ff007a0c */ /* 0x000fc40003f05070 */
[----:B------:R-:W-:Y:S02]  /*9b90*/  SEL R9, R9, 0x328, P3 ;  /* 0x0000032809097807 */ /* 0x000fe40001800000 */
[----:B------:R-:W-:Y:S02]  /*9ba0*/  ISETP.NE.AND.EX P0, PT, RZ, c[0x0][0x504], PT, P0 ;  /* 0x00014100ff007a0c */ /* 0x000fe40003f05300 */
[----:B------:R-:W1:Y:S01]  /*9bb0*/  LDC.64 R4, c[0x0][R9+0x170] ;  /* 0x00005c0009047b82 */ /* 0x000e620000000a00 */
[----:B------:R-:W-:Y:S02]  /*9bc0*/  ISETP.NE.AND P2, PT, R2, 0x1, PT ;  /* 0x000000010200780c */ /* 0x000fe40003f45270 */
[----:B------:R-:W-:-:S05]  /*9bd0*/  SEL R8, R211, RZ, !P0 ;  /* 0x000000ffd3087207 */ /* 0x000fca0004000000 */
[----:B------:R-:W4:Y:S08]  /*9be0*/  LDC.64 R16, c[0x0][R9+0x168] ;  /* 0x00005a0009107b82 */ /* 0x000f300000000a00 */
[----:B------:R1:W2:Y:S08]  /*9bf0*/  LDC.64 R18, c[0x0][R9+0x178] ;  /* 0x00005e0009127b82 */ /* 0x0002b00000000a00 */
[----:B------:R1:W2:Y:S01]  /*9c00*/  LDC.64 R20, c[0x0][R9+0x160] ;  /* 0x0000580009147b82 */ /* 0x0002a20000000a00 */
[----:B------:R-:W-:Y:S01]  /*9c10*/  LOP3.LUT R10, R214, 0xffff, RZ, 0xc0, !PT ;  /* 0x0000ffffd60a7812 */ /* 0x000fe200078ec0ff */
[----:B------:R-:W4:Y:S01]  /*9c20*/  S2R R83, SR_TID.X ;  /* 0x0000000000537919 */ /* 0x000f220000002100 */
[----:B-1----:R-:W-:-:S03]  /*9c30*/  IMAD R2, R5, R8, RZ ;  /* 0x0000000805027224 */ /* 0x002fc600078e02ff */
[----:B----4-:R-:W-:-:S04]  /*9c40*/  IMAD.WIDE.U32 R6, R16, R10, RZ ;  /* 0x0000000a10067225 */ /* 0x010fc800078e00ff */
[----:B------:R-:W-:Y:S01]  /*9c50*/  IMAD R9, R17, R10, RZ ;  /* 0x0000000a11097224 */ /* 0x000fe200078e02ff */
[----:B------:R-:W-:-:S04]  /*9c60*/  SHF.R.S32.HI R79, RZ, 0x1f, R83 ;  /* 0x0000001fff4f7819 */ /* 0x000fc80000011453 */
[----:B------:R-:W-:-:S04]  /*9c70*/  LEA.HI R79, R79, R83, RZ, 0x5 ;  /* 0x000000534f4f7211 */ /* 0x000fc800078f28ff */
[----:B------:R-:W-:-:S05]  /*9c80*/  LOP3.LUT R79, R79, 0xffffffe0, RZ, 0xc0, !PT ;  /* 0xffffffe04f4f7812 */ /* 0x000fca00078ec0ff */
[----:B------:R-:W-:Y:S02]  /*9c90*/  IMAD.IADD R79, R83, 0x1, -R79 ;  /* 0x00000001534f7824 */ /* 0x000fe400078e0a4f */
[----:B--2---:R-:W-:Y:S01]  /*9ca0*/  IMAD R12, R213, 0x80, R3 ;  /* 0x00000080d50c7824 */ /* 0x004fe200078e0203 */
[----:B------:R-:W-:-:S05]  /*9cb0*/  SEL R3, R220, RZ, !P0 ;  /* 0x000000ffdc037207 */ /* 0x000fca0004000000 */
[----:B------:R-:W-:Y:S02]  /*9cc0*/  IMAD R11, R4, R3, R2 ;  /* 0x00000003040b7224 */ /* 0x000fe400078e0202 */
[----:B------:R-:W-:-:S04]  /*9cd0*/  @P2 IMAD.HI.U32 R3, R12, c[0x0][0x4ec], RZ ;  /* 0x00013b000c032a27 */ /* 0x000fc800078e00ff */
[----:B------:R-:W-:-:S04]  /*9ce0*/  IMAD.WIDE.U32 R4, R4, R8, RZ ;  /* 0x0000000804047225 */ /* 0x000fc800078e00ff */
[----:B------:R-:W-:Y:S01]  /*9cf0*/  IMAD.MOV.U32 R2, RZ, RZ, R12 ;  /* 0x000000ffff027224 */ /* 0x000fe200078e000c */
[----:B------:R-:W-:Y:S02]  /*9d00*/  @P2 SHF.R.U32.HI R2, RZ, c[0x0][0x4f0], R3 ;  /* 0x00013c00ff022a19 */ /* 0x000fe40000011603 */
[----:B------:R-:W-:Y:S02]  /*9d10*/  SEL R3, R221, RZ, P3 ;  /* 0x000000ffdd037207 */ /* 0x000fe40001800000 */
[--C-:B-----5:R-:W-:Y:S01]  /*9d20*/  IADD3 R15, P1, P0, R4, R6, R0.reuse ;  /* 0x00000006040f7210 */ /* 0x120fe2000783e000 */
[----:B------:R-:W-:Y:S01]  /*9d30*/  IMAD.IADD R6, R7, 0x1, R9 ;  /* 0x0000000107067824 */ /* 0x000fe200078e0209 */
[----:B------:R-:W-:Y:S01]  /*9d40*/  SHF.R.S32.HI R9, RZ, 0x1f, R0 ;  /* 0x0000001fff097819 */ /* 0x000fe20000011400 */
[----:B------:R-:W-:Y:S02]  /*9d50*/  IMAD.IADD R13, R5, 0x1, R11 ;  /* 0x00000001050d7824 */ /* 0x000fe400078e020b */
[----:B------:R-:W-:-:S02]  /*9d60*/  IMAD.MOV R7, RZ, RZ, -R2 ;  /* 0x000000ffff077224 */ /* 0x000fc400078e0a02 */
[-C--:B------:R-:W-:Y:S02]  /*9d70*/  IMAD R11, R19, R3.reuse, RZ ;  /* 0x00000003130b7224 */ /* 0x080fe400078e02ff */
[----:B------:R-:W-:Y:S01]  /*9d80*/  IMAD.WIDE.U32 R4, R18, R3, RZ ;  /* 0x0000000312047225 */ /* 0x000fe200078e00ff */
[----:B------:R-:W-:-:S03]  /*9d90*/  IADD3.X R13, R13, R6, R9, P1, P0 ;  /* 0x000000060d0d7210 */ /* 0x000fc60000fe0409 */
[----:B------:R-:W-:Y:S01]  /*9da0*/  IMAD R3, R7, c[0x0][0x4e8], R12 ;  /* 0x00013a0007037a24 */ /* 0x000fe200078e020c */
[----:B------:R-:W-:Y:S01]  /*9db0*/  IADD3 R4, P1, P0, R2, R15, R4 ;  /* 0x0000000f02047210 */ /* 0x000fe2000783e004 */
[----:B------:R-:W-:Y:S01]  /*9dc0*/  IMAD.IADD R11, R5, 0x1, R11 ;  /* 0x00000001050b7824 */ /* 0x000fe200078e020b */
[----:B------:R-:W-:Y:S01]  /*9dd0*/  SHF.R.S32.HI R5, RZ, 0x1f, R2 ;  /* 0x0000001fff057819 */ /* 0x000fe20000011402 */
[----:B------:R-:W-:Y:S01]  /*9de0*/  IMAD R2, R21, R3, RZ ;  /* 0x0000000315027224 */ /* 0x000fe200078e02ff */
[----:B------:R-:W-:Y:S02]  /*9df0*/  SHF.R.S32.HI R6, RZ, 0x1f, R3 ;  /* 0x0000001fff067819 */ /* 0x000fe40000011403 */
[----:B------:R-:W-:Y:S01]  /*9e00*/  IADD3.X R5, R5, R13, R11, P1, P0 ;  /* 0x0000000d05057210 */ /* 0x000fe20000fe040b */
[----:B------:R-:W-:Y:S02]  /*9e10*/  IMAD.MOV.U32 R7, RZ, RZ, c[0x0][0x4a8] ;  /* 0x00012a00ff077624 */ /* 0x000fe400078e00ff */
[----:B------:R-:W-:-:S02]  /*9e20*/  IMAD R6, R20, R6, R2 ;  /* 0x0000000614067224 */ /* 0x000fc400078e0202 */
[----:B------:R-:W-:Y:S01]  /*9e30*/  IMAD.WIDE.U32 R2, R20, R3, R4 ;  /* 0x0000000314027225 */ /* 0x000fe200078e0004 */
[----:B------:R-:W-:-:S03]  /*9e40*/  SEL R4, R7, c[0x0][0x450], P3 ;  /* 0x0001140007047a07 */ /* 0x000fc60001800000 */
[----:B------:R-:W-:Y:S01]  /*9e50*/  IMAD.MOV.U32 R5, RZ, RZ, c[0x0][0x4ac] ;  /* 0x00012b00ff057624 */ /* 0x000fe200078e00ff */
[----:B------:R-:W-:Y:S01]  /*9e60*/  LEA R4, P0, R2, R4, 0x2 ;  /* 0x0000000402047211 */ /* 0x000fe200078010ff */
[----:B------:R-:W-:-:S03]  /*9e70*/  IMAD.IADD R3, R3, 0x1, R6 ;  /* 0x0000000103037824 */ /* 0x000fc600078e0206 */
[----:B------:R-:W-:-:S04]  /*9e80*/  SEL R5, R5, c[0x0][0x454], P3 ;  /* 0x0001150005057a07 */ /* 0x000fc80001800000 */
[----:B------:R-:W-:Y:S01]  /*9e90*/  LEA.HI.X R2, R2, R5, R3, 0x2, P0 ;  /* 0x0000000502027211 */ /* 0x000fe200000f1403 */
[----:B------:R-:W-:Y:S04]  /*9ea0*/  SHFL.IDX PT, R6, R4, RZ, 0x1c1f ;  /* 0x001c1fff04067589 */ /* 0x000fe800000e0000 */
[----:B------:R-:W1:Y:S04]  /*9eb0*/  SHFL.IDX PT, R7, R2, RZ, 0x1c1f ;  /* 0x001c1fff02077589 */ /* 0x000e6800000e0000 */
[----:B------:R-:W-:Y:S04]  /*9ec0*/  SHFL.IDX PT, R4, R4, 0x1, 0x1c1f ;  /* 0x003c1f0004047f89 */ /* 0x000fe800000e0000 */
[----:B------:R3:W2:Y:S01]  /*9ed0*/  SHFL.IDX PT, R5, R2, 0x1, 0x1c1f ;  /* 0x003c1f0002057f89 */ /* 0x0006a200000e0000 */
[----:B------:R-:W-:Y:S01]  /*9ee0*/  IMAD R11, R14, c[0x0][0x4e8], RZ ;  /* 0x00013a000e0b7a24 */ /* 0x000fe200078e02ff */
[----:B------:R-:W-:Y:S01]  /*9ef0*/  LOP3.LUT P0, RZ, R79, 0x3, RZ, 0xc0, !PT ;  /* 0x000000034fff7812 */ /* 0x000fe2000780c0ff */
[----:B---3--:R-:W-:-:S05]  /*9f00*/  IMAD R2, R213, 0x80, R82 ;  /* 0x00000080d5027824 */ /* 0x008fca00078e0252 */
[C---:B------:R-:W-:Y:S02]  /*9f10*/  IADD3 R3, R2.reuse, 0x8, RZ ;  /* 0x0000000802037810 */ /* 0x040fe40007ffe0ff */
[-C--:B------:R-:W-:Y:S02]  /*9f20*/  ISETP.GE.OR P1, PT, R2, R11.reuse, P0 ;  /* 0x0000000b0200720c */ /* 0x080fe40000726670 */
[----:B------:R-:W-:-:S11]  /*9f30*/  ISETP.GE.OR P0, PT, R3, R11, P0 ;  /* 0x0000000b0300720c */ /* 0x000fd60000706670 */
[----:B-1----:R1:W-:Y:S01]  /*9f40*/  @!P1 ST.E [R6.64], R23 ;  /* 0x0000001706009985 */ /* 0x0023e2000c101906 */
[----:B------:R-:W-:-:S03]  /*9f50*/  ISETP.GE.AND P1, PT, R2, R11, PT ;  /* 0x0000000b0200720c */ /* 0x000fc60003f26270 */
[----:B--2---:R1:W-:Y:S01]  /*9f60*/  @!P0 ST.E [R4.64], R22 ;  /* 0x0000001604008985 */ /* 0x0043e2000c101906 */
[----:B------:R-:W-:Y:S01]  /*9f70*/  ISETP.GE.AND P0, PT, R3, R11, PT ;  /* 0x0000000b0300720c */ /* 0x000fe20003f06270 */
[----:B------:R-:W-:Y:S05]  /*9f80*/  @P3 BRA `(.L_x_69) ;  /* 0x0000088000003947 */ /* 0x000fea0003800000 */
[----:B-1----:R-:W-:Y:S01]  /*9f90*/  IMAD R4, R9, c[0x0][0x3a0], RZ ;  /* 0x0000e80009047a24 */ /* 0x002fe200078e02ff */
[----:B------:R-:W-:Y:S01]  /*9fa0*/  SHF.R.S32.HI R5, RZ, 0x1f, R8 ;  /* 0x0000001fff057819 */ /* 0x000fe20000011408 */
[C---:B------:R-:W-:Y:S01]  /*9fb0*/  IMAD.WIDE.U32 R2, R0.reuse, c[0x0][0x3a0], RZ ;  /* 0x0000e80000027a25 */ /* 0x040fe200078e00ff */
[----:B------:R1:W2:Y:S03]  /*9fc0*/  LDS.128 R28, [R187+0x80] ;  /* 0x00008000bb1c7984 */ /* 0x0002a60000000c00 */
[----:B------:R-:W-:Y:S01]  /*9fd0*/  IMAD R0, R0, c[0x0][0x3a4], R4 ;  /* 0x0000e90000007a24 */ /* 0x000fe200078e0204 */
[----:B------:R-:W-:Y:S01]  /*9fe0*/  LEA R4, R196, R200, 0x5 ;  /* 0x000000c8c4047211 */ /* 0x000fe200078e28ff */
[----:B------:R1:W3:Y:S01]  /*9ff0*/  LDS.128 R40, [R187+0x1080] ;  /* 0x00108000bb287984 */ /* 0x0002e20000000c00 */
[----:B------:R-:W-:-:S02]  /*a000*/  IMAD R5, R5, c[0x0][0x3f0], RZ ;  /* 0x0000fc0005057a24 */ /* 0x000fc400078e02ff */
[----:B------:R-:W-:Y:S01]  /*a010*/  IADD3 R3, R3, R0, RZ ;  /* 0x0000000003037210 */ /* 0x000fe20007ffe0ff */
[----:B------:R1:W4:Y:S01]  /*a020*/  LDS.128 R52, [R187+0x2080] ;  /* 0x00208000bb347984 */ /* 0x0003220000000c00 */
[----:B------:R-:W-:Y:S01]  /*a030*/  LEA R4, R213, R4, 0x7 ;  /* 0x00000004d5047211 */ /* 0x000fe200078e38ff */
[----:B------:R-:W-:Y:S02]  /*a040*/  IMAD R7, R8, c[0x0][0x3f4], R5 ;  /* 0x0000fd0008077a24 */ /* 0x000fe400078e0205 */
[----:B------:R-:W-:Y:S01]  /*a050*/  IMAD.WIDE.U32 R2, R10, c[0x0][0x3e8], R2 ;  /* 0x0000fa000a027a25 */ /* 0x000fe200078e0002 */
[----:B------:R1:W1:Y:S01]  /*a060*/  LDS.128 R60, [R187+0x3080] ;  /* 0x00308000bb3c7984 */ /* 0x0002620000000c00 */
[----:B------:R-:W-:Y:S02]  /*a070*/  MOV R0, R4 ;  /* 0x0000000400007202 */ /* 0x000fe40000000f00 */
[----:B------:R-:W-:Y:S01]  /*a080*/  @P2 IMAD.HI.U32 R6, R4, c[0x0][0x4ec], RZ ;  /* 0x00013b0004062a27 */ /* 0x000fe200078e00ff */
[----:B------:R1:W1:Y:S03]  /*a090*/  LDS.128 R24, [R187+0x4080] ;  /* 0x00408000bb187984 */ /* 0x0002660000000c00 */
[----:B------:R-:W-:Y:S01]  /*a0a0*/  IMAD R3, R10, c[0x0][0x3ec], R3 ;  /* 0x0000fb000a037a24 */ /* 0x000fe200078e0203 */
[----:B------:R1:W1:Y:S01]  /*a0b0*/  LDS.128 R36, [R187+0x5080] ;  /* 0x00508000bb247984 */ /* 0x0002620000000c00 */
[----:B------:R-:W-:-:S02]  /*a0c0*/  @P2 SHF.R.U32.HI R0, RZ, c[0x0][0x4f0], R6 ;  /* 0x00013c00ff002a19 */ /* 0x000fc40000011606 */
[----:B------:R-:W-:Y:S01]  /*a0d0*/  IMAD.WIDE.U32 R2, R8, c[0x0][0x3f0], R2 ;  /* 0x0000fc0008027a25 */ /* 0x000fe200078e0002 */
[----:B------:R1:W1:Y:S01]  /*a0e0*/  LDS.128 R48, [R187+0x6080] ;  /* 0x00608000bb307984 */ /* 0x0002620000000c00 */
[----:B------:R-:W-:Y:S02]  /*a0f0*/  SHF.R.S32.HI R6, RZ, 0x1f, R0 ;  /* 0x0000001fff067819 */ /* 0x000fe40000011400 */
[----:B------:R-:W-:Y:S01]  /*a100*/  IADD3 R5, -R0, RZ, RZ ;  /* 0x000000ff00057210 */ /* 0x000fe20007ffe1ff */
[----:B------:R1:W1:Y:S01]  /*a110*/  LDS.128 R56, [R187+0x7080] ;  /* 0x00708000bb387984 */ /* 0x0002620000000c00 */
[----:B------:R-:W-:Y:S01]  /*a120*/  IADD3 R3, R3, R7, RZ ;  /* 0x0000000703037210 */ /* 0x000fe20007ffe0ff */
[----:B------:R-:W-:Y:S02]  /*a130*/  IMAD R6, R6, c[0x0][0x3e0], RZ ;  /* 0x0000f80006067a24 */ /* 0x000fe400078e02ff */
[----:B------:R1:W1:Y:S01]  /*a140*/  LDS.128 R16, [R187+0x8080] ;  /* 0x00808000bb107984 */ /* 0x0002620000000c00 */
[----:B------:R-:W-:-:S02]  /*a150*/  IMAD R4, R5, c[0x0][0x4e8], R4 ;  /* 0x00013a0005047a24 */ /* 0x000fc400078e0204 */
[C---:B------:R-:W-:Y:S01]  /*a160*/  IMAD R5, R0.reuse, c[0x0][0x3e4], R6 ;  /* 0x0000f90000057a24 */ /* 0x040fe200078e0206 */
[----:B------:R1:W1:Y:S01]  /*a170*/  LDS.128 R32, [R187+0x9080] ;  /* 0x00908000bb207984 */ /* 0x0002620000000c00 */
[----:B------:R-:W-:Y:S01]  /*a180*/  IMAD.WIDE.U32 R2, R0, c[0x0][0x3e0], R2 ;  /* 0x0000f80000027a25 */ /* 0x000fe200078e0002 */
[----:B------:R-:W-:Y:S02]  /*a190*/  SHF.R.S32.HI R0, RZ, 0x1f, R4 ;  /* 0x0000001fff007819 */ /* 0x000fe40000011404 */
[----:B------:R1:W1:Y:S02]  /*a1a0*/  LDS.128 R44, [R187+0xa080] ;  /* 0x00a08000bb2c7984 */ /* 0x0002640000000c00 */
[----:B------:R-:W-:Y:S01]  /*a1b0*/  IADD3 R3, R3, R5, RZ ;  /* 0x0000000503037210 */ /* 0x000fe20007ffe0ff */
[----:B------:R-:W-:Y:S01]  /*a1c0*/  IMAD R0, R0, c[0x0][0x3d8], RZ ;  /* 0x0000f60000007a24 */ /* 0x000fe200078e02ff */
[----:B------:R1:W1:Y:S03]  /*a1d0*/  LDS.128 R64, [R187+0xb080] ;  /* 0x00b08000bb407984 */ /* 0x0002660000000c00 */
[----:B------:R-:W-:-:S04]  /*a1e0*/  IMAD.WIDE.U32 R2, R4, c[0x0][0x3d8], R2 ;  /* 0x0000f60004027a25 */ /* 0x000fc800078e0002 */
[----:B------:R-:W-:Y:S01]  /*a1f0*/  IMAD R0, R4, c[0x0][0x3dc], R0 ;  /* 0x0000f70004007a24 */ /* 0x000fe200078e0200 */
[----:B------:R-:W-:-:S04]  /*a200*/  LEA R12, P0, R2, c[0x0][0x380], 0x1 ;  /* 0x0000e000020c7a11 */ /* 0x000fc800078008ff */
[----:B------:R-:W-:-:S04]  /*a210*/  IADD3 R0, R3, R0, RZ ;  /* 0x0000000003007210 */ /* 0x000fc80007ffe0ff */
[----:B------:R-:W-:Y:S01]  /*a220*/  LEA.HI.X R9, R2, c[0x0][0x384], R0, 0x1, P0 ;  /* 0x0000e10002097a11 */ /* 0x000fe200000f0c00 */
[----:B------:R-:W-:Y:S05]  /*a230*/  BRA.DIV ~URZ, `(.L_x_70) ;  /* 0x00003f927f007947 */ /* 0x000fea000b800000 */
[----:B--234-:R2:W3:Y:S02]  /*a240*/  SHFL.IDX PT, R8, R9, RZ, 0x181f ;  /* 0x00181fff09087589 */ /* 0x01c4e400000e0000 */
.L_x_141:
[----:B------:R-:W-:Y:S05]  /*a250*/  BRA.DIV ~URZ, `(.L_x_71) ;  /* 0x00003fe27f007947 */ /* 0x000fea000b800000 */
[----:B------:R4:W2:Y:S02]  /*a260*/  SHFL.IDX PT, R0, R12, RZ, 0x181f ;  /* 0x00181fff0c007589 */ /* 0x0008a400000e0000 */
.L_x_142:
[----:B------:R-:W-:Y:S01]  /*a270*/  LEA R10, R213, R200, 0x7 ;  /* 0x000000c8d50a7211 */ /* 0x000fe200078e38ff */
[----:B------:R-:W-:Y:S03]  /*a280*/  BSSY B0, `(.L_x_72) ;  /* 0x0000012000007945 */ /* 0x000fe60003800000 */
[----:B------:R-:W-:-:S13]  /*a290*/  ISETP.GE.AND P0, PT, R10, R11, PT ;  /* 0x0000000b0a00720c */ /* 0x000fda0003f06270 */
[----:B------:R-:W-:Y:S05]  /*a2a0*/  @P0 BRA `(.L_x_73) ;  /* 0x000000f000000947 */ /* 0x000fea0003800000 */
[----:B------:R-:W-:Y:S02]  /*a2b0*/  ISETP.GE.AND P5, PT, R192, c[0x0][0x3c8], PT ;  /* 0x0000f200c0007a0c */ /* 0x000fe40003fa6270 */
[----:B------:R-:W-:Y:S02]  /*a2c0*/  ISETP.GE.AND P4, PT, R197, c[0x0][0x3c8], PT ;  /* 0x0000f200c5007a0c */ /* 0x000fe40003f86270 */
[----:B------:R-:W-:Y:S02]  /*a2d0*/  ISETP.GE.AND P3, PT, R198, c[0x0][0x3c8], PT ;  /* 0x0000f200c6007a0c */ /* 0x000fe40003f66270 */
[----:B------:R-:W-:Y:S02]  /*a2e0*/  SHF.R.S32.HI R15, RZ, 0x1f, R192 ;  /* 0x0000001fff0f7819 */ /* 0x000fe400000114c0 */
[----:B------:R-:W-:Y:S02]  /*a2f0*/  SHF.R.S32.HI R14, RZ, 0x1f, R197 ;  /* 0x0000001fff0e7819 */ /* 0x000fe400000114c5 */
[----:B------:R-:W-:-:S03]  /*a300*/  SHF.R.S32.HI R13, RZ, 0x1f, R198 ;  /* 0x0000001fff0d7819 */ /* 0x000fc600000114c6 */
[-C--:B--2---:R-:W-:Y:S02]  /*a310*/  @!P5 LEA R6, P2, R192, R0.reuse, 0x1 ;  /* 0x00000000c006d211 */ /* 0x084fe400078408ff */
[CC--:B------:R-:W-:Y:S02]  /*a320*/  @!P4 LEA R4, P1, R197.reuse, R0.reuse, 0x1 ;  /* 0x00000000c504c211 */ /* 0x0c0fe400078208ff */
[----:B------:R-:W-:Y:S02]  /*a330*/  @!P3 LEA R2, P0, R198, R0, 0x1 ;  /* 0x00000000c602b211 */ /* 0x000fe400078008ff */
[-C--:B---3--:R-:W-:Y:S02]  /*a340*/  @!P5 LEA.HI.X R7, R192, R8.reuse, R15, 0x1, P2 ;  /* 0x00000008c007d211 */ /* 0x088fe400010f0c0f */
[-C--:B------:R-:W-:Y:S02]  /*a350*/  @!P4 LEA.HI.X R5, R197, R8.reuse, R14, 0x1, P1 ;  /* 0x00000008c505c211 */ /* 0x080fe400008f0c0e */
[----:B------:R-:W-:Y:S01]  /*a360*/  @!P3 LEA.HI.X R3, R198, R8, R13, 0x1, P0 ;  /* 0x00000008c603b211 */ /* 0x000fe200000f0c0d */
[----:B------:R2:W-:Y:S04]  /*a370*/  @!P5 ST.E.128 [R6.64], R28 ;  /* 0x0000001c0600d985 */ /* 0x0005e8000c101d06 */
[----:B-1----:R2:W-:Y:S04]  /*a380*/  @!P4 ST.E.128 [R4.64], R24 ;  /* 0x000000180400c985 */ /* 0x0025e8000c101d06 */
[----:B------:R2:W-:Y:S02]  /*a390*/  @!P3 ST.E.128 [R2.64], R16 ;  /* 0x000000100200b985 */ /* 0x0005e4000c101d06 */
.L_x_73:
[----:B------:R-:W-:Y:S05]  /*a3a0*/  BSYNC B0 ;  /* 0x0000000000007941 */ /* 0x000fea0003800000 */
.L_x_72:
[----:B------:R-:W-:Y:S05]  /*a3b0*/  BRA.DIV ~URZ, `(.L_x_74) ;  /* 0x00003ef27f007947 */ /* 0x000fea000b800000 */
[----:B---3--:R3:W4:Y:S04]  /*a3c0*/  SHFL.IDX PT, R8, R9, 0x1, 0x181f ;  /* 0x00381f0009087f89 */ /* 0x00872800000e0000 */
[----:B--2---:R3:W2:Y:S02]  /*a3d0*/  SHFL.IDX PT, R0, R12, 0x1, 0x181f ;  /* 0x00381f000c007f89 */ /* 0x0046a400000e0000 */
.L_x_143:
[----:B------:R-:W-:Y:S01]  /*a3e0*/  IADD3 R2, R10, 0x20, RZ ;  /* 0x000000200a027810 */ /* 0x000fe20007ffe0ff */
        /* <DEDUP_REMOVED lines=12> */
[-C--:B----4-:R-:W-:Y:S02]  /*a4b0*/  @!P2 LEA.HI.X R7, R192, R8.reuse, R15, 0x1, P5 ;  /* 0x00000008c007a211 */ /* 0x090fe400028f0c0f */
[-C--:B------:R-:W-:Y:S02]  /*a4c0*/  @!P1 LEA.HI.X R5, R197, R8.reuse, R14, 0x1, P4 ;  /* 0x00000008c5059211 */ /* 0x080fe400020f0c0e */
[----:B------:R-:W-:Y:S01]  /*a4d0*/  @!P0 LEA.HI.X R3, R198, R8, R13, 0x1, P3 ;  /* 0x00000008c6038211 */ /* 0x000fe200018f0c0d */
[----:B------:R2:W-:Y:S04]  /*a4e0*/  @!P2 ST.E.128 [R6.64], R40 ;  /* 0x000000280600a985 */ /* 0x0005e8000c101d06 */
[----:B-1----:R2:W-:Y:S04]  /*a4f0*/  @!P1 ST.E.128 [R4.64], R36 ;  /* 0x0000002404009985 */ /* 0x0025e8000c101d06 */
[----:B------:R2:W-:Y:S02]  /*a500*/  @!P0 ST.E.128 [R2.64], R32 ;  /* 0x0000002002008985 */ /* 0x0005e4000c101d06 */
.L_x_76:
[----:B------:R-:W-:Y:S05]  /*a510*/  BSYNC B0 ;  /* 0x0000000000007941 */ /* 0x000fea0003800000 */
.L_x_75:
[----:B------:R-:W-:Y:S05]  /*a520*/  BRA.DIV ~URZ, `(.L_x_77) ;  /* 0x00003e527f007947 */ /* 0x000fea000b800000 */
[----:B----4-:R4:W3:Y:S02]  /*a530*/  SHFL.IDX PT, R8, R9, 0x2, 0x181f ;  /* 0x00581f0009087f89 */ /* 0x0108e400000e0000 */
.L_x_144:
[----:B------:R-:W-:Y:S05]  /*a540*/  BRA.DIV ~URZ, `(.L_x_78) ;  /* 0x00003ea27f007947 */ /* 0x000fea000b800000 */
[----:B--2---:R2:W4:Y:S02]  /*a550*/  SHFL.IDX PT, R0, R12, 0x2, 0x181f ;  /* 0x00581f000c007f89 */ /* 0x00452400000e0000 */
.L_x_145:
        /* <DEDUP_REMOVED lines=10> */
[-C--:B----4-:R-:W-:Y:S02]  /*a600*/  @!P2 LEA R6, P5, R192, R0.reuse, 0x1 ;  /* 0x00000000c006a211 */ /* 0x090fe400078a08ff */
        /* <DEDUP_REMOVED lines=8> */
.L_x_80:
[----:B------:R-:W-:Y:S05]  /*a690*/  BSYNC B0 ;  /* 0x0000000000007941 */ /* 0x000fea0003800000 */
.L_x_79:
[----:B------:R-:W-:Y:S05]  /*a6a0*/  BRA.DIV ~URZ, `(.L_x_81) ;  /* 0x00003db27f007947 */ /* 0x000fea000b800000 */
[----:B---3--:R3:W2:Y:S04]  /*a6b0*/  SHFL.IDX PT, R6, R9, 0x3, 0x181f ;  /* 0x00781f0009067f89 */ /* 0x0086a800000e0000 */
[----:B----4-:R3:W4:Y:S02]  /*a6c0*/  SHFL.IDX PT, R0, R12, 0x3, 0x181f ;  /* 0x00781f000c007f89 */ /* 0x01072400000e0000 */
.L_x_146:
[----:B------:R-:W-:-:S04]  /*a6d0*/  IADD3 R2, R10, 0x60, RZ ;  /* 0x000000600a027810 */ /* 0x000fc80007ffe0ff */
[----:B------:R-:W-:-:S13]  /*a6e0*/  ISETP.GE.AND P0, PT, R2, R11, PT ;  /* 0x0000000b0200720c */ /* 0x000fda0003f06270 */
[----:B------:R-:W-:Y:S05]  /*a6f0*/  @P0 BRA `(.L_x_82) ;  /* 0x00001f5000000947 */ /* 0x000fea0003800000 */
[----:B------:R-:W-:Y:S02]  /*a700*/  ISETP.GE.AND P1, PT, R192, c[0x0][0x3c8], PT ;  /* 0x0000f200c0007a0c */ /* 0x000fe40003f26270 */
[----:B------:R-:W-:Y:S02]  /*a710*/  ISETP.GE.AND P0, PT, R197, c[0x0][0x3c8], PT ;  /* 0x0000f200c5007a0c */ /* 0x000fe40003f06270 */
[----:B------:R-:W-:Y:S02]  /*a720*/  SHF.R.S32.HI R8, RZ, 0x1f, R192 ;  /* 0x0000001fff087819 */ /* 0x000fe400000114c0 */
[----:B------:R-:W-:-:S07]  /*a730*/  SHF.R.S32.HI R7, RZ, 0x1f, R197 ;  /* 0x0000001fff077819 */ /* 0x000fce00000114c5 */
[CC--:B----4-:R-:W-:Y:S02]  /*a740*/  @!P1 LEA R4, P3, R192.reuse, R0.reuse, 0x1 ;  /* 0x00000000c0049211 */ /* 0x0d0fe400078608ff */
[C---:B------:R-:W-:Y:S02]  /*a750*/  @!P0 LEA R2, P2, R197.reuse, R0, 0x1 ;  /* 0x00000000c5028211 */ /* 0x040fe400078408ff */
[-C--:B--2---:R-:W-:Y:S02]  /*a760*/  @!P1 LEA.HI.X R5, R192, R6.reuse, R8, 0x1, P3 ;  /* 0x00000006c0059211 */ /* 0x084fe400018f0c08 */
[----:B------:R-:W-:-:S03]  /*a770*/  @!P0 LEA.HI.X R3, R197, R6, R7, 0x1, P2 ;  /* 0x00000006c5038211 */ /* 0x000fc600010f0c07 */
[----:B-1----:R1:W-:Y:S04]  /*a780*/  @!P1 ST.E.128 [R4.64], R60 ;  /* 0x0000003c04009985 */ /* 0x0023e8000c101d06 */
[----:B------:R1:W-:Y:S01]  /*a790*/  @!P0 ST.E.128 [R2.64], R56 ;  /* 0x0000003802008985 */ /* 0x0003e2000c101d06 */
[----:B------:R-:W-:-:S13]  /*a7a0*/  ISETP.GE.AND P0, PT, R198, c[0x0][0x3c8], PT ;  /* 0x0000f200c6007a0c */ /* 0x000fda0003f06270 */
[----:B------:R-:W-:Y:S05]  /*a7b0*/  @P0 BRA `(.L_x_82) ;  /* 0x00001e9000000947 */ /* 0x000fea0003800000 */
[----:B------:R-:W-:Y:S02]  /*a7c0*/  SHF.R.S32.HI R7, RZ, 0x1f, R198 ;  /* 0x0000001fff077819 */ /* 0x000fe400000114c6 */
[----:B-1----:R-:W-:-:S04]  /*a7d0*/  LEA R2, P0, R198, R0, 0x1 ;  /* 0x00000000c6027211 */ /* 0x002fc800078008ff */
[----:B------:R-:W-:-:S05]  /*a7e0*/  LEA.HI.X R3, R198, R6, R7, 0x1, P0 ;  /* 0x00000006c6037211 */ /* 0x000fca00000f0c07 */
[----:B------:R1:W-:Y:S01]  /*a7f0*/  ST.E.128 [R2.64], R64 ;  /* 0x0000004002007985 */ /* 0x0003e2000c101d06 */
[----:B------:R-:W-:Y:S05]  /*a800*/  BRA `(.L_x_82) ;  /* 0x00001e4000007947 */ /* 0x000fea0003800000 */
.L_x_69:
[----:B-1----:R-:W-:Y:S02]  /*a810*/  IMAD R4, R9, c[0x0][0x408], RZ ;  /* 0x0001020009047a24 */ /* 0x002fe400078e02ff */
[----:B------:R-:W-:-:S04]  /*a820*/  IMAD.WIDE.U32 R2, R0, c[0x0][0x408], RZ ;  /* 0x0001020000027a25 */ /* 0x000fc800078e00ff */
[----:B------:R-:W-:Y:S02]  /*a830*/  IMAD R0, R0, c[0x0][0x40c], R4 ;  /* 0x0001030000007a24 */ /* 0x000fe400078e0204 */
[----:B------:R-:W-:-:S03]  /*a840*/  @P2 IMAD.HI.U32 R5, R12, c[0x0][0x4ec], RZ ;  /* 0x00013b000c052a27 */ /* 0x000fc600078e00ff */
[----:B------:R-:W-:Y:S02]  /*a850*/  IADD3 R3, R3, R0, RZ ;  /* 0x0000000003037210 */ /* 0x000fe40007ffe0ff */
[----:B------:R-:W-:-:S03]  /*a860*/  SHF.R.S32.HI R0, RZ, 0x1f, R8 ;  /* 0x0000001fff007819 */ /* 0x000fc60000011408 */
[----:B------:R-:W-:-:S04]  /*a870*/  IMAD.WIDE.U32 R2, R10, c[0x0][0x438], R2 ;  /* 0x00010e000a027a25 */ /* 0x000fc800078e0002 */
[----:B------:R-:W-:Y:S02]  /*a880*/  IMAD R0, R0, c[0x0][0x440], RZ ;  /* 0x0001100000007a24 */ /* 0x000fe400078e02ff */
[----:B------:R-:W-:Y:S02]  /*a890*/  IMAD R3, R10, c[0x0][0x43c], R3 ;  /* 0x00010f000a037a24 */ /* 0x000fe400078e0203 */
[C---:B------:R-:W-:Y:S01]  /*a8a0*/  IMAD R4, R8.reuse, c[0x0][0x444], R0 ;  /* 0x0001110008047a24 */ /* 0x040fe200078e0200 */
[----:B------:R-:W-:Y:S01]  /*a8b0*/  MOV R0, R12 ;  /* 0x0000000c00007202 */ /* 0x000fe20000000f00 */
[----:B------:R-:W-:Y:S01]  /*a8c0*/  IMAD.WIDE.U32 R2, R8, c[0x0][0x440], R2 ;  /* 0x0001100008027a25 */ /* 0x000fe200078e0002 */
[----:B------:R-:W-:-:S04]  /*a8d0*/  @P2 SHF.R.U32.HI R0, RZ, c[0x0][0x4f0], R5 ;  /* 0x00013c00ff002a19 */ /* 0x000fc80000011605 */
[----:B------:R-:W-:Y:S02]  /*a8e0*/  IADD3 R3, R3, R4, RZ ;  /* 0x0000000403037210 */ /* 0x000fe40007ffe0ff */
[----:B------:R-:W-:Y:S02]  /*a8f0*/  SHF.R.S32.HI R5, RZ, 0x1f, R0 ;  /* 0x0000001fff057819 */ /* 0x000fe40000011400 */
[----:B------:R-:W-:Y:S01]  /*a900*/  IADD3 R4, -R0, RZ, RZ ;  /* 0x000000ff00047210 */ /* 0x000fe20007ffe1ff */
[----:B------:R-:W-:-:S04]  /*a910*/  IMAD.WIDE.U32 R2, R221, c[0x0][0x448], R2 ;  /* 0x00011200dd027a25 */ /* 0x000fc800078e0002 */
[----:B------:R-:W-:Y:S02]  /*a920*/  IMAD R5, R5, c[0x0][0x430], RZ ;  /* 0x00010c0005057a24 */ /* 0x000fe400078e02ff */
[----:B------:R-:W-:Y:S02]  /*a930*/  IMAD R3, R221, c[0x0][0x44c], R3 ;  /* 0x00011300dd037a24 */ /* 0x000fe400078e0203 */
[----:B------:R-:W-:Y:S02]  /*a940*/  IMAD R4, R4, c[0x0][0x4e8], R12 ;  /* 0x00013a0004047a24 */ /* 0x000fe400078e020c */
[C---:B------:R-:W-:Y:S02]  /*a950*/  IMAD R5, R0.reuse, c[0x0][0x434], R5 ;  /* 0x00010d0000057a24 */ /* 0x040fe400078e0205 */
[----:B------:R-:W-:Y:S01]  /*a960*/  IMAD.WIDE.U32 R2, R0, c[0x0][0x430], R2 ;  /* 0x00010c0000027a25 */ /* 0x000fe200078e0002 */
[----:B------:R-:W-:-:S04]  /*a970*/  SHF.R.S32.HI R0, RZ, 0x1f, R4 ;  /* 0x0000001fff007819 */ /* 0x000fc80000011404 */
[----:B------:R-:W-:Y:S01]  /*a980*/  IADD3 R3, R3, R5, RZ ;  /* 0x0000000503037210 */ /* 0x000fe20007ffe0ff */
[----:B------:R-:W-:-:S04]  /*a990*/  IMAD R0, R0, c[0x0][0x428], RZ ;  /* 0x00010a0000007a24 */ /* 0x000fc800078e02ff */
[----:B------:R-:W-:-:S04]  /*a9a0*/  IMAD.WIDE.U32 R2, R4, c[0x0][0x428], R2 ;  /* 0x00010a0004027a25 */ /* 0x000fc800078e0002 */
[----:B------:R-:W-:Y:S01]  /*a9b0*/  IMAD R4, R4, c[0x0][0x42c], R0 ;  /* 0x00010b0004047a24 */ /* 0x000fe200078e0200 */
[----:B------:R-:W-:-:S04]  /*a9c0*/  LEA R12, P2, R2, c[0x0][0x400], 0x2 ;  /* 0x00010000020c7a11 */ /* 0x000fc800078410ff */
[----:B------:R-:W-:-:S04]  /*a9d0*/  IADD3 R4, R3, R4, RZ ;  /* 0x0000000403047210 */ /* 0x000fc80007ffe0ff */
[----:B------:R-:W-:Y:S01]  /*a9e0*/  LEA.HI.X R5, R2, c[0x0][0x404], R4, 0x2, P2 ;  /* 0x0001010002057a11 */ /* 0x000fe200010f1404 */
[----:B------:R-:W-:Y:S05]  /*a9f0*/  BRA.DIV ~URZ, `(.L_x_83) ;  /* 0x00003b327f007947 */ /* 0x000fea000b800000 */
[----:B------:R1:W2:Y:S02]  /*aa00*/  SHFL.IDX PT, R4, R5, RZ, 0x1c1f ;  /* 0x001c1fff05047589 */ /* 0x0002a400000e0000 */
.L_x_147:
[----:B------:R-:W-:Y:S05]  /*aa10*/  BRA.DIV ~URZ, `(.L_x_84) ;  /* 0x00003b827f007947 */ /* 0x000fea000b800000 */
[----:B------:R3:W4:Y:S02]  /*aa20*/  SHFL.IDX PT, R0, R12, RZ, 0x1c1f ;  /* 0x001c1fff0c007589 */ /* 0x00072400000e0000 */
.L_x_148:
[----:B------:R-:W-:Y:S01]  /*aa30*/  BSSY B0, `(.L_x_85) ;  /* 0x000007a000007945 */ /* 0x000fe20003800000 */
[----:B------:R-:W-:Y:S05]  /*aa40*/  @P1 BRA `(.L_x_86) ;  /* 0x0000078000001947 */ /* 0x000fea0003800000 */
[----:B------:R-:W-:Y:S02]  /*aa50*/  ISETP.GE.AND P4, PT, R222, c[0x0][0x3c8], PT ;  /* 0x0000f200de007a0c */ /* 0x000fe40003f86270 */
[----:B------:R-:W-:Y:S02]  /*aa60*/  ISETP.GE.AND P2, PT, R249, c[0x0][0x3c8], PT ;  /* 0x0000f200f9007a0c */ /* 0x000fe40003f46270 */
[----:B------:R-:W-:Y:S02]  /*aa70*/  ISETP.GE.AND P5, PT, R248, c[0x0][0x3c8], PT ;  /* 0x0000f200f8007a0c */ /* 0x000fe40003fa6270 */
[----:B------:R-:W-:Y:S02]  /*aa80*/  ISETP.GE.AND P1, PT, R247, c[0x0][0x3c8], PT ;  /* 0x0000f200f7007a0c */ /* 0x000fe40003f26270 */
[----:B------:R-:W-:-:S02]  /*aa90*/  SHF.R.S32.HI R8, RZ, 0x1f, R249 ;  /* 0x0000001fff087819 */ /* 0x000fc400000114f9 */
[----:B------:R-:W-:Y:S02]  /*aaa0*/  ISETP.GE.AND P6, PT, R246, c[0x0][0x3c8], PT ;  /* 0x0000f200f6007a0c */ /* 0x000fe40003fc6270 */
[----:B------:R-:W-:Y:S01]  /*aab0*/  SHF.R.S32.HI R9, RZ, 0x1f, R248 ;  /* 0x0000001fff097819 */ /* 0x000fe200000114f8 */
[----:B----4-:R-:W-:Y:S01]  /*aac0*/  @!P4 IMAD.MOV.U32 R6, RZ, RZ, R0 ;  /* 0x000000ffff06c224 */ /* 0x010fe200078e0000 */
[----:B------:R-:W-:Y:S01]  /*aad0*/  SHF.R.S32.HI R10, RZ, 0x1f, R234 ;  /* 0x0000001fff0a7819 */ /* 0x000fe200000114ea */
[----:B--2---:R-:W-:Y:S01]  /*aae0*/  @!P4 IMAD.MOV.U32 R7, RZ, RZ, R4 ;  /* 0x000000ffff07c224 */ /* 0x004fe200078e0004 */
[C---:B------:R-:W-:Y:S02]  /*aaf0*/  @!P2 LEA R2, P3, R249.reuse, R0, 0x2 ;  /* 0x00000000f902a211 */ /* 0x040fe400078610ff */
[----:B------:R-:W-:Y:S01]  /*ab00*/  SHF.R.S32.HI R11, RZ, 0x1f, R233 ;  /* 0x0000001fff0b7819 */ /* 0x000fe200000114e9 */
[----:B------:R-:W-:Y:S01]  /*ab10*/  @!P4 IMAD.WIDE R6, R222, 0x4, R6 ;  /* 0x00000004de06c825 */ /* 0x000fe200078e0206 */
[----:B------:R-:W-:-:S02]  /*ab20*/  @!P2 LEA.HI.X R3, R249, R4, R8, 0x2, P3 ;  /* 0x00000004f903a211 */ /* 0x000fc400018f1408 */
[----:B------:R-:W-:Y:S02]  /*ab30*/  SHF.R.S32.HI R8, RZ, 0x1f, R247 ;  /* 0x0000001fff087819 */ /* 0x000fe400000114f7 */
[----:B------:R2:W-:Y:S01]  /*ab40*/  @!P4 ST.E.64 [R6.64], R132 ;  /* 0x000000840600c985 */ /* 0x0005e2000c101b06 */
[----:B------:R-:W-:Y:S02]  /*ab50*/  SHF.R.S32.HI R13, RZ, 0x1f, R230 ;  /* 0x0000001fff0d7819 */ /* 0x000fe400000114e6 */
[----:B------:R-:W-:Y:S01]  /*ab60*/  SHF.R.S32.HI R15, RZ, 0x1f, R229 ;  /* 0x0000001fff0f7819 */ /* 0x000fe200000114e5 */
[----:B------:R4:W-:Y:S01]  /*ab70*/  @!P2 ST.E.64 [R2.64], R28 ;  /* 0x0000001c0200a985 */ /* 0x0009e2000c101b06 */
[----:B------:R-:W-:Y:S02]  /*ab80*/  ISETP.GE.AND P2, PT, R245, c[0x0][0x3c8], PT ;  /* 0x0000f200f5007a0c */ /* 0x000fe40003f46270 */
[----:B------:R-:W-:Y:S02]  /*ab90*/  SHF.R.S32.HI R14, RZ, 0x1f, R228 ;  /* 0x0000001fff0e7819 */ /* 0x000fe400000114e4 */
[----:B--2---:R-:W-:-:S02]  /*aba0*/  @!P5 LEA R6, P4, R248, R0, 0x2 ;  /* 0x00000000f806d211 */ /* 0x004fc400078810ff */
[C---:B----4-:R-:W-:Y:S02]  /*abb0*/  @!P1 LEA R2, P3, R247.reuse, R0, 0x2 ;  /* 0x00000000f7029211 */ /* 0x050fe400078610ff */
[-C--:B------:R-:W-:Y:S02]  /*abc0*/  @!P5 LEA.HI.X R7, R248, R4.reuse, R9, 0x2, P4 ;  /* 0x00000004f807d211 */ /* 0x080fe400020f1409 */
[----:B------:R-:W-:Y:S02]  /*abd0*/  @!P1 LEA.HI.X R3, R247, R4, R8, 0x2, P3 ;  /* 0x00000004f7039211 */ /* 0x000fe400018f1408 */
[----:B------:R-:W-:Y:S01]  /*abe0*/  SHF.R.S32.HI R9, RZ, 0x1f, R246 ;  /* 0x0000001fff097819 */ /* 0x000fe200000114f6 */
[----:B------:R2:W-:Y:S01]  /*abf0*/  @!P5 ST.E.64 [R6.64], R30 ;  /* 0x0000001e0600d985 */ /* 0x0005e2000c101b06 */
[----:B------:R-:W-:Y:S02]  /*ac00*/  ISETP.GE.AND P5, PT, R244, c[0x0][0x3c8], PT ;  /* 0x0000f200f4007a0c */ /* 0x000fe40003fa6270 */
[----:B------:R-:W-:Y:S01]  /*ac10*/  SHF.R.S32.HI R8, RZ, 0x1f, R245 ;  /* 0x0000001fff087819 */ /* 0x000fe200000114f5 */
[----:B------:R4:W-:Y:S01]  /*ac20*/  @!P1 ST.E.64 [R2.64], R32 ;  /* 0x0000002002009985 */ /* 0x0009e2000c101b06 */
[----:B------:R-:W-:-:S02]  /*ac30*/  ISETP.GE.AND P1, PT, R243, c[0x0][0x3c8], PT ;  /* 0x0000f200f3007a0c */ /* 0x000fc40003f26270 */
[CC--:B--2---:R-:W-:Y:S02]  /*ac40*/  @!P6 LEA R6, P4, R246.reuse, R0.reuse, 0x2 ;  /* 0x00000000f606e211 */ /* 0x0c4fe400078810ff */
[C---:B----4-:R-:W-:Y:S02]  /*ac50*/  @!P2 LEA R2, P3, R245.reuse, R0, 0x2 ;  /* 0x00000000f502a211 */ /* 0x050fe400078610ff */
[-C--:B------:R-:W-:Y:S02]  /*ac60*/  @!P6 LEA.HI.X R7, R246, R4.reuse, R9, 0x2, P4 ;  /* 0x00000004f607e211 */ /* 0x080fe400020f1409 */
[----:B------:R-:W-:Y:S02]  /*ac70*/  @!P2 LEA.HI.X R3, R245, R4, R8, 0x2, P3 ;  /* 0x00000004f503a211 */ /* 0x000fe400018f1408 */
[----:B------:R-:W-:Y:S01]  /*ac80*/  SHF.R.S32.HI R9, RZ, 0x1f, R244 ;  /* 0x0000001fff097819 */ /* 0x000fe200000114f4 */
[----:B------:R2:W-:Y:S01]  /*ac90*/  @!P6 ST.E.64 [R6.64], R34 ;  /* 0x000000220600e985 */ /* 0x0005e2000c101b06 */
[----:B------:R-:W-:-:S02]  /*aca0*/  ISETP.GE.AND P6, PT, R242, c[0x0][0x3c8], PT ;  /* 0x0000f200f2007a0c */ /* 0x000fc40003fc6270 */
[----:B------:R-:W-:Y:S01]  /*acb0*/  SHF.R.S32.HI R8, RZ, 0x1f, R243 ;  /* 0x0000001fff087819 */ /* 0x000fe200000114f3 */
[----:B------:R4:W-:Y:S01]  /*acc0*/  @!P2 ST.E.64 [R2.64], R100 ;  /* 0x000000640200a985 */ /* 0x0009e2000c101b06 */
[----:B------:R-:W-:Y:S02]  /*acd0*/  ISETP.GE.AND P2, PT, R241, c[0x0][0x3c8], PT ;  /* 0x0000f200f1007a0c */ /* 0x000fe40003f46270 */
[CC--:B--2---:R-:W-:Y:S02]  /*ace0*/  @!P5 LEA R6, P4, R244.reuse, R0.reuse, 0x2 ;  /* 0x00000000f406d211 */ /* 0x0c4fe400078810ff */
[C---:B----4-:R-:W-:Y:S02]  /*acf0*/  @!P1 LEA R2, P3, R243.reuse, R0, 0x2 ;  /* 0x00000000f3029211 */ /* 0x050fe400078610ff */
[-C--:B------:R-:W-:Y:S02]  /*ad00*/  @!P5 LEA.HI.X R7, R244, R4.reuse, R9, 0x2, P4 ;  /* 0x00000004f407d211 */ /* 0x080fe400020f1409 */
[----:B------:R-:W-:-:S02]  /*ad10*/  @!P1 LEA.HI.X R3, R243, R4, R8, 0x2, P3 ;  /* 0x00000004f3039211 */ /* 0x000fc400018f1408 */
[----:B------:R-:W-:Y:S01]  /*ad20*/  SHF.R.S32.HI R9, RZ, 0x1f, R242 ;  /* 0x0000001fff097819 */ /* 0x000fe200000114f2 */
[----:B------:R2:W-:Y:S01]  /*ad30*/  @!P5 ST.E.64 [R6.64], R108 ;  /* 0x0000006c0600d985 */ /* 0x0005e2000c101b06 */
[----:B------:R-:W-:Y:S02]  /*ad40*/  ISETP.GE.AND P5, PT, R240, c[0x0][0x3c8], PT ;  /* 0x0000f200f0007a0c */ /* 0x000fe40003fa6270 */
[----:B------:R-:W-:Y:S01]  /*ad50*/  SHF.R.S32.HI R8, RZ, 0x1f, R241 ;  /* 0x0000001fff087819 */ /* 0x000fe200000114f1 */
[----:B------:R4:W-:Y:S01]  /*ad60*/  @!P1 ST.E.64 [R2.64], R104 ;  /* 0x0000006802009985 */ /* 0x0009e2000c101b06 */
[----:B------:R-:W-:Y:S02]  /*ad70*/  ISETP.GE.AND P1, PT, R239, c[0x0][0x3c8], PT ;  /* 0x0000f200ef007a0c */ /* 0x000fe40003f26270 */
[-C--:B--2---:R-:W-:Y:S02]  /*ad80*/  @!P6 LEA R6, P4, R242, R0.reuse, 0x2 ;  /* 0x00000000f206e211 */ /* 0x084fe400078810ff */
[----:B----4-:R-:W-:-:S02]  /*ad90*/  @!P2 LEA R2, P3, R241, R0, 0x2 ;  /* 0x00000000f102a211 */ /* 0x010fc400078610ff */
        /* <DEDUP_REMOVED lines=25> */
[----:B------:R-:W-:Y:S01]  /*af30*/  ISETP.GE.AND P4, PT, R233, c[0x0][0x3c8], PT ;  /* 0x0000f200e9007a0c */ /* 0x000fe20003f86270 */
[----:B------:R4:W-:Y:S01]  /*af40*/  @!P2 ST.E.64 [R2.64], R56 ;  /* 0x000000380200a985 */ /* 0x0009e2000c101b06 */
[----:B------:R-:W-:Y:S02]  /*af50*/  SHF.R.S32.HI R8, RZ, 0x1f, R235 ;  /* 0x0000001fff087819 */ /* 0x000fe400000114eb */
[-C--:B--2---:R-:W-:Y:S02]  /*af60*/  @!P5 LEA R6, P3, R236, R0.reuse, 0x2 ;  /* 0x00000000ec06d211 */ /* 0x084fe400078610ff */
[----:B----4-:R-:W-:-:S02]  /*af70*/  @!P1 LEA R2, P2, R235, R0, 0x2 ;  /* 0x00000000eb029211 */ /* 0x010fc400078410ff */
[-C--:B------:R-:W-:Y:S02]  /*af80*/  @!P5 LEA.HI.X R7, R236, R4.reuse, R9, 0x2, P3 ;  /* 0x00000004ec07d211 */ /* 0x080fe400018f1409 */
[----:B------:R-:W-:Y:S02]  /*af90*/  ISETP.GE.AND P3, PT, R232, c[0x0][0x3c8], PT ;  /* 0x0000f200e8007a0c */ /* 0x000fe40003f66270 */
[----:B------:R-:W-:Y:S01]  /*afa0*/  @!P1 LEA.HI.X R3, R235, R4, R8, 0x2, P2 ;  /* 0x00000004eb039211 */ /* 0x000fe200010f1408 */
[----:B------:R2:W-:Y:S01]  /*afb0*/  @!P5 ST.E.64 [R6.64], R60 ;  /* 0x0000003c0600d985 */ /* 0x0005e2000c101b06 */
[----:B------:R-:W-:-:S03]  /*afc0*/  @!P6 LEA R8, P2, R234, R0, 0x2 ;  /* 0x00000000ea08e211 */ /* 0x000fc600078410ff */
[----:B------:R4:W-:Y:S01]  /*afd0*/  @!P1 ST.E.64 [R2.64], R64 ;  /* 0x0000004002009985 */ /* 0x0009e2000c101b06 */
[----:B------:R-:W-:Y:S02]  /*afe0*/  ISETP.GE.AND P1, PT, R231, c[0x0][0x3c8], PT ;  /* 0x0000f200e7007a0c */ /* 0x000fe40003f26270 */
[----:B------:R-:W-:Y:S02]  /*aff0*/  @!P6 LEA.HI.X R9, R234, R4, R10, 0x2, P2 ;  /* 0x00000004ea09e211 */ /* 0x000fe400010f140a */
[----:B------:R-:W-:-:S03]  /*b000*/  SHF.R.S32.HI R10, RZ, 0x1f, R232 ;  /* 0x0000001fff0a7819 */ /* 0x000fc600000114e8 */
[----:B------:R-:W-:Y:S01]  /*b010*/  @!P6 ST.E.64 [R8.64], R112 ;  /* 0x000000700800e985 */ /* 0x000fe2000c101b06 */
[----:B------:R-:W-:Y:S02]  /*b020*/  ISETP.GE.AND P6, PT, R230, c[0x0][0x3c8], PT ;  /* 0x0000f200e6007a0c */ /* 0x000fe40003fc6270 */
[CC--:B--2---:R-:W-:Y:S02]  /*b030*/  @!P3 LEA R6, P2, R232.reuse, R0.reuse, 0x2 ;  /* 0x00000000e806b211 */ /* 0x0c4fe400078410ff */
[C---:B----4-:R-:W-:Y:S02]  /*b040*/  @!P4 LEA R2, P5, R233.reuse, R0, 0x2 ;  /* 0x00000000e902c211 */ /* 0x050fe400078a10ff */
[-C--:B------:R-:W-:Y:S02]  /*b050*/  @!P3 LEA.HI.X R7, R232, R4.reuse, R10, 0x2, P2 ;  /* 0x00000004e807b211 */ /* 0x080fe400010f140a */
[----:B------:R-:W-:Y:S02]  /*b060*/  @!P4 LEA.HI.X R3, R233, R4, R11, 0x2, P5 ;  /* 0x00000004e903c211 */ /* 0x000fe400028f140b */
[----:B------:R-:W-:-:S02]  /*b070*/  ISETP.GE.AND P5, PT, R229, c[0x0][0x3c8], PT ;  /* 0x0000f200e5007a0c */ /* 0x000fc40003fa6270 */
[----:B------:R-:W-:Y:S01]  /*b080*/  SHF.R.S32.HI R10, RZ, 0x1f, R231 ;  /* 0x0000001fff0a7819 */ /* 0x000fe200000114e7 */
[----:B------:R2:W-:Y:S01]  /*b090*/  @!P4 ST.E.64 [R2.64], R68 ;  /* 0x000000440200c985 */ /* 0x0005e2000c101b06 */
[----:B------:R-:W-:-:S03]  /*b0a0*/  ISETP.GE.AND P4, PT, R228, c[0x0][0x3c8], PT ;  /* 0x0000f200e4007a0c */ /* 0x000fc60003f86270 */
[----:B------:R4:W-:Y:S01]  /*b0b0*/  @!P3 ST.E.64 [R6.64], R72 ;  /* 0x000000480600b985 */ /* 0x0009e2000c101b06 */
[----:B------:R-:W-:Y:S02]  /*b0c0*/  ISETP.GE.AND P3, PT, R227, c[0x0][0x3c8], PT ;  /* 0x0000f200e3007a0c */ /* 0x000fe40003f66270 */
[----:B--2---:R-:W-:-:S04]  /*b0d0*/  @!P1 LEA R2, P2, R231, R0, 0x2 ;  /* 0x00000000e7029211 */ /* 0x004fc800078410ff */
[----:B------:R-:W-:Y:S02]  /*b0e0*/  @!P1 LEA.HI.X R3, R231, R4, R10, 0x2, P2 ;  /* 0x00000004e7039211 */ /* 0x000fe400010f140a */
[----:B------:R-:W-:-:S03]  /*b0f0*/  @!P6 LEA R10, P2, R230, R0, 0x2 ;  /* 0x00000000e60ae211 */ /* 0x000fc600078410ff */
[----:B------:R2:W-:Y:S01]  /*b100*/  @!P1 ST.E.64 [R2.64], R76 ;  /* 0x0000004c02009985 */ /* 0x0005e2000c101b06 */
[C---:B------:R-:W-:Y:S02]  /*b110*/  @!P5 LEA R8, P1, R229.reuse, R0, 0x2 ;  /* 0x00000000e508d211 */ /* 0x040fe400078210ff */
[----:B------:R-:W-:Y:S02]  /*b120*/  @!P6 LEA.HI.X R11, R230, R4, R13, 0x2, P2 ;  /* 0x00000004e60be211 */ /* 0x000fe400010f140d */
[C---:B----4-:R-:W-:Y:S02]  /*b130*/  @!P4 LEA R6, P2, R228.reuse, R0, 0x2 ;  /* 0x00000000e406c211 */ /* 0x050fe400078410ff */
[-C--:B------:R-:W-:Y:S01]  /*b140*/  @!P5 LEA.HI.X R9, R229, R4.reuse, R15, 0x2, P1 ;  /* 0x00000004e509d211 */ /* 0x080fe200008f140f */
[----:B------:R4:W-:Y:S01]  /*b150*/  @!P6 ST.E.64 [R10.64], R120 ;  /* 0x000000780a00e985 */ /* 0x0009e2000c101b06 */
[----:B------:R-:W-:Y:S02]  /*b160*/  SHF.R.S32.HI R13, RZ, 0x1f, R227 ;  /* 0x0000001fff0d7819 */ /* 0x000fe400000114e3 */
[----:B------:R-:W-:Y:S01]  /*b170*/  @!P4 LEA.HI.X R7, R228, R4, R14, 0x2, P2 ;  /* 0x00000004e407c211 */ /* 0x000fe200010f140e */
[----:B------:R4:W-:Y:S04]  /*b180*/  @!P5 ST.E.64 [R8.64], R116 ;  /* 0x000000740800d985 */ /* 0x0009e8000c101b06 */
[----:B------:R4:W-:Y:S01]  /*b190*/  @!P4 ST.E.64 [R6.64], R80 ;  /* 0x000000500600c985 */ /* 0x0009e2000c101b06 */
[----:B--2---:R-:W-:-:S04]  /*b1a0*/  @!P3 LEA R2, P1, R227, R0, 0x2 ;  /* 0x00000000e302b211 */ /* 0x004fc800078210ff */
[----:B------:R-:W-:-:S05]  /*b1b0*/  @!P3 LEA.HI.X R3, R227, R4, R13, 0x2, P1 ;  /* 0x00000004e303b211 */ /* 0x000fca00008f140d */
[----:B------:R4:W-:Y:S04]  /*b1c0*/  @!P3 ST.E.64 [R2.64], R24 ;  /* 0x000000180200b985 */ /* 0x0009e8000c101b06 */
.L_x_86:
[----:B------:R-:W-:Y:S05]  /*b1d0*/  BSYNC B0 ;  /* 0x0000000000007941 */ /* 0x000fea0003800000 */
.L_x_85:
[----:B------:R-:W-:Y:S05]  /*b1e0*/  BRA.DIV ~URZ, `(.L_x_87) ;  /* 0x000034227f007947 */ /* 0x000fea000b800000 */
[----:B--2---:R2:W1:Y:S04]  /*b1f0*/  SHFL.IDX PT, R4, R5, 0x1, 0x1c1f ;  /* 0x003c1f0005047f89 */ /* 0x00446800000e0000 */
[----:B----4-:R2:W4:Y:S02]  /*b200*/  SHFL.IDX PT, R0, R12, 0x1, 0x1c1f ;  /* 0x003c1f000c007f89 */ /* 0x01052400000e0000 */
.L_x_149:
[----:B------:R-:W-:Y:S05]  /*b210*/  @P0 BRA `(.L_x_82) ;  /* 0x0000143000000947 */ /* 0x000fea0003800000 */
[----:B------:R-:W-:Y:S02]  /*b220*/  ISETP.GE.AND P4, PT, R222, c[0x0][0x3c8], PT ;  /* 0x0000f200de007a0c */ /* 0x000fe40003f86270 */
[----:B------:R-:W-:Y:S02]  /*b230*/  ISETP.GE.AND P3, PT, R249, c[0x0][0x3c8], PT ;  /* 0x0000f200f9007a0c */ /* 0x000fe40003f66270 */
[----:B------:R-:W-:Y:S02]  /*b240*/  ISETP.GE.AND P2, PT, R248, c[0x0][0x3c8], PT ;  /* 0x0000f200f8007a0c */ /* 0x000fe40003f46270 */
[----:B------:R-:W-:-:S02]  /*b250*/  ISETP.GE.AND P1, PT, R247, c[0x0][0x3c8], PT ;  /* 0x0000f200f7007a0c */ /* 0x000fc40003f26270 */
[----:B------:R-:W-:Y:S02]  /*b260*/  ISETP.GE.AND P0, PT, R246, c[0x0][0x3c8], PT ;  /* 0x0000f200f6007a0c */ /* 0x000fe40003f06270 */
[----:B-12---:R-:W-:Y:S02]  /*b270*/  SHF.R.S32.HI R5, RZ, 0x1f, R249 ;  /* 0x0000001fff057819 */ /* 0x006fe400000114f9 */
[----:B------:R-:W-:Y:S01]  /*b280*/  SHF.R.S32.HI R10, RZ, 0x1f, R247 ;  /* 0x0000001fff0a7819 */ /* 0x000fe200000114f7 */
[----:B----4-:R-:W-:Y:S01]  /*b290*/  @!P4 IMAD.MOV.U32 R6, RZ, RZ, R0 ;  /* 0x000000ffff06c224 */ /* 0x010fe200078e0000 */
[----:B------:R-:W-:Y:S01]  /*b2a0*/  SHF.R.S32.HI R11, RZ, 0x1f, R236 ;  /* 0x0000001fff0b7819 */ /* 0x000fe200000114ec */
[----:B------:R-:W-:Y:S01]  /*b2b0*/  @!P4 IMAD.MOV.U32 R7, RZ, RZ, R4 ;  /* 0x000000ffff07c224 */ /* 0x000fe200078e0004 */
[CC--:B------:R-:W-:Y:S02]  /*b2c0*/  @!P3 LEA R2, P5, R249.reuse, R0.reuse, 0x2 ;  /* 0x00000000f902b211 */ /* 0x0c0fe400078a10ff */
[----:B------:R-:W-:Y:S01]  /*b2d0*/  @!P2 LEA R8, P6, R248, R0, 0x2 ;  /* 0x00000000f808a211 */ /* 0x000fe200078c10ff */
[----:B------:R-:W-:Y:S01]  /*b2e0*/  @!P4 IMAD.WIDE R6, R222, 0x4, R6 ;  /* 0x00000004de06c825 */ /* 0x000fe200078e0206 */
[----:B------:R-:W-:-:S02]  /*b2f0*/  @!P3 LEA.HI.X R3, R249, R4, R5, 0x2, P5 ;  /* 0x00000004f903b211 */ /* 0x000fc400028f1405 */
[----:B------:R-:W-:Y:S02]  /*b300*/  SHF.R.S32.HI R5, RZ, 0x1f, R248 ;  /* 0x0000001fff057819 */ /* 0x000fe400000114f8 */
[----:B------:R1:W-:Y:S01]  /*b310*/  @!P4 ST.E.64 [R6.64], R96 ;  /* 0x000000600600c985 */ /* 0x0003e2000c101b06 */
[----:B------:R-:W-:Y:S02]  /*b320*/  ISETP.GE.AND P5, PT, R245, c[0x0][0x3c8], PT ;  /* 0x0000f200f5007a0c */ /* 0x000fe40003fa6270 */
[----:B------:R-:W-:Y:S01]  /*b330*/  ISETP.GE.AND P4, PT, R244, c[0x0][0x3c8], PT ;  /* 0x0000f200f4007a0c */ /* 0x000fe20003f86270 */
[----:B------:R2:W-:Y:S01]  /*b340*/  @!P3 ST.E.64 [R2.64], R84 ;  /* 0x000000540200b985 */ /* 0x0005e2000c101b06 */
[----:B------:R-:W-:Y:S02]  /*b350*/  @!P2 LEA.HI.X R9, R248, R4, R5, 0x2, P6 ;  /* 0x00000004f809a211 */ /* 0x000fe400030f1405 */
[----:B------:R-:W-:Y:S02]  /*b360*/  SHF.R.S32.HI R5, RZ, 0x1f, R246 ;  /* 0x0000001fff057819 */ /* 0x000fe400000114f6 */
[----:B------:R-:W-:Y:S01]  /*b370*/  SHF.R.S32.HI R13, RZ, 0x1f, R230 ;  /* 0x0000001fff0d7819 */ /* 0x000fe200000114e6 */
[----:B------:R4:W-:Y:S01]  /*b380*/  @!P2 ST.E.64 [R8.64], R126 ;  /* 0x0000007e0800a985 */ /* 0x0009e2000c101b06 */
[----:B------:R-:W-:-:S02]  /*b390*/  ISETP.GE.AND P2, PT, R242, c[0x0][0x3c8], PT ;  /* 0x0000f200f2007a0c */ /* 0x000fc40003f46270 */
[----:B---3--:R-:W-:Y:S02]  /*b3a0*/  SHF.R.S32.HI R12, RZ, 0x1f, R229 ;  /* 0x0000001fff0c7819 */ /* 0x008fe400000114e5 */
[CC--:B-1----:R-:W-:Y:S02]  /*b3b0*/  @!P1 LEA R6, P3, R247.reuse, R0.reuse, 0x2 ;  /* 0x00000000f7069211 */ /* 0x0c2fe400078610ff */
[C---:B--2---:R-:W-:Y:S02]  /*b3c0*/  @!P0 LEA R2, P6, R246.reuse, R0, 0x2 ;  /* 0x00000000f6028211 */ /* 0x044fe400078c10ff */
[-C--:B------:R-:W-:Y:S02]  /*b3d0*/  @!P1 LEA.HI.X R7, R247, R4.reuse, R10, 0x2, P3 ;  /* 0x00000004f7079211 */ /* 0x080fe400018f140a */
[----:B------:R-:W-:Y:S02]  /*b3e0*/  ISETP.GE.AND P3, PT, R243, c[0x0][0x3c8], PT ;  /* 0x0000f200f3007a0c */ /* 0x000fe40003f66270 */
[----:B------:R-:W-:Y:S01]  /*b3f0*/  @!P0 LEA.HI.X R3, R246, R4, R5, 0x2, P6 ;  /* 0x00000004f6038211 */ /* 0x000fe200030f1405 */
[----:B------:R1:W-:Y:S01]  /*b400*/  @!P1 ST.E.64 [R6.64], R122 ;  /* 0x0000007a06009985 */ /* 0x0003e2000c101b06 */
[----:B----4-:R-:W-:-:S02]  /*b410*/  @!P5 LEA R8, P1, R245, R0, 0x2 ;  /* 0x00000000f508d211 */ /* 0x010fc400078210ff */
[----:B------:R-:W-:Y:S01]  /*b420*/  SHF.R.S32.HI R5, RZ, 0x1f, R245 ;  /* 0x0000001fff057819 */ /* 0x000fe200000114f5 */
[----:B------:R2:W-:Y:S01]  /*b430*/  @!P0 ST.E.64 [R2.64], R88 ;  /* 0x0000005802008985 */ /* 0x0005e2000c101b06 */
[----:B------:R-:W-:Y:S02]  /*b440*/  SHF.R.S32.HI R10, RZ, 0x1f, R244 ;  /* 0x0000001fff0a7819 */ /* 0x000fe400000114f4 */
[----:B------:R-:W-:Y:S02]  /*b450*/  @!P5 LEA.HI.X R9, R245, R4, R5, 0x2, P1 ;  /* 0x00000004f509d211 */ /* 0x000fe400008f1405 */
[----:B------:R-:W-:Y:S02]  /*b460*/  ISETP.GE.AND P1, PT, R241, c[0x0][0x3c8], PT ;  /* 0x0000f200f1007a0c */ /* 0x000fe40003f26270 */
[----:B------:R-:W-:Y:S01]  /*b470*/  SHF.R.S32.HI R5, RZ, 0x1f, R243 ;  /* 0x0000001fff057819 */ /* 0x000fe200000114f3 */
[----:B------:R3:W-:Y:S01]  /*b480*/  @!P5 ST.E.64 [R8.64], R118 ;  /* 0x000000760800d985 */ /* 0x0007e2000c101b06 */
[----:B------:R-:W-:-:S02]  /*b490*/  ISETP.GE.AND P5, PT, R239, c[0x0][0x3c8], PT ;  /* 0x0000f200ef007a0c */ /* 0x000fc40003fa6270 */
[----:B-1----:R-:W-:-:S04]  /*b4a0*/  @!P4 LEA R6, P0, R244, R0, 0x2 ;  /* 0x00000000f406c211 */ /* 0x002fc800078010ff */
[----:B------:R-:W-:Y:S02]  /*b4b0*/  @!P4 LEA.HI.X R7, R244, R4, R10, 0x2, P0 ;  /* 0x00000004f407c211 */ /* 0x000fe400000f140a */
[----:B------:R-:W-:Y:S02]  /*b4c0*/  ISETP.GE.AND P0, PT, R240, c[0x0][0x3c8], PT ;  /* 0x0000f200f0007a0c */ /* 0x000fe40003f06270 */
[C---:B--2---:R-:W-:Y:S01]  /*b4d0*/  @!P3 LEA R2, P6, R243.reuse, R0, 0x2 ;  /* 0x00000000f302b211 */ /* 0x044fe200078c10ff */
[----:B------:R1:W-:Y:S01]  /*b4e0*/  @!P4 ST.E.64 [R6.64], R110 ;  /* 0x0000006e0600c985 */ /* 0x0003e2000c101b06 */
[----:B------:R-:W-:Y:S02]  /*b4f0*/  ISETP.GE.AND P4, PT, R238, c[0x0][0x3c8], PT ;  /* 0x0000f200ee007a0c */ /* 0x000fe40003f86270 */
[----:B------:R-:W-:Y:S02]  /*b500*/  @!P3 LEA.HI.X R3, R243, R4, R5, 0x2, P6 ;  /* 0x00000004f303b211 */ /* 0x000fe400030f1405 */
[----:B---3--:R-:W-:-:S02]  /*b510*/  @!P2 LEA R8, P6, R242, R0, 0x2 ;  /* 0x00000000f208a211 */ /* 0x008fc400078c10ff */
[----:B------:R-:W-:Y:S01]  /*b520*/  SHF.R.S32.HI R5, RZ, 0x1f, R242 ;  /* 0x0000001fff057819 */ /* 0x000fe200000114f2 */
[----:B------:R2:W-:Y:S01]  /*b530*/  @!P3 ST.E.64 [R2.64], R92 ;  /* 0x0000005c0200b985 */ /* 0x0005e2000c101b06 */
[----:B------:R-:W-:Y:S02]  /*b540*/  SHF.R.S32.HI R10, RZ, 0x1f, R241 ;  /* 0x0000001fff0a7819 */ /* 0x000fe400000114f1 */
[----:B------:R-:W-:Y:S02]  /*b550*/  @!P2 LEA.HI.X R9, R242, R4, R5, 0x2, P6 ;  /* 0x00000004f209a211 */ /* 0x000fe400030f1405 */
[----:B------:R-:W-:-:S03]  /*b560*/  SHF.R.S32.HI R5, RZ, 0x1f, R240 ;  /* 0x0000001fff057819 */ /* 0x000fc600000114f0 */
[----:B------:R3:W-:Y:S01]  /*b570*/  @!P2 ST.E.64 [R8.64], R124 ;  /* 0x0000007c0800a985 */ /* 0x0007e2000c101b06 */
[----:B------:R-:W-:Y:S02]  /*b580*/  ISETP.GE.AND P2, PT, R236, c[0x0][0x3c8], PT ;  /* 0x0000f200ec007a0c */ /* 0x000fe40003f46270 */
[----:B-1----:R-:W-:-:S04]  /*b590*/  @!P1 LEA R6, P3, R241, R0, 0x2 ;  /* 0x00000000f1069211 */ /* 0x002fc800078610ff */
[----:B------:R-:W-:Y:S02]  /*b5a0*/  @!P1 LEA.HI.X R7, R241, R4, R10, 0x2, P3 ;  /* 0x00000004f1079211 */ /* 0x000fe400018f140a */
[----:B------:R-:W-:Y:S02]  /*b5b0*/  ISETP.GE.AND P3, PT, R237, c[0x0][0x3c8], PT ;  /* 0x0000f200ed007a0c */ /* 0x000fe40003f66270 */
[C---:B--2---:R-:W-:Y:S01]  /*b5c0*/  @!P0 LEA R2, P6, R240.reuse, R0, 0x2 ;  /* 0x00000000f0028211 */ /* 0x044fe200078c10ff */
[----:B------:R1:W-:Y:S01]  /*b5d0*/  @!P1 ST.E.64 [R6.64], R106 ;  /* 0x0000006a06009985 */ /* 0x0003e2000c101b06 */
[----:B------:R-:W-:Y:S02]  /*b5e0*/  SHF.R.S32.HI R10, RZ, 0x1f, R238 ;  /* 0x0000001fff0a7819 */ /* 0x000fe400000114ee */
[----:B------:R-:W-:Y:S02]  /*b5f0*/  @!P0 LEA.HI.X R3, R240, R4, R5, 0x2, P6 ;  /* 0x00000004f0038211 */ /* 0x000fe400030f1405 */
[----:B------:R-:W-:-:S02]  /*b600*/  SHF.R.S32.HI R5, RZ, 0x1f, R239 ;  /* 0x0000001fff057819 */ /* 0x000fc400000114ef */
[----:B---3--:R-:W-:Y:S01]  /*b610*/  @!P5 LEA R8, P6, R239, R0, 0x2 ;  /* 0x00000000ef08d211 */ /* 0x008fe200078c10ff */
[----:B------:R2:W-:Y:S01]  /*b620*/  @!P0 ST.E.64 [R2.64], R46 ;  /* 0x0000002e02008985 */ /* 0x0005e2000c101b06 */
[----:B------:R-:W-:Y:S02]  /*b630*/  ISETP.GE.AND P1, PT, R235, c[0x0][0x3c8], PT ;  /* 0x0000f200eb007a0c */ /* 0x000fe40003f26270 */
[----:B------:R-:W-:Y:S02]  /*b640*/  @!P5 LEA.HI.X R9, R239, R4, R5, 0x2, P6 ;  /* 0x00000004ef09d211 */ /* 0x000fe400030f1405 */
[----:B------:R-:W-:-:S03]  /*b650*/  SHF.R.S32.HI R5, RZ, 0x1f, R237 ;  /* 0x0000001fff057819 */ /* 0x000fc600000114ed */
[----:B------:R3:W-:Y:S01]  /*b660*/  @!P5 ST.E.64 [R8.64], R128 ;  /* 0x000000800800d985 */ /* 0x0007e2000c101b06 */
[----:B-1----:R-:W-:-:S04]  /*b670*/  @!P4 LEA R6, P0, R238, R0, 0x2 ;  /* 0x00000000ee06c211 */ /* 0x002fc800078010ff */
[----:B------:R-:W-:Y:S02]  /*b680*/  @!P4 LEA.HI.X R7, R238, R4, R10, 0x2, P0 ;  /* 0x00000004ee07c211 */ /* 0x000fe400000f140a */
[----:B------:R-:W-:Y:S02]  /*b690*/  ISETP.GE.AND P0, PT, R234, c[0x0][0x3c8], PT ;  /* 0x0000f200ea007a0c */ /* 0x000fe40003f06270 */
[----:B--2---:R-:W-:Y:S01]  /*b6a0*/  @!P3 LEA R2, P6, R237, R0, 0x2 ;  /* 0x00000000ed02b211 */ /* 0x004fe200078c10ff */
[----:B------:R1:W-:Y:S01]  /*b6b0*/  @!P4 ST.E.64 [R6.64], R114 ;  /* 0x000000720600c985 */ /* 0x0003e2000c101b06 */
[----:B------:R-:W-:Y:S02]  /*b6c0*/  ISETP.GE.AND P4, PT, R233, c[0x0][0x3c8], PT ;  /* 0x0000f200e9007a0c */ /* 0x000fe40003f86270 */
[----:B------:R-:W-:Y:S02]  /*b6d0*/  @!P3 LEA.HI.X R3, R237, R4, R5, 0x2, P6 ;  /* 0x00000004ed03b211 */ /* 0x000fe400030f1405 */
[----:B------:R-:W-:-:S02]  /*b6e0*/  SHF.R.S32.HI R10, RZ, 0x1f, R235 ;  /* 0x0000001fff0a7819 */ /* 0x000fc400000114eb */
[C---:B---3--:R-:W-:Y:S01]  /*b6f0*/  @!P2 LEA R8, P5, R236.reuse, R0, 0x2 ;  /* 0x00000000ec08a211 */ /* 0x048fe200078a10ff */
[----:B------:R2:W-:Y:S01]  /*b700*/  @!P3 ST.E.64 [R2.64], R50 ;  /* 0x000000320200b985 */ /* 0x0005e2000c101b06 */
[----:B------:R-:W-:Y:S02]  /*b710*/  SHF.R.S32.HI R5, RZ, 0x1f, R234 ;  /* 0x0000001fff057819 */ /* 0x000fe400000114ea */
[----:B------:R-:W-:Y:S02]  /*b720*/  @!P2 LEA.HI.X R9, R236, R4, R11, 0x2, P5 ;  /* 0x00000004ec09a211 */ /* 0x000fe400028f140b */
[----:B------:R-:W-:-:S03]  /*b730*/  ISETP.GE.AND P5, PT, R232, c[0x0][0x3c8], PT ;  /* 0x0000f200e8007a0c */ /* 0x000fc60003fa6270 */
[----:B------:R-:W-:Y:S01]  /*b740*/  @!P2 ST.E.64 [R8.64], R130 ;  /* 0x000000820800a985 */ /* 0x000fe2000c101b06 */
[----:B------:R-:W-:Y:S02]  /*b750*/  ISETP.GE.AND P2, PT, R230, c[0x0][0x3c8], PT ;  /* 0x0000f200e6007a0c */ /* 0x000fe40003f46270 */
[----:B-1----:R-:W-:-:S04]  /*b760*/  @!P1 LEA R6, P6, R235, R0, 0x2 ;  /* 0x00000000eb069211 */ /* 0x002fc800078c10ff */
[----:B------:R-:W-:Y:S02]  /*b770*/  @!P1 LEA.HI.X R7, R235, R4, R10, 0x2, P6 ;  /* 0x00000004eb079211 */ /* 0x000fe400030f140a */
[----:B------:R-:W-:Y:S02]  /*b780*/  SHF.R.S32.HI R10, RZ, 0x1f, R233 ;  /* 0x0000001fff0a7819 */ /* 0x000fe400000114e9 */
[C---:B--2---:R-:W-:Y:S01]  /*b790*/  @!P0 LEA R2, P3, R234.reuse, R0, 0x2 ;  /* 0x00000000ea028211 */ /* 0x044fe200078610ff */
[----:B------:R1:W-:Y:S01]  /*b7a0*/  @!P1 ST.E.64 [R6.64], R66 ;  /* 0x0000004206009985 */ /* 0x0003e2000c101b06 */
[----:B------:R-:W-:Y:S02]  /*b7b0*/  ISETP.GE.AND P1, PT, R229, c[0x0][0x3c8], PT ;  /* 0x0000f200e5007a0c */ /* 0x000fe40003f26270 */
[----:B------:R-:W-:Y:S02]  /*b7c0*/  @!P0 LEA.HI.X R3, R234, R4, R5, 0x2, P3 ;  /* 0x00000004ea038211 */ /* 0x000fe400018f1405 */
[----:B------:R-:W-:-:S02]  /*b7d0*/  ISETP.GE.AND P3, PT, R231, c[0x0][0x3c8], PT ;  /* 0x0000f200e7007a0c */ /* 0x000fc40003f66270 */
[----:B------:R-:W-:Y:S01]  /*b7e0*/  SHF.R.S32.HI R5, RZ, 0x1f, R232 ;  /* 0x0000001fff057819 */ /* 0x000fe200000114e8 */
[----:B------:R2:W-:Y:S01]  /*b7f0*/  @!P0 ST.E.64 [R2.64], R38 ;  /* 0x0000002602008985 */ /* 0x0005e2000c101b06 */
[----:B-1----:R-:W-:-:S04]  /*b800*/  @!P4 LEA R6, P0, R233, R0, 0x2 ;  /* 0x00000000e906c211 */ /* 0x002fc800078010ff */
[----:B------:R-:W-:Y:S02]  /*b810*/  @!P4 LEA.HI.X R7, R233, R4, R10, 0x2, P0 ;  /* 0x00000004e907c211 */ /* 0x000fe400000f140a */
[----:B------:R-:W-:Y:S02]  /*b820*/  ISETP.GE.AND P0, PT, R228, c[0x0][0x3c8], PT ;  /* 0x0000f200e4007a0c */ /* 0x000fe40003f06270 */
[CC--:B--2---:R-:W-:Y:S01]  /*b830*/  @!P5 LEA R2, P6, R232.reuse, R0.reuse, 0x2 ;  /* 0x00000000e802d211 */ /* 0x0c4fe200078c10ff */
[----:B------:R1:W-:Y:S01]  /*b840*/  @!P4 ST.E.64 [R6.64], R54 ;  /* 0x000000360600c985 */ /* 0x0003e2000c101b06 */
[----:B------:R-:W-:Y:S02]  /*b850*/  @!P3 LEA R10, P4, R231, R0, 0x2 ;  /* 0x00000000e70ab211 */ /* 0x000fe400078810ff */
[----:B------:R-:W-:Y:S02]  /*b860*/  @!P5 LEA.HI.X R3, R232, R4, R5, 0x2, P6 ;  /* 0x00000004e803d211 */ /* 0x000fe400030f1405 */
[----:B------:R-:W-:-:S02]  /*b870*/  SHF.R.S32.HI R5, RZ, 0x1f, R231 ;  /* 0x0000001fff057819 */ /* 0x000fc400000114e7 */
[C---:B------:R-:W-:Y:S01]  /*b880*/  @!P2 LEA R8, P6, R230.reuse, R0, 0x2 ;  /* 0x00000000e608a211 */ /* 0x040fe200078c10ff */
[----:B------:R2:W-:Y:S01]  /*b890*/  @!P5 ST.E.64 [R2.64], R58 ;  /* 0x0000003a0200d985 */ /* 0x0005e2000c101b06 */
[-C--:B------:R-:W-:Y:S02]  /*b8a0*/  @!P3 LEA.HI.X R11, R231, R4.reuse, R5, 0x2, P4 ;  /* 0x00000004e70bb211 */ /* 0x080fe400020f1405 */
[----:B------:R-:W-:Y:S02]  /*b8b0*/  SHF.R.S32.HI R5, RZ, 0x1f, R228 ;  /* 0x0000001fff057819 */ /* 0x000fe400000114e4 */
[----:B------:R-:W-:Y:S01]  /*b8c0*/  @!P2 LEA.HI.X R9, R230, R4, R13, 0x2, P6 ;  /* 0x00000004e609a211 */ /* 0x000fe200030f140d */
[----:B------:R3:W-:Y:S04]  /*b8d0*/  @!P3 ST.E.64 [R10.64], R74 ;  /* 0x0000004a0a00b985 */ /* 0x0007e8000c101b06 */
[----:B------:R3:W-:Y:S01]  /*b8e0*/  @!P2 ST.E.64 [R8.64], R70 ;  /* 0x000000460800a985 */ /* 0x0007e2000c101b06 */
[----:B-1----:R-:W-:-:S04]  /*b8f0*/  @!P1 LEA R6, P5, R229, R0, 0x2 ;  /* 0x00000000e5069211 */ /* 0x002fc800078a10ff */
[----:B------:R-:W-:Y:S02]  /*b900*/  @!P1 LEA.HI.X R7, R229, R4, R12, 0x2, P5 ;  /* 0x00000004e5079211 */ /* 0x000fe400028f140c */
[----:B--2---:R-:W-:-:S03]  /*b910*/  @!P0 LEA R2, P4, R228, R0, 0x2 ;  /* 0x00000000e4028211 */ /* 0x004fc600078810ff */
[----:B------:R3:W-:Y:S01]  /*b920*/  @!P1 ST.E.64 [R6.64], R62 ;  /* 0x0000003e06009985 */ /* 0x0007e2000c101b06 */
[----:B------:R-:W-:-:S05]  /*b930*/  @!P0 LEA.HI.X R3, R228, R4, R5, 0x2, P4 ;  /* 0x00000004e4038211 */ /* 0x000fca00020f1405 */
[----:B------:R3:W-:Y:S01]  /*b940*/  @!P0 ST.E.64 [R2.64], R42 ;  /* 0x0000002a02008985 */ /* 0x0007e2000c101b06 */
[----:B------:R-:W-:-:S13]  /*b950*/  ISETP.GE.AND P0, PT, R227, c[0x0][0x3c8], PT ;  /* 0x0000f200e3007a0c */ /* 0x000fda0003f06270 */
[----:B------:R-:W-:Y:S05]  /*b960*/  @P0 BRA `(.L_x_82) ;  /* 0x00000ce000000947 */ /* 0x000fea0003800000 */
[----:B------:R-:W-:Y:S02]  /*b970*/  SHF.R.S32.HI R5, RZ, 0x1f, R227 ;  /* 0x0000001fff057819 */ /* 0x000fe400000114e3 */
[----:B---3--:R-:W-:-:S04]  /*b980*/  LEA R2, P0, R227, R0, 0x2 ;  /* 0x00000000e3027211 */ /* 0x008fc800078010ff */
[----:B------:R-:W-:-:S05]  /*b990*/  LEA.HI.X R3, R227, R4, R5, 0x2, P0 ;  /* 0x00000004e3037211 */ /* 0x000fca00000f1405 */
[----:B------:R1:W-:Y:S01]  /*b9a0*/  ST.E.64 [R2.64], R26 ;  /* 0x0000001a02007985 */ /* 0x0003e2000c101b06 */
[----:B------:R-:W-:Y:S05]  /*b9b0*/  BRA `(.L_x_82) ;  /* 0x00000c9000007947 */ /* 0x000fea0003800000 */
.L_x_67:
[----:B------:R-:W-:Y:S01]  /*b9c0*/  ISETP.NE.U32.AND P1, PT, RZ, c[0x0][0x508], PT ;  /* 0x00014200ff007a0c */ /* 0x000fe20003f25070 */
[----:B------:R-:W-:Y:S01]  /*b9d0*/  IMAD.MOV.U32 R8, RZ, RZ, RZ ;  /* 0x000000ffff087224 */ /* 0x000fe200078e00ff */
[----:B------:R-:W-:Y:S01]  /*b9e0*/  ISETP.NE.U32.AND P3, PT, RZ, c[0x0][0x500], PT ;  /* 0x00014000ff007a0c */ /* 0x000fe20003f65070 */
[----:B------:R-:W-:Y:S01]  /*b9f0*/  IMAD.MOV.U32 R22, RZ, RZ, c[0x0][0x388] ;  /* 0x0000e200ff167624 */ /* 0x000fe200078e00ff */
[----:B------:R-:W-:Y:S02]  /*ba00*/  ISETP.NE.AND.EX P1, PT, RZ, c[0x0][0x50c], PT, P1 ;  /* 0x00014300ff007a0c */ /* 0x000fe40003f25310 */
[----:B------:R-:W-:Y:S02]  /*ba10*/  ISETP.NE.AND.EX P3, PT, RZ, c[0x0][0x504], PT, P3 ;  /* 0x00014100ff007a0c */ /* 0x000fe40003f65330 */
[----:B------:R-:W-:-:S04]  /*ba20*/  IADD3 R2, P2, R216, c[0x0][0x500], RZ ;  /* 0x00014000d8027a10 */ /* 0x000fc80007f5e0ff */
[----:B------:R-:W-:-:S05]  /*ba30*/  IADD3.X R3, R217, c[0x0][0x504], RZ, P2, !PT ;  /* 0x00014100d9037a10 */ /* 0x000fca00017fe4ff */
[----:B------:R-:W-:Y:S02]  /*ba40*/  @P1 IADD3 R4, P0, R216, c[0x0][0x508], RZ ;  /* 0x00014200d8041a10 */ /* 0x000fe40007f1e0ff */
[----:B------:R2:W5:Y:S02]  /*ba50*/  @P3 LDG.E R8, [R2.64] ;  /* 0x0000000602083981 */ /* 0x000564000c1e1900 */
[----:B------:R-:W-:-:S05]  /*ba60*/  @P1 IADD3.X R5, R217, c[0x0][0x50c], RZ, P0, !PT ;  /* 0x00014300d9051a10 */ /* 0x000fca00007fe4ff */
[----:B------:R2:W5:Y:S01]  /*ba70*/  @P1 LDG.E R22, [R4.64] ;  /* 0x0000000604161981 */ /* 0x000562000c1e1900 */
[----:B------:R-:W-:-:S04]  /*ba80*/  ISETP.NE.AND P0, PT, R218, RZ, PT ;  /* 0x000000ffda00720c */ /* 0x000fc80003f05270 */
[----:B------:R-:W-:Y:S01]  /*ba90*/  SEL R19, R218, c[0x0][0x3d4], P0 ;  /* 0x0000f500da137a07 */ /* 0x000fe20000000000 */
[----:B------:R-:W-:Y:S05]  /*baa0*/  @P1 BRA `(.L_x_88) ;  /* 0x0000004000001947 */ /* 0x000fea0003800000 */
[----:B------:R-:W-:Y:S05]  /*bab0*/  @!P3 BRA `(.L_x_88) ;  /* 0x000000300000b947 */ /* 0x000fea0003800000 */
[----:B------:R3:W4:Y:S04]  /*bac0*/  LDG.E R0, [R2.64] ;  /* 0x0000000602007981 */ /* 0x000728000c1e1900 */
[----:B--23--:R-:W4:Y:S02]  /*bad0*/  LDG.E R2, [R2.64+0x4] ;  /* 0x0000040602027981 */ /* 0x00cf24000c1e1900 */
[----:B----45:R-:W-:Y:S02]  /*bae0*/  IADD3 R22, -R0, R2, RZ ;  /* 0x0000000200167210 */ /* 0x030fe40007ffe1ff */
.L_x_88:
[----:B--2---:R-:W2:Y:S01]  /*baf0*/  S2R R2, SR_TID.X ;  /* 0x0000000000027919 */ /* 0x004ea20000002100 */
[----:B------:R-:W-:Y:S01]  /*bb00*/  BSSY B0, `(.L_x_89) ;  /* 0x0000036000007945 */ /* 0x000fe20003800000 */
[----:B------:R-:W-:Y:S02]  /*bb10*/  LOP3.LUT R14, R214, 0xffff, RZ, 0xc0, !PT ;  /* 0x0000ffffd60e7812 */ /* 0x000fe400078ec0ff */
[----:B------:R-:W-:-:S02]  /*bb20*/  SEL R15, R211, RZ, !P3 ;  /* 0x000000ffd30f7207 */ /* 0x000fc40005800000 */
[----:B------:R-:W-:Y:S02]  /*bb30*/  SEL R20, R220, RZ, !P3 ;  /* 0x000000ffdc147207 */ /* 0x000fe40005800000 */
[----:B-----5:R-:W-:Y:S02]  /*bb40*/  SHF.R.S32.HI R18, RZ, 0x1f, R8 ;  /* 0x0000001fff127819 */ /* 0x020fe40000011408 */
[----:B--2---:R-:W-:-:S13]  /*bb50*/  ISETP.GT.AND P0, PT, R2, 0x7f, PT ;  /* 0x0000007f0200780c */ /* 0x004fda0003f04270 */
[----:B------:R-:W-:Y:S05]  /*bb60*/  @P0 BRA `(.L_x_90) ;  /* 0x000002f000000947 */ /* 0x000fea0003800000 */
[----:B------:R-:W-:Y:S01]  /*bb70*/  IMAD R0, R22, c[0x0][0x4e8], RZ ;  /* 0x00013a0016007a24 */ /* 0x000fe200078e02ff */
[----:B------:R-:W-:-:S04]  /*bb80*/  LEA R9, R213, R2, 0x7 ;  /* 0x00000002d5097211 */ /* 0x000fc800078e38ff */
[----:B------:R-:W-:-:S13]  /*bb90*/  ISETP.GE.AND P0, PT, R9, R0, PT ;  /* 0x000000000900720c */ /* 0x000fda0003f06270 */
[----:B------:R-:W-:Y:S05]  /*bba0*/  @P0 BRA `(.L_x_90) ;  /* 0x000002b000000947 */ /* 0x000fea0003800000 */
[----:B------:R-:W-:Y:S01]  /*bbb0*/  IMAD.MOV.U32 R0, RZ, RZ, 0x368 ;  /* 0x00000368ff007424 */ /* 0x000fe200078e00ff */
[----:B------:R-:W-:-:S04]  /*bbc0*/  ISETP.GT.AND P2, PT, R19, 0x1, PT ;  /* 0x000000011300780c */ /* 0x000fc80003f44270 */
[----:B------:R-:W-:-:S04]  /*bbd0*/  SEL R0, R0, 0x328, P2 ;  /* 0x0000032800007807 */ /* 0x000fc80001000000 */
[----:B------:R2:W3:Y:S08]  /*bbe0*/  LDC.64 R6, c[0x0][R0+0x170] ;  /* 0x00005c0000067b82 */ /* 0x0004f00000000a00 */
[----:B------:R2:W4:Y:S08]  /*bbf0*/  LDC.64 R4, c[0x0][R0+0x168] ;  /* 0x00005a0000047b82 */ /* 0x0005300000000a00 */
[----:B------:R2:W5:Y:S08]  /*bc00*/  LDC.64 R12, c[0x0][R0+0x178] ;  /* 0x00005e00000c7b82 */ /* 0x0005700000000a00 */
[----:B------:R2:W1:Y:S02]  /*bc10*/  LDC.64 R10, c[0x0][R0+0x160] ;  /* 0x00005800000a7b82 */ /* 0x0004640000000a00 */
[----:B--2---:R-:W-:-:S02]  /*bc20*/  IMAD.MOV.U32 R0, RZ, RZ, c[0x0][0x4e8] ;  /* 0x00013a00ff007624 */ /* 0x004fc400078e00ff */
[-C--:B---3--:R-:W-:Y:S02]  /*bc30*/  IMAD R7, R7, R15.reuse, RZ ;  /* 0x0000000f07077224 */ /* 0x088fe400078e02ff */
[----:B------:R-:W-:Y:S01]  /*bc40*/  IMAD.WIDE.U32 R2, R6, R15, RZ ;  /* 0x0000000f06027225 */ /* 0x000fe200078e00ff */
[----:B------:R-:W-:Y:S02]  /*bc50*/  ISETP.NE.AND P0, PT, R0, 0x1, PT ;  /* 0x000000010000780c */ /* 0x000fe40003f05270 */
[----:B------:R-:W-:Y:S01]  /*bc60*/  MOV R0, R9 ;  /* 0x0000000900007202 */ /* 0x000fe20000000f00 */
[----:B------:R-:W-:Y:S01]  /*bc70*/  IMAD R7, R6, R20, R7 ;  /* 0x0000001406077224 */ /* 0x000fe200078e0207 */
[----:B------:R-:W-:Y:S01]  /*bc80*/  SEL R6, R221, RZ, P2 ;  /* 0x000000ffdd067207 */ /* 0x000fe20001000000 */
[-C--:B----4-:R-:W-:Y:S02]  /*bc90*/  IMAD R16, R5, R14.reuse, RZ ;  /* 0x0000000e05107224 */ /* 0x090fe400078e02ff */
[----:B------:R-:W-:Y:S01]  /*bca0*/  IMAD.WIDE.U32 R4, R4, R14, RZ ;  /* 0x0000000e04047225 */ /* 0x000fe200078e00ff */
[----:B------:R-:W-:-:S03]  /*bcb0*/  IADD3 R3, R3, R7, RZ ;  /* 0x0000000703037210 */ /* 0x000fc60007ffe0ff */
[----:B------:R-:W-:Y:S02]  /*bcc0*/  IMAD.IADD R16, R5, 0x1, R16 ;  /* 0x0000000105107824 */ /* 0x000fe400078e0210 */
[----:B------:R-:W-:-:S04]  /*bcd0*/  @P0 IMAD.HI.U32 R17, R9, c[0x0][0x4ec], RZ ;  /* 0x00013b0009110a27 */ /* 0x000fc800078e00ff */
[----:B-----5:R-:W-:Y:S01]  /*bce0*/  IMAD R7, R13, R6, RZ ;  /* 0x000000060d077224 */ /* 0x020fe200078e02ff */
[----:B------:R-:W-:Y:S02]  /*bcf0*/  @P0 SHF.R.U32.HI R0, RZ, c[0x0][0x4f0], R17 ;  /* 0x00013c00ff000a19 */ /* 0x000fe40000011611 */
[----:B------:R-:W-:Y:S01]  /*bd00*/  IADD3 R17, P1, P0, R2, R4, R8 ;  /* 0x0000000402117210 */ /* 0x000fe2000783e008 */
[----:B------:R-:W-:-:S04]  /*bd10*/  IMAD.WIDE.U32 R4, R12, R6, RZ ;  /* 0x000000060c047225 */ /* 0x000fc800078e00ff */
[----:B------:R-:W-:Y:S01]  /*bd20*/  IMAD.MOV R2, RZ, RZ, -R0 ;  /* 0x000000ffff027224 */ /* 0x000fe200078e0a00 */
[----:B------:R-:W-:Y:S01]  /*bd30*/  IADD3 R5, R5, R7, RZ ;  /* 0x0000000705057210 */ /* 0x000fe20007ffe0ff */
[----:B------:R-:W-:Y:S02]  /*bd40*/  IMAD.MOV.U32 R7, RZ, RZ, c[0x0][0x4a8] ;  /* 0x00012a00ff077624 */ /* 0x000fe400078e00ff */
[----:B------:R-:W-:Y:S01]  /*bd50*/  IMAD R2, R2, c[0x0][0x4e8], R9 ;  /* 0x00013a0002027a24 */ /* 0x000fe200078e0209 */
[----:B------:R-:W-:Y:S02]  /*bd60*/  IADD3.X R9, R3, R16, R18, P1, P0 ;  /* 0x0000001003097210 */ /* 0x000fe40000fe0412 */
[----:B------:R-:W-:Y:S02]  /*bd70*/  IADD3 R4, P1, P0, R0, R17, R4 ;  /* 0x0000001100047210 */ /* 0x000fe4000783e004 */
[----:B------:R-:W-:Y:S01]  /*bd80*/  SHF.R.S32.HI R3, RZ, 0x1f, R0 ;  /* 0x0000001fff037819 */ /* 0x000fe20000011400 */
[----:B-1----:R-:W-:Y:S01]  /*bd90*/  IMAD R0, R11, R2, RZ ;  /* 0x000000020b007224 */ /* 0x002fe200078e02ff */
[----:B------:R-:W-:-:S02]  /*bda0*/  SHF.R.S32.HI R6, RZ, 0x1f, R2 ;  /* 0x0000001fff067819 */ /* 0x000fc40000011402 */
[----:B------:R-:W-:-:S03]  /*bdb0*/  IADD3.X R5, R3, R9, R5, P1, P0 ;  /* 0x0000000903057210 */ /* 0x000fc60000fe0405 */
[C---:B------:R-:W-:Y:S02]  /*bdc0*/  IMAD R0, R10.reuse, R6, R0 ;  /* 0x000000060a007224 */ /* 0x040fe400078e0200 */
[----:B------:R-:W-:Y:S01]  /*bdd0*/  IMAD.WIDE.U32 R2, R10, R2, R4 ;  /* 0x000000020a027225 */ /* 0x000fe200078e0004 */
[----:B------:R-:W-:Y:S02]  /*bde0*/  MOV R5, c[0x0][0x4ac] ;  /* 0x00012b0000057a02 */ /* 0x000fe40000000f00 */
[----:B------:R-:W-:Y:S01]  /*bdf0*/  SEL R4, R7, c[0x0][0x450], P2 ;  /* 0x0001140007047a07 */ /* 0x000fe20001000000 */
[----:B------:R-:W-:Y:S01]  /*be00*/  IMAD.IADD R0, R3, 0x1, R0 ;  /* 0x0000000103007824 */ /* 0x000fe200078e0200 */
[----:B------:R-:W-:Y:S02]  /*be10*/  SEL R5, R5, c[0x0][0x454], P2 ;  /* 0x0001150005057a07 */ /* 0x000fe40001000000 */
[----:B------:R-:W-:-:S04]  /*be20*/  LEA R4, P0, R2, R4, 0x2 ;  /* 0x0000000402047211 */ /* 0x000fc800078010ff */
[----:B------:R-:W-:Y:S02]  /*be30*/  LEA.HI.X R5, R2, R5, R0, 0x2, P0 ;  /* 0x0000000502057211 */ /* 0x000fe400000f1400 */
[----:B------:R-:W-:-:S05]  /*be40*/  MOV R0, 0xff800000 ;  /* 0xff80000000007802 */ /* 0x000fca0000000f00 */
[----:B------:R1:W-:Y:S02]  /*be50*/  STG.E [R4.64], R0 ;  /* 0x0000000004007986 */ /* 0x0003e4000c101906 */
.L_x_90:
[----:B------:R-:W-:Y:S05]  /*be60*/  BSYNC B0 ;  /* 0x0000000000007941 */ /* 0x000fea0003800000 */
.L_x_89:
[----:B------:R-:W-:-:S13]  /*be70*/  ISETP.GT.AND P0, PT, R19, 0x1, PT ;  /* 0x000000011300780c */ /* 0x000fda0003f04270 */
[----:B------:R-:W-:Y:S05]  /*be80*/  @P0 BRA `(.L_x_82) ;  /* 0x000007c000000947 */ /* 0x000fea0003800000 */
[----:B------:R-:W-:Y:S01]  /*be90*/  MOV R2, c[0x0][0x4e8] ;  /* 0x00013a0000027a02 */ /* 0x000fe20000000f00 */
[----:B-1----:R-:W-:Y:S01]  /*bea0*/  IMAD R0, R18, c[0x0][0x3a0], RZ ;  /* 0x0000e80012007a24 */ /* 0x002fe200078e02ff */
[----:B------:R-:W-:Y:S01]  /*beb0*/  LEA R4, R196, R200, 0x5 ;  /* 0x000000c8c4047211 */ /* 0x000fe200078e28ff */
[----:B------:R-:W-:Y:S01]  /*bec0*/  IMAD R5, R20, c[0x0][0x3f0], RZ ;  /* 0x0000fc0014057a24 */ /* 0x000fe200078e02ff */
[----:B------:R-:W-:Y:S01]  /*bed0*/  ISETP.NE.AND P0, PT, R2, 0x1, PT ;  /* 0x000000010200780c */ /* 0x000fe20003f05270 */
[----:B------:R-:W-:Y:S01]  /*bee0*/  IMAD.WIDE.U32 R2, R8, c[0x0][0x3a0], RZ ;  /* 0x0000e80008027a25 */ /* 0x000fe200078e00ff */
[----:B------:R-:W-:-:S03]  /*bef0*/  LEA R4, R213, R4, 0x7 ;  /* 0x00000004d5047211 */ /* 0x000fc600078e38ff */
[----:B------:R-:W-:Y:S02]  /*bf00*/  IMAD R0, R8, c[0x0][0x3a4], R0 ;  /* 0x0000e90008007a24 */ /* 0x000fe400078e0200 */
[----:B------:R-:W-:-:S03]  /*bf10*/  IMAD R7, R15, c[0x0][0x3f4], R5 ;  /* 0x0000fd000f077a24 */ /* 0x000fc600078e0205 */
[----:B------:R-:W-:Y:S02]  /*bf20*/  IADD3 R3, R3, R0, RZ ;  /* 0x0000000003037210 */ /* 0x000fe40007ffe0ff */
[----:B------:R-:W-:Y:S01]  /*bf30*/  MOV R0, R4 ;  /* 0x0000000400007202 */ /* 0x000fe20000000f00 */
[----:B------:R-:W-:-:S04]  /*bf40*/  @P0 IMAD.HI.U32 R6, R4, c[0x0][0x4ec], RZ ;  /* 0x00013b0004060a27 */ /* 0x000fc800078e00ff */
[----:B------:R-:W-:Y:S01]  /*bf50*/  IMAD.WIDE.U32 R2, R14, c[0x0][0x3e8], R2 ;  /* 0x0000fa000e027a25 */ /* 0x000fe200078e0002 */
[----:B------:R-:W-:-:S03]  /*bf60*/  @P0 SHF.R.U32.HI R0, RZ, c[0x0][0x4f0], R6 ;  /* 0x00013c00ff000a19 */ /* 0x000fc60000011606 */
[----:B------:R-:W-:Y:S01]  /*bf70*/  IMAD R3, R14, c[0x0][0x3ec], R3 ;  /* 0x0000fb000e037a24 */ /* 0x000fe200078e0203 */
[----:B------:R-:W-:Y:S02]  /*bf80*/  SHF.R.S32.HI R6, RZ, 0x1f, R0 ;  /* 0x0000001fff067819 */ /* 0x000fe40000011400 */
[----:B------:R-:W-:Y:S01]  /*bf90*/  IADD3 R5, -R0, RZ, RZ ;  /* 0x000000ff00057210 */ /* 0x000fe20007ffe1ff */
[----:B------:R-:W-:-:S04]  /*bfa0*/  IMAD.WIDE.U32 R2, R15, c[0x0][0x3f0], R2 ;  /* 0x0000fc000f027a25 */ /* 0x000fc800078e0002 */
[----:B------:R-:W-:Y:S01]  /*bfb0*/  IMAD R6, R6, c[0x0][0x3e0], RZ ;  /* 0x0000f80006067a24 */ /* 0x000fe200078e02ff */
[----:B------:R-:W-:Y:S01]  /*bfc0*/  IADD3 R3, R3, R7, RZ ;  /* 0x0000000703037210 */ /* 0x000fe20007ffe0ff */
        /* <DEDUP_REMOVED lines=13> */
.L_x_150:
[----:B------:R-:W-:Y:S05]  /*c0a0*/  BRA.DIV ~URZ, `(.L_x_92) ;  /* 0x000026a27f007947 */ /* 0x000fea000b800000 */
[----:B------:R3:W4:Y:S02]  /*c0b0*/  SHFL.IDX PT, R0, R12, RZ, 0x181f ;  /* 0x00181fff0c007589 */ /* 0x00072400000e0000 */
.L_x_151:
[----:B------:R-:W-:Y:S01]  /*c0c0*/  IMAD R11, R22, c[0x0][0x4e8], RZ ;  /* 0x00013a00160b7a24 */ /* 0x000fe200078e02ff */
        /* <DEDUP_REMOVED lines=13> */
[-C--:B--2---:R-:W-:Y:S02]  /*c1a0*/  @!P2 LEA.HI.X R7, R192, R8.reuse, R15, 0x1, P5 ;  /* 0x00000008c007a211 */ /* 0x084fe400028f0c0f */
[-C--:B------:R-:W-:Y:S02]  /*c1b0*/  @!P1 LEA.HI.X R5, R197, R8.reuse, R14, 0x1, P4 ;  /* 0x00000008c5059211 */ /* 0x080fe400020f0c0e */
[----:B------:R-:W-:Y:S01]  /*c1c0*/  @!P0 LEA.HI.X R3, R198, R8, R13, 0x1, P3 ;  /* 0x00000008c6038211 */ /* 0x000fe200018f0c0d */
[----:B------:R2:W-:Y:S04]  /*c1d0*/  @!P2 ST.E.128 [R6.64], RZ ;  /* 0x000000ff0600a985 */ /* 0x0005e8000c101d06 */
[----:B------:R2:W-:Y:S04]  /*c1e0*/  @!P1 ST.E.128 [R4.64], RZ ;  /* 0x000000ff04009985 */ /* 0x0005e8000c101d06 */
[----:B------:R2:W-:Y:S02]  /*c1f0*/  @!P0 ST.E.128 [R2.64], RZ ;  /* 0x000000ff02008985 */ /* 0x0005e4000c101d06 */
.L_x_94:
[----:B------:R-:W-:Y:S05]  /*c200*/  BSYNC B0 ;  /* 0x0000000000007941 */ /* 0x000fea0003800000 */
.L_x_93:
[----:B------:R-:W-:Y:S05]  /*c210*/  BRA.DIV ~URZ, `(.L_x_95) ;  /* 0x000025a27f007947 */ /* 0x000fea000b800000 */
[----:B--2---:R2:W1:Y:S04]  /*c220*/  SHFL.IDX PT, R8, R9, 0x1, 0x181f ;  /* 0x00381f0009087f89 */ /* 0x00446800000e0000 */
[----:B----4-:R2:W4:Y:S02]  /*c230*/  SHFL.IDX PT, R0, R12, 0x1, 0x181f ;  /* 0x00381f000c007f89 */ /* 0x01052400000e0000 */
.L_x_152:
        /* <DEDUP_REMOVED lines=13> */
[-C--:B-1----:R-:W-:Y:S02]  /*c310*/  @!P2 LEA.HI.X R7, R192, R8.reuse, R15, 0x1, P5 ;  /* 0x00000008c007a211 */ /* 0x082fe400028f0c0f */
[-C--:B------:R-:W-:Y:S02]  /*c320*/  @!P1 LEA.HI.X R5, R197, R8.reuse, R14, 0x1, P4 ;  /* 0x00000008c5059211 */ /* 0x080fe400020f0c0e */
[----:B------:R-:W-:Y:S01]  /*c330*/  @!P0 LEA.HI.X R3, R198, R8, R13, 0x1, P3 ;  /* 0x00000008c6038211 */ /* 0x000fe200018f0c0d */
[----:B------:R1:W-:Y:S04]  /*c340*/  @!P2 ST.E.128 [R6.64], RZ ;  /* 0x000000ff0600a985 */ /* 0x0003e8000c101d06 */
[----:B------:R1:W-:Y:S04]  /*c350*/  @!P1 ST.E.128 [R4.64], RZ ;  /* 0x000000ff04009985 */ /* 0x0003e8000c101d06 */
[----:B------:R1:W-:Y:S02]  /*c360*/  @!P0 ST.E.128 [R2.64], RZ ;  /* 0x000000ff02008985 */ /* 0x0003e4000c101d06 */
.L_x_97:
[----:B------:R-:W-:Y:S05]  /*c370*/  BSYNC B0 ;  /* 0x0000000000007941 */ /* 0x000fea0003800000 */
.L_x_96:
[----:B------:R-:W-:Y:S05]  /*c380*/  BRA.DIV ~URZ, `(.L_x_98) ;  /* 0x000025027f007947 */ /* 0x000fea000b800000 */
[----:B-1----:R1:W2:Y:S02]  /*c390*/  SHFL.IDX PT, R8, R9, 0x2, 0x181f ;  /* 0x00581f0009087f89 */ /* 0x0022a400000e0000 */
.L_x_153:
[----:B------:R-:W-:Y:S05]  /*c3a0*/  BRA.DIV ~URZ, `(.L_x_99) ;  /* 0x000025527f007947 */ /* 0x000fea000b800000 */
[----:B----4-:R4:W1:Y:S02]  /*c3b0*/  SHFL.IDX PT, R0, R12, 0x2, 0x181f ;  /* 0x00581f000c007f89 */ /* 0x01086400000e0000 */
.L_x_154:
        /* <DEDUP_REMOVED lines=10> */
[-C--:B-1----:R-:W-:Y:S02]  /*c460*/  @!P2 LEA R6, P5, R192, R0.reuse, 0x1 ;  /* 0x00000000c006a211 */ /* 0x082fe400078a08ff */
        /* <DEDUP_REMOVED lines=8> */
.L_x_101:
[----:B------:R-:W-:Y:S05]  /*c4f0*/  BSYNC B0 ;  /* 0x0000000000007941 */ /* 0x000fea0003800000 */
.L_x_100:
[----:B------:R-:W-:Y:S05]  /*c500*/  BRA.DIV ~URZ, `(.L_x_102) ;  /* 0x000024627f007947 */ /* 0x000fea000b800000 */
[----:B--2---:R2:W3:Y:S04]  /*c510*/  SHFL.IDX PT, R8, R9, 0x3, 0x181f ;  /* 0x00781f0009087f89 */ /* 0x0044e800000e0000 */
[----:B-1----:R2:W1:Y:S02]  /*c520*/  SHFL.IDX PT, R0, R12, 0x3, 0x181f ;  /* 0x00781f000c007f89 */ /* 0x00246400000e0000 */
.L_x_155:
[----:B------:R-:W-:-:S04]  /*c530*/  IADD3 R2, R10, 0x60, RZ ;  /* 0x000000600a027810 */ /* 0x000fc80007ffe0ff */
[----:B------:R-:W-:-:S13]  /*c540*/  ISETP.GE.AND P0, PT, R2, R11, PT ;  /* 0x0000000b0200720c */ /* 0x000fda0003f06270 */
[----:B------:R-:W-:Y:S05]  /*c550*/  @P0 BRA `(.L_x_82) ;  /* 0x000000f000000947 */ /* 0x000fea0003800000 */
[----:B------:R-:W-:Y:S02]  /*c560*/  ISETP.GE.AND P2, PT, R192, c[0x0][0x3c8], PT ;  /* 0x0000f200c0007a0c */ /* 0x000fe40003f46270 */
[----:B------:R-:W-:Y:S02]  /*c570*/  ISETP.GE.AND P1, PT, R197, c[0x0][0x3c8], PT ;  /* 0x0000f200c5007a0c */ /* 0x000fe40003f26270 */
[----:B------:R-:W-:Y:S02]  /*c580*/  ISETP.GE.AND P0, PT, R198, c[0x0][0x3c8], PT ;  /* 0x0000f200c6007a0c */ /* 0x000fe40003f06270 */
[----:B------:R-:W-:Y:S02]  /*c590*/  SHF.R.S32.HI R13, RZ, 0x1f, R192 ;  /* 0x0000001fff0d7819 */ /* 0x000fe400000114c0 */
[----:B--234-:R-:W-:Y:S02]  /*c5a0*/  SHF.R.S32.HI R12, RZ, 0x1f, R197 ;  /* 0x0000001fff0c7819 */ /* 0x01cfe400000114c5 */
[----:B------:R-:W-:-:S03]  /*c5b0*/  SHF.R.S32.HI R9, RZ, 0x1f, R198 ;  /* 0x0000001fff097819 */ /* 0x000fc600000114c6 */
[-C--:B-1----:R-:W-:Y:S02]  /*c5c0*/  @!P2 LEA R6, P5, R192, R0.reuse, 0x1 ;  /* 0x00000000c006a211 */ /* 0x082fe400078a08ff */
[CC--:B------:R-:W-:Y:S02]  /*c5d0*/  @!P1 LEA R4, P4, R197.reuse, R0.reuse, 0x1 ;  /* 0x00000000c5049211 */ /* 0x0c0fe400078808ff */
[----:B------:R-:W-:Y:S02]  /*c5e0*/  @!P0 LEA R2, P3, R198, R0, 0x1 ;  /* 0x00000000c6028211 */ /* 0x000fe400078608ff */
[-C--:B------:R-:W-:Y:S02]  /*c5f0*/  @!P2 LEA.HI.X R7, R192, R8.reuse, R13, 0x1, P5 ;  /* 0x00000008c007a211 */ /* 0x080fe400028f0c0d */
[-C--:B------:R-:W-:Y:S02]  /*c600*/  @!P1 LEA.HI.X R5, R197, R8.reuse, R12, 0x1, P4 ;  /* 0x00000008c5059211 */ /* 0x080fe400020f0c0c */
[----:B------:R-:W-:Y:S01]  /*c610*/  @!P0 LEA.HI.X R3, R198, R8, R9, 0x1, P3 ;  /* 0x00000008c6038211 */ /* 0x000fe200018f0c09 */
[----:B------:R1:W-:Y:S04]  /*c620*/  @!P2 ST.E.128 [R6.64], RZ ;  /* 0x000000ff0600a985 */ /* 0x0003e8000c101d06 */
[----:B------:R1:W-:Y:S04]  /*c630*/  @!P1 ST.E.128 [R4.64], RZ ;  /* 0x000000ff04009985 */ /* 0x0003e8000c101d06 */
[----:B------:R1:W-:Y:S02]  /*c640*/  @!P0 ST.E.128 [R2.64], RZ ;  /* 0x000000ff02008985 */ /* 0x0003e4000c101d06 */
.L_x_82:
[----:B------:R-:W-:Y:S05]  /*c650*/  BSYNC B1 ;  /* 0x0000000000017941 */ /* 0x000fea0003800000 */
.L_x_66:
[----:B-1--4-:R-:W4:Y:S02]  /*c660*/  LDL R0, [R1+0x4] ;  /* 0x0000040001007983 */ /* 0x012f240000100800 */
[----:B----4-:R-:W-:-:S13]  /*c670*/  ISETP.NE.AND P0, PT, R0, RZ, PT ;  /* 0x000000ff0000720c */ /* 0x010fda0003f05270 */
[----:B------:R-:W-:Y:S01]  /*c680*/  @P0 WARPSYNC 0xffffffff ;  /* 0xffffffff00000948 */ /* 0x000fe20003800000 */
[----:B------:R-:W-:Y:S06]  /*c690*/  @P0 BAR.SYNC.DEFER_BLOCKING 0x5, 0x100 ;  /* 0x0144000000000b1d */ /* 0x000fec0000010000 */
[----:B------:R-:W1:Y:S04]  /*c6a0*/  @P0 LDS.128 R212, [0x18100] ;  /* 0x01810000ffd40984 */ /* 0x000e680000000c00 */
[----:B------:R-:W-:Y:S06]  /*c6b0*/  @P0 BAR.ARV 0x4, 0x100 ;  /* 0x0104000000000b1d */ /* 0x000fec0000002000 */
[----:B------:R-:W-:Y:S05]  /*c6c0*/  @P0 BRA `(.L_x_103) ;  /* 0x00000ad000000947 */ /* 0x000fea0003800000 */
[----:B------:R-:W4:Y:S01]  /*c6d0*/  S2R R0, SR_TID.X ;  /* 0x0000000000007919 */ /* 0x000f220000002100 */
[----:B---3--:R-:W-:Y:S01]  /*c6e0*/  IMAD.MOV.U32 R7, RZ, RZ, RZ ;  /* 0x000000ffff077224 */ /* 0x008fe200078e00ff */
[----:B----4-:R-:W-:-:S04]  /*c6f0*/  LOP3.LUT R13, R0, 0x1f, RZ, 0xc0, !PT ;  /* 0x0000001f000d7812 */ /* 0x010fc800078ec0ff */
[----:B------:R-:W-:Y:S01]  /*c700*/  ISETP.NE.AND P5, PT, R13, 0x1f, PT ;  /* 0x0000001f0d00780c */ /* 0x000fe20003fa5270 */
[----:B------:R-:W-:Y:S10]  /*c710*/  BRA.DIV ~URZ, `(.L_x_104) ;  /* 0x000023227f007947 */ /* 0x000ff4000b800000 */
[----:B--2---:R2:W3:Y:S02]  /*c720*/  SHFL.IDX PT, R9, R78, RZ, 0x1f ;  /* 0x00001fff4e097589 */ /* 0x0044e400000e0000 */
.L_x_156:
[----:B------:R-:W-:Y:S05]  /*c730*/  BRA.DIV ~URZ, `(.L_x_105) ;  /* 0x000023727f007947 */ /* 0x000fea000b800000 */
[----:B------:R4:W2:Y:S02]  /*c740*/  SHFL.IDX PT, R8, R78, 0x1, 0x1f ;  /* 0x00201f004e087f89 */ /* 0x0008a400000e0000 */
.L_x_157:
[----:B-1----:R-:W-:Y:S02]  /*c750*/  IMAD.IADD R0, R215, 0x1, R13 ;  /* 0x00000001d7007824 */ /* 0x002fe400078e020d */
[----:B------:R-:W-:-:S03]  /*c760*/  IMAD.MOV.U32 R6, RZ, RZ, RZ ;  /* 0x000000ffff067224 */ /* 0x000fc600078e00ff */
[----:B------:R-:W-:-:S13]  /*c770*/  ISETP.GE.OR P0, PT, R0, c[0x0][0x53c], !P5 ;  /* 0x00014f0000007a0c */ /* 0x000fda0006f06670 */
[----:B------:R-:W-:Y:S01]  /*c780*/  @!P0 IMAD.MOV.U32 R2, RZ, RZ, 0x4 ;  /* 0x00000004ff028424 */ /* 0x000fe200078e00ff */
[----:B------:R-:W-:-:S03]  /*c790*/  @!P0 MOV R3, 0x4 ;  /* 0x0000000400038802 */ /* 0x000fc60000000f00 */
[----:B------:R-:W-:-:S04]  /*c7a0*/  @!P0 IMAD.WIDE R4, R0, R2, c[0x0][0x580] ;  /* 0x0001600000048625 */ /* 0x000fc800078e0202 */
[----:B------:R-:W-:Y:S01]  /*c7b0*/  @!P0 IMAD.WIDE R2, R0, R3, c[0x0][0x578] ;  /* 0x00015e0000028625 */ /* 0x000fe200078e0203 */
[----:B------:R-:W5:Y:S04]  /*c7c0*/  @!P0 LDG.E R6, [R4.64] ;  /* 0x0000000604068981 */ /* 0x000f68000c1e1900 */
[----:B------:R-:W5:Y:S01]  /*c7d0*/  @!P0 LDG.E R7, [R2.64] ;  /* 0x0000000602078981 */ /* 0x000f62000c1e1900 */
[C---:B------:R-:W-:Y:S02]  /*c7e0*/  ISETP.GE.U32.AND P4, PT, R13.reuse, 0x10, PT ;  /* 0x000000100d00780c */ /* 0x040fe40003f86070 */
[C---:B------:R-:W-:Y:S02]  /*c7f0*/  ISETP.GE.U32.AND P3, PT, R13.reuse, 0x8, PT ;  /* 0x000000080d00780c */ /* 0x040fe40003f66070 */
[----:B------:R-:W-:-:S02]  /*c800*/  ISETP.GE.U32.AND P2, PT, R13, 0x4, PT ;  /* 0x000000040d00780c */ /* 0x000fc40003f46070 */
[C---:B------:R-:W-:Y:S02]  /*c810*/  ISETP.GE.U32.AND P1, PT, R13.reuse, 0x2, PT ;  /* 0x000000020d00780c */ /* 0x040fe40003f26070 */
[----:B------:R-:W-:Y:S02]  /*c820*/  ISETP.NE.AND P0, PT, R13, RZ, PT ;  /* 0x000000ff0d00720c */ /* 0x000fe40003f05270 */
[----:B------:R-:W-:Y:S01]  /*c830*/  MOV R10, RZ ;  /* 0x000000ff000a7202 */ /* 0x000fe20000000f00 */
[----:B-----5:R-:W-:Y:S01]  /*c840*/  IMAD R0, R7, R6, RZ ;  /* 0x0000000607007224 */ /* 0x020fe200078e02ff */
[----:B------:R-:W-:Y:S07]  /*c850*/  BRA.DIV ~URZ, `(.L_x_106) ;  /* 0x000022c27f007947 */ /* 0x000fee000b800000 */
[----:B------:R1:W4:Y:S02]  /*c860*/  SHFL.UP PT, R4, R0, 0x1, RZ ;  /* 0x0420000000047989 */ /* 0x00032400000e00ff */
.L_x_158:
[----:B----4-:R-:W-:-:S04]  /*c870*/  SEL R4, R4, RZ, P0 ;  /* 0x000000ff04047207 */ /* 0x010fc80000000000 */
        /* <DEDUP_REMOVED lines=14> */
[----:B------:R1:W4:Y:S02]  /*c960*/  SHFL.IDX PT, R0, R4, 0x1f, 0x1f ;  /* 0x03e01f0004007f89 */ /* 0x00032400000e0000 */
.L_x_159:
[----:B----4-:R-:W-:Y:S01]  /*c970*/  IMAD R0, R0, c[0x0][0x538], RZ ;  /* 0x00014e0000007a24 */ /* 0x010fe200078e02ff */
[----:B------:R-:W-:Y:S04]  /*c980*/  BSSY B1, `(.L_x_108) ;  /* 0x000007c000017945 */ /* 0x000fe80003800000 */
[----:B--2---:R-:W-:-:S04]  /*c990*/  IADD3 R8, R0, R8, RZ ;  /* 0x0000000800087210 */ /* 0x004fc80007ffe0ff */
[----:B---3--:R-:W-:-:S13]  /*c9a0*/  ISETP.GT.AND P6, PT, R8, R9, PT ;  /* 0x000000090800720c */ /* 0x008fda0003fc4270 */
[----:B------:R-:W-:Y:S05]  /*c9b0*/  @P6 BRA `(.L_x_109) ;  /* 0x0000024000006947 */ /* 0x000fea0003800000 */
.L_x_113:
[----:B------:R-:W-:-:S04]  /*c9c0*/  IADD3 R0, R215, 0x1f, RZ ;  /* 0x0000001fd7007810 */ /* 0x000fc80007ffe0ff */
[----:B------:R-:W-:-:S13]  /*c9d0*/  ISETP.GE.AND P6, PT, R0, c[0x0][0x53c], PT ;  /* 0x00014f0000007a0c */ /* 0x000fda0003fc6270 */
[----:B------:R-:W-:Y:S05]  /*c9e0*/  @P6 BRA `(.L_x_110) ;  /* 0x0000071000006947 */ /* 0x000fea0003800000 */
[----:B------:R-:W-:Y:S01]  /*c9f0*/  MOV R215, R0 ;  /* 0x0000000000d77202 */ /* 0x000fe20000000f00 */
[----:B------:R-:W-:-:S03]  /*ca00*/  CS2R R6, SRZ ;  /* 0x0000000000067805 */ /* 0x000fc6000001ff00 */
[----:B------:R-:W-:-:S04]  /*ca10*/  IADD3 R0, R215, R13, RZ ;  /* 0x0000000dd7007210 */ /* 0x000fc80007ffe0ff */
[----:B------:R-:W-:-:S13]  /*ca20*/  ISETP.GE.OR P6, PT, R0, c[0x0][0x53c], !P5 ;  /* 0x00014f0000007a0c */ /* 0x000fda0006fc6670 */
[----:B------:R-:W-:Y:S02]  /*ca30*/  @!P6 MOV R2, 0x4 ;  /* 0x000000040002e802 */ /* 0x000fe40000000f00 */
[----:B------:R-:W-:-:S03]  /*ca40*/  @!P6 MOV R3, 0x4 ;  /* 0x000000040003e802 */ /* 0x000fc60000000f00 */
[----:B-1----:R-:W-:-:S04]  /*ca50*/  @!P6 IMAD.WIDE R4, R0, R2, c[0x0][0x580] ;  /* 0x000160000004e625 */ /* 0x002fc800078e0202 */
[----:B------:R-:W-:Y:S01]  /*ca60*/  @!P6 IMAD.WIDE R2, R0, R3, c[0x0][0x578] ;  /* 0x00015e000002e625 */ /* 0x000fe200078e0203 */
[----:B------:R-:W2:Y:S04]  /*ca70*/  @!P6 LDG.E R6, [R4.64] ;  /* 0x000000060406e981 */ /* 0x000ea8000c1e1900 */
[----:B------:R-:W2:Y:S02]  /*ca80*/  @!P6 LDG.E R7, [R2.64] ;  /* 0x000000060207e981 */ /* 0x000ea4000c1e1900 */
[----:B--2---:R-:W-:Y:S01]  /*ca90*/  IMAD R0, R7, R6, RZ ;  /* 0x0000000607007224 */ /* 0x004fe200078e02ff */
[----:B------:R-:W-:Y:S05]  /*caa0*/  BRA.DIV ~URZ, `(.L_x_111) ;  /* 0x000022627f007947 */ /* 0x000fea000b800000 */
[----:B------:R1:W2:Y:S02]  /*cab0*/  SHFL.UP PT, R2, R0, 0x1, RZ ;  /* 0x0420000000027989 */ /* 0x0002a400000e00ff */
.L_x_160:
[----:B--2---:R-:W-:-:S04]  /*cac0*/  SEL R2, R2, RZ, P0 ;  /* 0x000000ff02027207 */ /* 0x004fc80000000000 */
        /* <DEDUP_REMOVED lines=14> */
[----:B------:R1:W2:Y:S02]  /*cbb0*/  SHFL.IDX PT, R0, R4, 0x1f, 0x1f ;  /* 0x03e01f0004007f89 */ /* 0x0002a400000e0000 */
.L_x_161:
[----:B--2---:R-:W-:-:S05]  /*cbc0*/  IMAD R0, R0, c[0x0][0x538], RZ ;  /* 0x00014e0000007a24 */ /* 0x004fca00078e02ff */
[----:B------:R-:W-:-:S04]  /*cbd0*/  IADD3 R8, R0, R8, RZ ;  /* 0x0000000800087210 */ /* 0x000fc80007ffe0ff */
[----:B------:R-:W-:-:S13]  /*cbe0*/  ISETP.GT.AND P6, PT, R8, R9, PT ;  /* 0x000000090800720c */ /* 0x000fda0003fc4270 */
[----:B-1----:R-:W-:Y:S05]  /*cbf0*/  @!P6 BRA `(.L_x_113) ;  /* 0xfffffdc00000e947 */ /* 0x002fea000383ffff */
.L_x_109:
[----:B------:R-:W-:-:S05]  /*cc00*/  IADD3 R8, -R0, R8, RZ ;  /* 0x0000000800087210 */ /* 0x000fca0007ffe1ff */
[----:B------:R-:W-:-:S05]  /*cc10*/  IMAD R0, R4, c[0x0][0x538], R8 ;  /* 0x00014e0004007a24 */ /* 0x000fca00078e0208 */
[----:B------:R-:W-:Y:S01]  /*cc20*/  ISETP.GT.AND P0, PT, R0, R9, PT ;  /* 0x000000090000720c */ /* 0x000fe20003f04270 */
[----:B------:R-:W-:-:S12]  /*cc30*/  BRA.DIV ~URZ, `(.L_x_114) ;  /* 0x000022d27f007947 */ /* 0x000fd8000b800000 */
[----:B------:R-:W-:-:S04]  /*cc40*/  VOTE.ANY R0, PT, !P0 ;  /* 0x0000000000007806 */ /* 0x000fc800040e0100 */
.L_x_162:
[----:B------:R2:W3:Y:S01]  /*cc50*/  POPC R11, R0 ;  /* 0x00000000000b7309 */ /* 0x0004e20000000000 */
[----:B------:R-:W-:Y:S05]  /*cc60*/  BRA.DIV ~URZ, `(.L_x_115) ;  /* 0x000022e27f007947 */ /* 0x000fea000b800000 */
[----:B---3--:R3:W4:Y:S04]  /*cc70*/  SHFL.IDX PT, R6, R6, R11, 0x1f ;  /* 0x00001f0b06067589 */ /* 0x00872800000e0000 */
[----:B------:R3:W1:Y:S02]  /*cc80*/  SHFL.IDX PT, R7, R7, R11, 0x1f ;  /* 0x00001f0b07077589 */ /* 0x00066400000e0000 */
.L_x_163:
[----:B------:R-:W-:Y:S01]  /*cc90*/  ISETP.NE.AND P0, PT, R0, RZ, PT ;  /* 0x000000ff0000720c */ /* 0x000fe20003f05270 */
[----:B------:R-:W-:-:S12]  /*cca0*/  BSSY B0, `(.L_x_116) ;  /* 0x0000005000007945 */ /* 0x000fd80003800000 */
[----:B------:R-:W-:Y:S05]  /*ccb0*/  @!P0 BRA `(.L_x_117) ;  /* 0x0000003000008947 */ /* 0x000fea0003800000 */
[----:B--2---:R-:W-:Y:S01]  /*ccc0*/  IADD3 R0, R11, -0x1, RZ ;  /* 0xffffffff0b007810 */ /* 0x004fe20007ffe0ff */
[----:B------:R-:W-:Y:S05]  /*ccd0*/  BRA.DIV ~URZ, `(.L_x_118) ;  /* 0x000023427f007947 */ /* 0x000fea000b800000 */
[----:B------:R2:W3:Y:S02]  /*cce0*/  SHFL.IDX PT, R10, R4, R0, 0x1f ;  /* 0x00001f00040a7589 */ /* 0x0004e400000e0000 */
.L_x_117:
[----:B------:R-:W-:Y:S05]  /*ccf0*/  BSYNC B0 ;  /* 0x0000000000007941 */ /* 0x000fea0003800000 */
.L_x_116:
[-C--:B-12-4-:R-:W-:Y:S01]  /*cd00*/  IABS R4, R6.reuse ;  /* 0x0000000600047213 */ /* 0x096fe20000000000 */
[----:B---3--:R-:W-:Y:S01]  /*cd10*/  IMAD R212, R10, c[0x0][0x538], R8 ;  /* 0x00014e000ad47a24 */ /* 0x008fe200078e0208 */
[----:B------:R-:W-:Y:S01]  /*cd20*/  IABS R0, R7 ;  /* 0x0000000700007213 */ /* 0x000fe20000000000 */
[----:B------:R-:W-:Y:S01]  /*cd30*/  IMAD.IADD R215, R11, 0x1, R215 ;  /* 0x000000010bd77824 */ /* 0x000fe200078e02d7 */
[----:B------:R-:W1:Y:S01]  /*cd40*/  I2F.RP R2, R4 ;  /* 0x0000000400027306 */ /* 0x000e620000209400 */
[----:B------:R-:W-:Y:S02]  /*cd50*/  IMAD.IADD R10, R9, 0x1, -R212 ;  /* 0x00000001090a7824 */ /* 0x000fe400078e0ad4 */
[----:B------:R-:W-:Y:S01]  /*cd60*/  IMAD.MOV.U32 R5, RZ, RZ, R0 ;  /* 0x000000ffff057224 */ /* 0x000fe200078e0000 */
[----:B------:R-:W-:Y:S02]  /*cd70*/  IABS R0, R6 ;  /* 0x0000000600007213 */ /* 0x000fe40000000000 */
[----:B------:R-:W-:-:S02]  /*cd80*/  IABS R9, R10 ;  /* 0x0000000a00097213 */ /* 0x000fc40000000000 */
[----:B------:R-:W-:Y:S01]  /*cd90*/  I2F.RP R12, R5 ;  /* 0x00000005000c7306 */ /* 0x000fe20000209400 */
[----:B------:R-:W-:-:S07]  /*cda0*/  IMAD.MOV R0, RZ, RZ, -R0 ;  /* 0x000000ffff007224 */ /* 0x000fce00078e0a00 */
[----:B-1----:R-:W1:Y:S02]  /*cdb0*/  MUFU.RCP R2, R2 ;  /* 0x0000000200027308 */ /* 0x002e640000001000 */
[----:B-1----:R-:W-:-:S06]  /*cdc0*/  IADD3 R2, R2, 0xffffffe, RZ ;  /* 0x0ffffffe02027810 */ /* 0x002fcc0007ffe0ff */
[----:B------:R-:W1:Y:S02]  /*cdd0*/  F2I.FTZ.U32.TRUNC.NTZ R3, R2 ;  /* 0x0000000200037305 */ /* 0x000e64000021f000 */
[----:B-1----:R-:W-:-:S04]  /*cde0*/  IMAD.MOV R2, RZ, RZ, -R3 ;  /* 0x000000ffff027224 */ /* 0x002fc800078e0a03 */
[----:B------:R-:W-:Y:S01]  /*cdf0*/  IMAD R8, R2, R4, RZ ;  /* 0x0000000402087224 */ /* 0x000fe200078e02ff */
[----:B------:R-:W-:-:S05]  /*ce00*/  MOV R2, RZ ;  /* 0x000000ff00027202 */ /* 0x000fca0000000f00 */
[----:B------:R-:W-:-:S04]  /*ce10*/  IMAD.HI.U32 R8, R3, R8, R2 ;  /* 0x0000000803087227 */ /* 0x000fc800078e0002 */
[----:B------:R-:W-:Y:S02]  /*ce20*/  IMAD.MOV.U32 R2, RZ, RZ, R9 ;  /* 0x000000ffff027224 */ /* 0x000fe400078e0009 */
[----:B------:R-:W-:Y:S02]  /*ce30*/  IMAD.MOV.U32 R3, RZ, RZ, R0 ;  /* 0x000000ffff037224 */ /* 0x000fe400078e0000 */
[----:B------:R-:W-:-:S04]  /*ce40*/  IMAD.HI.U32 R0, R8, R2, RZ ;  /* 0x0000000208007227 */ /* 0x000fc800078e00ff */
[----:B------:R-:W-:Y:S02]  /*ce50*/  IMAD R2, R0, R3, R2 ;  /* 0x0000000300027224 */ /* 0x000fe400078e0202 */
[----:B------:R-:W1:Y:S03]  /*ce60*/  MUFU.RCP R3, R12 ;  /* 0x0000000c00037308 */ /* 0x000e660000001000 */
[----:B------:R-:W-:Y:S02]  /*ce70*/  ISETP.GT.U32.AND P1, PT, R4, R2, PT ;  /* 0x000000020400720c */ /* 0x000fe40003f24070 */
[----:B-1----:R-:W-:-:S11]  /*ce80*/  IADD3 R3, R3, 0xffffffe, RZ ;  /* 0x0ffffffe03037810 */ /* 0x002fd60007ffe0ff */
[-C--:B------:R-:W-:Y:S02]  /*ce90*/  @!P1 IADD3 R2, R2, -R4.reuse, RZ ;  /* 0x8000000402029210 */ /* 0x080fe40007ffe0ff */
[----:B------:R-:W-:Y:S01]  /*cea0*/  @!P1 IADD3 R0, R0, 0x1, RZ ;  /* 0x0000000100009810 */ /* 0x000fe20007ffe0ff */
[----:B------:R-:W1:Y:S01]  /*ceb0*/  F2I.FTZ.U32.TRUNC.NTZ R3, R3 ;  /* 0x0000000300037305 */ /* 0x000e62000021f000 */
[----:B------:R-:W-:Y:S02]  /*cec0*/  ISETP.GE.U32.AND P2, PT, R2, R4, PT ;  /* 0x000000040200720c */ /* 0x000fe40003f46070 */
[----:B------:R-:W-:Y:S02]  /*ced0*/  LOP3.LUT R2, R10, R6, RZ, 0x3c, !PT ;  /* 0x000000060a027212 */ /* 0x000fe400078e3cff */
[----:B------:R-:W-:Y:S02]  /*cee0*/  ISETP.NE.AND P1, PT, R6, RZ, PT ;  /* 0x000000ff0600720c */ /* 0x000fe40003f25270 */
[----:B------:R-:W-:-:S07]  /*cef0*/  ISETP.GE.AND P0, PT, R2, RZ, PT ;  /* 0x000000ff0200720c */ /* 0x000fce0003f06270 */
[----:B------:R-:W-:Y:S01]  /*cf00*/  @P2 IADD3 R0, R0, 0x1, RZ ;  /* 0x0000000100002810 */ /* 0x000fe20007ffe0ff */
[----:B-1----:R-:W-:-:S04]  /*cf10*/  IMAD.MOV R2, RZ, RZ, -R3 ;  /* 0x000000ffff027224 */ /* 0x002fc800078e0a03 */
[----:B------:R-:W-:Y:S01]  /*cf20*/  IMAD.MOV.U32 R4, RZ, RZ, R2 ;  /* 0x000000ffff047224 */ /* 0x000fe200078e0002 */
[----:B------:R-:W-:Y:S01]  /*cf30*/  IABS R2, R7 ;  /* 0x0000000700027213 */ /* 0x000fe20000000000 */
[----:B------:R-:W-:Y:S01]  /*cf40*/  @!P0 IMAD.MOV R0, RZ, RZ, -R0 ;  /* 0x000000ffff008224 */ /* 0x000fe200078e0a00 */
[----:B------:R-:W-:Y:S01]  /*cf50*/  @!P1 LOP3.LUT R0, RZ, R6, RZ, 0x33, !PT ;  /* 0x00000006ff009212 */ /* 0x000fe200078e33ff */
[----:B------:R-:W-:Y:S01]  /*cf60*/  IMAD R4, R4, R5, RZ ;  /* 0x0000000504047224 */ /* 0x000fe200078e02ff */
[----:B------:R-:W-:Y:S01]  /*cf70*/  IADD3 R8, RZ, -R2, RZ ;  /* 0x80000002ff087210 */ /* 0x000fe20007ffe0ff */
[----:B------:R-:W-:Y:S01]  /*cf80*/  IMAD.MOV.U32 R2, RZ, RZ, RZ ;  /* 0x000000ffff027224 */ /* 0x000fe200078e00ff */
[----:B------:R-:W-:Y:S01]  /*cf90*/  IABS R9, R0 ;  /* 0x0000000000097213 */ /* 0x000fe20000000000 */
[----:B------:R-:W-:Y:S02]  /*cfa0*/  IMAD R6, R0, R6, RZ ;  /* 0x0000000600067224 */ /* 0x000fe400078e02ff */
[----:B------:R-:W-:Y:S01]  /*cfb0*/  IMAD.HI.U32 R2, R3, R4, R2 ;  /* 0x0000000403027227 */ /* 0x000fe200078e0002 */
[----:B------:R-:W-:-:S02]  /*cfc0*/  MOV R4, R8 ;  /* 0x0000000800047202 */ /* 0x000fc40000000f00 */
[----:B------:R-:W-:Y:S01]  /*cfd0*/  IADD3 R213, R10, -R6, RZ ;  /* 0x800000060ad57210 */ /* 0x000fe20007ffe0ff */
[----:B------:R-:W-:-:S04]  /*cfe0*/  IMAD.MOV.U32 R3, RZ, RZ, R9 ;  /* 0x000000ffff037224 */ /* 0x000fc800078e0009 */
        /* <DEDUP_REMOVED lines=11> */
[----:B------:R-:W-:-:S04]  /*d0a0*/  @!P1 LOP3.LUT R2, RZ, R7, RZ, 0x33, !PT ;  /* 0x00000007ff029212 */ /* 0x000fc800078e33ff */
[----:B------:R-:W-:Y:S01]  /*d0b0*/  IADD3 R3, -R2, RZ, RZ ;  /* 0x000000ff02037210 */ /* 0x000fe20007ffe1ff */
[----:B------:R-:W-:-:S04]  /*d0c0*/  IMAD R2, R7, 0x1000000, R2 ;  /* 0x0100000007027824 */ /* 0x000fc800078e0202 */
[----:B------:R-:W-:-:S04]  /*d0d0*/  IMAD R0, R7, R3, R0 ;  /* 0x0000000307007224 */ /* 0x000fc800078e0200 */
[----:B------:R-:W-:Y:S01]  /*d0e0*/  IMAD R214, R0, 0x10000, R2 ;  /* 0x0001000000d67824 */ /* 0x000fe200078e0202 */
[----:B------:R-:W-:Y:S05]  /*d0f0*/  BRA `(.L_x_119) ;  /* 0x0000004000007947 */ /* 0x000fea0003800000 */
.L_x_110:
[----:B------:R-:W-:Y:S01]  /*d100*/  IMAD.MOV.U32 R212, RZ, RZ, R9 ;  /* 0x000000ffffd47224 */ /* 0x000fe200078e0009 */
[----:B------:R-:W-:Y:S01]  /*d110*/  MOV R214, RZ ;  /* 0x000000ff00d67202 */ /* 0x000fe20000000f00 */
[----:B------:R-:W-:Y:S01]  /*d120*/  IMAD.MOV.U32 R213, RZ, RZ, RZ ;  /* 0x000000ffffd57224 */ /* 0x000fe200078e00ff */
[----:B------:R-:W-:Y:S02]  /*d130*/  MOV R215, c[0x0][0x53c] ;  /* 0x00014f0000d77a02 */ /* 0x000fe40000000f00 */
.L_x_119:
[----:B------:R-:W-:Y:S05]  /*d140*/  BSYNC B1 ;  /* 0x0000000000017941 */ /* 0x000fea0003800000 */
.L_x_108:
[----:B------:R-:W-:Y:S01]  /*d150*/  WARPSYNC 0xffffffff ;  /* 0xffffffff00007948 */ /* 0x000fe20003800000 */
[----:B------:R-:W-:Y:S01]  /*d160*/  BAR.SYNC.DEFER_BLOCKING 0x4, 0x100 ;  /* 0x0104000000007b1d */ /* 0x000fe20000010000 */
[----:B------:R-:W-:-:S13]  /*d170*/  ISETP.NE.AND P0, PT, R13, RZ, PT ;  /* 0x000000ff0d00720c */ /* 0x000fda0003f05270 */
[----:B------:R2:W-:Y:S04]  /*d180*/  @!P0 STS.128 [0x18100], R212 ;  /* 0x018100d4ff008388 */ /* 0x0005e80000000c00 */
[----:B------:R-:W-:Y:S06]  /*d190*/  BAR.ARV 0x5, 0x100 ;  /* 0x0144000000007b1d */ /* 0x000fec0000002000 */
.L_x_103:
[----:B-1----:R-:W-:-:S13]  /*d1a0*/  ISETP.GE.AND P0, PT, R215, c[0x0][0x53c], PT ;  /* 0x00014f00d7007a0c */ /* 0x002fda0003f06270 */
[----:B--23--:R-:W-:Y:S01]  /*d1b0*/  @P0 CALL.REL.NOINC `(.L_x_120) ;  /* 0x0000001000000944 */ /* 0x00cfe20003c00000 */
[----:B------:R-:W-:Y:S05]  /*d1c0*/  BRA `(.L_x_121) ;  /* 0xffff43a000007947 */ /* 0x000fea000383ffff */
.L_x_120:
[----:B------:R-:W-:Y:S05]  /*d1d0*/  EXIT ;  /* 0x000000000000794d */ /* 0x000fea0003800000 */
.L_x_22:
[----:B------:R-:W-:Y:S01]  /*d1e0*/  IMAD.MOV.U32 R0, RZ, RZ, R5 ;  /* 0x000000ffff007224 */ /* 0x000fe200078e0005 */
[----:B------:R-:W-:Y:S02]  /*d1f0*/  MOV R2, 0x1 ;  /* 0x0000000100027802 */ /* 0x000fe40000000f00 */
[----:B------:R-:W-:Y:S02]  /*d200*/  MOV R3, 0xd220 ;  /* 0x0000d22000037802 */ /* 0x000fe40000000f00 */
[----:B--2---:R-:W-:Y:S05]  /*d210*/  CALL.REL.NOINC `($__internal_2_$__cuda_sm70_shflsync_up_p) ;  /* 0x00001f2000007944 */ /* 0x004fea0003c00000 */
[----:B------:R-:W-:Y:S01]  /*d220*/  MOV R0, R4 ;  /* 0x0000000400007202 */ /* 0x000fe20000000f00 */
[----:B------:R-:W-:Y:S05]  /*d230*/  BRA `(.L_x_122) ;  /* 0xffff321000007947 */ /* 0x000fea000383ffff */
.L_x_23:
[----:B------:R-:W-:Y:S01]  /*d240*/  IMAD.MOV.U32 R0, RZ, RZ, R5 ;  /* 0x000000ffff007224 */ /* 0x000fe200078e0005 */
[----:B------:R-:W-:Y:S02]  /*d250*/  MOV R2, 0x2 ;  /* 0x0000000200027802 */ /* 0x000fe40000000f00 */
[----:B------:R-:W-:Y:S02]  /*d260*/  MOV R3, 0xd280 ;  /* 0x0000d28000037802 */ /* 0x000fe40000000f00 */
[----:B--2---:R-:W-:Y:S05]  /*d270*/  CALL.REL.NOINC `($__internal_2_$__cuda_sm70_shflsync_up_p) ;  /* 0x00001ec000007944 */ /* 0x004fea0003c00000 */
[----:B------:R-:W-:Y:S01]  /*d280*/  SEL R0, R4, RZ, P4 ;  /* 0x000000ff04007207 */ /* 0x000fe20002000000 */
[----:B------:R-:W-:Y:S01]  /*d290*/  IMAD.MOV.U32 R2, RZ, RZ, 0x4 ;  /* 0x00000004ff027424 */ /* 0x000fe200078e00ff */
[----:B------:R-:W-:-:S03]  /*d2a0*/  MOV R3, 0xd2d0 ;  /* 0x0000d2d000037802 */ /* 0x000fc60000000f00 */
[----:B------:R-:W-:Y:S02]  /*d2b0*/  IMAD.IADD R0, R5, 0x1, R0 ;  /* 0x0000000105007824 */ /* 0x000fe400078e0200 */
[----:B------:R-:W-:Y:S05]  /*d2c0*/  CALL.REL.NOINC `($__internal_2_$__cuda_sm70_shflsync_up_p) ;  /* 0x00001e7000007944 */ /* 0x000fea0003c00000 */
        /* <DEDUP_REMOVED lines=12> */
[----:B------:R-:W-:Y:S02]  /*d390*/  MOV R3, 0x1f ;  /* 0x0000001f00037802 */ /* 0x000fe40000000f00 */
[----:B------:R-:W-:Y:S01]  /*d3a0*/  MOV R2, 0xd3e0 ;  /* 0x0000d3e000027802 */ /* 0x000fe20000000f00 */
[----:B------:R-:W-:-:S04]  /*d3b0*/  IMAD.IADD R4, R0, 0x1, R4 ;  /* 0x0000000100047824 */ /* 0x000fc800078e0204 */
[----:B------:R-:W-:Y:S02]  /*d3c0*/  IMAD.MOV.U32 R21, RZ, RZ, R4 ;  /* 0x000000ffff157224 */ /* 0x000fe400078e0004 */
[----:B------:R-:W-:Y:S05]  /*d3d0*/  CALL.REL.NOINC `($__internal_1_$__cuda_sm70_shflsync_idx_p) ;  /* 0x00001d1000007944 */ /* 0x000fea0003c00000 */
[----:B------:R-:W-:Y:S01]  /*d3e0*/  MOV R0, R21 ;  /* 0x0000001500007202 */ /* 0x000fe20000000f00 */
[----:B------:R-:W-:Y:S05]  /*d3f0*/  BRA `(.L_x_123) ;  /* 0xffff315000007947 */ /* 0x000fea000383ffff */
.L_x_25:
[----:B------:R-:W-:Y:S02]  /*d400*/  SEL R0, RZ, 0x1, P0 ;  /* 0x00000001ff007807 */ /* 0x000fe40000000000 */
[----:B------:R-:W-:Y:S02]  /*d410*/  MOV R2, 0xd430 ;  /* 0x0000d43000027802 */ /* 0x000fe40000000f00 */
[----:B------:R-:W-:Y:S05]  /*d420*/  CALL.REL.NOINC `($__internal_3_$__cuda_sm70_votesync_ballot) ;  /* 0x00001d8000007944 */ /* 0x000fea0003c00000 */
[----:B------:R-:W-:Y:S05]  /*d430*/  BRA `(.L_x_124) ;  /* 0xffff31a000007947 */ /* 0x000fea000383ffff */
.L_x_26:
[----:B------:R-:W-:Y:S01]  /*d440*/  IMAD.MOV.U32 R21, RZ, RZ, R8 ;  /* 0x000000ffff157224 */ /* 0x000fe200078e0008 */
[----:B--2---:R-:W-:Y:S01]  /*d450*/  MOV R20, R215 ;  /* 0x000000d700147202 */ /* 0x004fe20000000f00 */
[----:B------:R-:W-:Y:S01]  /*d460*/  IMAD.MOV.U32 R3, RZ, RZ, 0x1f ;  /* 0x0000001fff037424 */ /* 0x000fe200078e00ff */
[----:B------:R-:W-:Y:S02]  /*d470*/  MOV R2, 0xd490 ;  /* 0x0000d49000027802 */ /* 0x000fe40000000f00 */
[----:B-1----:R-:W-:Y:S05]  /*d480*/  CALL.REL.NOINC `($__internal_1_$__cuda_sm70_shflsync_idx_p) ;  /* 0x00001c6000007944 */ /* 0x002fea0003c00000 */
[----:B------:R-:W-:Y:S01]  /*d490*/  IMAD.MOV.U32 R11, RZ, RZ, R21 ;  /* 0x000000ffff0b7224 */ /* 0x000fe200078e0015 */
[----:B------:R-:W-:Y:S01]  /*d4a0*/  MOV R21, R7 ;  /* 0x0000000700157202 */ /* 0x000fe20000000f00 */
[----:B------:R-:W-:Y:S01]  /*d4b0*/  IMAD.MOV.U32 R6, RZ, RZ, RZ ;  /* 0x000000ffff067224 */ /* 0x000fe200078e00ff */
[----:B------:R-:W-:Y:S01]  /*d4c0*/  MOV R20, R215 ;  /* 0x000000d700147202 */ /* 0x000fe20000000f00 */
[----:B------:R-:W-:Y:S01]  /*d4d0*/  IMAD.MOV.U32 R3, RZ, RZ, 0x1f ;  /* 0x0000001fff037424 */ /* 0x000fe200078e00ff */
[----:B------:R-:W-:-:S02]  /*d4e0*/  MOV R2, 0xd500 ;  /* 0x0000d50000027802 */ /* 0x000fc40000000f00 */
[----:B------:R-:W-:Y:S05]  /*d4f0*/  CALL.REL.NOINC `($__internal_1_$__cuda_sm70_shflsync_idx_p) ;  /* 0x00001bf000007944 */ /* 0x000fea0003c00000 */
[----:B------:R-:W-:Y:S01]  /*d500*/  MOV R10, R21 ;  /* 0x00000015000a7202 */ /* 0x000fe20000000f00 */
[----:B------:R-:W-:Y:S05]  /*d510*/  BRA `(.L_x_125) ;  /* 0xffff311000007947 */ /* 0x000fea000383ffff */
.L_x_29:
[----:B------:R-:W-:Y:S01]  /*d520*/  IMAD.MOV.U32 R21, RZ, RZ, R4 ;  /* 0x000000ffff157224 */ /* 0x000fe200078e0004 */
[----:B------:R-:W-:-:S02]  /*d530*/  MOV R3, 0x1f ;  /* 0x0000001f00037802 */ /* 0x000fc40000000f00 */
[----:B------:R-:W-:Y:S02]  /*d540*/  MOV R2, 0xd560 ;  /* 0x0000d56000027802 */ /* 0x000fe40000000f00 */
[----:B-1234-:R-:W-:Y:S05]  /*d550*/  CALL.REL.NOINC `($__internal_1_$__cuda_sm70_shflsync_idx_p) ;  /* 0x00001b9000007944 */ /* 0x01efea0003c00000 */
[----:B------:R-:W-:Y:S01]  /*d560*/  MOV R6, R21 ;  /* 0x0000001500067202 */ /* 0x000fe20000000f00 */
[----:B------:R-:W-:Y:S05]  /*d570*/  BRA `(.L_x_28) ;  /* 0xffff311000007947 */ /* 0x000fea000383ffff */
.L_x_37:
[----:B------:R-:W-:Y:S01]  /*d580*/  IMAD.MOV.U32 R21, RZ, RZ, R9 ;  /* 0x000000ffff157224 */ /* 0x000fe200078e0009 */
[----:B------:R-:W-:Y:S01]  /*d590*/  MOV R20, RZ ;  /* 0x000000ff00147202 */ /* 0x000fe20000000f00 */
[----:B------:R-:W-:Y:S01]  /*d5a0*/  IMAD.MOV.U32 R3, RZ, RZ, 0x181f ;  /* 0x0000181fff037424 */ /* 0x000fe200078e00ff */
[----:B------:R-:W-:Y:S02]  /*d5b0*/  MOV R2, 0xd5d0 ;  /* 0x0000d5d000027802 */ /* 0x000fe40000000f00 */
[----:B-----5:R-:W-:Y:S05]  /*d5c0*/  CALL.REL.NOINC `($__internal_1_$__cuda_sm70_shflsync_idx_p) ;  /* 0x00001b2000007944 */ /* 0x020fea0003c00000 */
[----:B------:R-:W-:Y:S01]  /*d5d0*/  MOV R8, R21 ;  /* 0x0000001500087202 */ /* 0x000fe20000000f00 */
[----:B------:R-:W-:Y:S05]  /*d5e0*/  BRA `(.L_x_126) ;  /* 0xffff4b9000007947 */ /* 0x000fea000383ffff */
.L_x_38:
[----:B------:R-:W-:Y:S01]  /*d5f0*/  IMAD.MOV.U32 R21, RZ, RZ, R12 ;  /* 0x000000ffff157224 */ /* 0x000fe200078e000c */
[----:B------:R-:W-:Y:S01]  /*d600*/  MOV R20, RZ ;  /* 0x000000ff00147202 */ /* 0x000fe20000000f00 */
[----:B------:R-:W-:Y:S01]  /*d610*/  IMAD.MOV.U32 R3, RZ, RZ, 0x181f ;  /* 0x0000181fff037424 */ /* 0x000fe200078e00ff */
[----:B------:R-:W-:Y:S02]  /*d620*/  MOV R2, 0xd640 ;  /* 0x0000d64000027802 */ /* 0x000fe40000000f00 */
[----:B-12--5:R-:W-:Y:S05]  /*d630*/  CALL.REL.NOINC `($__internal_1_$__cuda_sm70_shflsync_idx_p) ;  /* 0x00001ab000007944 */ /* 0x026fea0003c00000 */
[----:B------:R-:W-:Y:S01]  /*d640*/  MOV R0, R21 ;  /* 0x0000001500007202 */ /* 0x000fe20000000f00 */
[----:B------:R-:W-:Y:S05]  /*d650*/  BRA `(.L_x_127) ;  /* 0xffff4b4000007947 */ /* 0x000fea000383ffff */
.L_x_41:
[----:B------:R-:W-:Y:S01]  /*d660*/  IMAD.MOV.U32 R21, RZ, RZ, R9 ;  /* 0x000000ffff157224 */ /* 0x000fe200078e0009 */
[----:B------:R-:W-:Y:S01]  /*d670*/  MOV R20, 0x1 ;  /* 0x0000000100147802 */ /* 0x000fe20000000f00 */
[----:B--2---:R-:W-:Y:S01]  /*d680*/  IMAD.MOV.U32 R3, RZ, RZ, 0x181f ;  /* 0x0000181fff037424 */ /* 0x004fe200078e00ff */
[----:B------:R-:W-:-:S02]  /*d690*/  MOV R2, 0xd6b0 ;  /* 0x0000d6b000027802 */ /* 0x000fc40000000f00 */
[----:B-1-345:R-:W-:Y:S05]  /*d6a0*/  CALL.REL.NOINC `($__internal_1_$__cuda_sm70_shflsync_idx_p) ;  /* 0x00001a4000007944 */ /* 0x03afea0003c00000 */
[----:B------:R-:W-:Y:S01]  /*d6b0*/  IMAD.MOV.U32 R8, RZ, RZ, R21 ;  /* 0x000000ffff087224 */ /* 0x000fe200078e0015 */
[----:B------:R-:W-:Y:S01]  /*d6c0*/  MOV R20, 0x1 ;  /* 0x0000000100147802 */ /* 0x000fe20000000f00 */
[----:B------:R-:W-:Y:S01]  /*d6d0*/  IMAD.MOV.U32 R21, RZ, RZ, R12 ;  /* 0x000000ffff157224 */ /* 0x000fe200078e000c */
[----:B------:R-:W-:-:S02]  /*d6e0*/  MOV R3, 0x181f ;  /* 0x0000181f00037802 */ /* 0x000fc40000000f00 */
[----:B------:R-:W-:Y:S02]  /*d6f0*/  MOV R2, 0xd710 ;  /* 0x0000d71000027802 */ /* 0x000fe40000000f00 */
[----:B------:R-:W-:Y:S05]  /*d700*/  CALL.REL.NOINC `($__internal_1_$__cuda_sm70_shflsync_idx_p) ;  /* 0x000019e000007944 */ /* 0x000fea0003c00000 */
[----:B------:R-:W-:Y:S01]  /*d710*/  MOV R0, R21 ;  /* 0x0000001500007202 */ /* 0x000fe20000000f00 */
[----:B------:R-:W-:Y:S05]  /*d720*/  BRA `(.L_x_128) ;  /* 0xffff4bf000007947 */ /* 0x000fea000383ffff */
.L_x_44:
[----:B------:R-:W-:Y:S01]  /*d730*/  IMAD.MOV.U32 R21, RZ, RZ, R9 ;  /* 0x000000ffff157224 */ /* 0x000fe200078e0009 */
[----:B------:R-:W-:Y:S01]  /*d740*/  MOV R20, 0x2 ;  /* 0x0000000200147802 */ /* 0x000fe20000000f00 */
[----:B-1----:R-:W-:Y:S01]  /*d750*/  IMAD.MOV.U32 R3, RZ, RZ, 0x181f ;  /* 0x0000181fff037424 */ /* 0x002fe200078e00ff */
[----:B------:R-:W-:Y:S02]  /*d760*/  MOV R2, 0xd780 ;  /* 0x0000d78000027802 */ /* 0x000fe40000000f00 */
[----:B--2345:R-:W-:Y:S05]  /*d770*/  CALL.REL.NOINC `($__internal_1_$__cuda_sm70_shflsync_idx_p) ;  /* 0x0000197000007944 */ /* 0x03cfea0003c00000 */
[----:B------:R-:W-:Y:S01]  /*d780*/  MOV R8, R21 ;  /* 0x0000001500087202 */ /* 0x000fe20000000f00 */
[----:B------:R-:W-:Y:S05]  /*d790*/  BRA `(.L_x_129) ;  /* 0xffff4ce000007947 */ /* 0x000fea000383ffff */
.L_x_45:
[----:B------:R-:W-:Y:S01]  /*d7a0*/  IMAD.MOV.U32 R21, RZ, RZ, R12 ;  /* 0x000000ffff157224 */ /* 0x000fe200078e000c */
[----:B------:R-:W-:Y:S01]  /*d7b0*/  MOV R20, 0x2 ;  /* 0x0000000200147802 */ /* 0x000fe20000000f00 */
[----:B------:R-:W-:Y:S01]  /*d7c0*/  IMAD.MOV.U32 R3, RZ, RZ, 0x181f ;  /* 0x0000181fff037424 */ /* 0x000fe200078e00ff */
[----:B------:R-:W-:Y:S02]  /*d7d0*/  MOV R2, 0xd7f0 ;  /* 0x0000d7f000027802 */ /* 0x000fe40000000f00 */
[----:B-12345:R-:W-:Y:S05]  /*d7e0*/  CALL.REL.NOINC `($__internal_1_$__cuda_sm70_shflsync_idx_p) ;  /* 0x0000190000007944 */ /* 0x03efea0003c00000 */
[----:B------:R-:W-:Y:S01]  /*d7f0*/  MOV R0, R21 ;  /* 0x0000001500007202 */ /* 0x000fe20000000f00 */
[----:B------:R-:W-:Y:S05]  /*d800*/  BRA `(.L_x_130) ;  /* 0xffff4c9000007947 */ /* 0x000fea000383ffff */
.L_x_48:
[----:B------:R-:W-:Y:S01]  /*d810*/  IMAD.MOV.U32 R21, RZ, RZ, R9 ;  /* 0x000000ffff157224 */ /* 0x000fe200078e0009 */
[----:B------:R-:W-:Y:S01]  /*d820*/  MOV R20, 0x3 ;  /* 0x0000000300147802 */ /* 0x000fe20000000f00 */
[----:B-1----:R-:W-:Y:S01]  /*d830*/  IMAD.MOV.U32 R3, RZ, RZ, 0x181f ;  /* 0x0000181fff037424 */ /* 0x002fe200078e00ff */
[----:B------:R-:W-:-:S02]  /*d840*/  MOV R2, 0xd860 ;  /* 0x0000d86000027802 */ /* 0x000fc40000000f00 */
[----:B--2345:R-:W-:Y:S05]  /*d850*/  CALL.REL.NOINC `($__internal_1_$__cuda_sm70_shflsync_idx_p) ;  /* 0x0000189000007944 */ /* 0x03cfea0003c00000 */
        /* <DEDUP_REMOVED lines=8> */
.L_x_51:
[----:B------:R-:W-:Y:S01]  /*d8e0*/  IMAD.MOV.U32 R21, RZ, RZ, R5 ;  /* 0x000000ffff157224 */ /* 0x000fe200078e0005 */
[----:B------:R-:W-:Y:S01]  /*d8f0*/  MOV R20, RZ ;  /* 0x000000ff00147202 */ /* 0x000fe20000000f00 */
[----:B------:R-:W-:Y:S01]  /*d900*/  IMAD.MOV.U32 R3, RZ, RZ, 0x181f ;  /* 0x0000181fff037424 */ /* 0x000fe200078e00ff */
[----:B------:R-:W-:Y:S02]  /*d910*/  MOV R2, 0xd930 ;  /* 0x0000d93000027802 */ /* 0x000fe40000000f00 */
[----:B------:R-:W-:Y:S05]  /*d920*/  CALL.REL.NOINC `($__internal_1_$__cuda_sm70_shflsync_idx_p) ;  /* 0x000017c000007944 */ /* 0x000fea0003c00000 */
[----:B------:R-:W-:Y:S01]  /*d930*/  MOV R4, R21 ;  /* 0x0000001500047202 */ /* 0x000fe20000000f00 */
[----:B------:R-:W-:Y:S05]  /*d940*/  BRA `(.L_x_132) ;  /* 0xffff668000007947 */ /* 0x000fea000383ffff */
.L_x_52:
[----:B------:R-:W-:Y:S01]  /*d950*/  IMAD.MOV.U32 R21, RZ, RZ, R10 ;  /* 0x000000ffff157224 */ /* 0x000fe200078e000a */
[----:B------:R-:W-:Y:S01]  /*d960*/  MOV R20, RZ ;  /* 0x000000ff00147202 */ /* 0x000fe20000000f00 */
[----:B------:R-:W-:Y:S01]  /*d970*/  IMAD.MOV.U32 R3, RZ, RZ, 0x181f ;  /* 0x0000181fff037424 */ /* 0x000fe200078e00ff */
[----:B------:R-:W-:Y:S02]  /*d980*/  MOV R2, 0xd9a0 ;  /* 0x0000d9a000027802 */ /* 0x000fe40000000f00 */
[----:B-12---:R-:W-:Y:S05]  /*d990*/  CALL.REL.NOINC `($__internal_1_$__cuda_sm70_shflsync_idx_p) ;  /* 0x0000175000007944 */ /* 0x006fea0003c00000 */
[C---:B------:R-:W-:Y:S01]  /*d9a0*/  IADD3 R14, P2, R21.reuse, R107, RZ ;  /* 0x0000006b150e7210 */ /* 0x040fe20007f5e0ff */
[----:B------:R-:W-:Y:S01]  /*d9b0*/  IMAD.MOV.U32 R20, RZ, RZ, 0x1 ;  /* 0x00000001ff147424 */ /* 0x000fe200078e00ff */
[----:B------:R-:W-:-:S02]  /*d9c0*/  IADD3 R6, P1, R21, R108, RZ ;  /* 0x0000006c15067210 */ /* 0x000fc40007f3e0ff */
[----:B------:R-:W-:Y:S01]  /*d9d0*/  IADD3 R2, P0, R21, R109, RZ ;  /* 0x0000006d15027210 */ /* 0x000fe20007f1e0ff */
[C---:B------:R-:W-:Y:S01]  /*d9e0*/  IMAD.X R15, R4.reuse, 0x1, R100, P2 ;  /* 0x00000001040f7824 */ /* 0x040fe200010e0664 */
[----:B------:R-:W-:Y:S01]  /*d9f0*/  MOV R9, R11 ;  /* 0x0000000b00097202 */ /* 0x000fe20000000f00 */
[C---:B------:R-:W-:Y:S02]  /*da00*/  IMAD.X R7, R4.reuse, 0x1, R101, P1 ;  /* 0x0000000104077824 */ /* 0x040fe400008e0665 */
[----:B------:R-:W-:Y:S01]  /*da10*/  IMAD.X R3, R4, 0x1, R102, P0 ;  /* 0x0000000104037824 */ /* 0x000fe200000e0666 */
[----:B------:R-:W-:Y:S01]  /*da20*/  @!PT LDS RZ, [RZ] ;  /* 0x00000000fffff984 */ /* 0x000fe20000000800 */
[----:B------:R-:W-:Y:S01]  /*da30*/  @!PT LDS RZ, [RZ] ;  /* 0x00000000fffff984 */ /* 0x000fe20000000800 */
[----:B------:R-:W-:Y:S01]  /*da40*/  @!PT LDS RZ, [RZ] ;  /* 0x00000000fffff984 */ /* 0x000fe20000000800 */
[----:B------:R1:W-:Y:S01]  /*da50*/  LDGSTS.E.BYPASS.LTC128B.128 [R187+0x6100], [R14.64], !P5 ;  /* 0x061000000ebb7fae */ /* 0x0003e2000e901d46 */
[----:B------:R-:W-:Y:S01]  /*da60*/  IMAD.MOV.U32 R21, RZ, RZ, R5 ;  /* 0x000000ffff157224 */ /* 0x000fe200078e0005 */
[----:B------:R-:W-:Y:S02]  /*da70*/  SEL R5, RZ, 0x10, P4 ;  /* 0x00000010ff057807 */ /* 0x000fe40002000000 */
[----:B------:R1:W-:Y:S01]  /*da80*/  LDGSTS.E.BYPASS.LTC128B.128 [R187+0x8100], [R6.64], !P4 ;  /* 0x0810000006bb7fae */ /* 0x0003e2000e101d46 */
[----:B------:R-:W-:-:S03]  /*da90*/  SEL R4, RZ, 0x10, P5 ;  /* 0x00000010ff047807 */ /* 0x000fc60002800000 */
[----:B------:R2:W-:Y:S02]  /*daa0*/  LDGSTS.E.BYPASS.LTC128B.128 [R187+0xa100], [R2.64], !P3 ;  /* 0x0a10000002bb7fae */ /* 0x0005e4000d901d46 */
[----:B--2---:R-:W-:Y:S02]  /*dab0*/  MOV R3, 0x181f ;  /* 0x0000181f00037802 */ /* 0x004fe40000000f00 */
[----:B------:R-:W-:Y:S02]  /*dac0*/  MOV R2, 0xdae0 ;  /* 0x0000dae000027802 */ /* 0x000fe40000000f00 */
[----:B-1----:R-:W-:Y:S05]  /*dad0*/  CALL.REL.NOINC `($__internal_1_$__cuda_sm70_shflsync_idx_p) ;  /* 0x0000161000007944 */ /* 0x002fea0003c00000 */
[----:B------:R-:W-:Y:S01]  /*dae0*/  IMAD.MOV.U32 R8, RZ, RZ, R21 ;  /* 0x000000ffff087224 */ /* 0x000fe200078e0015 */
[----:B------:R-:W-:Y:S01]  /*daf0*/  MOV R20, 0x1 ;  /* 0x0000000100147802 */ /* 0x000fe20000000f00 */
[----:B------:R-:W-:Y:S01]  /*db00*/  IMAD.MOV.U32 R21, RZ, RZ, R10 ;  /* 0x000000ffff157224 */ /* 0x000fe200078e000a */
[----:B------:R-:W-:Y:S02]  /*db10*/  MOV R3, 0x181f ;  /* 0x0000181f00037802 */ /* 0x000fe40000000f00 */
[----:B------:R-:W-:Y:S02]  /*db20*/  MOV R2, 0xdb40 ;  /* 0x0000db4000027802 */ /* 0x000fe40000000f00 */
[----:B------:R-:W-:Y:S05]  /*db30*/  CALL.REL.NOINC `($__internal_1_$__cuda_sm70_shflsync_idx_p) ;  /* 0x000015b000007944 */ /* 0x000fea0003c00000 */
[----:B------:R-:W-:Y:S01]  /*db40*/  MOV R0, R21 ;  /* 0x0000001500007202 */ /* 0x000fe20000000f00 */
[----:B------:R-:W-:Y:S05]  /*db50*/  BRA `(.L_x_133) ;  /* 0xffff658000007947 */ /* 0x000fea000383ffff */
.L_x_53:
[----:B------:R-:W-:Y:S02]  /*db60*/  MOV R0, 0x2 ;  /* 0x0000000200007802 */ /* 0x000fe40000000f00 */
[----:B------:R-:W-:-:S02]  /*db70*/  MOV R2, 0xdb90 ;  /* 0x0000db9000027802 */ /* 0x000fc40000000f00 */
[----:B------:R-:W-:Y:S05]  /*db80*/  CALL.REL.NOINC `($__internal_0_$__cuda_sm70_shflsync_bfly_p) ;  /* 0x0000150000007944 */ /* 0x000fea0003c00000 */
[----:B------:R-:W-:Y:S01]  /*db90*/  FMNMX.FTZ R4, R4, R0, !PT ;  /* 0x0000000004047209 */ /* 0x000fe20007810000 */
[----:B------:R-:W-:Y:S01]  /*dba0*/  IMAD.MOV.U32 R0, RZ, RZ, 0x1 ;  /* 0x00000001ff007424 */ /* 0x000fe200078e00ff */
[----:B------:R-:W-:-:S02]  /*dbb0*/  MOV R2, 0xdbd0 ;  /* 0x0000dbd000027802 */ /* 0x000fc40000000f00 */
[----:B------:R-:W-:Y:S05]  /*dbc0*/  CALL.REL.NOINC `($__internal_0_$__cuda_sm70_shflsync_bfly_p) ;  /* 0x000014c000007944 */ /* 0x000fea0003c00000 */
[----:B------:R-:W-:Y:S01]  /*dbd0*/  FMNMX.FTZ R100, R4, R0, !PT ;  /* 0x0000000004647209 */ /* 0x000fe20007810000 */
[----:B------:R-:W-:Y:S01]  /*dbe0*/  IMAD.MOV.U32 R4, RZ, RZ, R5 ;  /* 0x000000ffff047224 */ /* 0x000fe200078e0005 */
[----:B------:R-:W-:Y:S01]  /*dbf0*/  MOV R2, 0xdc20 ;  /* 0x0000dc2000027802 */ /* 0x000fe20000000f00 */
[----:B------:R-:W-:-:S02]  /*dc00*/  IMAD.MOV.U32 R0, RZ, RZ, 0x2 ;  /* 0x00000002ff007424 */ /* 0x000fc400078e00ff */
[----:B------:R-:W-:Y:S05]  /*dc10*/  CALL.REL.NOINC `($__internal_0_$__cuda_sm70_shflsync_bfly_p) ;  /* 0x0000147000007944 */ /* 0x000fea0003c00000 */
[----:B------:R-:W-:Y:S01]  /*dc20*/  FMNMX.FTZ R5, R5, R0, !PT ;  /* 0x0000000005057209 */ /* 0x000fe20007810000 */
[----:B------:R-:W-:Y:S01]  /*dc30*/  IMAD.MOV.U32 R0, RZ, RZ, 0x1 ;  /* 0x00000001ff007424 */ /* 0x000fe200078e00ff */
[----:B------:R-:W-:-:S03]  /*dc40*/  MOV R2, 0xdc70 ;  /* 0x0000dc7000027802 */ /* 0x000fc60000000f00 */
[----:B------:R-:W-:Y:S02]  /*dc50*/  IMAD.MOV.U32 R4, RZ, RZ, R5 ;  /* 0x000000ffff047224 */ /* 0x000fe400078e0005 */
[----:B------:R-:W-:Y:S05]  /*dc60*/  CALL.REL.NOINC `($__internal_0_$__cuda_sm70_shflsync_bfly_p) ;  /* 0x0000142000007944 */ /* 0x000fea0003c00000 */
[----:B------:R-:W-:Y:S01]  /*dc70*/  MOV R3, R0 ;  /* 0x0000000000037202 */ /* 0x000fe20000000f00 */
[----:B------:R-:W-:Y:S05]  /*dc80*/  BRA `(.L_x_134) ;  /* 0xffff6b3000007947 */ /* 0x000fea000383ffff */
.L_x_55:
[----:B--234-:R-:W-:Y:S01]  /*dc90*/  MOV R20, RZ ;  /* 0x000000ff00147202 */ /* 0x01cfe20000000f00 */
[----:B------:R-:W-:Y:S01]  /*dca0*/  IMAD.MOV.U32 R21, RZ, RZ, R7 ;  /* 0x000000ffff157224 */ /* 0x000fe200078e0007 */
[----:B------:R-:W-:Y:S01]  /*dcb0*/  MOV R2, 0xdce0 ;  /* 0x0000dce000027802 */ /* 0x000fe20000000f00 */
[----:B------:R-:W-:Y:S02]  /*dcc0*/  IMAD.MOV.U32 R3, RZ, RZ, 0x181f ;  /* 0x0000181fff037424 */ /* 0x000fe400078e00ff */
[----:B-1----:R-:W-:Y:S05]  /*dcd0*/  CALL.REL.NOINC `($__internal_1_$__cuda_sm70_shflsync_idx_p) ;  /* 0x0000141000007944 */ /* 0x002fea0003c00000 */
[----:B------:R-:W-:Y:S01]  /*dce0*/  MOV R2, R21 ;  /* 0x0000001500027202 */ /* 0x000fe20000000f00 */
[----:B------:R-:W-:-:S05]  /*dcf0*/  BRA `(.L_x_135) ;  /* 0xffff7f8000007947 */ /* 0x000fca000383ffff */
.L_x_58:
[----:B------:R-:W-:Y:S01]  /*dd00*/  MOV R20, RZ ;  /* 0x000000ff00147202 */ /* 0x000fe20000000f00 */
[----:B------:R-:W-:Y:S01]  /*dd10*/  IMAD.MOV.U32 R21, RZ, RZ, R5 ;  /* 0x000000ffff157224 */ /* 0x000fe200078e0005 */
[----:B------:R-:W-:Y:S01]  /*dd20*/  MOV R2, 0xdd50 ;  /* 0x0000dd5000027802 */ /* 0x000fe20000000f00 */
[----:B------:R-:W-:Y:S02]  /*dd30*/  IMAD.MOV.U32 R3, RZ, RZ, 0x181f ;  /* 0x0000181fff037424 */ /* 0x000fe400078e00ff */
[----:B------:R-:W-:Y:S05]  /*dd40*/  CALL.REL.NOINC `($__internal_1_$__cuda_sm70_shflsync_idx_p) ;  /* 0x000013a000007944 */ /* 0x000fea0003c00000 */
[----:B------:R-:W-:Y:S01]  /*dd50*/  MOV R4, R21 ;  /* 0x0000001500047202 */ /* 0x000fe20000000f00 */
[----:B------:R-:W-:-:S05]  /*dd60*/  BRA `(.L_x_136) ;  /* 0xffff912000007947 */ /* 0x000fca000383ffff */
.L_x_59:
[----:B------:R-:W-:Y:S01]  /*dd70*/  MOV R20, RZ ;  /* 0x000000ff00147202 */ /* 0x000fe20000000f00 */
[----:B------:R-:W-:Y:S01]  /*dd80*/  IMAD.MOV.U32 R21, RZ, RZ, R8 ;  /* 0x000000ffff157224 */ /* 0x000fe200078e0008 */
[----:B------:R-:W-:Y:S01]  /*dd90*/  MOV R2, 0xddc0 ;  /* 0x0000ddc000027802 */ /* 0x000fe20000000f00 */
[----:B------:R-:W-:Y:S02]  /*dda0*/  IMAD.MOV.U32 R3, RZ, RZ, 0x181f ;  /* 0x0000181fff037424 */ /* 0x000fe400078e00ff */
[----:B-12---:R-:W-:Y:S05]  /*ddb0*/  CALL.REL.NOINC `($__internal_1_$__cuda_sm70_shflsync_idx_p) ;  /* 0x0000133000007944 */ /* 0x006fea0003c00000 */
[C---:B------:R-:W-:Y:S01]  /*ddc0*/  IADD3 R2, -R190.reuse, 0x10, RZ ;  /* 0x00000010be027810 */ /* 0x040fe20007ffe1ff */
[----:B------:R-:W-:Y:S01]  /*ddd0*/  IMAD.MOV.U32 R20, RZ, RZ, 0x1 ;  /* 0x00000001ff147424 */ /* 0x000fe200078e00ff */
[----:B------:R-:W-:Y:S02]  /*dde0*/  ISETP.NE.U32.AND P2, PT, R190, RZ, PT ;  /* 0x000000ffbe00720c */ /* 0x000fe40003f45070 */
[----:B------:R-:W-:Y:S04]  /*ddf0*/  LOP3.LUT R2, R2, 0xf, RZ, 0xc0, !PT ;  /* 0x0000000f02027812 */ /* 0x000fe800078ec0ff */
[----:B------:R-:W-:Y:S04]  /*de00*/  IADD3 R2, P4, P3, R2, R21, R12 ;  /* 0x0000001502027210 */ /* 0x000fe80007b9e00c */
[----:B------:R-:W-:Y:S05]  /*de10*/  IADD3.X R3, RZ, R4, R10, P4, P3 ;  /* 0x00000004ff037210 */ /* 0x000fea00027e640a */
[----:B------:R-:W-:Y:S01]  /*de20*/  @!PT LDS RZ, [RZ] ;  /* 0x00000000fffff984 */ /* 0x000fe20000000800 */
[----:B------:R-:W-:Y:S01]  /*de30*/  @!PT LDS RZ, [RZ] ;  /* 0x00000000fffff984 */ /* 0x000fe20000000800 */
[----:B------:R-:W-:Y:S01]  /*de40*/  @!PT LDS RZ, [RZ] ;  /* 0x00000000fffff984 */ /* 0x000fe20000000800 */
[----:B------:R1:W-:Y:S01]  /*de50*/  LDGSTS.E.BYPASS.LTC128B.128.ZFILL [R187+0x6100], [R2.64], P2 ;  /* 0x0610000002bb7fae */ /* 0x0003e20009141d46 */
[C---:B------:R-:W-:Y:S05]  /*de60*/  IADD3 R6, P2, R21.reuse, R13, RZ ;  /* 0x0000000d15067210 */ /* 0x040fea0007f5e0ff */
[C---:B------:R-:W-:Y:S05]  /*de70*/  IMAD.X R7, R4.reuse, 0x1, R9, P2 ;  /* 0x0000000104077824 */ /* 0x040fea00010e0609 */
[----:B------:R2:W-:Y:S01]  /*de80*/  LDGSTS.E.BYPASS.LTC128B.128 [R187+0x8100], [R6.64], !P0 ;  /* 0x0810000006bb7fae */ /* 0x0005e2000c101d46 */
[----:B-1----:R-:W-:Y:S01]  /*de90*/  IADD3 R2, P2, R21, R14, RZ ;  /* 0x0000000e15027210 */ /* 0x002fe20007f5e0ff */
[----:B------:R-:W-:Y:S04]  /*dea0*/  IMAD.MOV.U32 R21, RZ, RZ, R5 ;  /* 0x000000ffff157224 */ /* 0x000fe800078e0005 */
[----:B------:R-:W-:Y:S05]  /*deb0*/  IMAD.X R3, R4, 0x1, R11, P2 ;  /* 0x0000000104037824 */ /* 0x000fea00010e060b */
[----:B------:R1:W-:Y:S02]  /*dec0*/  LDGSTS.E.BYPASS.LTC128B.128 [R187+0xa100], [R2.64], !P1 ;  /* 0x0a10000002bb7fae */ /* 0x0003e4000c901d46 */
[----:B-1----:R-:W-:Y:S01]  /*ded0*/  MOV R2, 0xdf00 ;  /* 0x0000df0000027802 */ /* 0x002fe20000000f00 */
[----:B------:R-:W-:Y:S02]  /*dee0*/  IMAD.MOV.U32 R3, RZ, RZ, 0x181f ;  /* 0x0000181fff037424 */ /* 0x000fe400078e00ff */
[----:B--2---:R-:W-:Y:S05]  /*def0*/  CALL.REL.NOINC `($__internal_1_$__cuda_sm70_shflsync_idx_p) ;  /* 0x000011f000007944 */ /* 0x004fea0003c00000 */
[----:B------:R-:W-:Y:S01]  /*df00*/  MOV R20, 0x1 ;  /* 0x0000000100147802 */ /* 0x000fe20000000f00 */
[----:B------:R-:W-:Y:S01]  /*df10*/  IMAD.MOV.U32 R4, RZ, RZ, R21 ;  /* 0x000000ffff047224 */ /* 0x000fe200078e0015 */
[----:B------:R-:W-:Y:S01]  /*df20*/  MOV R3, 0x181f ;  /* 0x0000181f00037802 */ /* 0x000fe20000000f00 */
[----:B------:R-:W-:Y:S01]  /*df30*/  IMAD.MOV.U32 R21, RZ, RZ, R8 ;  /* 0x000000ffff157224 */ /* 0x000fe200078e0008 */
[----:B------:R-:W-:Y:S02]  /*df40*/  MOV R2, 0xdf60 ;  /* 0x0000df6000027802 */ /* 0x000fe40000000f00 */
[----:B------:R-:W-:Y:S05]  /*df50*/  CALL.REL.NOINC `($__internal_1_$__cuda_sm70_shflsync_idx_p) ;  /* 0x0000119000007944 */ /* 0x000fea0003c00000 */
[----:B------:R-:W-:Y:S01]  /*df60*/  MOV R0, R21 ;  /* 0x0000001500007202 */ /* 0x000fe20000000f00 */
[----:B------:R-:W-:-:S05]  /*df70*/  BRA `(.L_x_137) ;  /* 0xffff903000007947 */ /* 0x000fca000383ffff */
.L_x_60:
[----:B------:R-:W-:Y:S02]  /*df80*/  MOV R0, 0x2 ;  /* 0x0000000200007802 */ /* 0x000fe40000000f00 */
[----:B------:R-:W-:Y:S02]  /*df90*/  MOV R2, 0xdfb0 ;  /* 0x0000dfb000027802 */ /* 0x000fe40000000f00 */
[----:B------:R-:W-:Y:S05]  /*dfa0*/  CALL.REL.NOINC `($__internal_0_$__cuda_sm70_shflsync_bfly_p) ;  /* 0x000010e000007944 */ /* 0x000fea0003c00000 */
[----:B------:R-:W-:Y:S01]  /*dfb0*/  FMNMX.FTZ R4, R4, R0, !PT ;  /* 0x0000000004047209 */ /* 0x000fe20007810000 */
[----:B------:R-:W-:Y:S01]  /*dfc0*/  IMAD.MOV.U32 R0, RZ, RZ, 0x1 ;  /* 0x00000001ff007424 */ /* 0x000fe200078e00ff */
[----:B------:R-:W-:Y:S02]  /*dfd0*/  MOV R2, 0xdff0 ;  /* 0x0000dff000027802 */ /* 0x000fe40000000f00 */
[----:B------:R-:W-:Y:S05]  /*dfe0*/  CALL.REL.NOINC `($__internal_0_$__cuda_sm70_shflsync_bfly_p) ;  /* 0x000010a000007944 */ /* 0x000fea0003c00000 */
[----:B------:R-:W-:Y:S01]  /*dff0*/  FMNMX.FTZ R100, R4, R0, !PT ;  /* 0x0000000004647209 */ /* 0x000fe20007810000 */
[----:B------:R-:W-:Y:S01]  /*e000*/  IMAD.MOV.U32 R4, RZ, RZ, R5 ;  /* 0x000000ffff047224 */ /* 0x000fe200078e0005 */
[----:B------:R-:W-:Y:S01]  /*e010*/  MOV R2, 0xe040 ;  /* 0x0000e04000027802 */ /* 0x000fe20000000f00 */
[----:B------:R-:W-:Y:S02]  /*e020*/  IMAD.MOV.U32 R0, RZ, RZ, 0x2 ;  /* 0x00000002ff007424 */ /* 0x000fe400078e00ff */
[----:B------:R-:W-:Y:S05]  /*e030*/  CALL.REL.NOINC `($__internal_0_$__cuda_sm70_shflsync_bfly_p) ;  /* 0x0000105000007944 */ /* 0x000fea0003c00000 */
[----:B------:R-:W-:Y:S01]  /*e040*/  FMNMX.FTZ R4, R5, R0, !PT ;  /* 0x0000000005047209 */ /* 0x000fe20007810000 */
[----:B------:R-:W-:Y:S01]  /*e050*/  IMAD.MOV.U32 R0, RZ, RZ, 0x1 ;  /* 0x00000001ff007424 */ /* 0x000fe200078e00ff */
[----:B------:R-:W-:Y:S02]  /*e060*/  MOV R2, 0xe080 ;  /* 0x0000e08000027802 */ /* 0x000fe40000000f00 */
[----:B------:R-:W-:Y:S05]  /*e070*/  CALL.REL.NOINC `($__internal_0_$__cuda_sm70_shflsync_bfly_p) ;  /* 0x0000101000007944 */ /* 0x000fea0003c00000 */
[----:B------:R-:W-:-:S05]  /*e080*/  BRA `(.L_x_138) ;  /* 0xffff92c000007947 */ /* 0x000fca000383ffff */
.L_x_62:
[----:B------:R-:W-:Y:S01]  /*e090*/  IMAD.MOV.U32 R4, RZ, RZ, R193 ;  /* 0x000000ffff047224 */ /* 0x000fe200078e00c1 */
[----:B------:R-:W-:-:S02]  /*e0a0*/  MOV R0, 0x2 ;  /* 0x0000000200007802 */ /* 0x000fc40000000f00 */
[----:B------:R-:W-:Y:S02]  /*e0b0*/  MOV R2, 0xe0d0 ;  /* 0x0000e0d000027802 */ /* 0x000fe40000000f00 */
[----:B------:R-:W-:Y:S05]  /*e0c0*/  CALL.REL.NOINC `($__internal_0_$__cuda_sm70_shflsync_bfly_p) ;  /* 0x00000fc000007944 */ /* 0x000fea0003c00000 */
[----:B------:R-:W-:Y:S05]  /*e0d0*/  BRA `(.L_x_139) ;  /* 0xffffa9b000007947 */ /* 0x000fea000383ffff */
.L_x_63:
[----:B------:R-:W-:Y:S01]  /*e0e0*/  IMAD.MOV.U32 R4, RZ, RZ, R5 ;  /* 0x000000ffff047224 */ /* 0x000fe200078e0005 */
[----:B------:R-:W-:Y:S02]  /*e0f0*/  MOV R0, 0x1 ;  /* 0x0000000100007802 */ /* 0x000fe40000000f00 */
[----:B------:R-:W-:Y:S02]  /*e100*/  MOV R2, 0xe120 ;  /* 0x0000e12000027802 */ /* 0x000fe40000000f00 */
[----:B-1----:R-:W-:Y:S05]  /*e110*/  CALL.REL.NOINC `($__internal_0_$__cuda_sm70_shflsync_bfly_p) ;  /* 0x00000f7000007944 */ /* 0x002fea0003c00000 */
[----:B------:R-:W-:Y:S01]  /*e120*/  FADD.FTZ R5, R5, R0 ;  /* 0x0000000005057221 */ /* 0x000fe20000010000 */
[----:B------:R-:W-:Y:S02]  /*e130*/  MOV R4, R194 ;  /* 0x000000c200047202 */ /* 0x000fe40000000f00 */
[----:B------:R-:W-:Y:S02]  /*e140*/  MOV R0, 0x2 ;  /* 0x0000000200007802 */ /* 0x000fe40000000f00 */
[----:B------:R-:W-:Y:S02]  /*e150*/  MOV R2, 0xe170 ;  /* 0x0000e17000027802 */ /* 0x000fe40000000f00 */
[----:B------:R-:W-:Y:S05]  /*e160*/  CALL.REL.NOINC `($__internal_0_$__cuda_sm70_shflsync_bfly_p) ;  /* 0x00000f2000007944 */ /* 0x000fea0003c00000 */
[----:B------:R-:W-:Y:S01]  /*e170*/  FADD.FTZ R4, R194, R0 ;  /* 0x00000000c2047221 */ /* 0x000fe20000010000 */
[----:B------:R-:W-:Y:S02]  /*e180*/  MOV R0, 0x1 ;  /* 0x0000000100007802 */ /* 0x000fe40000000f00 */
[----:B------:R-:W-:-:S02]  /*e190*/  MOV R2, 0xe1b0 ;  /* 0x0000e1b000027802 */ /* 0x000fc40000000f00 */
[----:B------:R-:W-:Y:S05]  /*e1a0*/  CALL.REL.NOINC `($__internal_0_$__cuda_sm70_shflsync_bfly_p) ;  /* 0x00000ee000007944 */ /* 0x000fea0003c00000 */
[----:B------:R-:W-:Y:S01]  /*e1b0*/  MOV R3, R0 ;  /* 0x0000000000037202 */ /* 0x000fe20000000f00 */
[----:B------:R-:W-:Y:S05]  /*e1c0*/  BRA `(.L_x_140) ;  /* 0xffffa93000007947 */ /* 0x000fea000383ffff */
.L_x_70:
[----:B--234-:R-:W-:Y:S01]  /*e1d0*/  IMAD.MOV.U32 R21, RZ, RZ, R9 ;  /* 0x000000ffff157224 */ /* 0x01cfe200078e0009 */
[----:B------:R-:W-:Y:S01]  /*e1e0*/  MOV R20, RZ ;  /* 0x000000ff00147202 */ /* 0x000fe20000000f00 */
[----:B------:R-:W-:Y:S01]  /*e1f0*/  IMAD.MOV.U32 R3, RZ, RZ, 0x181f ;  /* 0x0000181fff037424 */ /* 0x000fe200078e00ff */
[----:B------:R-:W-:-:S02]  /*e200*/  MOV R2, 0xe220 ;  /* 0x0000e22000027802 */ /* 0x000fc40000000f00 */
[----:B-1----:R-:W-:Y:S05]  /*e210*/  CALL.REL.NOINC `($__internal_1_$__cuda_sm70_shflsync_idx_p) ;  /* 0x00000ed000007944 */ /* 0x002fea0003c00000 */
[----:B------:R-:W-:Y:S01]  /*e220*/  MOV R8, R21 ;  /* 0x0000001500087202 */ /* 0x000fe20000000f00 */
[----:B------:R-:W-:Y:S05]  /*e230*/  BRA `(.L_x_141) ;  /* 0xffffc01000007947 */ /* 0x000fea000383ffff */
.L_x_71:
[----:B------:R-:W-:Y:S01]  /*e240*/  IMAD.MOV.U32 R21, RZ, RZ, R12 ;  /* 0x000000ffff157224 */ /* 0x000fe200078e000c */
[----:B------:R-:W-:Y:S01]  /*e250*/  MOV R20, RZ ;  /* 0x000000ff00147202 */ /* 0x000fe20000000f00 */
[----:B------:R-:W-:Y:S01]  /*e260*/  IMAD.MOV.U32 R3, RZ, RZ, 0x181f ;  /* 0x0000181fff037424 */ /* 0x000fe200078e00ff */
[----:B------:R-:W-:-:S02]  /*e270*/  MOV R2, 0xe290 ;  /* 0x0000e29000027802 */ /* 0x000fc40000000f00 */
[----:B-123--:R-:W-:Y:S05]  /*e280*/  CALL.REL.NOINC `($__internal_1_$__cuda_sm70_shflsync_idx_p) ;  /* 0x00000e6000007944 */ /* 0x00efea0003c00000 */
[----:B------:R-:W-:Y:S01]  /*e290*/  MOV R0, R21 ;  /* 0x0000001500007202 */ /* 0x000fe20000000f00 */
[----:B------:R-:W-:Y:S05]  /*e2a0*/  BRA `(.L_x_142) ;  /* 0xffffbfc000007947 */ /* 0x000fea000383ffff */
.L_x_74:
[----:B------:R-:W-:Y:S01]  /*e2b0*/  IMAD.MOV.U32 R21, RZ, RZ, R9 ;  /* 0x000000ffff157224 */ /* 0x000fe200078e0009 */
[----:B------:R-:W-:Y:S01]  /*e2c0*/  MOV R20, 0x1 ;  /* 0x0000000100147802 */ /* 0x000fe20000000f00 */
[----:B--2---:R-:W-:Y:S01]  /*e2d0*/  IMAD.MOV.U32 R3, RZ, RZ, 0x181f ;  /* 0x0000181fff037424 */ /* 0x004fe200078e00ff */
[----:B------:R-:W-:-:S02]  /*e2e0*/  MOV R2, 0xe300 ;  /* 0x0000e30000027802 */ /* 0x000fc40000000f00 */
[----:B-1-34-:R-:W-:Y:S05]  /*e2f0*/  CALL.REL.NOINC `($__internal_1_$__cuda_sm70_shflsync_idx_p) ;  /* 0x00000df000007944 */ /* 0x01afea0003c00000 */
        /* <DEDUP_REMOVED lines=8> */
.L_x_77:
[----:B------:R-:W-:Y:S01]  /*e380*/  IMAD.MOV.U32 R21, RZ, RZ, R9 ;  /* 0x000000ffff157224 */ /* 0x000fe200078e0009 */
[----:B------:R-:W-:Y:S01]  /*e390*/  MOV R20, 0x2 ;  /* 0x0000000200147802 */ /* 0x000fe20000000f00 */
[----:B--2---:R-:W-:Y:S01]  /*e3a0*/  IMAD.MOV.U32 R3, RZ, RZ, 0x181f ;  /* 0x0000181fff037424 */ /* 0x004fe200078e00ff */
[----:B------:R-:W-:Y:S02]  /*e3b0*/  MOV R2, 0xe3d0 ;  /* 0x0000e3d000027802 */ /* 0x000fe40000000f00 */
[----:B-1-34-:R-:W-:Y:S05]  /*e3c0*/  CALL.REL.NOINC `($__internal_1_$__cuda_sm70_shflsync_idx_p) ;  /* 0x00000d2000007944 */ /* 0x01afea0003c00000 */
[----:B------:R-:W-:Y:S01]  /*e3d0*/  MOV R8, R21 ;  /* 0x0000001500087202 */ /* 0x000fe20000000f00 */
[----:B------:R-:W-:Y:S05]  /*e3e0*/  BRA `(.L_x_144) ;  /* 0xffffc15000007947 */ /* 0x000fea000383ffff */
.L_x_78:
[----:B------:R-:W-:Y:S01]  /*e3f0*/  IMAD.MOV.U32 R21, RZ, RZ, R12 ;  /* 0x000000ffff157224 */ /* 0x000fe200078e000c */
[----:B------:R-:W-:Y:S01]  /*e400*/  MOV R20, 0x2 ;  /* 0x0000000200147802 */ /* 0x000fe20000000f00 */
[----:B--2---:R-:W-:Y:S01]  /*e410*/  IMAD.MOV.U32 R3, RZ, RZ, 0x181f ;  /* 0x0000181fff037424 */ /* 0x004fe200078e00ff */
[----:B------:R-:W-:Y:S02]  /*e420*/  MOV R2, 0xe440 ;  /* 0x0000e44000027802 */ /* 0x000fe40000000f00 */
[----:B-1-34-:R-:W-:Y:S05]  /*e430*/  CALL.REL.NOINC `($__internal_1_$__cuda_sm70_shflsync_idx_p) ;  /* 0x00000cb000007944 */ /* 0x01afea0003c00000 */
[----:B------:R-:W-:Y:S01]  /*e440*/  MOV R0, R21 ;  /* 0x0000001500007202 */ /* 0x000fe20000000f00 */
[----:B------:R-:W-:Y:S05]  /*e450*/  BRA `(.L_x_145) ;  /* 0xffffc10000007947 */ /* 0x000fea000383ffff */
.L_x_81:
[----:B------:R-:W-:Y:S01]  /*e460*/  IMAD.MOV.U32 R21, RZ, RZ, R9 ;  /* 0x000000ffff157224 */ /* 0x000fe200078e0009 */
[----:B------:R-:W-:Y:S01]  /*e470*/  MOV R20, 0x3 ;  /* 0x0000000300147802 */ /* 0x000fe20000000f00 */
[----:B---3--:R-:W-:Y:S01]  /*e480*/  IMAD.MOV.U32 R3, RZ, RZ, 0x181f ;  /* 0x0000181fff037424 */ /* 0x008fe200078e00ff */
        /* <DEDUP_REMOVED lines=10> */
.L_x_83:
[----:B------:R-:W-:Y:S01]  /*e530*/  IMAD.MOV.U32 R21, RZ, RZ, R5 ;  /* 0x000000ffff157224 */ /* 0x000fe200078e0005 */
[----:B------:R-:W-:Y:S01]  /*e540*/  MOV R20, RZ ;  /* 0x000000ff00147202 */ /* 0x000fe20000000f00 */
[----:B------:R-:W-:Y:S01]  /*e550*/  IMAD.MOV.U32 R3, RZ, RZ, 0x1c1f ;  /* 0x00001c1fff037424 */ /* 0x000fe200078e00ff */
[----:B------:R-:W-:Y:S02]  /*e560*/  MOV R2, 0xe580 ;  /* 0x0000e58000027802 */ /* 0x000fe40000000f00 */
[----:B------:R-:W-:Y:S05]  /*e570*/  CALL.REL.NOINC `($__internal_1_$__cuda_sm70_shflsync_idx_p) ;  /* 0x00000b7000007944 */ /* 0x000fea0003c00000 */
[----:B------:R-:W-:Y:S01]  /*e580*/  MOV R4, R21 ;  /* 0x0000001500047202 */ /* 0x000fe20000000f00 */
[----:B------:R-:W-:Y:S05]  /*e590*/  BRA `(.L_x_147) ;  /* 0xffffc47000007947 */ /* 0x000fea000383ffff */
.L_x_84:
[----:B------:R-:W-:Y:S01]  /*e5a0*/  IMAD.MOV.U32 R21, RZ, RZ, R12 ;  /* 0x000000ffff157224 */ /* 0x000fe200078e000c */
[----:B------:R-:W-:Y:S01]  /*e5b0*/  MOV R20, RZ ;  /* 0x000000ff00147202 */ /* 0x000fe20000000f00 */
[----:B------:R-:W-:Y:S01]  /*e5c0*/  IMAD.MOV.U32 R3, RZ, RZ, 0x1c1f ;  /* 0x00001c1fff037424 */ /* 0x000fe200078e00ff */
[----:B------:R-:W-:Y:S02]  /*e5d0*/  MOV R2, 0xe5f0 ;  /* 0x0000e5f000027802 */ /* 0x000fe40000000f00 */
[----:B-12---:R-:W-:Y:S05]  /*e5e0*/  CALL.REL.NOINC `($__internal_1_$__cuda_sm70_shflsync_idx_p) ;  /* 0x00000b0000007944 */ /* 0x006fea0003c00000 */
[----:B------:R-:W-:Y:S01]  /*e5f0*/  MOV R0, R21 ;  /* 0x0000001500007202 */ /* 0x000fe20000000f00 */
[----:B------:R-:W-:Y:S05]  /*e600*/  BRA `(.L_x_148) ;  /* 0xffffc42000007947 */ /* 0x000fea000383ffff */
.L_x_87:
[----:B------:R-:W-:Y:S01]  /*e610*/  IMAD.MOV.U32 R21, RZ, RZ, R5 ;  /* 0x000000ffff157224 */ /* 0x000fe200078e0005 */
[----:B------:R-:W-:Y:S01]  /*e620*/  MOV R20, 0x1 ;  /* 0x0000000100147802 */ /* 0x000fe20000000f00 */
[----:B----4-:R-:W-:Y:S01]  /*e630*/  IMAD.MOV.U32 R3, RZ, RZ, 0x1c1f ;  /* 0x00001c1fff037424 */ /* 0x010fe200078e00ff */
[----:B------:R-:W-:-:S02]  /*e640*/  MOV R2, 0xe660 ;  /* 0x0000e66000027802 */ /* 0x000fc40000000f00 */
[----:B-123--:R-:W-:Y:S05]  /*e650*/  CALL.REL.NOINC `($__internal_1_$__cuda_sm70_shflsync_idx_p) ;  /* 0x00000a9000007944 */ /* 0x00efea0003c00000 */
        /* <DEDUP_REMOVED lines=8> */
.L_x_91:
[----:B------:R-:W-:Y:S01]  /*e6e0*/  IMAD.MOV.U32 R21, RZ, RZ, R9 ;  /* 0x000000ffff157224 */ /* 0x000fe200078e0009 */
[----:B------:R-:W-:Y:S01]  /*e6f0*/  MOV R20, RZ ;  /* 0x000000ff00147202 */ /* 0x000fe20000000f00 */
[----:B------:R-:W-:Y:S01]  /*e700*/  IMAD.MOV.U32 R3, RZ, RZ, 0x181f ;  /* 0x0000181fff037424 */ /* 0x000fe200078e00ff */
[----:B------:R-:W-:Y:S02]  /*e710*/  MOV R2, 0xe730 ;  /* 0x0000e73000027802 */ /* 0x000fe40000000f00 */
[----:B------:R-:W-:Y:S05]  /*e720*/  CALL.REL.NOINC `($__internal_1_$__cuda_sm70_shflsync_idx_p) ;  /* 0x000009c000007944 */ /* 0x000fea0003c00000 */
[----:B------:R-:W-:Y:S01]  /*e730*/  MOV R8, R21 ;  /* 0x0000001500087202 */ /* 0x000fe20000000f00 */
[----:B------:R-:W-:Y:S05]  /*e740*/  BRA `(.L_x_150) ;  /* 0xffffd95000007947 */ /* 0x000fea000383ffff */
.L_x_92:
[----:B------:R-:W-:Y:S01]  /*e750*/  IMAD.MOV.U32 R21, RZ, RZ, R12 ;  /* 0x000000ffff157224 */ /* 0x000fe200078e000c */
[----:B------:R-:W-:Y:S01]  /*e760*/  MOV R20, RZ ;  /* 0x000000ff00147202 */ /* 0x000fe20000000f00 */
[----:B------:R-:W-:Y:S01]  /*e770*/  IMAD.MOV.U32 R3, RZ, RZ, 0x181f ;  /* 0x0000181fff037424 */ /* 0x000fe200078e00ff */
[----:B------:R-:W-:Y:S02]  /*e780*/  MOV R2, 0xe7a0 ;  /* 0x0000e7a000027802 */ /* 0x000fe40000000f00 */
[----:B-12---:R-:W-:Y:S05]  /*e790*/  CALL.REL.NOINC `($__internal_1_$__cuda_sm70_shflsync_idx_p) ;  /* 0x0000095000007944 */ /* 0x006fea0003c00000 */
[----:B------:R-:W-:Y:S01]  /*e7a0*/  MOV R0, R21 ;  /* 0x0000001500007202 */ /* 0x000fe20000000f00 */
[----:B------:R-:W-:Y:S05]  /*e7b0*/  BRA `(.L_x_151) ;  /* 0xffffd90000007947 */ /* 0x000fea000383ffff */
.L_x_95:
        /* <DEDUP_REMOVED lines=13> */
.L_x_98:
[----:B------:R-:W-:Y:S01]  /*e890*/  IMAD.MOV.U32 R21, RZ, RZ, R9 ;  /* 0x000000ffff157224 */ /* 0x000fe200078e0009 */
[----:B------:R-:W-:Y:S01]  /*e8a0*/  MOV R20, 0x2 ;  /* 0x0000000200147802 */ /* 0x000fe20000000f00 */
[----:B-1----:R-:W-:Y:S01]  /*e8b0*/  IMAD.MOV.U32 R3, RZ, RZ, 0x181f ;  /* 0x0000181fff037424 */ /* 0x002fe200078e00ff */
[----:B------:R-:W-:Y:S02]  /*e8c0*/  MOV R2, 0xe8e0 ;  /* 0x0000e8e000027802 */ /* 0x000fe40000000f00 */
[----:B--234-:R-:W-:Y:S05]  /*e8d0*/  CALL.REL.NOINC `($__internal_1_$__cuda_sm70_shflsync_idx_p) ;  /* 0x0000081000007944 */ /* 0x01cfea0003c00000 */
[----:B------:R-:W-:Y:S01]  /*e8e0*/  MOV R8, R21 ;  /* 0x0000001500087202 */ /* 0x000fe20000000f00 */
[----:B------:R-:W-:Y:S05]  /*e8f0*/  BRA `(.L_x_153) ;  /* 0xffffdaa000007947 */ /* 0x000fea000383ffff */
.L_x_99:
[----:B------:R-:W-:Y:S01]  /*e900*/  IMAD.MOV.U32 R21, RZ, RZ, R12 ;  /* 0x000000ffff157224 */ /* 0x000fe200078e000c */
[----:B------:R-:W-:Y:S01]  /*e910*/  MOV R20, 0x2 ;  /* 0x0000000200147802 */ /* 0x000fe20000000f00 */
[----:B------:R-:W-:Y:S01]  /*e920*/  IMAD.MOV.U32 R3, RZ, RZ, 0x181f ;  /* 0x0000181fff037424 */ /* 0x000fe200078e00ff */
[----:B------:R-:W-:Y:S02]  /*e930*/  MOV R2, 0xe950 ;  /* 0x0000e95000027802 */ /* 0x000fe40000000f00 */
[----:B-1234-:R-:W-:Y:S05]  /*e940*/  CALL.REL.NOINC `($__internal_1_$__cuda_sm70_shflsync_idx_p) ;  /* 0x000007a000007944 */ /* 0x01efea0003c00000 */
[----:B------:R-:W-:Y:S01]  /*e950*/  MOV R0, R21 ;  /* 0x0000001500007202 */ /* 0x000fe20000000f00 */
[----:B------:R-:W-:Y:S05]  /*e960*/  BRA `(.L_x_154) ;  /* 0xffffda5000007947 */ /* 0x000fea000383ffff */
.L_x_102:
[----:B------:R-:W-:Y:S01]  /*e970*/  IMAD.MOV.U32 R21, RZ, RZ, R9 ;  /* 0x000000ffff157224 */ /* 0x000fe200078e0009 */
[----:B------:R-:W-:Y:S01]  /*e980*/  MOV R20, 0x3 ;  /* 0x0000000300147802 */ /* 0x000fe20000000f00 */
[----:B-1----:R-:W-:Y:S01]  /*e990*/  IMAD.MOV.U32 R3, RZ, RZ, 0x181f ;  /* 0x0000181fff037424 */ /* 0x002fe200078e00ff */
[----:B------:R-:W-:-:S02]  /*e9a0*/  MOV R2, 0xe9c0 ;  /* 0x0000e9c000027802 */ /* 0x000fc40000000f00 */
[----:B--234-:R-:W-:Y:S05]  /*e9b0*/  CALL.REL.NOINC `($__internal_1_$__cuda_sm70_shflsync_idx_p) ;  /* 0x0000073000007944 */ /* 0x01cfea0003c00000 */
        /* <DEDUP_REMOVED lines=8> */
.L_x_104:
[----:B------:R-:W-:Y:S01]  /*ea40*/  IMAD.MOV.U32 R21, RZ, RZ, R78 ;  /* 0x000000ffff157224 */ /* 0x000fe200078e004e */
[----:B------:R-:W-:Y:S01]  /*ea50*/  MOV R20, RZ ;  /* 0x000000ff00147202 */ /* 0x000fe20000000f00 */
[----:B------:R-:W-:Y:S01]  /*ea60*/  IMAD.MOV.U32 R3, RZ, RZ, 0x1f ;  /* 0x0000001fff037424 */ /* 0x000fe200078e00ff */
[----:B------:R-:W-:Y:S02]  /*ea70*/  MOV R2, 0xea90 ;  /* 0x0000ea9000027802 */ /* 0x000fe40000000f00 */
[----:B-12---:R-:W-:Y:S05]  /*ea80*/  CALL.REL.NOINC `($__internal_1_$__cuda_sm70_shflsync_idx_p) ;  /* 0x0000066000007944 */ /* 0x006fea0003c00000 */
[----:B------:R-:W-:Y:S01]  /*ea90*/  MOV R9, R21 ;  /* 0x0000001500097202 */ /* 0x000fe20000000f00 */
[----:B------:R-:W-:Y:S05]  /*eaa0*/  BRA `(.L_x_156) ;  /* 0xffffdc8000007947 */ /* 0x000fea000383ffff */
.L_x_105:
[----:B------:R-:W-:Y:S01]  /*eab0*/  IMAD.MOV.U32 R21, RZ, RZ, R78 ;  /* 0x000000ffff157224 */ /* 0x000fe200078e004e */
[----:B------:R-:W-:Y:S01]  /*eac0*/  MOV R20, 0x1 ;  /* 0x0000000100147802 */ /* 0x000fe20000000f00 */
[----:B------:R-:W-:Y:S01]  /*ead0*/  IMAD.MOV.U32 R3, RZ, RZ, 0x1f ;  /* 0x0000001fff037424 */ /* 0x000fe200078e00ff */
[----:B------:R-:W-:Y:S02]  /*eae0*/  MOV R2, 0xeb00 ;  /* 0x0000eb0000027802 */ /* 0x000fe40000000f00 */
[----:B-123--:R-:W-:Y:S05]  /*eaf0*/  CALL.REL.NOINC `($__internal_1_$__cuda_sm70_shflsync_idx_p) ;  /* 0x000005f000007944 */ /* 0x00efea0003c00000 */
[----:B------:R-:W-:Y:S01]  /*eb00*/  MOV R8, R21 ;  /* 0x0000001500087202 */ /* 0x000fe20000000f00 */
[----:B------:R-:W-:Y:S05]  /*eb10*/  BRA `(.L_x_157) ;  /* 0xffffdc3000007947 */ /* 0x000fea000383ffff */
.L_x_106:
[----:B------:R-:W-:Y:S02]  /*eb20*/  MOV R2, 0x1 ;  /* 0x0000000100027802 */ /* 0x000fe40000000f00 */
[----:B------:R-:W-:-:S02]  /*eb30*/  MOV R3, 0xeb50 ;  /* 0x0000eb5000037802 */ /* 0x000fc40000000f00 */
[----:B--234-:R-:W-:Y:S05]  /*eb40*/  CALL.REL.NOINC `($__internal_2_$__cuda_sm70_shflsync_up_p) ;  /* 0x000005f000007944 */ /* 0x01cfea0003c00000 */
[----:B------:R-:W-:Y:S05]  /*eb50*/  BRA `(.L_x_158) ;  /* 0xffffdd1000007947 */ /* 0x000fea000383ffff */
.L_x_107:
[----:B------:R-:W-:Y:S02]  /*eb60*/  MOV R2, 0x2 ;  /* 0x0000000200027802 */ /* 0x000fe40000000f00 */
[----:B------:R-:W-:-:S02]  /*eb70*/  MOV R3, 0xeb90 ;  /* 0x0000eb9000037802 */ /* 0x000fc40000000f00 */
[----:B--23--:R-:W-:Y:S05]  /*eb80*/  CALL.REL.NOINC `($__internal_2_$__cuda_sm70_shflsync_up_p) ;  /* 0x000005b000007944 */ /* 0x00cfea0003c00000 */
        /* <DEDUP_REMOVED lines=24> */
.L_x_111:
[----:B------:R-:W-:Y:S02]  /*ed10*/  MOV R2, 0x1 ;  /* 0x0000000100027802 */ /* 0x000fe40000000f00 */
[----:B------:R-:W-:Y:S02]  /*ed20*/  MOV R3, 0xed40 ;  /* 0x0000ed4000037802 */ /* 0x000fe40000000f00 */
[----:B------:R-:W-:Y:S05]  /*ed30*/  CALL.REL.NOINC `($__internal_2_$__cuda_sm70_shflsync_up_p) ;  /* 0x0000040000007944 */ /* 0x000fea0003c00000 */
[----:B------:R-:W-:Y:S01]  /*ed40*/  MOV R2, R4 ;  /* 0x0000000400027202 */ /* 0x000fe20000000f00 */
[----:B------:R-:W-:Y:S05]  /*ed50*/  BRA `(.L_x_160) ;  /* 0xffffdd6000007947 */ /* 0x000fea000383ffff */
.L_x_112:
[----:B------:R-:W-:Y:S02]  /*ed60*/  MOV R2, 0x2 ;  /* 0x0000000200027802 */ /* 0x000fe40000000f00 */
[----:B------:R-:W-:Y:S02]  /*ed70*/  MOV R3, 0xed90 ;  /* 0x0000ed9000037802 */ /* 0x000fe40000000f00 */
        /* <DEDUP_REMOVED lines=25> */
.L_x_114:
[----:B------:R-:W-:Y:S02]  /*ef10*/  SEL R0, RZ, 0x1, P0 ;  /* 0x00000001ff007807 */ /* 0x000fe40000000000 */
[----:B------:R-:W-:Y:S02]  /*ef20*/  MOV R2, 0xef40 ;  /* 0x0000ef4000027802 */ /* 0x000fe40000000f00 */
[----:B-1----:R-:W-:Y:S05]  /*ef30*/  CALL.REL.NOINC `($__internal_3_$__cuda_sm70_votesync_ballot) ;  /* 0x0000027000007944 */ /* 0x002fea0003c00000 */
[----:B------:R-:W-:Y:S05]  /*ef40*/  BRA `(.L_x_162) ;  /* 0xffffdd0000007947 */ /* 0x000fea000383ffff */
.L_x_115:
[----:B------:R-:W-:Y:S01]  /*ef50*/  IMAD.MOV.U32 R21, RZ, RZ, R6 ;  /* 0x000000ffff157224 */ /* 0x000fe200078e0006 */
[----:B---3--:R-:W-:Y:S01]  /*ef60*/  MOV R20, R11 ;  /* 0x0000000b00147202 */ /* 0x008fe20000000f00 */
[----:B------:R-:W-:Y:S01]  /*ef70*/  IMAD.MOV.U32 R3, RZ, RZ, 0x1f ;  /* 0x0000001fff037424 */ /* 0x000fe200078e00ff */
[----:B------:R-:W-:Y:S02]  /*ef80*/  MOV R2, 0xefa0 ;  /* 0x0000efa000027802 */ /* 0x000fe40000000f00 */
[----:B-12---:R-:W-:Y:S05]  /*ef90*/  CALL.REL.NOINC `($__internal_1_$__cuda_sm70_shflsync_idx_p) ;  /* 0x0000015000007944 */ /* 0x006fea0003c00000 */
[----:B------:R-:W-:Y:S01]  /*efa0*/  IMAD.MOV.U32 R6, RZ, RZ, R21 ;  /* 0x000000ffff067224 */ /* 0x000fe200078e0015 */
[----:B------:R-:W-:Y:S01]  /*efb0*/  MOV R20, R11 ;  /* 0x0000000b00147202 */ /* 0x000fe20000000f00 */
[----:B------:R-:W-:Y:S01]  /*efc0*/  IMAD.MOV.U32 R21, RZ, RZ, R7 ;  /* 0x000000ffff157224 */ /* 0x000fe200078e0007 */
[----:B------:R-:W-:Y:S02]  /*efd0*/  MOV R3, 0x1f ;  /* 0x0000001f00037802 */ /* 0x000fe40000000f00 */
[----:B------:R-:W-:-:S02]  /*efe0*/  MOV R2, 0xf000 ;  /* 0x0000f00000027802 */ /* 0x000fc40000000f00 */
[----:B------:R-:W-:Y:S05]  /*eff0*/  CALL.REL.NOINC `($__internal_1_$__cuda_sm70_shflsync_idx_p) ;  /* 0x000000f000007944 */ /* 0x000fea0003c00000 */
[----:B------:R-:W-:Y:S01]  /*f000*/  MOV R7, R21 ;  /* 0x0000001500077202 */ /* 0x000fe20000000f00 */
[----:B------:R-:W-:Y:S05]  /*f010*/  BRA `(.L_x_163) ;  /* 0xffffdc7000007947 */ /* 0x000fea000383ffff */
.L_x_118:
[----:B------:R-:W-:Y:S01]  /*f020*/  IMAD.MOV.U32 R21, RZ, RZ, R4 ;  /* 0x000000ffff157224 */ /* 0x000fe200078e0004 */
[----:B------:R-:W-:Y:S01]  /*f030*/  MOV R20, R0 ;  /* 0x0000000000147202 */ /* 0x000fe20000000f00 */
[----:B------:R-:W-:Y:S01]  /*f040*/  IMAD.MOV.U32 R3, RZ, RZ, 0x1f ;  /* 0x0000001fff037424 */ /* 0x000fe200078e00ff */
[----:B------:R-:W-:-:S02]  /*f050*/  MOV R2, 0xf070 ;  /* 0x0000f07000027802 */ /* 0x000fc40000000f00 */
[----:B-1-34-:R-:W-:Y:S05]  /*f060*/  CALL.REL.NOINC `($__internal_1_$__cuda_sm70_shflsync_idx_p) ;  /* 0x0000008000007944 */ /* 0x01afea0003c00000 */
[----:B------:R-:W-:Y:S01]  /*f070*/  MOV R10, R21 ;  /* 0x00000015000a7202 */ /* 0x000fe20000000f00 */
[----:B------:R-:W-:Y:S05]  /*f080*/  BRA `(.L_x_117) ;  /* 0xffffdc6000007947 */ /* 0x000fea000383ffff */
        .weak           $__internal_0_$__cuda_sm70_shflsync_bfly_p
        .type           $__internal_0_$__cuda_sm70_shflsync_bfly_p,@function
        .size           $__internal_0_$__cuda_sm70_shflsync_bfly_p,($__internal_1_$__cuda_sm70_shflsync_idx_p - $__internal_0_$__cuda_sm70_shflsync_bfly_p)
$__internal_0_$__cuda_sm70_shflsync_bfly_p:
[----:B------:R-:W-:Y:S02]  /*f090*/  MOV R16, 0xffffffff ;  /* 0xffffffff00107802 */ /* 0x000fe40000000f00 */
[----:B------:R-:W-:-:S02]  /*f0a0*/  MOV R3, 0x1f ;  /* 0x0000001f00037802 */ /* 0x000fc40000000f00 */
[----:B------:R-:W-:Y:S04]  /*f0b0*/  WARPSYNC R16 ;  /* 0x0000001000007348 */ /* 0x000fe80003800000 */
[----:B------:R1:W2:Y:S02]  /*f0c0*/  SHFL.BFLY PT, R0, R4, R0, R3 ;  /* 0x0c00000004007389 */ /* 0x0002a400000e0003 */
[----:B-1----:R-:W-:-:S04]  /*f0d0*/  MOV R3, 0x0 ;  /* 0x0000000000037802 */ /* 0x002fc80000000f00 */
[----:B--2---:R-:W-:Y:S05]  /*f0e0*/  RET.REL.NODEC R2 `(_ZN7cutlass13device_kernelIN5flash19enable_sm80_to_sm89INS1_16FlashAttnFwdSm80INS1_25CollectiveMainloopFwdSm80ILi8ELi1ELb0EN4cute5tupleIJNS5_1CILi128EEENS7_ILi64EEENS7_ILi192EEEEEELi192ENS_6half_tEfNS_4arch4Sm80ELb0ELb0ELb1ELb1ELb1ELb0ELb1ELb1EEENS1_21CollectiveEpilogueFwdINS6_IJS8_SA_S9_EEENS6_IJNS7_ILi1EEESI_SI_EEESC_SE_Li256ELb1ELb1ELb1ELb0EEENS1_36VarlenDynamicPersistentTileSchedulerILi128ELi64ELi256ELi256ELb1ELb1ELb0ELb0ELb1ELb1EEEEEEEEEvNT_6ParamsE) ;  /* 0xffff0f1002007950 */ /* 0x004fea0003c3ffff */
        .weak           $__internal_1_$__cuda_sm70_shflsync_idx_p
        .type           $__internal_1_$__cuda_sm70_shflsync_idx_p,@function
        .size           $__internal_1_$__cuda_sm70_shflsync_idx_p,($__internal_2_$__cuda_sm70_shflsync_up_p - $__internal_1_$__cuda_sm70_shflsync_idx_p)
$__internal_1_$__cuda_sm70_shflsync_idx_p:
[----:B------:R-:W-:-:S04]  /*f0f0*/  MOV R23, 0xffffffff ;  /* 0xffffffff00177802 */ /* 0x000fc80000000f00 */
[----:B------:R-:W-:Y:S04]  /*f100*/  WARPSYNC R23 ;  /* 0x0000001700007348 */ /* 0x000fe80003800000 */
[----:B------:R1:W2:Y:S02]  /*f110*/  SHFL.IDX PT, R21, R21, R20, R3 ;  /* 0x0000001415157389 */ /* 0x0002a400000e0003 */
[----:B-1----:R-:W-:-:S04]  /*f120*/  MOV R3, 0x0 ;  /* 0x0000000000037802 */ /* 0x002fc80000000f00 */
[----:B--2---:R-:W-:Y:S05]  /*f130*/  RET.REL.NODEC R2 `(_ZN7cutlass13device_kernelIN5flash19enable_sm80_to_sm89INS1_16FlashAttnFwdSm80INS1_25CollectiveMainloopFwdSm80ILi8ELi1ELb0EN4cute5tupleIJNS5_1CILi128EEENS7_ILi64EEENS7_ILi192EEEEEELi192ENS_6half_tEfNS_4arch4Sm80ELb0ELb0ELb1ELb1ELb1ELb0ELb1ELb1EEENS1_21CollectiveEpilogueFwdINS6_IJS8_SA_S9_EEENS6_IJNS7_ILi1EEESI_SI_EEESC_SE_Li256ELb1ELb1ELb1ELb0EEENS1_36VarlenDynamicPersistentTileSchedulerILi128ELi64ELi256ELi256ELb1ELb1ELb0ELb0ELb1ELb1EEEEEEEEEvNT_6ParamsE) ;  /* 0xffff0ec002007950 */ /* 0x004fea0003c3ffff */
        .weak           $__internal_2_$__cuda_sm70_shflsync_up_p
        .type           $__internal_2_$__cuda_sm70_shflsync_up_p,@function
        .size           $__internal_2_$__cuda_sm70_shflsync_up_p,($__internal_3_$__cuda_sm70_votesync_ballot - $__internal_2_$__cuda_sm70_shflsync_up_p)
$__internal_2_$__cuda_sm70_shflsync_up_p:
[----:B------:R-:W-:Y:S02]  /*f140*/  IMAD.MOV.U32 R4, RZ, RZ, RZ ;  /* 0x000000ffff047224 */ /* 0x000fe400078e00ff */
[----:B------:R-:W-:-:S04]  /*f150*/  IMAD.MOV.U32 R11, RZ, RZ, -0x1 ;  /* 0xffffffffff0b7424 */ /* 0x000fc800078e00ff */
[----:B------:R-:W-:Y:S04]  /*f160*/  WARPSYNC R11 ;  /* 0x0000000b00007348 */ /* 0x000fe80003800000 */
[----:B------:R1:W2:Y:S02]  /*f170*/  SHFL.UP PT, R4, R0, R2, R4 ;  /* 0x0400000200047389 */ /* 0x0002a400000e0004 */
[----:B-1----:R-:W-:Y:S02]  /*f180*/  MOV R2, R3 ;  /* 0x0000000300027202 */ /* 0x002fe40000000f00 */
[----:B------:R-:W-:-:S04]  /*f190*/  MOV R3, 0x0 ;  /* 0x0000000000037802 */ /* 0x000fc80000000f00 */
[----:B--2---:R-:W-:Y:S05]  /*f1a0*/  RET.REL.NODEC R2 `(_ZN7cutlass13device_kernelIN5flash19enable_sm80_to_sm89INS1_16FlashAttnFwdSm80INS1_25CollectiveMainloopFwdSm80ILi8ELi1ELb0EN4cute5tupleIJNS5_1CILi128EEENS7_ILi64EEENS7_ILi192EEEEEELi192ENS_6half_tEfNS_4arch4Sm80ELb0ELb0ELb1ELb1ELb1ELb0ELb1ELb1EEENS1_21CollectiveEpilogueFwdINS6_IJS8_SA_S9_EEENS6_IJNS7_ILi1EEESI_SI_EEESC_SE_Li256ELb1ELb1ELb1ELb0EEENS1_36VarlenDynamicPersistentTileSchedulerILi128ELi64ELi256ELi256ELb1ELb1ELb0ELb0ELb1ELb1EEEEEEEEEvNT_6ParamsE) ;  /* 0xffff0e5002007950 */ /* 0x004fea0003c3ffff */
        .weak           $__internal_3_$__cuda_sm70_votesync_ballot
        .type           $__internal_3_$__cuda_sm70_votesync_ballot,@function
        .size           $__internal_3_$__cuda_sm70_votesync_ballot,(.L_x_6171 - $__internal_3_$__cuda_sm70_votesync_ballot)
$__internal_3_$__cuda_sm70_votesync_ballot:
[----:B------:R-:W-:Y:S01]  /*f1b0*/  ISETP.NE.U32.AND P0, PT, R0, 0x1, PT ;  /* 0x000000010000780c */ /* 0x000fe20003f05070 */
[----:B------:R-:W-:-:S04]  /*f1c0*/  IMAD.MOV.U32 R3, RZ, RZ, -0x1 ;  /* 0xffffffffff037424 */ /* 0x000fc800078e00ff */
[----:B------:R-:W-:Y:S08]  /*f1d0*/  WARPSYNC R3 ;  /* 0x0000000300007348 */ /* 0x000ff00003800000 */
[----:B------:R-:W-:-:S04]  /*f1e0*/  VOTE.ANY R0, PT, !P0 ;  /* 0x0000000000007806 */ /* 0x000fc800040e0100 */
[----:B------:R-:W-:Y:S01]  /*f1f0*/  LOP3.LUT R0, R0, R3, RZ, 0xc0, !PT ;  /* 0x0000000300007212 */ /* 0x000fe200078ec0ff */
[----:B------:R-:W-:-:S04]  /*f200*/  IMAD.MOV.U32 R3, RZ, RZ, 0x0 ;  /* 0x00000000ff037424 */ /* 0x000fc800078e00ff */
[----:B------:R-:W-:Y:S05]  /*f210*/  RET.REL.NODEC R2 `(_ZN7cutlass13device_kernelIN5flash19enable_sm80_to_sm89INS1_16FlashAttnFwdSm80INS1_25CollectiveMainloopFwdSm80ILi8ELi1ELb0EN4cute5tupleIJNS5_1CILi128EEENS7_ILi64EEENS7_ILi192EEEEEELi192ENS_6half_tEfNS_4arch4Sm80ELb0ELb0ELb1ELb1ELb1ELb0ELb1ELb1EEENS1_21CollectiveEpilogueFwdINS6_IJS8_SA_S9_EEENS6_IJNS7_ILi1EEESI_SI_EEESC_SE_Li256ELb1ELb1ELb1ELb0EEENS1_36VarlenDynamicPersistentTileSchedulerILi128ELi64ELi256ELi256ELb1ELb1ELb0ELb0ELb1ELb1EEEEEEEEEvNT_6ParamsE) ;  /* 0xffff0de002007950 */ /* 0x000fea0003c3ffff */
.L_x_164:
        /* <DEDUP_REMOVED lines=14> */
.L_x_6171:


//--------------------- .text._ZN7cutlass13device_kernelIN5flash19enable_sm80_to_sm89INS1_16FlashAttnFwdSm80INS1_25CollectiveMainloopFwdSm80ILi8ELi1ELb0EN4cute5tupleIJNS5_1CILi128EEENS7_ILi64EEENS7_ILi192EEEEEELi192ENS_6half_tEfNS_4arch4Sm80ELb0ELb0ELb1ELb1ELb1ELb1ELb1ELb1EEENS1_21CollectiveEpilogueFwdINS6_IJS8_SA_S9_EEENS6_IJNS7_ILi1EEESI_SI_EEESC_SE_Li256ELb1ELb1ELb1ELb0EEENS1_36VarlenDynamicPersistentTileSchedulerILi128ELi64ELi256ELi256ELb1ELb1ELb0ELb0ELb1ELb1EEEEEEEEEvNT_6ParamsE --------------------------
	.section	.text._ZN7cutlass13device_kernelIN5flash19enable_sm80_to_sm89INS1_16FlashAttnFwdSm80INS1_25CollectiveMainloopFwdSm80ILi8ELi1ELb0EN4cute5tupleIJNS5_1CILi128EEENS7_ILi64EEENS7_ILi192EEEEEELi192ENS_6half_tEfNS_4arch4Sm80ELb0ELb0ELb1ELb1ELb1ELb1ELb1ELb1EEENS1_21CollectiveEpilogueFwdINS6_IJS8_SA_S9_EEENS6_IJNS7_ILi1EEESI_SI_EEESC_SE_Li256ELb1ELb1ELb1ELb0EEENS1_36VarlenDynamicPersistentTileSchedulerILi128ELi64ELi256ELi256ELb1ELb1ELb0ELb0ELb1ELb1EEEEEEEEEvNT_6ParamsE,"ax",@progbits
	.sectioninfo	@"SHI_REGISTERS=255"
	.align	128
.text._ZN7cutlass13device_kernelIN5flash19enable_sm80_to_sm89INS1_16FlashAttnFwdSm80INS1_25CollectiveMainloopFwdSm80ILi8ELi1ELb0EN4cute5tupleIJNS5_1CILi128EEENS7_ILi64EEENS7_ILi192EEEEEELi192ENS_6half_tEfNS_4arch4Sm80ELb0ELb0ELb1ELb1ELb1ELb1ELb1ELb1EEENS1_21CollectiveEpilogueFwdINS6_IJS8_SA_S9_EEENS6_IJNS7_ILi1EEESI_SI_EEESC_SE_Li256ELb1ELb1ELb1ELb0EEENS1_36VarlenDynamicPersistentTileSchedulerILi128ELi64ELi256ELi256ELb1ELb1ELb0ELb0ELb1ELb1EEEEEEEEEvNT_6ParamsE:
        .type           _ZN7cutlass13device_kernelIN5flash19enable_sm80_to_sm89INS1_16FlashAttnFwdSm80INS1_25CollectiveMainloopFwdSm80ILi8ELi1ELb0EN4cute5tupleIJNS5_1CILi128EEENS7_ILi64EEENS7_ILi192EEEEEELi192ENS_6half_tEfNS_4arch4Sm80ELb0ELb0ELb1ELb1ELb1ELb1ELb1ELb1EEENS1_21CollectiveEpilogueFwdINS6_IJS8_SA_S9_EEENS6_IJNS7_ILi1EEESI_SI_EEESC_SE_Li256ELb1ELb1ELb1ELb0EEENS1_36VarlenDynamicPersistentTileSchedulerILi128ELi64ELi256ELi256ELb1ELb1ELb0ELb0ELb1ELb1EEEEEEEEEvNT_6ParamsE,@function
        .size           _ZN7cutlass13device_kernelIN5flash19enable_sm80_to_sm89INS1_16FlashAttnFwdSm80INS1_25CollectiveMainloopFwdSm80ILi8ELi1ELb0EN4cute5tupleIJNS5_1CILi128EEENS7_ILi64EEENS7_ILi192EEEEEELi192ENS_6half_tEfNS_4arch4Sm80ELb0ELb0ELb1ELb1ELb1ELb1ELb1ELb1EEENS1_21CollectiveEpilogueFwdINS6_IJS8_SA_S9_EEENS6_IJNS7_ILi1EEESI_SI_EEESC_SE_Li256ELb1ELb1ELb1ELb0EEENS1_36VarlenDynamicPersistentTileSchedulerILi128ELi64ELi256ELi256ELb1ELb1ELb0ELb0ELb1ELb1EEEEEEEEEvNT_6ParamsE,(.L_x_6176 - _ZN7cutlass13device_kernelIN5flash19enable_sm80_to_sm89INS1_16FlashAttnFwdSm80INS1_25CollectiveMainloopFwdSm80ILi8ELi1ELb0EN4cute5tupleIJNS5_1CILi128EEENS7_ILi64EEENS7_ILi192EEEEEELi192ENS_6half_tEfNS_4arch4Sm80ELb0ELb0ELb1ELb1ELb1ELb1ELb1ELb1EEENS1_21CollectiveEpilogueFwdINS6_IJS8_SA_S9_EEENS6_IJNS7_ILi1EEESI_SI_EEESC_SE_Li256ELb1ELb1ELb1ELb0EEENS1_36VarlenDynamicPersistentTileSchedulerILi128ELi64ELi256ELi256ELb1ELb1ELb0ELb0ELb1ELb1EEEEEEEEEvNT_6ParamsE)
        .other          _ZN7cutlass13device_kernelIN5flash19enable_sm80_to_sm89INS1_16FlashAttnFwdSm80INS1_25CollectiveMainloopFwdSm80ILi8ELi1ELb0EN4cute5tupleIJNS5_1CILi128EEENS7_ILi64EEENS7_ILi192EEEEEELi192ENS_6half_tEfNS_4arch4Sm80ELb0ELb0ELb1ELb1ELb1ELb1ELb1ELb1EEENS1_21CollectiveEpilogueFwdINS6_IJS8_SA_S9_EEENS6_IJNS7_ILi1EEESI_SI_EEESC_SE_Li256ELb1ELb1ELb1ELb0EEENS1_36VarlenDynamicPersistentTileSchedulerILi128ELi64ELi256ELi256ELb1ELb1ELb0ELb0ELb1ELb1EEEEEEEEEvNT_6ParamsE,@"STO_CUDA_ENTRY STV_DEFAULT"
_ZN7cutlass13device_kernelIN5flash19enable_sm80_to_sm89INS1_16FlashAttnFwdSm80INS1_25CollectiveMainloopFwdSm80ILi8ELi1ELb0EN4cute5tupleIJNS5_1CILi128EEENS7_ILi64EEENS7_ILi192EEEEEELi192ENS_6half_tEfNS_4arch4Sm80ELb0ELb0ELb1ELb1ELb1ELb1ELb1ELb1EEENS1_21CollectiveEpilogueFwdINS6_IJS8_SA_S9_EEENS6_IJNS7_ILi1EEESI_SI_EEESC_SE_Li256ELb1ELb1ELb1ELb0EEENS1_36VarlenDynamicPersistentTileSchedulerILi128ELi64ELi256ELi256ELb1ELb1ELb0ELb0ELb1ELb1EEEEEEEEEvNT_6ParamsE:
[----:B------:R-:W-:Y:S02]  /*0000*/  MOV R1, c[0x0][0x28] ;  /* 0x00000a0000017a02 */ /* 0x000fe40000000f00 */
[----:B------:R-:W1:Y:S01]  /*0010*/  S2R R2, SR_TID.X ;  /* 0x0000000000027919 */ /* 0x000e620000002100 */
[----:B------:R-:W-:Y:S01]  /*0020*/  ULDC.64 UR10, c[0x0][0x118] ;  /* 0x00004600000a7ab9 */ /* 0x000fe20000000a00 */
[----:B------:R-:W-:Y:S02]  /*0030*/  IADD3 R1, R1, -0x60, RZ ;  /* 0xffffffa001017810 */ /* 0x000fe40007ffe0ff */
[----:B-1----:R-:W-:-:S06]  /*0040*/  SHF.R.U32.HI R0, RZ, 0x5, R2 ;  /* 0x00000005ff007819 */ /* 0x002fcc0000011602 */
[----:B------:R-:W1:Y:S02]  /*0050*/  SHFL.IDX PT, R0, R0, RZ, 0x1f ;  /* 0x00001fff00007589 */ /* 0x000e6400000e0000 */
[----:B-1----:R-:W1:Y:S02]  /*0060*/  R2UR UR9, R0 ;  /* 0x00000000000973c2 */ /* 0x002e6400000e0000 */
[----:B-1----:R-:W-:-:S13]  /*0070*/  ISETP.NE.AND P0, PT, RZ, UR9, PT ;  /* 0x00000009ff007c0c */ /* 0x002fda000bf05270 */
[----:B------:R-:W-:Y:S06]  /*0080*/  @P0 BAR.SYNC.DEFER_BLOCKING 0x5, 0x100 ;  /* 0x0144000000000b1d */ /* 0x000fec0000010000 */
[----:B------:R-:W1:Y:S04]  /*0090*/  @P0 LDS.128 R236, [0x18100] ;  /* 0x01810000ffec0984 */ /* 0x000e680000000c00 */
[----:B------:R-:W-:Y:S06]  /*00a0*/  @P0 BAR.ARV 0x4, 0x100 ;  /* 0x0104000000000b1d */ /* 0x000fec0000002000 */
[----:B------:R-:W-:Y:S05]  /*00b0*/  @P0 BRA `(.L_x_165) ;  /* 0x00000a7000000947 */ /* 0x000fea0003800000 */
[----:B------:R-:W-:Y:S01]  /*00c0*/  LOP3.LUT R14, R2, 0x1f, RZ, 0xc0, !PT ;  /* 0x0000001f020e7812 */ /* 0x000fe200078ec0ff */
        /* <DEDUP_REMOVED lines=8> */
[----:B------:R-:W2:Y:S04]  /*0150*/  @!P0 LDG.E R8, [R4.64] ;  /* 0x0000000a04088981 */ /* 0x000ea8000c1e1900 */
[----:B------:R-:W2:Y:S01]  /*0160*/  @!P0 LDG.E R7, [R2.64] ;  /* 0x0000000a02078981 */ /* 0x000ea2000c1e1900 */
[C---:B------:R-:W-:Y:S01]  /*0170*/  ISETP.NE.AND P5, PT, R14.reuse, RZ, PT ;  /* 0x000000ff0e00720c */ /* 0x040fe20003fa5270 */
[----:B------:R-:W3:Y:S01]  /*0180*/  S2UR UR4, SR_CTAID.X ;  /* 0x00000000000479c3 */ /* 0x000ee20000002500 */
[C---:B------:R-:W-:Y:S02]  /*0190*/  ISETP.GE.U32.AND P4, PT, R14.reuse, 0x2, PT ;  /* 0x000000020e00780c */ /* 0x040fe40003f86070 */
[----:B------:R-:W-:-:S02]  /*01a0*/  ISETP.GE.U32.AND P3, PT, R14, 0x4, PT ;  /* 0x000000040e00780c */ /* 0x000fc40003f66070 */
[C---:B------:R-:W-:Y:S02]  /*01b0*/  ISETP.GE.U32.AND P2, PT, R14.reuse, 0x8, PT ;  /* 0x000000080e00780c */ /* 0x040fe40003f46070 */
[----:B------:R-:W-:Y:S01]  /*01c0*/  ISETP.GE.U32.AND P1, PT, R14, 0x10, PT ;  /* 0x000000100e00780c */ /* 0x000fe20003f26070 */
[----:B--2---:R-:W-:-:S05]  /*01d0*/  IMAD R4, R8, R7, RZ ;  /* 0x0000000708047224 */ /* 0x004fca00078e02ff */
[----:B------:R-:W2:Y:S02]  /*01e0*/  SHFL.UP PT, R0, R4, 0x1, RZ ;  /* 0x0420000004007989 */ /* 0x000ea400000e00ff */
[----:B--2---:R-:W-:-:S05]  /*01f0*/  SEL R0, R0, RZ, P5 ;  /* 0x000000ff00007207 */ /* 0x004fca0002800000 */
[----:B------:R-:W-:-:S05]  /*0200*/  IMAD.IADD R4, R4, 0x1, R0 ;  /* 0x0000000104047824 */ /* 0x000fca00078e0200 */
        /* <DEDUP_REMOVED lines=12> */
[----:B------:R-:W2:Y:S02]  /*02d0*/  SHFL.IDX PT, R6, R4, 0x1f, 0x1f ;  /* 0x03e01f0004067f89 */ /* 0x000ea400000e0000 */
[----:B--2---:R-:W-:-:S04]  /*02e0*/  IMAD R6, R6, c[0x0][0x538], RZ ;  /* 0x00014e0006067a24 */ /* 0x004fc800078e02ff */
[----:B------:R-:W-:Y:S01]  /*02f0*/  IMAD.MOV.U32 R0, RZ, RZ, R6 ;  /* 0x000000ffff007224 */ /* 0x000fe200078e0006 */
[----:B---3--:R-:W-:-:S13]  /*0300*/  ISETP.GT.AND P0, PT, R6, UR4, PT ;  /* 0x0000000406007c0c */ /* 0x008fda000bf04270 */
[----:B------:R-:W-:Y:S05]  /*0310*/  @P0 BRA `(.L_x_166) ;  /* 0x0000027000000947 */ /* 0x000fea0003800000 */
[----:B------:R-:W-:Y:S02]  /*0320*/  MOV R6, R0 ;  /* 0x0000000000067202 */ /* 0x000fe40000000f00 */
[----:B------:R-:W-:-:S04]  /*0330*/  MOV R9, RZ ;  /* 0x000000ff00097202 */ /* 0x000fc80000000f00 */
.L_x_170:
        /* <DEDUP_REMOVED lines=12> */
[----:B------:R-:W2:Y:S04]  /*0400*/  @!P0 LDG.E R8, [R4.64] ;  /* 0x0000000a04088981 */ /* 0x000ea8000c1e1900 */
[----:B------:R-:W2:Y:S02]  /*0410*/  @!P0 LDG.E R7, [R2.64] ;  /* 0x0000000a02078981 */ /* 0x000ea4000c1e1900 */
[----:B--2---:R-:W-:Y:S01]  /*0420*/  IMAD R5, R8, R7, RZ ;  /* 0x0000000708057224 */ /* 0x004fe200078e02ff */
[----:B------:R-:W-:Y:S05]  /*0430*/  BRA.DIV ~URZ, `(.L_x_168) ;  /* 0x000184827f007947 */ /* 0x000fea000b800000 */
[----:B------:R2:W3:Y:S02]  /*0440*/  SHFL.UP PT, R0, R5, 0x1, RZ ;  /* 0x0420000005007989 */ /* 0x0004e400000e00ff */
.L_x_336:
[----:B---3--:R-:W-:-:S04]  /*0450*/  SEL R0, R0, RZ, P5 ;  /* 0x000000ff00007207 */ /* 0x008fc80002800000 */
[----:B--2---:R-:W-:Y:S01]  /*0460*/  IADD3 R5, R5, R0, RZ ;  /* 0x0000000005057210 */ /* 0x004fe20007ffe0ff */
[----:B------:R-:W-:Y:S05]  /*0470*/  BRA.DIV ~URZ, `(.L_x_169) ;  /* 0x000184a27f007947 */ /* 0x000fea000b800000 */
        /* <DEDUP_REMOVED lines=12> */
[----:B------:R2:W3:Y:S02]  /*0540*/  SHFL.IDX PT, R0, R4, 0x1f, 0x1f ;  /* 0x03e01f0004007f89 */ /* 0x0004e400000e0000 */
.L_x_337:
[----:B---3--:R-:W-:-:S05]  /*0550*/  IMAD R0, R0, c[0x0][0x538], RZ ;  /* 0x00014e0000007a24 */ /* 0x008fca00078e02ff */
[----:B------:R-:W-:-:S04]  /*0560*/  IADD3 R6, R0, R6, RZ ;  /* 0x0000000600067210 */ /* 0x000fc80007ffe0ff */
[----:B------:R-:W-:-:S13]  /*0570*/  ISETP.GT.AND P0, PT, R6, UR4, PT ;  /* 0x0000000406007c0c */ /* 0x000fda000bf04270 */
[----:B-12---:R-:W-:Y:S05]  /*0580*/  @!P0 BRA `(.L_x_170) ;  /* 0xfffffdb000008947 */ /* 0x006fea000383ffff */
.L_x_166:
[----:B------:R-:W-:-:S05]  /*0590*/  IADD3 R12, -R0, R6, RZ ;  /* 0x00000006000c7210 */ /* 0x000fca0007ffe1ff */
[----:B------:R-:W-:-:S05]  /*05a0*/  IMAD R0, R4, c[0x0][0x538], R12 ;  /* 0x00014e0004007a24 */ /* 0x000fca00078e020c */
[----:B------:R-:W-:Y:S01]  /*05b0*/  ISETP.GT.AND P0, PT, R0, UR4, PT ;  /* 0x0000000400007c0c */ /* 0x000fe2000bf04270 */
[----:B------:R-:W-:-:S12]  /*05c0*/  BRA.DIV ~URZ, `(.L_x_171) ;  /* 0x000185027f007947 */ /* 0x000fd8000b800000 */
[----:B------:R-:W-:-:S04]  /*05d0*/  VOTE.ANY R5, PT, !P0 ;  /* 0x0000000000057806 */ /* 0x000fc800040e0100 */
.L_x_338:
[----:B------:R2:W3:Y:S01]  /*05e0*/  POPC R13, R5 ;  /* 0x00000005000d7309 */ /* 0x0004e20000000000 */
[----:B------:R-:W-:Y:S05]  /*05f0*/  BRA.DIV ~URZ, `(.L_x_172) ;  /* 0x000185227f007947 */ /* 0x000fea000b800000 */
[----:B---3--:R3:W4:Y:S01]  /*0600*/  SHFL.IDX PT, R11, R8, R13, 0x1f ;  /* 0x00001f0d080b7589 */ /* 0x00872200000e0000 */
[----:B------:R-:W-:-:S03]  /*0610*/  MOV R6, RZ ;  /* 0x000000ff00067202 */ /* 0x000fc60000000f00 */
[----:B------:R3:W2:Y:S04]  /*0620*/  SHFL.IDX PT, R10, R7, R13, 0x1f ;  /* 0x00001f0d070a7589 */ /* 0x0006a800000e0000 */
.L_x_339:
[----:B------:R-:W-:Y:S01]  /*0630*/  ISETP.NE.AND P0, PT, R5, RZ, PT ;  /* 0x000000ff0500720c */ /* 0x000fe20003f05270 */
[----:B------:R-:W-:-:S12]  /*0640*/  BSSY B0, `(.L_x_173) ;  /* 0x0000005000007945 */ /* 0x000fd80003800000 */
[----:B------:R-:W-:Y:S05]  /*0650*/  @!P0 BRA `(.L_x_174) ;  /* 0x0000003000008947 */ /* 0x000fea0003800000 */
[----:B------:R-:W-:Y:S01]  /*0660*/  IADD3 R28, R13, -0x1, RZ ;  /* 0xffffffff0d1c7810 */ /* 0x000fe20007ffe0ff */
[----:B------:R-:W-:Y:S05]  /*0670*/  BRA.DIV ~URZ, `(.L_x_175) ;  /* 0x000185827f007947 */ /* 0x000fea000b800000 */
[----:B------:R3:W4:Y:S02]  /*0680*/  SHFL.IDX PT, R6, R4, R28, 0x1f ;  /* 0x00001f1c04067589 */ /* 0x00072400000e0000 */
.L_x_174:
[----:B------:R-:W-:Y:S05]  /*0690*/  BSYNC B0 ;  /* 0x0000000000007941 */ /* 0x000fea0003800000 */
.L_x_173:
[----:B----4-:R-:W-:Y:S01]  /*06a0*/  IABS R0, R11 ;  /* 0x0000000b00007213 */ /* 0x010fe20000000000 */
[----:B-1----:R-:W-:Y:S02]  /*06b0*/  IMAD R236, R6, c[0x0][0x538], R12 ;  /* 0x00014e0006ec7a24 */ /* 0x002fe400078e020c */
[----:B------:R-:W-:Y:S02]  /*06c0*/  IMAD.IADD R239, R13, 0x1, R9 ;  /* 0x000000010def7824 */ /* 0x000fe400078e0209 */
[----:B--2---:R-:W-:Y:S01]  /*06d0*/  IMAD.MOV.U32 R5, RZ, RZ, R0 ;  /* 0x000000ffff057224 */ /* 0x004fe200078e0000 */
[----:B------:R-:W-:Y:S02]  /*06e0*/  IABS R0, R10 ;  /* 0x0000000a00007213 */ /* 0x000fe40000000000 */
[----:B------:R-:W-:Y:S01]  /*06f0*/  IADD3 R12, -R236, UR4, RZ ;  /* 0x00000004ec0c7c10 */ /* 0x000fe2000fffe1ff */
[----:B------:R-:W1:Y:S02]  /*0700*/  I2F.RP R2, R5 ;  /* 0x0000000500027306 */ /* 0x000e640000209400 */
[----:B---3--:R-:W-:Y:S01]  /*0710*/  IMAD.MOV.U32 R7, RZ, RZ, R0 ;  /* 0x000000ffff077224 */ /* 0x008fe200078e0000 */
        /* <DEDUP_REMOVED lines=57> */
.L_x_167:
[----:B-1----:R-:W-:Y:S01]  /*0ab0*/  IMAD.MOV.U32 R237, RZ, RZ, RZ ;  /* 0x000000ffffed7224 */ /* 0x002fe200078e00ff */
[----:B------:R-:W-:Y:S01]  /*0ac0*/  MOV R238, RZ ;  /* 0x000000ff00ee7202 */ /* 0x000fe20000000f00 */
[----:B------:R-:W-:Y:S01]  /*0ad0*/  IMAD.U32 R236, RZ, RZ, UR4 ;  /* 0x00000004ffec7e24 */ /* 0x000fe2000f8e00ff */
[----:B------:R-:W-:Y:S02]  /*0ae0*/  MOV R239, c[0x0][0x53c] ;  /* 0x00014f0000ef7a02 */ /* 0x000fe40000000f00 */
.L_x_176:
[----:B------:R-:W-:Y:S01]  /*0af0*/  ISETP.NE.AND P0, PT, R14, RZ, PT ;  /* 0x000000ff0e00720c */ /* 0x000fe20003f05270 */
[----:B------:R-:W-:-:S12]  /*0b00*/  WARPSYNC 0xffffffff ;  /* 0xffffffff00007948 */ /* 0x000fd80003800000 */
[----:B------:R1:W-:Y:S04]  /*0b10*/  @!P0 STS.128 [0x18100], R236 ;  /* 0x018100ecff008388 */ /* 0x0003e80000000c00 */
[----:B------:R-:W-:Y:S06]  /*0b20*/  BAR.ARV 0x5, 0x100 ;  /* 0x0144000000007b1d */ /* 0x000fec0000002000 */
.L_x_165:
[----:B-1----:R-:W-:-:S13]  /*0b30*/  ISETP.GE.AND P0, PT, R239, c[0x0][0x53c], PT ;  /* 0x00014f00ef007a0c */ /* 0x002fda0003f06270 */
[----:B------:R-:W-:Y:S05]  /*0b40*/  @P0 EXIT ;  /* 0x000000000000094d */ /* 0x000fea0003800000 */
[----:B------:R-:W1:Y:S01]  /*0b50*/  S2R R13, SR_TID.X ;  /* 0x00000000000d7919 */ /* 0x000e620000002100 */
[----:B------:R-:W-:Y:S01]  /*0b60*/  IMAD.MOV.U32 R20, RZ, RZ, 0x20 ;  /* 0x00000020ff147424 */ /* 0x000fe200078e00ff */
[----:B------:R-:W-:Y:S02]  /*0b70*/  ULDC UR4, c[0x0][0x2ac] ;  /* 0x0000ab0000047ab9 */ /* 0x000fe40000000800 */
[----:B------:R-:W-:Y:S02]  /*0b80*/  ULDC UR8, c[0x0][0x1d0] ;  /* 0x0000740000087ab9 */ /* 0x000fe40000000800 */
[----:B------:R-:W-:Y:S01]  /*0b90*/  UIMAD UR8, UR4, UR8, URZ ;  /* 0x00000008040872a4 */ /* 0x000fe2000f8e023f */
[----:B-1----:R-:W-:-:S04]  /*0ba0*/  SHF.R.S32.HI R12, RZ, 0x1f, R13 ;  /* 0x0000001fff0c7819 */ /* 0x002fc8000001140d */
[CC--:B------:R-:W-:Y:S02]  /*0bb0*/  LEA.HI R9, R12.reuse, R13.reuse, RZ, 0x3 ;  /* 0x0000000d0c097211 */ /* 0x0c0fe400078f18ff */
[----:B------:R-:W-:Y:S02]  /*0bc0*/  LEA.HI R2, R12, R13, RZ, 0x4 ;  /* 0x0000000d0c027211 */ /* 0x000fe400078f20ff */
[----:B------:R-:W-:Y:S02]  /*0bd0*/  SHF.R.S32.HI R246, RZ, 0x3, R9 ;  /* 0x00000003fff67819 */ /* 0x000fe40000011409 */
[----:B------:R-:W-:Y:S02]  /*0be0*/  LOP3.LUT R4, R9, 0xfffffff8, RZ, 0xc0, !PT ;  /* 0xfffffff809047812 */ /* 0x000fe400078ec0ff */
[----:B------:R-:W-:Y:S01]  /*0bf0*/  SHF.R.S32.HI R3, RZ, 0x4, R2 ;  /* 0x00000004ff037819 */ /* 0x000fe20000011402 */
[----:B------:R-:W-:Y:S01]  /*0c00*/  IMAD.SHL.U32 R6, R246, 0x40, RZ ;  /* 0x00000040f6067824 */ /* 0x000fe200078e00ff */
[C---:B------:R-:W-:Y:S01]  /*0c10*/  LOP3.LUT R0, R2.reuse, 0xfffffff0, RZ, 0xc0, !PT ;  /* 0xfffffff002007812 */ /* 0x040fe200078ec0ff */
[----:B------:R-:W-:Y:S01]  /*0c20*/  IMAD.IADD R10, R13, 0x1, -R4 ;  /* 0x000000010d0a7824 */ /* 0x000fe200078e0a04 */
[----:B------:R-:W-:-:S03]  /*0c30*/  LEA.HI R5, R2, R3, RZ, 0x1 ;  /* 0x0000000302057211 */ /* 0x000fc600078f08ff */
[----:B------:R-:W-:Y:S01]  /*0c40*/  IMAD.IADD R2, R13, 0x1, -R0 ;  /* 0x000000010d027824 */ /* 0x000fe200078e0a00 */
[----:B------:R-:W-:Y:S01]  /*0c50*/  LOP3.LUT R0, R6, 0x1c0, RZ, 0xc0, !PT ;  /* 0x000001c006007812 */ /* 0x000fe200078ec0ff */
[C---:B------:R-:W-:Y:S01]  /*0c60*/  IMAD.SHL.U32 R210, R10.reuse, 0x8, RZ ;  /* 0x000000080ad27824 */ /* 0x040fe200078e00ff */
[----:B------:R-:W-:Y:S01]  /*0c70*/  LOP3.LUT R5, R5, 0xfffffffe, RZ, 0xc0, !PT ;  /* 0xfffffffe05057812 */ /* 0x000fe200078ec0ff */
[C---:B------:R-:W-:Y:S01]  /*0c80*/  IMAD.SHL.U32 R7, R10.reuse, 0x40, RZ ;  /* 0x000000400a077824 */ /* 0x040fe200078e00ff */
[----:B------:R-:W-:Y:S01]  /*0c90*/  SHF.R.S32.HI R8, RZ, 0x1f, R2 ;  /* 0x0000001fff087819 */ /* 0x000fe20000011402 */
[----:B------:R-:W-:Y:S01]  /*0ca0*/  IMAD R213, R10, 0x20, R246 ;  /* 0x000000200ad57824 */ /* 0x000fe200078e02f6 */
[----:B------:R-:W-:Y:S01]  /*0cb0*/  LOP3.LUT R6, R0, 0x38, R210, 0xf8, !PT ;  /* 0x0000003800067812 */ /* 0x000fe200078ef8d2 */
[----:B------:R-:W-:Y:S01]  /*0cc0*/  IMAD.IADD R11, R3, 0x1, -R5 ;  /* 0x00000001030b7824 */ /* 0x000fe200078e0a05 */
[----:B------:R-:W-:Y:S02]  /*0cd0*/  SHF.R.U32.HI R4, RZ, 0x3, R0 ;  /* 0x00000003ff047819 */ /* 0x000fe40000011600 */
[----:B------:R-:W-:-:S02]  /*0ce0*/  LEA.HI R14, R8, R2, RZ, 0x3 ;  /* 0x00000002080e7211 */ /* 0x000fc400078f18ff */
[----:B------:R-:W-:Y:S02]  /*0cf0*/  LOP3.LUT R0, R7, 0x1c0, RZ, 0xc0, !PT ;  /* 0x000001c007007812 */ /* 0x000fe400078ec0ff */
[----:B------:R-:W-:Y:S02]  /*0d00*/  LOP3.LUT R4, R6, R4, RZ, 0x3c, !PT ;  /* 0x0000000406047212 */ /* 0x000fe400078e3cff */
[-C--:B------:R-:W-:Y:S02]  /*0d10*/  LEA.HI R7, R12, R13.reuse, RZ, 0x6 ;  /* 0x0000000d0c077211 */ /* 0x080fe400078f30ff */
[----:B------:R-:W-:Y:S02]  /*0d20*/  LOP3.LUT R6, R14, 0xfffffff8, RZ, 0xc0, !PT ;  /* 0xfffffff80e067812 */ /* 0x000fe400078ec0ff */
[----:B------:R-:W-:Y:S02]  /*0d30*/  LOP3.LUT R5, R0, 0x8, R9, 0xf8, !PT ;  /* 0x0000000800057812 */ /* 0x000fe400078ef809 */
[----:B------:R-:W-:Y:S01]  /*0d40*/  SHF.R.U32.HI R3, RZ, 0x3, R0 ;  /* 0x00000003ff037819 */ /* 0x000fe20000011600 */
[----:B------:R-:W-:Y:S01]  /*0d50*/  IMAD.SHL.U32 R0, R7, 0x8, RZ ;  /* 0x0000000807007824 */ /* 0x000fe200078e00ff */
[----:B------:R-:W-:Y:S01]  /*0d60*/  IADD3 R207, R210, 0x40, RZ ;  /* 0x00000040d2cf7810 */ /* 0x000fe20007ffe0ff */
[----:B------:R-:W-:Y:S01]  /*0d70*/  IMAD.IADD R9, R2, 0x1, -R6 ;  /* 0x0000000102097824 */ /* 0x000fe200078e0a06 */
[----:B------:R-:W-:-:S02]  /*0d80*/  LEA.HI R6, R12, R13, RZ, 0x2 ;  /* 0x0000000d0c067211 */ /* 0x000fc400078f10ff */
[----:B------:R-:W-:Y:S02]  /*0d90*/  LOP3.LUT R15, R5, R3, RZ, 0x3c, !PT ;  /* 0x00000003050f7212 */ /* 0x000fe400078e3cff */
[----:B------:R-:W-:Y:S02]  /*0da0*/  LOP3.LUT R191, R4, 0x7ffffe00, R0, 0xf8, !PT ;  /* 0x7ffffe0004bf7812 */ /* 0x000fe400078ef800 */
[----:B------:R-:W-:Y:S02]  /*0db0*/  LEA.HI R2, R12, R13, RZ, 0x5 ;  /* 0x0000000d0c027211 */ /* 0x000fe400078f28ff */
[--C-:B------:R-:W-:Y:S01]  /*0dc0*/  SHF.R.S32.HI R209, RZ, 0x2, R6.reuse ;  /* 0x00000002ffd17819 */ /* 0x100fe20000011406 */
[----:B------:R-:W-:Y:S01]  /*0dd0*/  IMAD.SHL.U32 R191, R191, 0x2, RZ ;  /* 0x00000002bfbf7824 */ /* 0x000fe200078e00ff */
[----:B------:R-:W-:Y:S02]  /*0de0*/  SHF.R.S32.HI R0, RZ, 0x1f, R6 ;  /* 0x0000001fff007819 */ /* 0x000fe40000011406 */
[----:B------:R-:W-:-:S02]  /*0df0*/  LOP3.LUT R5, R6, 0xfffffffc, RZ, 0xc0, !PT ;  /* 0xfffffffc06057812 */ /* 0x000fc400078ec0ff */
[--C-:B------:R-:W-:Y:S02]  /*0e00*/  SHF.R.S32.HI R4, RZ, 0x5, R2.reuse ;  /* 0x00000005ff047819 */ /* 0x100fe40000011402 */
[----:B------:R-:W-:Y:S01]  /*0e10*/  SHF.R.S32.HI R3, RZ, 0x1f, R2 ;  /* 0x0000001fff037819 */ /* 0x000fe20000011402 */
[----:B------:R-:W-:Y:S01]  /*0e20*/  IMAD.IADD R235, R13, 0x1, -R5 ;  /* 0x000000010deb7824 */ /* 0x000fe200078e0a05 */
[----:B------:R-:W-:Y:S01]  /*0e30*/  LEA.HI R0, R0, R209, RZ, 0x3 ;  /* 0x000000d100007211 */ /* 0x000fe200078f18ff */
[----:B------:R-:W-:Y:S01]  /*0e40*/  IMAD.SHL.U32 R219, R4, 0x200, RZ ;  /* 0x0000020004db7824 */ /* 0x000fe200078e00ff */
[----:B------:R-:W-:Y:S01]  /*0e50*/  LOP3.LUT R2, R2, 0xffffffe0, RZ, 0xc0, !PT ;  /* 0xffffffe002027812 */ /* 0x000fe200078ec0ff */
[----:B------:R-:W-:Y:S01]  /*0e60*/  IMAD.SHL.U32 R106, R235, 0x4, RZ ;  /* 0x00000004eb6a7824 */ /* 0x000fe200078e00ff */
[----:B------:R-:W-:Y:S01]  /*0e70*/  LEA.HI R3, R3, R4, RZ, 0x3 ;  /* 0x0000000403037211 */ /* 0x000fe200078f18ff */
[----:B------:R-:W-:Y:S01]  /*0e80*/  IMAD.SHL.U32 R100, R235, 0x8, RZ ;  /* 0x00000008eb647824 */ /* 0x000fe200078e00ff */
[----:B------:R-:W-:Y:S01]  /*0e90*/  LOP3.LUT R0, R0, 0xfffffff8, RZ, 0xc0, !PT ;  /* 0xfffffff800007812 */ /* 0x000fe200078ec0ff */
[----:B------:R-:W-:Y:S01]  /*0ea0*/  IMAD.IADD R24, R13, 0x1, -R2 ;  /* 0x000000010d187824 */ /* 0x000fe200078e0a02 */
[----:B------:R-:W-:Y:S01]  /*0eb0*/  LOP3.LUT R2, R3, 0xffffff8, RZ, 0xc0, !PT ;  /* 0x0ffffff803027812 */ /* 0x000fe200078ec0ff */
[----:B------:R-:W-:Y:S01]  /*0ec0*/  IMAD.SHL.U32 R13, R4, 0x400, RZ ;  /* 0x00000400040d7824 */ /* 0x000fe200078e00ff */
[----:B------:R-:W-:Y:S01]  /*0ed0*/  IADD3 R140, R106, 0x20, RZ ;  /* 0x000000206a8c7810 */ /* 0x000fe20007ffe0ff */
[----:B------:R-:W-:Y:S01]  /*0ee0*/  IMAD.IADD R3, R209, 0x1, -R0 ;  /* 0x00000001d1037824 */ /* 0x000fe200078e0a00 */
[----:B------:R-:W-:Y:S01]  /*0ef0*/  SHF.R.S32.HI R5, RZ, 0x1f, R24 ;  /* 0x0000001fff057819 */ /* 0x000fe20000011418 */
[----:B------:R-:W-:Y:S01]  /*0f00*/  IMAD.IADD R7, R4, 0x1, -R2 ;  /* 0x0000000104077824 */ /* 0x000fe200078e0a02 */
[C---:B------:R-:W-:Y:S01]  /*0f10*/  IADD3 R105, R106.reuse, 0x40, RZ ;  /* 0x000000406a697810 */ /* 0x040fe20007ffe0ff */
[----:B------:R-:W-:Y:S01]  /*0f20*/  IMAD.IADD R2, R106, 0x1, R140 ;  /* 0x000000016a027824 */ /* 0x000fe200078e028c */
[----:B------:R-:W-:-:S02]  /*0f30*/  LOP3.LUT R8, R3, 0x1, RZ, 0xc0, !PT ;  /* 0x0000000103087812 */ /* 0x000fc400078ec0ff */
[----:B------:R-:W-:Y:S01]  /*0f40*/  LEA.HI R16, R5, R24, RZ, 0x2 ;  /* 0x0000001805107211 */ /* 0x000fe200078f10ff */
[----:B------:R-:W-:Y:S01]  /*0f50*/  IMAD.IADD R0, R106, 0x1, R105 ;  /* 0x000000016a007824 */ /* 0x000fe200078e0269 */
[----:B------:R-:W-:Y:S02]  /*0f60*/  ISETP.NE.U32.AND P0, PT, R8, 0x1, PT ;  /* 0x000000010800780c */ /* 0x000fe40003f05070 */
[----:B------:R-:W-:Y:S02]  /*0f70*/  SHF.R.S32.HI R6, RZ, 0x1f, R2 ;  /* 0x0000001fff067819 */ /* 0x000fe40000011402 */
[C---:B------:R-:W-:Y:S01]  /*0f80*/  R2P PR, R3.reuse, 0x6 ;  /* 0x0000000603007804 */ /* 0x040fe20000000000 */
[----:B------:R-:W-:Y:S01]  /*0f90*/  IMAD.SHL.U32 R3, R3, 0x40, RZ ;  /* 0x0000004003037824 */ /* 0x000fe200078e00ff */
[----:B------:R-:W-:Y:S02]  /*0fa0*/  SHF.R.S32.HI R5, RZ, 0x2, R16 ;  /* 0x00000002ff057819 */ /* 0x000fe40000011410 */
[----:B------:R-:W-:-:S02]  /*0fb0*/  LEA.HI R215, R6, R2, RZ, 0x3 ;  /* 0x0000000206d77211 */ /* 0x000fc400078f18ff */
[----:B------:R-:W-:Y:S01]  /*0fc0*/  LEA.HI R12, R6, R2, RZ, 0x6 ;  /* 0x00000002060c7211 */ /* 0x000fe200078f30ff */
[----:B------:R-:W-:Y:S01]  /*0fd0*/  IMAD.SHL.U32 R2, R9, 0x40, RZ ;  /* 0x0000004009027824 */ /* 0x000fe200078e00ff */
[----:B------:R-:W-:Y:S01]  /*0fe0*/  IADD3 R17, R209, 0x40, RZ ;  /* 0x00000040d1117810 */ /* 0x000fe20007ffe0ff */
[----:B------:R-:W-:Y:S01]  /*0ff0*/  IMAD R23, R7, 0x10, R5 ;  /* 0x0000001007177824 */ /* 0x000fe200078e0205 */
[----:B------:R-:W-:Y:S01]  /*1000*/  LOP3.LUT R217, R3, 0x1c0, RZ, 0xc0, !PT ;  /* 0x000001c003d97812 */ /* 0x000fe200078ec0ff */
[----:B------:R-:W-:Y:S01]  /*1010*/  IMAD.SHL.U32 R3, R11, 0x8, RZ ;  /* 0x000000080b037824 */ /* 0x000fe200078e00ff */
[----:B------:R-:W-:Y:S02]  /*1020*/  SHF.R.S32.HI R5, RZ, 0x1f, R0 ;  /* 0x0000001fff057819 */ /* 0x000fe40000011400 */
[----:B------:R-:W-:Y:S01]  /*1030*/  LOP3.LUT R2, R2, 0x1c0, RZ, 0xc0, !PT ;  /* 0x000001c002027812 */ /* 0x000fe200078ec0ff */
[----:B------:R-:W-:Y:S01]  /*1040*/  STL [R1+0x54], R23 ;  /* 0x0000541701007387 */ /* 0x000fe20000100800 */
[----:B------:R-:W-:-:S02]  /*1050*/  LOP3.LUT P6, RZ, R9, 0x2, RZ, 0xc0, !PT ;  /* 0x0000000209ff7812 */ /* 0x000fc400078cc0ff */
[----:B------:R-:W-:Y:S02]  /*1060*/  LOP3.LUT P5, RZ, R9, 0x4, RZ, 0xc0, !PT ;  /* 0x0000000409ff7812 */ /* 0x000fe400078ac0ff */
[----:B------:R-:W-:Y:S02]  /*1070*/  SHF.R.S32.HI R9, RZ, 0x1f, R17 ;  /* 0x0000001fff097819 */ /* 0x000fe40000011411 */
[----:B------:R-:W-:Y:S02]  /*1080*/  SHF.R.U32.HI R218, RZ, 0x3, R217 ;  /* 0x00000003ffda7819 */ /* 0x000fe400000116d9 */
[CC--:B------:R-:W-:Y:S02]  /*1090*/  LEA.HI R214, R5.reuse, R0.reuse, RZ, 0x3 ;  /* 0x0000000005d67211 */ /* 0x0c0fe400078f18ff */
[----:B------:R-:W-:Y:S01]  /*10a0*/  LEA.HI R8, R5, R0, RZ, 0x6 ;  /* 0x0000000005087211 */ /* 0x000fe200078f30ff */
[----:B------:R-:W-:Y:S01]  /*10b0*/  IMAD R0, R11, 0x200, R15 ;  /* 0x000002000b007824 */ /* 0x000fe200078e020f */
[----:B------:R-:W-:Y:S01]  /*10c0*/  LOP3.LUT R6, R2, 0x8, R3, 0xf8, !PT ;  /* 0x0000000802067812 */ /* 0x000fe200078ef803 */
[----:B------:R-:W-:Y:S01]  /*10d0*/  IMAD.SHL.U32 R3, R17, 0x40, RZ ;  /* 0x0000004011037824 */ /* 0x000fe200078e00ff */
[----:B------:R-:W-:Y:S01]  /*10e0*/  SHF.R.U32.HI R5, RZ, 0x3, R2 ;  /* 0x00000003ff057819 */ /* 0x000fe20000011602 */
[----:B------:R-:W-:Y:S01]  /*10f0*/  IMAD R11, R235, 0x2, R13 ;  /* 0x00000002eb0b7824 */ /* 0x000fe200078e020d */
[----:B------:R-:W-:-:S02]  /*1100*/  LEA.HI R2, R9, R17, RZ, 0x3 ;  /* 0x0000001109027211 */ /* 0x000fc400078f18ff */
[----:B------:R-:W-:Y:S02]  /*1110*/  LOP3.LUT R7, R218, R217, RZ, 0xfc, !PT ;  /* 0x000000d9da077212 */ /* 0x000fe400078efcff */
[----:B------:R-:W-:Y:S01]  /*1120*/  LOP3.LUT R25, R3, 0x1c0, RZ, 0xc0, !PT ;  /* 0x000001c003197812 */ /* 0x000fe200078ec0ff */
[----:B------:R-:W-:Y:S01]  /*1130*/  IMAD.SHL.U32 R2, R2, 0x40, RZ ;  /* 0x0000004002027824 */ /* 0x000fe200078e00ff */
[----:B------:R-:W-:Y:S01]  /*1140*/  IADD3 R143, R106, 0x10, RZ ;  /* 0x000000106a8f7810 */ /* 0x000fe20007ffe0ff */
[----:B------:R-:W-:Y:S01]  /*1150*/  IMAD.IADD R19, R11, 0x1, R7 ;  /* 0x000000010b137824 */ /* 0x000fe200078e0207 */
[----:B------:R-:W-:Y:S01]  /*1160*/  LOP3.LUT R7, R6, R5, RZ, 0x3c, !PT ;  /* 0x0000000506077212 */ /* 0x000fe200078e3cff */
[----:B------:R-:W-:Y:S01]  /*1170*/  IMAD.SHL.U32 R3, R12, 0x80, RZ ;  /* 0x000000800c037824 */ /* 0x000fe200078e00ff */
[----:B------:R-:W-:Y:S01]  /*1180*/  SHF.R.U32.HI R22, RZ, 0x3, R25 ;  /* 0x00000003ff167819 */ /* 0x000fe20000011619 */
[----:B------:R-:W-:Y:S01]  /*1190*/  IMAD.SHL.U32 R11, R14, 0x40, RZ ;  /* 0x000000400e0b7824 */ /* 0x000fe200078e00ff */
[----:B------:R-:W-:-:S02]  /*11a0*/  LOP3.LUT R5, R217, 0x38, R215, 0xf8, !PT ;  /* 0x00000038d9057812 */ /* 0x000fc400078ef8d7 */
[----:B------:R-:W-:Y:S02]  /*11b0*/  LOP3.LUT R4, R25, 0x38, R215, 0xf8, !PT ;  /* 0x0000003819047812 */ /* 0x000fe400078ef8d7 */
[----:B------:R-:W-:Y:S01]  /*11c0*/  LOP3.LUT R21, R2, 0xfffffe00, RZ, 0xc0, !PT ;  /* 0xfffffe0002157812 */ /* 0x000fe200078ec0ff */
[----:B------:R-:W-:Y:S01]  /*11d0*/  IMAD.SHL.U32 R2, R8, 0x80, RZ ;  /* 0x0000008008027824 */ /* 0x000fe200078e00ff */
[--C-:B------:R-:W-:Y:S02]  /*11e0*/  LOP3.LUT R6, R217, 0x38, R214.reuse, 0xf8, !PT ;  /* 0x00000038d9067812 */ /* 0x100fe400078ef8d6 */
[----:B------:R-:W-:Y:S01]  /*11f0*/  LOP3.LUT R9, R25, 0x38, R214, 0xf8, !PT ;  /* 0x0000003819097812 */ /* 0x000fe200078ef8d6 */
[----:B------:R-:W-:Y:S01]  /*1200*/  STL [R1+0x10], R21 ;  /* 0x0000101501007387 */ /* 0x000fe20000100800 */
[----:B------:R-:W-:Y:S02]  /*1210*/  LOP3.LUT R3, R3, 0xffffe000, RZ, 0xc0, !PT ;  /* 0xffffe00003037812 */ /* 0x000fe400078ec0ff */
[----:B------:R-:W-:-:S02]  /*1220*/  LOP3.LUT R8, R5, R218, RZ, 0x3c, !PT ;  /* 0x000000da05087212 */ /* 0x000fc400078e3cff */
[----:B------:R-:W-:Y:S02]  /*1230*/  LOP3.LUT R4, R4, R22, RZ, 0x3c, !PT ;  /* 0x0000001604047212 */ /* 0x000fe400078e3cff */
[----:B------:R-:W-:Y:S02]  /*1240*/  LOP3.LUT R2, R2, 0xffffe000, RZ, 0xc0, !PT ;  /* 0xffffe00002027812 */ /* 0x000fe400078ec0ff */
[----:B------:R-:W-:Y:S02]  /*1250*/  LOP3.LUT R6, R6, R218, RZ, 0x3c, !PT ;  /* 0x000000da06067212 */ /* 0x000fe400078e3cff */
[----:B------:R-:W-:Y:S02]  /*1260*/  LOP3.LUT R5, R9, R22, RZ, 0x3c, !PT ;  /* 0x0000001609057212 */ /* 0x000fe400078e3cff */
[-C--:B------:R-:W-:Y:S02]  /*1270*/  IADD3 R18, R8, R3.reuse, R219 ;  /* 0x0000000308127210 */ /* 0x080fe40007ffe0db */
[----:B------:R-:W-:-:S02]  /*1280*/  IADD3 R17, R4, R3, R21 ;  /* 0x0000000304117210 */ /* 0x000fc40007ffe015 */
[----:B------:R-:W-:Y:S02]  /*1290*/  LOP3.LUT R3, R11, 0xfffffe00, RZ, 0xc0, !PT ;  /* 0xfffffe000b037812 */ /* 0x000fe400078ec0ff */
[C---:B------:R-:W-:Y:S02]  /*12a0*/  LOP3.LUT P4, RZ, R10.reuse, 0x2, RZ, 0xc0, !PT ;  /* 0x000000020aff7812 */ /* 0x040fe4000788c0ff */
[----:B------:R-:W-:Y:S02]  /*12b0*/  LOP3.LUT P3, RZ, R10, 0x4, RZ, 0xc0, !PT ;  /* 0x000000040aff7812 */ /* 0x000fe4000786c0ff */
[----:B------:R-:W-:Y:S01]  /*12c0*/  LOP3.LUT R11, R25, 0x38, R100, 0xf8, !PT ;  /* 0x00000038190b7812 */ /* 0x000fe200078ef864 */
[----:B------:R-:W-:Y:S01]  /*12d0*/  IMAD.SHL.U32 R25, R143, 0x2, RZ ;  /* 0x000000028f197824 */ /* 0x000fe200078e00ff */
[----:B------:R-:W-:Y:S02]  /*12e0*/  IADD3 R142, R106, 0x30, RZ ;  /* 0x000000306a8e7810 */ /* 0x000fe40007ffe0ff */
[----:B------:R-:W-:Y:S01]  /*12f0*/  LOP3.LUT R10, R16, 0x7ffffffc, RZ, 0xc0, !PT ;  /* 0x7ffffffc100a7812 */ /* 0x000fe200078ec0ff */
[----:B------:R-:W-:Y:S01]  /*1300*/  IMAD.SHL.U32 R16, R140, 0x2, RZ ;  /* 0x000000028c107824 */ /* 0x000fe200078e00ff */
[-C--:B------:R-:W-:Y:S01]  /*1310*/  IADD3 R15, R6, R2.reuse, R219 ;  /* 0x00000002060f7210 */ /* 0x080fe20007ffe0db */
[----:B------:R-:W-:Y:S01]  /*1320*/  IMAD.SHL.U32 R26, R142, 0x2, RZ ;  /* 0x000000028e1a7824 */ /* 0x000fe200078e00ff */
[----:B------:R-:W-:Y:S01]  /*1330*/  IADD3 R14, R5, R2, R21 ;  /* 0x00000002050e7210 */ /* 0x000fe20007ffe015 */
[----:B------:R1:W-:Y:S01]  /*1340*/  STL [R1+0x40], R25 ;  /* 0x0000401901007387 */ /* 0x0003e20000100800 */
[----:B------:R-:W-:Y:S01]  /*1350*/  LEA.HI R2, R235, R235, RZ, 0x1 ;  /* 0x000000ebeb027211 */ /* 0x000fe200078f08ff */
[----:B------:R-:W-:Y:S01]  /*1360*/  IMAD.IADD R10, R24, 0x1, -R10 ;  /* 0x00000001180a7824 */ /* 0x000fe200078e0a0a */
[----:B------:R-:W-:Y:S01]  /*1370*/  IADD3 R141, R106, 0x50, RZ ;  /* 0x000000506a8d7810 */ /* 0x000fe20007ffe0ff */
[----:B------:R2:W-:Y:S01]  /*1380*/  STL [R1+0x44], R16 ;  /* 0x0000441001007387 */ /* 0x0005e20000100800 */
[----:B------:R-:W-:Y:S01]  /*1390*/  SHF.R.S32.HI R9, RZ, 0x1f, R143 ;  /* 0x0000001fff097819 */ /* 0x000fe2000001148f */
[----:B------:R-:W-:Y:S01]  /*13a0*/  IMAD.SHL.U32 R247, R10, 0x2, RZ ;  /* 0x000000020af77824 */ /* 0x000fe200078e00ff */
[CC--:B------:R-:W-:Y:S01]  /*13b0*/  IADD3 R4, R7.reuse, R3.reuse, R13 ;  /* 0x0000000307047210 */ /* 0x0c0fe20007ffe00d */
[----:B------:R3:W-:Y:S01]  /*13c0*/  STL [R1+0x48], R26 ;  /* 0x0000481a01007387 */ /* 0x0007e20000100800 */
[----:B------:R-:W-:Y:S01]  /*13d0*/  LOP3.LUT R5, R7, R3, RZ, 0xfc, !PT ;  /* 0x0000000307057212 */ /* 0x000fe200078efcff */
[----:B------:R-:W-:Y:S01]  /*13e0*/  IMAD.MOV.U32 R13, RZ, RZ, 0x40 ;  /* 0x00000040ff0d7424 */ /* 0x000fe200078e00ff */
[----:B------:R-:W-:-:S02]  /*13f0*/  SHF.R.S32.HI R8, RZ, 0x1f, R140 ;  /* 0x0000001fff087819 */ /* 0x000fc4000001148c */
[----:B------:R-:W-:Y:S02]  /*1400*/  LOP3.LUT R3, R2, 0x1ffffffe, RZ, 0xc0, !PT ;  /* 0x1ffffffe02037812 */ /* 0x000fe400078ec0ff */
[----:B------:R-:W-:Y:S02]  /*1410*/  SHF.R.S32.HI R7, RZ, 0x1f, R142 ;  /* 0x0000001fff077819 */ /* 0x000fe4000001148e */
[----:B------:R-:W-:Y:S01]  /*1420*/  SHF.L.U64.HI R9, R143, 0x1, R9 ;  /* 0x000000018f097819 */ /* 0x000fe20000010209 */
[----:B------:R-:W-:Y:S01]  /*1430*/  IMAD.IADD R12, R235, 0x1, -R3 ;  /* 0x00000001eb0c7824 */ /* 0x000fe200078e0a03 */
[----:B------:R-:W-:Y:S02]  /*1440*/  SHF.L.U64.HI R8, R140, 0x1, R8 ;  /* 0x000000018c087819 */ /* 0x000fe40000010208 */
[----:B------:R-:W-:Y:S02]  /*1450*/  SHF.L.U64.HI R7, R142, 0x1, R7 ;  /* 0x000000018e077819 */ /* 0x000fe40000010207 */
[----:B------:R-:W-:Y:S01]  /*1460*/  SHF.R.S32.HI R6, RZ, 0x1f, R105 ;  /* 0x0000001fff067819 */ /* 0x000fe20000011469 */
[----:B-1----:R-:W-:Y:S01]  /*1470*/  IMAD.SHL.U32 R25, R105, 0x2, RZ ;  /* 0x0000000269197824 */ /* 0x002fe200078e00ff */
[----:B------:R-:W-:-:S02]  /*1480*/  SHF.R.S32.HI R3, RZ, 0x1f, R141 ;  /* 0x0000001fff037819 */ /* 0x000fc4000001148d */
[----:B------:R-:W-:Y:S01]  /*1490*/  SHF.L.U64.HI R6, R105, 0x1, R6 ;  /* 0x0000000169067819 */ /* 0x000fe20000010206 */
[C---:B--2---:R-:W-:Y:S01]  /*14a0*/  IMAD.SHL.U32 R16, R141.reuse, 0x2, RZ ;  /* 0x000000028d107824 */ /* 0x044fe200078e00ff */
[----:B------:R-:W-:Y:S01]  /*14b0*/  STL [R1+0x4c], R25 ;  /* 0x00004c1901007387 */ /* 0x000fe20000100800 */
[----:B------:R-:W-:Y:S02]  /*14c0*/  SHF.L.U64.HI R3, R141, 0x1, R3 ;  /* 0x000000018d037819 */ /* 0x000fe40000010203 */
[----:B------:R-:W-:Y:S01]  /*14d0*/  LOP3.LUT R11, R21, R11, R22, 0xf6, !PT ;  /* 0x0000000b150b7212 */ /* 0x000fe200078ef616 */
[----:B------:R-:W-:Y:S01]  /*14e0*/  STL [R1+0x50], R16 ;  /* 0x0000501001007387 */ /* 0x000fe20000100800 */
[C---:B------:R-:W-:Y:S02]  /*14f0*/  IADD3 R35, R247.reuse, 0x10, RZ ;  /* 0x00000010f7237810 */ /* 0x040fe40007ffe0ff */
[C---:B------:R-:W-:Y:S01]  /*1500*/  IADD3 R32, R247.reuse, 0x28, RZ ;  /* 0x00000028f7207810 */ /* 0x040fe20007ffe0ff */
[----:B------:R1:W-:Y:S01]  /*1510*/  STL [R1+0x3c], R9 ;  /* 0x00003c0901007387 */ /* 0x0003e20000100800 */
[----:B------:R-:W-:-:S02]  /*1520*/  IADD3 R29, R247, 0x40, RZ ;  /* 0x00000040f71d7810 */ /* 0x000fc40007ffe0ff */
[C---:B---3--:R-:W-:Y:S01]  /*1530*/  IADD3 R26, R247.reuse, 0x58, RZ ;  /* 0x00000058f71a7810 */ /* 0x048fe20007ffe0ff */
[----:B------:R2:W-:Y:S01]  /*1540*/  STL [R1+0x38], R8 ;  /* 0x0000380801007387 */ /* 0x0005e20000100800 */
[C---:B------:R-:W-:Y:S02]  /*1550*/  IADD3 R252, R247.reuse, 0xb8, RZ ;  /* 0x000000b8f7fc7810 */ /* 0x040fe40007ffe0ff */
[----:B------:R-:W-:Y:S01]  /*1560*/  LEA R168, R0, 0x6100, 0x1 ;  /* 0x0000610000a87811 */ /* 0x000fe200078e08ff */
[----:B------:R3:W-:Y:S01]  /*1570*/  STL [R1+0x34], R7 ;  /* 0x0000340701007387 */ /* 0x0007e20000100800 */
[----:B------:R-:W-:Y:S02]  /*1580*/  IADD3 R10, R247, 0xa8, RZ ;  /* 0x000000a8f70a7810 */ /* 0x000fe40007ffe0ff */
[----:B------:R-:W-:Y:S01]  /*1590*/  IADD3 R179, R168, 0x20, RZ ;  /* 0x00000020a8b37810 */ /* 0x000fe20007ffe0ff */
[----:B------:R4:W-:Y:S01]  /*15a0*/  STL [R1+0x30], R6 ;  /* 0x0000300601007387 */ /* 0x0009e20000100800 */
[----:B------:R-:W-:-:S02]  /*15b0*/  SEL R2, R13, 0xffffffc0, !P3 ;  /* 0xffffffc00d027807 */ /* 0x000fc40005800000 */
[C---:B------:R-:W-:Y:S01]  /*15c0*/  @P4 IADD3 R179, R168.reuse, -0x20, RZ ;  /* 0xffffffe0a8b34810 */ /* 0x040fe20007ffe0ff */
[----:B------:R5:W-:Y:S01]  /*15d0*/  STL [R1+0x2c], R3 ;  /* 0x00002c0301007387 */ /* 0x000be20000100800 */
[----:B------:R-:W-:Y:S01]  /*15e0*/  LEA R248, R19, 0x80, 0x1 ;  /* 0x0000008013f87811 */ /* 0x000fe200078e08ff */
[----:B------:R-:W-:Y:S01]  /*15f0*/  IMAD.IADD R174, R168, 0x1, R2 ;  /* 0x00000001a8ae7824 */ /* 0x000fe200078e0202 */
[----:B------:R-:W-:Y:S01]  /*1600*/  SHF.R.S32.HI R10, RZ, 0x1f, R10 ;  /* 0x0000001fff0a7819 */ /* 0x000fe2000001140a */
[----:B------:R-:W-:Y:S01]  /*1610*/  IMAD.IADD R171, R2, 0x1, R179 ;  /* 0x0000000102ab7824 */ /* 0x000fe200078e02b3 */
[----:B------:R-:W-:Y:S02]  /*1620*/  LEA R10, R17, 0xc100, 0x1 ;  /* 0x0000c100110a7811 */ /* 0x000fe400078e08ff */
[----:B------:R-:W-:Y:S02]  /*1630*/  IADD3 R249, R248, -0x10, RZ ;  /* 0xfffffff0f8f97810 */ /* 0x000fe40007ffe0ff */
[----:B-1----:R-:W-:-:S02]  /*1640*/  LEA R9, R11, 0xc100, 0x1 ;  /* 0x0000c1000b097811 */ /* 0x002fc400078e08ff */
[----:B------:R-:W-:Y:S02]  /*1650*/  LEA R175, R4, 0xc100, 0x1 ;  /* 0x0000c10004af7811 */ /* 0x000fe400078e08ff */
[----:B--2---:R-:W-:Y:S02]  /*1660*/  SEL R8, R20, 0xffffffe0, !P1 ;  /* 0xffffffe014087807 */ /* 0x004fe40004800000 */
[----:B------:R-:W-:Y:S02]  /*1670*/  LEA R169, R5, 0x100, 0x1 ;  /* 0x0000010005a97811 */ /* 0x000fe400078e08ff */
[----:B---3--:R-:W-:Y:S01]  /*1680*/  LOP3.LUT R7, R217, 0x38, R100, 0xf8, !PT ;  /* 0x00000038d9077812 */ /* 0x008fe200078ef864 */
[C---:B------:R-:W-:Y:S01]  /*1690*/  IMAD.IADD R251, R248.reuse, 0x1, R8 ;  /* 0x00000001f8fb7824 */ /* 0x040fe200078e0208 */
[----:B------:R-:W-:Y:S02]  /*16a0*/  @P0 IADD3 R249, R248, 0x10, RZ ;  /* 0x00000010f8f90810 */ /* 0x000fe40007ffe0ff */
[----:B------:R-:W-:-:S02]  /*16b0*/  LOP3.LUT R7, R219, R7, R218, 0xf6, !PT ;  /* 0x00000007db077212 */ /* 0x000fc400078ef6da */
[----:B----4-:R-:W-:Y:S01]  /*16c0*/  SEL R6, R13, 0xffffffc0, !P2 ;  /* 0xffffffc00d067807 */ /* 0x010fe20005000000 */
[----:B------:R-:W-:Y:S01]  /*16d0*/  IMAD.IADD R250, R8, 0x1, R249 ;  /* 0x0000000108fa7824 */ /* 0x000fe200078e02f9 */
[----:B------:R-:W-:Y:S01]  /*16e0*/  LEA R7, R7, 0xc100, 0x1 ;  /* 0x0000c10007077811 */ /* 0x000fe200078e08ff */
[----:B-----5:R-:W-:Y:S01]  /*16f0*/  IMAD R3, R12, 0x8, R23 ;  /* 0x000000080c037824 */ /* 0x020fe200078e0217 */
[C---:B------:R-:W-:Y:S01]  /*1700*/  IADD3 R23, R247.reuse, 0x70, RZ ;  /* 0x00000070f7177810 */ /* 0x040fe20007ffe0ff */
[----:B------:R-:W-:Y:S01]  /*1710*/  IMAD.IADD R2, R248, 0x1, R6 ;  /* 0x00000001f8027824 */ /* 0x000fe200078e0206 */
[----:B------:R-:W-:Y:S02]  /*1720*/  IADD3 R12, R247, 0xa0, RZ ;  /* 0x000000a0f70c7810 */ /* 0x000fe40007ffe0ff */
[----:B------:R1:W-:Y:S01]  /*1730*/  STL [R1+0x58], R3 ;  /* 0x0000580301007387 */ /* 0x0003e20000100800 */
[----:B------:R-:W-:Y:S02]  /*1740*/  SEL R0, R13, 0xffffffc0, !P5 ;  /* 0xffffffc00d007807 */ /* 0x000fe40006800000 */
[----:B------:R-:W-:Y:S01]  /*1750*/  LOP3.LUT R200, R217, 0x18, R100, 0xf8, !PT ;  /* 0x00000018d9c87812 */ /* 0x000fe200078ef864 */
[----:B------:R2:W-:Y:S01]  /*1760*/  STL [R1+0x28], R9 ;  /* 0x0000280901007387 */ /* 0x0005e20000100800 */
[----:B------:R-:W-:Y:S01]  /*1770*/  IADD3 R36, R247, 0x8, RZ ;  /* 0x00000008f7247810 */ /* 0x000fe20007ffe0ff */
[----:B------:R-:W-:Y:S01]  /*1780*/  IMAD.IADD R178, R175, 0x1, R0 ;  /* 0x00000001afb27824 */ /* 0x000fe200078e0200 */
[----:B------:R-:W-:Y:S01]  /*1790*/  LOP3.LUT R200, R219, R200, R218, 0xf6, !PT ;  /* 0x000000c8dbc87212 */ /* 0x000fe200078ef6da */
[----:B------:R3:W-:Y:S01]  /*17a0*/  STL [R1+0x24], R7 ;  /* 0x0000240701007387 */ /* 0x0007e20000100800 */
[----:B------:R-:W-:Y:S01]  /*17b0*/  IMAD.IADD R173, R0, 0x1, R169 ;  /* 0x0000000100ad7824 */ /* 0x000fe200078e02a9 */
[----:B------:R-:W-:-:S02]  /*17c0*/  IADD3 R33, R247, 0x20, RZ ;  /* 0x00000020f7217810 */ /* 0x000fc40007ffe0ff */
[C---:B------:R-:W-:Y:S02]  /*17d0*/  IADD3 R30, R247.reuse, 0x38, RZ ;  /* 0x00000038f71e7810 */ /* 0x040fe40007ffe0ff */
[C---:B------:R-:W-:Y:S02]  /*17e0*/  IADD3 R27, R247.reuse, 0x50, RZ ;  /* 0x00000050f71b7810 */ /* 0x040fe40007ffe0ff */
[C---:B------:R-:W-:Y:S02]  /*17f0*/  IADD3 R24, R247.reuse, 0x68, RZ ;  /* 0x00000068f7187810 */ /* 0x040fe40007ffe0ff */
[----:B------:R-:W-:Y:S02]  /*1800*/  SHF.R.S32.HI R11, RZ, 0x1f, R36 ;  /* 0x0000001fff0b7819 */ /* 0x000fe40000011424 */
[----:B------:R-:W-:Y:S02]  /*1810*/  IADD3 R21, R247, 0x80, RZ ;  /* 0x00000080f7157810 */ /* 0x000fe40007ffe0ff */
[----:B------:R-:W-:-:S02]  /*1820*/  LEA R200, R200, 0x100, 0x1 ;  /* 0x00000100c8c87811 */ /* 0x000fc400078e08ff */
[----:B------:R-:W-:Y:S02]  /*1830*/  SHF.R.S32.HI R11, RZ, 0x1f, R33 ;  /* 0x0000001fff0b7819 */ /* 0x000fe40000011421 */
[----:B-1----:R-:W-:Y:S01]  /*1840*/  SEL R3, R20, 0xffffffe0, !P6 ;  /* 0xffffffe014037807 */ /* 0x002fe20007000000 */
[----:B------:R-:W-:Y:S01]  /*1850*/  IMAD.IADD R201, R200, 0x1, R6 ;  /* 0x00000001c8c97824 */ /* 0x000fe200078e0206 */
[C---:B------:R-:W-:Y:S02]  /*1860*/  IADD3 R20, R247.reuse, 0x88, RZ ;  /* 0x00000088f7147810 */ /* 0x040fe40007ffe0ff */
[----:B--2---:R-:W-:Y:S01]  /*1870*/  IADD3 R9, R247, 0xb0, RZ ;  /* 0x000000b0f7097810 */ /* 0x004fe20007ffe0ff */
[----:B------:R-:W-:Y:S01]  /*1880*/  IMAD.IADD R176, R175, 0x1, R3 ;  /* 0x00000001afb07824 */ /* 0x000fe200078e0203 */
[----:B------:R-:W-:Y:S01]  /*1890*/  IADD3 R208, R210, 0x80, RZ ;  /* 0x00000080d2d07810 */ /* 0x000fe20007ffe0ff */
[----:B------:R-:W-:Y:S01]  /*18a0*/  IMAD.IADD R170, R3, 0x1, R169 ;  /* 0x0000000103aa7824 */ /* 0x000fe200078e02a9 */
[----:B---3--:R-:W-:Y:S01]  /*18b0*/  SHF.R.S32.HI R7, RZ, 0x1f, R35 ;  /* 0x0000001fff077819 */ /* 0x008fe20000011423 */
[----:B------:R-:W-:Y:S01]  /*18c0*/  IMAD.IADD R177, R176, 0x1, R0 ;  /* 0x00000001b0b17824 */ /* 0x000fe200078e0200 */
[----:B------:R-:W-:Y:S01]  /*18d0*/  SHF.R.S32.HI R7, RZ, 0x1f, R32 ;  /* 0x0000001fff077819 */ /* 0x000fe20000011420 */
[----:B------:R-:W-:Y:S01]  /*18e0*/  IMAD.IADD R172, R0, 0x1, R170 ;  /* 0x0000000100ac7824 */ /* 0x000fe200078e02aa */
[----:B------:R-:W-:Y:S01]  /*18f0*/  SHF.R.S32.HI R7, RZ, 0x1f, R29 ;  /* 0x0000001fff077819 */ /* 0x000fe2000001141d */
[----:B------:R-:W-:Y:S01]  /*1900*/  IMAD.IADD R0, R6, 0x1, R250 ;  /* 0x0000000106007824 */ /* 0x000fe200078e02fa */
[----:B------:R-:W-:-:S02]  /*1910*/  SHF.R.S32.HI R7, RZ, 0x1f, R26 ;  /* 0x0000001fff077819 */ /* 0x000fc4000001141a */
[----:B------:R-:W-:Y:S02]  /*1920*/  SHF.R.S32.HI R7, RZ, 0x1f, R23 ;  /* 0x0000001fff077819 */ /* 0x000fe40000011417 */
[----:B------:R-:W-:Y:S02]  /*1930*/  SHF.R.S32.HI R7, RZ, 0x1f, R20 ;  /* 0x0000001fff077819 */ /* 0x000fe40000011414 */
[----:B------:R-:W-:Y:S02]  /*1940*/  SHF.R.S32.HI R7, RZ, 0x1f, R12 ;  /* 0x0000001fff077819 */ /* 0x000fe4000001140c */
[----:B------:R-:W-:Y:S02]  /*1950*/  SHF.R.S32.HI R7, RZ, 0x1f, R252 ;  /* 0x0000001fff077819 */ /* 0x000fe400000114fc */
[----:B------:R-:W-:Y:S02]  /*1960*/  LEA R7, R18, 0xc100, 0x1 ;  /* 0x0000c10012077811 */ /* 0x000fe400078e08ff */
[----:B------:R-:W-:-:S02]  /*1970*/  SHF.R.S32.HI R9, RZ, 0x1f, R9 ;  /* 0x0000001fff097819 */ /* 0x000fc40000011409 */
[----:B------:R-:W-:Y:S01]  /*1980*/  LEA R9, R15, 0xc100, 0x1 ;  /* 0x0000c1000f097811 */ /* 0x000fe200078e08ff */
[----:B------:R1:W-:Y:S01]  /*1990*/  STL [R1+0x20], R7 ;  /* 0x0000200701007387 */ /* 0x0003e20000100800 */
[C---:B------:R-:W-:Y:S02]  /*19a0*/  IADD3 R205, R100.reuse, 0x60, RZ ;  /* 0x0000006064cd7810 */ /* 0x040fe40007ffe0ff */
[C---:B------:R-:W-:Y:S01]  /*19b0*/  IADD3 R204, R100.reuse, 0x80, RZ ;  /* 0x0000008064cc7810 */ /* 0x040fe20007ffe0ff */
[----:B------:R-:W-:Y:S01]  /*19c0*/  STL [R1+0x1c], R10 ;  /* 0x00001c0a01007387 */ /* 0x000fe20000100800 */
[----:B------:R-:W-:Y:S02]  /*19d0*/  IADD3 R203, R100, 0xa0, RZ ;  /* 0x000000a064cb7810 */ /* 0x000fe40007ffe0ff */
[C---:B------:R-:W-:Y:S01]  /*19e0*/  IADD3 R34, R247.reuse, 0x18, RZ ;  /* 0x00000018f7227810 */ /* 0x040fe20007ffe0ff */
[----:B------:R-:W-:Y:S01]  /*19f0*/  STL [R1+0x18], R9 ;  /* 0x0000180901007387 */ /* 0x000fe20000100800 */
[----:B------:R-:W-:-:S02]  /*1a00*/  IADD3 R31, R247, 0x30, RZ ;  /* 0x00000030f71f7810 */ /* 0x000fc40007ffe0ff */
[C---:B------:R-:W-:Y:S02]  /*1a10*/  IADD3 R28, R247.reuse, 0x48, RZ ;  /* 0x00000048f71c7810 */ /* 0x040fe40007ffe0ff */
[C---:B------:R-:W-:Y:S02]  /*1a20*/  IADD3 R25, R247.reuse, 0x60, RZ ;  /* 0x00000060f7197810 */ /* 0x040fe40007ffe0ff */
[C---:B------:R-:W-:Y:S02]  /*1a30*/  IADD3 R22, R247.reuse, 0x78, RZ ;  /* 0x00000078f7167810 */ /* 0x040fe40007ffe0ff */
[C---:B------:R-:W-:Y:S02]  /*1a40*/  IADD3 R16, R247.reuse, 0x90, RZ ;  /* 0x00000090f7107810 */ /* 0x040fe40007ffe0ff */
[----:B------:R-:W-:Y:S02]  /*1a50*/  IADD3 R13, R247, 0x98, RZ ;  /* 0x00000098f70d7810 */ /* 0x000fe40007ffe0ff */
[----:B------:R-:W-:-:S02]  /*1a60*/  SHF.R.S32.HI R11, RZ, 0x1f, R30 ;  /* 0x0000001fff0b7819 */ /* 0x000fc4000001141e */
[----:B------:R-:W-:Y:S02]  /*1a70*/  SHF.R.S32.HI R11, RZ, 0x1f, R27 ;  /* 0x0000001fff0b7819 */ /* 0x000fe4000001141b */
[----:B-1----:R-:W-:Y:S02]  /*1a80*/  LEA R7, R14, 0xc100, 0x1 ;  /* 0x0000c1000e077811 */ /* 0x002fe400078e08ff */
[----:B------:R-:W-:Y:S02]  /*1a90*/  SHF.R.S32.HI R11, RZ, 0x1f, R24 ;  /* 0x0000001fff0b7819 */ /* 0x000fe40000011418 */
[----:B------:R-:W-:Y:S01]  /*1aa0*/  SHF.R.S32.HI R11, RZ, 0x1f, R21 ;  /* 0x0000001fff0b7819 */ /* 0x000fe20000011415 */
[----:B------:R-:W-:Y:S01]  /*1ab0*/  STL [R1+0x14], R7 ;  /* 0x0000140701007387 */ /* 0x000fe20000100800 */
[----:B------:R-:W-:Y:S02]  /*1ac0*/  SHF.R.S32.HI R211, RZ, 0x1f, R210 ;  /* 0x0000001fffd37819 */ /* 0x000fe400000114d2 */
[----:B------:R-:W-:Y:S01]  /*1ad0*/  SHF.R.S32.HI R101, RZ, 0x1f, R100 ;  /* 0x0000001fff657819 */ /* 0x000fe20000011464 */
[----:B------:R1:W-:Y:S01]  /*1ae0*/  STL [R1+0xc], R2 ;  /* 0x00000c0201007387 */ /* 0x0003e20000100800 */
[----:B------:R-:W-:-:S02]  /*1af0*/  SHF.R.S32.HI R222, RZ, 0x1f, R205 ;  /* 0x0000001fffde7819 */ /* 0x000fc400000114cd */
        /* <DEDUP_REMOVED lines=10> */
[----:B------:R-:W-:Y:S01]  /*1ba0*/  SHF.R.S32.HI R22, RZ, 0x1f, R22 ;  /* 0x0000001fff167819 */ /* 0x000fe20000011416 */
[----:B-1----:R-:W-:Y:S01]  /*1bb0*/  IMAD.IADD R2, R6, 0x1, R251 ;  /* 0x0000000106027824 */ /* 0x002fe200078e02fb */
[----:B------:R-:W-:-:S02]  /*1bc0*/  SHF.R.S32.HI R16, RZ, 0x1f, R16 ;  /* 0x0000001fff107819 */ /* 0x000fc40000011410 */
[----:B------:R-:W-:Y:S02]  /*1bd0*/  SHF.R.S32.HI R11, RZ, 0x1f, R13 ;  /* 0x0000001fff0b7819 */ /* 0x000fe4000001140d */
[----:B------:R1:W-:Y:S01]  /*1be0*/  STL [R1+0x8], R2 ;  /* 0x0000080201007387 */ /* 0x0003e20000100800 */
[C---:B------:R-:W-:Y:S02]  /*1bf0*/  IADD3 R190, R179.reuse, 0x800, RZ ;  /* 0x00000800b3be7810 */ /* 0x040fe40007ffe0ff */
[C---:B------:R-:W-:Y:S02]  /*1c00*/  IADD3 R189, R179.reuse, 0x1000, RZ ;  /* 0x00001000b3bd7810 */ /* 0x040fe40007ffe0ff */
[C---:B------:R-:W-:Y:S02]  /*1c10*/  IADD3 R188, R179.reuse, 0x1800, RZ ;  /* 0x00001800b3bc7810 */ /* 0x040fe40007ffe0ff */
[C---:B------:R-:W-:Y:S02]  /*1c20*/  IADD3 R187, R179.reuse, 0x2000, RZ ;  /* 0x00002000b3bb7810 */ /* 0x040fe40007ffe0ff */
[----:B------:R-:W-:-:S02]  /*1c30*/  IADD3 R186, R179, 0x2800, RZ ;  /* 0x00002800b3ba7810 */ /* 0x000fc40007ffe0ff */
[C---:B------:R-:W-:Y:S02]  /*1c40*/  IADD3 R185, R179.reuse, 0x3000, RZ ;  /* 0x00003000b3b97810 */ /* 0x040fe40007ffe0ff */
[C---:B------:R-:W-:Y:S02]  /*1c50*/  IADD3 R184, R179.reuse, 0x3800, RZ ;  /* 0x00003800b3b87810 */ /* 0x040fe40007ffe0ff */
[C---:B------:R-:W-:Y:S02]  /*1c60*/  IADD3 R183, R179.reuse, 0x4000, RZ ;  /* 0x00004000b3b77810 */ /* 0x040fe40007ffe0ff */
[C---:B------:R-:W-:Y:S02]  /*1c70*/  IADD3 R182, R179.reuse, 0x4800, RZ ;  /* 0x00004800b3b67810 */ /* 0x040fe40007ffe0ff */
[C---:B------:R-:W-:Y:S02]  /*1c80*/  IADD3 R181, R179.reuse, 0x5000, RZ ;  /* 0x00005000b3b57810 */ /* 0x040fe40007ffe0ff */
[----:B------:R-:W-:Y:S01]  /*1c90*/  IADD3 R180, R179, 0x5800, RZ ;  /* 0x00005800b3b47810 */ /* 0x000fe20007ffe0ff */
[----:B-1----:R-:W-:-:S05]  /*1ca0*/  IMAD.IADD R2, R6, 0x1, R249 ;  /* 0x0000000106027824 */ /* 0x002fca00078e02f9 */
[----:B------:R1:W-:Y:S04]  /*1cb0*/  STL [R1+0x4], R2 ;  /* 0x0000040201007387 */ /* 0x0003e80000100800 */
[----:B------:R1:W-:Y:S02]  /*1cc0*/  STL [R1], R0 ;  /* 0x0000000001007387 */ /* 0x0003e40000100800 */
.L_x_335:
[----:B-1----:R-:W-:-:S04]  /*1cd0*/  IMAD.MOV.U32 R2, RZ, RZ, 0x4 ;  /* 0x00000004ff027424 */ /* 0x002fc800078e00ff */
[----:B------:R-:W-:-:S05]  /*1ce0*/  IMAD.WIDE R2, R239, R2, c[0x0][0x588] ;  /* 0x00016200ef027625 */ /* 0x000fca00078e0202 */
[----:B------:R-:W2:Y:S01]  /*1cf0*/  LDG.E R242, [R2.64] ;  /* 0x0000000a02f27981 */ /* 0x000ea2000c1e1900 */
[----:B------:R-:W-:Y:S01]  /*1d00*/  ISETP.NE.U32.AND P0, PT, RZ, c[0x0][0x370], PT ;  /* 0x0000dc00ff007a0c */ /* 0x000fe20003f05070 */
[----:B------:R-:W-:Y:S01]  /*1d10*/  IMAD.MOV.U32 R234, RZ, RZ, RZ ;  /* 0x000000ffffea7224 */ /* 0x000fe200078e00ff */
[----:B------:R-:W-:Y:S02]  /*1d20*/  ISETP.NE.U32.AND P4, PT, RZ, c[0x0][0x360], PT ;  /* 0x0000d800ff007a0c */ /* 0x000fe40003f85070 */
[----:B------:R-:W-:Y:S02]  /*1d30*/  ISETP.NE.AND.EX P1, PT, RZ, c[0x0][0x374], PT, P0 ;  /* 0x0000dd00ff007a0c */ /* 0x000fe40003f25300 */
[----:B------:R-:W-:Y:S02]  /*1d40*/  ISETP.NE.AND.EX P4, PT, RZ, c[0x0][0x364], PT, P4 ;  /* 0x0000d900ff007a0c */ /* 0x000fe40003f85340 */
[----:B------:R-:W-:Y:S02]  /*1d50*/  ISETP.NE.U32.AND P3, PT, RZ, c[0x0][0x348], PT ;  /* 0x0000d200ff007a0c */ /* 0x000fe40003f65070 */
[----:B------:R-:W-:-:S02]  /*1d60*/  ISETP.NE.U32.AND P5, PT, RZ, c[0x0][0x350], PT ;  /* 0x0000d400ff007a0c */ /* 0x000fc40003fa5070 */
[----:B------:R-:W-:Y:S02]  /*1d70*/  ISETP.NE.U32.AND P6, PT, RZ, c[0x0][0x358], PT ;  /* 0x0000d600ff007a0c */ /* 0x000fe40003fc5070 */
[----:B------:R-:W-:Y:S02]  /*1d80*/  ISETP.NE.AND.EX P3, PT, RZ, c[0x0][0x34c], PT, P3 ;  /* 0x0000d300ff007a0c */ /* 0x000fe40003f65330 */
[----:B------:R-:W-:Y:S02]  /*1d90*/  ISETP.NE.AND.EX P5, PT, RZ, c[0x0][0x354], PT, P5 ;  /* 0x0000d500ff007a0c */ /* 0x000fe40003fa5350 */
[----:B------:R-:W-:Y:S01]  /*1da0*/  ISETP.NE.AND.EX P6, PT, RZ, c[0x0][0x35c], PT, P6 ;  /* 0x0000d700ff007a0c */ /* 0x000fe20003fc5360 */
[----:B------:R-:W-:Y:S02]  /*1db0*/  IMAD.MOV.U32 R134, RZ, RZ, RZ ;  /* 0x000000ffff867224 */ /* 0x000fe400078e00ff */
[----:B------:R-:W-:Y:S02]  /*1dc0*/  IMAD.MOV.U32 R12, RZ, RZ, RZ ;  /* 0x000000ffff0c7224 */ /* 0x000fe400078e00ff */
[----:B------:R-:W-:Y:S01]  /*1dd0*/  IMAD.MOV.U32 R11, RZ, RZ, RZ ;  /* 0x000000ffff0b7224 */ /* 0x000fe200078e00ff */
[----:B--2---:R-:W-:Y:S01]  /*1de0*/  SHF.R.S32.HI R243, RZ, 0x1f, R242 ;  /* 0x0000001ffff37819 */ /* 0x004fe200000114f2 */
[C---:B------:R-:W-:Y:S01]  /*1df0*/  IMAD.SHL.U32 R240, R242.reuse, 0x4, RZ ;  /* 0x00000004f2f07824 */ /* 0x040fe200078e00ff */
[----:B------:R-:W-:-:S02]  /*1e00*/  @P1 LEA R4, P0, R242, c[0x0][0x370], 0x2 ;  /* 0x0000dc00f2041a11 */ /* 0x000fc400078010ff */
[C-C-:B------:R-:W-:Y:S02]  /*1e10*/  SHF.L.U64.HI R241, R242.reuse, 0x2, R243.reuse ;  /* 0x00000002f2f17819 */ /* 0x140fe400000102f3 */
[----:B------:R-:W-:Y:S02]  /*1e20*/  @P1 LEA.HI.X R5, R242, c[0x0][0x374], R243, 0x2, P0 ;  /* 0x0000dd00f2051a11 */ /* 0x000fe400000f14f3 */
[C---:B------:R-:W-:Y:S02]  /*1e30*/  @P4 IADD3 R2, P0, R240.reuse, c[0x0][0x360], RZ ;  /* 0x0000d800f0024a10 */ /* 0x040fe40007f1e0ff */
[----:B------:R-:W-:Y:S01]  /*1e40*/  IADD3 R6, P2, R240, c[0x0][0x348], RZ ;  /* 0x0000d200f0067a10 */ /* 0x000fe20007f5e0ff */
[----:B------:R1:W5:Y:S01]  /*1e50*/  @P1 LDG.E R234, [R4.64] ;  /* 0x0000000a04ea1981 */ /* 0x000362000c1e1900 */
[----:B------:R-:W-:-:S05]  /*1e60*/  @P4 IADD3.X R3, R241, c[0x0][0x364], RZ, P0, !PT ;  /* 0x0000d900f1034a10 */ /* 0x000fca00007fe4ff */
[----:B------:R2:W5:Y:S01]  /*1e70*/  @P4 LDG.E R135, [R2.64] ;  /* 0x0000000a02874981 */ /* 0x000562000c1e1900 */
[----:B------:R-:W-:-:S05]  /*1e80*/  IADD3.X R7, R241, c[0x0][0x34c], RZ, P2, !PT ;  /* 0x0000d300f1077a10 */ /* 0x000fca00017fe4ff */
[----:B------:R3:W5:Y:S01]  /*1e90*/  @P3 LDG.E R134, [R6.64] ;  /* 0x0000000a06863981 */ /* 0x000762000c1e1900 */
[C---:B-1----:R-:W-:Y:S02]  /*1ea0*/  IADD3 R4, P1, R240.reuse, c[0x0][0x350], RZ ;  /* 0x0000d400f0047a10 */ /* 0x042fe40007f3e0ff */
[----:B--2---:R-:W-:Y:S02]  /*1eb0*/  IADD3 R2, P0, R240, c[0x0][0x358], RZ ;  /* 0x0000d600f0027a10 */ /* 0x004fe40007f1e0ff */
[C---:B------:R-:W-:Y:S02]  /*1ec0*/  IADD3.X R5, R241.reuse, c[0x0][0x354], RZ, P1, !PT ;  /* 0x0000d500f1057a10 */ /* 0x040fe40000ffe4ff */
[----:B------:R-:W-:-:S03]  /*1ed0*/  IADD3.X R3, R241, c[0x0][0x35c], RZ, P0, !PT ;  /* 0x0000d700f1037a10 */ /* 0x000fc600007fe4ff */
[----:B------:R3:W5:Y:S04]  /*1ee0*/  @P5 LDG.E R12, [R4.64] ;  /* 0x0000000a040c5981 */ /* 0x000768000c1e1900 */
[----:B------:R3:W5:Y:S01]  /*1ef0*/  @P6 LDG.E R11, [R2.64] ;  /* 0x0000000a020b6981 */ /* 0x000762000c1e1900 */
[----:B------:R-:W-:Y:S01]  /*1f00*/  YIELD ;  /* 0x0000000000007946 */ /* 0x000fe20003800000 */
[----:B------:R-:W-:Y:S05]  /*1f10*/  @P4 BRA `(.L_x_177) ;  /* 0x0000005000004947 */ /* 0x000fea0003800000 */
[----:B-----5:R-:W-:Y:S01]  /*1f20*/  MOV R135, c[0x0][0x168] ;  /* 0x00005a0000877a02 */ /* 0x020fe20000000f00 */
[----:B------:R-:W-:Y:S05]  /*1f30*/  @!P3 BRA `(.L_x_177) ;  /* 0x000000300000b947 */ /* 0x000fea0003800000 */
[----:B------:R-:W2:Y:S04]  /*1f40*/  LDG.E R8, [R6.64] ;  /* 0x0000000a06087981 */ /* 0x000ea8000c1e1900 */
[----:B------:R-:W2:Y:S02]  /*1f50*/  LDG.E R0, [R6.64+0x4] ;  /* 0x0000040a06007981 */ /* 0x000ea4000c1e1900 */
[----:B--2---:R-:W-:-:S02]  /*1f60*/  IADD3 R135, -R8, R0, RZ ;  /* 0x0000000008877210 */ /* 0x004fc40007ffe1ff */
.L_x_177:
[----:B------:R-:W-:-:S04]  /*1f70*/  ISETP.NE.U32.AND P0, PT, RZ, c[0x0][0x368], PT ;  /* 0x0000da00ff007a0c */ /* 0x000fc80003f05070 */
[----:B------:R-:W-:-:S13]  /*1f80*/  ISETP.NE.AND.EX P0, PT, RZ, c[0x0][0x36c], PT, P0 ;  /* 0x0000db00ff007a0c */ /* 0x000fda0003f05300 */
[----:B------:R-:W-:Y:S05]  /*1f90*/  @!P0 BRA `(.L_x_178) ;  /* 0x0000004000008947 */ /* 0x000fea0003800000 */
[----:B---3--:R-:W-:-:S04]  /*1fa0*/  IADD3 R4, P0, R240, c[0x0][0x368], RZ ;  /* 0x0000da00f0047a10 */ /* 0x008fc80007f1e0ff */
[----:B------:R-:W-:-:S05]  /*1fb0*/  IADD3.X R5, R241, c[0x0][0x36c], RZ, P0, !PT ;  /* 0x0000db00f1057a10 */ /* 0x000fca00007fe4ff */
[----:B------:R1:W5:Y:S01]  /*1fc0*/  LDG.E R8, [R4.64] ;  /* 0x0000000a04087981 */ /* 0x000362000c1e1900 */
[----:B------:R-:W-:Y:S05]  /*1fd0*/  BRA `(.L_x_179) ;  /* 0x0000005000007947 */ /* 0x000fea0003800000 */
.L_x_178:
[----:B------:R-:W-:Y:S01]  /*1fe0*/  MOV R8, UR8 ;  /* 0x0000000800087c02 */ /* 0x000fe20008000f00 */
[----:B------:R-:W-:Y:S05]  /*1ff0*/  @!P5 BRA `(.L_x_179) ;  /* 0x000000300000d947 */ /* 0x000fea0003800000 */
[----:B---3--:R-:W2:Y:S04]  /*2000*/  LDG.E R6, [R4.64] ;  /* 0x0000000a04067981 */ /* 0x008ea8000c1e1900 */
[----:B------:R-:W2:Y:S02]  /*2010*/  LDG.E R0, [R4.64+0x4] ;  /* 0x0000040a04007981 */ /* 0x000ea4000c1e1900 */
[----:B--2---:R-:W-:Y:S02]  /*2020*/  IADD3 R8, -R6, R0, RZ ;  /* 0x0000000006087210 */ /* 0x004fe40007ffe1ff */
.L_x_179:
[----:B-1-3--:R1:W2:Y:S04]  /*2030*/  @P6 LDG.E R4, [R2.64] ;  /* 0x0000000a02046981 */ /* 0x00a2a8000c1e1900 */
[----:B------:R1:W2:Y:S01]  /*2040*/  @P6 LDG.E R0, [R2.64+0x4] ;  /* 0x0000040a02006981 */ /* 0x0002a2000c1e1900 */
[----:B------:R-:W-:Y:S01]  /*2050*/  ISETP.NE.U32.AND P0, PT, RZ, c[0x0][0x378], PT ;  /* 0x0000de00ff007a0c */ /* 0x000fe20003f05070 */
[----:B-----5:R-:W-:-:S03]  /*2060*/  IMAD.MOV.U32 R126, RZ, RZ, R8 ;  /* 0x000000ffff7e7224 */ /* 0x020fc600078e0008 */
[----:B------:R-:W-:Y:S01]  /*2070*/  ISETP.NE.AND.EX P1, PT, RZ, c[0x0][0x37c], PT, P0 ;  /* 0x0000df00ff007a0c */ /* 0x000fe20003f25300 */
[----:B------:R-:W-:Y:S02]  /*2080*/  IMAD.MOV.U32 R69, RZ, RZ, c[0x0][0x228] ;  /* 0x00008a00ff457624 */ /* 0x000fe400078e00ff */
[----:B------:R-:W-:-:S10]  /*2090*/  IMAD.IADD R6, R8, 0x1, -R234 ;  /* 0x0000000108067824 */ /* 0x000fd400078e0aea */
[----:B-1----:R-:W-:-:S04]  /*20a0*/  @P1 IADD3 R2, P0, R240, c[0x0][0x378], RZ ;  /* 0x0000de00f0021a10 */ /* 0x002fc80007f1e0ff */
[----:B------:R-:W-:-:S05]  /*20b0*/  @P1 IADD3.X R3, R241, c[0x0][0x37c], RZ, P0, !PT ;  /* 0x0000df00f1031a10 */ /* 0x000fca00007fe4ff */
[----:B------:R1:W5:Y:S01]  /*20c0*/  @P1 LDG.E R126, [R2.64] ;  /* 0x0000000a027e1981 */ /* 0x000362000c1e1900 */
[----:B------:R-:W-:Y:S01]  /*20d0*/  BSSY B0, `(.L_x_180) ;  /* 0x000002e000007945 */ /* 0x000fe20003800000 */
[----:B-1----:R-:W-:-:S04]  /*20e0*/  LOP3.LUT R2, R238, 0xff000000, RZ, 0xc0, !PT ;  /* 0xff000000ee027812 */ /* 0x002fc800078ec0ff */
[----:B------:R-:W-:Y:S01]  /*20f0*/  SHF.R.U32.HI R2, RZ, 0x8, R2 ;  /* 0x00000008ff027819 */ /* 0x000fe20000011602 */
[----:B--2---:R-:W-:Y:S01]  /*2100*/  @P6 IMAD.IADD R69, R0, 0x1, -R4 ;  /* 0x0000000100456824 */ /* 0x004fe200078e0a04 */
[----:B------:R-:W-:-:S03]  /*2110*/  LOP3.LUT R0, R238, 0xff0000, RZ, 0xc0, !PT ;  /* 0x00ff0000ee007812 */ /* 0x000fc600078ec0ff */
[----:B------:R-:W-:Y:S01]  /*2120*/  IMAD.IADD R127, R6, 0x1, R69 ;  /* 0x00000001067f7824 */ /* 0x000fe200078e0245 */
[----:B------:R-:W-:-:S04]  /*2130*/  LEA.HI R2, R0, R2, RZ, 0x10 ;  /* 0x0000000200027211 */ /* 0x000fc800078f80ff */
[C---:B------:R-:W-:Y:S02]  /*2140*/  ISETP.GE.AND P0, PT, R127.reuse, 0x1, PT ;  /* 0x000000017f00780c */ /* 0x040fe40003f06270 */
[----:B------:R-:W-:Y:S02]  /*2150*/  IADD3 R0, R127, 0x3f, RZ ;  /* 0x0000003f7f007810 */ /* 0x000fe40007ffe0ff */
[----:B------:R-:W-:Y:S02]  /*2160*/  SHF.R.U32.HI R244, RZ, 0x10, R2 ;  /* 0x00000010fff47819 */ /* 0x000fe40000011602 */
[----:B------:R-:W-:Y:S02]  /*2170*/  SHF.R.S32.HI R3, RZ, 0x1f, R0 ;  /* 0x0000001fff037819 */ /* 0x000fe40000011400 */
[----:B------:R-:W-:Y:S02]  /*2180*/  ISETP.NE.AND P1, PT, R244, RZ, PT ;  /* 0x000000fff400720c */ /* 0x000fe40003f25270 */
[----:B------:R-:W-:Y:S01]  /*2190*/  LEA.HI R3, R3, R0, RZ, 0x6 ;  /* 0x0000000003037211 */ /* 0x000fe200078f30ff */
[----:B------:R-:W-:Y:S01]  /*21a0*/  IMAD.MOV.U32 R0, RZ, RZ, RZ ;  /* 0x000000ffff007224 */ /* 0x000fe200078e00ff */
[----:B------:R-:W-:-:S02]  /*21b0*/  LOP3.LUT R245, R2, 0xff, RZ, 0xc0, !PT ;  /* 0x000000ff02f57812 */ /* 0x000fc400078ec0ff */
[----:B------:R-:W-:Y:S02]  /*21c0*/  SEL R121, R244, c[0x0][0x338], P1 ;  /* 0x0000ce00f4797a07 */ /* 0x000fe40000800000 */
[----:B------:R-:W-:Y:S01]  /*21d0*/  SHF.R.S32.HI R122, RZ, 0x6, R3 ;  /* 0x00000006ff7a7819 */ /* 0x000fe20000011403 */
[----:B------:R-:W-:Y:S05]  /*21e0*/  @!P0 BRA `(.L_x_181) ;  /* 0x000001c000008947 */ /* 0x000fea0003800000 */
[----:B------:R-:W-:Y:S01]  /*21f0*/  IABS R2, R121 ;  /* 0x0000007900027213 */ /* 0x000fe20000000000 */
[----:B------:R-:W-:Y:S01]  /*2200*/  IMAD.MOV.U32 R4, RZ, RZ, RZ ;  /* 0x000000ffff047224 */ /* 0x000fe200078e00ff */
        /* <DEDUP_REMOVED lines=26> */
.L_x_181:
[----:B------:R-:W-:Y:S05]  /*23b0*/  BSYNC B0 ;  /* 0x0000000000007941 */ /* 0x000fea0003800000 */
.L_x_180:
[----:B------:R-:W-:-:S04]  /*23c0*/  IMAD R2, R245, R0, RZ ;  /* 0x00000000f5027224 */ /* 0x000fc800078e02ff */
[C---:B------:R-:W-:Y:S02]  /*23d0*/  IMAD.IADD R0, R2.reuse, 0x1, R0 ;  /* 0x0000000102007824 */ /* 0x040fe400078e0200 */
[----:B------:R-:W-:-:S03]  /*23e0*/  IMAD R3, R2, 0x40, -R6 ;  /* 0x0000004002037824 */ /* 0x000fc600078e0a06 */
[----:B------:R-:W-:Y:S02]  /*23f0*/  IMNMX R0, R122, R0, PT ;  /* 0x000000007a007217 */ /* 0x000fe40003800200 */
[----:B------:R-:W-:-:S03]  /*2400*/  IMNMX R3, RZ, R3, !PT ;  /* 0x00000003ff037217 */ /* 0x000fc60007800200 */
[----:B------:R-:W-:Y:S01]  /*2410*/  IMAD R0, R0, 0x40, -R6 ;  /* 0x0000004000007824 */ /* 0x000fe200078e0a06 */
[----:B------:R-:W-:-:S04]  /*2420*/  SHF.R.U32.HI R96, RZ, 0x6, R3 ;  /* 0x00000006ff607819 */ /* 0x000fc80000011603 */
[----:B------:R-:W-:-:S04]  /*2430*/  IMNMX R0, R0, R69, PT ;  /* 0x0000004500007217 */ /* 0x000fc80003800200 */
[----:B------:R-:W-:-:S13]  /*2440*/  ISETP.GT.AND P0, PT, R0, R3, PT ;  /* 0x000000030000720c */ /* 0x000fda0003f04270 */
[----:B------:R-:W-:Y:S01]  /*2450*/  @P0 IADD3 R2, R0, 0x3f, RZ ;  /* 0x0000003f00020810 */ /* 0x000fe20007ffe0ff */
[----:B------:R-:W-:-:S03]  /*2460*/  IMAD.MOV.U32 R0, RZ, RZ, R96 ;  /* 0x000000ffff007224 */ /* 0x000fc600078e0060 */
[----:B------:R-:W-:-:S04]  /*2470*/  @P0 SHF.R.S32.HI R3, RZ, 0x1f, R2 ;  /* 0x0000001fff030819 */ /* 0x000fc80000011402 */
[----:B------:R-:W-:-:S04]  /*2480*/  @P0 LEA.HI R2, R3, R2, RZ, 0x6 ;  /* 0x0000000203020211 */ /* 0x000fc800078f30ff */
[----:B------:R-:W-:-:S04]  /*2490*/  @P0 SHF.R.S32.HI R0, RZ, 0x6, R2 ;  /* 0x00000006ff000819 */ /* 0x000fc80000011402 */
[----:B------:R-:W-:-:S13]  /*24a0*/  ISETP.GT.AND P0, PT, R0, R96, PT ;  /* 0x000000600000720c */ /* 0x000fda0003f04270 */
[----:B------:R-:W-:Y:S05]  /*24b0*/  @!P0 BRA `(.L_x_182) ;  /* 0x0000511000008947 */ /* 0x000fea0003800000 */
[----:B------:R-:W-:Y:S01]  /*24c0*/  SHF.R.S32.HI R2, RZ, 0x1f, R11 ;  /* 0x0000001fff027819 */ /* 0x000fe2000001140b */
[----:B------:R-:W-:Y:S01]  /*24d0*/  IMAD.IADD R118, R69, 0x1, -R246 ;  /* 0x0000000145767824 */ /* 0x000fe200078e0af6 */
[----:B------:R-:W-:Y:S01]  /*24e0*/  IADD3 R72, P0, R246, R11, RZ ;  /* 0x0000000bf6487210 */ /* 0x000fe20007f1e0ff */
[----:B------:R-:W-:Y:S01]  /*24f0*/  IMAD.MOV.U32 R5, RZ, RZ, c[0x0][0x238] ;  /* 0x00008e00ff057624 */ /* 0x000fe200078e00ff */
[----:B------:R-:W-:Y:S01]  /*2500*/  LOP3.LUT R22, R238, 0xffff, RZ, 0xc0, !PT ;  /* 0x0000ffffee167812 */ /* 0x000fe200078ec0ff */
[----:B------:R-:W-:Y:S01]  /*2510*/  IMAD.MOV.U32 R129, RZ, RZ, 0x6 ;  /* 0x00000006ff817424 */ /* 0x000fe200078e00ff */
[----:B------:R-:W-:Y:S01]  /*2520*/  LEA.HI.X.SX32 R73, R246, R2, 0x1, P0 ;  /* 0x00000002f6497211 */ /* 0x000fe200000f0eff */
[----:B------:R-:W-:Y:S01]  /*2530*/  IMAD.WIDE.U32 R2, R72, c[0x0][0x238], R210 ;  /* 0x00008e0048027a25 */ /* 0x000fe200078e00d2 */
[----:B------:R-:W-:Y:S02]  /*2540*/  IADD3 R59, R0, -0x1, RZ ;  /* 0xffffffff003b7810 */ /* 0x000fe40007ffe0ff */
[----:B------:R-:W-:Y:S01]  /*2550*/  SEL R10, R243, RZ, !P6 ;  /* 0x000000fff30a7207 */ /* 0x000fe20007000000 */
[----:B------:R-:W-:Y:S01]  /*2560*/  IMAD R4, R73, c[0x0][0x238], RZ ;  /* 0x00008e0049047a24 */ /* 0x000fe200078e02ff */
[----:B------:R-:W-:Y:S01]  /*2570*/  SEL R11, R242, RZ, !P6 ;  /* 0x000000fff20b7207 */ /* 0x000fe20007000000 */
[----:B------:R-:W-:Y:S01]  /*2580*/  IMAD R0, R59, -0x40, R118 ;  /* 0xffffffc03b007824 */ /* 0x000fe200078e0276 */
[C---:B------:R-:W-:Y:S01]  /*2590*/  SHF.L.U64.HI R125, R5.reuse, R129, c[0x0][0x23c] ;  /* 0x00008f00057d7619 */ /* 0x040fe20000010281 */
[----:B------:R-:W-:Y:S01]  /*25a0*/  IMAD R4, R72, c[0x0][0x23c], R4 ;  /* 0x00008f0048047a24 */ /* 0x000fe200078e0204 */
[----:B------:R-:W-:Y:S01]  /*25b0*/  ISETP.NE.U32.AND P2, PT, RZ, c[0x0][0x340], PT ;  /* 0x0000d000ff007a0c */ /* 0x000fe20003f45070 */
[----:B------:R-:W-:Y:S01]  /*25c0*/  IMAD.SHL.U32 R130, R5, 0x40, RZ ;  /* 0x0000004005827824 */ /* 0x000fe200078e00ff */
[C---:B------:R-:W-:Y:S01]  /*25d0*/  ISETP.GT.AND P0, PT, R0.reuse, 0x20, PT ;  /* 0x000000200000780c */ /* 0x040fe20003f04270 */
[----:B------:R-:W-:Y:S01]  /*25e0*/  IMAD.IADD R3, R3, 0x1, R4 ;  /* 0x0000000103037824 */ /* 0x000fe200078e0204 */
[----:B------:R-:W-:Y:S01]  /*25f0*/  ISETP.GE.AND P1, PT, R0, 0x1, PT ;  /* 0x000000010000780c */ /* 0x000fe20003f26270 */
[----:B------:R-:W-:Y:S01]  /*2600*/  IMAD R4, R10, c[0x0][0x248], RZ ;  /* 0x000092000a047a24 */ /* 0x000fe200078e02ff */
[----:B------:R-:W-:Y:S01]  /*2610*/  ISETP.NE.AND.EX P3, PT, RZ, c[0x0][0x344], PT, P2 ;  /* 0x0000d100ff007a0c */ /* 0x000fe20003f65320 */
[----:B------:R-:W-:Y:S01]  /*2620*/  IMAD.WIDE.U32 R2, R22, c[0x0][0x240], R2 ;  /* 0x0000900016027a25 */ /* 0x000fe200078e0002 */
[----:B------:R-:W-:-:S02]  /*2630*/  ISETP.GE.AND P6, PT, R210, c[0x0][0x1d4], PT ;  /* 0x00007500d2007a0c */ /* 0x000fc40003fc6270 */
[----:B------:R-:W-:Y:S01]  /*2640*/  ISETP.GE.AND P5, PT, R207, c[0x0][0x1d4], PT ;  /* 0x00007500cf007a0c */ /* 0x000fe20003fa6270 */
[----:B------:R-:W-:Y:S01]  /*2650*/  IMAD R3, R22, c[0x0][0x244], R3 ;  /* 0x0000910016037a24 */ /* 0x000fe200078e0203 */
[----:B------:R-:W-:Y:S01]  /*2660*/  ISETP.GE.AND P4, PT, R208, c[0x0][0x1d4], PT ;  /* 0x00007500d0007a0c */ /* 0x000fe20003f86270 */
[C---:B------:R-:W-:Y:S01]  /*2670*/  IMAD R4, R11.reuse, c[0x0][0x24c], R4 ;  /* 0x000093000b047a24 */ /* 0x040fe200078e0204 */
[----:B------:R-:W-:Y:S01]  /*2680*/  P2R R9, PR, RZ, 0x8 ;  /* 0x00000008ff097803 */ /* 0x000fe20000000000 */
[----:B------:R-:W-:Y:S01]  /*2690*/  IMAD.WIDE.U32 R80, R11, c[0x0][0x248], R2 ;  /* 0x000092000b507a25 */ /* 0x000fe200078e0002 */
[----:B------:R-:W-:-:S03]  /*26a0*/  SHF.R.S32.HI R3, RZ, 0x1f, R59 ;  /* 0x0000001fff037819 */ /* 0x000fc6000001143b */
[----:B------:R-:W-:Y:S02]  /*26b0*/  IMAD.IADD R79, R81, 0x1, R4 ;  /* 0x00000001514f7824 */ /* 0x000fe400078e0204 */
[----:B------:R-:W-:Y:S02]  /*26c0*/  IMAD.MOV.U32 R78, RZ, RZ, R80 ;  /* 0x000000ffff4e7224 */ /* 0x000fe400078e0050 */
[----:B------:R-:W-:Y:S02]  /*26d0*/  IMAD R2, R125, R59, RZ ;  /* 0x0000003b7d027224 */ /* 0x000fe400078e02ff */
[----:B------:R-:W-:Y:S02]  /*26e0*/  IMAD.MOV.U32 R124, RZ, RZ, 0x5 ;  /* 0x00000005ff7c7424 */ /* 0x000fe400078e00ff */
[----:B------:R-:W-:-:S03]  /*26f0*/  IMAD.WIDE.U32 R6, R59, R130, R78 ;  /* 0x000000823b067225 */ /* 0x000fc600078e004e */
[C---:B------:R-:W-:Y:S01]  /*2700*/  SHF.L.U64.HI R124, R5.reuse, R124, c[0x0][0x23c] ;  /* 0x00008f00057c7619 */ /* 0x040fe2000001027c */
[----:B------:R-:W-:Y:S01]  /*2710*/  IMAD.SHL.U32 R131, R5, 0x20, RZ ;  /* 0x0000002005837824 */ /* 0x000fe200078e00ff */
[----:B------:R-:W-:Y:S01]  /*2720*/  @P1 LEA R4, P3, R6, c[0x0][0x220], 0x1 ;  /* 0x0000880006041a11 */ /* 0x000fe200078608ff */
[----:B------:R-:W-:-:S03]  /*2730*/  IMAD R0, R3, R130, R2 ;  /* 0x0000008203007224 */ /* 0x000fc600078e0202 */
[----:B------:R-:W-:Y:S01]  /*2740*/  @P0 IADD3 R3, P2, R131, R6, RZ ;  /* 0x0000000683030210 */ /* 0x000fe20007f5e0ff */
[----:B------:R-:W-:-:S04]  /*2750*/  IMAD.IADD R0, R7, 0x1, R0 ;  /* 0x0000000107007824 */ /* 0x000fc800078e0200 */
[----:B------:R-:W-:Y:S01]  /*2760*/  @P0 IMAD.X R7, R0, 0x1, R124, P2 ;  /* 0x0000000100070824 */ /* 0x000fe200010e067c */
[----:B------:R-:W-:Y:S02]  /*2770*/  @P0 LEA R2, P2, R3, c[0x0][0x220], 0x1 ;  /* 0x0000880003020a11 */ /* 0x000fe400078408ff */
[----:B------:R-:W-:Y:S02]  /*2780*/  @P1 LEA.HI.X R5, R6, c[0x0][0x224], R0, 0x1, P3 ;  /* 0x0000890006051a11 */ /* 0x000fe400018f0c00 */
[----:B------:R-:W-:Y:S02]  /*2790*/  ISETP.NE.AND P3, PT, R9, RZ, PT ;  /* 0x000000ff0900720c */ /* 0x000fe40003f65270 */
[----:B------:R-:W-:Y:S01]  /*27a0*/  @P0 LEA.HI.X R3, R3, c[0x0][0x224], R7, 0x1, P2 ;  /* 0x0000890003030a11 */ /* 0x000fe200010f0c07 */
[----:B------:R-:W-:Y:S01]  /*27b0*/  @!PT LDS RZ, [RZ] ;  /* 0x00000000fffff984 */ /* 0x000fe20000000800 */
[----:B------:R-:W-:Y:S01]  /*27c0*/  @!PT LDS RZ, [RZ] ;  /* 0x00000000fffff984 */ /* 0x000fe20000000800 */
[----:B------:R-:W-:Y:S01]  /*27d0*/  @!PT LDS RZ, [RZ] ;  /* 0x00000000fffff984 */ /* 0x000fe20000000800 */
[----:B------:R1:W-:Y:S04]  /*27e0*/  @P1 LDGSTS.E.BYPASS.LTC128B.128 [R191+0x6100], [R4.64], !P6 ;  /* 0x0610000004bf1fae */ /* 0x0003e8000f101d4a */
[----:B------:R1:W-:Y:S04]  /*27f0*/  @P1 LDGSTS.E.BYPASS.LTC128B.128 [R191+0x8100], [R4.64+0x80], !P5 ;  /* 0x0810008004bf1fae */ /* 0x0003e8000e901d4a */
[----:B------:R1:W-:Y:S02]  /*2800*/  @P1 LDGSTS.E.BYPASS.LTC128B.128 [R191+0xa100], [R4.64+0x100], !P4 ;  /* 0x0a10010004bf1fae */ /* 0x0003e4000e101d4a */
[----:B------:R-:W-:-:S02]  /*2810*/  @P3 IADD3 R6, P2, R240, c[0x0][0x340], RZ ;  /* 0x0000d000f0063a10 */ /* 0x000fc40007f5e0ff */
[----:B------:R2:W-:Y:S02]  /*2820*/  @P0 LDGSTS.E.BYPASS.LTC128B.128 [R191+0x7100], [R2.64], !P6 ;  /* 0x0710000002bf0fae */ /* 0x0005e4000f101d4a */
[----:B------:R-:W-:Y:S02]  /*2830*/  @P3 IADD3.X R7, R241, c[0x0][0x344], RZ, P2, !PT ;  /* 0x0000d100f1073a10 */ /* 0x000fe400017fe4ff */
[----:B------:R2:W-:Y:S04]  /*2840*/  @P0 LDGSTS.E.BYPASS.LTC128B.128 [R191+0x9100], [R2.64+0x80], !P5 ;  /* 0x0910008002bf0fae */ /* 0x0005e8000e901d4a */
[----:B------:R2:W-:Y:S01]  /*2850*/  @P0 LDGSTS.E.BYPASS.LTC128B.128 [R191+0xb100], [R2.64+0x100], !P4 ;  /* 0x0b10010002bf0fae */ /* 0x0005e2000e101d4a */
[----:B------:R-:W-:Y:S02]  /*2860*/  ISETP.NE.AND P0, PT, R9, RZ, PT ;  /* 0x000000ff0900720c */ /* 0x000fe40003f05270 */
[----:B------:R-:W-:-:S02]  /*2870*/  ISETP.GE.AND P1, PT, R100, c[0x0][0x27c], PT ;  /* 0x00009f0064007a0c */ /* 0x000fc40003f26270 */
[C---:B------:R-:W-:Y:S02]  /*2880*/  IADD3 R25, R100.reuse, 0x20, RZ ;  /* 0x0000002064197810 */ /* 0x040fe40007ffe0ff */
[----:B------:R-:W-:Y:S01]  /*2890*/  IADD3 R24, R100, 0x40, RZ ;  /* 0x0000004064187810 */ /* 0x000fe20007ffe0ff */
[----:B------:R-:W-:Y:S01]  /*28a0*/  IMAD.MOV.U32 R123, RZ, RZ, c[0x0][0x27c] ;  /* 0x00009f00ff7b7624 */ /* 0x000fe200078e00ff */
[----:B------:R-:W-:Y:S01]  /*28b0*/  ISETP.GE.AND P2, PT, R25, c[0x0][0x27c], PT ;  /* 0x00009f0019007a0c */ /* 0x000fe20003f46270 */
[----:B------:R-:W0:Y:S04]  /*28c0*/  LDGDEPBAR ;  /* 0x00000000000079af */ /* 0x000e280000000000 */
[----:B------:R-:W3:Y:S01]  /*28d0*/  @P0 LDG.E R0, [R6.64] ;  /* 0x0000000a06000981 */ /* 0x000ee2000c1e1900 */
[----:B------:R-:W-:Y:S01]  /*28e0*/  LOP3.LUT R212, R212, 0xfffffffd, RZ, 0xc0, !PT ;  /* 0xfffffffdd4d47812 */ /* 0x000fe200078ec0ff */
[----:B------:R-:W-:Y:S01]  /*28f0*/  WARPSYNC 0xffffffff ;  /* 0xffffffff00007948 */ /* 0x000fe20003800000 */
[----:B------:R-:W-:Y:S01]  /*2900*/  ISETP.GE.AND P3, PT, R24, c[0x0][0x27c], PT ;  /* 0x00009f0018007a0c */ /* 0x000fe20003f66270 */
[----:B------:R-:W-:Y:S01]  /*2910*/  IMAD.SHL.U32 R123, R123, 0x2, RZ ;  /* 0x000000027b7b7824 */ /* 0x000fe200078e00ff */
[----:B------:R-:W-:-:S02]  /*2920*/  @P1 LOP3.LUT R212, R212, 0x2, RZ, 0xfc, !PT ;  /* 0x00000002d4d41812 */ /* 0x000fc400078efcff */
[----:B------:R-:W-:Y:S02]  /*2930*/  SHF.R.S32.HI R107, RZ, 0x1f, R106 ;  /* 0x0000001fff6b7819 */ /* 0x000fe4000001146a */
[----:B------:R-:W-:Y:S02]  /*2940*/  LOP3.LUT R212, R212, 0xfffffff7, RZ, 0xc0, !PT ;  /* 0xfffffff7d4d47812 */ /* 0x000fe400078ec0ff */
[----:B-1----:R-:W-:Y:S02]  /*2950*/  SHF.R.S32.HI R4, RZ, 0x1f, R209 ;  /* 0x0000001fff047819 */ /* 0x002fe400000114d1 */
[----:B------:R-:W-:Y:S02]  /*2960*/  LOP3.LUT R212, R212, 0xfffffffb, RZ, 0xc0, !PT ;  /* 0xfffffffbd4d47812 */ /* 0x000fe400078ec0ff */
[----:B-----5:R-:W-:Y:S02]  /*2970*/  SHF.R.S32.HI R18, RZ, 0x1f, R126 ;  /* 0x0000001fff127819 */ /* 0x020fe4000001147e */
[----:B------:R-:W-:-:S04]  /*2980*/  @P2 LOP3.LUT R212, R212, 0x4, RZ, 0xfc, !PT ;  /* 0x00000004d4d42812 */ /* 0x000fc800078efcff */
[----:B------:R-:W-:Y:S02]  /*2990*/  @P3 LOP3.LUT R212, R212, 0x8, RZ, 0xfc, !PT ;  /* 0x00000008d4d43812 */ /* 0x000fe400078efcff */
[----:B---3--:R-:W-:Y:S01]  /*29a0*/  @P0 SHF.R.S32.HI R17, RZ, 0x1f, R0 ;  /* 0x0000001fff110819 */ /* 0x008fe20000011400 */
[----:B------:R-:W-:Y:S02]  /*29b0*/  @!P0 IMAD.MOV.U32 R0, RZ, RZ, R242 ;  /* 0x000000ffff008224 */ /* 0x000fe400078e00f2 */
[----:B------:R-:W-:Y:S02]  /*29c0*/  @!P0 IMAD.MOV.U32 R17, RZ, RZ, R243 ;  /* 0x000000ffff118224 */ /* 0x000fe400078e00f3 */
[----:B--2---:R-:W-:Y:S01]  /*29d0*/  IMAD.MOV.U32 R128, RZ, RZ, c[0x0][0x280] ;  /* 0x0000a000ff807624 */ /* 0x004fe200078e00ff */
[----:B------:R-:W-:Y:S01]  /*29e0*/  BAR.SYNC.DEFER_BLOCKING 0x0 ;  /* 0x0000000000007b1d */ /* 0x000fe20000010000 */
[----:B------:R-:W-:Y:S01]  /*29f0*/  IMAD.MOV.U32 R5, RZ, RZ, c[0x0][0x290] ;  /* 0x0000a400ff057624 */ /* 0x000fe200078e00ff */
[----:B------:R-:W-:Y:S01]  /*2a00*/  MOV R133, c[0x0][0x27c] ;  /* 0x00009f0000857a02 */ /* 0x000fe20000000f00 */
[----:B------:R-:W-:Y:S01]  /*2a10*/  IMAD.WIDE.U32 R2, R22, c[0x0][0x260], R210 ;  /* 0x0000980016027a25 */ /* 0x000fe200078e00d2 */
[----:B------:R-:W-:-:S02]  /*2a20*/  SHF.L.U64.HI R128, R128, R129, c[0x0][0x284] ;  /* 0x0000a10080807619 */ /* 0x000fc40000010281 */
[----:B------:R-:W-:Y:S01]  /*2a30*/  SHF.L.U64.HI R129, R5, R129, c[0x0][0x294] ;  /* 0x0000a50005817619 */ /* 0x000fe20000010281 */
[----:B------:R-:W-:Y:S01]  /*2a40*/  IMAD R6, R4, c[0x0][0x280], RZ ;  /* 0x0000a00004067a24 */ /* 0x000fe200078e02ff */
[----:B------:R-:W-:Y:S01]  /*2a50*/  ISETP.GE.AND P0, PT, R133, 0x1, PT ;  /* 0x000000018500780c */ /* 0x000fe20003f06270 */
[----:B------:R-:W-:Y:S01]  /*2a60*/  IMAD.IADD R119, R8, 0x1, R12 ;  /* 0x0000000108777824 */ /* 0x000fe200078e020c */
[----:B------:R-:W-:Y:S01]  /*2a70*/  LOP3.LUT R212, R212, 0xffffffef, RZ, 0xc0, !PT ;  /* 0xffffffefd4d47812 */ /* 0x000fe200078ec0ff */
[----:B------:R-:W-:Y:S01]  /*2a80*/  IMAD R8, R4, c[0x0][0x290], RZ ;  /* 0x0000a40004087a24 */ /* 0x000fe200078e02ff */
[----:B------:R-:W-:Y:S01]  /*2a90*/  ULDC UR6, c[0x0][0x280] ;  /* 0x0000a00000067ab9 */ /* 0x000fe20000000800 */
[----:B------:R-:W-:Y:S01]  /*2aa0*/  IMAD R3, R22, c[0x0][0x264], R3 ;  /* 0x0000990016037a24 */ /* 0x000fe200078e0203 */
[----:B------:R-:W-:Y:S01]  /*2ab0*/  LOP3.LUT R212, R212, 0xfffffffe, RZ, 0xc0, !PT ;  /* 0xfffffffed4d47812 */ /* 0x000fe200078ec0ff */
[C---:B------:R-:W-:Y:S01]  /*2ac0*/  IMAD R6, R209.reuse, c[0x0][0x284], R6 ;  /* 0x0000a100d1067a24 */ /* 0x040fe200078e0206 */
[----:B------:R-:W-:Y:S01]  /*2ad0*/  ULDC UR7, c[0x0][0x290] ;  /* 0x0000a40000077ab9 */ /* 0x000fe20000000800 */
[----:B------:R-:W-:Y:S01]  /*2ae0*/  IMAD.WIDE.U32 R4, R209, c[0x0][0x280], R106 ;  /* 0x0000a000d1047a25 */ /* 0x000fe200078e006a */
[----:B------:R-:W-:-:S02]  /*2af0*/  USHF.L.U32 UR6, UR6, 0x6, URZ ;  /* 0x0000000606067899 */ /* 0x000fc4000800063f */
[----:B------:R-:W-:Y:S01]  /*2b00*/  USHF.L.U32 UR7, UR7, 0x6, URZ ;  /* 0x0000000607077899 */ /* 0x000fe2000800063f */
[----:B------:R-:W-:Y:S01]  /*2b10*/  IMAD R7, R10, c[0x0][0x268], RZ ;  /* 0x00009a000a077a24 */ /* 0x000fe200078e02ff */
[----:B------:R-:W-:Y:S01]  /*2b20*/  IADD3 R9, R5, R6, RZ ;  /* 0x0000000605097210 */ /* 0x000fe20007ffe0ff */
[----:B------:R-:W-:Y:S01]  /*2b30*/  IMAD.WIDE.U32 R70, R11, c[0x0][0x268], R2 ;  /* 0x00009a000b467a25 */ /* 0x000fe200078e0002 */
[----:B------:R-:W-:Y:S01]  /*2b40*/  SEL R5, RZ, c[0x0][0x27c], !P1 ;  /* 0x00009f00ff057a07 */ /* 0x000fe20004800000 */
[----:B------:R-:W-:Y:S02]  /*2b50*/  ULDC.U8 UR5, c[0x0][0x298] ;  /* 0x0000a60000057ab9 */ /* 0x000fe40000000000 */
[----:B------:R-:W-:-:S04]  /*2b60*/  IMAD.WIDE.U32 R2, R209, c[0x0][0x290], R106 ;  /* 0x0000a400d1027a25 */ /* 0x000fc800078e006a */
[----:B------:R-:W-:Y:S02]  /*2b70*/  IMAD R15, R209, c[0x0][0x294], R8 ;  /* 0x0000a500d10f7a24 */ /* 0x000fe400078e0208 */
[----:B------:R-:W-:Y:S02]  /*2b80*/  IMAD R23, R11, c[0x0][0x26c], R7 ;  /* 0x00009b000b177a24 */ /* 0x000fe400078e0207 */
[----:B------:R-:W-:-:S03]  /*2b90*/  IMAD.WIDE.U32 R10, R209, c[0x0][0x280], R100 ;  /* 0x0000a000d10a7a25 */ /* 0x000fc600078e0064 */
[----:B------:R-:W-:Y:S01]  /*2ba0*/  IADD3 R74, R71, R23, RZ ;  /* 0x00000017474a7210 */ /* 0x000fe20007ffe0ff */
[----:B------:R-:W-:Y:S01]  /*2bb0*/  IMAD.IADD R7, R3, 0x1, R15 ;  /* 0x0000000103077824 */ /* 0x000fe200078e020f */
[----:B------:R-:W-:Y:S01]  /*2bc0*/  IADD3 R3, R100, R5, RZ ;  /* 0x0000000564037210 */ /* 0x000fe20007ffe0ff */
[----:B------:R-:W-:Y:S01]  /*2bd0*/  IMAD.MOV.U32 R8, RZ, RZ, R4 ;  /* 0x000000ffff087224 */ /* 0x000fe200078e0004 */
[----:B------:R-:W-:Y:S01]  /*2be0*/  SEL R4, RZ, c[0x0][0x27c], !P2 ;  /* 0x00009f00ff047a07 */ /* 0x000fe20005000000 */
[----:B------:R-:W-:Y:S01]  /*2bf0*/  IMAD.IADD R5, R6, 0x1, R11 ;  /* 0x0000000106057824 */ /* 0x000fe200078e020b */
[----:B------:R-:W-:Y:S01]  /*2c00*/  SEL R11, RZ, c[0x0][0x27c], !P3 ;  /* 0x00009f00ff0b7a07 */ /* 0x000fe20005800000 */
[----:B------:R-:W-:Y:S01]  /*2c10*/  IMAD.MOV.U32 R6, RZ, RZ, R2 ;  /* 0x000000ffff067224 */ /* 0x000fe200078e0002 */
[----:B------:R-:W-:Y:S01]  /*2c20*/  IADD3 R14, R25, R4, RZ ;  /* 0x00000004190e7210 */ /* 0x000fe20007ffe0ff */
[----:B------:R-:W-:Y:S01]  /*2c30*/  IMAD.MOV.U32 R4, RZ, RZ, R10 ;  /* 0x000000ffff047224 */ /* 0x000fe200078e000a */
[----:B------:R-:W-:Y:S01]  /*2c40*/  SHF.R.S32.HI R2, RZ, 0x1f, R3 ;  /* 0x0000001fff027819 */ /* 0x000fe20000011403 */
[----:B------:R-:W-:Y:S01]  /*2c50*/  IMAD.IADD R13, R24, 0x1, R11 ;  /* 0x00000001180d7824 */ /* 0x000fe200078e020b */
[----:B------:R-:W-:Y:S01]  /*2c60*/  SHF.R.S32.HI R10, RZ, 0x1f, R14 ;  /* 0x0000001fff0a7819 */ /* 0x000fe2000001140e */
[----:B------:R-:W-:Y:S01]  /*2c70*/  IMAD.MOV.U32 R136, RZ, RZ, c[0x0][0x2b8] ;  /* 0x0000ae00ff887624 */ /* 0x000fe200078e00ff */
[-C--:B------:R-:W-:Y:S01]  /*2c80*/  LEA.HI R12, R2, R3.reuse, RZ, 0x3 ;  /* 0x00000003020c7211 */ /* 0x080fe200078f18ff */
[----:B------:R-:W-:Y:S01]  /*2c90*/  IMAD.WIDE.U32 R94, R0, c[0x0][0x2b0], RZ ;  /* 0x0000ac00005e7a25 */ /* 0x000fe200078e00ff */
[----:B------:R-:W-:-:S02]  /*2ca0*/  LEA.HI R19, R2, R3, RZ, 0x6 ;  /* 0x0000000302137211 */ /* 0x000fc400078f30ff */
[----:B------:R-:W-:Y:S01]  /*2cb0*/  SHF.R.S32.HI R16, RZ, 0x1f, R13 ;  /* 0x0000001fff107819 */ /* 0x000fe2000001140d */
[----:B------:R-:W-:Y:S01]  /*2cc0*/  IMAD.WIDE.U32 R2, R209, c[0x0][0x290], R100 ;  /* 0x0000a400d1027a25 */ /* 0x000fe200078e0064 */
[CC--:B------:R-:W-:Y:S02]  /*2cd0*/  LEA.HI R11, R10.reuse, R14.reuse, RZ, 0x3 ;  /* 0x0000000e0a0b7211 */ /* 0x0c0fe400078f18ff */
[----:B------:R-:W-:Y:S01]  /*2ce0*/  LEA.HI R14, R10, R14, RZ, 0x6 ;  /* 0x0000000e0a0e7211 */ /* 0x000fe200078f30ff */
[----:B------:R-:W-:Y:S01]  /*2cf0*/  IMAD.SHL.U32 R19, R19, 0x40, RZ ;  /* 0x0000004013137824 */ /* 0x000fe200078e00ff */
[-C--:B------:R-:W-:Y:S01]  /*2d00*/  LEA.HI R10, R16, R13.reuse, RZ, 0x3 ;  /* 0x0000000d100a7211 */ /* 0x080fe200078f18ff */
[----:B------:R-:W-:Y:S01]  /*2d10*/  IMAD.WIDE.U32 R86, R126, c[0x0][0x290], R6 ;  /* 0x0000a4007e567a25 */ /* 0x000fe200078e0006 */
[----:B------:R-:W-:Y:S02]  /*2d20*/  LEA.HI R13, R16, R13, RZ, 0x6 ;  /* 0x0000000d100d7211 */ /* 0x000fe400078f30ff */
[----:B------:R-:W-:Y:S01]  /*2d30*/  IADD3 R3, R15, R3, RZ ;  /* 0x000000030f037210 */ /* 0x000fe20007ffe0ff */
[----:B------:R-:W-:Y:S01]  /*2d40*/  IMAD.SHL.U32 R16, R14, 0x40, RZ ;  /* 0x000000400e107824 */ /* 0x000fe200078e00ff */
[C---:B------:R-:W-:Y:S01]  /*2d50*/  LOP3.LUT R15, R217.reuse, 0x38, R12, 0xf8, !PT ;  /* 0x00000038d90f7812 */ /* 0x040fe200078ef80c */
[----:B------:R-:W-:Y:S01]  /*2d60*/  IMAD.WIDE.U32 R92, R22, c[0x0][0x1e8], RZ ;  /* 0x00007a00165c7a25 */ /* 0x000fe200078e00ff */
[----:B------:R-:W-:-:S02]  /*2d70*/  LOP3.LUT R14, R217, 0x38, R11, 0xf8, !PT ;  /* 0x00000038d90e7812 */ /* 0x000fc400078ef80b */
[----:B------:R-:W-:Y:S01]  /*2d80*/  SHF.L.U32 R13, R13, 0x6, RZ ;  /* 0x000000060d0d7819 */ /* 0x000fe200000006ff */
[----:B------:R-:W-:Y:S01]  /*2d90*/  IMAD.WIDE.U32 R90, R22, c[0x0][0x210], RZ ;  /* 0x00008400165a7a25 */ /* 0x000fe200078e00ff */
[----:B------:R-:W-:Y:S02]  /*2da0*/  LOP3.LUT R20, R217, 0x38, R10, 0xf8, !PT ;  /* 0x00000038d9147812 */ /* 0x000fe400078ef80a */
[----:B------:R-:W-:Y:S01]  /*2db0*/  LOP3.LUT R21, R19, 0x7ffff000, RZ, 0xc0, !PT ;  /* 0x7ffff00013157812 */ /* 0x000fe200078ec0ff */
[----:B------:R-:W-:Y:S01]  /*2dc0*/  IMAD.WIDE.U32 R88, R126, c[0x0][0x280], R8 ;  /* 0x0000a0007e587a25 */ /* 0x000fe200078e0008 */
[-C--:B------:R-:W-:Y:S02]  /*2dd0*/  LOP3.LUT R19, R15, R218.reuse, RZ, 0x3c, !PT ;  /* 0x000000da0f137212 */ /* 0x080fe400078e3cff */
[----:B------:R-:W-:Y:S01]  /*2de0*/  LOP3.LUT R15, R14, R218, RZ, 0x3c, !PT ;  /* 0x000000da0e0f7212 */ /* 0x000fe200078e3cff */
[----:B------:R-:W-:Y:S01]  /*2df0*/  IMAD.WIDE.U32 R84, R126, c[0x0][0x280], R4 ;  /* 0x0000a0007e547a25 */ /* 0x000fe200078e0004 */
[----:B------:R-:W-:-:S02]  /*2e00*/  ISETP.NE.AND P1, PT, R136, 0x1, PT ;  /* 0x000000018800780c */ /* 0x000fc40003f25270 */
[----:B------:R-:W-:Y:S01]  /*2e10*/  LOP3.LUT R14, R13, 0x7ffff000, RZ, 0xc0, !PT ;  /* 0x7ffff0000d0e7812 */ /* 0x000fe200078ec0ff */
[----:B------:R-:W-:Y:S01]  /*2e20*/  IMAD.WIDE.U32 R82, R126, c[0x0][0x290], R2 ;  /* 0x0000a4007e527a25 */ /* 0x000fe200078e0002 */
[----:B------:R-:W-:Y:S02]  /*2e30*/  LOP3.LUT R13, R20, R218, RZ, 0x3c, !PT ;  /* 0x000000da140d7212 */ /* 0x000fe400078e3cff */
[----:B------:R-:W-:Y:S01]  /*2e40*/  LOP3.LUT R16, R16, 0x7ffff000, RZ, 0xc0, !PT ;  /* 0x7ffff00010107812 */ /* 0x000fe200078ec0ff */
[----:B------:R-:W-:Y:S01]  /*2e50*/  IMAD R132, R235, 0x40, R209 ;  /* 0x00000040eb847824 */ /* 0x000fe200078e02d1 */
[----:B------:R-:W-:Y:S01]  /*2e60*/  IADD3 R21, R19, R21, R219 ;  /* 0x0000001513157210 */ /* 0x000fe20007ffe0db */
[----:B------:R-:W-:Y:S01]  /*2e70*/  IMAD R117, R22, c[0x0][0x1ec], R93 ;  /* 0x00007b0016757a24 */ /* 0x000fe200078e025d */
[--C-:B------:R-:W-:Y:S01]  /*2e80*/  IADD3 R19, R13, R14, R219.reuse ;  /* 0x0000000e0d137210 */ /* 0x100fe20007ffe0db */
[----:B------:R-:W-:Y:S01]  /*2e90*/  IMAD R13, R17, c[0x0][0x2b0], RZ ;  /* 0x0000ac00110d7a24 */ /* 0x000fe200078e02ff */
[----:B------:R-:W-:Y:S01]  /*2ea0*/  IADD3 R20, R15, R16, R219 ;  /* 0x000000100f147210 */ /* 0x000fe20007ffe0db */
[----:B------:R-:W-:Y:S01]  /*2eb0*/  IMAD R15, R18, c[0x0][0x290], RZ ;  /* 0x0000a400120f7a24 */ /* 0x000fe200078e02ff */
[----:B------:R-:W-:Y:S01]  /*2ec0*/  LOP3.LUT R77, R12, 0xfffffff8, RZ, 0xc0, !PT ;  /* 0xfffffff80c4d7812 */ /* 0x000fe200078ec0ff */
[----:B------:R-:W-:Y:S01]  /*2ed0*/  IMAD R16, R18, c[0x0][0x280], RZ ;  /* 0x0000a00012107a24 */ /* 0x000fe200078e02ff */
[----:B------:R-:W-:Y:S01]  /*2ee0*/  LOP3.LUT R76, R11, 0xfffffff8, RZ, 0xc0, !PT ;  /* 0xfffffff80b4c7812 */ /* 0x000fe200078ec0ff */
[----:B------:R-:W-:Y:S01]  /*2ef0*/  IMAD R14, R0, c[0x0][0x2b4], R13 ;  /* 0x0000ad00000e7a24 */ /* 0x000fe200078e020d */
[----:B------:R-:W-:Y:S01]  /*2f00*/  LOP3.LUT R75, R10, 0xfffffff8, RZ, 0xc0, !PT ;  /* 0xfffffff80a4b7812 */ /* 0x000fe200078ec0ff */
[----:B------:R-:W-:Y:S01]  /*2f10*/  IMAD R0, R126, c[0x0][0x294], R15 ;  /* 0x0000a5007e007a24 */ /* 0x000fe200078e020f */
[----:B------:R-:W-:Y:S01]  /*2f20*/  @P1 LOP3.LUT R212, R212, 0x1, RZ, 0xfc, !PT ;  /* 0x00000001d4d41812 */ /* 0x000fe200078efcff */
[----:B------:R-:W-:Y:S01]  /*2f30*/  IMAD R13, R126, c[0x0][0x284], R16 ;  /* 0x0000a1007e0d7a24 */ /* 0x000fe200078e0210 */
[----:B------:R-:W-:Y:S01]  /*2f40*/  SHF.R.S32.HI R114, RZ, 0x3, R12 ;  /* 0x00000003ff727819 */ /* 0x000fe2000001140c */
[----:B------:R-:W-:Y:S01]  /*2f50*/  IMAD R116, R22, c[0x0][0x214], R91 ;  /* 0x0000850016747a24 */ /* 0x000fe200078e025b */
[----:B------:R-:W-:Y:S01]  /*2f60*/  SHF.R.S32.HI R113, RZ, 0x3, R11 ;  /* 0x00000003ff717819 */ /* 0x000fe2000001140b */
[----:B------:R-:W-:Y:S01]  /*2f70*/  IMAD.IADD R115, R95, 0x1, R14 ;  /* 0x000000015f737824 */ /* 0x000fe200078e020e */
[----:B------:R-:W-:Y:S01]  /*2f80*/  SHF.R.S32.HI R112, RZ, 0x3, R10 ;  /* 0x00000003ff707819 */ /* 0x000fe2000001140a */
[----:B------:R-:W-:Y:S01]  /*2f90*/  IMAD.IADD R111, R89, 0x1, R13 ;  /* 0x00000001596f7824 */ /* 0x000fe200078e020d */
[----:B------:R-:W-:Y:S01]  /*2fa0*/  IADD3 R110, R87, R0, RZ ;  /* 0x00000000576e7210 */ /* 0x000fe20007ffe0ff */
[----:B------:R-:W-:Y:S01]  /*2fb0*/  IMAD.IADD R109, R13, 0x1, R85 ;  /* 0x000000010d6d7824 */ /* 0x000fe200078e0255 */
[----:B------:R-:W-:Y:S01]  /*2fc0*/  SHF.R.S32.HI R108, RZ, 0x1f, R77 ;  /* 0x0000001fff6c7819 */ /* 0x000fe2000001144d */
[----:B------:R-:W-:Y:S01]  /*2fd0*/  IMAD.IADD R102, R0, 0x1, R83 ;  /* 0x0000000100667824 */ /* 0x000fe200078e0253 */
[----:B------:R-:W-:Y:S01]  /*2fe0*/  SHF.R.S32.HI R104, RZ, 0x1f, R76 ;  /* 0x0000001fff687819 */ /* 0x000fe2000001144c */
[----:B------:R-:W-:Y:S01]  /*2ff0*/  IMAD.SHL.U32 R99, R21, 0x2, RZ ;  /* 0x0000000215637824 */ /* 0x000fe200078e00ff */
[----:B------:R-:W-:Y:S01]  /*3000*/  SHF.R.S32.HI R103, RZ, 0x1f, R75 ;  /* 0x0000001fff677819 */ /* 0x000fe2000001144b */
[----:B------:R-:W-:Y:S01]  /*3010*/  IMAD.SHL.U32 R97, R19, 0x2, RZ ;  /* 0x0000000213617824 */ /* 0x000fe200078e00ff */
[----:B------:R-:W-:-:S02]  /*3020*/  SHF.L.U32 R98, R20, 0x1, RZ ;  /* 0x0000000114627819 */ /* 0x000fc400000006ff */
[----:B------:R-:W-:Y:S02]  /*3030*/  @P0 LOP3.LUT R212, R212, 0x10, RZ, 0xfc, !PT ;  /* 0x00000010d4d40812 */ /* 0x000fe400078efcff */
.L_x_207:
[----:B------:R-:W-:Y:S01]  /*3040*/  IMAD.SHL.U32 R66, R59, 0x40, RZ ;  /* 0x000000403b427824 */ /* 0x000fe200078e00ff */
[----:B------:R-:W-:Y:S04]  /*3050*/  DEPBAR.LE SB0, 0x0 ;  /* 0x000080000000791a */ /* 0x000fe80000000000 */
[----:B------:R-:W-:Y:S01]  /*3060*/  IMAD.IADD R0, R132, 0x1, R66 ;  /* 0x0000000184007824 */ /* 0x000fe200078e0242 */
[----:B------:R-:W-:Y:S01]  /*3070*/  ISETP.NE.AND P1, PT, R136, 0x1, PT ;  /* 0x000000018800780c */ /* 0x000fe20003f25270 */
[----:B------:R-:W-:Y:S01]  /*3080*/  IMAD.MOV.U32 R63, RZ, RZ, RZ ;  /* 0x000000ffff3f7224 */ /* 0x000fe200078e00ff */
[----:B------:R-:W-:Y:S01]  /*3090*/  WARPSYNC 0xffffffff ;  /* 0xffffffff00007948 */ /* 0x000fe20003800000 */
[----:B-1----:R-:W-:Y:S01]  /*30a0*/  IMAD.IADD R2, R119, 0x1, R0 ;  /* 0x0000000177027824 */ /* 0x002fe200078e0200 */
[----:B------:R-:W-:Y:S01]  /*30b0*/  ISETP.GE.AND P0, PT, R0, R69, PT ;  /* 0x000000450000720c */ /* 0x000fe20003f06270 */
[----:B------:R-:W-:Y:S01]  /*30c0*/  BSSY B1, `(.L_x_183) ;  /* 0x00003e1000017945 */ /* 0x000fe20003800000 */
[----:B------:R-:W-:Y:S01]  /*30d0*/  ISETP.GE.AND P2, PT, R133, 0x1, PT ;  /* 0x000000018500780c */ /* 0x000fe20003f46270 */
[----:B------:R-:W-:Y:S01]  /*30e0*/  IMAD.MOV.U32 R0, RZ, RZ, R2 ;  /* 0x000000ffff007224 */ /* 0x000fe200078e0002 */
[----:B------:R-:W-:Y:S05]  /*30f0*/  ISETP.GT.OR P0, PT, R132, 0x3f, P0 ;  /* 0x0000003f8400780c */ /* 0x000fea0000704670 */
        /* <DEDUP_REMOVED lines=11> */
[----:B------:R-:W-:Y:S01]  /*31b0*/  IMAD R0, R67, c[0x0][0x1e0], RZ ;  /* 0x0000780043007a24 */ /* 0x000fe200078e02ff */
[----:B------:R-:W-:Y:S03]  /*31c0*/  BAR.SYNC.DEFER_BLOCKING 0x0 ;  /* 0x0000000000007b1d */ /* 0x000fe60000010000 */
[----:B------:R-:W-:Y:S04]  /*31d0*/  IMAD R0, R64, c[0x0][0x1e4], R0 ;  /* 0x0000790040007a24 */ /* 0x000fe800078e0200 */
[----:B------:R-:W-:Y:S01]  /*31e0*/  IMAD.IADD R3, R3, 0x1, R0 ;  /* 0x0000000103037824 */ /* 0x000fe200078e0200 */
[----:B--2---:R-:W-:Y:S03]  /*31f0*/  SHF.R.S32.HI R68, RZ, 0x1f, R63 ;  /* 0x0000001fff447819 */ /* 0x004fe6000001143f */
[C---:B------:R-:W-:Y:S04]  /*3200*/  IMAD.WIDE.U32 R2, R63.reuse, c[0x0][0x1f0], R2 ;  /* 0x00007c003f027a25 */ /* 0x040fe800078e0002 */
[----:B------:R-:W-:Y:S01]  /*3210*/  IMAD R4, R68, c[0x0][0x1f0], RZ ;  /* 0x00007c0044047a24 */ /* 0x000fe200078e02ff */
[----:B------:R-:W-:Y:S03]  /*3220*/  IADD3 R0, P0, R92, R2, RZ ;  /* 0x000000025c007210 */ /* 0x000fe60007f1e0ff */
[----:B------:R-:W-:Y:S05]  /*3230*/  IMAD R4, R63, c[0x0][0x1f4], R4 ;  /* 0x00007d003f047a24 */ /* 0x000fea00078e0204 */
[----:B------:R-:W-:Y:S02]  /*3240*/  IADD3.X R2, R117, R3, R4, P0, !PT ;  /* 0x0000000375027210 */ /* 0x000fe400007fe404 */
[C---:B------:R-:W-:Y:S04]  /*3250*/  LEA R11, P0, R0.reuse, c[0x0][0x1c8], 0x1 ;  /* 0x00007200000b7a11 */ /* 0x040fe800078008ff */
[----:B------:R-:W-:Y:S01]  /*3260*/  LEA.HI.X R10, R0, c[0x0][0x1cc], R2, 0x1, P0 ;  /* 0x00007300000a7a11 */ /* 0x000fe200000f0c02 */
[----:B----4-:R-:W-:-:S05]  /*3270*/  @!P2 BRA `(.L_x_184) ;  /* 0x000039e00000a947 */ /* 0x010fca0003800000 */
[-C--:B------:R-:W-:Y:S01]  /*3280*/  IMAD R3, R128, R59.reuse, RZ ;  /* 0x0000003b80037224 */ /* 0x080fe200078e02ff */
[----:B------:R-:W-:Y:S01]  /*3290*/  ISETP.NE.AND P0, PT, RZ, UR5, PT ;  /* 0x00000005ff007c0c */ /* 0x000fe2000bf05270 */
[----:B------:R-:W-:Y:S01]  /*32a0*/  IMAD R2, R129, R59, RZ ;  /* 0x0000003b81027224 */ /* 0x000fe200078e02ff */
[----:B------:R-:W-:Y:S01]  /*32b0*/  SHF.R.S32.HI R0, RZ, 0x1f, R59 ;  /* 0x0000001fff007819 */ /* 0x000fe2000001143b */
[----:B------:R-:W-:Y:S01]  /*32c0*/  IMAD.WIDE.U32 R8, R59, UR7, RZ ;  /* 0x000000073b087c25 */ /* 0x000fe2000f8e00ff */
[----:B------:R-:W-:Y:S03]  /*32d0*/  IADD3 R5, -R66, R69, RZ ;  /* 0x0000004542057210 */ /* 0x000fe60007ffe1ff */
[C---:B------:R-:W-:Y:S01]  /*32e0*/  IMAD R4, R0.reuse, UR6, R3 ;  /* 0x0000000600047c24 */ /* 0x040fe2000f8e0203 */
[----:B------:R-:W-:Y:S01]  /*32f0*/  IMNMX R65, R5, 0x40, PT ;  /* 0x0000004005417817 */ /* 0x000fe20003800200 */
[----:B------:R-:W-:Y:S02]  /*3300*/  IMAD R0, R0, UR7, R2 ;  /* 0x0000000700007c24 */ /* 0x000fe4000f8e0202 */
[----:B------:R-:W-:Y:S03]  /*3310*/  IMAD.WIDE.U32 R2, R59, UR6, RZ ;  /* 0x000000063b027c25 */ /* 0x000fe6000f8e00ff */
[----:B------:R-:W-:Y:S02]  /*3320*/  IADD3 R27, R9, R0, RZ ;  /* 0x00000000091b7210 */ /* 0x000fe40007ffe0ff */
[----:B------:R-:W-:Y:S01]  /*3330*/  IADD3 R26, R3, R4, RZ ;  /* 0x00000004031a7210 */ /* 0x000fe20007ffe0ff */
[----:B------:R-:W-:-:S05]  /*3340*/  @!P0 BRA `(.L_x_185) ;  /* 0x00001c7000008947 */ /* 0x000fca0003800000 */
[----:B------:R-:W-:Y:S01]  /*3350*/  ISETP.GE.AND P1, PT, R209, R65, PT ;  /* 0x00000041d100720c */ /* 0x000fe20003f26270 */
[----:B------:R-:W-:Y:S01]  /*3360*/  BSSY B0, `(.L_x_186) ;  /* 0x000003a000007945 */ /* 0x000fe20003800000 */
        /* <DEDUP_REMOVED lines=12> */
[----:B------:R-:W-:-:S05]  /*3430*/  @P1 BRA `(.L_x_187) ;  /* 0x000002c000001947 */ /* 0x000fca0003800000 */
[----:B------:R-:W-:Y:S01]  /*3440*/  IADD3 R0, P0, R88, R2, RZ ;  /* 0x0000000258007210 */ /* 0x000fe20007f1e0ff */
[----:B------:R-:W-:Y:S01]  /*3450*/  CS2R R30, SRZ ;  /* 0x00000000001e7805 */ /* 0x000fe2000001ff00 */
[----:B------:R-:W-:Y:S01]  /*3460*/  CS2R R32, SRZ ;  /* 0x0000000000207805 */ /* 0x000fe2000001ff00 */
[----:B------:R-:W-:Y:S01]  /*3470*/  CS2R R12, SRZ ;  /* 0x00000000000c7805 */ /* 0x000fe2000001ff00 */
[----:B------:R-:W-:Y:S01]  /*3480*/  CS2R R34, SRZ ;  /* 0x0000000000227805 */ /* 0x000fe2000001ff00 */
[----:B------:R-:W-:Y:S01]  /*3490*/  IMAD.X R2, R26, 0x1, R111, P0 ;  /* 0x000000011a027824 */ /* 0x000fe200000e066f */
[----:B------:R-:W-:Y:S01]  /*34a0*/  IADD3 R3, P0, R86, R8, RZ ;  /* 0x0000000856037210 */ /* 0x000fe20007f1e0ff */
[----:B------:R-:W-:Y:S01]  /*34b0*/  CS2R R14, SRZ ;  /* 0x00000000000e7805 */ /* 0x000fe2000001ff00 */
[----:B------:R-:W-:Y:S01]  /*34c0*/  CS2R R36, SRZ ;  /* 0x0000000000247805 */ /* 0x000fe2000001ff00 */
[----:B------:R-:W-:Y:S01]  /*34d0*/  CS2R R16, SRZ ;  /* 0x0000000000107805 */ /* 0x000fe2000001ff00 */
[----:B------:R-:W-:Y:S01]  /*34e0*/  CS2R R38, SRZ ;  /* 0x0000000000267805 */ /* 0x000fe2000001ff00 */
[----:B------:R-:W-:Y:S01]  /*34f0*/  IMAD.X R4, R27, 0x1, R110, P0 ;  /* 0x000000011b047824 */ /* 0x000fe200000e066e */
[C---:B------:R-:W-:Y:S01]  /*3500*/  LEA R6, P0, R0.reuse, c[0x0][0x270], 0x1 ;  /* 0x00009c0000067a11 */ /* 0x040fe200078008ff */
[----:B------:R-:W-:Y:S01]  /*3510*/  CS2R R18, SRZ ;  /* 0x0000000000127805 */ /* 0x000fe2000001ff00 */
[----:B------:R-:W-:Y:S01]  /*3520*/  CS2R R40, SRZ ;  /* 0x0000000000287805 */ /* 0x000fe2000001ff00 */
[----:B------:R-:W-:Y:S01]  /*3530*/  CS2R R20, SRZ ;  /* 0x0000000000147805 */ /* 0x000fe2000001ff00 */
[----:B------:R-:W-:Y:S02]  /*3540*/  LEA.HI.X R7, R0, c[0x0][0x274], R2, 0x1, P0 ;  /* 0x00009d0000077a11 */ /* 0x000fe400000f0c02 */
[C---:B------:R-:W-:Y:S04]  /*3550*/  LEA R2, P0, R3.reuse, c[0x0][0x288], 0x1 ;  /* 0x0000a20003027a11 */ /* 0x040fe800078008ff */
[----:B------:R-:W-:Y:S02]  /*3560*/  LEA.HI.X R3, R3, c[0x0][0x28c], R4, 0x1, P0 ;  /* 0x0000a30003037a11 */ /* 0x000fe400000f0c04 */
[----:B------:R-:W-:Y:S01]  /*3570*/  ISETP.GE.AND P0, PT, R106, c[0x0][0x27c], PT ;  /* 0x00009f006a007a0c */ /* 0x000fe20003f06270 */
[----:B------:R-:W-:Y:S11]  /*3580*/  CS2R R4, SRZ ;  /* 0x0000000000047805 */ /* 0x000ff6000001ff00 */
[----:B------:R-:W-:Y:S01]  /*3590*/  @!UPT UIADD3 URZ, URZ, URZ, URZ ;  /* 0x0000003f3f3ff290 */ /* 0x000fe2000fffe03f */
[----:B------:R1:W5:Y:S04]  /*35a0*/  @!P0 LDG.E.64 R30, [R6.64] ;  /* 0x0000000a061e8981 */ /* 0x000368000c1e1b00 */
[----:B------:R1:W5:Y:S01]  /*35b0*/  @!P0 LDG.E.64 R4, [R2.64] ;  /* 0x0000000a02048981 */ /* 0x000362000c1e1b00 */
[----:B------:R-:W-:Y:S11]  /*35c0*/  ISETP.GE.AND P0, PT, R143, c[0x0][0x27c], PT ;  /* 0x00009f008f007a0c */ /* 0x000ff60003f06270 */
[----:B------:R-:W-:Y:S02]  /*35d0*/  @!UPT UIADD3 URZ, URZ, URZ, URZ ;  /* 0x0000003f3f3ff290 */ /* 0x000fe4000fffe03f */
[----:B------:R1:W5:Y:S04]  /*35e0*/  @!P0 LDG.E.64 R32, [R6.64+0x20] ;  /* 0x0000200a06208981 */ /* 0x000368000c1e1b00 */
[----:B------:R1:W5:Y:S01]  /*35f0*/  @!P0 LDG.E.64 R12, [R2.64+0x20] ;  /* 0x0000200a020c8981 */ /* 0x000362000c1e1b00 */
        /* <DEDUP_REMOVED lines=15> */
[----:B------:R1:W5:Y:S02]  /*36f0*/  @!P0 LDG.E.64 R20, [R2.64+0xa0] ;  /* 0x0000a00a02148981 */ /* 0x000364000c1e1b00 */
.L_x_187:
[----:B------:R-:W-:Y:S05]  /*3700*/  BSYNC B0 ;  /* 0x0000000000007941 */ /* 0x000fea0003800000 */
.L_x_186:
[----:B------:R2:W3:Y:S04]  /*3710*/  SHFL.IDX PT, R47, R10, RZ, 0x1c1f ;  /* 0x001c1fff0a2f7589 */ /* 0x0004e800000e0000 */
[----:B------:R2:W4:Y:S01]  /*3720*/  SHFL.IDX PT, R46, R11, RZ, 0x1c1f ;  /* 0x001c1fff0b2e7589 */ /* 0x00052200000e0000 */
[----:B------:R-:W-:-:S05]  /*3730*/  @P1 BRA `(.L_x_188) ;  /* 0x0000379000001947 */ /* 0x000fca0003800000 */
[----:B------:R-:W-:Y:S01]  /*3740*/  ISETP.GE.AND P0, PT, R100, c[0x0][0x1d4], PT ;  /* 0x0000750064007a0c */ /* 0x000fe20003f06270 */
[----:B-1---5:R-:W-:Y:S01]  /*3750*/  IMAD.MOV.U32 R2, RZ, RZ, R38 ;  /* 0x000000ffff027224 */ /* 0x022fe200078e0026 */
[----:B------:R-:W-:Y:S01]  /*3760*/  BSSY B0, `(.L_x_189) ;  /* 0x000005b000007945 */ /* 0x000fe20003800000 */
[----:B------:R-:W-:Y:S02]  /*3770*/  IMAD.MOV.U32 R0, RZ, RZ, R39 ;  /* 0x000000ffff007224 */ /* 0x000fe400078e0027 */
[----:B------:R-:W-:Y:S02]  /*3780*/  IMAD.MOV.U32 R6, RZ, RZ, R40 ;  /* 0x000000ffff067224 */ /* 0x000fe400078e0028 */
[----:B------:R-:W-:Y:S01]  /*3790*/  IMAD.MOV.U32 R3, RZ, RZ, R41 ;  /* 0x000000ffff037224 */ /* 0x000fe200078e0029 */
[----:B------:R-:W-:Y:S01]  /*37a0*/  PRMT R44, R2, 0x5410, R0 ;  /* 0x00005410022c7816 */ /* 0x000fe20000000000 */
[----:B------:R-:W-:Y:S02]  /*37b0*/  IMAD.MOV.U32 R2, RZ, RZ, R34 ;  /* 0x000000ffff027224 */ /* 0x000fe400078e0022 */
[----:B------:R-:W-:Y:S01]  /*37c0*/  IMAD.MOV.U32 R0, RZ, RZ, R35 ;  /* 0x000000ffff007224 */ /* 0x000fe200078e0023 */
[----:B------:R-:W-:Y:S01]  /*37d0*/  PRMT R45, R6, 0x5410, R3 ;  /* 0x00005410062d7816 */ /* 0x000fe20000000003 */
[----:B------:R-:W-:Y:S01]  /*37e0*/  IMAD.MOV.U32 R6, RZ, RZ, R36 ;  /* 0x000000ffff067224 */ /* 0x000fe200078e0024 */
[----:B------:R-:W-:Y:S02]  /*37f0*/  MOV R3, R37 ;  /* 0x0000002500037202 */ /* 0x000fe40000000f00 */
[----:B------:R-:W-:Y:S01]  /*3800*/  PRMT R42, R2, 0x5410, R0 ;  /* 0x00005410022a7816 */ /* 0x000fe20000000000 */
[----:B------:R-:W-:Y:S01]  /*3810*/  IMAD.MOV.U32 R2, RZ, RZ, R20 ;  /* 0x000000ffff027224 */ /* 0x000fe200078e0014 */
[----:B------:R-:W-:Y:S01]  /*3820*/  PRMT R43, R6, 0x5410, R3 ;  /* 0x00005410062b7816 */ /* 0x000fe20000000003 */
[----:B------:R-:W-:Y:S01]  /*3830*/  IMAD.MOV.U32 R0, RZ, RZ, R21 ;  /* 0x000000ffff007224 */ /* 0x000fe200078e0015 */
[----:B------:R-:W-:Y:S01]  /*3840*/  MOV R3, R33 ;  /* 0x0000002100037202 */ /* 0x000fe20000000f00 */
[----:B------:R-:W-:Y:S03]  /*3850*/  IMAD.MOV.U32 R6, RZ, RZ, R32 ;  /* 0x000000ffff067224 */ /* 0x000fe600078e0020 */
[----:B------:R-:W-:Y:S01]  /*3860*/  PRMT R28, R2, 0x5410, R0 ;  /* 0x00005410021c7816 */ /* 0x000fe20000000000 */
[----:B------:R-:W-:Y:S01]  /*3870*/  IMAD.MOV.U32 R2, RZ, RZ, R18 ;  /* 0x000000ffff027224 */ /* 0x000fe200078e0012 */
[----:B------:R-:W-:Y:S02]  /*3880*/  MOV R0, R19 ;  /* 0x0000001300007202 */ /* 0x000fe40000000f00 */
[----:B------:R-:W-:Y:S02]  /*3890*/  PRMT R29, R6, 0x5410, R3 ;  /* 0x00005410061d7816 */ /* 0x000fe40000000003 */
[----:B------:R-:W-:Y:S01]  /*38a0*/  PRMT R27, R2, 0x5410, R0 ;  /* 0x00005410021b7816 */ /* 0x000fe20000000000 */
[----:B------:R-:W-:Y:S05]  /*38b0*/  IMAD.MOV.U32 R0, RZ, RZ, R16 ;  /* 0x000000ffff007224 */ /* 0x000fea00078e0010 */
[----:B------:R-:W-:Y:S01]  /*38c0*/  PRMT R26, R0, 0x7610, R26 ;  /* 0x00007610001a7816 */ /* 0x000fe2000000001a */
[----:B------:R-:W-:Y:S05]  /*38d0*/  IMAD.MOV.U32 R0, RZ, RZ, R17 ;  /* 0x000000ffff007224 */ /* 0x000fea00078e0011 */
[----:B------:R-:W-:Y:S01]  /*38e0*/  PRMT R26, R26, 0x5410, R0 ;  /* 0x000054101a1a7816 */ /* 0x000fe20000000000 */
[----:B------:R-:W-:Y:S05]  /*38f0*/  IMAD.MOV.U32 R0, RZ, RZ, R14 ;  /* 0x000000ffff007224 */ /* 0x000fea00078e000e */
[----:B------:R-:W-:Y:S02]  /*3900*/  PRMT R23, R0, 0x7610, R23 ;  /* 0x0000761000177816 */ /* 0x000fe40000000017 */
[----:B------:R-:W-:Y:S04]  /*3910*/  MOV R0, R15 ;  /* 0x0000000f00007202 */ /* 0x000fe80000000f00 */
[----:B------:R-:W-:Y:S01]  /*3920*/  PRMT R23, R23, 0x5410, R0 ;  /* 0x0000541017177816 */ /* 0x000fe20000000000 */
[----:B------:R-:W-:Y:S05]  /*3930*/  IMAD.MOV.U32 R0, RZ, RZ, R12 ;  /* 0x000000ffff007224 */ /* 0x000fea00078e000c */
[----:B------:R-:W-:Y:S01]  /*3940*/  PRMT R22, R0, 0x7610, R22 ;  /* 0x0000761000167816 */ /* 0x000fe20000000016 */
[----:B------:R-:W-:Y:S05]  /*3950*/  IMAD.MOV.U32 R0, RZ, RZ, R13 ;  /* 0x000000ffff007224 */ /* 0x000fea00078e000d */
[----:B------:R-:W-:Y:S01]  /*3960*/  PRMT R22, R22, 0x5410, R0 ;  /* 0x0000541016167816 */ /* 0x000fe20000000000 */
[----:B------:R-:W-:-:S05]  /*3970*/  @P0 BRA `(.L_x_190) ;  /* 0x0000039000000947 */ /* 0x000fca0003800000 */
[----:B------:R-:W-:Y:S01]  /*3980*/  ISETP.GE.AND P0, PT, R106, c[0x0][0x27c], PT ;  /* 0x00009f006a007a0c */ /* 0x000fe20003f06270 */
[----:B--2---:R-:W1:Y:S01]  /*3990*/  LDS.128 R8, [R200+0x6000] ;  /* 0x00600000c8087984 */ /* 0x004e620000000c00 */
[----:B------:R-:W-:Y:S02]  /*39a0*/  MOV R2, R4 ;  /* 0x0000000400027202 */ /* 0x000fe40000000f00 */
[----:B------:R-:W-:Y:S09]  /*39b0*/  MOV R6, R30 ;  /* 0x0000001e00067202 */ /* 0x000ff20000000f00 */
[----:B------:R-:W-:Y:S02]  /*39c0*/  @!P0 HADD2.F32 R2, -RZ, R2.H0_H0 ;  /* 0x20000002ff028230 */ /* 0x000fe40000004100 */
[----:B------:R-:W-:Y:S01]  /*39d0*/  @!P0 HADD2.F32 R6, -RZ, R6.H0_H0 ;  /* 0x20000006ff068230 */ /* 0x000fe20000004100 */
[----:B-1----:R-:W-:Y:S05]  /*39e0*/  @!P0 MOV R0, R8 ;  /* 0x0000000800008202 */ /* 0x002fea0000000f00 */
[--C-:B------:R-:W-:Y:S02]  /*39f0*/  @!P0 HADD2.F32 R3, -RZ, R0.reuse.H1_H1 ;  /* 0x30000000ff038230 */ /* 0x100fe40000004100 */
[----:B------:R-:W-:Y:S03]  /*3a00*/  @!P0 HADD2.F32 R0, -RZ, R0.H0_H0 ;  /* 0x20000000ff008230 */ /* 0x000fe60000004100 */
[C---:B------:R-:W-:Y:S04]  /*3a10*/  @!P0 FMUL.FTZ R7, R3.reuse, R2 ;  /* 0x0000000203078220 */ /* 0x040fe80000410000 */
[C---:B------:R-:W-:Y:S02]  /*3a20*/  @!P0 FFMA.FTZ R7, R0.reuse, R6, -R7 ;  /* 0x0000000600078223 */ /* 0x040fe40000010807 */
[----:B------:R-:W-:Y:S01]  /*3a30*/  @!P0 FMUL.FTZ R0, R0, R2 ;  /* 0x0000000200008220 */ /* 0x000fe20000410000 */
[----:B------:R-:W-:Y:S02]  /*3a40*/  @!P0 SHF.R.U64 R2, R4, 0x10, R5 ;  /* 0x0000001004028819 */ /* 0x000fe40000001205 */
[----:B------:R-:W-:Y:S01]  /*3a50*/  @!P0 SHF.R.U64 R4, R30, 0x10, R31 ;  /* 0x000000101e048819 */ /* 0x000fe2000000121f */
[----:B------:R-:W-:Y:S02]  /*3a60*/  @!P0 FFMA.FTZ R0, R3, R6, R0 ;  /* 0x0000000603008223 */ /* 0x000fe40000010000 */
[----:B------:R-:W-:Y:S02]  /*3a70*/  @!P0 HADD2.F32 R2, -RZ, R2.H0_H0 ;  /* 0x20000002ff028230 */ /* 0x000fe40000004100 */
[----:B------:R-:W-:Y:S01]  /*3a80*/  @!P0 HADD2.F32 R4, -RZ, R4.H0_H0 ;  /* 0x20000004ff048230 */ /* 0x000fe20000004100 */
[----:B------:R-:W-:Y:S01]  /*3a90*/  @!P0 F2FP.PACK_AB R6, R0, R7 ;  /* 0x000000070006823e */ /* 0x000fe200000000ff */
[----:B------:R-:W-:Y:S04]  /*3aa0*/  @!P0 IMAD.MOV.U32 R0, RZ, RZ, R9 ;  /* 0x000000ffff008224 */ /* 0x000fe800078e0009 */
[----:B------:R-:W-:Y:S01]  /*3ab0*/  @!P0 IMAD.MOV.U32 R8, RZ, RZ, R6 ;  /* 0x000000ffff088224 */ /* 0x000fe200078e0006 */
[----:B------:R-:W-:Y:S01]  /*3ac0*/  MOV R6, R31 ;  /* 0x0000001f00067202 */ /* 0x000fe20000000f00 */
[--C-:B------:R-:W-:Y:S02]  /*3ad0*/  @!P0 HADD2.F32 R3, -RZ, R0.reuse.H1_H1 ;  /* 0x30000000ff038230 */ /* 0x100fe40000004100 */
[----:B------:R-:W-:Y:S02]  /*3ae0*/  @!P0 HADD2.F32 R0, -RZ, R0.H0_H0 ;  /* 0x20000000ff008230 */ /* 0x000fe40000004100 */
[----:B------:R-:W-:Y:S01]  /*3af0*/  @!P0 HADD2.F32 R6, -RZ, R6.H0_H0 ;  /* 0x20000006ff068230 */ /* 0x000fe20000004100 */
[C---:B------:R-:W-:Y:S04]  /*3b00*/  @!P0 FMUL.FTZ R7, R3.reuse, R2 ;  /* 0x0000000203078220 */ /* 0x040fe80000410000 */
[C---:B------:R-:W-:Y:S02]  /*3b10*/  @!P0 FFMA.FTZ R7, R0.reuse, R4, -R7 ;  /* 0x0000000400078223 */ /* 0x040fe40000010807 */
[----:B------:R-:W-:Y:S01]  /*3b20*/  @!P0 FMUL.FTZ R0, R0, R2 ;  /* 0x0000000200008220 */ /* 0x000fe20000410000 */
[----:B------:R-:W-:Y:S03]  /*3b30*/  MOV R2, R5 ;  /* 0x0000000500027202 */ /* 0x000fe60000000f00 */
[----:B------:R-:W-:Y:S01]  /*3b40*/  @!P0 FFMA.FTZ R0, R3, R4, R0 ;  /* 0x0000000403008223 */ /* 0x000fe20000010000 */
[----:B------:R-:W-:Y:S04]  /*3b50*/  @!P0 SHF.R.U32.HI R3, RZ, 0x10, R5 ;  /* 0x00000010ff038819 */ /* 0x000fe80000011605 */
[----:B------:R-:W-:Y:S02]  /*3b60*/  @!P0 F2FP.PACK_AB R4, R0, R7 ;  /* 0x000000070004823e */ /* 0x000fe400000000ff */
[----:B------:R-:W-:Y:S02]  /*3b70*/  @!P0 MOV R0, R10 ;  /* 0x0000000a00008202 */ /* 0x000fe40000000f00 */
[----:B------:R-:W-:Y:S01]  /*3b80*/  @!P0 MOV R9, R4 ;  /* 0x0000000400098202 */ /* 0x000fe20000000f00 */
[----:B------:R-:W-:Y:S01]  /*3b90*/  @!P0 HADD2.F32 R4, -RZ, R2.H0_H0 ;  /* 0x20000002ff048230 */ /* 0x000fe20000004100 */
[----:B------:R-:W-:Y:S01]  /*3ba0*/  @!P0 SHF.R.U32.HI R7, RZ, 0x10, R31 ;  /* 0x00000010ff078819 */ /* 0x000fe2000001161f */
[--C-:B------:R-:W-:Y:S02]  /*3bb0*/  @!P0 HADD2.F32 R5, -RZ, R0.reuse.H1_H1 ;  /* 0x30000000ff058230 */ /* 0x100fe40000004100 */
[----:B------:R-:W-:Y:S03]  /*3bc0*/  @!P0 HADD2.F32 R2, -RZ, R0.H0_H0 ;  /* 0x20000000ff028230 */ /* 0x000fe60000004100 */
[CC--:B------:R-:W-:Y:S02]  /*3bd0*/  @!P0 FMUL.FTZ R30, R5.reuse, R4.reuse ;  /* 0x00000004051e8220 */ /* 0x0c0fe40000410000 */
[C---:B------:R-:W-:Y:S01]  /*3be0*/  @!P0 FMUL.FTZ R0, R2.reuse, R4 ;  /* 0x0000000402008220 */ /* 0x040fe20000410000 */
[----:B------:R-:W-:Y:S01]  /*3bf0*/  @!P0 HADD2.F32 R4, -RZ, R3.H0_H0 ;  /* 0x20000003ff048230 */ /* 0x000fe20000004100 */
[----:B------:R-:W-:Y:S01]  /*3c00*/  @!P0 FFMA.FTZ R48, R2, R6, -R30 ;  /* 0x0000000602308223 */ /* 0x000fe2000001081e */
[C---:B----4-:R-:W-:Y:S01]  /*3c10*/  LEA R30, P1, R100.reuse, R46, 0x1 ;  /* 0x0000002e641e7211 */ /* 0x050fe200078208ff */
[----:B------:R-:W-:Y:S02]  /*3c20*/  @!P0 IMAD.MOV.U32 R2, RZ, RZ, R11 ;  /* 0x000000ffff028224 */ /* 0x000fe400078e000b */
[----:B------:R-:W-:Y:S01]  /*3c30*/  @!P0 FFMA.FTZ R0, R5, R6, R0 ;  /* 0x0000000605008223 */ /* 0x000fe20000010000 */
[----:B---3--:R-:W-:Y:S01]  /*3c40*/  LEA.HI.X R31, R100, R47, R101, 0x1, P1 ;  /* 0x0000002f641f7211 */ /* 0x008fe200008f0c65 */
[----:B------:R-:W-:Y:S02]  /*3c50*/  @!P0 HADD2.F32 R6, -RZ, R7.H0_H0 ;  /* 0x20000007ff068230 */ /* 0x000fe40000004100 */
[--C-:B------:R-:W-:Y:S01]  /*3c60*/  @!P0 HADD2.F32 R5, -RZ, R2.reuse.H1_H1 ;  /* 0x30000002ff058230 */ /* 0x100fe20000004100 */
[----:B------:R-:W-:Y:S01]  /*3c70*/  @!P0 F2FP.PACK_AB R0, R0, R48 ;  /* 0x000000300000823e */ /* 0x000fe200000000ff */
[----:B------:R-:W-:Y:S03]  /*3c80*/  @!P0 HADD2.F32 R3, -RZ, R2.H0_H0 ;  /* 0x20000002ff038230 */ /* 0x000fe60000004100 */
[----:B------:R-:W-:Y:S01]  /*3c90*/  @!P0 FMUL.FTZ R7, R5, R4 ;  /* 0x0000000405078220 */ /* 0x000fe20000410000 */
[----:B------:R-:W-:Y:S01]  /*3ca0*/  @!P0 MOV R10, R0 ;  /* 0x00000000000a8202 */ /* 0x000fe20000000f00 */
[C---:B------:R-:W-:Y:S02]  /*3cb0*/  @!P0 FMUL.FTZ R2, R3.reuse, R4 ;  /* 0x0000000403028220 */ /* 0x040fe40000410000 */
[-C--:B------:R-:W-:Y:S02]  /*3cc0*/  @!P0 FFMA.FTZ R7, R3, R6.reuse, -R7 ;  /* 0x0000000603078223 */ /* 0x080fe40000010807 */
[----:B------:R-:W-:Y:S05]  /*3cd0*/  @!P0 FFMA.FTZ R2, R5, R6, R2 ;  /* 0x0000000605028223 */ /* 0x000fea0000010002 */
[----:B------:R-:W-:Y:S04]  /*3ce0*/  @!P0 F2FP.PACK_AB R2, R2, R7 ;  /* 0x000000070202823e */ /* 0x000fe800000000ff */
[----:B------:R-:W-:Y:S05]  /*3cf0*/  @!P0 MOV R11, R2 ;  /* 0x00000002000b8202 */ /* 0x000fea0000000f00 */
[----:B------:R1:W-:Y:S02]  /*3d00*/  ST.E.128 [R30.64], R8 ;  /* 0x000000081e007985 */ /* 0x0003e4000c101d0a */
.L_x_190:
[----:B------:R-:W-:Y:S05]  /*3d10*/  BSYNC B0 ;  /* 0x0000000000007941 */ /* 0x000fea0003800000 */
.L_x_189:
[----:B------:R-:W-:Y:S01]  /*3d20*/  ISETP.GE.AND P0, PT, R25, c[0x0][0x1d4], PT ;  /* 0x0000750019007a0c */ /* 0x000fe20003f06270 */
[----:B------:R-:W-:Y:S01]  /*3d30*/  @!UPT UIADD3 URZ, URZ, URZ, URZ ;  /* 0x0000003f3f3ff290 */ /* 0x000fe2000fffe03f */
[----:B------:R-:W-:Y:S11]  /*3d40*/  BSSY B0, `(.L_x_191) ;  /* 0x0000039000007945 */ /* 0x000ff60003800000 */
[----:B------:R-:W-:-:S05]  /*3d50*/  @P0 BRA `(.L_x_192) ;  /* 0x0000037000000947 */ /* 0x000fca0003800000 */
[----:B------:R-:W5:Y:S01]  /*3d60*/  LDS.128 R4, [R201+0x6000] ;  /* 0x00600000c9047984 */ /* 0x000f620000000c00 */
[----:B------:R-:W-:Y:S11]  /*3d70*/  ISETP.GE.AND P0, PT, R143, c[0x0][0x27c], PT ;  /* 0x00009f008f007a0c */ /* 0x000ff60003f06270 */
[----:B------:R-:W-:Y:S02]  /*3d80*/  @!UPT UIADD3 URZ, URZ, URZ, URZ ;  /* 0x0000003f3f3ff290 */ /* 0x000fe4000fffe03f */
[----:B------:R-:W-:Y:S01]  /*3d90*/  @!P0 HADD2.F32 R2, -RZ, R22.H0_H0 ;  /* 0x20000016ff028230 */ /* 0x000fe20000004100 */
[----:B-12---:R-:W-:Y:S01]  /*3da0*/  @!P0 SHF.R.U32.HI R10, RZ, 0x10, R33 ;  /* 0x00000010ff0a8819 */ /* 0x006fe20000011621 */
[----:B------:R-:W-:Y:S04]  /*3db0*/  @!P0 HADD2.F32 R8, -RZ, R29.H0_H0 ;  /* 0x2000001dff088230 */ /* 0x000fe80000004100 */
[----:B------:R-:W-:Y:S01]  /*3dc0*/  @!P0 HADD2.F32 R10, -RZ, R10.H0_H0 ;  /* 0x2000000aff0a8230 */ /* 0x000fe20000004100 */
[----:B-----5:R-:W-:Y:S05]  /*3dd0*/  @!P0 MOV R0, R4 ;  /* 0x0000000400008202 */ /* 0x020fea0000000f00 */
[--C-:B------:R-:W-:Y:S02]  /*3de0*/  @!P0 HADD2.F32 R3, -RZ, R0.reuse.H1_H1 ;  /* 0x30000000ff038230 */ /* 0x100fe40000004100 */
[----:B------:R-:W-:Y:S03]  /*3df0*/  @!P0 HADD2.F32 R0, -RZ, R0.H0_H0 ;  /* 0x20000000ff008230 */ /* 0x000fe60000004100 */
[C---:B------:R-:W-:Y:S04]  /*3e00*/  @!P0 FMUL.FTZ R9, R3.reuse, R2 ;  /* 0x0000000203098220 */ /* 0x040fe80000410000 */
[----:B------:R-:W-:Y:S01]  /*3e10*/  @!P0 FFMA.FTZ R11, R0, R8, -R9 ;  /* 0x00000008000b8223 */ /* 0x000fe20000010809 */
[----:B------:R-:W-:Y:S01]  /*3e20*/  @!P0 SHF.R.U64 R9, R32, 0x10, R33 ;  /* 0x0000001020098819 */ /* 0x000fe20000001221 */
[----:B------:R-:W-:Y:S01]  /*3e30*/  @!P0 FMUL.FTZ R0, R0, R2 ;  /* 0x0000000200008220 */ /* 0x000fe20000410000 */
[--C-:B------:R-:W-:Y:S03]  /*3e40*/  @!P0 SHF.R.U64 R2, R12, 0x10, R13.reuse ;  /* 0x000000100c028819 */ /* 0x100fe6000000120d */
[----:B------:R-:W-:Y:S01]  /*3e50*/  @!P0 FFMA.FTZ R0, R3, R8, R0 ;  /* 0x0000000803008223 */ /* 0x000fe20000010000 */
[----:B------:R-:W-:Y:S01]  /*3e60*/  @!P0 HADD2.F32 R9, -RZ, R9.H0_H0 ;  /* 0x20000009ff098230 */ /* 0x000fe20000004100 */
[----:B------:R-:W-:Y:S01]  /*3e70*/  @!P0 SHF.R.U32.HI R3, RZ, 0x10, R13 ;  /* 0x00000010ff038819 */ /* 0x000fe2000001160d */
[----:B------:R-:W-:Y:S02]  /*3e80*/  @!P0 HADD2.F32 R2, -RZ, R2.H0_H0 ;  /* 0x20000002ff028230 */ /* 0x000fe40000004100 */
[----:B------:R-:W-:Y:S02]  /*3e90*/  @!P0 F2FP.PACK_AB R11, R0, R11 ;  /* 0x0000000b000b823e */ /* 0x000fe400000000ff */
[----:B------:R-:W-:Y:S03]  /*3ea0*/  @!P0 MOV R0, R5 ;  /* 0x0000000500008202 */ /* 0x000fe60000000f00 */
[----:B------:R-:W-:Y:S02]  /*3eb0*/  @!P0 IMAD.MOV.U32 R4, RZ, RZ, R11 ;  /* 0x000000ffff048224 */ /* 0x000fe400078e000b */
[--C-:B------:R-:W-:Y:S02]  /*3ec0*/  @!P0 HADD2.F32 R8, -RZ, R0.reuse.H1_H1 ;  /* 0x30000000ff088230 */ /* 0x100fe40000004100 */
[----:B------:R-:W-:Y:S03]  /*3ed0*/  @!P0 HADD2.F32 R0, -RZ, R0.H0_H0 ;  /* 0x20000000ff008230 */ /* 0x000fe60000004100 */
[-C--:B------:R-:W-:Y:S04]  /*3ee0*/  @!P0 FMUL.FTZ R12, R8, R2.reuse ;  /* 0x00000002080c8220 */ /* 0x080fe80000410000 */
[CC--:B------:R-:W-:Y:S02]  /*3ef0*/  @!P0 FFMA.FTZ R12, R0.reuse, R9.reuse, -R12 ;  /* 0x00000009000c8223 */ /* 0x0c0fe4000001080c */
[----:B------:R-:W-:Y:S01]  /*3f00*/  @!P0 FMUL.FTZ R0, R0, R2 ;  /* 0x0000000200008220 */ /* 0x000fe20000410000 */
[----:B------:R-:W-:Y:S03]  /*3f10*/  @!P0 MOV R2, R6 ;  /* 0x0000000600028202 */ /* 0x000fe60000000f00 */
[----:B------:R-:W-:Y:S01]  /*3f20*/  @!P0 FFMA.FTZ R0, R8, R9, R0 ;  /* 0x0000000908008223 */ /* 0x000fe20000010000 */
[----:B------:R-:W-:Y:S02]  /*3f30*/  @!P0 HADD2.F32 R9, -RZ, R29.H1_H1 ;  /* 0x3000001dff098230 */ /* 0x000fe40000004100 */
[--C-:B------:R-:W-:Y:S02]  /*3f40*/  @!P0 HADD2.F32 R8, -RZ, R2.reuse.H1_H1 ;  /* 0x30000002ff088230 */ /* 0x100fe40000004100 */
[----:B------:R-:W-:Y:S01]  /*3f50*/  @!P0 F2FP.PACK_AB R0, R0, R12 ;  /* 0x0000000c0000823e */ /* 0x000fe200000000ff */
[----:B------:R-:W-:Y:S03]  /*3f60*/  @!P0 HADD2.F32 R2, -RZ, R2.H0_H0 ;  /* 0x20000002ff028230 */ /* 0x000fe60000004100 */
[----:B------:R-:W-:Y:S01]  /*3f70*/  @!P0 MOV R5, R0 ;  /* 0x0000000000058202 */ /* 0x000fe20000000f00 */
[----:B------:R-:W-:Y:S05]  /*3f80*/  @!P0 HADD2.F32 R0, -RZ, R22.H1_H1 ;  /* 0x30000016ff008230 */ /* 0x000fea0000004100 */
[-C--:B------:R-:W-:Y:S02]  /*3f90*/  @!P0 FMUL.FTZ R11, R8, R0.reuse ;  /* 0x00000000080b8220 */ /* 0x080fe40000410000 */
[C---:B------:R-:W-:Y:S02]  /*3fa0*/  @!P0 FMUL.FTZ R0, R2.reuse, R0 ;  /* 0x0000000002008220 */ /* 0x040fe40000410000 */
[----:B------:R-:W-:Y:S01]  /*3fb0*/  @!P0 FFMA.FTZ R12, R2, R9, -R11 ;  /* 0x00000009020c8223 */ /* 0x000fe2000001080b */
[----:B------:R-:W-:Y:S01]  /*3fc0*/  @!P0 MOV R2, R7 ;  /* 0x0000000700028202 */ /* 0x000fe20000000f00 */
[----:B------:R-:W-:Y:S01]  /*3fd0*/  @!P0 FFMA.FTZ R0, R8, R9, R0 ;  /* 0x0000000908008223 */ /* 0x000fe20000010000 */
[----:B------:R-:W-:Y:S03]  /*3fe0*/  @!P0 HADD2.F32 R8, -RZ, R3.H0_H0 ;  /* 0x20000003ff088230 */ /* 0x000fe60000004100 */
[--C-:B------:R-:W-:Y:S01]  /*3ff0*/  @!P0 HADD2.F32 R9, -RZ, R2.reuse.H1_H1 ;  /* 0x30000002ff098230 */ /* 0x100fe20000004100 */
[----:B------:R-:W-:Y:S01]  /*4000*/  @!P0 F2FP.PACK_AB R0, R0, R12 ;  /* 0x0000000c0000823e */ /* 0x000fe200000000ff */
[----:B------:R-:W-:Y:S03]  /*4010*/  @!P0 HADD2.F32 R3, -RZ, R2.H0_H0 ;  /* 0x20000002ff038230 */ /* 0x000fe60000004100 */
[----:B------:R-:W-:Y:S01]  /*4020*/  @!P0 MOV R6, R0 ;  /* 0x0000000000068202 */ /* 0x000fe20000000f00 */
[-C--:B------:R-:W-:Y:S02]  /*4030*/  @!P0 FMUL.FTZ R11, R9, R8.reuse ;  /* 0x00000008090b8220 */ /* 0x080fe40000410000 */
[C---:B------:R-:W-:Y:S02]  /*4040*/  @!P0 FMUL.FTZ R2, R3.reuse, R8 ;  /* 0x0000000803028220 */ /* 0x040fe40000410000 */
[-C--:B------:R-:W-:Y:S02]  /*4050*/  @!P0 FFMA.FTZ R11, R3, R10.reuse, -R11 ;  /* 0x0000000a030b8223 */ /* 0x080fe4000001080b */
[----:B------:R-:W-:Y:S02]  /*4060*/  IMAD.SHL.U32 R3, R215, 0x8, RZ ;  /* 0x00000008d7037824 */ /* 0x000fe400078e00ff */
[----:B------:R-:W-:Y:S03]  /*4070*/  @!P0 FFMA.FTZ R2, R9, R10, R2 ;  /* 0x0000000a09028223 */ /* 0x000fe60000010002 */
[C---:B----4-:R-:W-:Y:S02]  /*4080*/  LEA R8, P1, R3.reuse, R46, 0x1 ;  /* 0x0000002e03087211 */ /* 0x050fe400078208ff */
[----:B------:R-:W-:Y:S02]  /*4090*/  @!P0 F2FP.PACK_AB R2, R2, R11 ;  /* 0x0000000b0202823e */ /* 0x000fe400000000ff */
[----:B---3--:R-:W-:Y:S02]  /*40a0*/  LEA.HI.X.SX32 R9, R3, R47, 0x1, P1 ;  /* 0x0000002f03097211 */ /* 0x008fe400008f0eff */
[----:B------:R-:W-:Y:S05]  /*40b0*/  @!P0 MOV R7, R2 ;  /* 0x0000000200078202 */ /* 0x000fea0000000f00 */
[----:B------:R1:W-:Y:S02]  /*40c0*/  ST.E.128 [R8.64], R4 ;  /* 0x0000000408007985 */ /* 0x0003e4000c101d0a */
.L_x_192:
[----:B------:R-:W-:Y:S05]  /*40d0*/  BSYNC B0 ;  /* 0x0000000000007941 */ /* 0x000fea0003800000 */
.L_x_191:
[----:B------:R-:W-:Y:S01]  /*40e0*/  ISETP.GE.AND P0, PT, R24, c[0x0][0x1d4], PT ;  /* 0x0000750018007a0c */ /* 0x000fe20003f06270 */
[----:B------:R-:W-:Y:S01]  /*40f0*/  @!UPT UIADD3 URZ, URZ, URZ, URZ ;  /* 0x0000003f3f3ff290 */ /* 0x000fe2000fffe03f */
[----:B------:R-:W-:Y:S11]  /*4100*/  BSSY B0, `(.L_x_193) ;  /* 0x000003b000007945 */ /* 0x000ff60003800000 */
[----:B------:R-:W-:-:S05]  /*4110*/  @P0 BRA `(.L_x_194) ;  /* 0x0000039000000947 */ /* 0x000fca0003800000 */
[----:B-1----:R-:W1:Y:S01]  /*4120*/  LDS.128 R4, [R200+0x8000] ;  /* 0x00800000c8047984 */ /* 0x002e620000000c00 */
[----:B------:R-:W-:Y:S11]  /*4130*/  ISETP.GE.AND P0, PT, R140, c[0x0][0x27c], PT ;  /* 0x00009f008c007a0c */ /* 0x000ff60003f06270 */
[----:B------:R-:W-:Y:S02]  /*4140*/  @!UPT UIADD3 URZ, URZ, URZ, URZ ;  /* 0x0000003f3f3ff290 */ /* 0x000fe4000fffe03f */
[----:B------:R-:W-:Y:S01]  /*4150*/  @!P0 HADD2.F32 R2, -RZ, R23.H0_H0 ;  /* 0x20000017ff028230 */ /* 0x000fe20000004100 */
[--C-:B--2---:R-:W-:Y:S01]  /*4160*/  @!P0 SHF.R.U64 R10, R34, 0x10, R35.reuse ;  /* 0x00000010220a8819 */ /* 0x104fe20000001223 */
[----:B------:R-:W-:Y:S01]  /*4170*/  @!P0 HADD2.F32 R8, -RZ, R42.H0_H0 ;  /* 0x2000002aff088230 */ /* 0x000fe20000004100 */
[----:B------:R-:W-:Y:S03]  /*4180*/  @!P0 SHF.R.U32.HI R11, RZ, 0x10, R35 ;  /* 0x00000010ff0b8819 */ /* 0x000fe60000011623 */
[----:B------:R-:W-:Y:S01]  /*4190*/  @!P0 HADD2.F32 R10, -RZ, R10.H0_H0 ;  /* 0x2000000aff0a8230 */ /* 0x000fe20000004100 */
[----:B-1----:R-:W-:Y:S05]  /*41a0*/  @!P0 MOV R0, R4 ;  /* 0x0000000400008202 */ /* 0x002fea0000000f00 */
[--C-:B------:R-:W-:Y:S02]  /*41b0*/  @!P0 HADD2.F32 R3, -RZ, R0.reuse.H1_H1 ;  /* 0x30000000ff038230 */ /* 0x100fe40000004100 */
[----:B------:R-:W-:Y:S03]  /*41c0*/  @!P0 HADD2.F32 R0, -RZ, R0.H0_H0 ;  /* 0x20000000ff008230 */ /* 0x000fe60000004100 */
[C---:B------:R-:W-:Y:S04]  /*41d0*/  @!P0 FMUL.FTZ R9, R3.reuse, R2 ;  /* 0x0000000203098220 */ /* 0x040fe80000410000 */
[C---:B------:R-:W-:Y:S02]  /*41e0*/  @!P0 FFMA.FTZ R9, R0.reuse, R8, -R9 ;  /* 0x0000000800098223 */ /* 0x040fe40000010809 */
[----:B------:R-:W-:Y:S01]  /*41f0*/  @!P0 FMUL.FTZ R0, R0, R2 ;  /* 0x0000000200008220 */ /* 0x000fe20000410000 */
[----:B------:R-:W-:Y:S03]  /*4200*/  @!P0 MOV R2, R5 ;  /* 0x0000000500028202 */ /* 0x000fe60000000f00 */
[----:B------:R-:W-:Y:S01]  /*4210*/  @!P0 FFMA.FTZ R0, R3, R8, R0 ;  /* 0x0000000803008223 */ /* 0x000fe20000010000 */
[--C-:B------:R-:W-:Y:S02]  /*4220*/  @!P0 SHF.R.U64 R3, R14, 0x10, R15.reuse ;  /* 0x000000100e038819 */ /* 0x100fe4000000120f */
[----:B------:R-:W-:Y:S02]  /*4230*/  @!P0 SHF.R.U32.HI R8, RZ, 0x10, R15 ;  /* 0x00000010ff088819 */ /* 0x000fe4000001160f */
[----:B------:R-:W-:Y:S01]  /*4240*/  @!P0 F2FP.PACK_AB R12, R0, R9 ;  /* 0x00000009000c823e */ /* 0x000fe200000000ff */
[----:B------:R-:W-:Y:S02]  /*4250*/  @!P0 HADD2.F32 R3, -RZ, R3.H0_H0 ;  /* 0x20000003ff038230 */ /* 0x000fe40000004100 */
[--C-:B------:R-:W-:Y:S01]  /*4260*/  @!P0 HADD2.F32 R9, -RZ, R2.reuse.H1_H1 ;  /* 0x30000002ff098230 */ /* 0x100fe20000004100 */
[----:B------:R-:W-:Y:S01]  /*4270*/  @!P0 MOV R4, R12 ;  /* 0x0000000c00048202 */ /* 0x000fe20000000f00 */
[----:B------:R-:W-:Y:S03]  /*4280*/  @!P0 HADD2.F32 R0, -RZ, R2.H0_H0 ;  /* 0x20000002ff008230 */ /* 0x000fe60000004100 */
[CC--:B------:R-:W-:Y:S04]  /*4290*/  @!P0 FMUL.FTZ R2, R9.reuse, R3.reuse ;  /* 0x0000000309028220 */ /* 0x0c0fe80000410000 */
[CC--:B------:R-:W-:Y:S02]  /*42a0*/  @!P0 FFMA.FTZ R13, R0.reuse, R10.reuse, -R2 ;  /* 0x0000000a000d8223 */ /* 0x0c0fe40000010802 */
[----:B------:R-:W-:Y:S02]  /*42b0*/  @!P0 FMUL.FTZ R0, R0, R3 ;  /* 0x0000000300008220 */ /* 0x000fe40000410000 */
[----:B------:R-:W-:Y:S02]  /*42c0*/  @!P0 IMAD.MOV.U32 R2, RZ, RZ, R6 ;  /* 0x000000ffff028224 */ /* 0x000fe400078e0006 */
[----:B------:R-:W-:Y:S01]  /*42d0*/  @!P0 FFMA.FTZ R0, R9, R10, R0 ;  /* 0x0000000a09008223 */ /* 0x000fe20000010000 */
[----:B------:R-:W-:Y:S02]  /*42e0*/  @!P0 HADD2.F32 R10, -RZ, R42.H1_H1 ;  /* 0x3000002aff0a8230 */ /* 0x000fe40000004100 */
[--C-:B------:R-:W-:Y:S02]  /*42f0*/  @!P0 HADD2.F32 R9, -RZ, R2.reuse.H1_H1 ;  /* 0x30000002ff098230 */ /* 0x100fe40000004100 */
[----:B------:R-:W-:Y:S01]  /*4300*/  @!P0 F2FP.PACK_AB R3, R0, R13 ;  /* 0x0000000d0003823e */ /* 0x000fe200000000ff */
[----:B------:R-:W-:Y:S02]  /*4310*/  @!P0 HADD2.F32 R0, -RZ, R23.H1_H1 ;  /* 0x30000017ff008230 */ /* 0x000fe40000004100 */
[----:B------:R-:W-:Y:S01]  /*4320*/  @!P0 HADD2.F32 R2, -RZ, R2.H0_H0 ;  /* 0x20000002ff028230 */ /* 0x000fe20000004100 */
[----:B------:R-:W-:Y:S01]  /*4330*/  @!P0 MOV R5, R3 ;  /* 0x0000000300058202 */ /* 0x000fe20000000f00 */
[----:B------:R-:W-:Y:S02]  /*4340*/  @!P0 IMAD.MOV.U32 R3, RZ, RZ, R7 ;  /* 0x000000ffff038224 */ /* 0x000fe400078e0007 */
[CC--:B------:R-:W-:Y:S02]  /*4350*/  @!P0 FMUL.FTZ R12, R9.reuse, R0.reuse ;  /* 0x00000000090c8220 */ /* 0x0c0fe40000410000 */
[C---:B------:R-:W-:Y:S02]  /*4360*/  @!P0 FMUL.FTZ R0, R2.reuse, R0 ;  /* 0x0000000002008220 */ /* 0x040fe40000410000 */
[-C--:B------:R-:W-:Y:S01]  /*4370*/  @!P0 FFMA.FTZ R13, R2, R10.reuse, -R12 ;  /* 0x0000000a020d8223 */ /* 0x080fe2000001080c */
[----:B------:R-:W-:Y:S01]  /*4380*/  SHF.L.U32 R12, R214, 0x3, RZ ;  /* 0x00000003d60c7819 */ /* 0x000fe200000006ff */
[----:B------:R-:W-:Y:S01]  /*4390*/  @!P0 HADD2.F32 R2, -RZ, R8.H0_H0 ;  /* 0x20000008ff028230 */ /* 0x000fe20000004100 */
[----:B------:R-:W-:Y:S01]  /*43a0*/  @!P0 FFMA.FTZ R0, R9, R10, R0 ;  /* 0x0000000a09008223 */ /* 0x000fe20000010000 */
[--C-:B------:R-:W-:Y:S02]  /*43b0*/  @!P0 HADD2.F32 R8, -RZ, R3.reuse.H1_H1 ;  /* 0x30000003ff088230 */ /* 0x100fe40000004100 */
[----:B------:R-:W-:Y:S02]  /*43c0*/  @!P0 HADD2.F32 R3, -RZ, R3.H0_H0 ;  /* 0x20000003ff038230 */ /* 0x000fe40000004100 */
[----:B------:R-:W-:Y:S01]  /*43d0*/  @!P0 F2FP.PACK_AB R0, R0, R13 ;  /* 0x0000000d0000823e */ /* 0x000fe200000000ff */
[----:B------:R-:W-:Y:S01]  /*43e0*/  @!P0 HADD2.F32 R9, -RZ, R11.H0_H0 ;  /* 0x2000000bff098230 */ /* 0x000fe20000004100 */
[C---:B------:R-:W-:Y:S02]  /*43f0*/  @!P0 FMUL.FTZ R10, R8.reuse, R2 ;  /* 0x00000002080a8220 */ /* 0x040fe40000410000 */
[----:B------:R-:W-:Y:S01]  /*4400*/  @!P0 MOV R6, R0 ;  /* 0x0000000000068202 */ /* 0x000fe20000000f00 */
[C---:B------:R-:W-:Y:S02]  /*4410*/  @!P0 FMUL.FTZ R2, R3.reuse, R2 ;  /* 0x0000000203028220 */ /* 0x040fe40000410000 */
[-C--:B------:R-:W-:Y:S01]  /*4420*/  @!P0 FFMA.FTZ R3, R3, R9.reuse, -R10 ;  /* 0x0000000903038223 */ /* 0x080fe2000001080a */
[----:B----4-:R-:W-:Y:S01]  /*4430*/  MOV R10, R46 ;  /* 0x0000002e000a7202 */ /* 0x010fe20000000f00 */
[----:B------:R-:W-:Y:S02]  /*4440*/  @!P0 FFMA.FTZ R2, R8, R9, R2 ;  /* 0x0000000908028223 */ /* 0x000fe40000010002 */
[----:B---3--:R-:W-:Y:S01]  /*4450*/  IMAD.MOV.U32 R11, RZ, RZ, R47 ;  /* 0x000000ffff0b7224 */ /* 0x008fe200078e002f */
[----:B------:R-:W-:Y:S02]  /*4460*/  LEA R10, P1, R12, R10, 0x1 ;  /* 0x0000000a0c0a7211 */ /* 0x000fe400078208ff */
[----:B------:R-:W-:Y:S02]  /*4470*/  @!P0 F2FP.PACK_AB R2, R2, R3 ;  /* 0x000000030202823e */ /* 0x000fe400000000ff */
[----:B------:R-:W-:Y:S02]  /*4480*/  LEA.HI.X.SX32 R11, R12, R11, 0x1, P1 ;  /* 0x0000000b0c0b7211 */ /* 0x000fe400008f0eff */
[----:B------:R-:W-:Y:S05]  /*4490*/  @!P0 MOV R7, R2 ;  /* 0x0000000200078202 */ /* 0x000fea0000000f00 */
[----:B------:R1:W-:Y:S02]  /*44a0*/  ST.E.128 [R10.64], R4 ;  /* 0x000000040a007985 */ /* 0x0003e4000c101d0a */
.L_x_194:
[----:B------:R-:W-:Y:S05]  /*44b0*/  BSYNC B0 ;  /* 0x0000000000007941 */ /* 0x000fea0003800000 */
.L_x_193:
[----:B------:R-:W-:Y:S01]  /*44c0*/  ISETP.GE.AND P0, PT, R205, c[0x0][0x1d4], PT ;  /* 0x00007500cd007a0c */ /* 0x000fe20003f06270 */
[----:B------:R-:W-:Y:S01]  /*44d0*/  @!UPT UIADD3 URZ, URZ, URZ, URZ ;  /* 0x0000003f3f3ff290 */ /* 0x000fe2000fffe03f */
[----:B------:R-:W-:Y:S11]  /*44e0*/  BSSY B0, `(.L_x_195) ;  /* 0x0000038000007945 */ /* 0x000ff60003800000 */
[----:B------:R-:W-:-:S05]  /*44f0*/  @P0 BRA `(.L_x_196) ;  /* 0x0000036000000947 */ /* 0x000fca0003800000 */
[C---:B----4-:R-:W-:Y:S01]  /*4500*/  LEA R22, P0, R205.reuse, R46, 0x1 ;  /* 0x0000002ecd167211 */ /* 0x050fe200078008ff */
[----:B-12---:R-:W1:Y:S03]  /*4510*/  LDS.128 R8, [R201+0x8000] ;  /* 0x00800000c9087984 */ /* 0x006e660000000c00 */
[----:B---3--:R-:W-:Y:S02]  /*4520*/  LEA.HI.X R23, R205, R47, R222, 0x1, P0 ;  /* 0x0000002fcd177211 */ /* 0x008fe400000f0cde */
[----:B------:R-:W-:Y:S11]  /*4530*/  ISETP.GE.AND P0, PT, R142, c[0x0][0x27c], PT ;  /* 0x00009f008e007a0c */ /* 0x000ff60003f06270 */
[----:B------:R-:W-:Y:S02]  /*4540*/  @!UPT UIADD3 URZ, URZ, URZ, URZ ;  /* 0x0000003f3f3ff290 */ /* 0x000fe4000fffe03f */
[----:B------:R-:W-:Y:S01]  /*4550*/  @!P0 HADD2.F32 R0, -RZ, R26.H0_H0 ;  /* 0x2000001aff008230 */ /* 0x000fe20000004100 */
[----:B------:R-:W-:Y:S01]  /*4560*/  @!P0 SHF.R.U64 R4, R16, 0x10, R17 ;  /* 0x0000001010048819 */ /* 0x000fe20000001211 */
[----:B------:R-:W-:Y:S01]  /*4570*/  @!P0 HADD2.F32 R6, -RZ, R43.H0_H0 ;  /* 0x2000002bff068230 */ /* 0x000fe20000004100 */
[----:B------:R-:W-:Y:S02]  /*4580*/  @!P0 SHF.R.U64 R13, R36, 0x10, R37 ;  /* 0x00000010240d8819 */ /* 0x000fe40000001225 */
[----:B------:R-:W-:Y:S02]  /*4590*/  @!P0 SHF.R.U32.HI R7, RZ, 0x10, R17 ;  /* 0x00000010ff078819 */ /* 0x000fe40000011611 */
[----:B------:R-:W-:Y:S02]  /*45a0*/  @!P0 SHF.R.U32.HI R14, RZ, 0x10, R37 ;  /* 0x00000010ff0e8819 */ /* 0x000fe40000011625 */
[----:B-1----:R-:W-:Y:S02]  /*45b0*/  @!P0 MOV R2, R8 ;  /* 0x0000000800028202 */ /* 0x002fe40000000f00 */
[----:B------:R-:W-:Y:S03]  /*45c0*/  @!P0 MOV R3, R9 ;  /* 0x0000000900038202 */ /* 0x000fe60000000f00 */
[--C-:B------:R-:W-:Y:S02]  /*45d0*/  @!P0 HADD2.F32 R5, -RZ, R2.reuse.H1_H1 ;  /* 0x30000002ff058230 */ /* 0x100fe40000004100 */
[----:B------:R-:W-:Y:S03]  /*45e0*/  @!P0 HADD2.F32 R2, -RZ, R2.H0_H0 ;  /* 0x20000002ff028230 */ /* 0x000fe60000004100 */
[CC--:B------:R-:W-:Y:S02]  /*45f0*/  @!P0 FMUL.FTZ R12, R5.reuse, R0.reuse ;  /* 0x00000000050c8220 */ /* 0x0c0fe40000410000 */
[C---:B------:R-:W-:Y:S02]  /*4600*/  @!P0 FMUL.FTZ R0, R2.reuse, R0 ;  /* 0x0000000002008220 */ /* 0x040fe40000410000 */
[-C--:B------:R-:W-:Y:S01]  /*4610*/  @!P0 FFMA.FTZ R17, R2, R6.reuse, -R12 ;  /* 0x0000000602118223 */ /* 0x080fe2000001080c */
[--C-:B------:R-:W-:Y:S01]  /*4620*/  @!P0 HADD2.F32 R12, -RZ, R3.reuse.H1_H1 ;  /* 0x30000003ff0c8230 */ /* 0x100fe20000004100 */
[----:B------:R-:W-:Y:S01]  /*4630*/  @!P0 FFMA.FTZ R0, R5, R6, R0 ;  /* 0x0000000605008223 */ /* 0x000fe20000010000 */
[----:B------:R-:W-:Y:S02]  /*4640*/  @!P0 HADD2.F32 R2, -RZ, R4.H0_H0 ;  /* 0x20000004ff028230 */ /* 0x000fe40000004100 */
[----:B------:R-:W-:Y:S01]  /*4650*/  @!P0 HADD2.F32 R4, -RZ, R3.H0_H0 ;  /* 0x20000003ff048230 */ /* 0x000fe20000004100 */
[----:B------:R-:W-:Y:S01]  /*4660*/  @!P0 MOV R3, R10 ;  /* 0x0000000a00038202 */ /* 0x000fe20000000f00 */
[----:B------:R-:W-:Y:S01]  /*4670*/  @!P0 HADD2.F32 R5, -RZ, R13.H0_H0 ;  /* 0x2000000dff058230 */ /* 0x000fe20000004100 */
[-C--:B------:R-:W-:Y:S02]  /*4680*/  @!P0 FMUL.FTZ R6, R12, R2.reuse ;  /* 0x000000020c068220 */ /* 0x080fe40000410000 */
[C---:B------:R-:W-:Y:S01]  /*4690*/  @!P0 FMUL.FTZ R2, R4.reuse, R2 ;  /* 0x0000000204028220 */ /* 0x040fe20000410000 */
[--C-:B------:R-:W-:Y:S01]  /*46a0*/  @!P0 HADD2.F32 R13, -RZ, R3.reuse.H1_H1 ;  /* 0x30000003ff0d8230 */ /* 0x100fe20000004100 */
[-C--:B------:R-:W-:Y:S01]  /*46b0*/  @!P0 FFMA.FTZ R16, R4, R5.reuse, -R6 ;  /* 0x0000000504108223 */ /* 0x080fe20000010806 */
[----:B------:R-:W-:Y:S01]  /*46c0*/  @!P0 HADD2.F32 R6, -RZ, R26.H1_H1 ;  /* 0x3000001aff068230 */ /* 0x000fe20000004100 */
[----:B------:R-:W-:Y:S01]  /*46d0*/  @!P0 FFMA.FTZ R2, R12, R5, R2 ;  /* 0x000000050c028223 */ /* 0x000fe20000010002 */
[----:B------:R-:W-:Y:S01]  /*46e0*/  @!P0 MOV R5, R11 ;  /* 0x0000000b00058202 */ /* 0x000fe20000000f00 */
[----:B------:R-:W-:Y:S02]  /*46f0*/  @!P0 HADD2.F32 R4, -RZ, R3.H0_H0 ;  /* 0x20000003ff048230 */ /* 0x000fe40000004100 */
[----:B------:R-:W-:Y:S01]  /*4700*/  @!P0 HADD2.F32 R12, -RZ, R43.H1_H1 ;  /* 0x3000002bff0c8230 */ /* 0x000fe20000004100 */
[----:B------:R-:W-:Y:S01]  /*4710*/  @!P0 F2FP.PACK_AB R2, R2, R16 ;  /* 0x000000100202823e */ /* 0x000fe200000000ff */
[CC--:B------:R-:W-:Y:S02]  /*4720*/  @!P0 FMUL.FTZ R15, R13.reuse, R6.reuse ;  /* 0x000000060d0f8220 */ /* 0x0c0fe40000410000 */
[C---:B------:R-:W-:Y:S01]  /*4730*/  @!P0 FMUL.FTZ R3, R4.reuse, R6 ;  /* 0x0000000604038220 */ /* 0x040fe20000410000 */
[----:B------:R-:W-:Y:S01]  /*4740*/  @!P0 MOV R9, R2 ;  /* 0x0000000200098202 */ /* 0x000fe20000000f00 */
[-C--:B------:R-:W-:Y:S01]  /*4750*/  @!P0 FFMA.FTZ R15, R4, R12.reuse, -R15 ;  /* 0x0000000c040f8223 */ /* 0x080fe2000001080f */
[----:B------:R-:W-:Y:S01]  /*4760*/  @!P0 HADD2.F32 R4, -RZ, R7.H0_H0 ;  /* 0x20000007ff048230 */ /* 0x000fe20000004100 */
[----:B------:R-:W-:Y:S01]  /*4770*/  @!P0 FFMA.FTZ R3, R13, R12, R3 ;  /* 0x0000000c0d038223 */ /* 0x000fe20000010003 */
[--C-:B------:R-:W-:Y:S02]  /*4780*/  @!P0 HADD2.F32 R6, -RZ, R5.reuse.H1_H1 ;  /* 0x30000005ff068230 */ /* 0x100fe40000004100 */
[----:B------:R-:W-:Y:S02]  /*4790*/  @!P0 HADD2.F32 R5, -RZ, R5.H0_H0 ;  /* 0x20000005ff058230 */ /* 0x000fe40000004100 */
[----:B------:R-:W-:Y:S01]  /*47a0*/  @!P0 F2FP.PACK_AB R3, R3, R15 ;  /* 0x0000000f0303823e */ /* 0x000fe200000000ff */
[----:B------:R-:W-:Y:S01]  /*47b0*/  @!P0 HADD2.F32 R7, -RZ, R14.H0_H0 ;  /* 0x2000000eff078230 */ /* 0x000fe20000004100 */
[-C--:B------:R-:W-:Y:S02]  /*47c0*/  @!P0 FMUL.FTZ R14, R6, R4.reuse ;  /* 0x00000004060e8220 */ /* 0x080fe40000410000 */
[----:B------:R-:W-:Y:S01]  /*47d0*/  @!P0 MOV R10, R3 ;  /* 0x00000003000a8202 */ /* 0x000fe20000000f00 */
[C---:B------:R-:W-:Y:S02]  /*47e0*/  @!P0 FMUL.FTZ R4, R5.reuse, R4 ;  /* 0x0000000405048220 */ /* 0x040fe40000410000 */
[----:B------:R-:W-:Y:S01]  /*47f0*/  @!P0 FFMA.FTZ R14, R5, R7, -R14 ;  /* 0x00000007050e8223 */ /* 0x000fe2000001080e */
[----:B------:R-:W-:Y:S01]  /*4800*/  @!P0 F2FP.PACK_AB R5, R0, R17 ;  /* 0x000000110005823e */ /* 0x000fe200000000ff */
[----:B------:R-:W-:Y:S03]  /*4810*/  @!P0 FFMA.FTZ R4, R6, R7, R4 ;  /* 0x0000000706048223 */ /* 0x000fe60000010004 */
[----:B------:R-:W-:Y:S02]  /*4820*/  @!P0 MOV R8, R5 ;  /* 0x0000000500088202 */ /* 0x000fe40000000f00 */
[----:B------:R-:W-:Y:S04]  /*4830*/  @!P0 F2FP.PACK_AB R0, R4, R14 ;  /* 0x0000000e0400823e */ /* 0x000fe800000000ff */
[----:B------:R-:W-:Y:S05]  /*4840*/  @!P0 MOV R11, R0 ;  /* 0x00000000000b8202 */ /* 0x000fea0000000f00 */
[----:B------:R1:W-:Y:S02]  /*4850*/  ST.E.128 [R22.64], R8 ;  /* 0x0000000816007985 */ /* 0x0003e4000c101d0a */
.L_x_196:
[----:B------:R-:W-:Y:S05]  /*4860*/  BSYNC B0 ;  /* 0x0000000000007941 */ /* 0x000fea0003800000 */
.L_x_195:
[----:B------:R-:W-:Y:S01]  /*4870*/  ISETP.GE.AND P0, PT, R204, c[0x0][0x1d4], PT ;  /* 0x00007500cc007a0c */ /* 0x000fe20003f06270 */
[----:B------:R-:W-:Y:S01]  /*4880*/  @!UPT UIADD3 URZ, URZ, URZ, URZ ;  /* 0x0000003f3f3ff290 */ /* 0x000fe2000fffe03f */
[----:B------:R-:W-:Y:S11]  /*4890*/  BSSY B0, `(.L_x_197) ;  /* 0x0000038000007945 */ /* 0x000ff60003800000 */
[----:B------:R-:W-:-:S05]  /*48a0*/  @P0 BRA `(.L_x_198) ;  /* 0x0000036000000947 */ /* 0x000fca0003800000 */
[C---:B-1--4-:R-:W-:Y:S01]  /*48b0*/  LEA R22, P0, R204.reuse, R46, 0x1 ;  /* 0x0000002ecc167211 */ /* 0x052fe200078008ff */
[----:B--2---:R-:W1:Y:S03]  /*48c0*/  LDS.128 R8, [R200+0xa000] ;  /* 0x00a00000c8087984 */ /* 0x004e660000000c00 */
[----:B---3--:R-:W-:Y:S02]  /*48d0*/  LEA.HI.X R23, R204, R47, R221, 0x1, P0 ;  /* 0x0000002fcc177211 */ /* 0x008fe400000f0cdd */
[----:B------:R-:W-:Y:S11]  /*48e0*/  ISETP.GE.AND P0, PT, R105, c[0x0][0x27c], PT ;  /* 0x00009f0069007a0c */ /* 0x000ff60003f06270 */
[----:B------:R-:W-:Y:S02]  /*48f0*/  @!UPT UIADD3 URZ, URZ, URZ, URZ ;  /* 0x0000003f3f3ff290 */ /* 0x000fe4000fffe03f */
[----:B------:R-:W-:Y:S01]  /*4900*/  @!P0 HADD2.F32 R0, -RZ, R27.H0_H0 ;  /* 0x2000001bff008230 */ /* 0x000fe20000004100 */
[----:B------:R-:W-:Y:S01]  /*4910*/  @!P0 SHF.R.U64 R4, R18, 0x10, R19 ;  /* 0x0000001012048819 */ /* 0x000fe20000001213 */
[--C-:B------:R-:W-:Y:S01]  /*4920*/  @!P0 HADD2.F32 R6, -RZ, R44.reuse.H0_H0 ;  /* 0x2000002cff068230 */ /* 0x100fe20000004100 */
[----:B------:R-:W-:Y:S01]  /*4930*/  @!P0 SHF.R.U64 R13, R38, 0x10, R39 ;  /* 0x00000010260d8819 */ /* 0x000fe20000001227 */
[----:B------:R-:W-:Y:S01]  /*4940*/  @!P0 HADD2.F32 R15, -RZ, R44.H1_H1 ;  /* 0x3000002cff0f8230 */ /* 0x000fe20000004100 */
[----:B------:R-:W-:Y:S01]  /*4950*/  @!P0 SHF.R.U32.HI R7, RZ, 0x10, R19 ;  /* 0x00000010ff078819 */ /* 0x000fe20000011613 */
[----:B------:R-:W-:Y:S01]  /*4960*/  @!P0 HADD2.F32 R4, -RZ, R4.H0_H0 ;  /* 0x20000004ff048230 */ /* 0x000fe20000004100 */
[----:B------:R-:W-:Y:S01]  /*4970*/  @!P0 SHF.R.U32.HI R17, RZ, 0x10, R39 ;  /* 0x00000010ff118819 */ /* 0x000fe20000011627 */
[----:B------:R-:W-:Y:S02]  /*4980*/  @!P0 HADD2.F32 R13, -RZ, R13.H0_H0 ;  /* 0x2000000dff0d8230 */ /* 0x000fe40000004100 */
[----:B------:R-:W-:Y:S02]  /*4990*/  @!P0 HADD2.F32 R7, -RZ, R7.H0_H0 ;  /* 0x20000007ff078230 */ /* 0x000fe40000004100 */
[----:B------:R-:W-:Y:S01]  /*49a0*/  @!P0 HADD2.F32 R17, -RZ, R17.H0_H0 ;  /* 0x20000011ff118230 */ /* 0x000fe20000004100 */
[----:B-1----:R-:W-:Y:S02]  /*49b0*/  @!P0 MOV R2, R8 ;  /* 0x0000000800028202 */ /* 0x002fe40000000f00 */
[----:B------:R-:W-:Y:S03]  /*49c0*/  @!P0 MOV R3, R9 ;  /* 0x0000000900038202 */ /* 0x000fe60000000f00 */
[--C-:B------:R-:W-:Y:S02]  /*49d0*/  @!P0 HADD2.F32 R5, -RZ, R2.reuse.H1_H1 ;  /* 0x30000002ff058230 */ /* 0x100fe40000004100 */
[----:B------:R-:W-:Y:S02]  /*49e0*/  @!P0 HADD2.F32 R2, -RZ, R2.H0_H0 ;  /* 0x20000002ff028230 */ /* 0x000fe40000004100 */
[--C-:B------:R-:W-:Y:S01]  /*49f0*/  @!P0 HADD2.F32 R12, -RZ, R3.reuse.H1_H1 ;  /* 0x30000003ff0c8230 */ /* 0x100fe20000004100 */
[CC--:B------:R-:W-:Y:S01]  /*4a00*/  @!P0 FMUL.FTZ R14, R5.reuse, R0.reuse ;  /* 0x00000000050e8220 */ /* 0x0c0fe20000410000 */
[----:B------:R-:W-:Y:S01]  /*4a10*/  @!P0 HADD2.F32 R3, -RZ, R3.H0_H0 ;  /* 0x20000003ff038230 */ /* 0x000fe20000004100 */
[C---:B------:R-:W-:Y:S02]  /*4a20*/  @!P0 FMUL.FTZ R0, R2.reuse, R0 ;  /* 0x0000000002008220 */ /* 0x040fe40000410000 */
[-C--:B------:R-:W-:Y:S02]  /*4a30*/  @!P0 FFMA.FTZ R26, R2, R6.reuse, -R14 ;  /* 0x00000006021a8223 */ /* 0x080fe4000001080e */
[----:B------:R-:W-:Y:S01]  /*4a40*/  @!P0 FFMA.FTZ R0, R5, R6, R0 ;  /* 0x0000000605008223 */ /* 0x000fe20000010000 */
[----:B------:R-:W-:Y:S01]  /*4a50*/  @!P0 MOV R5, R10 ;  /* 0x0000000a00058202 */ /* 0x000fe20000000f00 */
[CC--:B------:R-:W-:Y:S02]  /*4a60*/  @!P0 FMUL.FTZ R14, R12.reuse, R4.reuse ;  /* 0x000000040c0e8220 */ /* 0x0c0fe40000410000 */
[C---:B------:R-:W-:Y:S01]  /*4a70*/  @!P0 FMUL.FTZ R2, R3.reuse, R4 ;  /* 0x0000000403028220 */ /* 0x040fe20000410000 */
[----:B------:R-:W-:Y:S01]  /*4a80*/  @!P0 MOV R4, R11 ;  /* 0x0000000b00048202 */ /* 0x000fe20000000f00 */
[-C--:B------:R-:W-:Y:S01]  /*4a90*/  @!P0 FFMA.FTZ R19, R3, R13.reuse, -R14 ;  /* 0x0000000d03138223 */ /* 0x080fe2000001080e */
[----:B------:R-:W-:Y:S01]  /*4aa0*/  @!P0 HADD2.F32 R14, -RZ, R5.H1_H1 ;  /* 0x30000005ff0e8230 */ /* 0x000fe20000004100 */
[----:B------:R-:W-:Y:S01]  /*4ab0*/  @!P0 FFMA.FTZ R2, R12, R13, R2 ;  /* 0x0000000d0c028223 */ /* 0x000fe20000010002 */
[----:B------:R-:W-:Y:S02]  /*4ac0*/  @!P0 HADD2.F32 R3, -RZ, R27.H1_H1 ;  /* 0x3000001bff038230 */ /* 0x000fe40000004100 */
[----:B------:R-:W-:Y:S02]  /*4ad0*/  @!P0 HADD2.F32 R6, -RZ, R5.H0_H0 ;  /* 0x20000005ff068230 */ /* 0x000fe40000004100 */
[----:B------:R-:W-:Y:S01]  /*4ae0*/  @!P0 F2FP.PACK_AB R2, R2, R19 ;  /* 0x000000130202823e */ /* 0x000fe200000000ff */
[--C-:B------:R-:W-:Y:S02]  /*4af0*/  @!P0 HADD2.F32 R5, -RZ, R4.reuse.H0_H0 ;  /* 0x20000004ff058230 */ /* 0x100fe40000004100 */
[----:B------:R-:W-:Y:S01]  /*4b00*/  @!P0 HADD2.F32 R16, -RZ, R4.H1_H1 ;  /* 0x30000004ff108230 */ /* 0x000fe20000004100 */
[-C--:B------:R-:W-:Y:S01]  /*4b10*/  @!P0 FMUL.FTZ R4, R14, R3.reuse ;  /* 0x000000030e048220 */ /* 0x080fe20000410000 */
[----:B------:R-:W-:Y:S01]  /*4b20*/  @!P0 MOV R9, R2 ;  /* 0x0000000200098202 */ /* 0x000fe20000000f00 */
[C---:B------:R-:W-:Y:S02]  /*4b30*/  @!P0 FMUL.FTZ R3, R6.reuse, R3 ;  /* 0x0000000306038220 */ /* 0x040fe40000410000 */
[----:B------:R-:W-:Y:S02]  /*4b40*/  @!P0 FFMA.FTZ R6, R6, R15, -R4 ;  /* 0x0000000f06068223 */ /* 0x000fe40000010804 */
[CC--:B------:R-:W-:Y:S02]  /*4b50*/  @!P0 FMUL.FTZ R4, R5.reuse, R7.reuse ;  /* 0x0000000705048220 */ /* 0x0c0fe40000410000 */
[----:B------:R-:W-:Y:S02]  /*4b60*/  @!P0 FMUL.FTZ R18, R16, R7 ;  /* 0x0000000710128220 */ /* 0x000fe40000410000 */
[----:B------:R-:W-:Y:S02]  /*4b70*/  @!P0 FFMA.FTZ R3, R14, R15, R3 ;  /* 0x0000000f0e038223 */ /* 0x000fe40000010003 */
[-C--:B------:R-:W-:Y:S01]  /*4b80*/  @!P0 FFMA.FTZ R18, R5, R17.reuse, -R18 ;  /* 0x0000001105128223 */ /* 0x080fe20000010812 */
[----:B------:R-:W-:Y:S01]  /*4b90*/  @!P0 F2FP.PACK_AB R5, R0, R26 ;  /* 0x0000001a0005823e */ /* 0x000fe200000000ff */
[----:B------:R-:W-:Y:S01]  /*4ba0*/  @!P0 FFMA.FTZ R4, R16, R17, R4 ;  /* 0x0000001110048223 */ /* 0x000fe20000010004 */
[----:B------:R-:W-:Y:S02]  /*4bb0*/  @!P0 F2FP.PACK_AB R3, R3, R6 ;  /* 0x000000060303823e */ /* 0x000fe400000000ff */
[----:B------:R-:W-:Y:S02]  /*4bc0*/  @!P0 MOV R8, R5 ;  /* 0x0000000500088202 */ /* 0x000fe40000000f00 */
[----:B------:R-:W-:Y:S02]  /*4bd0*/  @!P0 F2FP.PACK_AB R0, R4, R18 ;  /* 0x000000120400823e */ /* 0x000fe400000000ff */
[----:B------:R-:W-:Y:S02]  /*4be0*/  @!P0 MOV R10, R3 ;  /* 0x00000003000a8202 */ /* 0x000fe40000000f00 */
[----:B------:R-:W-:Y:S05]  /*4bf0*/  @!P0 MOV R11, R0 ;  /* 0x00000000000b8202 */ /* 0x000fea0000000f00 */
[----:B------:R1:W-:Y:S02]  /*4c00*/  ST.E.128 [R22.64], R8 ;  /* 0x0000000816007985 */ /* 0x0003e4000c101d0a */
.L_x_198:
[----:B------:R-:W-:Y:S05]  /*4c10*/  BSYNC B0 ;  /* 0x0000000000007941 */ /* 0x000fea0003800000 */
.L_x_197:
[----:B------:R-:W-:Y:S11]  /*4c20*/  ISETP.GE.AND P0, PT, R203, c[0x0][0x1d4], PT ;  /* 0x00007500cb007a0c */ /* 0x000ff60003f06270 */
[----:B------:R-:W-:Y:S02]  /*4c30*/  @!UPT UIADD3 URZ, URZ, URZ, URZ ;  /* 0x0000003f3f3ff290 */ /* 0x000fe4000fffe03f */
        /* <DEDUP_REMOVED lines=32> */
[--C-:B------:R-:W-:Y:S01]  /*4e40*/  @!P0 HADD2.F32 R14, -RZ, R5.reuse.H1_H1 ;  /* 0x30000005ff0e8230 */ /* 0x100fe20000004100 */
        /* <DEDUP_REMOVED lines=21> */
[----:B------:R1:W-:Y:S01]  /*4fa0*/  ST.E.128 [R18.64], R8 ;  /* 0x0000000812007985 */ /* 0x0003e2000c101d0a */
[----:B------:R-:W-:-:S05]  /*4fb0*/  BRA `(.L_x_188) ;  /* 0x00001f1000007947 */ /* 0x000fca0003800000 */
.L_x_185:
        /* <DEDUP_REMOVED lines=37> */
[----:B------:R1:W5:Y:S04]  /*5210*/  @!P0 LDG.E.128 R32, [R8.64] ;  /* 0x0000000a08208981 */ /* 0x000368000c1e1d00 */
[----:B------:R1:W5:Y:S01]  /*5220*/  @!P0 LDG.E.128 R4, [R2.64] ;  /* 0x0000000a02048981 */ /* 0x000362000c1e1d00 */
[----:B------:R-:W-:Y:S11]  /*5230*/  ISETP.GE.AND P0, PT, R25, c[0x0][0x27c], PT ;  /* 0x00009f0019007a0c */ /* 0x000ff60003f06270 */
[----:B------:R-:W-:Y:S02]  /*5240*/  @!UPT UIADD3 URZ, URZ, URZ, URZ ;  /* 0x0000003f3f3ff290 */ /* 0x000fe4000fffe03f */
[----:B------:R1:W5:Y:S04]  /*5250*/  @!P0 LDG.E.128 R40, [R8.64+0x40] ;  /* 0x0000400a08288981 */ /* 0x000368000c1e1d00 */
[----:B------:R1:W5:Y:S01]  /*5260*/  @!P0 LDG.E.128 R16, [R2.64+0x40] ;  /* 0x0000400a02108981 */ /* 0x000362000c1e1d00 */
[----:B------:R-:W-:Y:S11]  /*5270*/  ISETP.GE.AND P0, PT, R24, c[0x0][0x27c], PT ;  /* 0x00009f0018007a0c */ /* 0x000ff60003f06270 */
[----:B------:R-:W-:Y:S02]  /*5280*/  @!UPT UIADD3 URZ, URZ, URZ, URZ ;  /* 0x0000003f3f3ff290 */ /* 0x000fe4000fffe03f */
[----:B------:R1:W5:Y:S04]  /*5290*/  @!P0 LDG.E.128 R48, [R8.64+0x80] ;  /* 0x0000800a08308981 */ /* 0x000368000c1e1d00 */
[----:B------:R1:W5:Y:S02]  /*52a0*/  @!P0 LDG.E.128 R20, [R2.64+0x80] ;  /* 0x0000800a02148981 */ /* 0x000364000c1e1d00 */
.L_x_200:
[----:B------:R-:W-:Y:S05]  /*52b0*/  BSYNC B0 ;  /* 0x0000000000007941 */ /* 0x000fea0003800000 */
.L_x_199:
[----:B------:R2:W3:Y:S04]  /*52c0*/  SHFL.IDX PT, R55, R10, RZ, 0x1c1f ;  /* 0x001c1fff0a377589 */ /* 0x0004e800000e0000 */
[----:B------:R2:W4:Y:S01]  /*52d0*/  SHFL.IDX PT, R54, R11, RZ, 0x1c1f ;  /* 0x001c1fff0b367589 */ /* 0x00052200000e0000 */
[----:B------:R-:W-:-:S05]  /*52e0*/  @P1 BRA `(.L_x_188) ;  /* 0x00001be000001947 */ /* 0x000fca0003800000 */
[----:B------:R-:W-:Y:S01]  /*52f0*/  ISETP.GE.AND P0, PT, R100, c[0x0][0x1d4], PT ;  /* 0x0000750064007a0c */ /* 0x000fe20003f06270 */
[----:B-1---5:R-:W-:Y:S01]  /*5300*/  IMAD.MOV.U32 R2, RZ, RZ, R48 ;  /* 0x000000ffff027224 */ /* 0x022fe200078e0030 */
[----:B------:R-:W-:Y:S01]  /*5310*/  IADD3 R120, -R123, c[0x0][0x1d4], RZ ;  /* 0x000075007b787a10 */ /* 0x000fe20007ffe1ff */
[----:B------:R-:W-:Y:S01]  /*5320*/  IMAD.MOV.U32 R0, RZ, RZ, R49 ;  /* 0x000000ffff007224 */ /* 0x000fe200078e0031 */
[----:B------:R-:W-:Y:S01]  /*5330*/  BSSY B0, `(.L_x_201) ;  /* 0x0000098000007945 */ /* 0x000fe20003800000 */
        /* <DEDUP_REMOVED lines=17> */
[----:B------:R-:W-:Y:S02]  /*5450*/  PRMT R28, R8, 0x5410, R3 ;  /* 0x00005410081c7816 */ /* 0x000fe40000000003 */
[----:B------:R-:W-:Y:S02]  /*5460*/  PRMT R26, R2, 0x5410, R0 ;  /* 0x00005410021a7816 */ /* 0x000fe40000000000 */
[----:B------:R-:W-:Y:S04]  /*5470*/  MOV R0, R16 ;  /* 0x0000001000007202 */ /* 0x000fe80000000f00 */
[----:B--2---:R-:W-:Y:S01]  /*5480*/  PRMT R11, R0, 0x7610, R11 ;  /* 0x00007610000b7816 */ /* 0x004fe2000000000b */
[----:B------:R-:W-:Y:S05]  /*5490*/  IMAD.MOV.U32 R0, RZ, RZ, R17 ;  /* 0x000000ffff007224 */ /* 0x000fea00078e0011 */
[----:B------:R-:W-:Y:S01]  /*54a0*/  PRMT R11, R11, 0x5410, R0 ;  /* 0x000054100b0b7816 */ /* 0x000fe20000000000 */
[----:B------:R-:W-:-:S05]  /*54b0*/  @P0 BRA `(.L_x_202) ;  /* 0x000007f000000947 */ /* 0x000fca0003800000 */
[--C-:B------:R-:W-:Y:S01]  /*54c0*/  IMAD.MOV.U32 R9, RZ, RZ, R5.reuse ;  /* 0x000000ffff097224 */ /* 0x100fe200078e0005 */
[----:B------:R-:W-:Y:S01]  /*54d0*/  LOP3.LUT P2, RZ, R212, 0x2, RZ, 0xc0, !PT ;  /* 0x00000002d4ff7812 */ /* 0x000fe2000784c0ff */
[----:B------:R-:W1:Y:S01]  /*54e0*/  LDS.128 R12, [R99+0x6100] ;  /* 0x00610000630c7984 */ /* 0x000e620000000c00 */
[----:B------:R-:W-:Y:S02]  /*54f0*/  ISETP.GE.AND P0, PT, R100, c[0x0][0x27c], PT ;  /* 0x00009f0064007a0c */ /* 0x000fe40003f06270 */
[----:B------:R-:W-:Y:S02]  /*5500*/  SEL R0, R123, R120, !P2 ;  /* 0x000000787b007207 */ /* 0x000fe40005000000 */
[----:B------:R-:W-:Y:S02]  /*5510*/  MOV R10, R32 ;  /* 0x00000020000a7202 */ /* 0x000fe40000000f00 */
[----:B------:R-:W-:Y:S02]  /*5520*/  SHF.R.S32.HI R2, RZ, 0x1f, R0 ;  /* 0x0000001fff027819 */ /* 0x000fe40000011400 */
[----:B------:R-:W-:Y:S02]  /*5530*/  MOV R45, R33 ;  /* 0x00000021002d7202 */ /* 0x000fe40000000f00 */
[----:B------:R-:W-:Y:S03]  /*5540*/  LEA.HI R0, R2, R0, RZ, 0x4 ;  /* 0x0000000002007211 */ /* 0x000fe600078f20ff */
[----:B------:R-:W-:Y:S01]  /*5550*/  @!P0 HADD2.F32 R30, -RZ, R10.H0_H0 ;  /* 0x2000000aff1e8230 */ /* 0x000fe20000004100 */
[----:B------:R-:W-:Y:S02]  /*5560*/  LEA.HI.SX32 R0, R0, R114, 0x1c ;  /* 0x0000007200007211 */ /* 0x000fe400078fe2ff */
[----:B------:R-:W-:Y:S02]  /*5570*/  @!P0 SHF.R.U32.HI R10, RZ, 0x10, R5 ;  /* 0x00000010ff0a8819 */ /* 0x000fe40000011605 */
[----:B------:R-:W-:Y:S02]  /*5580*/  SHF.R.S32.HI R2, RZ, 0x1f, R0 ;  /* 0x0000001fff027819 */ /* 0x000fe40000011400 */
[----:B------:R-:W-:Y:S02]  /*5590*/  SHF.L.U32 R57, R0, 0x3, RZ ;  /* 0x0000000300397819 */ /* 0x000fe400000006ff */
[----:B------:R-:W-:Y:S02]  /*55a0*/  LEA.HI R0, R2, R0, RZ, 0x3 ;  /* 0x0000000002007211 */ /* 0x000fe400078f18ff */
[----:B------:R-:W-:Y:S03]  /*55b0*/  LOP3.LUT R2, R217, 0x38, R57, 0xf8, !PT ;  /* 0x00000038d9027812 */ /* 0x000fe600078ef839 */
[----:B------:R-:W-:Y:S01]  /*55c0*/  IMAD.SHL.U32 R0, R0, 0x200, RZ ;  /* 0x0000020000007824 */ /* 0x000fe200078e00ff */
[----:B------:R-:W-:Y:S04]  /*55d0*/  LOP3.LUT R2, R2, R218, RZ, 0x3c, !PT ;  /* 0x000000da02027212 */ /* 0x000fe800078e3cff */
[----:B------:R-:W-:Y:S04]  /*55e0*/  LOP3.LUT R0, R0, 0x7ffff000, RZ, 0xc0, !PT ;  /* 0x7ffff00000007812 */ /* 0x000fe800078ec0ff */
[----:B------:R-:W-:Y:S02]  /*55f0*/  IADD3 R0, R2, R0, R219 ;  /* 0x0000000002007210 */ /* 0x000fe40007ffe0db */
[----:B-1----:R-:W-:Y:S02]  /*5600*/  @!P0 MOV R8, R12 ;  /* 0x0000000c00088202 */ /* 0x002fe40000000f00 */
[----:B------:R-:W-:Y:S03]  /*5610*/  SHF.L.U32 R0, R0, 0x1, RZ ;  /* 0x0000000100007819 */ /* 0x000fe600000006ff */
[----:B------:R-:W-:Y:S02]  /*5620*/  @!P0 HADD2.F32 R3, -RZ, R8.H0_H0 ;  /* 0x20000008ff038230 */ /* 0x000fe40000004100 */
[----:B------:R1:W2:Y:S02]  /*5630*/  LDS.128 R36, [R0+0x6100] ;  /* 0x0061000000247984 */ /* 0x0002a40000000c00 */
[----:B-1----:R-:W-:Y:S05]  /*5640*/  IMAD.MOV.U32 R0, RZ, RZ, R4 ;  /* 0x000000ffff007224 */ /* 0x002fea00078e0004 */
[----:B------:R-:W-:Y:S05]  /*5650*/  @!P0 HADD2.F32 R2, -RZ, R0.H0_H0 ;  /* 0x20000000ff028230 */ /* 0x000fea0000004100 */
[-C--:B------:R-:W-:Y:S02]  /*5660*/  @!P0 FMUL.FTZ R0, R3, R2.reuse ;  /* 0x0000000203008220 */ /* 0x080fe40000410000 */
[----:B--2---:R-:W-:Y:S05]  /*5670*/  @!P0 IMAD.MOV.U32 R31, RZ, RZ, R36 ;  /* 0x000000ffff1f8224 */ /* 0x004fea00078e0024 */
[----:B------:R-:W-:Y:S05]  /*5680*/  @!P0 HADD2.F32 R29, -RZ, R31.H0_H0 ;  /* 0x2000001fff1d8230 */ /* 0x000fea0000004100 */
[C---:B------:R-:W-:Y:S01]  /*5690*/  @!P0 FMUL.FTZ R44, R29.reuse, R2 ;  /* 0x000000021d2c8220 */ /* 0x040fe20000410000 */
[----:B------:R-:W-:Y:S01]  /*56a0*/  @!P0 SHF.R.U64 R2, R4, 0x10, R5 ;  /* 0x0000001004028819 */ /* 0x000fe20000001205 */
[-C--:B------:R-:W-:Y:S01]  /*56b0*/  @!P0 FFMA.FTZ R0, R29, R30.reuse, R0 ;  /* 0x0000001e1d008223 */ /* 0x080fe20000010000 */
[----:B------:R-:W-:Y:S01]  /*56c0*/  @!P0 SHF.R.U64 R4, R32, 0x10, R33 ;  /* 0x0000001020048819 */ /* 0x000fe20000001221 */
[----:B------:R-:W-:Y:S01]  /*56d0*/  @!P0 FFMA.FTZ R62, R3, R30, -R44 ;  /* 0x0000001e033e8223 */ /* 0x000fe2000001082c */
[----:B------:R-:W-:Y:S01]  /*56e0*/  @!P0 HADD2.F32 R5, -RZ, R9.H0_H0 ;  /* 0x20000009ff058230 */ /* 0x000fe20000004100 */
[----:B------:R-:W-:Y:S01]  /*56f0*/  @!P0 IMAD.MOV.U32 R44, RZ, RZ, R37 ;  /* 0x000000ffff2c8224 */ /* 0x000fe200078e0025 */
[----:B------:R-:W-:Y:S01]  /*5700*/  @!P0 HADD2.F32 R2, -RZ, R2.H0_H0 ;  /* 0x20000002ff028230 */ /* 0x000fe20000004100 */
[----:B------:R-:W-:Y:S01]  /*5710*/  @!P0 MOV R9, R13 ;  /* 0x0000000d00098202 */ /* 0x000fe20000000f00 */
[----:B------:R-:W-:Y:S02]  /*5720*/  @!P0 HADD2.F32 R29, -RZ, R31.H1_H1 ;  /* 0x3000001fff1d8230 */ /* 0x000fe40000004100 */
[----:B------:R-:W-:Y:S02]  /*5730*/  @!P0 HADD2.F32 R3, -RZ, R8.H1_H1 ;  /* 0x30000008ff038230 */ /* 0x000fe40000004100 */
[----:B------:R-:W-:Y:S01]  /*5740*/  @!P0 HADD2.F32 R8, -RZ, R4.H0_H0 ;  /* 0x20000004ff088230 */ /* 0x000fe20000004100 */
[-C--:B------:R-:W-:Y:S01]  /*5750*/  @!P0 FMUL.FTZ R31, R29, R2.reuse ;  /* 0x000000021d1f8220 */ /* 0x080fe20000410000 */
[----:B------:R-:W-:Y:S01]  /*5760*/  @!P0 HADD2.F32 R30, -RZ, R44.H0_H0 ;  /* 0x2000002cff1e8230 */ /* 0x000fe20000004100 */
[C---:B------:R-:W-:Y:S01]  /*5770*/  @!P0 FMUL.FTZ R2, R3.reuse, R2 ;  /* 0x0000000203028220 */ /* 0x040fe20000410000 */
[----:B------:R-:W-:Y:S01]  /*5780*/  @!P0 HADD2.F32 R4, -RZ, R9.H0_H0 ;  /* 0x20000009ff048230 */ /* 0x000fe20000004100 */
[-C--:B------:R-:W-:Y:S01]  /*5790*/  @!P0 FFMA.FTZ R61, R3, R8.reuse, -R31 ;  /* 0x00000008033d8223 */ /* 0x080fe2000001081f */
[----:B------:R-:W-:Y:S01]  /*57a0*/  @!P0 HADD2.F32 R31, -RZ, R45.H0_H0 ;  /* 0x2000002dff1f8230 */ /* 0x000fe20000004100 */
[-C--:B------:R-:W-:Y:S01]  /*57b0*/  @!P0 FMUL.FTZ R32, R30, R5.reuse ;  /* 0x000000051e208220 */ /* 0x080fe20000410000 */
[----:B------:R-:W-:Y:S01]  /*57c0*/  @!P0 SHF.R.U32.HI R45, RZ, 0x10, R33 ;  /* 0x00000010ff2d8819 */ /* 0x000fe20000011621 */
[----:B------:R-:W-:Y:S01]  /*57d0*/  @!P0 FFMA.FTZ R2, R29, R8, R2 ;  /* 0x000000081d028223 */ /* 0x000fe20000010002 */
[----:B------:R-:W-:Y:S01]  /*57e0*/  @!P0 MOV R29, R38 ;  /* 0x00000026001d8202 */ /* 0x000fe20000000f00 */
[----:B------:R-:W-:Y:S01]  /*57f0*/  @!P0 FMUL.FTZ R3, R4, R5 ;  /* 0x0000000504038220 */ /* 0x000fe20000410000 */
[----:B------:R-:W-:Y:S01]  /*5800*/  @!P0 MOV R8, R14 ;  /* 0x0000000e00088202 */ /* 0x000fe20000000f00 */
[----:B------:R-:W-:Y:S01]  /*5810*/  IMAD.MOV.U32 R5, RZ, RZ, R6 ;  /* 0x000000ffff057224 */ /* 0x000fe200078e0006 */
[----:B------:R-:W-:Y:S01]  /*5820*/  @!P0 SHF.R.U64 R6, R6, 0x10, R7 ;  /* 0x0000001006068819 */ /* 0x000fe20000001207 */
[-C--:B------:R-:W-:Y:S02]  /*5830*/  @!P0 FFMA.FTZ R56, R4, R31.reuse, -R32 ;  /* 0x0000001f04388223 */ /* 0x080fe40000010820 */
[----:B------:R-:W-:Y:S01]  /*5840*/  IMAD.MOV.U32 R4, RZ, RZ, R34 ;  /* 0x000000ffff047224 */ /* 0x000fe200078e0022 */
[----:B------:R-:W-:Y:S01]  /*5850*/  @!P0 HADD2.F32 R5, -RZ, R5.H0_H0 ;  /* 0x20000005ff058230 */ /* 0x000fe20000004100 */
[----:B------:R-:W-:Y:S01]  /*5860*/  @!P0 FFMA.FTZ R3, R30, R31, R3 ;  /* 0x0000001f1e038223 */ /* 0x000fe20000010003 */
[--C-:B------:R-:W-:Y:S02]  /*5870*/  @!P0 HADD2.F32 R30, -RZ, R29.reuse.H0_H0 ;  /* 0x2000001dff1e8230 */ /* 0x100fe40000004100 */
[----:B------:R-:W-:Y:S02]  /*5880*/  @!P0 HADD2.F32 R31, -RZ, R4.H0_H0 ;  /* 0x20000004ff1f8230 */ /* 0x000fe40000004100 */
[----:B------:R-:W-:Y:S01]  /*5890*/  @!P0 HADD2.F32 R4, -RZ, R8.H0_H0 ;  /* 0x20000008ff048230 */ /* 0x000fe20000004100 */
[----:B------:R-:W-:Y:S01]  /*58a0*/  @!P0 FMUL.FTZ R32, R30, R5 ;  /* 0x000000051e208220 */ /* 0x000fe20000410000 */
[----:B------:R-:W-:Y:S03]  /*58b0*/  @!P0 HADD2.F32 R6, -RZ, R6.H0_H0 ;  /* 0x20000006ff068230 */ /* 0x000fe60000004100 */
[C---:B------:R-:W-:Y:S01]  /*58c0*/  @!P0 FFMA.FTZ R60, R4.reuse, R31, -R32 ;  /* 0x0000001f043c8223 */ /* 0x040fe20000010820 */
[----:B------:R-:W-:Y:S01]  /*58d0*/  @!P0 HADD2.F32 R32, -RZ, R29.H1_H1 ;  /* 0x3000001dff208230 */ /* 0x000fe20000004100 */
[----:B------:R-:W-:Y:S01]  /*58e0*/  @!P0 FMUL.FTZ R5, R4, R5 ;  /* 0x0000000504058220 */ /* 0x000fe20000410000 */
[----:B------:R-:W-:Y:S03]  /*58f0*/  @!P0 SHF.R.U64 R4, R34, 0x10, R35 ;  /* 0x0000001022048819 */ /* 0x000fe60000001223 */
[-C--:B------:R-:W-:Y:S02]  /*5900*/  @!P0 FMUL.FTZ R29, R32, R6.reuse ;  /* 0x00000006201d8220 */ /* 0x080fe40000410000 */
[----:B------:R-:W-:Y:S02]  /*5910*/  @!P0 HADD2.F32 R33, -RZ, R4.H0_H0 ;  /* 0x20000004ff218230 */ /* 0x000fe40000004100 */
[----:B------:R-:W-:Y:S02]  /*5920*/  @!P0 HADD2.F32 R4, -RZ, R8.H1_H1 ;  /* 0x30000008ff048230 */ /* 0x000fe40000004100 */
[----:B------:R-:W-:Y:S02]  /*5930*/  @!P0 HADD2.F32 R8, -RZ, R10.H0_H0 ;  /* 0x2000000aff088230 */ /* 0x000fe40000004100 */
[----:B------:R-:W-:Y:S01]  /*5940*/  @!P0 HADD2.F32 R10, -RZ, R44.H1_H1 ;  /* 0x3000002cff0a8230 */ /* 0x000fe20000004100 */
[C---:B------:R-:W-:Y:S01]  /*5950*/  @!P0 FFMA.FTZ R58, R4.reuse, R33, -R29 ;  /* 0x00000021043a8223 */ /* 0x040fe2000001081d */
[----:B------:R-:W-:Y:S01]  /*5960*/  @!P0 HADD2.F32 R29, -RZ, R45.H0_H0 ;  /* 0x2000002dff1d8230 */ /* 0x000fe20000004100 */
[----:B------:R-:W-:Y:S01]  /*5970*/  @!P0 FMUL.FTZ R6, R4, R6 ;  /* 0x0000000604068220 */ /* 0x000fe20000410000 */
[----:B------:R-:W-:Y:S01]  /*5980*/  @!P0 HADD2.F32 R4, -RZ, R9.H1_H1 ;  /* 0x30000009ff048230 */ /* 0x000fe20000004100 */
[----:B------:R-:W-:Y:S01]  /*5990*/  @!P0 FMUL.FTZ R9, R10, R8 ;  /* 0x000000080a098220 */ /* 0x000fe20000410000 */
[----:B------:R-:W-:Y:S01]  /*59a0*/  @!P0 F2FP.PACK_AB R45, R61, R62 ;  /* 0x0000003e3d2d823e */ /* 0x000fe200000000ff */
[--C-:B------:R-:W-:Y:S01]  /*59b0*/  IMAD.MOV.U32 R44, RZ, RZ, R35.reuse ;  /* 0x000000ffff2c7224 */ /* 0x100fe200078e0023 */
[----:B------:R-:W-:Y:S01]  /*59c0*/  @!P0 SHF.R.U32.HI R35, RZ, 0x10, R35 ;  /* 0x00000010ff238819 */ /* 0x000fe20000011623 */
[C---:B------:R-:W-:Y:S01]  /*59d0*/  @!P0 FFMA.FTZ R34, R4.reuse, R29, -R9 ;  /* 0x0000001d04228223 */ /* 0x040fe20000010809 */
[----:B------:R-:W-:Y:S01]  /*59e0*/  @!P0 SHF.R.U32.HI R9, RZ, 0x10, R7 ;  /* 0x00000010ff098819 */ /* 0x000fe20000011607 */
[----:B------:R-:W-:Y:S01]  /*59f0*/  @!P0 FMUL.FTZ R4, R4, R8 ;  /* 0x0000000804048220 */ /* 0x000fe20000410000 */
[----:B------:R-:W-:Y:S01]  /*5a00*/  MOV R8, R7 ;  /* 0x0000000700087202 */ /* 0x000fe20000000f00 */
[----:B------:R-:W-:Y:S01]  /*5a10*/  @!P0 IMAD.MOV.U32 R12, RZ, RZ, R45 ;  /* 0x000000ffff0c8224 */ /* 0x000fe200078e002d */
[----:B------:R-:W-:Y:S01]  /*5a20*/  @!P0 F2FP.PACK_AB R56, R34, R56 ;  /* 0x000000382238823e */ /* 0x000fe200000000ff */
[----:B------:R-:W-:Y:S01]  /*5a30*/  @!P0 IMAD.MOV.U32 R34, RZ, RZ, R39 ;  /* 0x000000ffff228224 */ /* 0x000fe200078e0027 */
[----:B------:R-:W-:Y:S01]  /*5a40*/  @!P0 HADD2.F32 R9, -RZ, R9.H0_H0 ;  /* 0x20000009ff098230 */ /* 0x000fe20000004100 */
[----:B------:R-:W-:Y:S01]  /*5a50*/  @!P0 FFMA.FTZ R4, R10, R29, R4 ;  /* 0x0000001d0a048223 */ /* 0x000fe20000010004 */
[----:B------:R-:W-:Y:S01]  /*5a60*/  @!P0 MOV R13, R56 ;  /* 0x00000038000d8202 */ /* 0x000fe20000000f00 */
[----:B------:R-:W-:Y:S01]  /*5a70*/  @!P0 HADD2.F32 R10, -RZ, R8.H0_H0 ;  /* 0x20000008ff0a8230 */ /* 0x000fe20000004100 */
[----:B------:R-:W-:Y:S01]  /*5a80*/  @!P0 MOV R8, R15 ;  /* 0x0000000f00088202 */ /* 0x000fe20000000f00 */
[----:B------:R-:W-:Y:S01]  /*5a90*/  @!P0 FFMA.FTZ R5, R30, R31, R5 ;  /* 0x0000001f1e058223 */ /* 0x000fe20000010005 */
[----:B------:R-:W-:Y:S01]  /*5aa0*/  @!P0 F2FP.PACK_AB R3, R4, R3 ;  /* 0x000000030403823e */ /* 0x000fe200000000ff */
[----:B------:R-:W-:Y:S01]  /*5ab0*/  @!P0 FFMA.FTZ R6, R32, R33, R6 ;  /* 0x0000002120068223 */ /* 0x000fe20000010006 */
[----:B------:R-:W-:Y:S02]  /*5ac0*/  @!P0 HADD2.F32 R29, -RZ, R34.H0_H0 ;  /* 0x20000022ff1d8230 */ /* 0x000fe40000004100 */
[----:B------:R-:W-:Y:S01]  /*5ad0*/  @!P0 HADD2.F32 R30, -RZ, R44.H0_H0 ;  /* 0x2000002cff1e8230 */ /* 0x000fe20000004100 */
[----:B------:R-:W-:Y:S01]  /*5ae0*/  @!P0 IMAD.MOV.U32 R37, RZ, RZ, R3 ;  /* 0x000000ffff258224 */ /* 0x000fe200078e0003 */
[----:B------:R-:W-:Y:S01]  /*5af0*/  @!P0 HADD2.F32 R7, -RZ, R8.H0_H0 ;  /* 0x20000008ff078230 */ /* 0x000fe20000004100 */
[----:B------:R-:W-:Y:S01]  /*5b00*/  @!P0 FMUL.FTZ R44, R29, R10 ;  /* 0x0000000a1d2c8220 */ /* 0x000fe20000410000 */
[----:B------:R-:W-:Y:S02]  /*5b10*/  @!P0 HADD2.F32 R31, -RZ, R34.H1_H1 ;  /* 0x30000022ff1f8230 */ /* 0x000fe40000004100 */
[----:B------:R-:W-:Y:S01]  /*5b20*/  @!P0 HADD2.F32 R8, -RZ, R8.H1_H1 ;  /* 0x30000008ff088230 */ /* 0x000fe20000004100 */
[C---:B------:R-:W-:Y:S02]  /*5b30*/  @!P0 FFMA.FTZ R44, R7.reuse, R30, -R44 ;  /* 0x0000001e072c8223 */ /* 0x040fe4000001082c */
[----:B------:R-:W-:Y:S01]  /*5b40*/  @!P0 FMUL.FTZ R7, R7, R10 ;  /* 0x0000000a07078220 */ /* 0x000fe20000410000 */
[----:B------:R-:W-:Y:S01]  /*5b50*/  @!P0 HADD2.F32 R10, -RZ, R35.H0_H0 ;  /* 0x20000023ff0a8230 */ /* 0x000fe20000004100 */
[-C--:B------:R-:W-:Y:S02]  /*5b60*/  @!P0 FMUL.FTZ R34, R31, R9.reuse ;  /* 0x000000091f228220 */ /* 0x080fe40000410000 */
[----:B------:R-:W-:Y:S02]  /*5b70*/  @!P0 FFMA.FTZ R7, R29, R30, R7 ;  /* 0x0000001e1d078223 */ /* 0x000fe40000010007 */
[----:B------:R-:W-:Y:S01]  /*5b80*/  @!P0 FFMA.FTZ R35, R8, R10, -R34 ;  /* 0x0000000a08238223 */ /* 0x000fe20000010822 */
[----:B------:R-:W-:Y:S01]  /*5b90*/  @!P0 F2FP.PACK_AB R34, R58, R60 ;  /* 0x0000003c3a22823e */ /* 0x000fe200000000ff */
[----:B------:R-:W-:Y:S01]  /*5ba0*/  @!P0 FMUL.FTZ R8, R8, R9 ;  /* 0x0000000908088220 */ /* 0x000fe20000410000 */
[----:B------:R-:W-:Y:S02]  /*5bb0*/  @!P0 F2FP.PACK_AB R9, R2, R0 ;  /* 0x000000000209823e */ /* 0x000fe400000000ff */
[----:B------:R-:W-:Y:S01]  /*5bc0*/  @!P0 F2FP.PACK_AB R2, R6, R5 ;  /* 0x000000050602823e */ /* 0x000fe200000000ff */
[----:B------:R-:W-:Y:S01]  /*5bd0*/  @!P0 FFMA.FTZ R8, R31, R10, R8 ;  /* 0x0000000a1f088223 */ /* 0x000fe20000010008 */
[----:B------:R-:W-:Y:S01]  /*5be0*/  @!P0 F2FP.PACK_AB R10, R35, R44 ;  /* 0x0000002c230a823e */ /* 0x000fe200000000ff */
[----:B------:R-:W-:Y:S01]  /*5bf0*/  @!P0 IMAD.MOV.U32 R14, RZ, RZ, R34 ;  /* 0x000000ffff0e8224 */ /* 0x000fe200078e0022 */
[----:B------:R-:W-:Y:S02]  /*5c00*/  @!P0 MOV R36, R9 ;  /* 0x0000000900248202 */ /* 0x000fe40000000f00 */
[----:B------:R-:W-:Y:S02]  /*5c10*/  @!P0 F2FP.PACK_AB R0, R8, R7 ;  /* 0x000000070800823e */ /* 0x000fe400000000ff */
[----:B------:R-:W-:Y:S02]  /*5c20*/  @!P0 MOV R15, R10 ;  /* 0x0000000a000f8202 */ /* 0x000fe40000000f00 */
[----:B------:R-:W-:Y:S02]  /*5c30*/  @!P0 MOV R38, R2 ;  /* 0x0000000200268202 */ /* 0x000fe40000000f00 */
[----:B------:R-:W-:Y:S02]  /*5c40*/  @!P0 MOV R39, R0 ;  /* 0x0000000000278202 */ /* 0x000fe40000000f00 */
[C---:B----4-:R-:W-:Y:S04]  /*5c50*/  LEA R2, P0, R77.reuse, R54, 0x1 ;  /* 0x000000364d027211 */ /* 0x050fe800078008ff */
[----:B---3--:R-:W-:Y:S02]  /*5c60*/  LEA.HI.X R3, R77, R55, R108, 0x1, P0 ;  /* 0x000000374d037211 */ /* 0x008fe400000f0c6c */
[C---:B------:R-:W-:Y:S03]  /*5c70*/  ISETP.GE.AND P0, PT, R57.reuse, c[0x0][0x1d4], PT ;  /* 0x0000750039007a0c */ /* 0x040fe60003f06270 */
[----:B------:R1:W-:Y:S10]  /*5c80*/  ST.E.128 [R2.64], R12 ;  /* 0x0000000c02007985 */ /* 0x0003f4000c101d0a */
[----:B------:R-:W-:Y:S05]  /*5c90*/  @!P0 IMAD.WIDE R4, R57, 0x2, R54 ;  /* 0x0000000239048825 */ /* 0x000fea00078e0236 */
[----:B------:R1:W-:Y:S02]  /*5ca0*/  @!P0 ST.E.128 [R4.64], R36 ;  /* 0x0000002404008985 */ /* 0x0003e4000c101d0a */
.L_x_202:
[----:B------:R-:W-:Y:S05]  /*5cb0*/  BSYNC B0 ;  /* 0x0000000000007941 */ /* 0x000fea0003800000 */
.L_x_201:
[----:B------:R-:W-:Y:S01]  /*5cc0*/  ISETP.GE.AND P0, PT, R25, c[0x0][0x1d4], PT ;  /* 0x0000750019007a0c */ /* 0x000fe20003f06270 */
[----:B------:R-:W-:Y:S01]  /*5cd0*/  @!UPT UIADD3 URZ, URZ, URZ, URZ ;  /* 0x0000003f3f3ff290 */ /* 0x000fe2000fffe03f */
[----:B------:R-:W-:Y:S11]  /*5ce0*/  BSSY B0, `(.L_x_203) ;  /* 0x0000079000007945 */ /* 0x000ff60003800000 */
[----:B------:R-:W-:-:S05]  /*5cf0*/  @P0 BRA `(.L_x_204) ;  /* 0x0000077000000947 */ /* 0x000fca0003800000 */
[----:B------:R-:W-:Y:S01]  /*5d00*/  LOP3.LUT P1, RZ, R212, 0x4, RZ, 0xc0, !PT ;  /* 0x00000004d4ff7812 */ /* 0x000fe2000782c0ff */
[----:B-1----:R-:W1:Y:S01]  /*5d10*/  LDS.128 R12, [R98+0x6100] ;  /* 0x00610000620c7984 */ /* 0x002e620000000c00 */
[----:B------:R-:W-:Y:S02]  /*5d20*/  ISETP.GE.AND P0, PT, R25, c[0x0][0x27c], PT ;  /* 0x00009f0019007a0c */ /* 0x000fe40003f06270 */
[----:B------:R-:W-:Y:S04]  /*5d30*/  SEL R0, R123, R120, !P1 ;  /* 0x000000787b007207 */ /* 0x000fe80004800000 */
[----:B------:R-:W-:Y:S04]  /*5d40*/  SHF.R.S32.HI R2, RZ, 0x1f, R0 ;  /* 0x0000001fff027819 */ /* 0x000fe80000011400 */
[----:B------:R-:W-:Y:S03]  /*5d50*/  LEA.HI R0, R2, R0, RZ, 0x4 ;  /* 0x0000000002007211 */ /* 0x000fe600078f20ff */
[--C-:B------:R-:W-:Y:S01]  /*5d60*/  @!P0 SHF.R.U64 R7, R16, 0x10, R17.reuse ;  /* 0x0000001010078819 */ /* 0x100fe20000001211 */
[--C-:B------:R-:W-:Y:S01]  /*5d70*/  @!P0 HADD2.F32 R8, -RZ, R46.reuse.H0_H0 ;  /* 0x2000002eff088230 */ /* 0x100fe20000004100 */
[----:B------:R-:W-:Y:S01]  /*5d80*/  LEA.HI.SX32 R0, R0, R113, 0x1c ;  /* 0x0000007100007211 */ /* 0x000fe200078fe2ff */
[----:B------:R-:W-:Y:S01]  /*5d90*/  @!P0 HADD2.F32 R10, -RZ, R46.H1_H1 ;  /* 0x3000002eff0a8230 */ /* 0x000fe20000004100 */
[----:B------:R-:W-:Y:S01]  /*5da0*/  @!P0 SHF.R.U32.HI R5, RZ, 0x10, R17 ;  /* 0x00000010ff058819 */ /* 0x000fe20000011611 */
[----:B------:R-:W-:Y:S01]  /*5db0*/  @!P0 HADD2.F32 R7, -RZ, R7.H0_H0 ;  /* 0x20000007ff078230 */ /* 0x000fe20000004100 */
[----:B------:R-:W-:Y:S02]  /*5dc0*/  SHF.R.S32.HI R2, RZ, 0x1f, R0 ;  /* 0x0000001fff027819 */ /* 0x000fe40000011400 */
[----:B------:R-:W-:Y:S01]  /*5dd0*/  SHF.L.U32 R36, R0, 0x3, RZ ;  /* 0x0000000300247819 */ /* 0x000fe200000006ff */
[----:B------:R-:W-:Y:S01]  /*5de0*/  @!P0 HADD2.F32 R5, -RZ, R5.H0_H0 ;  /* 0x20000005ff058230 */ /* 0x000fe20000004100 */
[----:B------:R-:W-:Y:S02]  /*5df0*/  LEA.HI R0, R2, R0, RZ, 0x3 ;  /* 0x0000000002007211 */ /* 0x000fe400078f18ff */
[--C-:B------:R-:W-:Y:S02]  /*5e00*/  @!P0 SHF.R.U32.HI R30, RZ, 0x10, R41.reuse ;  /* 0x00000010ff1e8819 */ /* 0x100fe40000011629 */
[----:B------:R-:W-:Y:S01]  /*5e10*/  @!P0 SHF.R.U64 R31, R40, 0x10, R41 ;  /* 0x00000010281f8819 */ /* 0x000fe20000001229 */
[----:B------:R-:W-:Y:S01]  /*5e20*/  IMAD.SHL.U32 R0, R0, 0x200, RZ ;  /* 0x0000020000007824 */ /* 0x000fe200078e00ff */
[----:B------:R-:W-:Y:S04]  /*5e30*/  LOP3.LUT R2, R217, 0x38, R36, 0xf8, !PT ;  /* 0x00000038d9027812 */ /* 0x000fe800078ef824 */
[----:B------:R-:W-:Y:S02]  /*5e40*/  LOP3.LUT R2, R2, R218, RZ, 0x3c, !PT ;  /* 0x000000da02027212 */ /* 0x000fe400078e3cff */
[----:B------:R-:W-:Y:S01]  /*5e50*/  LOP3.LUT R0, R0, 0x7ffff000, RZ, 0xc0, !PT ;  /* 0x7ffff00000007812 */ /* 0x000fe200078ec0ff */
[----:B-1----:R-:W-:Y:S03]  /*5e60*/  @!P0 IMAD.MOV.U32 R6, RZ, RZ, R12 ;  /* 0x000000ffff068224 */ /* 0x002fe600078e000c */
[----:B------:R-:W-:Y:S01]  /*5e70*/  IADD3 R0, R2, R0, R219 ;  /* 0x0000000002007210 */ /* 0x000fe20007ffe0db */
[----:B------:R-:W-:Y:S03]  /*5e80*/  @!P0 HADD2.F32 R2, -RZ, R11.H0_H0 ;  /* 0x2000000bff028230 */ /* 0x000fe60000004100 */
[----:B------:R-:W-:Y:S01]  /*5e90*/  SHF.L.U32 R0, R0, 0x1, RZ ;  /* 0x0000000100007819 */ /* 0x000fe200000006ff */
[----:B------:R-:W-:Y:S04]  /*5ea0*/  @!P0 HADD2.F32 R3, -RZ, R6.H0_H0 ;  /* 0x20000006ff038230 */ /* 0x000fe80000004100 */
[----:B------:R1:W2:Y:S02]  /*5eb0*/  LDS.128 R32, [R0+0x6100] ;  /* 0x0061000000207984 */ /* 0x0002a40000000c00 */
[C---:B-1----:R-:W-:Y:S02]  /*5ec0*/  @!P0 FMUL.FTZ R0, R3.reuse, R2 ;  /* 0x0000000203008220 */ /* 0x042fe40000410000 */
[----:B--2---:R-:W-:Y:S01]  /*5ed0*/  @!P0 IMAD.MOV.U32 R16, RZ, RZ, R33 ;  /* 0x000000ffff108224 */ /* 0x004fe200078e0021 */
[----:B------:R-:W-:Y:S04]  /*5ee0*/  @!P0 MOV R29, R32 ;  /* 0x00000020001d8202 */ /* 0x000fe80000000f00 */
[--C-:B------:R-:W-:Y:S02]  /*5ef0*/  @!P0 HADD2.F32 R9, -RZ, R16.reuse.H0_H0 ;  /* 0x20000010ff098230 */ /* 0x100fe40000004100 */
[----:B------:R-:W-:Y:S05]  /*5f00*/  @!P0 HADD2.F32 R4, -RZ, R29.H0_H0 ;  /* 0x2000001dff048230 */ /* 0x000fea0000004100 */
[C---:B------:R-:W-:Y:S02]  /*5f10*/  @!P0 FMUL.FTZ R2, R4.reuse, R2 ;  /* 0x0000000204028220 */ /* 0x040fe40000410000 */
[-C--:B------:R-:W-:Y:S01]  /*5f20*/  @!P0 FFMA.FTZ R0, R4, R8.reuse, R0 ;  /* 0x0000000804008223 */ /* 0x080fe20000010000 */
[----:B------:R-:W-:Y:S01]  /*5f30*/  @!P0 MOV R4, R13 ;  /* 0x0000000d00048202 */ /* 0x000fe20000000f00 */
[----:B------:R-:W-:Y:S01]  /*5f40*/  @!P0 FFMA.FTZ R38, R3, R8, -R2 ;  /* 0x0000000803268223 */ /* 0x000fe20000010802 */
[----:B------:R-:W-:Y:S02]  /*5f50*/  @!P0 HADD2.F32 R3, -RZ, R11.H1_H1 ;  /* 0x3000000bff038230 */ /* 0x000fe40000004100 */
[----:B------:R-:W-:Y:S02]  /*5f60*/  @!P0 HADD2.F32 R11, -RZ, R16.H1_H1 ;  /* 0x30000010ff0b8230 */ /* 0x000fe40000004100 */
[----:B------:R-:W-:Y:S01]  /*5f70*/  @!P0 HADD2.F32 R2, -RZ, R4.H0_H0 ;  /* 0x20000004ff028230 */ /* 0x000fe20000004100 */
[-C--:B------:R-:W-:Y:S01]  /*5f80*/  @!P0 FMUL.FTZ R8, R9, R3.reuse ;  /* 0x0000000309088220 */ /* 0x080fe20000410000 */
[----:B------:R-:W-:Y:S03]  /*5f90*/  @!P0 HADD2.F32 R16, -RZ, R30.H0_H0 ;  /* 0x2000001eff108230 */ /* 0x000fe60000004100 */
[C---:B------:R-:W-:Y:S01]  /*5fa0*/  @!P0 FFMA.FTZ R37, R2.reuse, R10, -R8 ;  /* 0x0000000a02258223 */ /* 0x040fe20000010808 */
[----:B------:R-:W-:Y:S01]  /*5fb0*/  @!P0 HADD2.F32 R8, -RZ, R29.H1_H1 ;  /* 0x3000001dff088230 */ /* 0x000fe20000004100 */
[----:B------:R-:W-:Y:S01]  /*5fc0*/  @!P0 FMUL.FTZ R3, R2, R3 ;  /* 0x0000000302038220 */ /* 0x000fe20000410000 */
[----:B------:R-:W-:Y:S01]  /*5fd0*/  @!P0 HADD2.F32 R2, -RZ, R4.H1_H1 ;  /* 0x30000004ff028230 */ /* 0x000fe20000004100 */
[-C--:B------:R-:W-:Y:S02]  /*5fe0*/  @!P0 FMUL.FTZ R4, R11, R5.reuse ;  /* 0x000000050b048220 */ /* 0x080fe40000410000 */
[----:B------:R-:W-:Y:S02]  /*5ff0*/  @!P0 IMAD.MOV.U32 R29, RZ, RZ, R34 ;  /* 0x000000ffff1d8224 */ /* 0x000fe400078e0022 */
[C---:B------:R-:W-:Y:S02]  /*6000*/  @!P0 FFMA.FTZ R17, R2.reuse, R16, -R4 ;  /* 0x0000001002118223 */ /* 0x040fe40000010804 */
[----:B------:R-:W-:Y:S01]  /*6010*/  @!P0 FMUL.FTZ R4, R2, R5 ;  /* 0x0000000502048220 */ /* 0x000fe20000410000 */
[----:B------:R-:W-:Y:S02]  /*6020*/  @!P0 HADD2.F32 R5, -RZ, R31.H0_H0 ;  /* 0x2000001fff058230 */ /* 0x000fe40000004100 */
[----:B------:R-:W-:Y:S01]  /*6030*/  @!P0 HADD2.F32 R2, -RZ, R6.H1_H1 ;  /* 0x30000006ff028230 */ /* 0x000fe20000004100 */
[----:B------:R-:W-:Y:S01]  /*6040*/  @!P0 FMUL.FTZ R6, R8, R7 ;  /* 0x0000000708068220 */ /* 0x000fe20000410000 */
[----:B------:R-:W-:Y:S03]  /*6050*/  @!P0 F2FP.PACK_AB R30, R17, R37 ;  /* 0x00000025111e823e */ /* 0x000fe600000000ff */
[C---:B------:R-:W-:Y:S02]  /*6060*/  @!P0 FFMA.FTZ R6, R2.reuse, R5, -R6 ;  /* 0x0000000502068223 */ /* 0x040fe40000010806 */
[----:B------:R-:W-:Y:S01]  /*6070*/  @!P0 FMUL.FTZ R2, R2, R7 ;  /* 0x0000000702028220 */ /* 0x000fe20000410000 */
[----:B------:R-:W-:Y:S01]  /*6080*/  @!P0 HADD2.F32 R7, -RZ, R29.H0_H0 ;  /* 0x2000001dff078230 */ /* 0x000fe20000004100 */
[----:B------:R-:W-:Y:S01]  /*6090*/  @!P0 IMAD.MOV.U32 R13, RZ, RZ, R30 ;  /* 0x000000ffff0d8224 */ /* 0x000fe200078e001e */
[----:B------:R-:W-:Y:S01]  /*60a0*/  @!P0 F2FP.PACK_AB R17, R6, R38 ;  /* 0x000000260611823e */ /* 0x000fe200000000ff */
[----:B------:R-:W-:Y:S01]  /*60b0*/  @!P0 FFMA.FTZ R2, R8, R5, R2 ;  /* 0x0000000508028223 */ /* 0x000fe20000010002 */
[--C-:B------:R-:W-:Y:S01]  /*60c0*/  @!P0 HADD2.F32 R5, -RZ, R26.reuse.H0_H0 ;  /* 0x2000001aff058230 */ /* 0x100fe20000004100 */
[----:B------:R-:W-:Y:S01]  /*60d0*/  @!P0 FFMA.FTZ R3, R9, R10, R3 ;  /* 0x0000000a09038223 */ /* 0x000fe20000010003 */
[----:B------:R-:W-:Y:S01]  /*60e0*/  @!P0 MOV R9, R14 ;  /* 0x0000000e00098202 */ /* 0x000fe20000000f00 */
[----:B------:R-:W-:Y:S01]  /*60f0*/  @!P0 FFMA.FTZ R4, R11, R16, R4 ;  /* 0x000000100b048223 */ /* 0x000fe20000010004 */
[----:B------:R-:W-:Y:S01]  /*6100*/  @!P0 HADD2.F32 R8, -RZ, R47.H0_H0 ;  /* 0x2000002fff088230 */ /* 0x000fe20000004100 */
[C---:B------:R-:W-:Y:S01]  /*6110*/  @!P0 FMUL.FTZ R11, R7.reuse, R5 ;  /* 0x00000005070b8220 */ /* 0x040fe20000410000 */
[--C-:B------:R-:W-:Y:S01]  /*6120*/  @!P0 SHF.R.U64 R16, R18, 0x10, R19.reuse ;  /* 0x0000001012108819 */ /* 0x100fe20000001213 */
[----:B------:R-:W-:Y:S01]  /*6130*/  @!P0 HADD2.F32 R6, -RZ, R9.H0_H0 ;  /* 0x20000009ff068230 */ /* 0x000fe20000004100 */
[----:B------:R-:W-:Y:S01]  /*6140*/  @!P0 MOV R12, R17 ;  /* 0x00000011000c8202 */ /* 0x000fe20000000f00 */
[----:B------:R-:W-:Y:S01]  /*6150*/  @!P0 HADD2.F32 R18, -RZ, R47.H1_H1 ;  /* 0x3000002fff128230 */ /* 0x000fe20000004100 */
[----:B------:R-:W-:Y:S01]  /*6160*/  @!P0 SHF.R.U32.HI R10, RZ, 0x10, R19 ;  /* 0x00000010ff0a8819 */ /* 0x000fe20000011613 */
[----:B------:R-:W-:Y:S01]  /*6170*/  @!P0 IMAD.MOV.U32 R19, RZ, RZ, R35 ;  /* 0x000000ffff138224 */ /* 0x000fe200078e0023 */
[----:B------:R-:W-:Y:S01]  /*6180*/  @!P0 SHF.R.U64 R30, R42, 0x10, R43 ;  /* 0x000000102a1e8819 */ /* 0x000fe2000000122b */
[----:B------:R-:W-:Y:S01]  /*6190*/  @!P0 FMUL.FTZ R5, R6, R5 ;  /* 0x0000000506058220 */ /* 0x000fe20000410000 */
[----:B------:R-:W-:Y:S01]  /*61a0*/  @!P0 F2FP.PACK_AB R3, R4, R3 ;  /* 0x000000030403823e */ /* 0x000fe200000000ff */
[-C--:B------:R-:W-:Y:S01]  /*61b0*/  @!P0 FFMA.FTZ R37, R6, R8.reuse, -R11 ;  /* 0x0000000806258223 */ /* 0x080fe2000001080b */
[--C-:B------:R-:W-:Y:S01]  /*61c0*/  @!P0 HADD2.F32 R17, -RZ, R19.reuse.H0_H0 ;  /* 0x20000013ff118230 */ /* 0x100fe20000004100 */
[----:B------:R-:W-:Y:S01]  /*61d0*/  @!P0 FFMA.FTZ R5, R7, R8, R5 ;  /* 0x0000000807058223 */ /* 0x000fe20000010005 */
[----:B------:R-:W-:Y:S01]  /*61e0*/  @!P0 MOV R8, R15 ;  /* 0x0000000f00088202 */ /* 0x000fe20000000f00 */
[----:B------:R-:W-:Y:S01]  /*61f0*/  @!P0 IMAD.MOV.U32 R33, RZ, RZ, R3 ;  /* 0x000000ffff218224 */ /* 0x000fe200078e0003 */
[----:B------:R-:W-:Y:S01]  /*6200*/  @!P0 HADD2.F32 R7, -RZ, R26.H1_H1 ;  /* 0x3000001aff078230 */ /* 0x000fe20000004100 */
[----:B------:R-:W-:Y:S01]  /*6210*/  @!P0 SHF.R.U32.HI R26, RZ, 0x10, R43 ;  /* 0x00000010ff1a8819 */ /* 0x000fe2000001162b */
[----:B------:R-:W-:Y:S02]  /*6220*/  @!P0 HADD2.F32 R11, -RZ, R10.H0_H0 ;  /* 0x2000000aff0b8230 */ /* 0x000fe40000004100 */
[----:B------:R-:W-:Y:S01]  /*6230*/  @!P0 HADD2.F32 R6, -RZ, R8.H0_H0 ;  /* 0x20000008ff068230 */ /* 0x000fe20000004100 */
[-C--:B------:R-:W-:Y:S01]  /*6240*/  @!P0 FMUL.FTZ R31, R17, R7.reuse ;  /* 0x00000007111f8220 */ /* 0x080fe20000410000 */
[----:B------:R-:W-:Y:S02]  /*6250*/  @!P0 HADD2.F32 R19, -RZ, R19.H1_H1 ;  /* 0x30000013ff138230 */ /* 0x000fe40000004100 */
[----:B------:R-:W-:Y:S01]  /*6260*/  @!P0 HADD2.F32 R26, -RZ, R26.H0_H0 ;  /* 0x2000001aff1a8230 */ /* 0x000fe20000004100 */
[C---:B------:R-:W-:Y:S01]  /*6270*/  @!P0 FFMA.FTZ R31, R6.reuse, R18, -R31 ;  /* 0x00000012061f8223 */ /* 0x040fe2000001081f */
[----:B------:R-:W-:Y:S01]  /*6280*/  @!P0 HADD2.F32 R10, -RZ, R16.H0_H0 ;  /* 0x20000010ff0a8230 */ /* 0x000fe20000004100 */
[----:B------:R-:W-:Y:S01]  /*6290*/  @!P0 FMUL.FTZ R7, R6, R7 ;  /* 0x0000000706078220 */ /* 0x000fe20000410000 */
[----:B------:R-:W-:Y:S01]  /*62a0*/  @!P0 HADD2.F32 R6, -RZ, R8.H1_H1 ;  /* 0x30000008ff068230 */ /* 0x000fe20000004100 */
[-C--:B------:R-:W-:Y:S01]  /*62b0*/  @!P0 FMUL.FTZ R8, R19, R11.reuse ;  /* 0x0000000b13088220 */ /* 0x080fe20000410000 */
[----:B------:R-:W-:Y:S03]  /*62c0*/  @!P0 HADD2.F32 R16, -RZ, R29.H1_H1 ;  /* 0x3000001dff108230 */ /* 0x000fe60000004100 */
[C---:B------:R-:W-:Y:S02]  /*62d0*/  @!P0 FFMA.FTZ R29, R6.reuse, R26, -R8 ;  /* 0x0000001a061d8223 */ /* 0x040fe40000010808 */
[----:B------:R-:W-:Y:S01]  /*62e0*/  @!P0 FMUL.FTZ R8, R6, R11 ;  /* 0x0000000b06088220 */ /* 0x000fe20000410000 */
[----:B------:R-:W-:Y:S02]  /*62f0*/  @!P0 HADD2.F32 R11, -RZ, R30.H0_H0 ;  /* 0x2000001eff0b8230 */ /* 0x000fe40000004100 */
[----:B------:R-:W-:Y:S01]  /*6300*/  @!P0 F2FP.PACK_AB R29, R29, R31 ;  /* 0x0000001f1d1d823e */ /* 0x000fe200000000ff */
[----:B------:R-:W-:Y:S01]  /*6310*/  @!P0 HADD2.F32 R6, -RZ, R9.H1_H1 ;  /* 0x30000009ff068230 */ /* 0x000fe20000004100 */
[-C--:B------:R-:W-:Y:S02]  /*6320*/  @!P0 FMUL.FTZ R9, R16, R10.reuse ;  /* 0x0000000a10098220 */ /* 0x080fe40000410000 */
[----:B------:R-:W-:Y:S02]  /*6330*/  @!P0 MOV R15, R29 ;  /* 0x0000001d000f8202 */ /* 0x000fe40000000f00 */
[C---:B------:R-:W-:Y:S02]  /*6340*/  @!P0 FFMA.FTZ R9, R6.reuse, R11, -R9 ;  /* 0x0000000b06098223 */ /* 0x040fe40000010809 */
[----:B------:R-:W-:Y:S03]  /*6350*/  @!P0 FMUL.FTZ R6, R6, R10 ;  /* 0x0000000a06068220 */ /* 0x000fe60000410000 */
[----:B------:R-:W-:Y:S01]  /*6360*/  @!P0 F2FP.PACK_AB R10, R9, R37 ;  /* 0x00000025090a823e */ /* 0x000fe200000000ff */
[----:B------:R-:W-:Y:S01]  /*6370*/  @!P0 FFMA.FTZ R6, R16, R11, R6 ;  /* 0x0000000b10068223 */ /* 0x000fe20000010006 */
[----:B------:R-:W-:Y:S01]  /*6380*/  @!P0 F2FP.PACK_AB R9, R2, R0 ;  /* 0x000000000209823e */ /* 0x000fe200000000ff */
[----:B------:R-:W-:Y:S02]  /*6390*/  @!P0 FFMA.FTZ R7, R17, R18, R7 ;  /* 0x0000001211078223 */ /* 0x000fe40000010007 */
[----:B------:R-:W-:Y:S01]  /*63a0*/  @!P0 FFMA.FTZ R8, R19, R26, R8 ;  /* 0x0000001a13088223 */ /* 0x000fe20000010008 */
[----:B------:R-:W-:Y:S01]  /*63b0*/  @!P0 F2FP.PACK_AB R2, R6, R5 ;  /* 0x000000050602823e */ /* 0x000fe200000000ff */
[----:B------:R-:W-:Y:S01]  /*63c0*/  @!P0 IMAD.MOV.U32 R14, RZ, RZ, R10 ;  /* 0x000000ffff0e8224 */ /* 0x000fe200078e000a */
[----:B------:R-:W-:Y:S02]  /*63d0*/  @!P0 MOV R32, R9 ;  /* 0x0000000900208202 */ /* 0x000fe40000000f00 */
[----:B------:R-:W-:Y:S02]  /*63e0*/  @!P0 F2FP.PACK_AB R0, R8, R7 ;  /* 0x000000070800823e */ /* 0x000fe400000000ff */
        /* <DEDUP_REMOVED lines=8> */
.L_x_204:
[----:B------:R-:W-:Y:S05]  /*6470*/  BSYNC B0 ;  /* 0x0000000000007941 */ /* 0x000fea0003800000 */
.L_x_203:
[----:B------:R-:W-:Y:S11]  /*6480*/  ISETP.GE.AND P0, PT, R24, c[0x0][0x1d4], PT ;  /* 0x0000750018007a0c */ /* 0x000ff60003f06270 */
[----:B------:R-:W-:Y:S02]  /*6490*/  @!UPT UIADD3 URZ, URZ, URZ, URZ ;  /* 0x0000003f3f3ff290 */ /* 0x000fe4000fffe03f */
[----:B------:R-:W-:-:S05]  /*64a0*/  @P0 BRA `(.L_x_188) ;  /* 0x00000a2000000947 */ /* 0x000fca0003800000 */
[----:B------:R-:W-:Y:S01]  /*64b0*/  LOP3.LUT P1, RZ, R212, 0x8, RZ, 0xc0, !PT ;  /* 0x00000008d4ff7812 */ /* 0x000fe2000782c0ff */
[----:B-1----:R-:W1:Y:S01]  /*64c0*/  LDS.128 R12, [R97+0x6100] ;  /* 0x00610000610c7984 */ /* 0x002e620000000c00 */
[----:B------:R-:W-:Y:S02]  /*64d0*/  ISETP.GE.AND P0, PT, R24, c[0x0][0x27c], PT ;  /* 0x00009f0018007a0c */ /* 0x000fe40003f06270 */
[----:B------:R-:W-:Y:S04]  /*64e0*/  SEL R0, R123, R120, !P1 ;  /* 0x000000787b007207 */ /* 0x000fe80004800000 */
[----:B------:R-:W-:Y:S04]  /*64f0*/  SHF.R.S32.HI R2, RZ, 0x1f, R0 ;  /* 0x0000001fff027819 */ /* 0x000fe80000011400 */
[----:B------:R-:W-:Y:S03]  /*6500*/  LEA.HI R0, R2, R0, RZ, 0x4 ;  /* 0x0000000002007211 */ /* 0x000fe600078f20ff */
[--C-:B------:R-:W-:Y:S01]  /*6510*/  @!P0 HADD2.F32 R8, -RZ, R52.reuse.H0_H0 ;  /* 0x20000034ff088230 */ /* 0x100fe20000004100 */
[----:B------:R-:W-:Y:S01]  /*6520*/  LEA.HI.SX32 R0, R0, R112, 0x1c ;  /* 0x0000007000007211 */ /* 0x000fe200078fe2ff */
[----:B------:R-:W-:Y:S01]  /*6530*/  @!P0 HADD2.F32 R10, -RZ, R52.H1_H1 ;  /* 0x30000034ff0a8230 */ /* 0x000fe20000004100 */
[----:B------:R-:W-:Y:S02]  /*6540*/  @!P0 SHF.R.U32.HI R6, RZ, 0x10, R21 ;  /* 0x00000010ff068819 */ /* 0x000fe40000011615 */
[----:B------:R-:W-:Y:S02]  /*6550*/  SHF.R.S32.HI R2, RZ, 0x1f, R0 ;  /* 0x0000001fff027819 */ /* 0x000fe40000011400 */
[----:B------:R-:W-:Y:S02]  /*6560*/  SHF.L.U32 R29, R0, 0x3, RZ ;  /* 0x00000003001d7819 */ /* 0x000fe400000006ff */
[----:B------:R-:W-:Y:S02]  /*6570*/  LEA.HI R0, R2, R0, RZ, 0x3 ;  /* 0x0000000002007211 */ /* 0x000fe400078f18ff */
[----:B------:R-:W-:Y:S02]  /*6580*/  LOP3.LUT R2, R217, 0x38, R29, 0xf8, !PT ;  /* 0x00000038d9027812 */ /* 0x000fe400078ef81d */
[----:B------:R-:W-:Y:S02]  /*6590*/  SHF.L.U32 R0, R0, 0x9, RZ ;  /* 0x0000000900007819 */ /* 0x000fe400000006ff */
[----:B------:R-:W-:Y:S02]  /*65a0*/  LOP3.LUT R2, R2, R218, RZ, 0x3c, !PT ;  /* 0x000000da02027212 */ /* 0x000fe400078e3cff */
[----:B------:R-:W-:Y:S02]  /*65b0*/  LOP3.LUT R0, R0, 0x7ffff000, RZ, 0xc0, !PT ;  /* 0x7ffff00000007812 */ /* 0x000fe400078ec0ff */
[----:B------:R-:W-:Y:S02]  /*65c0*/  @!P0 SHF.R.U32.HI R16, RZ, 0x10, R49 ;  /* 0x00000010ff108819 */ /* 0x000fe40000011631 */
[----:B------:R-:W-:Y:S01]  /*65d0*/  IADD3 R0, R2, R0, R219 ;  /* 0x0000000002007210 */ /* 0x000fe20007ffe0db */
[----:B------:R-:W-:Y:S01]  /*65e0*/  @!P0 HADD2.F32 R2, -RZ, R27.H0_H0 ;  /* 0x2000001bff028230 */ /* 0x000fe20000004100 */
[----:B------:R-:W-:Y:S01]  /*65f0*/  @!P0 SHF.R.U64 R7, R20, 0x10, R21 ;  /* 0x0000001014078819 */ /* 0x000fe20000001215 */
[----:B------:R-:W-:Y:S01]  /*6600*/  @!P0 HADD2.F32 R16, -RZ, R16.H0_H0 ;  /* 0x20000010ff108230 */ /* 0x000fe20000004100 */
[----:B------:R-:W-:Y:S01]  /*6610*/  @!P0 SHF.R.U64 R18, R48, 0x10, R49 ;  /* 0x0000001030128819 */ /* 0x000fe20000001231 */
[----:B------:R-:W-:Y:S01]  /*6620*/  IMAD.SHL.U32 R0, R0, 0x2, RZ ;  /* 0x0000000200007824 */ /* 0x000fe200078e00ff */
[----:B-1----:R-:W-:Y:S02]  /*6630*/  @!P0 MOV R5, R12 ;  /* 0x0000000c00058202 */ /* 0x002fe40000000f00 */
[----:B------:R-:W-:Y:S02]  /*6640*/  @!P0 SHF.R.U64 R26, R50, 0x10, R51 ;  /* 0x00000010321a8819 */ /* 0x000fe40000001233 */
[----:B------:R1:W2:Y:S01]  /*6650*/  LDS.128 R32, [R0+0x6100] ;  /* 0x0061000000207984 */ /* 0x0002a20000000c00 */
[----:B------:R-:W-:Y:S05]  /*6660*/  @!P0 HADD2.F32 R3, -RZ, R5.H0_H0 ;  /* 0x20000005ff038230 */ /* 0x000fea0000004100 */
[C---:B-1----:R-:W-:Y:S02]  /*6670*/  @!P0 FMUL.FTZ R0, R3.reuse, R2 ;  /* 0x0000000203008220 */ /* 0x042fe40000410000 */
[----:B--2---:R-:W-:Y:S01]  /*6680*/  @!P0 IMAD.MOV.U32 R17, RZ, RZ, R32 ;  /* 0x000000ffff118224 */ /* 0x004fe200078e0020 */
[----:B------:R-:W-:Y:S02]  /*6690*/  @!P0 MOV R11, R33 ;  /* 0x00000021000b8202 */ /* 0x000fe40000000f00 */
[----:B------:R-:W-:Y:S02]  /*66a0*/  @!P0 MOV R21, R34 ;  /* 0x0000002200158202 */ /* 0x000fe40000000f00 */
[----:B------:R-:W-:Y:S02]  /*66b0*/  @!P0 HADD2.F32 R4, -RZ, R17.H0_H0 ;  /* 0x20000011ff048230 */ /* 0x000fe40000004100 */
[--C-:B------:R-:W-:Y:S02]  /*66c0*/  @!P0 HADD2.F32 R9, -RZ, R11.reuse.H0_H0 ;  /* 0x2000000bff098230 */ /* 0x100fe40000004100 */
[----:B------:R-:W-:Y:S01]  /*66d0*/  @!P0 HADD2.F32 R11, -RZ, R11.H1_H1 ;  /* 0x3000000bff0b8230 */ /* 0x000fe20000004100 */
[C---:B------:R-:W-:Y:S02]  /*66e0*/  @!P0 FMUL.FTZ R2, R4.reuse, R2 ;  /* 0x0000000204028220 */ /* 0x040fe40000410000 */
[-C--:B------:R-:W-:Y:S02]  /*66f0*/  @!P0 FFMA.FTZ R0, R4, R8.reuse, R0 ;  /* 0x0000000804008223 */ /* 0x080fe40000010000 */
[----:B------:R-:W-:Y:S02]  /*6700*/  @!P0 IMAD.MOV.U32 R4, RZ, RZ, R13 ;  /* 0x000000ffff048224 */ /* 0x000fe400078e000d */
[----:B------:R-:W-:Y:S01]  /*6710*/  @!P0 FFMA.FTZ R36, R3, R8, -R2 ;  /* 0x0000000803248223 */ /* 0x000fe20000010802 */
[----:B------:R-:W-:Y:S02]  /*6720*/  @!P0 HADD2.F32 R3, -RZ, R27.H1_H1 ;  /* 0x3000001bff038230 */ /* 0x000fe40000004100 */
[----:B------:R-:W-:Y:S02]  /*6730*/  @!P0 HADD2.F32 R2, -RZ, R4.H0_H0 ;  /* 0x20000004ff028230 */ /* 0x000fe40000004100 */
[----:B------:R-:W-:Y:S01]  /*6740*/  @!P0 HADD2.F32 R8, -RZ, R6.H0_H0 ;  /* 0x20000006ff088230 */ /* 0x000fe20000004100 */
[-C--:B------:R-:W-:Y:S01]  /*6750*/  @!P0 FMUL.FTZ R19, R9, R3.reuse ;  /* 0x0000000309138220 */ /* 0x080fe20000410000 */
[----:B------:R-:W-:Y:S01]  /*6760*/  @!P0 HADD2.F32 R6, -RZ, R7.H0_H0 ;  /* 0x20000007ff068230 */ /* 0x000fe20000004100 */
[C---:B------:R-:W-:Y:S01]  /*6770*/  @!P0 FMUL.FTZ R3, R2.reuse, R3 ;  /* 0x0000000302038220 */ /* 0x040fe20000410000 */
[----:B------:R-:W-:Y:S01]  /*6780*/  @!P0 HADD2.F32 R7, -RZ, R17.H1_H1 ;  /* 0x30000011ff078230 */ /* 0x000fe20000004100 */
[----:B------:R-:W-:Y:S01]  /*6790*/  @!P0 FFMA.FTZ R20, R2, R10, -R19 ;  /* 0x0000000a02148223 */ /* 0x000fe20000010813 */
[----:B------:R-:W-:Y:S01]  /*67a0*/  @!P0 HADD2.F32 R2, -RZ, R4.H1_H1 ;  /* 0x30000004ff028230 */ /* 0x000fe20000004100 */
[----:B------:R-:W-:Y:S04]  /*67b0*/  @!P0 FMUL.FTZ R4, R11, R8 ;  /* 0x000000080b048220 */ /* 0x000fe80000410000 */
[C---:B------:R-:W-:Y:S02]  /*67c0*/  @!P0 FFMA.FTZ R19, R2.reuse, R16, -R4 ;  /* 0x0000001002138223 */ /* 0x040fe40000010804 */
[----:B------:R-:W-:Y:S01]  /*67d0*/  @!P0 FMUL.FTZ R4, R2, R8 ;  /* 0x0000000802048220 */ /* 0x000fe20000410000 */
[----:B------:R-:W-:Y:S02]  /*67e0*/  @!P0 HADD2.F32 R8, -RZ, R18.H0_H0 ;  /* 0x20000012ff088230 */ /* 0x000fe40000004100 */
[----:B------:R-:W-:Y:S01]  /*67f0*/  @!P0 HADD2.F32 R2, -RZ, R5.H1_H1 ;  /* 0x30000005ff028230 */ /* 0x000fe20000004100 */
[----:B------:R-:W-:Y:S01]  /*6800*/  @!P0 FMUL.FTZ R5, R7, R6 ;  /* 0x0000000607058220 */ /* 0x000fe20000410000 */
[----:B------:R-:W-:Y:S01]  /*6810*/  @!P0 F2FP.PACK_AB R30, R19, R20 ;  /* 0x00000014131e823e */ /* 0x000fe200000000ff */
[----:B------:R-:W-:Y:S01]  /*6820*/  @!P0 HADD2.F32 R18, -RZ, R53.H1_H1 ;  /* 0x30000035ff128230 */ /* 0x000fe20000004100 */
[----:B------:R-:W-:Y:S01]  /*6830*/  @!P0 SHF.R.U32.HI R20, RZ, 0x10, R51 ;  /* 0x00000010ff148819 */ /* 0x000fe20000011633 */
[C---:B------:R-:W-:Y:S01]  /*6840*/  @!P0 FFMA.FTZ R17, R2.reuse, R8, -R5 ;  /* 0x0000000802118223 */ /* 0x040fe20000010805 */
[----:B------:R-:W-:Y:S01]  /*6850*/  @!P0 HADD2.F32 R5, -RZ, R28.H0_H0 ;  /* 0x2000001cff058230 */ /* 0x000fe20000004100 */
[----:B------:R-:W-:Y:S01]  /*6860*/  @!P0 FMUL.FTZ R2, R2, R6 ;  /* 0x0000000602028220 */ /* 0x000fe20000410000 */
[----:B------:R-:W-:Y:S01]  /*6870*/  @!P0 MOV R19, R35 ;  /* 0x0000002300138202 */ /* 0x000fe20000000f00 */
[----:B------:R-:W-:Y:S01]  /*6880*/  @!P0 IMAD.MOV.U32 R13, RZ, RZ, R30 ;  /* 0x000000ffff0d8224 */ /* 0x000fe200078e001e */
[----:B------:R-:W-:Y:S01]  /*6890*/  @!P0 F2FP.PACK_AB R27, R17, R36 ;  /* 0x00000024111b823e */ /* 0x000fe200000000ff */
[----:B------:R-:W-:Y:S01]  /*68a0*/  @!P0 FFMA.FTZ R2, R7, R8, R2 ;  /* 0x0000000807028223 */ /* 0x000fe20000010002 */
[----:B------:R-:W-:Y:S01]  /*68b0*/  @!P0 HADD2.F32 R7, -RZ, R21.H0_H0 ;  /* 0x20000015ff078230 */ /* 0x000fe20000004100 */
[----:B------:R-:W-:Y:S01]  /*68c0*/  @!P0 FFMA.FTZ R3, R9, R10, R3 ;  /* 0x0000000a09038223 */ /* 0x000fe20000010003 */
[----:B------:R-:W-:Y:S01]  /*68d0*/  @!P0 MOV R12, R27 ;  /* 0x0000001b000c8202 */ /* 0x000fe20000000f00 */
[----:B------:R-:W-:Y:S01]  /*68e0*/  @!P0 IMAD.MOV.U32 R9, RZ, RZ, R14 ;  /* 0x000000ffff098224 */ /* 0x000fe200078e000e */
[----:B------:R-:W-:Y:S01]  /*68f0*/  @!P0 HADD2.F32 R8, -RZ, R53.H0_H0 ;  /* 0x20000035ff088230 */ /* 0x000fe20000004100 */
[----:B------:R-:W-:Y:S01]  /*6900*/  @!P0 FFMA.FTZ R4, R11, R16, R4 ;  /* 0x000000100b048223 */ /* 0x000fe20000010004 */
[--C-:B------:R-:W-:Y:S01]  /*6910*/  @!P0 SHF.R.U32.HI R10, RZ, 0x10, R23.reuse ;  /* 0x00000010ff0a8819 */ /* 0x100fe20000011617 */
[C---:B------:R-:W-:Y:S01]  /*6920*/  @!P0 FMUL.FTZ R16, R7.reuse, R5 ;  /* 0x0000000507108220 */ /* 0x040fe20000410000 */
[----:B------:R-:W-:Y:S01]  /*6930*/  @!P0 HADD2.F32 R6, -RZ, R9.H0_H0 ;  /* 0x20000009ff068230 */ /* 0x000fe20000004100 */
[----:B------:R-:W-:Y:S01]  /*6940*/  @!P0 SHF.R.U64 R11, R22, 0x10, R23 ;  /* 0x00000010160b8819 */ /* 0x000fe20000001217 */
[----:B------:R-:W-:Y:S01]  /*6950*/  @!P0 HADD2.F32 R20, -RZ, R20.H0_H0 ;  /* 0x20000014ff148230 */ /* 0x000fe20000004100 */
[----:B------:R-:W-:Y:S01]  /*6960*/  @!P0 F2FP.PACK_AB R3, R4, R3 ;  /* 0x000000030403823e */ /* 0x000fe200000000ff */
[--C-:B------:R-:W-:Y:S01]  /*6970*/  @!P0 HADD2.F32 R17, -RZ, R19.reuse.H0_H0 ;  /* 0x20000013ff118230 */ /* 0x100fe20000004100 */
[C---:B------:R-:W-:Y:S01]  /*6980*/  @!P0 FMUL.FTZ R5, R6.reuse, R5 ;  /* 0x0000000506058220 */ /* 0x040fe20000410000 */
[----:B------:R-:W-:Y:S01]  /*6990*/  @!P0 HADD2.F32 R19, -RZ, R19.H1_H1 ;  /* 0x30000013ff138230 */ /* 0x000fe20000004100 */
[-C--:B------:R-:W-:Y:S01]  /*69a0*/  @!P0 FFMA.FTZ R31, R6, R8.reuse, -R16 ;  /* 0x00000008061f8223 */ /* 0x080fe20000010810 */
[----:B------:R-:W-:Y:S01]  /*69b0*/  @!P0 HADD2.F32 R16, -RZ, R10.H0_H0 ;  /* 0x2000000aff108230 */ /* 0x000fe20000004100 */
[----:B------:R-:W-:Y:S01]  /*69c0*/  @!P0 FFMA.FTZ R5, R7, R8, R5 ;  /* 0x0000000807058223 */ /* 0x000fe20000010005 */
[----:B------:R-:W-:Y:S01]  /*69d0*/  @!P0 HADD2.F32 R10, -RZ, R11.H0_H0 ;  /* 0x2000000bff0a8230 */ /* 0x000fe20000004100 */
[----:B------:R-:W-:Y:S01]  /*69e0*/  @!P0 IMAD.MOV.U32 R8, RZ, RZ, R15 ;  /* 0x000000ffff088224 */ /* 0x000fe200078e000f */
[----:B------:R-:W-:Y:S01]  /*69f0*/  @!P0 HADD2.F32 R7, -RZ, R28.H1_H1 ;  /* 0x3000001cff078230 */ /* 0x000fe20000004100 */
[----:B------:R-:W-:Y:S01]  /*6a00*/  @!P0 IMAD.MOV.U32 R33, RZ, RZ, R3 ;  /* 0x000000ffff218224 */ /* 0x000fe200078e0003 */
[----:B------:R-:W-:Y:S02]  /*6a10*/  @!P0 HADD2.F32 R11, -RZ, R21.H1_H1 ;  /* 0x30000015ff0b8230 */ /* 0x000fe40000004100 */
[--C-:B------:R-:W-:Y:S01]  /*6a20*/  @!P0 HADD2.F32 R6, -RZ, R8.reuse.H0_H0 ;  /* 0x20000008ff068230 */ /* 0x100fe20000004100 */
[-C--:B------:R-:W-:Y:S04]  /*6a30*/  @!P0 FMUL.FTZ R22, R17, R7.reuse ;  /* 0x0000000711168220 */ /* 0x080fe80000410000 */
[C---:B------:R-:W-:Y:S02]  /*6a40*/  @!P0 FFMA.FTZ R23, R6.reuse, R18, -R22 ;  /* 0x0000001206178223 */ /* 0x040fe40000010816 */
[----:B------:R-:W-:Y:S01]  /*6a50*/  @!P0 FMUL.FTZ R7, R6, R7 ;  /* 0x0000000706078220 */ /* 0x000fe20000410000 */
[----:B------:R-:W-:Y:S01]  /*6a60*/  @!P0 HADD2.F32 R6, -RZ, R8.H1_H1 ;  /* 0x30000008ff068230 */ /* 0x000fe20000004100 */
[----:B------:R-:W-:Y:S04]  /*6a70*/  @!P0 FMUL.FTZ R8, R19, R16 ;  /* 0x0000001013088220 */ /* 0x000fe80000410000 */
[C---:B------:R-:W-:Y:S02]  /*6a80*/  @!P0 FFMA.FTZ R22, R6.reuse, R20, -R8 ;  /* 0x0000001406168223 */ /* 0x040fe40000010808 */
[----:B------:R-:W-:Y:S01]  /*6a90*/  @!P0 FMUL.FTZ R8, R6, R16 ;  /* 0x0000001006088220 */ /* 0x000fe20000410000 */
[----:B------:R-:W-:Y:S02]  /*6aa0*/  @!P0 HADD2.F32 R16, -RZ, R26.H0_H0 ;  /* 0x2000001aff108230 */ /* 0x000fe40000004100 */
[----:B------:R-:W-:Y:S01]  /*6ab0*/  @!P0 F2FP.PACK_AB R21, R22, R23 ;  /* 0x000000171615823e */ /* 0x000fe200000000ff */
[----:B------:R-:W-:Y:S01]  /*6ac0*/  @!P0 HADD2.F32 R6, -RZ, R9.H1_H1 ;  /* 0x30000009ff068230 */ /* 0x000fe20000004100 */
[----:B----4-:R-:W-:Y:S01]  /*6ad0*/  LEA R22, P1, R75, R54, 0x1 ;  /* 0x000000364b167211 */ /* 0x010fe200078208ff */
[----:B------:R-:W-:Y:S02]  /*6ae0*/  @!P0 FMUL.FTZ R9, R11, R10 ;  /* 0x0000000a0b098220 */ /* 0x000fe40000410000 */
[----:B------:R-:W-:Y:S01]  /*6af0*/  @!P0 IMAD.MOV.U32 R15, RZ, RZ, R21 ;  /* 0x000000ffff0f8224 */ /* 0x000fe200078e0015 */
[----:B---3--:R-:W-:Y:S01]  /*6b00*/  LEA.HI.X R23, R75, R55, R103, 0x1, P1 ;  /* 0x000000374b177211 */ /* 0x008fe200008f0c67 */
[C---:B------:R-:W-:Y:S02]  /*6b10*/  @!P0 FFMA.FTZ R9, R6.reuse, R16, -R9 ;  /* 0x0000001006098223 */ /* 0x040fe40000010809 */
[----:B------:R-:W-:Y:S03]  /*6b20*/  @!P0 FMUL.FTZ R6, R6, R10 ;  /* 0x0000000a06068220 */ /* 0x000fe60000410000 */
[----:B------:R-:W-:Y:S01]  /*6b30*/  @!P0 F2FP.PACK_AB R10, R9, R31 ;  /* 0x0000001f090a823e */ /* 0x000fe200000000ff */
[----:B------:R-:W-:Y:S01]  /*6b40*/  @!P0 FFMA.FTZ R6, R11, R16, R6 ;  /* 0x000000100b068223 */ /* 0x000fe20000010006 */
[----:B------:R-:W-:Y:S01]  /*6b50*/  @!P0 F2FP.PACK_AB R9, R2, R0 ;  /* 0x000000000209823e */ /* 0x000fe200000000ff */
[----:B------:R-:W-:Y:S01]  /*6b60*/  @!P0 FFMA.FTZ R7, R17, R18, R7 ;  /* 0x0000001211078223 */ /* 0x000fe20000010007 */
[----:B------:R-:W-:Y:S01]  /*6b70*/  @!P0 MOV R14, R10 ;  /* 0x0000000a000e8202 */ /* 0x000fe20000000f00 */
[----:B------:R-:W-:Y:S01]  /*6b80*/  @!P0 FFMA.FTZ R8, R19, R20, R8 ;  /* 0x0000001413088223 */ /* 0x000fe20000010008 */
[----:B------:R-:W-:Y:S02]  /*6b90*/  @!P0 F2FP.PACK_AB R2, R6, R5 ;  /* 0x000000050602823e */ /* 0x000fe400000000ff */
[----:B------:R-:W-:Y:S01]  /*6ba0*/  @!P0 MOV R32, R9 ;  /* 0x0000000900208202 */ /* 0x000fe20000000f00 */
[----:B------:R1:W-:Y:S01]  /*6bb0*/  ST.E.128 [R22.64], R12 ;  /* 0x0000000c16007985 */ /* 0x0003e2000c101d0a */
[----:B------:R-:W-:Y:S02]  /*6bc0*/  @!P0 F2FP.PACK_AB R0, R8, R7 ;  /* 0x000000070800823e */ /* 0x000fe400000000ff */
[----:B------:R-:W-:Y:S03]  /*6bd0*/  @!P0 MOV R34, R2 ;  /* 0x0000000200228202 */ /* 0x000fe60000000f00 */
[----:B------:R-:W-:Y:S01]  /*6be0*/  @!P0 IMAD.MOV.U32 R35, RZ, RZ, R0 ;  /* 0x000000ffff238224 */ /* 0x000fe200078e0000 */
[----:B------:R-:W-:Y:S11]  /*6bf0*/  ISETP.GE.AND P0, PT, R29, c[0x0][0x1d4], PT ;  /* 0x000075001d007a0c */ /* 0x000ff60003f06270 */
[----:B------:R-:W-:Y:S02]  /*6c00*/  @!UPT UIADD3 URZ, URZ, URZ, URZ ;  /* 0x0000003f3f3ff290 */ /* 0x000fe4000fffe03f */
[----:B------:R-:W-:-:S05]  /*6c10*/  @P0 BRA `(.L_x_188) ;  /* 0x000002b000000947 */ /* 0x000fca0003800000 */
[C---:B------:R-:W-:Y:S04]  /*6c20*/  LEA R2, P0, R29.reuse, R54, 0x1 ;  /* 0x000000361d027211 */ /* 0x040fe800078008ff */
[----:B------:R-:W-:Y:S05]  /*6c30*/  LEA.HI.X.SX32 R3, R29, R55, 0x1, P0 ;  /* 0x000000371d037211 */ /* 0x000fea00000f0eff */
[----:B------:R2:W-:Y:S01]  /*6c40*/  ST.E.128 [R2.64], R32 ;  /* 0x0000002002007985 */ /* 0x0005e2000c101d0a */
[----:B------:R-:W-:-:S05]  /*6c50*/  BRA `(.L_x_188) ;  /* 0x0000027000007947 */ /* 0x000fca0003800000 */
.L_x_184:
[----:B------:R1:W2:Y:S01]  /*6c60*/  SHFL.IDX PT, R3, R10, RZ, 0x1c1f ;  /* 0x001c1fff0a037589 */ /* 0x0002a200000e0000 */
[----:B------:R-:W-:Y:S03]  /*6c70*/  IMAD.IADD R0, R69, 0x1, -R66 ;  /* 0x0000000145007824 */ /* 0x000fe600078e0a42 */
[----:B------:R1:W3:Y:S02]  /*6c80*/  SHFL.IDX PT, R2, R11, RZ, 0x1c1f ;  /* 0x001c1fff0b027589 */ /* 0x0002e400000e0000 */
[----:B------:R-:W-:Y:S04]  /*6c90*/  IMNMX R65, R0, 0x40, PT ;  /* 0x0000004000417817 */ /* 0x000fe80003800200 */
[----:B------:R-:W-:Y:S11]  /*6ca0*/  ISETP.GT.AND P0, PT, R65, R209, PT ;  /* 0x000000d14100720c */ /* 0x000ff60003f04270 */
[----:B------:R-:W-:Y:S02]  /*6cb0*/  @!UPT UIADD3 URZ, URZ, URZ, URZ ;  /* 0x0000003f3f3ff290 */ /* 0x000fe4000fffe03f */
[----:B------:R-:W-:-:S05]  /*6cc0*/  @!P0 BRA `(.L_x_188) ;  /* 0x0000020000008947 */ /* 0x000fca0003800000 */
[----:B------:R-:W-:Y:S02]  /*6cd0*/  ISETP.GE.AND P1, PT, R100, c[0x0][0x1d4], PT ;  /* 0x0000750064007a0c */ /* 0x000fe40003f26270 */
[C---:B------:R-:W-:Y:S02]  /*6ce0*/  ISETP.GE.AND P3, PT, R205.reuse, c[0x0][0x1d4], PT ;  /* 0x00007500cd007a0c */ /* 0x040fe40003f66270 */
[----:B------:R-:W-:Y:S09]  /*6cf0*/  ISETP.GE.AND P2, PT, R204, c[0x0][0x1d4], PT ;  /* 0x00007500cc007a0c */ /* 0x000ff20003f46270 */
[----:B------:R-:W4:Y:S01]  /*6d00*/  @!P1 LDS.128 R12, [R200+0x6000] ;  /* 0x00600000c80c9984 */ /* 0x000f220000000c00 */
[CC--:B---3--:R-:W-:Y:S04]  /*6d10*/  @!P1 LEA R4, P0, R100.reuse, R2.reuse, 0x1 ;  /* 0x0000000264049211 */ /* 0x0c8fe800078008ff */
[-C--:B--2---:R-:W-:Y:S02]  /*6d20*/  @!P1 LEA.HI.X R5, R100, R3.reuse, R101, 0x1, P0 ;  /* 0x0000000364059211 */ /* 0x084fe400000f0c65 */
[CC--:B------:R-:W-:Y:S04]  /*6d30*/  @!P3 LEA R8, P0, R205.reuse, R2.reuse, 0x1 ;  /* 0x00000002cd08b211 */ /* 0x0c0fe800078008ff */
[-C--:B------:R-:W-:Y:S02]  /*6d40*/  @!P3 LEA.HI.X R9, R205, R3.reuse, R222, 0x1, P0 ;  /* 0x00000003cd09b211 */ /* 0x080fe400000f0cde */
[CC--:B------:R-:W-:Y:S04]  /*6d50*/  @!P2 LEA R6, P0, R204.reuse, R2.reuse, 0x1 ;  /* 0x00000002cc06a211 */ /* 0x0c0fe800078008ff */
[-C--:B------:R-:W-:Y:S02]  /*6d60*/  @!P2 LEA.HI.X R7, R204, R3.reuse, R221, 0x1, P0 ;  /* 0x00000003cc07a211 */ /* 0x080fe400000f0cdd */
[----:B------:R-:W-:Y:S11]  /*6d70*/  ISETP.GE.AND P0, PT, R25, c[0x0][0x1d4], PT ;  /* 0x0000750019007a0c */ /* 0x000ff60003f06270 */
[----:B------:R-:W-:Y:S02]  /*6d80*/  @!UPT UIADD3 URZ, URZ, URZ, URZ ;  /* 0x0000003f3f3ff290 */ /* 0x000fe4000fffe03f */
[----:B------:R-:W-:Y:S01]  /*6d90*/  @!P0 IMAD.SHL.U32 R0, R215, 0x8, RZ ;  /* 0x00000008d7008824 */ /* 0x000fe200078e00ff */
[----:B----4-:R2:W-:Y:S04]  /*6da0*/  @!P1 ST.E.128 [R4.64], R12 ;  /* 0x0000000c04009985 */ /* 0x0105e8000c101d0a */
[----:B------:R-:W3:Y:S01]  /*6db0*/  @!P0 LDS.128 R12, [R201+0x6000] ;  /* 0x00600000c90c8984 */ /* 0x000ee20000000c00 */
[--C-:B--2---:R-:W-:Y:S05]  /*6dc0*/  @!P0 IMAD.WIDE R4, R0, 0x2, R2.reuse ;  /* 0x0000000200048825 */ /* 0x104fea00078e0202 */
[----:B---3--:R2:W-:Y:S01]  /*6dd0*/  @!P0 ST.E.128 [R4.64], R12 ;  /* 0x0000000c04008985 */ /* 0x0085e2000c101d0a */
[----:B------:R-:W-:Y:S11]  /*6de0*/  ISETP.GE.AND P0, PT, R24, c[0x0][0x1d4], PT ;  /* 0x0000750018007a0c */ /* 0x000ff60003f06270 */
[----:B------:R-:W-:Y:S02]  /*6df0*/  @!UPT UIADD3 URZ, URZ, URZ, URZ ;  /* 0x0000003f3f3ff290 */ /* 0x000fe4000fffe03f */
[----:B------:R-:W3:Y:S01]  /*6e00*/  @!P0 LDS.128 R16, [R200+0x8000] ;  /* 0x00800000c8108984 */ /* 0x000ee20000000c00 */
[----:B------:R-:W-:Y:S04]  /*6e10*/  @!P0 IMAD.SHL.U32 R0, R214, 0x8, RZ ;  /* 0x00000008d6008824 */ /* 0x000fe800078e00ff */
[----:B--2---:R-:W-:Y:S05]  /*6e20*/  @!P0 IMAD.WIDE R4, R0, 0x2, R2 ;  /* 0x0000000200048825 */ /* 0x004fea00078e0202 */
[----:B---3--:R-:W-:Y:S01]  /*6e30*/  @!P0 ST.E.128 [R4.64], R16 ;  /* 0x0000001004008985 */ /* 0x008fe2000c101d0a */
[C---:B------:R-:W-:Y:S03]  /*6e40*/  ISETP.GE.AND P0, PT, R203.reuse, c[0x0][0x1d4], PT ;  /* 0x00007500cb007a0c */ /* 0x040fe60003f06270 */
[----:B------:R-:W2:Y:S10]  /*6e50*/  @!P3 LDS.128 R12, [R201+0x8000] ;  /* 0x00800000c90cb984 */ /* 0x000eb40000000c00 */
[C---:B------:R-:W-:Y:S04]  /*6e60*/  @!P0 LEA R2, P1, R203.reuse, R2, 0x1 ;  /* 0x00000002cb028211 */ /* 0x040fe800078208ff */
[----:B------:R-:W-:Y:S01]  /*6e70*/  @!P0 LEA.HI.X R3, R203, R3, R220, 0x1, P1 ;  /* 0x00000003cb038211 */ /* 0x000fe200008f0cdc */
[----:B--2---:R-:W-:Y:S04]  /*6e80*/  @!P3 ST.E.128 [R8.64], R12 ;  /* 0x0000000c0800b985 */ /* 0x004fe8000c101d0a */
[----:B-1----:R-:W1:Y:S04]  /*6e90*/  @!P2 LDS.128 R8, [R200+0xa000] ;  /* 0x00a00000c808a984 */ /* 0x002e680000000c00 */
[----:B-1----:R-:W-:Y:S04]  /*6ea0*/  @!P2 ST.E.128 [R6.64], R8 ;  /* 0x000000080600a985 */ /* 0x002fe8000c101d0a */
[----:B------:R-:W1:Y:S04]  /*6eb0*/  @!P0 LDS.128 R4, [R201+0xa000] ;  /* 0x00a00000c9048984 */ /* 0x000e680000000c00 */
[----:B-1----:R1:W-:Y:S02]  /*6ec0*/  @!P0 ST.E.128 [R2.64], R4 ;  /* 0x0000000402008985 */ /* 0x0023e4000c101d0a */
.L_x_188:
[----:B------:R-:W-:Y:S05]  /*6ed0*/  BSYNC B1 ;  /* 0x0000000000017941 */ /* 0x000fea0003800000 */
.L_x_183:
[----:B------:R-:W-:Y:S01]  /*6ee0*/  IMAD.IADD R0, R118, 0x1, -R66 ;  /* 0x0000000176007824 */ /* 0x000fe200078e0a42 */
[----:B-123--:R-:W-:Y:S01]  /*6ef0*/  LEA R2, P0, R59, R72, 0x6 ;  /* 0x000000483b027211 */ /* 0x00efe200078030ff */
[----:B-----5:R-:W-:Y:S01]  /*6f00*/  IMAD R6, R67, c[0x0][0x208], RZ ;  /* 0x0000820043067a24 */ /* 0x020fe200078e02ff */
[----:B------:R-:W-:Y:S01]  /*6f10*/  BSSY B0, `(.L_x_205) ;  /* 0x0000051000007945 */ /* 0x000fe20003800000 */
[----:B------:R-:W-:Y:S01]  /*6f20*/  IMAD.WIDE.U32 R4, R64, c[0x0][0x208], RZ ;  /* 0x0000820040047a25 */ /* 0x000fe200078e00ff */
[----:B------:R-:W-:Y:S02]  /*6f30*/  LEA.HI.X.SX32 R3, R59, R73, 0x6, P0 ;  /* 0x000000493b037211 */ /* 0x000fe400000f36ff */
[----:B------:R-:W-:Y:S01]  /*6f40*/  ISETP.GE.AND P0, PT, R0, 0x21, PT ;  /* 0x000000210000780c */ /* 0x000fe20003f06270 */
[----:B------:R-:W-:Y:S04]  /*6f50*/  IMAD R6, R64, c[0x0][0x20c], R6 ;  /* 0x0000830040067a24 */ /* 0x000fe800078e0206 */
[----:B------:R-:W-:Y:S02]  /*6f60*/  IMAD.IADD R5, R5, 0x1, R6 ;  /* 0x0000000105057824 */ /* 0x000fe400078e0206 */
[----:B------:R-:W-:Y:S02]  /*6f70*/  IMAD R6, R68, c[0x0][0x218], RZ ;  /* 0x0000860044067a24 */ /* 0x000fe400078e02ff */
[C---:B------:R-:W-:Y:S04]  /*6f80*/  IMAD.WIDE.U32 R4, R63.reuse, c[0x0][0x218], R4 ;  /* 0x000086003f047a25 */ /* 0x040fe800078e0004 */
[----:B------:R-:W-:Y:S01]  /*6f90*/  @P0 IADD3 R9, P1, R2, 0x20, RZ ;  /* 0x0000002002090810 */ /* 0x000fe20007f3e0ff */
[----:B------:R-:W-:Y:S03]  /*6fa0*/  IMAD R6, R63, c[0x0][0x21c], R6 ;  /* 0x000087003f067a24 */ /* 0x000fe600078e0206 */
[----:B------:R-:W-:Y:S02]  /*6fb0*/  @P0 IADD3.X R12, RZ, R3, RZ, P1, !PT ;  /* 0x00000003ff0c0210 */ /* 0x000fe40000ffe4ff */
[----:B------:R-:W-:Y:S04]  /*6fc0*/  IADD3 R8, P1, R90, R4, RZ ;  /* 0x000000045a087210 */ /* 0x000fe80007f3e0ff */
[----:B------:R-:W-:Y:S02]  /*6fd0*/  IADD3.X R11, R116, R5, R6, P1, !PT ;  /* 0x00000005740b7210 */ /* 0x000fe40000ffe406 */
[----:B------:R-:W-:Y:S11]  /*6fe0*/  ISETP.GE.AND P1, PT, R0, 0x1, PT ;  /* 0x000000010000780c */ /* 0x000ff60003f26270 */
[----:B------:R-:W-:Y:S02]  /*6ff0*/  @!UPT UIADD3 URZ, URZ, URZ, URZ ;  /* 0x0000003f3f3ff290 */ /* 0x000fe4000fffe03f */
[----:B------:R-:W-:Y:S01]  /*7000*/  @P1 MOV R6, R70 ;  /* 0x0000004600061202 */ /* 0x000fe20000000f00 */
[----:B------:R-:W-:Y:S02]  /*7010*/  @P1 IMAD R0, R3, c[0x0][0x258], RZ ;  /* 0x0000960003001a24 */ /* 0x000fe400078e02ff */
[----:B------:R-:W-:Y:S04]  /*7020*/  @P1 IMAD.MOV.U32 R7, RZ, RZ, R74 ;  /* 0x000000ffff071224 */ /* 0x000fe800078e004a */
[C---:B------:R-:W-:Y:S04]  /*7030*/  @P1 IMAD.WIDE.U32 R6, R2.reuse, c[0x0][0x258], R6 ;  /* 0x0000960002061a25 */ /* 0x040fe800078e0006 */
[----:B------:R-:W-:Y:S01]  /*7040*/  @P1 IMAD R2, R2, c[0x0][0x25c], R0 ;  /* 0x0000970002021a24 */ /* 0x000fe200078e0200 */
[----:B------:R-:W-:Y:S01]  /*7050*/  @P1 LEA R4, P2, R6, c[0x0][0x250], 0x1 ;  /* 0x0000940006041a11 */ /* 0x000fe200078408ff */
[----:B------:R-:W-:Y:S03]  /*7060*/  @P0 IMAD R0, R12, c[0x0][0x258], RZ ;  /* 0x000096000c000a24 */ /* 0x000fe600078e02ff */
[----:B------:R-:W-:Y:S01]  /*7070*/  @P1 IADD3 R2, R7, R2, RZ ;  /* 0x0000000207021210 */ /* 0x000fe20007ffe0ff */
[C---:B------:R-:W-:Y:S01]  /*7080*/  @P0 IMAD R0, R9.reuse, c[0x0][0x25c], R0 ;  /* 0x0000970009000a24 */ /* 0x040fe200078e0200 */
[----:B------:R-:W-:Y:S02]  /*7090*/  @P0 MOV R7, R74 ;  /* 0x0000004a00070202 */ /* 0x000fe40000000f00 */
[----:B------:R-:W-:Y:S01]  /*70a0*/  @P1 LEA.HI.X R5, R6, c[0x0][0x254], R2, 0x1, P2 ;  /* 0x0000950006051a11 */ /* 0x000fe200010f0c02 */
[----:B------:R-:W-:Y:S01]  /*70b0*/  @P0 IMAD.MOV.U32 R6, RZ, RZ, R70 ;  /* 0x000000ffff060224 */ /* 0x000fe200078e0046 */
[C---:B------:R-:W-:Y:S03]  /*70c0*/  LEA R10, P2, R8.reuse, c[0x0][0x1f8], 0x1 ;  /* 0x00007e00080a7a11 */ /* 0x040fe600078408ff */
[----:B------:R-:W-:Y:S01]  /*70d0*/  @!PT LDS RZ, [RZ] ;  /* 0x00000000fffff984 */ /* 0x000fe20000000800 */
[----:B------:R-:W-:Y:S01]  /*70e0*/  @!PT LDS RZ, [RZ] ;  /* 0x00000000fffff984 */ /* 0x000fe20000000800 */
[----:B------:R-:W-:Y:S01]  /*70f0*/  @!PT LDS RZ, [RZ] ;  /* 0x00000000fffff984 */ /* 0x000fe20000000800 */
[----:B------:R1:W-:Y:S01]  /*7100*/  @P1 LDGSTS.E.BYPASS.LTC128B.128 [R191+0x100], [R4.64], !P6 ;  /* 0x0010000004bf1fae */ /* 0x0003e2000f101d4a */
[----:B------:R-:W-:Y:S01]  /*7110*/  @P0 IMAD.WIDE.U32 R6, R9, c[0x0][0x258], R6 ;  /* 0x0000960009060a25 */ /* 0x000fe200078e0006 */
[----:B------:R-:W-:Y:S02]  /*7120*/  LEA.HI.X R11, R8, c[0x0][0x1fc], R11, 0x1, P2 ;  /* 0x00007f00080b7a11 */ /* 0x000fe400010f0c0b */
[----:B------:R1:W-:Y:S01]  /*7130*/  @P1 LDGSTS.E.BYPASS.LTC128B.128 [R191+0x2100], [R4.64+0x80], !P5 ;  /* 0x0210008004bf1fae */ /* 0x0003e2000e901d4a */
[----:B------:R-:W-:Y:S01]  /*7140*/  @P0 IMAD.IADD R0, R7, 0x1, R0 ;  /* 0x0000000107000824 */ /* 0x000fe200078e0200 */
[C---:B------:R-:W-:Y:S02]  /*7150*/  @P0 LEA R2, P2, R6.reuse, c[0x0][0x250], 0x1 ;  /* 0x0000940006020a11 */ /* 0x040fe400078408ff */
[----:B------:R1:W-:Y:S02]  /*7160*/  @P1 LDGSTS.E.BYPASS.LTC128B.128 [R191+0x4100], [R4.64+0x100], !P4 ;  /* 0x0410010004bf1fae */ /* 0x0003e4000e101d4a */
[----:B------:R-:W-:Y:S05]  /*7170*/  @P0 LEA.HI.X R3, R6, c[0x0][0x254], R0, 0x1, P2 ;  /* 0x0000950006030a11 */ /* 0x000fea00010f0c00 */
[----:B------:R2:W-:Y:S04]  /*7180*/  @P0 LDGSTS.E.BYPASS.LTC128B.128 [R191+0x1100], [R2.64], !P6 ;  /* 0x0110000002bf0fae */ /* 0x0005e8000f101d4a */
[----:B------:R2:W-:Y:S04]  /*7190*/  @P0 LDGSTS.E.BYPASS.LTC128B.128 [R191+0x3100], [R2.64+0x80], !P5 ;  /* 0x0310008002bf0fae */ /* 0x0005e8000e901d4a */
[----:B------:R2:W-:Y:S01]  /*71a0*/  @P0 LDGSTS.E.BYPASS.LTC128B.128 [R191+0x5100], [R2.64+0x100], !P4 ;  /* 0x0510010002bf0fae */ /* 0x0005e2000e101d4a */
[----:B------:R-:W-:Y:S03]  /*71b0*/  ISETP.GT.AND P0, PT, R65, R209, PT ;  /* 0x000000d14100720c */ /* 0x000fe60003f04270 */
[----:B------:R-:W0:Y:S04]  /*71c0*/  LDGDEPBAR ;  /* 0x00000000000079af */ /* 0x000e280000000000 */
[----:B--2---:R1:W2:Y:S01]  /*71d0*/  SHFL.IDX PT, R2, R10, RZ, 0x1c1f ;  /* 0x001c1fff0a027589 */ /* 0x0042a200000e0000 */
[----:B------:R-:W-:Y:S04]  /*71e0*/  DEPBAR.LE SB0, 0x0 ;  /* 0x000080000000791a */ /* 0x000fe80000000000 */
[----:B------:R1:W3:Y:S04]  /*71f0*/  SHFL.IDX PT, R3, R11, RZ, 0x1c1f ;  /* 0x001c1fff0b037589 */ /* 0x0002e800000e0000 */
[----:B------:R-:W-:Y:S06]  /*7200*/  BAR.SYNC.DEFER_BLOCKING 0x0 ;  /* 0x0000000000007b1d */ /* 0x000fec0000010000 */
[----:B------:R-:W-:-:S05]  /*7210*/  @!P0 BRA `(.L_x_206) ;  /* 0x0000020000008947 */ /* 0x000fca0003800000 */
[----:B------:R-:W-:Y:S02]  /*7220*/  ISETP.GE.AND P1, PT, R100, c[0x0][0x1d4], PT ;  /* 0x0000750064007a0c */ /* 0x000fe40003f26270 */
[C---:B------:R-:W-:Y:S02]  /*7230*/  ISETP.GE.AND P3, PT, R205.reuse, c[0x0][0x1d4], PT ;  /* 0x00007500cd007a0c */ /* 0x040fe40003f66270 */
[----:B------:R-:W-:Y:S09]  /*7240*/  ISETP.GE.AND P2, PT, R204, c[0x0][0x1d4], PT ;  /* 0x00007500cc007a0c */ /* 0x000ff20003f46270 */
[----:B------:R-:W5:Y:S01]  /*7250*/  @!P1 LDS.128 R12, [R200] ;  /* 0x00000000c80c9984 */ /* 0x000f620000000c00 */
[CC--:B-12---:R-:W-:Y:S04]  /*7260*/  @!P1 LEA R4, P0, R100.reuse, R2.reuse, 0x1 ;  /* 0x0000000264049211 */ /* 0x0c6fe800078008ff */
[-C--:B---3--:R-:W-:Y:S02]  /*7270*/  @!P1 LEA.HI.X R5, R100, R3.reuse, R101, 0x1, P0 ;  /* 0x0000000364059211 */ /* 0x088fe400000f0c65 */
[CC--:B------:R-:W-:Y:S04]  /*7280*/  @!P3 LEA R8, P0, R205.reuse, R2.reuse, 0x1 ;  /* 0x00000002cd08b211 */ /* 0x0c0fe800078008ff */
[-C--:B------:R-:W-:Y:S02]  /*7290*/  @!P3 LEA.HI.X R9, R205, R3.reuse, R222, 0x1, P0 ;  /* 0x00000003cd09b211 */ /* 0x080fe400000f0cde */
[CC--:B------:R-:W-:Y:S04]  /*72a0*/  @!P2 LEA R6, P0, R204.reuse, R2.reuse, 0x1 ;  /* 0x00000002cc06a211 */ /* 0x0c0fe800078008ff */
[-C--:B------:R-:W-:Y:S02]  /*72b0*/  @!P2 LEA.HI.X R7, R204, R3.reuse, R221, 0x1, P0 ;  /* 0x00000003cc07a211 */ /* 0x080fe400000f0cdd */
[----:B------:R-:W-:Y:S11]  /*72c0*/  ISETP.GE.AND P0, PT, R25, c[0x0][0x1d4], PT ;  /* 0x0000750019007a0c */ /* 0x000ff60003f06270 */
[----:B------:R-:W-:Y:S02]  /*72d0*/  @!UPT UIADD3 URZ, URZ, URZ, URZ ;  /* 0x0000003f3f3ff290 */ /* 0x000fe4000fffe03f */
[----:B------:R-:W-:Y:S01]  /*72e0*/  @!P0 IMAD.SHL.U32 R0, R215, 0x8, RZ ;  /* 0x00000008d7008824 */ /* 0x000fe200078e00ff */
[----:B-----5:R1:W-:Y:S04]  /*72f0*/  @!P1 ST.E.128 [R4.64], R12 ;  /* 0x0000000c04009985 */ /* 0x0203e8000c101d0a */
[----:B------:R-:W2:Y:S01]  /*7300*/  @!P0 LDS.128 R12, [R201] ;  /* 0x00000000c90c8984 */ /* 0x000ea20000000c00 */
[--C-:B-1----:R-:W-:Y:S05]  /*7310*/  @!P0 IMAD.WIDE R4, R0, 0x2, R2.reuse ;  /* 0x0000000200048825 */ /* 0x102fea00078e0202 */
[----:B--2---:R1:W-:Y:S01]  /*7320*/  @!P0 ST.E.128 [R4.64], R12 ;  /* 0x0000000c04008985 */ /* 0x0043e2000c101d0a */
[----:B------:R-:W-:Y:S11]  /*7330*/  ISETP.GE.AND P0, PT, R24, c[0x0][0x1d4], PT ;  /* 0x0000750018007a0c */ /* 0x000ff60003f06270 */
[----:B------:R-:W-:Y:S02]  /*7340*/  @!UPT UIADD3 URZ, URZ, URZ, URZ ;  /* 0x0000003f3f3ff290 */ /* 0x000fe4000fffe03f */
[----:B------:R-:W2:Y:S01]  /*7350*/  @!P0 LDS.128 R16, [R200+0x2000] ;  /* 0x00200000c8108984 */ /* 0x000ea20000000c00 */
[----:B------:R-:W-:Y:S04]  /*7360*/  @!P0 IMAD.SHL.U32 R0, R214, 0x8, RZ ;  /* 0x00000008d6008824 */ /* 0x000fe800078e00ff */
[----:B-1----:R-:W-:Y:S05]  /*7370*/  @!P0 IMAD.WIDE R4, R0, 0x2, R2 ;  /* 0x0000000200048825 */ /* 0x002fea00078e0202 */
[----:B--2---:R-:W-:Y:S01]  /*7380*/  @!P0 ST.E.128 [R4.64], R16 ;  /* 0x0000001004008985 */ /* 0x004fe2000c101d0a */
[C---:B------:R-:W-:Y:S03]  /*7390*/  ISETP.GE.AND P0, PT, R203.reuse, c[0x0][0x1d4], PT ;  /* 0x00007500cb007a0c */ /* 0x040fe60003f06270 */
[----:B------:R-:W1:Y:S10]  /*73a0*/  @!P3 LDS.128 R12, [R201+0x2000] ;  /* 0x00200000c90cb984 */ /* 0x000e740000000c00 */
[C---:B------:R-:W-:Y:S04]  /*73b0*/  @!P0 LEA R2, P1, R203.reuse, R2, 0x1 ;  /* 0x00000002cb028211 */ /* 0x040fe800078208ff */
[----:B------:R-:W-:Y:S01]  /*73c0*/  @!P0 LEA.HI.X R3, R203, R3, R220, 0x1, P1 ;  /* 0x00000003cb038211 */ /* 0x000fe200008f0cdc */
[----:B-1----:R-:W-:Y:S04]  /*73d0*/  @!P3 ST.E.128 [R8.64], R12 ;  /* 0x0000000c0800b985 */ /* 0x002fe8000c101d0a */
[----:B------:R-:W1:Y:S04]  /*73e0*/  @!P2 LDS.128 R8, [R200+0x4000] ;  /* 0x00400000c808a984 */ /* 0x000e680000000c00 */
[----:B-1----:R-:W-:Y:S04]  /*73f0*/  @!P2 ST.E.128 [R6.64], R8 ;  /* 0x000000080600a985 */ /* 0x002fe8000c101d0a */
[----:B------:R-:W1:Y:S04]  /*7400*/  @!P0 LDS.128 R4, [R201+0x4000] ;  /* 0x00400000c9048984 */ /* 0x000e680000000c00 */
[----:B-1----:R1:W-:Y:S02]  /*7410*/  @!P0 ST.E.128 [R2.64], R4 ;  /* 0x0000000402008985 */ /* 0x0023e4000c101d0a */
.L_x_206:
[----:B------:R-:W-:Y:S05]  /*7420*/  BSYNC B0 ;  /* 0x0000000000007941 */ /* 0x000fea0003800000 */
.L_x_205:
[C---:B------:R-:W-:Y:S02]  /*7430*/  ISETP.GT.AND P0, PT, R59.reuse, R96, PT ;  /* 0x000000603b00720c */ /* 0x040fe40003f04270 */
[----:B------:R-:W-:Y:S11]  /*7440*/  IADD3 R59, R59, -0x1, RZ ;  /* 0xffffffff3b3b7810 */ /* 0x000ff60007ffe0ff */
[----:B-12---:R-:W-:Y:S01]  /*7450*/  @P0 SHF.R.S32.HI R2, RZ, 0x1f, R59 ;  /* 0x0000001fff020819 */ /* 0x006fe2000001143b */
[----:B------:R-:W-:Y:S02]  /*7460*/  @P0 IMAD R0, R125, R59, RZ ;  /* 0x0000003b7d000224 */ /* 0x000fe400078e02ff */
[----:B------:R-:W-:Y:S02]  /*7470*/  @P0 IMAD.MOV.U32 R4, RZ, RZ, R80 ;  /* 0x000000ffff040224 */ /* 0x000fe400078e0050 */
[----:B------:R-:W-:Y:S02]  /*7480*/  @P0 IMAD.MOV.U32 R5, RZ, RZ, R79 ;  /* 0x000000ffff050224 */ /* 0x000fe400078e004f */
[-C--:B------:R-:W-:Y:S02]  /*7490*/  @P0 IMAD R0, R2, R130.reuse, R0 ;  /* 0x0000008202000224 */ /* 0x080fe400078e0200 */
[----:B------:R-:W-:Y:S04]  /*74a0*/  @P0 IMAD.WIDE.U32 R4, R59, R130, R4 ;  /* 0x000000823b040225 */ /* 0x000fe800078e0004 */
[----:B------:R-:W-:Y:S01]  /*74b0*/  @P0 IMAD.IADD R0, R5, 0x1, R0 ;  /* 0x0000000105000824 */ /* 0x000fe200078e0200 */
[C---:B------:R-:W-:Y:S04]  /*74c0*/  @P0 LEA R2, P1, R4.reuse, c[0x0][0x220], 0x1 ;  /* 0x0000880004020a11 */ /* 0x040fe800078208ff */
[----:B---3--:R-:W-:Y:S02]  /*74d0*/  @P0 LEA.HI.X R3, R4, c[0x0][0x224], R0, 0x1, P1 ;  /* 0x0000890004030a11 */ /* 0x008fe400008f0c00 */
[C---:B------:R-:W-:Y:S03]  /*74e0*/  @P0 LEA R4, P1, R131.reuse, R2, 0x1 ;  /* 0x0000000283040211 */ /* 0x040fe600078208ff */
[----:B------:R-:W-:Y:S01]  /*74f0*/  @!PT LDS RZ, [RZ] ;  /* 0x00000000fffff984 */ /* 0x000fe20000000800 */
[----:B------:R-:W-:Y:S01]  /*7500*/  @!PT LDS RZ, [RZ] ;  /* 0x00000000fffff984 */ /* 0x000fe20000000800 */
[----:B------:R-:W-:Y:S01]  /*7510*/  @!PT LDS RZ, [RZ] ;  /* 0x00000000fffff984 */ /* 0x000fe20000000800 */
[----:B------:R1:W-:Y:S01]  /*7520*/  @P0 LDGSTS.E.BYPASS.LTC128B.128 [R191+0x6100], [R2.64], !P6 ;  /* 0x0610000002bf0fae */ /* 0x0003e2000f101d4a */
[----:B------:R-:W-:Y:S03]  /*7530*/  @P0 LEA.HI.X R5, R131, R3, R124, 0x1, P1 ;  /* 0x0000000383050211 */ /* 0x000fe600008f0c7c */
[----:B------:R1:W-:Y:S04]  /*7540*/  @P0 LDGSTS.E.BYPASS.LTC128B.128 [R191+0x8100], [R2.64+0x80], !P5 ;  /* 0x0810008002bf0fae */ /* 0x0003e8000e901d4a */
[----:B------:R1:W-:Y:S04]  /*7550*/  @P0 LDGSTS.E.BYPASS.LTC128B.128 [R191+0xa100], [R2.64+0x100], !P4 ;  /* 0x0a10010002bf0fae */ /* 0x0003e8000e101d4a */
[----:B------:R1:W-:Y:S04]  /*7560*/  @P0 LDGSTS.E.BYPASS.LTC128B.128 [R191+0x7100], [R4.64], !P6 ;  /* 0x0710000004bf0fae */ /* 0x0003e8000f101d4a */
[----:B------:R1:W-:Y:S04]  /*7570*/  @P0 LDGSTS.E.BYPASS.LTC128B.128 [R191+0x9100], [R4.64+0x80], !P5 ;  /* 0x0910008004bf0fae */ /* 0x0003e8000e901d4a */
[----:B------:R1:W-:Y:S04]  /*7580*/  @P0 LDGSTS.E.BYPASS.LTC128B.128 [R191+0xb100], [R4.64+0x100], !P4 ;  /* 0x0b10010004bf0fae */ /* 0x0003e8000e101d4a */
[----:B------:R-:W0:Y:S01]  /*7590*/  LDGDEPBAR ;  /* 0x00000000000079af */ /* 0x000e220000000000 */
[----:B------:R-:W-:-:S05]  /*75a0*/  @P0 BRA `(.L_x_207) ;  /* 0xffffba9000000947 */ /* 0x000fca000383ffff */
[----:B------:R-:W-:Y:S01]  /*75b0*/  WARPSYNC 0xffffffff ;  /* 0xffffffff00007948 */ /* 0x000fe20003800000 */
[----:B------:R-:W-:Y:S06]  /*75c0*/  BAR.SYNC.DEFER_BLOCKING 0x0 ;  /* 0x0000000000007b1d */ /* 0x000fec0000010000 */
.L_x_182:
[----:B------:R-:W-:Y:S01]  /*75d0*/  ISETP.GE.AND P0, PT, R127, 0x1, PT ;  /* 0x000000017f00780c */ /* 0x000fe20003f06270 */
[----:B------:R-:W-:Y:S01]  /*75e0*/  BSSY B0, `(.L_x_208) ;  /* 0x000001f000007945 */ /* 0x000fe20003800000 */
[----:B------:R-:W-:-:S11]  /*75f0*/  MOV R0, RZ ;  /* 0x000000ff00007202 */ /* 0x000fd60000000f00 */
[----:B------:R-:W-:Y:S05]  /*7600*/  @!P0 BRA `(.L_x_209) ;  /* 0x000001c000008947 */ /* 0x000fea0003800000 */
[----:B-1----:R-:W-:Y:S01]  /*7610*/  IABS R2, R121 ;  /* 0x0000007900027213 */ /* 0x002fe20000000000 */
        /* <DEDUP_REMOVED lines=27> */
.L_x_209:
[----:B------:R-:W-:Y:S05]  /*77d0*/  BSYNC B0 ;  /* 0x0000000000007941 */ /* 0x000fea0003800000 */
.L_x_208:
[----:B------:R-:W-:Y:S01]  /*77e0*/  IMAD R216, R245, R0, RZ ;  /* 0x00000000f5d87224 */ /* 0x000fe200078e02ff */
[----:B------:R-:W-:Y:S01]  /*77f0*/  MOV R15, RZ ;  /* 0x000000ff000f7202 */ /* 0x000fe20000000f00 */
[----:B------:R-:W-:Y:S01]  /*7800*/  IMAD.MOV.U32 R18, RZ, RZ, RZ ;  /* 0x000000ffff127224 */ /* 0x000fe200078e00ff */
[----:B------:R-:W-:Y:S01]  /*7810*/  CS2R R50, SRZ ;  /* 0x0000000000327805 */ /* 0x000fe2000001ff00 */
[--C-:B-1----:R-:W-:Y:S01]  /*7820*/  IMAD.IADD R2, R216, 0x1, R0.reuse ;  /* 0x00000001d8027824 */ /* 0x102fe200078e0200 */
[----:B------:R-:W-:Y:S01]  /*7830*/  PRMT R0, RZ, 0x7610, R0 ;  /* 0x00007610ff007816 */ /* 0x000fe20000000000 */
        /* <DEDUP_REMOVED lines=15> */
[----:B----4-:R-:W-:Y:S01]  /*7930*/  CS2R R46, SRZ ;  /* 0x00000000002e7805 */ /* 0x010fe2000001ff00 */
        /* <DEDUP_REMOVED lines=39> */
[----:B------:R-:W-:Y:S01]  /*7bb0*/  IMAD.MOV.U32 R4, RZ, RZ, c[0x0][0x2c4] ;  /* 0x0000b100ff047624 */ /* 0x000fe200078e00ff */
[----:B------:R-:W-:Y:S02]  /*7bc0*/  SHF.R.S32.HI R0, RZ, 0x1f, R134 ;  /* 0x0000001fff007819 */ /* 0x000fe40000011486 */
[----:B------:R-:W-:Y:S02]  /*7bd0*/  ISETP.NE.U32.AND P0, PT, RZ, c[0x0][0x348], PT ;  /* 0x0000d200ff007a0c */ /* 0x000fe40003f05070 */
[----:B------:R-:W-:Y:S01]  /*7be0*/  ISETP.NE.AND P1, PT, R4, 0x1, PT ;  /* 0x000000010400780c */ /* 0x000fe20003f25270 */
[----:B------:R-:W-:Y:S01]  /*7bf0*/  IMAD R0, R0, c[0x0][0x178], RZ ;  /* 0x00005e0000007a24 */ /* 0x000fe200078e02ff */
[----:B------:R-:W-:Y:S02]  /*7c00*/  LEA R4, R237, R213, 0x7 ;  /* 0x000000d5ed047211 */ /* 0x000fe400078e38ff */
[----:B------:R-:W-:Y:S01]  /*7c10*/  LOP3.LUT R64, R238, 0xffff, RZ, 0xc0, !PT ;  /* 0x0000ffffee407812 */ /* 0x000fe200078ec0ff */
[----:B------:R-:W-:Y:S01]  /*7c20*/  IMAD R0, R134, c[0x0][0x17c], R0 ;  /* 0x00005f0086007a24 */ /* 0x000fe200078e0200 */
[----:B------:R-:W-:-:S02]  /*7c30*/  ISETP.NE.AND.EX P0, PT, RZ, c[0x0][0x34c], PT, P0 ;  /* 0x0000d300ff007a0c */ /* 0x000fc40003f05300 */
[----:B------:R-:W-:Y:S02]  /*7c40*/  ISETP.GE.AND P6, PT, R210, c[0x0][0x198], PT ;  /* 0x00006600d2007a0c */ /* 0x000fe40003fc6270 */
[----:B------:R-:W-:Y:S02]  /*7c50*/  SEL R6, R243, RZ, !P0 ;  /* 0x000000fff3067207 */ /* 0x000fe40004000000 */
[----:B------:R-:W-:Y:S01]  /*7c60*/  SEL R5, R242, RZ, !P0 ;  /* 0x000000fff2057207 */ /* 0x000fe20004000000 */
[----:B------:R-:W-:Y:S01]  /*7c70*/  @P1 IMAD.HI.U32 R7, R4, c[0x0][0x2c8], RZ ;  /* 0x0000b20004071a27 */ /* 0x000fe200078e00ff */
[----:B------:R-:W-:Y:S02]  /*7c80*/  ISETP.GE.AND P5, PT, R207, c[0x0][0x198], PT ;  /* 0x00006600cf007a0c */ /* 0x000fe40003fa6270 */
[----:B------:R-:W-:Y:S01]  /*7c90*/  ISETP.GE.AND P4, PT, R208, c[0x0][0x198], PT ;  /* 0x00006600d0007a0c */ /* 0x000fe20003f86270 */
[----:B------:R-:W-:Y:S01]  /*7ca0*/  IMAD R6, R6, c[0x0][0x1c0], RZ ;  /* 0x0000700006067a24 */ /* 0x000fe200078e02ff */
[----:B------:R-:W-:Y:S01]  /*7cb0*/  IADD3 R91, R104, -0x1, RZ ;  /* 0xffffffff685b7810 */ /* 0x000fe20007ffe0ff */
[----:B-1----:R-:W-:-:S04]  /*7cc0*/  IMAD.WIDE.U32 R2, R134, c[0x0][0x178], RZ ;  /* 0x00005e0086027a25 */ /* 0x002fc800078e00ff */
[----:B------:R-:W-:Y:S02]  /*7cd0*/  IMAD.IADD R3, R3, 0x1, R0 ;  /* 0x0000000103037824 */ /* 0x000fe400078e0200 */
[----:B------:R-:W-:Y:S01]  /*7ce0*/  IMAD.MOV.U32 R0, RZ, RZ, R4 ;  /* 0x000000ffff007224 */ /* 0x000fe200078e0004 */
[----:B------:R-:W-:Y:S01]  /*7cf0*/  @P1 SHF.R.U32.HI R0, RZ, c[0x0][0x2cc], R7 ;  /* 0x0000b300ff001a19 */ /* 0x000fe20000011607 */
[----:B------:R-:W-:-:S03]  /*7d00*/  IMAD.WIDE.U32 R2, R64, c[0x0][0x1b8], R2 ;  /* 0x00006e0040027a25 */ /* 0x000fc600078e0002 */
[----:B------:R-:W-:Y:S01]  /*7d10*/  SHF.R.S32.HI R7, RZ, 0x1f, R0 ;  /* 0x0000001fff077819 */ /* 0x000fe20000011400 */
[----:B------:R-:W-:Y:S02]  /*7d20*/  IMAD R3, R64, c[0x0][0x1bc], R3 ;  /* 0x00006f0040037a24 */ /* 0x000fe400078e0203 */
[C---:B------:R-:W-:Y:S02]  /*7d30*/  IMAD R6, R5.reuse, c[0x0][0x1c4], R6 ;  /* 0x0000710005067a24 */ /* 0x040fe400078e0206 */
        /* <DEDUP_REMOVED lines=12> */
[----:B------:R-:W-:Y:S01]  /*7e00*/  LEA R7, P0, R2, c[0x0][0x160], 0x1 ;  /* 0x0000580002077a11 */ /* 0x000fe200078008ff */
[----:B------:R-:W-:-:S03]  /*7e10*/  IMAD R4, R237, 0x80, R246 ;  /* 0x00000080ed047824 */ /* 0x000fc600078e02f6 */
[----:B------:R-:W-:-:S04]  /*7e20*/  IADD3 R0, R3, R0, RZ ;  /* 0x0000000003007210 */ /* 0x000fc80007ffe0ff */
[----:B------:R-:W-:Y:S02]  /*7e30*/  LEA.HI.X R5, R2, c[0x0][0x164], R0, 0x1, P0 ;  /* 0x0000590002057a11 */ /* 0x000fe400000f0c00 */
[----:B------:R-:W-:Y:S01]  /*7e40*/  @!P2 MOV R12, R242 ;  /* 0x000000f2000ca202 */ /* 0x000fe20000000f00 */
[----:B------:R-:W-:Y:S05]  /*7e50*/  BRA.DIV ~URZ, `(.L_x_211) ;  /* 0x00010e027f007947 */ /* 0x000fea000b800000 */
[----:B------:R1:W2:Y:S02]  /*7e60*/  SHFL.IDX PT, R6, R5, RZ, 0x181f ;  /* 0x00181fff05067589 */ /* 0x0002a400000e0000 */
.L_x_340:
[----:B------:R-:W-:Y:S05]  /*7e70*/  BRA.DIV ~URZ, `(.L_x_212) ;  /* 0x00010e527f007947 */ /* 0x000fea000b800000 */
[----:B------:R3:W4:Y:S02]  /*7e80*/  SHFL.IDX PT, R0, R7, RZ, 0x181f ;  /* 0x00181fff07007589 */ /* 0x00072400000e0000 */
.L_x_341:
[----:B------:R-:W-:Y:S01]  /*7e90*/  IMAD R34, R135, c[0x0][0x2c4], RZ ;  /* 0x0000b10087227a24 */ /* 0x000fe200078e02ff */
[----:B------:R-:W-:Y:S04]  /*7ea0*/  BSSY B0, `(.L_x_213) ;  /* 0x000000f000007945 */ /* 0x000fe80003800000 */
[----:B------:R-:W-:-:S13]  /*7eb0*/  ISETP.GE.AND P0, PT, R4, R34, PT ;  /* 0x000000220400720c */ /* 0x000fda0003f06270 */
[----:B------:R-:W-:Y:S05]  /*7ec0*/  @P0 BRA `(.L_x_214) ;  /* 0x000000c000000947 */ /* 0x000fea0003800000 */
[-C--:B----4-:R-:W-:Y:S02]  /*7ed0*/  LEA R10, P2, R210, R0.reuse, 0x1 ;  /* 0x00000000d20a7211 */ /* 0x090fe400078408ff */
[CC--:B------:R-:W-:Y:S02]  /*7ee0*/  LEA R8, P1, R207.reuse, R0.reuse, 0x1 ;  /* 0x00000000cf087211 */ /* 0x0c0fe400078208ff */
[----:B------:R-:W-:Y:S02]  /*7ef0*/  LEA R2, P0, R208, R0, 0x1 ;  /* 0x00000000d0027211 */ /* 0x000fe400078008ff */
        /* <DEDUP_REMOVED lines=9> */
.L_x_214:
[----:B------:R-:W-:Y:S05]  /*7f90*/  BSYNC B0 ;  /* 0x0000000000007941 */ /* 0x000fea0003800000 */
.L_x_213:
[----:B------:R-:W-:Y:S05]  /*7fa0*/  BRA.DIV ~URZ, `(.L_x_215) ;  /* 0x00010d827f007947 */ /* 0x000fea000b800000 */
[----:B--2---:R2:W1:Y:S04]  /*7fb0*/  SHFL.IDX PT, R6, R5, 0x1, 0x181f ;  /* 0x00381f0005067f89 */ /* 0x00446800000e0000 */
[----:B----4-:R2:W4:Y:S02]  /*7fc0*/  SHFL.IDX PT, R0, R7, 0x1, 0x181f ;  /* 0x00381f0007007f89 */ /* 0x01052400000e0000 */
.L_x_342:
[----:B------:R-:W-:Y:S01]  /*7fd0*/  IADD3 R2, R4, 0x20, RZ ;  /* 0x0000002004027810 */ /* 0x000fe20007ffe0ff */
[----:B------:R-:W-:Y:S03]  /*7fe0*/  BSSY B0, `(.L_x_216) ;  /* 0x000000f000007945 */ /* 0x000fe60003800000 */
[----:B------:R-:W-:-:S13]  /*7ff0*/  ISETP.GE.AND P0, PT, R2, R34, PT ;  /* 0x000000220200720c */ /* 0x000fda0003f06270 */
[----:B------:R-:W-:Y:S05]  /*8000*/  @P0 BRA `(.L_x_217) ;  /* 0x000000c000000947 */ /* 0x000fea0003800000 */
[-C--:B----4-:R-:W-:Y:S02]  /*8010*/  LEA R10, P2, R210, R0.reuse, 0x1 ;  /* 0x00000000d20a7211 */ /* 0x090fe400078408ff */
[CC--:B------:R-:W-:Y:S02]  /*8020*/  LEA R8, P1, R207.reuse, R0.reuse, 0x1 ;  /* 0x00000000cf087211 */ /* 0x0c0fe400078208ff */
[----:B------:R-:W-:Y:S02]  /*8030*/  LEA R2, P0, R208, R0, 0x1 ;  /* 0x00000000d0027211 */ /* 0x000fe400078008ff */
        /* <DEDUP_REMOVED lines=9> */
.L_x_217:
[----:B------:R-:W-:Y:S05]  /*80d0*/  BSYNC B0 ;  /* 0x0000000000007941 */ /* 0x000fea0003800000 */
.L_x_216:
[----:B------:R-:W-:Y:S05]  /*80e0*/  BRA.DIV ~URZ, `(.L_x_218) ;  /* 0x00010d027f007947 */ /* 0x000fea000b800000 */
[----:B-1----:R1:W2:Y:S02]  /*80f0*/  SHFL.IDX PT, R6, R5, 0x2, 0x181f ;  /* 0x00581f0005067f89 */ /* 0x0022a400000e0000 */
.L_x_343:
[----:B------:R-:W-:Y:S05]  /*8100*/  BRA.DIV ~URZ, `(.L_x_219) ;  /* 0x00010d527f007947 */ /* 0x000fea000b800000 */
[----:B----4-:R4:W1:Y:S02]  /*8110*/  SHFL.IDX PT, R0, R7, 0x2, 0x181f ;  /* 0x00581f0007007f89 */ /* 0x01086400000e0000 */
.L_x_344:
[----:B------:R-:W-:Y:S01]  /*8120*/  IADD3 R2, R4, 0x40, RZ ;  /* 0x0000004004027810 */ /* 0x000fe20007ffe0ff */
[----:B------:R-:W-:Y:S03]  /*8130*/  BSSY B0, `(.L_x_220) ;  /* 0x000000f000007945 */ /* 0x000fe60003800000 */
[----:B------:R-:W-:-:S13]  /*8140*/  ISETP.GE.AND P0, PT, R2, R34, PT ;  /* 0x000000220200720c */ /* 0x000fda0003f06270 */
[----:B------:R-:W-:Y:S05]  /*8150*/  @P0 BRA `(.L_x_221) ;  /* 0x000000c000000947 */ /* 0x000fea0003800000 */
[-C--:B-1----:R-:W-:Y:S02]  /*8160*/  LEA R10, P2, R210, R0.reuse, 0x1 ;  /* 0x00000000d20a7211 */ /* 0x082fe400078408ff */
        /* <DEDUP_REMOVED lines=11> */
.L_x_221:
[----:B------:R-:W-:Y:S05]  /*8220*/  BSYNC B0 ;  /* 0x0000000000007941 */ /* 0x000fea0003800000 */
.L_x_220:
[----:B------:R-:W-:Y:S05]  /*8230*/  BRA.DIV ~URZ, `(.L_x_222) ;  /* 0x00010c827f007947 */ /* 0x000fea000b800000 */
[----:B-12---:R-:W1:Y:S04]  /*8240*/  SHFL.IDX PT, R5, R5, 0x3, 0x181f ;  /* 0x00781f0005057f89 */ /* 0x006e6800000e0000 */
[----:B------:R2:W3:Y:S02]  /*8250*/  SHFL.IDX PT, R0, R7, 0x3, 0x181f ;  /* 0x00781f0007007f89 */ /* 0x0004e400000e0000 */
.L_x_345:
[----:B------:R-:W-:Y:S01]  /*8260*/  IADD3 R2, R4, 0x60, RZ ;  /* 0x0000006004027810 */ /* 0x000fe20007ffe0ff */
[----:B-----5:R-:W-:Y:S01]  /*8270*/  IMAD.WIDE.U32 R230, R12, c[0x0][0x2b0], RZ ;  /* 0x0000ac000ce67a25 */ /* 0x020fe200078e00ff */
[----:B------:R-:W-:-:S02]  /*8280*/  LOP3.LUT R212, R212, 0xffffffef, RZ, 0xc0, !PT ;  /* 0xffffffefd4d47812 */ /* 0x000fc400078ec0ff */
[----:B------:R-:W-:-:S13]  /*8290*/  ISETP.GE.AND P0, PT, R2, R34, PT ;  /* 0x000000220200720c */ /* 0x000fda0003f06270 */
[-C--:B---3--:R-:W-:Y:S02]  /*82a0*/  @!P0 LEA R8, P3, R210, R0.reuse, 0x1 ;  /* 0x00000000d2088211 */ /* 0x088fe400078608ff */
[CC--:B------:R-:W-:Y:S02]  /*82b0*/  @!P0 LEA R6, P2, R207.reuse, R0.reuse, 0x1 ;  /* 0x00000000cf068211 */ /* 0x0c0fe400078408ff */
[----:B------:R-:W-:Y:S02]  /*82c0*/  @!P0 LEA R2, P1, R208, R0, 0x1 ;  /* 0x00000000d0028211 */ /* 0x000fe400078208ff */
[CC--:B-1----:R-:W-:Y:S02]  /*82d0*/  @!P0 LEA.HI.X R9, R210.reuse, R5.reuse, R211, 0x1, P3 ;  /* 0x00000005d2098211 */ /* 0x0c2fe400018f0cd3 */
[----:B------:R-:W-:Y:S02]  /*82e0*/  SHF.R.S32.HI R0, RZ, 0x1f, R12 ;  /* 0x0000001fff007819 */ /* 0x000fe4000001140c */
[----:B------:R-:W-:Y:S01]  /*82f0*/  ISETP.GE.AND P3, PT, R210, c[0x0][0x1d4], PT ;  /* 0x00007500d2007a0c */ /* 0x000fe20003f66270 */
[----:B------:R-:W-:Y:S01]  /*8300*/  @!PT LDS RZ, [RZ] ;  /* 0x00000000fffff984 */ /* 0x000fe20000000800 */
[----:B------:R-:W-:Y:S01]  /*8310*/  @!PT LDS RZ, [RZ] ;  /* 0x00000000fffff984 */ /* 0x000fe20000000800 */
[----:B------:R-:W-:Y:S01]  /*8320*/  @!PT LDS RZ, [RZ] ;  /* 0x00000000fffff984 */ /* 0x000fe20000000800 */
[----:B------:R1:W-:Y:S01]  /*8330*/  @!P0 LDGSTS.E.BYPASS.LTC128B.128 [R191+0xf100], [R8.64], !P6 ;  /* 0x0f10000008bf8fae */ /* 0x0003e2000f101d4a */
[-C--:B--2-4-:R-:W-:Y:S01]  /*8340*/  @!P0 LEA.HI.X R7, R207, R5.reuse, R224, 0x1, P2 ;  /* 0x00000005cf078211 */ /* 0x094fe200010f0ce0 */
[----:B------:R-:W-:Y:S01]  /*8350*/  IMAD R0, R0, c[0x0][0x2b0], RZ ;  /* 0x0000ac0000007a24 */ /* 0x000fe200078e02ff */
[----:B------:R-:W-:-:S03]  /*8360*/  @!P0 LEA.HI.X R3, R208, R5, R223, 0x1, P1 ;  /* 0x00000005d0038211 */ /* 0x000fc600008f0cdf */
[----:B------:R1:W-:Y:S01]  /*8370*/  @!P0 LDGSTS.E.BYPASS.LTC128B.128 [R191+0x13100], [R6.64], !P5 ;  /* 0x1310000006bf8fae */ /* 0x0003e2000e901d4a */
[----:B------:R-:W-:Y:S01]  /*8380*/  ISETP.GE.AND P5, PT, R208, c[0x0][0x1d4], PT ;  /* 0x00007500d0007a0c */ /* 0x000fe20003fa6270 */
[----:B------:R-:W-:Y:S02]  /*8390*/  IMAD R0, R12, c[0x0][0x2b4], R0 ;  /* 0x0000ad000c007a24 */ /* 0x000fe400078e0200 */
[----:B------:R1:W-:Y:S01]  /*83a0*/  @!P0 LDGSTS.E.BYPASS.LTC128B.128 [R191+0x17100], [R2.64], !P4 ;  /* 0x1710000002bf8fae */ /* 0x0003e2000e101d4a */
[----:B------:R-:W-:Y:S01]  /*83b0*/  ISETP.GE.AND P4, PT, R207, c[0x0][0x1d4], PT ;  /* 0x00007500cf007a0c */ /* 0x000fe20003f86270 */
[----:B------:R-:W-:Y:S01]  /*83c0*/  IMAD.IADD R233, R231, 0x1, R0 ;  /* 0x00000001e7e97824 */ /* 0x000fe200078e0200 */
[----:B------:R-:W-:Y:S01]  /*83d0*/  @P3 LOP3.LUT R212, R212, 0x10, RZ, 0xfc, !PT ;  /* 0x00000010d4d43812 */ /* 0x000fe200078efcff */
[----:B------:R-:W0:Y:S01]  /*83e0*/  LDGDEPBAR ;  /* 0x00000000000079af */ /* 0x000e220000000000 */
[----:B------:R-:W-:Y:S01]  /*83f0*/  WARPSYNC 0xffffffff ;  /* 0xffffffff00007948 */ /* 0x000fe20003800000 */
[----:B------:R-:W-:-:S02]  /*8400*/  SEL R92, RZ, 0x10, P5 ;  /* 0x00000010ff5c7807 */ /* 0x000fc40002800000 */
[----:B------:R-:W-:Y:S01]  /*8410*/  IMAD.MOV.U32 R0, RZ, RZ, c[0x0][0x2b8] ;  /* 0x0000ae00ff007624 */ /* 0x000fe200078e00ff */
[----:B------:R-:W-:Y:S01]  /*8420*/  BAR.SYNC.DEFER_BLOCKING 0x0 ;  /* 0x0000000000007b1d */ /* 0x000fe20000010000 */
[----:B-1----:R-:W-:-:S02]  /*8430*/  IMAD R2, R91, 0x40, R213 ;  /* 0x000000405b027824 */ /* 0x002fc400078e02d5 */
[----:B------:R-:W-:Y:S01]  /*8440*/  IMAD.MOV.U32 R192, RZ, RZ, RZ ;  /* 0x000000ffffc07224 */ /* 0x000fe200078e00ff */
[----:B------:R-:W-:Y:S02]  /*8450*/  ISETP.NE.AND P6, PT, R0, 0x1, PT ;  /* 0x000000010000780c */ /* 0x000fe40003fc5270 */
[C---:B------:R-:W-:Y:S01]  /*8460*/  ISETP.GE.AND P0, PT, R2.reuse, R127, PT ;  /* 0x0000007f0200720c */ /* 0x040fe20003f06270 */
[----:B------:R-:W-:-:S03]  /*8470*/  IMAD.IADD R2, R2, 0x1, R234 ;  /* 0x0000000102027824 */ /* 0x000fc600078e02ea */
[----:B------:R-:W-:Y:S01]  /*8480*/  ISETP.GT.OR P0, PT, R213, 0x3f, P0 ;  /* 0x0000003fd500780c */ /* 0x000fe20000704670 */
[----:B------:R-:W-:-:S06]  /*8490*/  IMAD.MOV.U32 R0, RZ, RZ, R2 ;  /* 0x000000ffff007224 */ /* 0x000fcc00078e0002 */
[----:B------:R-:W-:-:S05]  /*84a0*/  @P6 IMAD.HI.U32 R3, R2, c[0x0][0x2bc], RZ ;  /* 0x0000af0002036a27 */ /* 0x000fca00078e00ff */
[----:B------:R-:W-:-:S04]  /*84b0*/  @P6 SHF.R.U32.HI R0, RZ, c[0x0][0x2c0], R3 ;  /* 0x0000b000ff006a19 */ /* 0x000fc80000011603 */
[----:B------:R-:W-:-:S04]  /*84c0*/  @!P0 IADD3 R3, P1, R0, R230, RZ ;  /* 0x000000e600038210 */ /* 0x000fc80007f3e0ff */
[----:B------:R-:W-:Y:S02]  /*84d0*/  @!P0 LEA.HI.X.SX32 R5, R0, R233, 0x1, P1 ;  /* 0x000000e900058211 */ /* 0x000fe400008f0eff */
[----:B------:R-:W-:-:S04]  /*84e0*/  @!P0 LEA R4, P1, R3, c[0x0][0x2a0], 0x2 ;  /* 0x0000a80003048a11 */ /* 0x000fc800078210ff */
[----:B------:R-:W-:-:S05]  /*84f0*/  @!P0 LEA.HI.X R5, R3, c[0x0][0x2a4], R5, 0x2, P1 ;  /* 0x0000a90003058a11 */ /* 0x000fca00008f1405 */
[----:B------:R-:W2:Y:S01]  /*8500*/  @!P0 LDG.E R192, [R4.64] ;  /* 0x0000000a04c08981 */ /* 0x000ea2000c1e1900 */
[----:B------:R-:W-:Y:S02]  /*8510*/  IMAD.MOV R0, RZ, RZ, -R0 ;  /* 0x000000ffff007224 */ /* 0x000fe400078e0a00 */
[----:B------:R-:W-:-:S04]  /*8520*/  IMAD.WIDE.U32 R228, R64, c[0x0][0x1e8], RZ ;  /* 0x00007a0040e47a25 */ /* 0x000fc800078e00ff */
[----:B------:R-:W-:Y:S02]  /*8530*/  IMAD R194, R0, c[0x0][0x2b8], R2 ;  /* 0x0000ae0000c27a24 */ /* 0x000fe400078e0202 */
[----:B------:R-:W-:Y:S02]  /*8540*/  IMAD R232, R64, c[0x0][0x1ec], R229 ;  /* 0x00007b0040e87a24 */ /* 0x000fe400078e02e5 */
[----:B------:R-:W-:Y:S01]  /*8550*/  IMAD.WIDE.U32 R2, R194, c[0x0][0x1e0], RZ ;  /* 0x00007800c2027a25 */ /* 0x000fe200078e00ff */
[----:B------:R-:W-:-:S03]  /*8560*/  SHF.R.S32.HI R65, RZ, 0x1f, R194 ;  /* 0x0000001fff417819 */ /* 0x000fc600000114c2 */
[----:B------:R-:W-:Y:S02]  /*8570*/  IMAD R127, R91, -0x40, R127 ;  /* 0xffffffc05b7f7824 */ /* 0x000fe400078e027f */
[----:B------:R-:W-:Y:S02]  /*8580*/  IMAD R0, R65, c[0x0][0x1e0], RZ ;  /* 0x0000780041007a24 */ /* 0x000fe400078e02ff */
[----:B------:R-:W-:Y:S02]  /*8590*/  IMAD.IADD R56, R127, 0x1, -R246 ;  /* 0x000000017f387824 */ /* 0x000fe400078e0af6 */
[----:B------:R-:W-:-:S03]  /*85a0*/  IMAD R0, R194, c[0x0][0x1e4], R0 ;  /* 0x00007900c2007a24 */ /* 0x000fc600078e0200 */
[C---:B------:R-:W-:Y:S01]  /*85b0*/  ISETP.GE.AND P2, PT, R56.reuse, 0x1, PT ;  /* 0x000000013800780c */ /* 0x040fe20003f46270 */
[----:B------:R-:W-:Y:S01]  /*85c0*/  IMAD.IADD R3, R3, 0x1, R0 ;  /* 0x0000000103037824 */ /* 0x000fe200078e0200 */
[----:B------:R-:W-:Y:S02]  /*85d0*/  ISETP.GE.AND P1, PT, R56, 0x21, PT ;  /* 0x000000213800780c */ /* 0x000fe40003f26270 */
[----:B--2---:R-:W-:Y:S01]  /*85e0*/  SHF.R.S32.HI R66, RZ, 0x1f, R192 ;  /* 0x0000001fff427819 */ /* 0x004fe200000114c0 */
[----:B------:R-:W-:-:S04]  /*85f0*/  IMAD.WIDE.U32 R2, R192, c[0x0][0x1f0], R2 ;  /* 0x00007c00c0027a25 */ /* 0x000fc800078e0002 */
[----:B------:R-:W-:Y:S01]  /*8600*/  IMAD R0, R66, c[0x0][0x1f0], RZ ;  /* 0x00007c0042007a24 */ /* 0x000fe200078e02ff */
[----:B------:R-:W-:-:S03]  /*8610*/  IADD3 R2, P0, R2, R228, RZ ;  /* 0x000000e402027210 */ /* 0x000fc60007f1e0ff */
[----:B------:R-:W-:-:S05]  /*8620*/  IMAD R0, R192, c[0x0][0x1f4], R0 ;  /* 0x00007d00c0007a24 */ /* 0x000fca00078e0200 */
[----:B------:R-:W-:Y:S02]  /*8630*/  IADD3.X R3, R232, R3, R0, P0, !PT ;  /* 0x00000003e8037210 */ /* 0x000fe400007fe400 */
[----:B------:R-:W-:-:S04]  /*8640*/  LEA R0, P0, R2, c[0x0][0x1c8], 0x1 ;  /* 0x0000720002007a11 */ /* 0x000fc800078008ff */
[----:B------:R-:W-:Y:S02]  /*8650*/  LEA.HI.X R2, R2, c[0x0][0x1cc], R3, 0x1, P0 ;  /* 0x0000730002027a11 */ /* 0x000fe400000f0c03 */
[----:B------:R-:W1:Y:S04]  /*8660*/  SHFL.IDX PT, R3, R0, RZ, 0x181f ;  /* 0x00181fff00037589 */ /* 0x000e6800000e0000 */
[----:B------:R-:W2:Y:S04]  /*8670*/  SHFL.IDX PT, R4, R2, RZ, 0x181f ;  /* 0x00181fff02047589 */ /* 0x000ea800000e0000 */
[----:B------:R-:W3:Y:S04]  /*8680*/  SHFL.IDX PT, R0, R0, 0x1, 0x181f ;  /* 0x00381f0000007f89 */ /* 0x000ee800000e0000 */
[----:B------:R-:W4:Y:S01]  /*8690*/  SHFL.IDX PT, R2, R2, 0x1, 0x181f ;  /* 0x00381f0002027f89 */ /* 0x000f2200000e0000 */
[----:B-1----:R-:W-:-:S04]  /*86a0*/  @P2 LEA R14, P0, R210, R3, 0x1 ;  /* 0x00000003d20e2211 */ /* 0x002fc800078008ff */
[----:B--2---:R-:W-:Y:S02]  /*86b0*/  @P2 LEA.HI.X R15, R210, R4, R211, 0x1, P0 ;  /* 0x00000004d20f2211 */ /* 0x004fe400000f0cd3 */
[----:B------:R-:W-:-:S03]  /*86c0*/  @P2 LEA R12, P0, R207, R3, 0x1 ;  /* 0x00000003cf0c2211 */ /* 0x000fc600078008ff */
[----:B------:R1:W-:Y:S01]  /*86d0*/  @P2 LDGSTS.E.BYPASS.LTC128B.128 [R191+0x6100], [R14.64], !P3 ;  /* 0x061000000ebf2fae */ /* 0x0003e2000d901d4a */
[----:B------:R-:W-:Y:S02]  /*86e0*/  @P2 LEA.HI.X R13, R207, R4, R224, 0x1, P0 ;  /* 0x00000004cf0d2211 */ /* 0x000fe400000f0ce0 */
[----:B------:R-:W-:-:S03]  /*86f0*/  @P2 LEA R10, P0, R208, R3, 0x1 ;  /* 0x00000003d00a2211 */ /* 0x000fc600078008ff */
[----:B------:R1:W-:Y:S01]  /*8700*/  @P2 LDGSTS.E.BYPASS.LTC128B.128 [R191+0x8100], [R12.64], !P4 ;  /* 0x081000000cbf2fae */ /* 0x0003e2000e101d4a */
[----:B------:R-:W-:Y:S02]  /*8710*/  @P2 LEA.HI.X R11, R208, R4, R223, 0x1, P0 ;  /* 0x00000004d00b2211 */ /* 0x000fe400000f0cdf */
[----:B---3--:R-:W-:-:S03]  /*8720*/  @P1 LEA R8, P0, R210, R0, 0x1 ;  /* 0x00000000d2081211 */ /* 0x008fc600078008ff */
[----:B------:R1:W-:Y:S01]  /*8730*/  @P2 LDGSTS.E.BYPASS.LTC128B.128 [R191+0xa100], [R10.64], !P5 ;  /* 0x0a1000000abf2fae */ /* 0x0003e2000e901d4a */
[----:B----4-:R-:W-:Y:S02]  /*8740*/  @P1 LEA.HI.X R9, R210, R2, R211, 0x1, P0 ;  /* 0x00000002d2091211 */ /* 0x010fe400000f0cd3 */
[----:B------:R-:W-:-:S03]  /*8750*/  @P1 LEA R6, P0, R207, R0, 0x1 ;  /* 0x00000000cf061211 */ /* 0x000fc600078008ff */
[----:B------:R1:W-:Y:S01]  /*8760*/  @P1 LDGSTS.E.BYPASS.LTC128B.128 [R191+0x7100], [R8.64], !P3 ;  /* 0x0710000008bf1fae */ /* 0x0003e2000d901d4a */
[----:B------:R-:W-:Y:S02]  /*8770*/  @P1 LEA.HI.X R7, R207, R2, R224, 0x1, P0 ;  /* 0x00000002cf071211 */ /* 0x000fe400000f0ce0 */
[----:B------:R-:W-:-:S03]  /*8780*/  @P1 LEA R4, P0, R208, R0, 0x1 ;  /* 0x00000000d0041211 */ /* 0x000fc600078008ff */
[----:B------:R1:W-:Y:S01]  /*8790*/  @P1 LDGSTS.E.BYPASS.LTC128B.128 [R191+0x9100], [R6.64], !P4 ;  /* 0x0910000006bf1fae */ /* 0x0003e2000e101d4a */
[----:B------:R-:W-:Y:S02]  /*87a0*/  @P1 LEA.HI.X R5, R208, R2, R223, 0x1, P0 ;  /* 0x00000002d0051211 */ /* 0x000fe400000f0cdf */
[----:B------:R-:W-:-:S03]  /*87b0*/  ISETP.LT.AND P0, PT, RZ, c[0x0][0x27c], PT ;  /* 0x00009f00ff007a0c */ /* 0x000fc60003f01270 */
[----:B------:R1:W-:Y:S04]  /*87c0*/  @P1 LDGSTS.E.BYPASS.LTC128B.128 [R191+0xb100], [R4.64], !P5 ;  /* 0x0b10000004bf1fae */ /* 0x0003e8000e901d4a */
[----:B------:R-:W0:Y:S06]  /*87d0*/  LDGDEPBAR ;  /* 0x00000000000079af */ /* 0x000e2c0000000000 */
[----:B------:R-:W-:Y:S05]  /*87e0*/  @P0 BRA `(.L_x_223) ;  /* 0x0000002000000947 */ /* 0x000fea0003800000 */
[----:B------:R-:W-:-:S04]  /*87f0*/  DEPBAR.LE SB0, 0x1 ;  /* 0x000080400000791a */ /* 0x000fc80000000000 */
[----:B------:R-:W-:Y:S05]  /*8800*/  BRA `(.L_x_224) ;  /* 0x0000577000007947 */ /* 0x000fea0003800000 */
.L_x_223:
[----:B------:R-:W-:Y:S01]  /*8810*/  SHF.R.S32.HI R0, RZ, 0x1f, R126 ;  /* 0x0000001fff007819 */ /* 0x000fe2000001147e */
[----:B------:R-:W-:Y:S01]  /*8820*/  ULDC.U8 UR4, c[0x0][0x298] ;  /* 0x0000a60000047ab9 */ /* 0x000fe20000000000 */
[----:B------:R-:W-:Y:S01]  /*8830*/  IMAD.WIDE.U32 R2, R126, c[0x0][0x280], RZ ;  /* 0x0000a0007e027a25 */ /* 0x000fe200078e00ff */
[----:B------:R-:W-:Y:S01]  /*8840*/  ISETP.NE.AND P2, PT, RZ, UR4, PT ;  /* 0x00000004ff007c0c */ /* 0x000fe2000bf45270 */
[----:B------:R-:W-:Y:S02]  /*8850*/  BSSY B2, `(.L_x_224) ;  /* 0x0000572000027945 */ /* 0x000fe40003800000 */
[----:B-1----:R-:W-:Y:S01]  /*8860*/  IMAD R6, R0, c[0x0][0x280], RZ ;  /* 0x0000a00000067a24 */ /* 0x002fe200078e02ff */
[----:B------:R-:W-:Y:S01]  /*8870*/  LEA R7, P1, R2, c[0x0][0x270], 0x1 ;  /* 0x00009c0002077a11 */ /* 0x000fe200078208ff */
[----:B------:R-:W-:Y:S02]  /*8880*/  IMAD R0, R0, c[0x0][0x290], RZ ;  /* 0x0000a40000007a24 */ /* 0x000fe400078e02ff */
[----:B------:R-:W-:-:S02]  /*8890*/  IMAD R6, R126, c[0x0][0x284], R6 ;  /* 0x0000a1007e067a24 */ /* 0x000fc400078e0206 */
[----:B------:R-:W-:-:S03]  /*88a0*/  IMAD.WIDE.U32 R4, R126, c[0x0][0x290], RZ ;  /* 0x0000a4007e047a25 */ /* 0x000fc600078e00ff */
[----:B------:R-:W-:Y:S01]  /*88b0*/  IADD3 R3, R6, R3, RZ ;  /* 0x0000000306037210 */ /* 0x000fe20007ffe0ff */
[----:B------:R-:W-:Y:S01]  /*88c0*/  IMAD R0, R126, c[0x0][0x294], R0 ;  /* 0x0000a5007e007a24 */ /* 0x000fe200078e0200 */
[----:B------:R-:W-:Y:S02]  /*88d0*/  LEA R8, P0, R4, c[0x0][0x288], 0x1 ;  /* 0x0000a20004087a11 */ /* 0x000fe400078008ff */
[----:B------:R-:W-:Y:S02]  /*88e0*/  LEA R6, R237, R209, 0x7 ;  /* 0x000000d1ed067211 */ /* 0x000fe400078e38ff */
[----:B------:R-:W-:Y:S02]  /*88f0*/  IADD3 R5, R0, R5, RZ ;  /* 0x0000000500057210 */ /* 0x000fe40007ffe0ff */
[----:B------:R-:W-:Y:S02]  /*8900*/  LEA.HI.X R0, R2, c[0x0][0x274], R3, 0x1, P1 ;  /* 0x00009d0002007a11 */ /* 0x000fe400008f0c03 */
[----:B------:R-:W-:Y:S01]  /*8910*/  LEA.HI.X R2, R4, c[0x0][0x28c], R5, 0x1, P0 ;  /* 0x0000a30004027a11 */ /* 0x000fe200000f0c05 */
[----:B------:R-:W-:Y:S05]  /*8920*/  @!P2 BRA `(.L_x_225) ;  /* 0x00002a600000a947 */ /* 0x000fea0003800000 */
[----:B------:R-:W-:Y:S01]  /*8930*/  ISETP.GE.AND P0, PT, R6, R34, PT ;  /* 0x000000220600720c */ /* 0x000fe20003f06270 */
[----:B------:R-:W1:Y:S01]  /*8940*/  SHFL.IDX PT, R3, R2, RZ, 0x1c1f ;  /* 0x001c1fff02037589 */ /* 0x000e6200000e0000 */
[----:B------:R-:W-:Y:S01]  /*8950*/  BSSY B0, `(.L_x_226) ;  /* 0x000004f000007945 */ /* 0x000fe20003800000 */
[----:B------:R-:W-:Y:S01]  /*8960*/  CS2R R28, SRZ ;  /* 0x00000000001c7805 */ /* 0x000fe2000001ff00 */
[----:B------:R-:W-:Y:S01]  /*8970*/  CS2R R26, SRZ ;  /* 0x00000000001a7805 */ /* 0x000fe2000001ff00 */
[----:B------:R-:W2:Y:S01]  /*8980*/  SHFL.IDX PT, R5, R0, RZ, 0x1c1f ;  /* 0x001c1fff00057589 */ /* 0x000ea200000e0000 */
[----:B------:R-:W-:Y:S01]  /*8990*/  CS2R R24, SRZ ;  /* 0x0000000000187805 */ /* 0x000fe2000001ff00 */
[----:B------:R-:W-:Y:S01]  /*89a0*/  CS2R R22, SRZ ;  /* 0x0000000000167805 */ /* 0x000fe2000001ff00 */
[----:B------:R-:W-:Y:S01]  /*89b0*/  CS2R R20, SRZ ;  /* 0x0000000000147805 */ /* 0x000fe2000001ff00 */
[----:B------:R3:W4:Y:S01]  /*89c0*/  SHFL.IDX PT, R4, R7, RZ, 0x1c1f ;  /* 0x001c1fff07047589 */ /* 0x00072200000e0000 */
[----:B------:R-:W-:Y:S01]  /*89d0*/  CS2R R18, SRZ ;  /* 0x0000000000127805 */ /* 0x000fe2000001ff00 */
[----:B------:R-:W-:Y:S01]  /*89e0*/  CS2R R16, SRZ ;  /* 0x0000000000107805 */ /* 0x000fe2000001ff00 */
[----:B------:R-:W-:Y:S01]  /*89f0*/  CS2R R14, SRZ ;  /* 0x00000000000e7805 */ /* 0x000fe2000001ff00 */
[----:B------:R5:W1:Y:S01]  /*8a00*/  SHFL.IDX PT, R2, R8, RZ, 0x1c1f ;  /* 0x001c1fff08027589 */ /* 0x000a6200000e0000 */
[----:B------:R-:W-:Y:S01]  /*8a10*/  CS2R R12, SRZ ;  /* 0x00000000000c7805 */ /* 0x000fe2000001ff00 */
[----:B------:R-:W-:Y:S01]  /*8a20*/  CS2R R10, SRZ ;  /* 0x00000000000a7805 */ /* 0x000fe2000001ff00 */
[----:B---3--:R-:W-:Y:S01]  /*8a30*/  CS2R R6, SRZ ;  /* 0x0000000000067805 */ /* 0x008fe2000001ff00 */
[----:B-----5:R-:W-:Y:S01]  /*8a40*/  CS2R R8, SRZ ;  /* 0x0000000000087805 */ /* 0x020fe2000001ff00 */
[----:B------:R-:W-:Y:S05]  /*8a50*/  @P0 BRA `(.L_x_227) ;  /* 0x000003e000000947 */ /* 0x000fea0003800000 */
[----:B-12-4-:R-:W2:Y:S04]  /*8a60*/  LDL R38, [R1+0x40] ;  /* 0x0000400001267983 */ /* 0x016ea80000100800 */
[----:B------:R-:W3:Y:S04]  /*8a70*/  LDL R37, [R1+0x3c] ;  /* 0x00003c0001257983 */ /* 0x000ee80000100800 */
[----:B------:R-:W4:Y:S04]  /*8a80*/  LDL R36, [R1+0x44] ;  /* 0x0000440001247983 */ /* 0x000f280000100800 */
[----:B------:R-:W4:Y:S04]  /*8a90*/  LDL R35, [R1+0x38] ;  /* 0x0000380001237983 */ /* 0x000f280000100800 */
[----:B------:R-:W4:Y:S04]  /*8aa0*/  LDL R33, [R1+0x48] ;  /* 0x0000480001217983 */ /* 0x000f280000100800 */
[----:B------:R-:W4:Y:S04]  /*8ab0*/  LDL R31, [R1+0x34] ;  /* 0x00003400011f7983 */ /* 0x000f280000100800 */
[----:B------:R-:W4:Y:S04]  /*8ac0*/  LDL R30, [R1+0x4c] ;  /* 0x00004c00011e7983 */ /* 0x000f280000100800 */
[----:B------:R-:W4:Y:S01]  /*8ad0*/  LDL R32, [R1+0x30] ;  /* 0x0000300001207983 */ /* 0x000f220000100800 */
[----:B------:R-:W-:Y:S01]  /*8ae0*/  ISETP.GE.AND P1, PT, R106, c[0x0][0x27c], PT ;  /* 0x00009f006a007a0c */ /* 0x000fe20003f26270 */
[----:B------:R-:W-:Y:S01]  /*8af0*/  CS2R R18, SRZ ;  /* 0x0000000000127805 */ /* 0x000fe2000001ff00 */
[----:B------:R-:W-:Y:S01]  /*8b00*/  ISETP.GE.AND P0, PT, R143, c[0x0][0x27c], PT ;  /* 0x00009f008f007a0c */ /* 0x000fe20003f06270 */
[----:B------:R-:W4:Y:S01]  /*8b10*/  LDL R28, [R1+0x50] ;  /* 0x00005000011c7983 */ /* 0x000f220000100800 */
[----:B------:R-:W-:-:S03]  /*8b20*/  CS2R R6, SRZ ;  /* 0x0000000000067805 */ /* 0x000fc6000001ff00 */
[----:B------:R-:W4:Y:S01]  /*8b30*/  LDL R0, [R1+0x2c] ;  /* 0x00002c0001007983 */ /* 0x000f220000100800 */
[----:B------:R-:W-:-:S05]  /*8b40*/  ISETP.GE.AND P3, PT, R140, c[0x0][0x27c], PT ;  /* 0x00009f008c007a0c */ /* 0x000fca0003f66270 */
[----:B------:R-:W-:-:S04]  /*8b50*/  @!P1 IMAD.WIDE R10, R106, 0x2, R4 ;  /* 0x000000026a0a9825 */ /* 0x000fc800078e0204 */
[----:B------:R-:W-:Y:S01]  /*8b60*/  @!P1 IMAD.WIDE R8, R106, 0x2, R2 ;  /* 0x000000026a089825 */ /* 0x000fe200078e0202 */
[----:B------:R1:W5:Y:S04]  /*8b70*/  @!P1 LD.E.64 R18, [R10.64] ;  /* 0x0000000a0a129980 */ /* 0x000368000c101b00 */
[----:B------:R1:W5:Y:S01]  /*8b80*/  @!P1 LD.E.64 R6, [R8.64] ;  /* 0x0000000a08069980 */ /* 0x000362000c101b00 */
[----:B------:R-:W-:Y:S01]  /*8b90*/  CS2R R20, SRZ ;  /* 0x0000000000147805 */ /* 0x000fe2000001ff00 */
[----:B------:R-:W-:Y:S01]  /*8ba0*/  CS2R R22, SRZ ;  /* 0x0000000000167805 */ /* 0x000fe2000001ff00 */
[----:B-1----:R-:W-:Y:S01]  /*8bb0*/  CS2R R8, SRZ ;  /* 0x0000000000087805 */ /* 0x002fe2000001ff00 */
[----:B------:R-:W-:Y:S01]  /*8bc0*/  CS2R R24, SRZ ;  /* 0x0000000000187805 */ /* 0x000fe2000001ff00 */
[----:B------:R-:W-:Y:S01]  /*8bd0*/  CS2R R26, SRZ ;  /* 0x00000000001a7805 */ /* 0x000fe2000001ff00 */
[----:B--2---:R-:W-:-:S02]  /*8be0*/  @!P0 IADD3 R12, P2, R4, R38, RZ ;  /* 0x00000026040c8210 */ /* 0x004fc40007f5e0ff */
[----:B------:R-:W-:-:S03]  /*8bf0*/  @!P0 IADD3 R10, P1, R2, R38, RZ ;  /* 0x00000026020a8210 */ /* 0x000fc60007f3e0ff */
[--C-:B---3--:R-:W-:Y:S02]  /*8c00*/  @!P0 IMAD.X R13, R5, 0x1, R37.reuse, P2 ;  /* 0x00000001050d8824 */ /* 0x108fe400010e0625 */
[----:B------:R-:W-:Y:S01]  /*8c10*/  @!P0 IMAD.X R11, R3, 0x1, R37, P1 ;  /* 0x00000001030b8824 */ /* 0x000fe200008e0625 */
[----:B------:R-:W-:Y:S02]  /*8c20*/  ISETP.GE.AND P2, PT, R142, c[0x0][0x27c], PT ;  /* 0x00009f008e007a0c */ /* 0x000fe40003f46270 */
[----:B------:R1:W5:Y:S04]  /*8c30*/  @!P0 LD.E.64 R20, [R12.64] ;  /* 0x0000000a0c148980 */ /* 0x000368000c101b00 */
[----:B------:R2:W5:Y:S01]  /*8c40*/  @!P0 LD.E.64 R8, [R10.64] ;  /* 0x0000000a0a088980 */ /* 0x000562000c101b00 */
[----:B----4-:R-:W-:-:S05]  /*8c50*/  @!P3 IADD3 R14, P0, R4, R36, RZ ;  /* 0x00000024040eb210 */ /* 0x010fca0007f1e0ff */
[----:B------:R-:W-:-:S05]  /*8c60*/  @!P3 IMAD.X R15, R5, 0x1, R35, P0 ;  /* 0x00000001050fb824 */ /* 0x000fca00000e0623 */
[----:B------:R3:W5:Y:S01]  /*8c70*/  @!P3 LD.E.64 R22, [R14.64] ;  /* 0x0000000a0e16b980 */ /* 0x000762000c101b00 */
[----:B-1----:R-:W-:Y:S01]  /*8c80*/  @!P3 IADD3 R12, P0, R2, R36, RZ ;  /* 0x00000024020cb210 */ /* 0x002fe20007f1e0ff */
[----:B--2---:R-:W-:-:S04]  /*8c90*/  CS2R R10, SRZ ;  /* 0x00000000000a7805 */ /* 0x004fc8000001ff00 */
[----:B------:R-:W-:Y:S01]  /*8ca0*/  @!P3 IMAD.X R13, R3, 0x1, R35, P0 ;  /* 0x00000001030db824 */ /* 0x000fe200000e0623 */
[----:B------:R-:W-:-:S04]  /*8cb0*/  @!P2 IADD3 R16, P0, R4, R33, RZ ;  /* 0x000000210410a210 */ /* 0x000fc80007f1e0ff */
[----:B------:R1:W5:Y:S01]  /*8cc0*/  @!P3 LD.E.64 R10, [R12.64] ;  /* 0x0000000a0c0ab980 */ /* 0x000362000c101b00 */
[----:B------:R-:W-:Y:S01]  /*8cd0*/  ISETP.GE.AND P3, PT, R105, c[0x0][0x27c], PT ;  /* 0x00009f0069007a0c */ /* 0x000fe20003f66270 */
[--C-:B------:R-:W-:Y:S01]  /*8ce0*/  @!P2 IMAD.X R17, R5, 0x1, R31.reuse, P0 ;  /* 0x000000010511a824 */ /* 0x100fe200000e061f */
[----:B---3--:R-:W-:Y:S02]  /*8cf0*/  @!P2 IADD3 R14, P0, R2, R33, RZ ;  /* 0x00000021020ea210 */ /* 0x008fe40007f1e0ff */
[----:B------:R-:W-:Y:S02]  /*8d00*/  ISETP.GE.AND P1, PT, R141, c[0x0][0x27c], PT ;  /* 0x00009f008d007a0c */ /* 0x000fe40003f26270 */
[----:B------:R2:W5:Y:S01]  /*8d10*/  @!P2 LD.E.64 R24, [R16.64] ;  /* 0x0000000a1018a980 */ /* 0x000562000c101b00 */
[----:B------:R-:W-:Y:S01]  /*8d20*/  @!P2 IMAD.X R15, R3, 0x1, R31, P0 ;  /* 0x00000001030fa824 */ /* 0x000fe200000e061f */
[----:B-1----:R-:W-:-:S06]  /*8d30*/  CS2R R12, SRZ ;  /* 0x00000000000c7805 */ /* 0x002fcc000001ff00 */
[----:B------:R1:W5:Y:S01]  /*8d40*/  @!P2 LD.E.64 R12, [R14.64] ;  /* 0x0000000a0e0ca980 */ /* 0x000362000c101b00 */
[----:B--2---:R-:W-:Y:S01]  /*8d50*/  CS2R R16, SRZ ;  /* 0x0000000000107805 */ /* 0x004fe2000001ff00 */
[----:B-1----:R-:W-:-:S05]  /*8d60*/  @!P3 IADD3 R14, P0, R4, R30, RZ ;  /* 0x0000001e040eb210 */ /* 0x002fca0007f1e0ff */
[----:B------:R-:W-:Y:S01]  /*8d70*/  @!P3 IMAD.X R15, R5, 0x1, R32, P0 ;  /* 0x00000001050fb824 */ /* 0x000fe200000e0620 */
[----:B------:R-:W-:-:S04]  /*8d80*/  @!P3 IADD3 R30, P0, R2, R30, RZ ;  /* 0x0000001e021eb210 */ /* 0x000fc80007f1e0ff */
[----:B------:R1:W5:Y:S01]  /*8d90*/  @!P3 LD.E.64 R26, [R14.64] ;  /* 0x0000000a0e1ab980 */ /* 0x000362000c101b00 */
[----:B------:R-:W-:Y:S01]  /*8da0*/  @!P3 IMAD.X R31, R3, 0x1, R32, P0 ;  /* 0x00000001031fb824 */ /* 0x000fe200000e0620 */
[----:B------:R-:W-:-:S05]  /*8db0*/  @!P1 IADD3 R4, P0, R4, R28, RZ ;  /* 0x0000001c04049210 */ /* 0x000fca0007f1e0ff */
[----:B------:R-:W-:Y:S01]  /*8dc0*/  @!P1 IMAD.X R5, R5, 0x1, R0, P0 ;  /* 0x0000000105059824 */ /* 0x000fe200000e0600 */
[----:B------:R-:W-:Y:S02]  /*8dd0*/  @!P1 IADD3 R2, P0, R2, R28, RZ ;  /* 0x0000001c02029210 */ /* 0x000fe40007f1e0ff */
[----:B------:R-:W-:-:S03]  /*8de0*/  CS2R R28, SRZ ;  /* 0x00000000001c7805 */ /* 0x000fc6000001ff00 */
[----:B------:R-:W-:-:S03]  /*8df0*/  @!P1 IMAD.X R3, R3, 0x1, R0, P0 ;  /* 0x0000000103039824 */ /* 0x000fc600000e0600 */
[----:B------:R2:W5:Y:S04]  /*8e00*/  @!P1 LD.E.64 R28, [R4.64] ;  /* 0x0000000a041c9980 */ /* 0x000568000c101b00 */
[----:B------:R2:W5:Y:S01]  /*8e10*/  @!P1 LD.E.64 R16, [R2.64] ;  /* 0x0000000a02109980 */ /* 0x000562000c101b00 */
[----:B-1----:R-:W-:-:S06]  /*8e20*/  CS2R R14, SRZ ;  /* 0x00000000000e7805 */ /* 0x002fcc000001ff00 */
[----:B------:R2:W5:Y:S02]  /*8e30*/  @!P3 LD.E.64 R14, [R30.64] ;  /* 0x0000000a1e0eb980 */ /* 0x000564000c101b00 */
.L_x_227:
[----:B-12-4-:R-:W-:Y:S05]  /*8e40*/  BSYNC B0 ;  /* 0x0000000000007941 */ /* 0x016fea0003800000 */
.L_x_226:
[--C-:B-----5:R-:W-:Y:S01]  /*8e50*/  IMAD.MOV.U32 R39, RZ, RZ, R27.reuse ;  /* 0x000000ffff277224 */ /* 0x120fe200078e001b */
[--C-:B------:R-:W-:Y:S01]  /*8e60*/  SHF.R.U64 R37, R26, 0x10, R27.reuse ;  /* 0x000000101a257819 */ /* 0x100fe2000000121b */
[----:B------:R-:W-:Y:S01]  /*8e70*/  IMAD.MOV.U32 R52, RZ, RZ, R20 ;  /* 0x000000ffff347224 */ /* 0x000fe200078e0014 */
[----:B------:R-:W-:Y:S01]  /*8e80*/  SHF.R.U32.HI R33, RZ, 0x10, R27 ;  /* 0x00000010ff217819 */ /* 0x000fe2000001161b */
[----:B------:R-:W-:Y:S01]  /*8e90*/  IMAD.MOV.U32 R27, RZ, RZ, R8 ;  /* 0x000000ffff1b7224 */ /* 0x000fe200078e0008 */
[----:B------:R-:W-:Y:S01]  /*8ea0*/  SHF.R.U64 R45, R22, 0x10, R23 ;  /* 0x00000010162d7819 */ /* 0x000fe20000001217 */
[----:B------:R-:W-:Y:S01]  /*8eb0*/  IMAD.MOV.U32 R48, RZ, RZ, R22 ;  /* 0x000000ffff307224 */ /* 0x000fe200078e0016 */
[----:B------:R-:W-:Y:S01]  /*8ec0*/  SHF.R.U64 R41, R24, 0x10, R25 ;  /* 0x0000001018297819 */ /* 0x000fe20000001219 */
[----:B------:R-:W-:Y:S01]  /*8ed0*/  IMAD.MOV.U32 R44, RZ, RZ, R24 ;  /* 0x000000ffff2c7224 */ /* 0x000fe200078e0018 */
[----:B------:R-:W-:Y:S01]  /*8ee0*/  SHF.R.U32.HI R50, RZ, 0x10, R19 ;  /* 0x00000010ff327819 */ /* 0x000fe20000011613 */
[----:B------:R-:W-:Y:S01]  /*8ef0*/  IMAD.MOV.U32 R22, RZ, RZ, R11 ;  /* 0x000000ffff167224 */ /* 0x000fe200078e000b */
[----:B------:R-:W-:Y:S01]  /*8f00*/  SHF.R.U64 R24, R8, 0x10, R9 ;  /* 0x0000001008187819 */ /* 0x000fe20000001209 */
[--C-:B------:R-:W-:Y:S01]  /*8f10*/  IMAD.MOV.U32 R47, RZ, RZ, R23.reuse ;  /* 0x000000ffff2f7224 */ /* 0x100fe200078e0017 */
[----:B------:R-:W-:Y:S01]  /*8f20*/  PRMT R27, R27, 0x5410, R52 ;  /* 0x000054101b1b7816 */ /* 0x000fe20000000034 */
[----:B------:R-:W-:Y:S01]  /*8f30*/  IMAD.MOV.U32 R36, RZ, RZ, R28 ;  /* 0x000000ffff247224 */ /* 0x000fe200078e001c */
[----:B------:R-:W-:Y:S01]  /*8f40*/  SHF.R.U32.HI R42, RZ, 0x10, R23 ;  /* 0x00000010ff2a7819 */ /* 0x000fe20000011617 */
[----:B------:R-:W-:Y:S01]  /*8f50*/  IMAD.MOV.U32 R23, RZ, RZ, R10 ;  /* 0x000000ffff177224 */ /* 0x000fe200078e000a */
[----:B------:R-:W-:Y:S01]  /*8f60*/  PRMT R24, R24, 0x5410, R50 ;  /* 0x0000541018187816 */ /* 0x000fe20000000032 */
[----:B------:R-:W-:Y:S01]  /*8f70*/  IMAD.MOV.U32 R31, RZ, RZ, R6 ;  /* 0x000000ffff1f7224 */ /* 0x000fe200078e0006 */
[----:B------:R-:W-:Y:S01]  /*8f80*/  PRMT R22, R22, 0x5410, R27 ;  /* 0x0000541016167816 */ /* 0x000fe2000000001b */
[----:B------:R-:W-:Y:S01]  /*8f90*/  IMAD.MOV.U32 R30, RZ, RZ, R7 ;  /* 0x000000ffff1e7224 */ /* 0x000fe200078e0007 */
[----:B------:R-:W-:Y:S01]  /*8fa0*/  SHF.R.U64 R2, R10, 0x10, R11 ;  /* 0x000000100a027819 */ /* 0x000fe2000000120b */
[----:B------:R-:W-:Y:S01]  /*8fb0*/  IMAD.MOV.U32 R54, RZ, RZ, R19 ;  /* 0x000000ffff367224 */ /* 0x000fe200078e0013 */
[--C-:B------:R-:W-:Y:S01]  /*8fc0*/  PRMT R23, R23, 0x5410, R24.reuse ;  /* 0x0000541017177816 */ /* 0x100fe20000000018 */
[----:B------:R-:W-:Y:S01]  /*8fd0*/  IMAD.MOV.U32 R51, RZ, RZ, R21 ;  /* 0x000000ffff337224 */ /* 0x000fe200078e0015 */
[----:B------:R-:W-:Y:S01]  /*8fe0*/  PRMT R24, R22, 0x7610, R24 ;  /* 0x0000761016187816 */ /* 0x000fe20000000018 */
[--C-:B------:R-:W-:Y:S01]  /*8ff0*/  IMAD.MOV.U32 R35, RZ, RZ, R29.reuse ;  /* 0x000000ffff237224 */ /* 0x100fe200078e001d */
[----:B------:R-:W-:Y:S01]  /*9000*/  PRMT R22, R2, 0x7610, R22 ;  /* 0x0000761002167816 */ /* 0x000fe20000000016 */
[----:B------:R-:W-:Y:S01]  /*9010*/  IMAD R2, R237, -0x80, R34 ;  /* 0xffffff80ed027824 */ /* 0x000fe200078e0222 */
[----:B------:R-:W-:Y:S01]  /*9020*/  SHF.R.U64 R32, R28, 0x10, R29 ;  /* 0x000000101c207819 */ /* 0x000fe2000000121d */
[----:B------:R-:W-:Y:S01]  /*9030*/  IMAD.MOV.U32 R43, RZ, RZ, R25 ;  /* 0x000000ffff2b7224 */ /* 0x000fe200078e0019 */
[----:B------:R-:W-:Y:S01]  /*9040*/  SHF.R.U64 R28, R6, 0x10, R7 ;  /* 0x00000010061c7819 */ /* 0x000fe20000001207 */
[----:B------:R-:W-:Y:S01]  /*9050*/  IMAD.MOV.U32 R6, RZ, RZ, R16 ;  /* 0x000000ffff067224 */ /* 0x000fe200078e0010 */
[----:B------:R-:W-:Y:S01]  /*9060*/  SHF.R.U64 R3, R16, 0x10, R17 ;  /* 0x0000001010037819 */ /* 0x000fe20000001211 */
[----:B------:R-:W-:Y:S01]  /*9070*/  IMAD.MOV.U32 R40, RZ, RZ, R26 ;  /* 0x000000ffff287224 */ /* 0x000fe200078e001a */
[----:B------:R-:W-:Y:S01]  /*9080*/  IMNMX R16, R2, 0x80, PT ;  /* 0x0000008002107817 */ /* 0x000fe20003800200 */
[----:B------:R-:W-:Y:S01]  /*9090*/  IMAD.MOV.U32 R55, RZ, RZ, R18 ;  /* 0x000000ffff377224 */ /* 0x000fe200078e0012 */
[----:B------:R-:W-:Y:S01]  /*90a0*/  SHF.R.U64 R53, R18, 0x10, R19 ;  /* 0x0000001012357819 */ /* 0x000fe20000001213 */
[----:B------:R-:W-:Y:S01]  /*90b0*/  IMAD.MOV.U32 R19, RZ, RZ, R13 ;  /* 0x000000ffff137224 */ /* 0x000fe200078e000d */
[----:B------:R-:W-:Y:S01]  /*90c0*/  ISETP.GE.AND P0, PT, R209, R16, PT ;  /* 0x00000010d100720c */ /* 0x000fe20003f06270 */
[----:B------:R-:W-:Y:S01]  /*90d0*/  IMAD.MOV.U32 R26, RZ, RZ, R9 ;  /* 0x000000ffff1a7224 */ /* 0x000fe200078e0009 */
[----:B------:R-:W-:Y:S01]  /*90e0*/  SHF.R.U32.HI R38, RZ, 0x10, R25 ;  /* 0x00000010ff267819 */ /* 0x000fe20000011619 */
[----:B------:R-:W-:Y:S01]  /*90f0*/  IMAD.MOV.U32 R10, RZ, RZ, R14 ;  /* 0x000000ffff0a7224 */ /* 0x000fe200078e000e */
[----:B------:R-:W-:Y:S01]  /*9100*/  SHF.R.U32.HI R29, RZ, 0x10, R29 ;  /* 0x00000010ff1d7819 */ /* 0x000fe2000001161d */
[----:B------:R-:W-:Y:S01]  /*9110*/  IMAD.MOV.U32 R5, RZ, RZ, R17 ;  /* 0x000000ffff057224 */ /* 0x000fe200078e0011 */
[----:B------:R-:W-:Y:S01]  /*9120*/  SHF.R.U32.HI R46, RZ, 0x10, R21 ;  /* 0x00000010ff2e7819 */ /* 0x000fe20000011615 */
[----:B------:R-:W-:-:S04]  /*9130*/  DEPBAR.LE SB0, 0x1 ;  /* 0x000080400000791a */ /* 0x000fc80000000000 */
[----:B------:R-:W-:Y:S01]  /*9140*/  SHF.R.U32.HI R25, RZ, 0x10, R7 ;  /* 0x00000010ff197819 */ /* 0x000fe20000011607 */
[----:B------:R-:W-:Y:S01]  /*9150*/  BSSY B1, `(.L_x_228) ;  /* 0x0000125000017945 */ /* 0x000fe20003800000 */
[----:B------:R-:W-:Y:S02]  /*9160*/  PRMT R30, R30, 0x5410, R45 ;  /* 0x000054101e1e7816 */ /* 0x000fe4000000002d */
[----:B------:R-:W-:Y:S01]  /*9170*/  SHF.R.U64 R49, R20, 0x10, R21 ;  /* 0x0000001014317819 */ /* 0x000fe20000001215 */
[----:B------:R-:W-:Y:S01]  /*9180*/  IMAD.MOV.U32 R20, RZ, RZ, R12 ;  /* 0x000000ffff147224 */ /* 0x000fe200078e000c */
[----:B------:R-:W-:Y:S01]  /*9190*/  SHF.R.U32.HI R21, RZ, 0x10, R9 ;  /* 0x00000010ff157819 */ /* 0x000fe20000011609 */
[----:B------:R-:W-:Y:S01]  /*91a0*/  IMAD.MOV.U32 R9, RZ, RZ, R15 ;  /* 0x000000ffff097224 */ /* 0x000fe200078e000f */
[----:B------:R-:W-:Y:S02]  /*91b0*/  PRMT R29, R29, 0x5410, R51 ;  /* 0x000054101d1d7816 */ /* 0x000fe40000000033 */
[----:B------:R-:W-:-:S02]  /*91c0*/  PRMT R35, R35, 0x5410, R41 ;  /* 0x0000541023237816 */ /* 0x000fc40000000029 */
[----:B------:R-:W-:Y:S02]  /*91d0*/  SHF.R.U32.HI R18, RZ, 0x10, R11 ;  /* 0x00000010ff127819 */ /* 0x000fe4000001160b */
[----:B------:R-:W-:Y:S02]  /*91e0*/  PRMT R25, R25, 0x5410, R54 ;  /* 0x0000541019197816 */ /* 0x000fe40000000036 */
[----:B------:R-:W-:Y:S02]  /*91f0*/  PRMT R28, R28, 0x5410, R46 ;  /* 0x000054101c1c7816 */ /* 0x000fe4000000002e */
[----:B------:R-:W-:Y:S02]  /*9200*/  PRMT R31, R31, 0x5410, R48 ;  /* 0x000054101f1f7816 */ /* 0x000fe40000000030 */
[----:B------:R-:W-:Y:S02]  /*9210*/  PRMT R33, R33, 0x5410, R47 ;  /* 0x0000541021217816 */ /* 0x000fe4000000002f */
[----:B------:R-:W-:-:S02]  /*9220*/  PRMT R32, R32, 0x5410, R42 ;  /* 0x0000541020207816 */ /* 0x000fc4000000002a */
[----:B------:R-:W-:Y:S02]  /*9230*/  PRMT R19, R19, 0x5410, R30 ;  /* 0x0000541013137816 */ /* 0x000fe4000000001e */
[--C-:B------:R-:W-:Y:S02]  /*9240*/  SHF.R.U64 R11, R12, 0x10, R13.reuse ;  /* 0x000000100c0b7819 */ /* 0x100fe4000000120d */
[----:B------:R-:W-:Y:S02]  /*9250*/  SHF.R.U32.HI R8, RZ, 0x10, R13 ;  /* 0x00000010ff087819 */ /* 0x000fe4000001160d */
[--C-:B------:R-:W-:Y:S02]  /*9260*/  SHF.R.U64 R7, R14, 0x10, R15.reuse ;  /* 0x000000100e077819 */ /* 0x100fe4000000120f */
[----:B------:R-:W-:Y:S02]  /*9270*/  SHF.R.U32.HI R4, RZ, 0x10, R15 ;  /* 0x00000010ff047819 */ /* 0x000fe4000001160f */
[----:B------:R-:W-:-:S02]  /*9280*/  SHF.R.U32.HI R0, RZ, 0x10, R17 ;  /* 0x00000010ff007819 */ /* 0x000fc40000011611 */
[----:B------:R-:W-:Y:S02]  /*9290*/  PRMT R38, R38, 0x5410, R40 ;  /* 0x0000541026267816 */ /* 0x000fe40000000028 */
[----:B------:R-:W-:Y:S02]  /*92a0*/  PRMT R40, R29, 0x5410, R35 ;  /* 0x000054101d287816 */ /* 0x000fe40000000023 */
[----:B------:R-:W-:Y:S02]  /*92b0*/  PRMT R39, R33, 0x5410, R39 ;  /* 0x0000541021277816 */ /* 0x000fe40000000027 */
[----:B------:R-:W-:Y:S02]  /*92c0*/  PRMT R35, R32, 0x7610, R35 ;  /* 0x0000761020237816 */ /* 0x000fe40000000023 */
[----:B------:R-:W-:Y:S02]  /*92d0*/  PRMT R17, R31, 0x5410, R28 ;  /* 0x000054101f117816 */ /* 0x000fe4000000001c */
[----:B------:R-:W-:-:S02]  /*92e0*/  PRMT R18, R18, 0x5410, R25 ;  /* 0x0000541012127816 */ /* 0x000fc40000000019 */
        /* <DEDUP_REMOVED lines=14> */
[----:B------:R-:W-:Y:S01]  /*93d0*/  PRMT R33, R3, 0x7610, R33 ;  /* 0x0000761003217816 */ /* 0x000fe20000000021 */
[----:B------:R-:W-:Y:S06]  /*93e0*/  BAR.SYNC.DEFER_BLOCKING 0x0 ;  /* 0x0000000000007b1d */ /* 0x000fec0000010000 */
[----:B------:R-:W-:Y:S05]  /*93f0*/  @P0 BRA `(.L_x_229) ;  /* 0x00000fa000000947 */ /* 0x000fea0003800000 */
[----:B------:R-:W-:Y:S01]  /*9400*/  ISETP.GE.AND P0, PT, R106, c[0x0][0x27c], PT ;  /* 0x00009f006a007a0c */ /* 0x000fe20003f06270 */
[----:B------:R-:W-:-:S12]  /*9410*/  BSSY B0, `(.L_x_230) ;  /* 0x0000028000007945 */ /* 0x000fd80003800000 */
[----:B------:R-:W-:Y:S05]  /*9420*/  @P0 BRA `(.L_x_231) ;  /* 0x0000026000000947 */ /* 0x000fea0003800000 */
[----:B------:R-:W1:Y:S01]  /*9430*/  LDS.128 R4, [R200+0xc000] ;  /* 0x00c00000c8047984 */ /* 0x000e620000000c00 */
[--C-:B------:R-:W-:Y:S02]  /*9440*/  HADD2.F32 R9, -RZ, R17.reuse.H0_H0 ;  /* 0x20000011ff097230 */ /* 0x100fe40000004100 */
[----:B------:R-:W-:Y:S02]  /*9450*/  HADD2.F32 R0, -RZ, R17.H1_H1 ;  /* 0x30000011ff007230 */ /* 0x000fe40000004100 */
[----:B------:R-:W-:Y:S02]  /*9460*/  HADD2.F32 R3, -RZ, R21.H1_H1 ;  /* 0x30000015ff037230 */ /* 0x000fe40000004100 */
[----:B------:R-:W-:Y:S02]  /*9470*/  HADD2.F32 R2, -RZ, R20.H1_H1 ;  /* 0x30000014ff027230 */ /* 0x000fe40000004100 */
[--C-:B-1----:R-:W-:Y:S02]  /*9480*/  HADD2.F32 R10, -RZ, R4.reuse.H0_H0 ;  /* 0x20000004ff0a7230 */ /* 0x102fe40000004100 */
[----:B------:R-:W-:-:S02]  /*9490*/  HADD2.F32 R8, -RZ, R4.H1_H1 ;  /* 0x30000004ff087230 */ /* 0x000fc40000004100 */
[--C-:B------:R-:W-:Y:S01]  /*94a0*/  HADD2.F32 R4, -RZ, R5.reuse.H0_H0 ;  /* 0x20000005ff047230 */ /* 0x100fe20000004100 */
[-C--:B------:R-:W-:Y:S01]  /*94b0*/  FMUL.FTZ R13, R10, R9.reuse ;  /* 0x000000090a0d7220 */ /* 0x080fe20000410000 */
[----:B------:R-:W-:Y:S01]  /*94c0*/  HADD2.F32 R5, -RZ, R5.H1_H1 ;  /* 0x30000005ff057230 */ /* 0x000fe20000004100 */
[----:B------:R-:W-:Y:S01]  /*94d0*/  FMUL.FTZ R14, R8, R9 ;  /* 0x00000009080e7220 */ /* 0x000fe20000410000 */
[--C-:B------:R-:W-:Y:S02]  /*94e0*/  HADD2.F32 R12, -RZ, R6.reuse.H0_H0 ;  /* 0x20000006ff0c7230 */ /* 0x100fe40000004100 */
[----:B------:R-:W-:Y:S01]  /*94f0*/  HADD2.F32 R11, -RZ, R6.H1_H1 ;  /* 0x30000006ff0b7230 */ /* 0x000fe20000004100 */
[-C--:B------:R-:W-:Y:S01]  /*9500*/  FMUL.FTZ R9, R5, R0.reuse ;  /* 0x0000000005097220 */ /* 0x080fe20000410000 */
[--C-:B------:R-:W-:Y:S01]  /*9510*/  HADD2.F32 R6, -RZ, R7.reuse.H0_H0 ;  /* 0x20000007ff067230 */ /* 0x100fe20000004100 */
[----:B------:R-:W-:Y:S01]  /*9520*/  FMUL.FTZ R0, R4, R0 ;  /* 0x0000000004007220 */ /* 0x000fe20000410000 */
[----:B------:R-:W-:Y:S01]  /*9530*/  HADD2.F32 R7, -RZ, R7.H1_H1 ;  /* 0x30000007ff077230 */ /* 0x000fe20000004100 */
[----:B------:R-:W-:-:S02]  /*9540*/  FFMA.FTZ R15, R10, R3, -R14 ;  /* 0x000000030a0f7223 */ /* 0x000fc4000001080e */
[----:B------:R-:W-:Y:S01]  /*9550*/  FFMA.FTZ R14, R8, R3, R13 ;  /* 0x00000003080e7223 */ /* 0x000fe2000001000d */
[----:B------:R-:W-:Y:S01]  /*9560*/  HADD2.F32 R3, -RZ, R25.H1_H1 ;  /* 0x30000019ff037230 */ /* 0x000fe20000004100 */
[-C--:B------:R-:W-:Y:S01]  /*9570*/  FFMA.FTZ R13, R4, R2.reuse, -R9 ;  /* 0x00000002040d7223 */ /* 0x080fe20000010809 */
[----:B------:R-:W-:Y:S01]  /*9580*/  HADD2.F32 R4, -RZ, R19.H1_H1 ;  /* 0x30000013ff047230 */ /* 0x000fe20000004100 */
[----:B------:R-:W-:Y:S01]  /*9590*/  FFMA.FTZ R10, R5, R2, R0 ;  /* 0x00000002050a7223 */ /* 0x000fe20000010000 */
[----:B------:R-:W-:Y:S02]  /*95a0*/  HADD2.F32 R0, -RZ, R18.H1_H1 ;  /* 0x30000012ff007230 */ /* 0x000fe40000004100 */
[----:B------:R-:W-:Y:S01]  /*95b0*/  HADD2.F32 R2, -RZ, R24.H1_H1 ;  /* 0x30000018ff027230 */ /* 0x000fe20000004100 */
[----:B------:R-:W-:Y:S02]  /*95c0*/  FMUL.FTZ R9, R11, R4 ;  /* 0x000000040b097220 */ /* 0x000fe40000410000 */
[----:B------:R-:W-:-:S02]  /*95d0*/  FMUL.FTZ R8, R7, R0 ;  /* 0x0000000007087220 */ /* 0x000fc40000410000 */
[----:B------:R-:W-:Y:S02]  /*95e0*/  FMUL.FTZ R4, R12, R4 ;  /* 0x000000040c047220 */ /* 0x000fe40000410000 */
[----:B------:R-:W-:Y:S02]  /*95f0*/  FMUL.FTZ R5, R6, R0 ;  /* 0x0000000006057220 */ /* 0x000fe40000410000 */
[-C--:B------:R-:W-:Y:S02]  /*9600*/  FFMA.FTZ R9, R12, R3.reuse, -R9 ;  /* 0x000000030c097223 */ /* 0x080fe40000010809 */
[-C--:B------:R-:W-:Y:S02]  /*9610*/  FFMA.FTZ R0, R6, R2.reuse, -R8 ;  /* 0x0000000206007223 */ /* 0x080fe40000010808 */
[----:B------:R-:W-:Y:S01]  /*9620*/  FFMA.FTZ R3, R11, R3, R4 ;  /* 0x000000030b037223 */ /* 0x000fe20000010004 */
[----:B------:R-:W-:Y:S01]  /*9630*/  F2FP.PACK_AB R4, R14, R15 ;  /* 0x0000000f0e04723e */ /* 0x000fe200000000ff */
[----:B------:R-:W-:Y:S01]  /*9640*/  FFMA.FTZ R2, R7, R2, R5 ;  /* 0x0000000207027223 */ /* 0x000fe20000010005 */
[----:B------:R-:W-:-:S02]  /*9650*/  F2FP.PACK_AB R5, R10, R13 ;  /* 0x0000000d0a05723e */ /* 0x000fc400000000ff */
[----:B------:R-:W-:Y:S02]  /*9660*/  F2FP.PACK_AB R6, R3, R9 ;  /* 0x000000090306723e */ /* 0x000fe400000000ff */
[----:B------:R-:W-:-:S05]  /*9670*/  F2FP.PACK_AB R7, R2, R0 ;  /* 0x000000000207723e */ /* 0x000fca00000000ff */
[----:B------:R1:W-:Y:S02]  /*9680*/  STS.128 [R200+0xc000], R4 ;  /* 0x00c00004c8007388 */ /* 0x0003e40000000c00 */
.L_x_231:
[----:B------:R-:W-:Y:S05]  /*9690*/  BSYNC B0 ;  /* 0x0000000000007941 */ /* 0x000fea0003800000 */
.L_x_230:
[----:B------:R-:W-:Y:S01]  /*96a0*/  ISETP.GE.AND P0, PT, R143, c[0x0][0x27c], PT ;  /* 0x00009f008f007a0c */ /* 0x000fe20003f06270 */
[----:B------:R-:W-:-:S12]  /*96b0*/  BSSY B0, `(.L_x_232) ;  /* 0x0000028000007945 */ /* 0x000fd80003800000 */
[----:B------:R-:W-:Y:S05]  /*96c0*/  @P0 BRA `(.L_x_233) ;  /* 0x0000026000000947 */ /* 0x000fea0003800000 */
[----:B-1----:R-:W1:Y:S01]  /*96d0*/  LDS.128 R4, [R201+0xc000] ;  /* 0x00c00000c9047984 */ /* 0x002e620000000c00 */
[----:B------:R-:W-:Y:S02]  /*96e0*/  HADD2.F32 R9, -RZ, R22.H1_H1 ;  /* 0x30000016ff097230 */ /* 0x000fe40000004100 */
        /* <DEDUP_REMOVED lines=19> */
[----:B------:R-:W-:Y:S01]  /*9820*/  HADD2.F32 R4, -RZ, R26.H0_H0 ;  /* 0x2000001aff047230 */ /* 0x000fe20000004100 */
[----:B------:R-:W-:Y:S01]  /*9830*/  FFMA.FTZ R10, R5, R2, R0 ;  /* 0x00000002050a7223 */ /* 0x000fe20000010000 */
[----:B------:R-:W-:Y:S02]  /*9840*/  HADD2.F32 R0, -RZ, R21.H0_H0 ;  /* 0x20000015ff007230 */ /* 0x000fe40000004100 */
        /* <DEDUP_REMOVED lines=14> */
.L_x_233:
[----:B------:R-:W-:Y:S05]  /*9930*/  BSYNC B0 ;  /* 0x0000000000007941 */ /* 0x000fea0003800000 */
.L_x_232:
[----:B------:R-:W-:Y:S01]  /*9940*/  ISETP.GE.AND P0, PT, R140, c[0x0][0x27c], PT ;  /* 0x00009f008c007a0c */ /* 0x000fe20003f06270 */
[----:B------:R-:W-:-:S12]  /*9950*/  BSSY B0, `(.L_x_234) ;  /* 0x0000028000007945 */ /* 0x000fd80003800000 */
[----:B------:R-:W-:Y:S05]  /*9960*/  @P0 BRA `(.L_x_235) ;  /* 0x0000026000000947 */ /* 0x000fea0003800000 */
[----:B-1----:R-:W1:Y:S01]  /*9970*/  LDS.128 R4, [R200+0x10000] ;  /* 0x01000000c8047984 */ /* 0x002e620000000c00 */
[----:B------:R-:W-:Y:S02]  /*9980*/  HADD2.F32 R9, -RZ, R23.H0_H0 ;  /* 0x20000017ff097230 */ /* 0x000fe40000004100 */
[----:B------:R-:W-:Y:S02]  /*9990*/  HADD2.F32 R0, -RZ, R22.H0_H0 ;  /* 0x20000016ff007230 */ /* 0x000fe40000004100 */
        /* <DEDUP_REMOVED lines=35> */
.L_x_235:
[----:B------:R-:W-:Y:S05]  /*9bd0*/  BSYNC B0 ;  /* 0x0000000000007941 */ /* 0x000fea0003800000 */
.L_x_234:
        /* <DEDUP_REMOVED lines=27> */
[----:B------:R-:W-:Y:S01]  /*9d90*/  HADD2.F32 R2, -RZ, R38.H0_H0 ;  /* 0x20000026ff027230 */ /* 0x000fe20000004100 */
        /* <DEDUP_REMOVED lines=13> */
.L_x_237:
[----:B------:R-:W-:Y:S05]  /*9e70*/  BSYNC B0 ;  /* 0x0000000000007941 */ /* 0x000fea0003800000 */
.L_x_236:
[----:B------:R-:W-:Y:S01]  /*9e80*/  ISETP.GE.AND P0, PT, R105, c[0x0][0x27c], PT ;  /* 0x00009f0069007a0c */ /* 0x000fe20003f06270 */
[----:B------:R-:W-:-:S12]  /*9e90*/  BSSY B0, `(.L_x_238) ;  /* 0x0000028000007945 */ /* 0x000fd80003800000 */
[----:B------:R-:W-:Y:S05]  /*9ea0*/  @P0 BRA `(.L_x_239) ;  /* 0x0000026000000947 */ /* 0x000fea0003800000 */
[----:B-1----:R-:W1:Y:S01]  /*9eb0*/  LDS.128 R4, [R200+0x14000] ;  /* 0x01400000c8047984 */ /* 0x002e620000000c00 */
[----:B------:R-:W-:Y:S02]  /*9ec0*/  HADD2.F32 R9, -RZ, R28.H0_H0 ;  /* 0x2000001cff097230 */ /* 0x000fe40000004100 */
[----:B------:R-:W-:Y:S02]  /*9ed0*/  HADD2.F32 R0, -RZ, R29.H0_H0 ;  /* 0x2000001dff007230 */ /* 0x000fe40000004100 */
[----:B------:R-:W-:Y:S02]  /*9ee0*/  HADD2.F32 R3, -RZ, R38.H1_H1 ;  /* 0x30000026ff037230 */ /* 0x000fe40000004100 */
[----:B------:R-:W-:Y:S02]  /*9ef0*/  HADD2.F32 R2, -RZ, R37.H0_H0 ;  /* 0x20000025ff027230 */ /* 0x000fe40000004100 */
        /* <DEDUP_REMOVED lines=33> */
.L_x_239:
[----:B------:R-:W-:Y:S05]  /*a110*/  BSYNC B0 ;  /* 0x0000000000007941 */ /* 0x000fea0003800000 */
.L_x_238:
[----:B------:R-:W-:-:S13]  /*a120*/  ISETP.GE.AND P0, PT, R141, c[0x0][0x27c], PT ;  /* 0x00009f008d007a0c */ /* 0x000fda0003f06270 */
[----:B------:R-:W-:Y:S05]  /*a130*/  @P0 BRA `(.L_x_229) ;  /* 0x0000026000000947 */ /* 0x000fea0003800000 */
[----:B-1----:R-:W1:Y:S01]  /*a140*/  LDS.128 R4, [R201+0x14000] ;  /* 0x01400000c9047984 */ /* 0x002e620000000c00 */
[----:B------:R-:W-:Y:S02]  /*a150*/  HADD2.F32 R9, -RZ, R32.H0_H0 ;  /* 0x20000020ff097230 */ /* 0x000fe40000004100 */
[----:B------:R-:W-:Y:S02]  /*a160*/  HADD2.F32 R0, -RZ, R33.H0_H0 ;  /* 0x20000021ff007230 */ /* 0x000fe40000004100 */
[----:B------:R-:W-:Y:S02]  /*a170*/  HADD2.F32 R3, -RZ, R36.H0_H0 ;  /* 0x20000024ff037230 */ /* 0x000fe40000004100 */
        /* <DEDUP_REMOVED lines=17> */
[--C-:B------:R-:W-:Y:S01]  /*a290*/  HADD2.F32 R4, -RZ, R34.reuse.H1_H1 ;  /* 0x30000022ff047230 */ /* 0x100fe20000004100 */
        /* <DEDUP_REMOVED lines=16> */
.L_x_229:
[----:B------:R-:W-:Y:S05]  /*a3a0*/  BSYNC B1 ;  /* 0x0000000000017941 */ /* 0x000fea0003800000 */
.L_x_228:
[----:B------:R-:W-:-:S04]  /*a3b0*/  IADD3 R0, R209, 0x40, RZ ;  /* 0x00000040d1007810 */ /* 0x000fc80007ffe0ff */
[----:B------:R-:W-:-:S13]  /*a3c0*/  ISETP.GE.AND P0, PT, R0, R16, PT ;  /* 0x000000100000720c */ /* 0x000fda0003f06270 */
[----:B------:R-:W-:Y:S05]  /*a3d0*/  @P0 BRA `(.L_x_240) ;  /* 0x00003b9000000947 */ /* 0x000fea0003800000 */
[----:B------:R-:W-:Y:S01]  /*a3e0*/  ISETP.GE.AND P0, PT, R106, c[0x0][0x27c], PT ;  /* 0x00009f006a007a0c */ /* 0x000fe20003f06270 */
[----:B------:R-:W-:-:S12]  /*a3f0*/  BSSY B0, `(.L_x_241) ;  /* 0x0000028000007945 */ /* 0x000fd80003800000 */
[----:B------:R-:W-:Y:S05]  /*a400*/  @P0 BRA `(.L_x_242) ;  /* 0x0000026000000947 */ /* 0x000fea0003800000 */
[----:B-1----:R-:W1:Y:S01]  /*a410*/  LDS.128 R4, [R200+0xe000] ;  /* 0x00e00000c8047984 */ /* 0x002e620000000c00 */
[--C-:B------:R-:W-:Y:S02]  /*a420*/  HADD2.F32 R9, -RZ, R17.reuse.H0_H0 ;  /* 0x20000011ff097230 */ /* 0x100fe40000004100 */
[----:B------:R-:W-:Y:S02]  /*a430*/  HADD2.F32 R0, -RZ, R17.H1_H1 ;  /* 0x30000011ff007230 */ /* 0x000fe40000004100 */
[----:B------:R-:W-:Y:S02]  /*a440*/  HADD2.F32 R3, -RZ, R21.H1_H1 ;  /* 0x30000015ff037230 */ /* 0x000fe40000004100 */
[----:B------:R-:W-:Y:S02]  /*a450*/  HADD2.F32 R2, -RZ, R20.H1_H1 ;  /* 0x30000014ff027230 */ /* 0x000fe40000004100 */
[--C-:B-1----:R-:W-:Y:S02]  /*a460*/  HADD2.F32 R10, -RZ, R4.reuse.H0_H0 ;  /* 0x20000004ff0a7230 */ /* 0x102fe40000004100 */
[----:B------:R-:W-:-:S02]  /*a470*/  HADD2.F32 R8, -RZ, R4.H1_H1 ;  /* 0x30000004ff087230 */ /* 0x000fc40000004100 */
[--C-:B------:R-:W-:Y:S01]  /*a480*/  HADD2.F32 R4, -RZ, R5.reuse.H0_H0 ;  /* 0x20000005ff047230 */ /* 0x100fe20000004100 */
[C---:B------:R-:W-:Y:S01]  /*a490*/  FMUL.FTZ R13, R9.reuse, R10 ;  /* 0x0000000a090d7220 */ /* 0x040fe20000410000 */
[----:B------:R-:W-:Y:S01]  /*a4a0*/  HADD2.F32 R5, -RZ, R5.H1_H1 ;  /* 0x30000005ff057230 */ /* 0x000fe20000004100 */
[----:B------:R-:W-:Y:S01]  /*a4b0*/  FMUL.FTZ R14, R9, R8 ;  /* 0x00000008090e7220 */ /* 0x000fe20000410000 */
[--C-:B------:R-:W-:Y:S02]  /*a4c0*/  HADD2.F32 R12, -RZ, R6.reuse.H0_H0 ;  /* 0x20000006ff0c7230 */ /* 0x100fe40000004100 */
[----:B------:R-:W-:Y:S01]  /*a4d0*/  HADD2.F32 R11, -RZ, R6.H1_H1 ;  /* 0x30000006ff0b7230 */ /* 0x000fe20000004100 */
[C---:B------:R-:W-:Y:S01]  /*a4e0*/  FMUL.FTZ R9, R0.reuse, R5 ;  /* 0x0000000500097220 */ /* 0x040fe20000410000 */
[--C-:B------:R-:W-:Y:S01]  /*a4f0*/  HADD2.F32 R6, -RZ, R7.reuse.H0_H0 ;  /* 0x20000007ff067230 */ /* 0x100fe20000004100 */
[----:B------:R-:W-:Y:S01]  /*a500*/  FMUL.FTZ R0, R0, R4 ;  /* 0x0000000400007220 */ /* 0x000fe20000410000 */
[----:B------:R-:W-:Y:S01]  /*a510*/  HADD2.F32 R7, -RZ, R7.H1_H1 ;  /* 0x30000007ff077230 */ /* 0x000fe20000004100 */
[----:B------:R-:W-:-:S02]  /*a520*/  FFMA.FTZ R15, R3, R10, -R14 ;  /* 0x0000000a030f7223 */ /* 0x000fc4000001080e */
[----:B------:R-:W-:Y:S01]  /*a530*/  FFMA.FTZ R14, R3, R8, R13 ;  /* 0x00000008030e7223 */ /* 0x000fe2000001000d */
[----:B------:R-:W-:Y:S01]  /*a540*/  HADD2.F32 R3, -RZ, R25.H1_H1 ;  /* 0x30000019ff037230 */ /* 0x000fe20000004100 */
[C---:B------:R-:W-:Y:S01]  /*a550*/  FFMA.FTZ R13, R2.reuse, R4, -R9 ;  /* 0x00000004020d7223 */ /* 0x040fe20000010809 */
        /* <DEDUP_REMOVED lines=8> */
[C---:B------:R-:W-:Y:S02]  /*a5e0*/  FFMA.FTZ R9, R3.reuse, R12, -R9 ;  /* 0x0000000c03097223 */ /* 0x040fe40000010809 */
[----:B------:R-:W-:Y:S02]  /*a5f0*/  FFMA.FTZ R0, R2, R6, -R8 ;  /* 0x0000000602007223 */ /* 0x000fe40000010808 */
[----:B------:R-:W-:Y:S01]  /*a600*/  FFMA.FTZ R3, R3, R11, R4 ;  /* 0x0000000b03037223 */ /* 0x000fe20000010004 */
[----:B------:R-:W-:Y:S01]  /*a610*/  F2FP.PACK_AB R4, R14, R15 ;  /* 0x0000000f0e04723e */ /* 0x000fe200000000ff */
[----:B------:R-:W-:Y:S01]  /*a620*/  FFMA.FTZ R2, R2, R7, R5 ;  /* 0x0000000702027223 */ /* 0x000fe20000010005 */
[----:B------:R-:W-:-:S02]  /*a630*/  F2FP.PACK_AB R5, R10, R13 ;  /* 0x0000000d0a05723e */ /* 0x000fc400000000ff */
[----:B------:R-:W-:Y:S02]  /*a640*/  F2FP.PACK_AB R6, R3, R9 ;  /* 0x000000090306723e */ /* 0x000fe400000000ff */
[----:B------:R-:W-:-:S05]  /*a650*/  F2FP.PACK_AB R7, R2, R0 ;  /* 0x000000000207723e */ /* 0x000fca00000000ff */
[----:B------:R1:W-:Y:S02]  /*a660*/  STS.128 [R200+0xe000], R4 ;  /* 0x00e00004c8007388 */ /* 0x0003e40000000c00 */
.L_x_242:
[----:B------:R-:W-:Y:S05]  /*a670*/  BSYNC B0 ;  /* 0x0000000000007941 */ /* 0x000fea0003800000 */
.L_x_241:
        /* <DEDUP_REMOVED lines=41> */
.L_x_244:
[----:B------:R-:W-:Y:S05]  /*a910*/  BSYNC B0 ;  /* 0x0000000000007941 */ /* 0x000fea0003800000 */
.L_x_243:
        /* <DEDUP_REMOVED lines=41> */
.L_x_246:
[----:B------:R-:W-:Y:S05]  /*abb0*/  BSYNC B0 ;  /* 0x0000000000007941 */ /* 0x000fea0003800000 */
.L_x_245:
        /* <DEDUP_REMOVED lines=41> */
.L_x_248:
[----:B------:R-:W-:Y:S05]  /*ae50*/  BSYNC B0 ;  /* 0x0000000000007941 */ /* 0x000fea0003800000 */
.L_x_247:
        /* <DEDUP_REMOVED lines=41> */
.L_x_250:
[----:B------:R-:W-:Y:S05]  /*b0f0*/  BSYNC B0 ;  /* 0x0000000000007941 */ /* 0x000fea0003800000 */
.L_x_249:
        /* <DEDUP_REMOVED lines=39> */
[----:B------:R1:W-:Y:S01]  /*b370*/  STS.128 [R201+0x16000], R4 ;  /* 0x01600004c9007388 */ /* 0x0003e20000000c00 */
[----:B------:R-:W-:Y:S05]  /*b380*/  BRA `(.L_x_240) ;  /* 0x00002be000007947 */ /* 0x000fea0003800000 */
.L_x_225:
        /* <DEDUP_REMOVED lines=19> */
[C---:B-12-4-:R-:W-:Y:S01]  /*b4c0*/  ISETP.GE.AND P0, PT, R100.reuse, c[0x0][0x27c], PT ;  /* 0x00009f0064007a0c */ /* 0x056fe20003f06270 */
[----:B------:R-:W-:Y:S01]  /*b4d0*/  CS2R R22, SRZ ;  /* 0x0000000000167805 */ /* 0x000fe2000001ff00 */
[----:B------:R-:W-:Y:S01]  /*b4e0*/  IADD3 R5, R100, 0x20, RZ ;  /* 0x0000002064057810 */ /* 0x000fe20007ffe0ff */
[----:B------:R-:W-:Y:S01]  /*b4f0*/  CS2R R20, SRZ ;  /* 0x0000000000147805 */ /* 0x000fe2000001ff00 */
[----:B------:R-:W-:Y:S01]  /*b500*/  CS2R R10, SRZ ;  /* 0x00000000000a7805 */ /* 0x000fe2000001ff00 */
[----:B------:R-:W-:Y:S01]  /*b510*/  CS2R R8, SRZ ;  /* 0x0000000000087805 */ /* 0x000fe2000001ff00 */
[----:B------:R-:W-:Y:S01]  /*b520*/  ISETP.GE.AND P2, PT, R5, c[0x0][0x27c], PT ;  /* 0x00009f0005007a0c */ /* 0x000fe20003f46270 */
[----:B------:R-:W-:Y:S01]  /*b530*/  CS2R R26, SRZ ;  /* 0x00000000001a7805 */ /* 0x000fe2000001ff00 */
[----:B------:R-:W-:-:S05]  /*b540*/  CS2R R24, SRZ ;  /* 0x0000000000187805 */ /* 0x000fca000001ff00 */
[C---:B------:R-:W-:Y:S01]  /*b550*/  @!P0 IMAD.SHL.U32 R4, R100.reuse, 0x2, RZ ;  /* 0x0000000264048824 */ /* 0x040fe200078e00ff */
[----:B------:R-:W-:-:S04]  /*b560*/  @!P0 SHF.L.U64.HI R0, R100, 0x1, R101 ;  /* 0x0000000164008819 */ /* 0x000fc80000010265 */
[-C--:B------:R-:W-:Y:S02]  /*b570*/  @!P0 IADD3 R32, P1, R28, R4.reuse, RZ ;  /* 0x000000041c208210 */ /* 0x080fe40007f3e0ff */
[----:B------:R-:W-:Y:S02]  /*b580*/  @!P0 IADD3 R30, P3, R2, R4, RZ ;  /* 0x00000004021e8210 */ /* 0x000fe40007f7e0ff */
[----:B------:R-:W-:Y:S01]  /*b590*/  IADD3 R4, R100, 0x40, RZ ;  /* 0x0000004064047810 */ /* 0x000fe20007ffe0ff */
[----:B------:R-:W-:Y:S01]  /*b5a0*/  @!P0 IMAD.X R33, R29, 0x1, R0, P1 ;  /* 0x000000011d218824 */ /* 0x000fe200008e0600 */
[----:B------:R-:W-:Y:S02]  /*b5b0*/  @!P0 IADD3.X R31, R3, R0, RZ, P3, !PT ;  /* 0x00000000031f8210 */ /* 0x000fe40001ffe4ff */
[----:B------:R-:W-:Y:S01]  /*b5c0*/  ISETP.GE.AND P1, PT, R4, c[0x0][0x27c], PT ;  /* 0x00009f0004007a0c */ /* 0x000fe20003f26270 */
[----:B------:R-:W-:-:S04]  /*b5d0*/  @!P2 IMAD.SHL.U32 R4, R215, 0x8, RZ ;  /* 0x00000008d704a824 */ /* 0x000fc800078e00ff */
[----:B------:R-:W-:-:S04]  /*b5e0*/  @!P2 IMAD.WIDE R12, R4, 0x2, R28 ;  /* 0x00000002040ca825 */ /* 0x000fc800078e021c */
[----:B------:R-:W-:Y:S01]  /*b5f0*/  @!P2 IMAD.WIDE R6, R4, 0x2, R2 ;  /* 0x000000020406a825 */ /* 0x000fe200078e0202 */
[----:B------:R1:W5:Y:S03]  /*b600*/  @!P2 LD.E.128 R20, [R12.64] ;  /* 0x0000000a0c14a980 */ /* 0x000366000c101d00 */
[----:B------:R-:W-:Y:S01]  /*b610*/  @!P1 SHF.L.U32 R0, R214, 0x3, RZ ;  /* 0x00000003d6009819 */ /* 0x000fe200000006ff */
[----:B------:R2:W5:Y:S04]  /*b620*/  @!P2 LD.E.128 R8, [R6.64] ;  /* 0x0000000a0608a980 */ /* 0x000568000c101d00 */
[C---:B------:R-:W-:Y:S01]  /*b630*/  @!P1 IMAD.WIDE R4, R0.reuse, 0x2, R28 ;  /* 0x0000000200049825 */ /* 0x040fe200078e021c */
[----:B------:R-:W-:Y:S01]  /*b640*/  CS2R R14, SRZ ;  /* 0x00000000000e7805 */ /* 0x000fe2000001ff00 */
[----:B------:R-:W-:Y:S01]  /*b650*/  CS2R R18, SRZ ;  /* 0x0000000000127805 */ /* 0x000fe2000001ff00 */
[----:B------:R-:W-:Y:S01]  /*b660*/  CS2R R16, SRZ ;  /* 0x0000000000107805 */ /* 0x000fe2000001ff00 */
[----:B------:R-:W-:Y:S01]  /*b670*/  @!P1 IMAD.WIDE R2, R0, 0x2, R2 ;  /* 0x0000000200029825 */ /* 0x000fe200078e0202 */
[----:B------:R3:W5:Y:S04]  /*b680*/  @!P1 LD.E.128 R24, [R4.64] ;  /* 0x0000000a04189980 */ /* 0x000768000c101d00 */
[----:B------:R4:W5:Y:S01]  /*b690*/  @!P0 LD.E.128 R16, [R32.64] ;  /* 0x0000000a20108980 */ /* 0x000962000c101d00 */
[----:B-1----:R-:W-:Y:S01]  /*b6a0*/  CS2R R12, SRZ ;  /* 0x00000000000c7805 */ /* 0x002fe2000001ff00 */
[----:B--2---:R-:W-:-:S05]  /*b6b0*/  CS2R R6, SRZ ;  /* 0x0000000000067805 */ /* 0x004fca000001ff00 */
[----:B------:R4:W5:Y:S01]  /*b6c0*/  @!P1 LD.E.128 R12, [R2.64] ;  /* 0x0000000a020c9980 */ /* 0x000962000c101d00 */
[----:B---3--:R-:W-:-:S06]  /*b6d0*/  CS2R R4, SRZ ;  /* 0x0000000000047805 */ /* 0x008fcc000001ff00 */
[----:B------:R4:W5:Y:S02]  /*b6e0*/  @!P0 LD.E.128 R4, [R30.64] ;  /* 0x0000000a1e048980 */ /* 0x000964000c101d00 */
.L_x_252:
[----:B-12-4-:R-:W-:Y:S05]  /*b6f0*/  BSYNC B0 ;  /* 0x0000000000007941 */ /* 0x016fea0003800000 */
.L_x_251:
[----:B-----5:R-:W-:Y:S01]  /*b700*/  IMAD.MOV.U32 R51, RZ, RZ, R18 ;  /* 0x000000ffff337224 */ /* 0x020fe200078e0012 */
[----:B------:R-:W-:Y:S01]  /*b710*/  SHF.R.U64 R52, R16, 0x10, R17 ;  /* 0x0000001010347819 */ /* 0x000fe20000001211 */
[----:B------:R-:W-:Y:S01]  /*b720*/  IMAD.MOV.U32 R47, RZ, RZ, R20 ;  /* 0x000000ffff2f7224 */ /* 0x000fe200078e0014 */
[----:B------:R-:W-:Y:S01]  /*b730*/  SHF.R.U64 R44, R20, 0x10, R21 ;  /* 0x00000010142c7819 */ /* 0x000fe20000001215 */
[----:B------:R-:W-:Y:S01]  /*b740*/  IMAD.MOV.U32 R38, RZ, RZ, R25 ;  /* 0x000000ffff267224 */ /* 0x000fe200078e0019 */
[----:B------:R-:W-:Y:S01]  /*b750*/  SHF.R.U64 R2, R8, 0x10, R9 ;  /* 0x0000001008027819 */ /* 0x000fe20000001209 */
[----:B------:R-:W-:Y:S01]  /*b760*/  IMAD.MOV.U32 R54, RZ, RZ, R16 ;  /* 0x000000ffff367224 */ /* 0x000fe200078e0010 */
[----:B------:R-:W-:Y:S01]  /*b770*/  PRMT R44, R44, 0x5410, R52 ;  /* 0x000054102c2c7816 */ /* 0x000fe20000000034 */
[----:B------:R-:W-:Y:S01]  /*b780*/  IMAD.MOV.U32 R46, RZ, RZ, R21 ;  /* 0x000000ffff2e7224 */ /* 0x000fe200078e0015 */
[----:B------:R-:W-:Y:S01]  /*b790*/  PRMT R47, R47, 0x5410, R51 ;  /* 0x000054102f2f7816 */ /* 0x000fe20000000033 */
[----:B------:R-:W-:Y:S01]  /*b7a0*/  IMAD.MOV.U32 R43, RZ, RZ, R22 ;  /* 0x000000ffff2b7224 */ /* 0x000fe200078e0016 */
[----:B------:R-:W-:Y:S01]  /*b7b0*/  SHF.R.U32.HI R32, RZ, 0x10, R25 ;  /* 0x00000010ff207819 */ /* 0x000fe20000011619 */
[----:B------:R-:W-:Y:S01]  /*b7c0*/  IMAD.MOV.U32 R53, RZ, RZ, R17 ;  /* 0x000000ffff357224 */ /* 0x000fe200078e0011 */
[--C-:B------:R-:W-:Y:S01]  /*b7d0*/  PRMT R51, R47, 0x5410, R44.reuse ;  /* 0x000054102f337816 */ /* 0x100fe2000000002c */
[----:B------:R-:W-:Y:S01]  /*b7e0*/  IMAD.MOV.U32 R50, RZ, RZ, R19 ;  /* 0x000000ffff327224 */ /* 0x000fe200078e0013 */
[----:B------:R-:W-:Y:S01]  /*b7f0*/  PRMT R44, R2, 0x7610, R44 ;  /* 0x00007610022c7816 */ /* 0x000fe2000000002c */
[----:B------:R-:W-:Y:S01]  /*b800*/  IMAD R2, R237, -0x80, R34 ;  /* 0xffffff80ed027824 */ /* 0x000fe200078e0222 */
[----:B------:R-:W-:Y:S01]  /*b810*/  PRMT R61, R38, 0x5410, R32 ;  /* 0x00005410263d7816 */ /* 0x000fe20000000020 */
[----:B------:R-:W-:Y:S01]  /*b820*/  IMAD.MOV.U32 R42, RZ, RZ, R23 ;  /* 0x000000ffff2a7224 */ /* 0x000fe200078e0017 */
[----:B------:R-:W-:Y:S01]  /*b830*/  SHF.R.U32.HI R49, RZ, 0x10, R17 ;  /* 0x00000010ff317819 */ /* 0x000fe20000011611 */
        /* <DEDUP_REMOVED lines=11> */
[--C-:B------:R-:W-:Y:S01]  /*b8f0*/  SHF.R.U64 R40, R22, 0x10, R23.reuse ;  /* 0x0000001016287819 */ /* 0x100fe20000001217 */
[----:B------:R-:W-:Y:S01]  /*b900*/  IMAD.MOV.U32 R30, RZ, RZ, R4 ;  /* 0x000000ffff1e7224 */ /* 0x000fe200078e0004 */
[----:B------:R-:W-:Y:S01]  /*b910*/  SHF.R.U32.HI R37, RZ, 0x10, R23 ;  /* 0x00000010ff257819 */ /* 0x000fe20000011617 */
[----:B------:R-:W-:Y:S01]  /*b920*/  IMAD.MOV.U32 R22, RZ, RZ, R8 ;  /* 0x000000ffff167224 */ /* 0x000fe200078e0008 */
[----:B------:R-:W-:Y:S01]  /*b930*/  SHF.R.U64 R36, R24, 0x10, R25 ;  /* 0x0000001018247819 */ /* 0x000fe20000001219 */
[----:B------:R-:W-:Y:S01]  /*b940*/  IMAD.MOV.U32 R25, RZ, RZ, R7 ;  /* 0x000000ffff197224 */ /* 0x000fe200078e0007 */
[--C-:B------:R-:W-:Y:S01]  /*b950*/  SHF.R.U64 R31, R26, 0x10, R27.reuse ;  /* 0x000000101a1f7819 */ /* 0x100fe2000000121b */
[----:B------:R-:W-:Y:S01]  /*b960*/  IMAD.MOV.U32 R26, RZ, RZ, R6 ;  /* 0x000000ffff1a7224 */ /* 0x000fe200078e0006 */
[----:B------:R-:W-:Y:S01]  /*b970*/  SHF.R.U32.HI R28, RZ, 0x10, R27 ;  /* 0x00000010ff1c7819 */ /* 0x000fe2000001161b */
[----:B------:R-:W-:Y:S01]  /*b980*/  IMAD.MOV.U32 R18, RZ, RZ, R11 ;  /* 0x000000ffff127224 */ /* 0x000fe200078e000b */
[----:B------:R-:W-:Y:S01]  /*b990*/  SHF.R.U64 R27, R4, 0x10, R5 ;  /* 0x00000010041b7819 */ /* 0x000fe20000001205 */
[----:B------:R-:W-:-:S04]  /*b9a0*/  DEPBAR.LE SB0, 0x1 ;  /* 0x000080400000791a */ /* 0x000fc80000000000 */
[----:B------:R-:W-:Y:S01]  /*b9b0*/  SHF.R.U32.HI R24, RZ, 0x10, R5 ;  /* 0x00000010ff187819 */ /* 0x000fe20000011605 */
[----:B------:R-:W-:Y:S01]  /*b9c0*/  IMAD.MOV.U32 R5, RZ, RZ, R15 ;  /* 0x000000ffff057224 */ /* 0x000fe200078e000f */
[----:B------:R-:W-:Y:S01]  /*b9d0*/  SHF.R.U64 R23, R6, 0x10, R7 ;  /* 0x0000001006177819 */ /* 0x000fe20000001207 */
[----:B------:R-:W-:Y:S01]  /*b9e0*/  IMAD.MOV.U32 R6, RZ, RZ, R14 ;  /* 0x000000ffff067224 */ /* 0x000fe200078e000e */
[----:B------:R-:W-:Y:S01]  /*b9f0*/  SHF.R.U32.HI R17, RZ, 0x10, R9 ;  /* 0x00000010ff117819 */ /* 0x000fe20000011609 */
[----:B------:R-:W-:Y:S01]  /*ba00*/  IMAD.MOV.U32 R9, RZ, RZ, R13 ;  /* 0x000000ffff097224 */ /* 0x000fe200078e000d */
[----:B------:R-:W-:Y:S01]  /*ba10*/  SHF.R.U64 R16, R10, 0x10, R11 ;  /* 0x000000100a107819 */ /* 0x000fe2000000120b */
[----:B------:R-:W-:Y:S01]  /*ba20*/  IMAD.MOV.U32 R10, RZ, RZ, R12 ;  /* 0x000000ffff0a7224 */ /* 0x000fe200078e000c */
[----:B------:R-:W-:Y:S01]  /*ba30*/  SHF.R.U32.HI R20, RZ, 0x10, R7 ;  /* 0x00000010ff147819 */ /* 0x000fe20000011607 */
[----:B------:R-:W-:Y:S01]  /*ba40*/  BSSY B1, `(.L_x_253) ;  /* 0x0000133000017945 */ /* 0x000fe20003800000 */
[----:B------:R-:W-:-:S02]  /*ba50*/  PRMT R43, R43, 0x5410, R54 ;  /* 0x000054102b2b7816 */ /* 0x000fc40000000036 */
[----:B------:R-:W-:Y:S02]  /*ba60*/  PRMT R46, R46, 0x5410, R49 ;  /* 0x000054102e2e7816 */ /* 0x000fe40000000031 */
[----:B------:R-:W-:Y:S02]  /*ba70*/  SHF.R.U32.HI R8, RZ, 0x10, R11 ;  /* 0x00000010ff087819 */ /* 0x000fe4000001160b */
[--C-:B------:R-:W-:Y:S02]  /*ba80*/  SHF.R.U64 R7, R12, 0x10, R13.reuse ;  /* 0x000000100c077819 */ /* 0x100fe4000000120d */
[----:B------:R-:W-:Y:S02]  /*ba90*/  SHF.R.U32.HI R4, RZ, 0x10, R13 ;  /* 0x00000010ff047819 */ /* 0x000fe4000001160d */
[--C-:B------:R-:W-:Y:S02]  /*baa0*/  SHF.R.U64 R3, R14, 0x10, R15.reuse ;  /* 0x000000100e037819 */ /* 0x100fe4000000120f */
        /* <DEDUP_REMOVED lines=27> */
[----:B------:R-:W2:Y:S01]  /*bc60*/  LDL R67, [R1+0x24] ;  /* 0x0000240001437983 */ /* 0x000ea20000100800 */
[----:B------:R-:W-:Y:S01]  /*bc70*/  MOV R0, c[0x0][0x27c] ;  /* 0x00009f0000007a02 */ /* 0x000fe20000000f00 */
[----:B------:R-:W-:-:S03]  /*bc80*/  HADD2.F32 R13, -RZ, R43.H1_H1 ;  /* 0x3000002bff0d7230 */ /* 0x000fc60000004100 */
[----:B------:R-:W-:-:S04]  /*bc90*/  LEA.HI R0, R0, R235, RZ, 0x1d ;  /* 0x000000eb00007211 */ /* 0x000fc800078fe8ff */
[----:B------:R-:W-:Y:S02]  /*bca0*/  SHF.R.S32.HI R3, RZ, 0x1f, R0 ;  /* 0x0000001fff037819 */ /* 0x000fe40000011400 */
[----:B------:R-:W-:Y:S02]  /*bcb0*/  SHF.L.U32 R2, R0, 0x3, RZ ;  /* 0x0000000300027819 */ /* 0x000fe400000006ff */
[----:B------:R-:W-:Y:S02]  /*bcc0*/  LEA.HI R0, R3, R0, RZ, 0x3 ;  /* 0x0000000003007211 */ /* 0x000fe400078f18ff */
[----:B------:R-:W-:Y:S02]  /*bcd0*/  LOP3.LUT R2, R217, 0x38, R2, 0xf8, !PT ;  /* 0x00000038d9027812 */ /* 0x000fe400078ef802 */
[----:B------:R-:W-:Y:S02]  /*bce0*/  SHF.L.U32 R0, R0, 0xa, RZ ;  /* 0x0000000a00007819 */ /* 0x000fe400000006ff */
[----:B------:R-:W-:-:S02]  /*bcf0*/  LOP3.LUT R2, R2, R218, RZ, 0x3c, !PT ;  /* 0x000000da02027212 */ /* 0x000fc400078e3cff */
[----:B------:R-:W-:-:S04]  /*bd00*/  LOP3.LUT R0, R0, 0x7fffe000, RZ, 0xc0, !PT ;  /* 0x7fffe00000007812 */ /* 0x000fc800078ec0ff */
[----:B------:R-:W-:Y:S01]  /*bd10*/  IADD3 R0, R2, R0, R219 ;  /* 0x0000000002007210 */ /* 0x000fe20007ffe0db */
[----:B------:R-:W-:-:S03]  /*bd20*/  HADD2.F32 R2, -RZ, R39.H0_H0 ;  /* 0x20000027ff027230 */ /* 0x000fc60000004100 */
[----:B------:R-:W-:Y:S01]  /*bd30*/  SHF.L.U32 R25, R0, 0x1, RZ ;  /* 0x0000000100197819 */ /* 0x000fe200000006ff */
[----:B------:R-:W-:-:S04]  /*bd40*/  HADD2.F32 R0, -RZ, R39.H1_H1 ;  /* 0x30000027ff007230 */ /* 0x000fc80000004100 */
[----:B------:R-:W1:Y:S02]  /*bd50*/  LDS.128 R8, [R25+0xc100] ;  /* 0x00c1000019087984 */ /* 0x000e640000000c00 */
[--C-:B-1----:R-:W-:Y:S02]  /*bd60*/  HADD2.F32 R15, -RZ, R11.reuse.H0_H0 ;  /* 0x2000000bff0f7230 */ /* 0x102fe40000004100 */
[----:B------:R-:W-:Y:S02]  /*bd70*/  HADD2.F32 R14, -RZ, R11.H1_H1 ;  /* 0x3000000bff0e7230 */ /* 0x000fe40000004100 */
[----:B------:R-:W-:Y:S02]  /*bd80*/  HADD2.F32 R3, -RZ, R8.H1_H1 ;  /* 0x30000008ff037230 */ /* 0x000fe40000004100 */
[----:B------:R-:W-:Y:S02]  /*bd90*/  HADD2.F32 R11, -RZ, R44.H1_H1 ;  /* 0x3000002cff0b7230 */ /* 0x000fe40000004100 */
[----:B------:R-:W-:Y:S01]  /*bda0*/  HADD2.F32 R12, -RZ, R10.H1_H1 ;  /* 0x3000000aff0c7230 */ /* 0x000fe20000004100 */
[----:B------:R-:W-:Y:S01]  /*bdb0*/  FMUL.FTZ R33, R3, R0 ;  /* 0x0000000003217220 */ /* 0x000fe20000410000 */
[----:B--2---:R-:W1:Y:S02]  /*bdc0*/  LDS.128 R4, [R67] ;  /* 0x0000000043047984 */ /* 0x004e640000000c00 */
[----:B-1----:R-:W-:-:S02]  /*bdd0*/  HADD2.F32 R23, -RZ, R4.H0_H0 ;  /* 0x20000004ff177230 */ /* 0x002fc40000004100 */
[----:B------:R-:W-:Y:S02]  /*bde0*/  HADD2.F32 R22, -RZ, R4.H1_H1 ;  /* 0x30000004ff167230 */ /* 0x000fe40000004100 */
[----:B------:R-:W-:Y:S02]  /*bdf0*/  HADD2.F32 R4, -RZ, R8.H0_H0 ;  /* 0x20000008ff047230 */ /* 0x000fe40000004100 */
[--C-:B------:R-:W-:Y:S02]  /*be00*/  HADD2.F32 R17, -RZ, R7.reuse.H0_H0 ;  /* 0x20000007ff117230 */ /* 0x100fe40000004100 */
[----:B------:R-:W-:Y:S01]  /*be10*/  HADD2.F32 R16, -RZ, R7.H1_H1 ;  /* 0x30000007ff107230 */ /* 0x000fe20000004100 */
[-C--:B------:R-:W-:Y:S01]  /*be20*/  FMUL.FTZ R7, R23, R2.reuse ;  /* 0x0000000217077220 */ /* 0x080fe20000410000 */
[--C-:B------:R-:W-:Y:S01]  /*be30*/  HADD2.F32 R21, -RZ, R5.reuse.H0_H0 ;  /* 0x20000005ff157230 */ /* 0x100fe20000004100 */
[----:B------:R-:W-:Y:S01]  /*be40*/  FMUL.FTZ R34, R4, R2 ;  /* 0x0000000204227220 */ /* 0x000fe20000410000 */
[----:B------:R-:W-:Y:S01]  /*be50*/  HADD2.F32 R20, -RZ, R5.H1_H1 ;  /* 0x30000005ff147230 */ /* 0x000fe20000004100 */
[----:B------:R-:W-:Y:S01]  /*be60*/  FMUL.FTZ R2, R22, R0 ;  /* 0x0000000016027220 */ /* 0x000fe20000410000 */
[----:B------:R-:W-:Y:S01]  /*be70*/  HADD2.F32 R5, -RZ, R40.H0_H0 ;  /* 0x20000028ff057230 */ /* 0x000fe20000004100 */
[----:B------:R-:W-:Y:S01]  /*be80*/  FFMA.FTZ R37, R4, R13, R7 ;  /* 0x0000000d04257223 */ /* 0x000fe20000010007 */
[--C-:B------:R-:W-:Y:S01]  /*be90*/  HADD2.F32 R19, -RZ, R6.reuse.H0_H0 ;  /* 0x20000006ff137230 */ /* 0x100fe20000004100 */
[----:B------:R-:W-:Y:S01]  /*bea0*/  FFMA.FTZ R36, R3, R11, R2 ;  /* 0x0000000b03247223 */ /* 0x000fe20000010002 */
[----:B------:R-:W-:Y:S01]  /*beb0*/  HADD2.F32 R18, -RZ, R6.H1_H1 ;  /* 0x30000006ff127230 */ /* 0x000fe20000004100 */
[----:B------:R-:W-:Y:S01]  /*bec0*/  FMUL.FTZ R4, R21, R5 ;  /* 0x0000000515047220 */ /* 0x000fe20000410000 */
[----:B------:R-:W-:Y:S01]  /*bed0*/  HADD2.F32 R8, -RZ, R10.H0_H0 ;  /* 0x2000000aff087230 */ /* 0x000fe20000004100 */
[----:B------:R-:W-:Y:S01]  /*bee0*/  FFMA.FTZ R13, R23, R13, -R34 ;  /* 0x0000000d170d7223 */ /* 0x000fe20000010822 */
[----:B------:R-:W-:-:S02]  /*bef0*/  HADD2.F32 R6, -RZ, R9.H0_H0 ;  /* 0x20000009ff067230 */ /* 0x000fc40000004100 */
[----:B------:R-:W-:Y:S02]  /*bf00*/  HADD2.F32 R10, -RZ, R45.H1_H1 ;  /* 0x3000002dff0a7230 */ /* 0x000fe40000004100 */
[----:B------:R-:W-:Y:S01]  /*bf10*/  HADD2.F32 R2, -RZ, R40.H1_H1 ;  /* 0x30000028ff027230 */ /* 0x000fe20000004100 */
[C---:B------:R-:W-:Y:S01]  /*bf20*/  FMUL.FTZ R31, R6.reuse, R5 ;  /* 0x00000005061f7220 */ /* 0x040fe20000410000 */
[----:B------:R-:W-:Y:S01]  /*bf30*/  HADD2.F32 R0, -RZ, R41.H0_H0 ;  /* 0x20000029ff007230 */ /* 0x000fe20000004100 */
[----:B------:R-:W-:Y:S01]  /*bf40*/  FFMA.FTZ R35, R6, R10, R4 ;  /* 0x0000000a06237223 */ /* 0x000fe20000010004 */
[----:B------:R-:W-:Y:S01]  /*bf50*/  HADD2.F32 R9, -RZ, R9.H1_H1 ;  /* 0x30000009ff097230 */ /* 0x000fe20000004100 */
[----:B------:R-:W-:Y:S01]  /*bf60*/  FMUL.FTZ R5, R20, R2 ;  /* 0x0000000214057220 */ /* 0x000fe20000410000 */
[----:B------:R-:W-:Y:S01]  /*bf70*/  HADD2.F32 R7, -RZ, R46.H1_H1 ;  /* 0x3000002eff077230 */ /* 0x000fe20000004100 */
[----:B------:R-:W-:Y:S01]  /*bf80*/  FMUL.FTZ R4, R19, R0 ;  /* 0x0000000013047220 */ /* 0x000fe20000410000 */
[----:B------:R-:W-:Y:S01]  /*bf90*/  HADD2.F32 R6, -RZ, R47.H1_H1 ;  /* 0x3000002fff067230 */ /* 0x000fe20000004100 */
[C---:B------:R-:W-:Y:S01]  /*bfa0*/  FMUL.FTZ R29, R9.reuse, R2 ;  /* 0x00000002091d7220 */ /* 0x040fe20000410000 */
[----:B------:R-:W-:Y:S01]  /*bfb0*/  HADD2.F32 R3, -RZ, R41.H1_H1 ;  /* 0x30000029ff037230 */ /* 0x000fe20000004100 */
[----:B------:R-:W-:Y:S01]  /*bfc0*/  FFMA.FTZ R32, R9, R7, R5 ;  /* 0x0000000709207223 */ /* 0x000fe20000010005 */
[----:B------:R-:W-:Y:S01]  /*bfd0*/  HADD2.F32 R5, -RZ, R48.H0_H0 ;  /* 0x20000030ff057230 */ /* 0x000fe20000004100 */
[----:B------:R-:W-:Y:S01]  /*bfe0*/  FFMA.FTZ R30, R8, R6, R4 ;  /* 0x00000006081e7223 */ /* 0x000fe20000010004 */
[----:B------:R-:W-:Y:S01]  /*bff0*/  HADD2.F32 R2, -RZ, R42.H1_H1 ;  /* 0x3000002aff027230 */ /* 0x000fe20000004100 */
[----:B------:R-:W-:-:S02]  /*c000*/  FMUL.FTZ R4, R18, R3 ;  /* 0x0000000312047220 */ /* 0x000fc40000410000 */
[----:B------:R-:W-:Y:S01]  /*c010*/  FMUL.FTZ R27, R8, R0 ;  /* 0x00000000081b7220 */ /* 0x000fe20000410000 */
[----:B------:R-:W-:Y:S01]  /*c020*/  HADD2.F32 R0, -RZ, R42.H0_H0 ;  /* 0x2000002aff007230 */ /* 0x000fe20000004100 */
[C---:B------:R-:W-:Y:S01]  /*c030*/  FFMA.FTZ R28, R12.reuse, R5, R4 ;  /* 0x000000050c1c7223 */ /* 0x040fe20000010004 */
[----:B------:R-:W-:Y:S01]  /*c040*/  HADD2.F32 R4, -RZ, R50.H0_H0 ;  /* 0x20000032ff047230 */ /* 0x000fe20000004100 */
[----:B------:R-:W-:Y:S01]  /*c050*/  FMUL.FTZ R26, R12, R3 ;  /* 0x000000030c1a7220 */ /* 0x000fe20000410000 */
[----:B------:R-:W-:Y:S01]  /*c060*/  HADD2.F32 R3, -RZ, R45.H0_H0 ;  /* 0x2000002dff037230 */ /* 0x000fe20000004100 */
[----:B------:R-:W-:Y:S02]  /*c070*/  FMUL.FTZ R9, R17, R2 ;  /* 0x0000000211097220 */ /* 0x000fe40000410000 */
[----:B------:R-:W-:Y:S02]  /*c080*/  FMUL.FTZ R8, R16, R0 ;  /* 0x0000000010087220 */ /* 0x000fe40000410000 */
[----:B------:R-:W-:-:S02]  /*c090*/  FMUL.FTZ R24, R15, R2 ;  /* 0x000000020f187220 */ /* 0x000fc40000410000 */
[C---:B------:R-:W-:Y:S02]  /*c0a0*/  FMUL.FTZ R12, R14.reuse, R0 ;  /* 0x000000000e0c7220 */ /* 0x040fe40000410000 */
[----:B------:R-:W-:Y:S02]  /*c0b0*/  FFMA.FTZ R15, R15, R4, R9 ;  /* 0x000000040f0f7223 */ /* 0x000fe40000010009 */
[----:B------:R-:W-:Y:S02]  /*c0c0*/  FFMA.FTZ R14, R14, R3, R8 ;  /* 0x000000030e0e7223 */ /* 0x000fe40000010008 */
[----:B------:R-:W-:Y:S02]  /*c0d0*/  FFMA.FTZ R10, R21, R10, -R31 ;  /* 0x0000000a150a7223 */ /* 0x000fe4000001081f */
[----:B------:R-:W-:Y:S02]  /*c0e0*/  FFMA.FTZ R9, R20, R7, -R29 ;  /* 0x0000000714097223 */ /* 0x000fe4000001081d */
[----:B------:R-:W-:-:S02]  /*c0f0*/  FFMA.FTZ R8, R22, R11, -R33 ;  /* 0x0000000b16087223 */ /* 0x000fc40000010821 */
[----:B------:R-:W-:Y:S01]  /*c100*/  FFMA.FTZ R7, R19, R6, -R27 ;  /* 0x0000000613077223 */ /* 0x000fe2000001081b */
[----:B------:R-:W-:Y:S01]  /*c110*/  F2FP.PACK_AB R9, R9, R10 ;  /* 0x0000000a0909723e */ /* 0x000fe200000000ff */
[----:B------:R-:W-:Y:S01]  /*c120*/  FFMA.FTZ R2, R18, R5, -R26 ;  /* 0x0000000512027223 */ /* 0x000fe2000001081a */
[----:B------:R-:W-:Y:S01]  /*c130*/  F2FP.PACK_AB R8, R8, R13 ;  /* 0x0000000d0808723e */ /* 0x000fe200000000ff */
[----:B------:R-:W-:Y:S01]  /*c140*/  FFMA.FTZ R0, R17, R4, -R24 ;  /* 0x0000000411007223 */ /* 0x000fe20000010818 */
[----:B------:R-:W-:Y:S01]  /*c150*/  F2FP.PACK_AB R4, R36, R37 ;  /* 0x000000252404723e */ /* 0x000fe200000000ff */
[----:B------:R-:W-:Y:S01]  /*c160*/  FFMA.FTZ R3, R16, R3, -R12 ;  /* 0x0000000310037223 */ /* 0x000fe2000001080c */
[----:B------:R-:W-:Y:S02]  /*c170*/  F2FP.PACK_AB R10, R2, R7 ;  /* 0x00000007020a723e */ /* 0x000fe400000000ff */
[----:B------:R-:W-:Y:S02]  /*c180*/  F2FP.PACK_AB R5, R32, R35 ;  /* 0x000000232005723e */ /* 0x000fe400000000ff */
[----:B------:R-:W-:-:S02]  /*c190*/  F2FP.PACK_AB R11, R3, R0 ;  /* 0x00000000030b723e */ /* 0x000fc400000000ff */
[----:B------:R-:W-:Y:S02]  /*c1a0*/  F2FP.PACK_AB R6, R28, R30 ;  /* 0x0000001e1c06723e */ /* 0x000fe400000000ff */
[----:B------:R-:W-:Y:S01]  /*c1b0*/  F2FP.PACK_AB R7, R14, R15 ;  /* 0x0000000f0e07723e */ /* 0x000fe200000000ff */
[----:B------:R1:W-:Y:S04]  /*c1c0*/  STS.128 [R67], R8 ;  /* 0x0000000843007388 */ /* 0x0003e80000000c00 */
[----:B------:R1:W-:Y:S02]  /*c1d0*/  STS.128 [R25+0xc100], R4 ;  /* 0x00c1000419007388 */ /* 0x0003e40000000c00 */
.L_x_256:
[----:B------:R-:W-:Y:S05]  /*c1e0*/  BSYNC B0 ;  /* 0x0000000000007941 */ /* 0x000fea0003800000 */
.L_x_255:
[----:B------:R-:W-:Y:S01]  /*c1f0*/  IADD3 R0, R100, 0x20, RZ ;  /* 0x0000002064007810 */ /* 0x000fe20007ffe0ff */
[----:B------:R-:W-:Y:S03]  /*c200*/  BSSY B0, `(.L_x_257) ;  /* 0x000005b000007945 */ /* 0x000fe60003800000 */
[----:B------:R-:W-:-:S13]  /*c210*/  ISETP.GE.AND P0, PT, R0, c[0x0][0x27c], PT ;  /* 0x00009f0000007a0c */ /* 0x000fda0003f06270 */
[----:B------:R-:W-:Y:S05]  /*c220*/  @P0 BRA `(.L_x_258) ;  /* 0x0000058000000947 */ /* 0x000fea0003800000 */
[----:B-1----:R-:W2:Y:S01]  /*c230*/  LDL R67, [R1+0x20] ;  /* 0x0000200001437983 */ /* 0x002ea20000100800 */
[----:B------:R-:W-:Y:S01]  /*c240*/  MOV R0, c[0x0][0x27c] ;  /* 0x00009f0000007a02 */ /* 0x000fe20000000f00 */
[----:B------:R-:W-:-:S03]  /*c250*/  HADD2.F32 R13, -RZ, R51.H0_H0 ;  /* 0x20000033ff0d7230 */ /* 0x000fc60000004100 */
        /* <DEDUP_REMOVED lines=11> */
[----:B------:R-:W-:-:S04]  /*c310*/  HADD2.F32 R0, -RZ, R44.H0_H0 ;  /* 0x2000002cff007230 */ /* 0x000fc80000004100 */
        /* <DEDUP_REMOVED lines=27> */
[----:B------:R-:W-:Y:S02]  /*c4d0*/  HADD2.F32 R10, -RZ, R52.H0_H0 ;  /* 0x20000034ff0a7230 */ /* 0x000fe40000004100 */
[----:B------:R-:W-:Y:S01]  /*c4e0*/  HADD2.F32 R2, -RZ, R47.H0_H0 ;  /* 0x2000002fff027230 */ /* 0x000fe20000004100 */
[C---:B------:R-:W-:Y:S01]  /*c4f0*/  FMUL.FTZ R31, R6.reuse, R5 ;  /* 0x00000005061f7220 */ /* 0x040fe20000410000 */
[----:B------:R-:W-:Y:S01]  /*c500*/  HADD2.F32 R0, -RZ, R48.H1_H1 ;  /* 0x30000030ff007230 */ /* 0x000fe20000004100 */
[----:B------:R-:W-:Y:S01]  /*c510*/  FFMA.FTZ R35, R6, R10, R4 ;  /* 0x0000000a06237223 */ /* 0x000fe20000010004 */
[----:B------:R-:W-:Y:S01]  /*c520*/  HADD2.F32 R9, -RZ, R9.H1_H1 ;  /* 0x30000009ff097230 */ /* 0x000fe20000004100 */
[----:B------:R-:W-:Y:S01]  /*c530*/  FMUL.FTZ R5, R20, R2 ;  /* 0x0000000214057220 */ /* 0x000fe20000410000 */
[----:B------:R-:W-:Y:S01]  /*c540*/  HADD2.F32 R7, -RZ, R52.H1_H1 ;  /* 0x30000034ff077230 */ /* 0x000fe20000004100 */
[----:B------:R-:W-:Y:S01]  /*c550*/  FMUL.FTZ R4, R19, R0 ;  /* 0x0000000013047220 */ /* 0x000fe20000410000 */
[----:B------:R-:W-:Y:S01]  /*c560*/  HADD2.F32 R6, -RZ, R53.H0_H0 ;  /* 0x20000035ff067230 */ /* 0x000fe20000004100 */
[C---:B------:R-:W-:Y:S01]  /*c570*/  FMUL.FTZ R29, R9.reuse, R2 ;  /* 0x00000002091d7220 */ /* 0x040fe20000410000 */
[----:B------:R-:W-:Y:S01]  /*c580*/  HADD2.F32 R3, -RZ, R49.H0_H0 ;  /* 0x20000031ff037230 */ /* 0x000fe20000004100 */
[----:B------:R-:W-:Y:S01]  /*c590*/  FFMA.FTZ R32, R9, R7, R5 ;  /* 0x0000000709207223 */ /* 0x000fe20000010005 */
[----:B------:R-:W-:Y:S01]  /*c5a0*/  HADD2.F32 R5, -RZ, R53.H1_H1 ;  /* 0x30000035ff057230 */ /* 0x000fe20000004100 */
[----:B------:R-:W-:Y:S01]  /*c5b0*/  FFMA.FTZ R30, R8, R6, R4 ;  /* 0x00000006081e7223 */ /* 0x000fe20000010004 */
[----:B------:R-:W-:Y:S01]  /*c5c0*/  HADD2.F32 R2, -RZ, R50.H1_H1 ;  /* 0x30000032ff027230 */ /* 0x000fe20000004100 */
[----:B------:R-:W-:-:S02]  /*c5d0*/  FMUL.FTZ R4, R18, R3 ;  /* 0x0000000312047220 */ /* 0x000fc40000410000 */
[----:B------:R-:W-:Y:S01]  /*c5e0*/  FMUL.FTZ R27, R8, R0 ;  /* 0x00000000081b7220 */ /* 0x000fe20000410000 */
[----:B------:R-:W-:Y:S01]  /*c5f0*/  HADD2.F32 R0, -RZ, R49.H1_H1 ;  /* 0x30000031ff007230 */ /* 0x000fe20000004100 */
[C---:B------:R-:W-:Y:S01]  /*c600*/  FFMA.FTZ R28, R12.reuse, R5, R4 ;  /* 0x000000050c1c7223 */ /* 0x040fe20000010004 */
[--C-:B------:R-:W-:Y:S01]  /*c610*/  HADD2.F32 R4, -RZ, R54.reuse.H1_H1 ;  /* 0x30000036ff047230 */ /* 0x100fe20000004100 */
        /* <DEDUP_REMOVED lines=25> */
.L_x_258:
[----:B------:R-:W-:Y:S05]  /*c7b0*/  BSYNC B0 ;  /* 0x0000000000007941 */ /* 0x000fea0003800000 */
.L_x_257:
[----:B------:R-:W-:-:S04]  /*c7c0*/  IADD3 R0, R100, 0x40, RZ ;  /* 0x0000004064007810 */ /* 0x000fc80007ffe0ff */
        /* <DEDUP_REMOVED lines=53> */
[----:B------:R-:W-:Y:S01]  /*cb20*/  HADD2.F32 R6, -RZ, R62.H0_H0 ;  /* 0x2000003eff067230 */ /* 0x000fe20000004100 */
[C---:B------:R-:W-:Y:S01]  /*cb30*/  FMUL.FTZ R29, R9.reuse, R2 ;  /* 0x00000002091d7220 */ /* 0x040fe20000410000 */
[----:B------:R-:W-:Y:S01]  /*cb40*/  HADD2.F32 R3, -RZ, R58.H1_H1 ;  /* 0x3000003aff037230 */ /* 0x000fe20000004100 */
[----:B------:R-:W-:Y:S01]  /*cb50*/  FFMA.FTZ R32, R9, R7, R5 ;  /* 0x0000000709207223 */ /* 0x000fe20000010005 */
[----:B------:R-:W-:Y:S01]  /*cb60*/  HADD2.F32 R5, -RZ, R62.H1_H1 ;  /* 0x3000003eff057230 */ /* 0x000fe20000004100 */
[----:B------:R-:W-:Y:S01]  /*cb70*/  FFMA.FTZ R30, R8, R6, R4 ;  /* 0x00000006081e7223 */ /* 0x000fe20000010004 */
[----:B------:R-:W-:Y:S01]  /*cb80*/  HADD2.F32 R2, -RZ, R59.H1_H1 ;  /* 0x3000003bff027230 */ /* 0x000fe20000004100 */
[----:B------:R-:W-:-:S02]  /*cb90*/  FMUL.FTZ R4, R18, R3 ;  /* 0x0000000312047220 */ /* 0x000fc40000410000 */
[----:B------:R-:W-:Y:S01]  /*cba0*/  FMUL.FTZ R27, R8, R0 ;  /* 0x00000000081b7220 */ /* 0x000fe20000410000 */
[----:B------:R-:W-:Y:S01]  /*cbb0*/  HADD2.F32 R0, -RZ, R59.H0_H0 ;  /* 0x2000003bff007230 */ /* 0x000fe20000004100 */
        /* <DEDUP_REMOVED lines=27> */
.L_x_254:
[----:B------:R-:W-:Y:S05]  /*cd70*/  BSYNC B1 ;  /* 0x0000000000017941 */ /* 0x000fea0003800000 */
.L_x_253:
[----:B------:R-:W-:-:S04]  /*cd80*/  IADD3 R0, R209, 0x40, RZ ;  /* 0x00000040d1007810 */ /* 0x000fc80007ffe0ff */
[----:B------:R-:W-:-:S13]  /*cd90*/  ISETP.GE.AND P0, PT, R0, R38, PT ;  /* 0x000000260000720c */ /* 0x000fda0003f06270 */
[----:B------:R-:W-:Y:S05]  /*cda0*/  @P0 BRA `(.L_x_240) ;  /* 0x000011c000000947 */ /* 0x000fea0003800000 */
[----:B-1----:R1:W5:Y:S01]  /*cdb0*/  LDL R67, [R1+0x10] ;  /* 0x0000100001437983 */ /* 0x0023620000100800 */
[----:B------:R-:W-:Y:S01]  /*cdc0*/  ISETP.GE.AND P0, PT, R100, c[0x0][0x27c], PT ;  /* 0x00009f0064007a0c */ /* 0x000fe20003f06270 */
[----:B------:R-:W-:Y:S01]  /*cdd0*/  BSSY B0, `(.L_x_259) ;  /* 0x0000061000007945 */ /* 0x000fe20003800000 */
[C---:B------:R-:W-:Y:S02]  /*cde0*/  IADD3 R68, R209.reuse, 0x40, RZ ;  /* 0x00000040d1447810 */ /* 0x040fe40007ffe0ff */
[----:B------:R-:W-:-:S03]  /*cdf0*/  IADD3 R69, R209, 0x40, RZ ;  /* 0x00000040d1457810 */ /* 0x000fc60007ffe0ff */
[----:B------:R-:W-:Y:S02]  /*ce00*/  IMAD.SHL.U32 R68, R68, 0x40, RZ ;  /* 0x0000004044447824 */ /* 0x000fe400078e00ff */
[----:B------:R-:W-:-:S03]  /*ce10*/  IMAD.SHL.U32 R69, R69, 0x40, RZ ;  /* 0x0000004045457824 */ /* 0x000fc600078e00ff */
[----:B------:R-:W-:Y:S02]  /*ce20*/  LOP3.LUT R68, R68, 0x1c0, RZ, 0xc0, !PT ;  /* 0x000001c044447812 */ /* 0x000fe400078ec0ff */
[----:B------:R-:W-:Y:S02]  /*ce30*/  LOP3.LUT R69, R69, 0x1c0, RZ, 0xc0, !PT ;  /* 0x000001c045457812 */ /* 0x000fe400078ec0ff */
[----:B------:R-:W-:Y:S01]  /*ce40*/  SHF.R.U32.HI R68, RZ, 0x3, R68 ;  /* 0x00000003ff447819 */ /* 0x000fe20000011644 */
        /* <DEDUP_REMOVED lines=12> */
[----:B-----5:R-:W-:Y:S01]  /*cf10*/  IADD3 R0, R2, R0, R67 ;  /* 0x0000000002007210 */ /* 0x020fe20007ffe043 */
[----:B------:R-:W-:-:S03]  /*cf20*/  HADD2.F32 R2, -RZ, R39.H0_H0 ;  /* 0x20000027ff027230 */ /* 0x000fc60000004100 */
[----:B------:R-:W-:Y:S01]  /*cf30*/  SHF.L.U32 R25, R0, 0x1, RZ ;  /* 0x0000000100197819 */ /* 0x000fe200000006ff */
[----:B------:R-:W-:-:S04]  /*cf40*/  HADD2.F32 R0, -RZ, R39.H1_H1 ;  /* 0x30000027ff007230 */ /* 0x000fc80000004100 */
[----:B------:R-:W3:Y:S02]  /*cf50*/  LDS.128 R8, [R25+0xc100] ;  /* 0x00c1000019087984 */ /* 0x000ee40000000c00 */
[--C-:B---3--:R-:W-:Y:S02]  /*cf60*/  HADD2.F32 R15, -RZ, R11.reuse.H0_H0 ;  /* 0x2000000bff0f7230 */ /* 0x108fe40000004100 */
[----:B------:R-:W-:Y:S02]  /*cf70*/  HADD2.F32 R14, -RZ, R11.H1_H1 ;  /* 0x3000000bff0e7230 */ /* 0x000fe40000004100 */
[----:B------:R-:W-:Y:S02]  /*cf80*/  HADD2.F32 R3, -RZ, R8.H1_H1 ;  /* 0x30000008ff037230 */ /* 0x000fe40000004100 */
[----:B------:R-:W-:Y:S02]  /*cf90*/  HADD2.F32 R11, -RZ, R44.H1_H1 ;  /* 0x3000002cff0b7230 */ /* 0x000fe40000004100 */
[----:B------:R-:W-:Y:S01]  /*cfa0*/  HADD2.F32 R12, -RZ, R10.H1_H1 ;  /* 0x3000000aff0c7230 */ /* 0x000fe20000004100 */
[----:B------:R-:W-:Y:S01]  /*cfb0*/  FMUL.FTZ R33, R0, R3 ;  /* 0x0000000300217220 */ /* 0x000fe20000410000 */
[----:B--2---:R-:W2:Y:S02]  /*cfc0*/  LDS.128 R4, [R70] ;  /* 0x0000000046047984 */ /* 0x004ea40000000c00 */
[----:B--2---:R-:W-:-:S02]  /*cfd0*/  HADD2.F32 R23, -RZ, R4.H0_H0 ;  /* 0x20000004ff177230 */ /* 0x004fc40000004100 */
[----:B------:R-:W-:Y:S02]  /*cfe0*/  HADD2.F32 R22, -RZ, R4.H1_H1 ;  /* 0x30000004ff167230 */ /* 0x000fe40000004100 */
[----:B------:R-:W-:Y:S02]  /*cff0*/  HADD2.F32 R4, -RZ, R8.H0_H0 ;  /* 0x20000008ff047230 */ /* 0x000fe40000004100 */
[--C-:B------:R-:W-:Y:S02]  /*d000*/  HADD2.F32 R17, -RZ, R7.reuse.H0_H0 ;  /* 0x20000007ff117230 */ /* 0x100fe40000004100 */
[----:B------:R-:W-:Y:S01]  /*d010*/  HADD2.F32 R16, -RZ, R7.H1_H1 ;  /* 0x30000007ff107230 */ /* 0x000fe20000004100 */
[C---:B------:R-:W-:Y:S01]  /*d020*/  FMUL.FTZ R7, R2.reuse, R23 ;  /* 0x0000001702077220 */ /* 0x040fe20000410000 */
        /* <DEDUP_REMOVED lines=15> */
[-C--:B------:R-:W-:Y:S01]  /*d120*/  FMUL.FTZ R31, R5, R6.reuse ;  /* 0x00000006051f7220 */ /* 0x080fe20000410000 */
[----:B------:R-:W-:Y:S01]  /*d130*/  HADD2.F32 R0, -RZ, R41.H0_H0 ;  /* 0x20000029ff007230 */ /* 0x000fe20000004100 */
[----:B------:R-:W-:Y:S01]  /*d140*/  FFMA.FTZ R35, R10, R6, R4 ;  /* 0x000000060a237223 */ /* 0x000fe20000010004 */
[----:B------:R-:W-:Y:S01]  /*d150*/  HADD2.F32 R9, -RZ, R9.H1_H1 ;  /* 0x30000009ff097230 */ /* 0x000fe20000004100 */
[----:B------:R-:W-:Y:S01]  /*d160*/  FMUL.FTZ R5, R2, R20 ;  /* 0x0000001402057220 */ /* 0x000fe20000410000 */
[----:B------:R-:W-:Y:S01]  /*d170*/  HADD2.F32 R7, -RZ, R46.H1_H1 ;  /* 0x3000002eff077230 */ /* 0x000fe20000004100 */
[----:B------:R-:W-:Y:S01]  /*d180*/  FMUL.FTZ R4, R0, R19 ;  /* 0x0000001300047220 */ /* 0x000fe20000410000 */
[----:B------:R-:W-:Y:S01]  /*d190*/  HADD2.F32 R6, -RZ, R47.H1_H1 ;  /* 0x3000002fff067230 */ /* 0x000fe20000004100 */
[-C--:B------:R-:W-:Y:S01]  /*d1a0*/  FMUL.FTZ R29, R2, R9.reuse ;  /* 0x00000009021d7220 */ /* 0x080fe20000410000 */
        /* <DEDUP_REMOVED lines=8> */
[-C--:B------:R-:W-:Y:S01]  /*d230*/  FFMA.FTZ R28, R5, R12.reuse, R4 ;  /* 0x0000000c051c7223 */ /* 0x080fe20000010004 */
[----:B------:R-:W-:Y:S01]  /*d240*/  HADD2.F32 R4, -RZ, R50.H0_H0 ;  /* 0x20000032ff047230 */ /* 0x000fe20000004100 */
[----:B------:R-:W-:Y:S01]  /*d250*/  FMUL.FTZ R26, R3, R12 ;  /* 0x0000000c031a7220 */ /* 0x000fe20000410000 */
[----:B------:R-:W-:Y:S01]  /*d260*/  HADD2.F32 R3, -RZ, R45.H0_H0 ;  /* 0x2000002dff037230 */ /* 0x000fe20000004100 */
[----:B------:R-:W-:Y:S02]  /*d270*/  FMUL.FTZ R9, R2, R17 ;  /* 0x0000001102097220 */ /* 0x000fe40000410000 */
[----:B------:R-:W-:Y:S02]  /*d280*/  FMUL.FTZ R8, R0, R16 ;  /* 0x0000001000087220 */ /* 0x000fe40000410000 */
[----:B------:R-:W-:-:S02]  /*d290*/  FMUL.FTZ R24, R2, R15 ;  /* 0x0000000f02187220 */ /* 0x000fc40000410000 */
[-C--:B------:R-:W-:Y:S02]  /*d2a0*/  FMUL.FTZ R12, R0, R14.reuse ;  /* 0x0000000e000c7220 */ /* 0x080fe40000410000 */
        /* <DEDUP_REMOVED lines=19> */
.L_x_260:
[----:B------:R-:W-:Y:S05]  /*d3e0*/  BSYNC B0 ;  /* 0x0000000000007941 */ /* 0x000fea0003800000 */
.L_x_259:
[----:B------:R-:W-:Y:S01]  /*d3f0*/  IADD3 R0, R100, 0x20, RZ ;  /* 0x0000002064007810 */ /* 0x000fe20007ffe0ff */
[----:B------:R-:W-:Y:S03]  /*d400*/  BSSY B0, `(.L_x_261) ;  /* 0x000005b000007945 */ /* 0x000fe60003800000 */
[----:B------:R-:W-:-:S13]  /*d410*/  ISETP.GE.AND P0, PT, R0, c[0x0][0x27c], PT ;  /* 0x00009f0000007a0c */ /* 0x000fda0003f06270 */
[----:B------:R-:W-:Y:S05]  /*d420*/  @P0 BRA `(.L_x_262) ;  /* 0x0000058000000947 */ /* 0x000fea0003800000 */
[----:B------:R-:W3:Y:S01]  /*d430*/  LDL R38, [R1+0x1c] ;  /* 0x00001c0001267983 */ /* 0x000ee20000100800 */
        /* <DEDUP_REMOVED lines=12> */
[----:B--2---:R-:W-:Y:S01]  /*d500*/  SHF.L.U32 R25, R0, 0x1, RZ ;  /* 0x0000000100197819 */ /* 0x004fe200000006ff */
[----:B------:R-:W-:-:S04]  /*d510*/  HADD2.F32 R0, -RZ, R44.H0_H0 ;  /* 0x2000002cff007230 */ /* 0x000fc80000004100 */
[----:B------:R-:W2:Y:S02]  /*d520*/  LDS.128 R8, [R25+0xc100] ;  /* 0x00c1000019087984 */ /* 0x000ea40000000c00 */
[--C-:B--2---:R-:W-:Y:S02]  /*d530*/  HADD2.F32 R15, -RZ, R11.reuse.H0_H0 ;  /* 0x2000000bff0f7230 */ /* 0x104fe40000004100 */
[----:B------:R-:W-:Y:S02]  /*d540*/  HADD2.F32 R14, -RZ, R11.H1_H1 ;  /* 0x3000000bff0e7230 */ /* 0x000fe40000004100 */
[----:B------:R-:W-:Y:S02]  /*d550*/  HADD2.F32 R3, -RZ, R8.H1_H1 ;  /* 0x30000008ff037230 */ /* 0x000fe40000004100 */
[----:B------:R-:W-:Y:S02]  /*d560*/  HADD2.F32 R11, -RZ, R51.H1_H1 ;  /* 0x30000033ff0b7230 */ /* 0x000fe40000004100 */
[----:B------:R-:W-:Y:S01]  /*d570*/  HADD2.F32 R12, -RZ, R10.H1_H1 ;  /* 0x3000000aff0c7230 */ /* 0x000fe20000004100 */
[----:B------:R-:W-:Y:S01]  /*d580*/  FMUL.FTZ R33, R0, R3 ;  /* 0x0000000300217220 */ /* 0x000fe20000410000 */
[----:B---3--:R-:W2:Y:S02]  /*d590*/  LDS.128 R4, [R38] ;  /* 0x0000000026047984 */ /* 0x008ea40000000c00 */
        /* <DEDUP_REMOVED lines=21> */
[-C--:B------:R-:W-:Y:S01]  /*d6f0*/  FMUL.FTZ R31, R5, R6.reuse ;  /* 0x00000006051f7220 */ /* 0x080fe20000410000 */
[----:B------:R-:W-:Y:S01]  /*d700*/  HADD2.F32 R0, -RZ, R48.H1_H1 ;  /* 0x30000030ff007230 */ /* 0x000fe20000004100 */
[----:B------:R-:W-:Y:S01]  /*d710*/  FFMA.FTZ R35, R10, R6, R4 ;  /* 0x000000060a237223 */ /* 0x000fe20000010004 */
[----:B------:R-:W-:Y:S01]  /*d720*/  HADD2.F32 R9, -RZ, R9.H1_H1 ;  /* 0x30000009ff097230 */ /* 0x000fe20000004100 */
[----:B------:R-:W-:Y:S01]  /*d730*/  FMUL.FTZ R5, R2, R20 ;  /* 0x0000001402057220 */ /* 0x000fe20000410000 */
[----:B------:R-:W-:Y:S01]  /*d740*/  HADD2.F32 R7, -RZ, R52.H1_H1 ;  /* 0x30000034ff077230 */ /* 0x000fe20000004100 */
[----:B------:R-:W-:Y:S01]  /*d750*/  FMUL.FTZ R4, R0, R19 ;  /* 0x0000001300047220 */ /* 0x000fe20000410000 */
[----:B------:R-:W-:Y:S01]  /*d760*/  HADD2.F32 R6, -RZ, R53.H0_H0 ;  /* 0x20000035ff067230 */ /* 0x000fe20000004100 */
[-C--:B------:R-:W-:Y:S01]  /*d770*/  FMUL.FTZ R29, R2, R9.reuse ;  /* 0x00000009021d7220 */ /* 0x080fe20000410000 */
        /* <DEDUP_REMOVED lines=8> */
[-C--:B------:R-:W-:Y:S01]  /*d800*/  FFMA.FTZ R28, R5, R12.reuse, R4 ;  /* 0x0000000c051c7223 */ /* 0x080fe20000010004 */
[--C-:B------:R-:W-:Y:S01]  /*d810*/  HADD2.F32 R4, -RZ, R54.reuse.H1_H1 ;  /* 0x30000036ff047230 */ /* 0x100fe20000004100 */
        /* <DEDUP_REMOVED lines=25> */
.L_x_262:
[----:B------:R-:W-:Y:S05]  /*d9b0*/  BSYNC B0 ;  /* 0x0000000000007941 */ /* 0x000fea0003800000 */
.L_x_261:
[----:B------:R-:W-:-:S04]  /*d9c0*/  IADD3 R0, R100, 0x40, RZ ;  /* 0x0000004064007810 */ /* 0x000fc80007ffe0ff */
[----:B------:R-:W-:-:S13]  /*d9d0*/  ISETP.GE.AND P0, PT, R0, c[0x0][0x27c], PT ;  /* 0x00009f0000007a0c */ /* 0x000fda0003f06270 */
[----:B------:R-:W-:Y:S05]  /*d9e0*/  @P0 BRA `(.L_x_240) ;  /* 0x0000058000000947 */ /* 0x000fea0003800000 */
[----:B--2---:R-:W2:Y:S01]  /*d9f0*/  LDL R38, [R1+0x14] ;  /* 0x0000140001267983 */ /* 0x004ea20000100800 */
        /* <DEDUP_REMOVED lines=50> */
[----:B------:R-:W-:Y:S01]  /*dd20*/  HADD2.F32 R6, -RZ, R62.H0_H0 ;  /* 0x2000003eff067230 */ /* 0x000fe20000004100 */
[-C--:B------:R-:W-:Y:S01]  /*dd30*/  FMUL.FTZ R29, R2, R9.reuse ;  /* 0x00000009021d7220 */ /* 0x080fe20000410000 */
        /* <DEDUP_REMOVED lines=35> */
.L_x_240:
[----:B------:R-:W-:Y:S05]  /*df70*/  BSYNC B2 ;  /* 0x0000000000027941 */ /* 0x000fea0003800000 */
.L_x_224:
[----:B------:R-:W-:Y:S01]  /*df80*/  IMAD R0, R65, c[0x0][0x208], RZ ;  /* 0x0000820041007a24 */ /* 0x000fe200078e02ff */
[----:B------:R-:W-:Y:S01]  /*df90*/  SHF.L.U32 R85, R210, 0x1, RZ ;  /* 0x00000001d2557819 */ /* 0x000fe200000006ff */
[----:B------:R-:W-:Y:S01]  /*dfa0*/  IMAD.WIDE.U32 R2, R194, c[0x0][0x208], RZ ;  /* 0x00008200c2027a25 */ /* 0x000fe200078e00ff */
[----:B------:R-:W-:Y:S01]  /*dfb0*/  SHF.L.U64.HI R87, R210, 0x1, R211 ;  /* 0x00000001d2577819 */ /* 0x000fe200000102d3 */
[----:B------:R-:W-:-:S04]  /*dfc0*/  DEPBAR.LE SB0, 0x0 ;  /* 0x000080000000791a */ /* 0x000fc80000000000 */
[----:B------:R-:W-:Y:S01]  /*dfd0*/  IMAD R0, R194, c[0x0][0x20c], R0 ;  /* 0x00008300c2007a24 */ /* 0x000fe200078e0200 */
[----:B------:R-:W-:Y:S01]  /*dfe0*/  BAR.SYNC.DEFER_BLOCKING 0x0 ;  /* 0x0000000000007b1d */ /* 0x000fe20000010000 */
[----:B------:R-:W-:Y:S01]  /*dff0*/  IMAD.WIDE.U32 R226, R64, c[0x0][0x210], RZ ;  /* 0x0000840040e27a25 */ /* 0x000fe200078e00ff */
[----:B------:R-:W-:Y:S02]  /*e000*/  SHF.L.U32 R86, R207, 0x1, RZ ;  /* 0x00000001cf567819 */ /* 0x000fe400000006ff */
[----:B------:R-:W-:Y:S01]  /*e010*/  IADD3 R3, R3, R0, RZ ;  /* 0x0000000003037210 */ /* 0x000fe20007ffe0ff */
[----:B------:R-:W-:Y:S01]  /*e020*/  IMAD R0, R66, c[0x0][0x218], RZ ;  /* 0x0000860042007a24 */ /* 0x000fe200078e02ff */
[----:B------:R-:W-:Y:S01]  /*e030*/  SHF.L.U64.HI R88, R207, 0x1, R224 ;  /* 0x00000001cf587819 */ /* 0x000fe200000102e0 */
[----:B------:R-:W-:Y:S01]  /*e040*/  IMAD R225, R64, c[0x0][0x214], R227 ;  /* 0x0000850040e17a24 */ /* 0x000fe200078e02e3 */
[----:B------:R-:W-:Y:S01]  /*e050*/  ISETP.GE.AND P3, PT, R210, c[0x0][0x1d4], PT ;  /* 0x00007500d2007a0c */ /* 0x000fe20003f66270 */
[----:B------:R-:W-:Y:S01]  /*e060*/  IMAD.WIDE.U32 R2, R192, c[0x0][0x218], R2 ;  /* 0x00008600c0027a25 */ /* 0x000fe200078e0002 */
[C---:B------:R-:W-:Y:S01]  /*e070*/  SHF.L.U32 R89, R208.reuse, 0x1, RZ ;  /* 0x00000001d0597819 */ /* 0x040fe200000006ff */
[----:B------:R-:W-:Y:S01]  /*e080*/  BSSY B0, `(.L_x_263) ;  /* 0x000014e000007945 */ /* 0x000fe20003800000 */
[----:B------:R-:W-:Y:S01]  /*e090*/  SHF.L.U64.HI R90, R208, 0x1, R223 ;  /* 0x00000001d05a7819 */ /* 0x000fe200000102df */
[----:B-12---:R-:W-:Y:S01]  /*e0a0*/  IMAD R4, R192, c[0x0][0x21c], R0 ;  /* 0x00008700c0047a24 */ /* 0x006fe200078e0200 */
[----:B------:R-:W-:-:S04]  /*e0b0*/  IADD3 R0, P0, R2, R226, RZ ;  /* 0x000000e202007210 */ /* 0x000fc80007f1e0ff */
[----:B------:R-:W-:Y:S02]  /*e0c0*/  IADD3.X R2, R225, R3, R4, P0, !PT ;  /* 0x00000003e1027210 */ /* 0x000fe400007fe404 */
[----:B------:R-:W-:-:S04]  /*e0d0*/  LEA R3, P0, R0, c[0x0][0x1f8], 0x1 ;  /* 0x00007e0000037a11 */ /* 0x000fc800078008ff */
[----:B------:R-:W-:Y:S01]  /*e0e0*/  LEA.HI.X R4, R0, c[0x0][0x1fc], R2, 0x1, P0 ;  /* 0x00007f0000047a11 */ /* 0x000fe200000f0c02 */
[----:B------:R-:W-:Y:S04]  /*e0f0*/  LDSM.16.M88.4 R8, [R175] ;  /* 0x00000000af08783b */ /* 0x000fe80000000200 */
[----:B------:R-:W1:Y:S04]  /*e100*/  SHFL.IDX PT, R0, R3, RZ, 0x181f ;  /* 0x00181fff03007589 */ /* 0x000e6800000e0000 */
[----:B------:R-:W2:Y:S04]  /*e110*/  SHFL.IDX PT, R2, R4, RZ, 0x181f ;  /* 0x00181fff04027589 */ /* 0x000ea800000e0000 */
[----:B------:R-:W3:Y:S04]  /*e120*/  SHFL.IDX PT, R3, R3, 0x1, 0x181f ;  /* 0x00381f0003037f89 */ /* 0x000ee800000e0000 */
[----:B------:R-:W4:Y:S04]  /*e130*/  SHFL.IDX PT, R12, R4, 0x1, 0x181f ;  /* 0x00381f00040c7f89 */ /* 0x000f2800000e0000 */
[----:B------:R-:W4:Y:S04]  /*e140*/  LDSM.16.M88.4 R28, [R168] ;  /* 0x00000000a81c783b */ /* 0x000f280000000200 */
[----:B------:R-:W4:Y:S01]  /*e150*/  LDSM.16.M88.4 R24, [R168+0x800] ;  /* 0x00080000a818783b */ /* 0x000f220000000200 */
[----:B-1----:R-:W-:-:S03]  /*e160*/  IADD3 R22, P0, R0, R85, RZ ;  /* 0x0000005500167210 */ /* 0x002fc60007f1e0ff */
[----:B------:R-:W1:Y:S01]  /*e170*/  LDSM.16.M88.4 R32, [R168+0x1000] ;  /* 0x00100000a820783b */ /* 0x000e620000000200 */
[----:B------:R-:W-:Y:S02]  /*e180*/  IADD3 R16, P1, R0, R89, RZ ;  /* 0x0000005900107210 */ /* 0x000fe40007f3e0ff */
[C---:B--2---:R-:W-:Y:S01]  /*e190*/  IADD3.X R23, R2.reuse, R87, RZ, P0, !PT ;  /* 0x0000005702177210 */ /* 0x044fe200007fe4ff */
[----:B------:R-:W-:Y:S01]  /*e1a0*/  LDSM.16.M88.4 R48, [R168+0x1800] ;  /* 0x00180000a830783b */ /* 0x000fe20000000200 */
[----:B------:R-:W-:Y:S02]  /*e1b0*/  IADD3.X R17, R2, R90, RZ, P1, !PT ;  /* 0x0000005a02117210 */ /* 0x000fe40000ffe4ff */
[----:B---3--:R-:W-:Y:S01]  /*e1c0*/  IADD3 R18, P0, R3, R85, RZ ;  /* 0x0000005503127210 */ /* 0x008fe20007f1e0ff */
[----:B------:R-:W-:Y:S01]  /*e1d0*/  LDSM.16.M88.4 R4, [R176] ;  /* 0x00000000b004783b */ /* 0x000fe20000000200 */
[----:B------:R-:W-:Y:S02]  /*e1e0*/  ISETP.GE.AND P1, PT, R207, c[0x0][0x1d4], PT ;  /* 0x00007500cf007a0c */ /* 0x000fe40003f26270 */
[----:B----4-:R-:W-:Y:S01]  /*e1f0*/  IADD3.X R19, R12, R87, RZ, P0, !PT ;  /* 0x000000570c137210 */ /* 0x010fe200007fe4ff */
[----:B------:R-:W2:Y:S01]  /*e200*/  LDSM.16.M88.4 R52, [R179] ;  /* 0x00000000b334783b */ /* 0x000ea20000000200 */
[----:B------:R-:W-:-:S02]  /*e210*/  IADD3 R14, P0, R3, R86, RZ ;  /* 0x00000056030e7210 */ /* 0x000fc40007f1e0ff */
[----:B------:R-:W-:Y:S01]  /*e220*/  IADD3 R20, P2, R0, R86, RZ ;  /* 0x0000005600147210 */ /* 0x000fe20007f5e0ff */
[----:B-----5:R-:W3:Y:S01]  /*e230*/  LDSM.16.M88.4 R64, [R190] ;  /* 0x00000000be40783b */ /* 0x020ee20000000200 */
[-C--:B------:R-:W-:Y:S02]  /*e240*/  IADD3.X R15, R12, R88.reuse, RZ, P0, !PT ;  /* 0x000000580c0f7210 */ /* 0x080fe400007fe4ff */
[----:B------:R-:W-:Y:S01]  /*e250*/  ISETP.LT.OR P0, PT, R56, 0x1, P3 ;  /* 0x000000013800780c */ /* 0x000fe20001f01670 */
[----:B------:R-:W4:Y:S01]  /*e260*/  LDSM.16.M88.4 R68, [R189] ;  /* 0x00000000bd44783b */ /* 0x000f220000000200 */
[----:B------:R-:W-:Y:S02]  /*e270*/  IADD3.X R21, R2, R88, RZ, P2, !PT ;  /* 0x0000005802157210 */ /* 0x000fe400017fe4ff */
[----:B------:R-:W-:Y:S01]  /*e280*/  ISETP.GE.AND P2, PT, R208, c[0x0][0x1d4], PT ;  /* 0x00007500d0007a0c */ /* 0x000fe20003f46270 */
[----:B------:R-:W1:Y:S01]  /*e290*/  LDSM.16.M88.4 R72, [R188] ;  /* 0x00000000bc48783b */ /* 0x000e620000000200 */
[C---:B------:R-:W-:Y:S01]  /*e2a0*/  ISETP.LT.OR P3, PT, R56.reuse, 0x21, P3 ;  /* 0x000000213800780c */ /* 0x040fe20001f61670 */
[----:B------:R-:W-:Y:S06]  /*e2b0*/  HMMA.16816.F32 R44, R8, R28, RZ ;  /* 0x0000001c082c723c */ /* 0x000fec00000018ff */
[----:B------:R-:W-:Y:S01]  /*e2c0*/  @!PT LDS RZ, [RZ] ;  /* 0x00000000fffff984 */ /* 0x000fe20000000800 */
[----:B------:R-:W-:Y:S01]  /*e2d0*/  @!PT LDS RZ, [RZ] ;  /* 0x00000000fffff984 */ /* 0x000fe20000000800 */
[----:B------:R-:W-:Y:S01]  /*e2e0*/  @!PT LDS RZ, [RZ] ;  /* 0x00000000fffff984 */ /* 0x000fe20000000800 */
[----:B------:R1:W-:Y:S01]  /*e2f0*/  LDGSTS.E.BYPASS.LTC128B.128 [R191+0x100], [R22.64], !P0 ;  /* 0x0010000016bf7fae */ /* 0x0003e2000c101d4a */
[----:B------:R-:W-:-:S02]  /*e300*/  ISETP.LT.OR P0, PT, R56, 0x1, P1 ;  /* 0x000000013800780c */ /* 0x000fc40000f01670 */
[C---:B------:R-:W-:Y:S01]  /*e310*/  ISETP.LT.OR P1, PT, R56.reuse, 0x21, P1 ;  /* 0x000000213800780c */ /* 0x040fe20000f21670 */
[C---:B------:R-:W-:Y:S10]  /*e320*/  HMMA.16816.F32 R36, R8.reuse, R24, RZ ;  /* 0x000000180824723c */ /* 0x040ff400000018ff */
[----:B------:R2:W-:Y:S01]  /*e330*/  LDGSTS.E.BYPASS.LTC128B.128 [R191+0x2100], [R20.64], !P0 ;  /* 0x0210000014bf7fae */ /* 0x0005e2000c101d4a */
[----:B------:R-:W-:Y:S01]  /*e340*/  ISETP.LT.OR P0, PT, R56, 0x1, P2 ;  /* 0x000000013800780c */ /* 0x000fe20001701670 */
[C---:B------:R-:W-:Y:S08]  /*e350*/  HMMA.16816.F32 R40, R8.reuse, R30, RZ ;  /* 0x0000001e0828723c */ /* 0x040ff000000018ff */
[----:B------:R-:W-:Y:S04]  /*e360*/  HMMA.16816.F32 R28, R8, R26, RZ ;  /* 0x0000001a081c723c */ /* 0x000fe800000018ff */
[----:B------:R3:W-:Y:S01]  /*e370*/  LDGSTS.E.BYPASS.LTC128B.128 [R191+0x4100], [R16.64], !P0 ;  /* 0x0410000010bf7fae */ /* 0x0007e2000c101d4a */
[----:B------:R-:W-:-:S03]  /*e380*/  IADD3 R2, P0, R3, R89, RZ ;  /* 0x0000005903027210 */ /* 0x000fc60007f1e0ff */
[----:B------:R4:W-:Y:S01]  /*e390*/  LDGSTS.E.BYPASS.LTC128B.128 [R191+0x1100], [R18.64], !P3 ;  /* 0x0110000012bf7fae */ /* 0x0009e2000d901d4a */
[----:B------:R-:W-:Y:S01]  /*e3a0*/  IADD3.X R3, R12, R90, RZ, P0, !PT ;  /* 0x0000005a0c037210 */ /* 0x000fe200007fe4ff */
[C---:B-1----:R-:W-:Y:S01]  /*e3b0*/  HMMA.16816.F32 R24, R8.reuse, R32, RZ ;  /* 0x000000200818723c */ /* 0x042fe200000018ff */
[----:B------:R-:W-:Y:S01]  /*e3c0*/  ISETP.LT.OR P0, PT, R56, 0x21, P2 ;  /* 0x000000213800780c */ /* 0x000fe20001701670 */
[----:B------:R1:W-:Y:S06]  /*e3d0*/  LDGSTS.E.BYPASS.LTC128B.128 [R191+0x3100], [R14.64], !P1 ;  /* 0x031000000ebf7fae */ /* 0x0003ec000c901d4a */
[----:B--2---:R-:W-:Y:S06]  /*e3e0*/  HMMA.16816.F32 R20, R8, R34, RZ ;  /* 0x000000220814723c */ /* 0x004fec00000018ff */
[----:B------:R2:W-:Y:S01]  /*e3f0*/  LDGSTS.E.BYPASS.LTC128B.128 [R191+0x5100], [R2.64], !P0 ;  /* 0x0510000002bf7fae */ /* 0x0005e2000c101d4a */
[----:B------:R-:W-:Y:S01]  /*e400*/  ISETP.GT.AND P0, PT, R91, R216, PT ;  /* 0x000000d85b00720c */ /* 0x000fe20003f04270 */
[C---:B------:R-:W-:Y:S02]  /*e410*/  HMMA.16816.F32 R60, R4.reuse, R52, R44 ;  /* 0x00000034043c723c */ /* 0x040fe4000000182c */
[----:B------:R-:W-:Y:S04]  /*e420*/  LDSM.16.M88.4 R76, [R174] ;  /* 0x00000000ae4c783b */ /* 0x000fe80000000200 */
[----:B------:R-:W-:Y:S02]  /*e430*/  LDSM.16.M88.4 R80, [R174+0x800] ;  /* 0x00080000ae50783b */ /* 0x000fe40000000200 */
[----:B---3--:R-:W-:Y:S02]  /*e440*/  HMMA.16816.F32 R56, R4, R64, R36 ;  /* 0x000000400438723c */ /* 0x008fe40000001824 */
[----:B------:R-:W-:Y:S04]  /*e450*/  LDSM.16.M88.4 R36, [R174+0x1000] ;  /* 0x00100000ae24783b */ /* 0x000fe80000000200 */
[----:B-1----:R-:W1:Y:S02]  /*e460*/  LDSM.16.M88.4 R12, [R178] ;  /* 0x00000000b20c783b */ /* 0x002e640000000200 */
[C---:B----4-:R-:W-:Y:S02]  /*e470*/  HMMA.16816.F32 R16, R8.reuse, R48, RZ ;  /* 0x000000300810723c */ /* 0x050fe400000018ff */
[----:B------:R-:W0:Y:S06]  /*e480*/  LDGDEPBAR ;  /* 0x00000000000079af */ /* 0x000e2c0000000000 */
[----:B------:R-:W-:Y:S08]  /*e490*/  HMMA.16816.F32 R8, R8, R50, RZ ;  /* 0x000000320808723c */ /* 0x000ff000000018ff */
[C---:B------:R-:W-:Y:S08]  /*e4a0*/  HMMA.16816.F32 R52, R4.reuse, R54, R40 ;  /* 0x000000360434723c */ /* 0x040ff00000001828 */
[C---:B------:R-:W-:Y:S01]  /*e4b0*/  HMMA.16816.F32 R48, R4.reuse, R66, R28 ;  /* 0x000000420430723c */ /* 0x040fe2000000181c */
[----:B------:R-:W3:Y:S07]  /*e4c0*/  LDSM.16.M88.4 R28, [R174+0x1800] ;  /* 0x00180000ae1c783b */ /* 0x000eee0000000200 */
[C---:B------:R-:W-:Y:S08]  /*e4d0*/  HMMA.16816.F32 R44, R4.reuse, R68, R24 ;  /* 0x00000044042c723c */ /* 0x040ff00000001818 */
[C---:B------:R-:W-:Y:S01]  /*e4e0*/  HMMA.16816.F32 R40, R4.reuse, R70, R20 ;  /* 0x000000460428723c */ /* 0x040fe20000001814 */
[----:B------:R-:W-:Y:S07]  /*e4f0*/  LDSM.16.M88.4 R20, [R171] ;  /* 0x00000000ab14783b */ /* 0x000fee0000000200 */
[C---:B------:R-:W-:Y:S01]  /*e500*/  HMMA.16816.F32 R24, R4.reuse, R74, R8 ;  /* 0x0000004a0418723c */ /* 0x040fe20000001808 */
[----:B------:R-:W4:Y:S07]  /*e510*/  LDSM.16.M88.4 R8, [R177] ;  /* 0x00000000b108783b */ /* 0x000f2e0000000200 */
[----:B------:R-:W-:Y:S01]  /*e520*/  HMMA.16816.F32 R32, R4, R72, R16 ;  /* 0x000000480420723c */ /* 0x000fe20000001810 */
[----:B------:R-:W2:Y:S07]  /*e530*/  LDSM.16.M88.4 R72, [R171+0x800] ;  /* 0x00080000ab48783b */ /* 0x000eae0000000200 */
[C---:B-1----:R-:W-:Y:S08]  /*e540*/  HMMA.16816.F32 R16, R12.reuse, R76, R60 ;  /* 0x0000004c0c10723c */ /* 0x042ff0000000183c */
[C---:B------:R-:W-:Y:S01]  /*e550*/  HMMA.16816.F32 R4, R12.reuse, R78, R52 ;  /* 0x0000004e0c04723c */ /* 0x040fe20000001834 */
[----:B------:R-:W1:Y:S07]  /*e560*/  LDSM.16.M88.4 R76, [R171+0x1000] ;  /* 0x00100000ab4c783b */ /* 0x000e6e0000000200 */
[C---:B------:R-:W-:Y:S08]  /*e570*/  HMMA.16816.F32 R56, R12.reuse, R80, R56 ;  /* 0x000000500c38723c */ /* 0x040ff00000001838 */
[C---:B------:R-:W-:Y:S01]  /*e580*/  HMMA.16816.F32 R52, R12.reuse, R82, R48 ;  /* 0x000000520c34723c */ /* 0x040fe20000001830 */
[----:B------:R-:W1:Y:S07]  /*e590*/  LDSM.16.M88.4 R80, [R171+0x1800] ;  /* 0x00180000ab50783b */ /* 0x000e6e0000000200 */
[C---:B------:R-:W-:Y:S01]  /*e5a0*/  HMMA.16816.F32 R64, R12.reuse, R36, R44 ;  /* 0x000000240c40723c */ /* 0x040fe2000000182c */
[----:B------:R-:W-:Y:S07]  /*e5b0*/  LDSM.16.M88.4 R44, [R168+0x2000] ;  /* 0x00200000a82c783b */ /* 0x000fee0000000200 */
[C---:B------:R-:W-:Y:S01]  /*e5c0*/  HMMA.16816.F32 R36, R12.reuse, R38, R40 ;  /* 0x000000260c24723c */ /* 0x040fe20000001828 */
[----:B------:R-:W-:Y:S07]  /*e5d0*/  LDSM.16.M88.4 R40, [R168+0x2800] ;  /* 0x00280000a828783b */ /* 0x000fee0000000200 */
[----:B---3--:R-:W-:Y:S08]  /*e5e0*/  HMMA.16816.F32 R60, R12, R28, R32 ;  /* 0x0000001c0c3c723c */ /* 0x008ff00000001820 */
[----:B----4-:R-:W-:Y:S01]  /*e5f0*/  HMMA.16816.F32 R32, R8, R22, R4 ;  /* 0x000000160820723c */ /* 0x010fe20000001804 */
[----:B------:R-:W3:Y:S07]  /*e600*/  LDSM.16.M88.4 R4, [R175+0x4000] ;  /* 0x00400000af04783b */ /* 0x000eee0000000200 */
[----:B------:R-:W-:Y:S01]  /*e610*/  HMMA.16816.F32 R68, R12, R30, R24 ;  /* 0x0000001e0c44723c */ /* 0x000fe20000001818 */
[----:B------:R-:W-:Y:S07]  /*e620*/  LDSM.16.M88.4 R12, [R176+0x4000] ;  /* 0x00400000b00c783b */ /* 0x000fee0000000200 */
[C---:B------:R-:W-:Y:S08]  /*e630*/  HMMA.16816.F32 R48, R8.reuse, R20, R16 ;  /* 0x000000140830723c */ /* 0x040ff00000001810 */
[C---:B--2---:R-:W-:Y:S01]  /*e640*/  HMMA.16816.F32 R28, R8.reuse, R72, R56 ;  /* 0x00000048081c723c */ /* 0x044fe20000001838 */
[----:B------:R-:W-:Y:S07]  /*e650*/  LDSM.16.M88.4 R56, [R168+0x3800] ;  /* 0x00380000a838783b */ /* 0x000fee0000000200 */
[C---:B-1----:R-:W-:Y:S01]  /*e660*/  HMMA.16816.F32 R16, R8.reuse, R78, R36 ;  /* 0x0000004e0810723c */ /* 0x042fe20000001824 */
[----:B------:R-:W1:Y:S07]  /*e670*/  LDSM.16.M88.4 R36, [R168+0x3000] ;  /* 0x00300000a824783b */ /* 0x000e6e0000000200 */
[C---:B------:R-:W-:Y:S01]  /*e680*/  HMMA.16816.F32 R24, R8.reuse, R74, R52 ;  /* 0x0000004a0818723c */ /* 0x040fe20000001834 */
[----:B------:R-:W2:Y:S07]  /*e690*/  LDSM.16.M88.4 R72, [R187] ;  /* 0x00000000bb48783b */ /* 0x000eae0000000200 */
[C---:B------:R-:W-:Y:S01]  /*e6a0*/  HMMA.16816.F32 R20, R8.reuse, R76, R64 ;  /* 0x0000004c0814723c */ /* 0x040fe20000001840 */
[----:B------:R-:W-:Y:S07]  /*e6b0*/  LDSM.16.M88.4 R76, [R185] ;  /* 0x00000000b94c783b */ /* 0x000fee0000000200 */
[C---:B------:R-:W-:Y:S08]  /*e6c0*/  HMMA.16816.F32 R52, R8.reuse, R80, R60 ;  /* 0x000000500834723c */ /* 0x040ff0000000183c */
[----:B------:R-:W-:Y:S01]  /*e6d0*/  HMMA.16816.F32 R8, R8, R82, R68 ;  /* 0x000000520808723c */ /* 0x000fe20000001844 */
[----:B------:R-:W4:Y:S04]  /*e6e0*/  LDSM.16.M88.4 R68, [R186] ;  /* 0x00000000ba44783b */ /* 0x000f280000000200 */
[----:B------:R-:W-:Y:S03]  /*e6f0*/  LDSM.16.M88.4 R80, [R174+0x3800] ;  /* 0x00380000ae50783b */ /* 0x000fe60000000200 */
[C---:B---3--:R-:W-:Y:S08]  /*e700*/  HMMA.16816.F32 R64, R4.reuse, R46, R32 ;  /* 0x0000002e0440723c */ /* 0x048ff00000001820 */
[C---:B------:R-:W-:Y:S08]  /*e710*/  HMMA.16816.F32 R48, R4.reuse, R44, R48 ;  /* 0x0000002c0430723c */ /* 0x040ff00000001830 */
[C---:B------:R-:W-:Y:S01]  /*e720*/  HMMA.16816.F32 R60, R4.reuse, R40, R28 ;  /* 0x00000028043c723c */ /* 0x040fe2000000181c */
[----:B------:R-:W3:Y:S07]  /*e730*/  LDSM.16.M88.4 R28, [R184] ;  /* 0x00000000b81c783b */ /* 0x000eee0000000200 */
[C---:B------:R-:W-:Y:S08]  /*e740*/  HMMA.16816.F32 R44, R4.reuse, R42, R24 ;  /* 0x0000002a042c723c */ /* 0x040ff00000001818 */
[C---:B-1----:R-:W-:Y:S01]  /*e750*/  HMMA.16816.F32 R40, R4.reuse, R36, R20 ;  /* 0x000000240428723c */ /* 0x042fe20000001814 */
[----:B------:R-:W-:Y:S07]  /*e760*/  LDSM.16.M88.4 R20, [R174+0x2000] ;  /* 0x00200000ae14783b */ /* 0x000fee0000000200 */
[C---:B------:R-:W-:Y:S01]  /*e770*/  HMMA.16816.F32 R24, R4.reuse, R58, R8 ;  /* 0x0000003a0418723c */ /* 0x040fe20000001808 */
[----:B------:R-:W1:Y:S07]  /*e780*/  LDSM.16.M88.4 R8, [R178+0x4000] ;  /* 0x00400000b208783b */ /* 0x000e6e0000000200 */
[C---:B------:R-:W-:Y:S08]  /*e790*/  HMMA.16816.F32 R36, R4.reuse, R38, R16 ;  /* 0x000000260424723c */ /* 0x040ff00000001810 */
[----:B------:R-:W-:Y:S08]  /*e7a0*/  HMMA.16816.F32 R32, R4, R56, R52 ;  /* 0x000000380420723c */ /* 0x000ff00000001834 */
[C---:B--2---:R-:W-:Y:S01]  /*e7b0*/  HMMA.16816.F32 R4, R12.reuse, R74, R64 ;  /* 0x0000004a0c04723c */ /* 0x044fe20000001840 */
[----:B------:R-:W2:Y:S07]  /*e7c0*/  LDSM.16.M88.4 R64, [R174+0x2800] ;  /* 0x00280000ae40783b */ /* 0x000eae0000000200 */
[C---:B------:R-:W-:Y:S01]  /*e7d0*/  HMMA.16816.F32 R16, R12.reuse, R72, R48 ;  /* 0x000000480c10723c */ /* 0x040fe20000001830 */
[----:B------:R-:W-:Y:S07]  /*e7e0*/  LDSM.16.M88.4 R72, [R168+0x4000] ;  /* 0x00400000a848783b */ /* 0x000fee0000000200 */
[C---:B----4-:R-:W-:Y:S08]  /*e7f0*/  HMMA.16816.F32 R60, R12.reuse, R68, R60 ;  /* 0x000000440c3c723c */ /* 0x050ff0000000183c */
[C---:B------:R-:W-:Y:S01]  /*e800*/  HMMA.16816.F32 R56, R12.reuse, R70, R44 ;  /* 0x000000460c38723c */ /* 0x040fe2000000182c */
[----:B------:R-:W4:Y:S07]  /*e810*/  LDSM.16.M88.4 R68, [R174+0x3000] ;  /* 0x00300000ae44783b */ /* 0x000f2e0000000200 */
[C---:B------:R-:W-:Y:S08]  /*e820*/  HMMA.16816.F32 R44, R12.reuse, R76, R40 ;  /* 0x0000004c0c2c723c */ /* 0x040ff00000001828 */
[C---:B---3--:R-:W-:Y:S08]  /*e830*/  HMMA.16816.F32 R40, R12.reuse, R30, R24 ;  /* 0x0000001e0c28723c */ /* 0x048ff00000001818 */
[----:B------:R-:W-:Y:S01]  /*e840*/  HMMA.16816.F32 R48, R12, R28, R32 ;  /* 0x0000001c0c30723c */ /* 0x000fe20000001820 */
[----:B------:R-:W-:Y:S04]  /*e850*/  LDSM.16.M88.4 R32, [R171+0x2000] ;  /* 0x00200000ab20783b */ /* 0x000fe80000000200 */
[----:B------:R-:W-:Y:S03]  /*e860*/  LDSM.16.M88.4 R28, [R171+0x2800] ;  /* 0x00280000ab1c783b */ /* 0x000fe60000000200 */
[----:B-1----:R-:W-:Y:S01]  /*e870*/  HMMA.16816.F32 R24, R8, R22, R4 ;  /* 0x000000160818723c */ /* 0x002fe20000001804 */
[----:B------:R-:W1:Y:S07]  /*e880*/  LDSM.16.M88.4 R4, [R177+0x4000] ;  /* 0x00400000b104783b */ /* 0x000e6e0000000200 */
[----:B------:R-:W-:Y:S08]  /*e890*/  HMMA.16816.F32 R52, R12, R78, R36 ;  /* 0x0000004e0c34723c */ /* 0x000ff00000001824 */
[C---:B------:R-:W-:Y:S01]  /*e8a0*/  HMMA.16816.F32 R36, R8.reuse, R20, R16 ;  /* 0x000000140824723c */ /* 0x040fe20000001810 */
[----:B------:R-:W-:Y:S07]  /*e8b0*/  LDSM.16.M88.4 R16, [R175+0x8000] ;  /* 0x00800000af10783b */ /* 0x000fee0000000200 */
[C---:B--2---:R-:W-:Y:S01]  /*e8c0*/  HMMA.16816.F32 R20, R8.reuse, R64, R60 ;  /* 0x000000400814723c */ /* 0x044fe2000000183c */
[----:B------:R-:W2:Y:S07]  /*e8d0*/  LDSM.16.M88.4 R60, [R171+0x3000] ;  /* 0x00300000ab3c783b */ /* 0x000eae0000000200 */
[C---:B------:R-:W-:Y:S08]  /*e8e0*/  HMMA.16816.F32 R12, R8.reuse, R66, R56 ;  /* 0x00000042080c723c */ /* 0x040ff00000001838 */
[C---:B----4-:R-:W-:Y:S08]  /*e8f0*/  HMMA.16816.F32 R44, R8.reuse, R68, R44 ;  /* 0x00000044082c723c */ /* 0x050ff0000000182c */
[----:B------:R-:W-:Y:S01]  /*e900*/  HMMA.16816.F32 R52, R8, R70, R52 ;  /* 0x000000460834723c */ /* 0x000fe20000001834 */
[----:B------:R-:W3:Y:S07]  /*e910*/  LDSM.16.M88.4 R68, [R171+0x3800] ;  /* 0x00380000ab44783b */ /* 0x000eee0000000200 */
[----:B-1----:R-:W-:Y:S08]  /*e920*/  HMMA.16816.F32 R36, R4, R32, R36 ;  /* 0x000000200424723c */ /* 0x002ff00000001824 */
[C---:B------:R-:W-:Y:S08]  /*e930*/  HMMA.16816.F32 R56, R8.reuse, R80, R48 ;  /* 0x000000500838723c */ /* 0x040ff00000001830 */
[----:B------:R-:W-:Y:S08]  /*e940*/  HMMA.16816.F32 R8, R8, R82, R40 ;  /* 0x000000520808723c */ /* 0x000ff00000001828 */
[C---:B------:R-:W-:Y:S08]  /*e950*/  HMMA.16816.F32 R40, R4.reuse, R34, R24 ;  /* 0x000000220428723c */ /* 0x040ff00000001818 */
[C---:B------:R-:W-:Y:S08]  /*e960*/  HMMA.16816.F32 R32, R4.reuse, R28, R20 ;  /* 0x0000001c0420723c */ /* 0x040ff00000001814 */
[C---:B------:R-:W-:Y:S01]  /*e970*/  HMMA.16816.F32 R24, R4.reuse, R30, R12 ;  /* 0x0000001e0418723c */ /* 0x040fe2000000180c */
[----:B------:R-:W1:Y:S04]  /*e980*/  LDSM.16.M88.4 R28, [R168+0x4800] ;  /* 0x00480000a81c783b */ /* 0x000e680000000200 */
[----:B------:R-:W-:Y:S03]  /*e990*/  LDSM.16.M88.4 R12, [R176+0x8000] ;  /* 0x00800000b00c783b */ /* 0x000fe60000000200 */
[C---:B--2---:R-:W-:Y:S01]  /*e9a0*/  HMMA.16816.F32 R48, R4.reuse, R60, R44 ;  /* 0x0000003c0430723c */ /* 0x044fe2000000182c */
[----:B------:R-:W2:Y:S07]  /*e9b0*/  LDSM.16.M88.4 R44, [R183] ;  /* 0x00000000b72c783b */ /* 0x000eae0000000200 */
[----:B------:R-:W-:Y:S01]  /*e9c0*/  HMMA.16816.F32 R64, R4, R62, R52 ;  /* 0x0000003e0440723c */ /* 0x000fe20000001834 */
[----:B------:R-:W4:Y:S04]  /*e9d0*/  LDSM.16.M88.4 R52, [R168+0x5000] ;  /* 0x00500000a834783b */ /* 0x000f280000000200 */
[----:B------:R-:W-:Y:S03]  /*e9e0*/  LDSM.16.M88.4 R60, [R174+0x4000] ;  /* 0x00400000ae3c783b */ /* 0x000fe60000000200 */
[----:B------:R-:W-:Y:S08]  /*e9f0*/  HMMA.16816.F32 R20, R16, R72, R36 ;  /* 0x000000481014723c */ /* 0x000ff00000001824 */
[----:B---3--:R-:W-:Y:S01]  /*ea00*/  HMMA.16816.F32 R80, R4, R70, R8 ;  /* 0x000000460450723c */ /* 0x008fe20000001808 */
[----:B------:R-:W3:Y:S07]  /*ea10*/  LDSM.16.M88.4 R8, [R178+0x8000] ;  /* 0x00800000b208783b */ /* 0x000eee0000000200 */
[C---:B------:R-:W-:Y:S08]  /*ea20*/  HMMA.16816.F32 R40, R16.reuse, R74, R40 ;  /* 0x0000004a1028723c */ /* 0x040ff00000001828 */
[C---:B-1----:R-:W-:Y:S08]  /*ea30*/  HMMA.16816.F32 R32, R16.reuse, R28, R32 ;  /* 0x0000001c1020723c */ /* 0x042ff00000001820 */
[----:B------:R-:W-:Y:S01]  /*ea40*/  HMMA.16816.F32 R36, R16, R30, R24 ;  /* 0x0000001e1024723c */ /* 0x000fe20000001818 */
[----:B------:R-:W1:Y:S07]  /*ea50*/  LDSM.16.M88.4 R28, [R182] ;  /* 0x00000000b61c783b */ /* 0x000e6e0000000200 */
[----:B--2---:R-:W-:Y:S08]  /*ea60*/  HMMA.16816.F32 R20, R12, R44, R20 ;  /* 0x0000002c0c14723c */ /* 0x004ff00000001814 */
[----:B------:R-:W-:Y:S01]  /*ea70*/  HMMA.16816.F32 R76, R4, R68, R56 ;  /* 0x00000044044c723c */ /* 0x000fe20000001838 */
[----:B------:R-:W-:Y:S07]  /*ea80*/  LDSM.16.M88.4 R4, [R177+0x8000] ;  /* 0x00800000b104783b */ /* 0x000fee0000000200 */
[----:B----4-:R-:W-:Y:S01]  /*ea90*/  HMMA.16816.F32 R56, R16, R52, R48 ;  /* 0x000000341038723c */ /* 0x010fe20000001830 */
[----:B------:R-:W2:Y:S07]  /*eaa0*/  LDSM.16.M88.4 R48, [R171+0x4000] ;  /* 0x00400000ab30783b */ /* 0x000eae0000000200 */
[----:B------:R-:W-:Y:S01]  /*eab0*/  HMMA.16816.F32 R24, R12, R46, R40 ;  /* 0x0000002e0c18723c */ /* 0x000fe20000001828 */
[----:B------:R-:W-:Y:S04]  /*eac0*/  LDSM.16.M88.4 R40, [R174+0x4800] ;  /* 0x00480000ae28783b */ /* 0x000fe80000000200 */
[----:B------:R-:W-:Y:S03]  /*ead0*/  LDSM.16.M88.4 R44, [R171+0x4800] ;  /* 0x00480000ab2c783b */ /* 0x000fe60000000200 */
[----:B------:R-:W-:Y:S01]  /*eae0*/  HMMA.16816.F32 R72, R16, R54, R64 ;  /* 0x000000361048723c */ /* 0x000fe20000001840 */
[----:B------:R-:W4:Y:S04]  /*eaf0*/  LDSM.16.M88.4 R64, [R181] ;  /* 0x00000000b540783b */ /* 0x000f280000000200 */
[----:B------:R-:W4:Y:S03]  /*eb00*/  LDSM.16.M88.4 R52, [R168+0x5800] ;  /* 0x00580000a834783b */ /* 0x000f260000000200 */
[----:B---3--:R-:W-:Y:S08]  /*eb10*/  HMMA.16816.F32 R20, R8, R60, R20 ;  /* 0x0000003c0814723c */ /* 0x008ff00000001814 */
[C---:B-1----:R-:W-:Y:S08]  /*eb20*/  HMMA.16816.F32 R32, R12.reuse, R28, R32 ;  /* 0x0000001c0c20723c */ /* 0x042ff00000001820 */
[----:B------:R-:W-:Y:S08]  /*eb30*/  HMMA.16816.F32 R36, R12, R30, R36 ;  /* 0x0000001e0c24723c */ /* 0x000ff00000001824 */
[----:B------:R-:W-:Y:S08]  /*eb40*/  HMMA.16816.F32 R28, R8, R62, R24 ;  /* 0x0000003e081c723c */ /* 0x000ff00000001818 */
[----:B--2---:R-:W-:Y:S08]  /*eb50*/  HMMA.16816.F32 R20, R4, R48, R20 ;  /* 0x000000300414723c */ /* 0x004ff00000001814 */
[----:B----4-:R-:W-:Y:S01]  /*eb60*/  HMMA.16816.F32 R60, R12, R64, R56 ;  /* 0x000000400c3c723c */ /* 0x010fe20000001838 */
[----:B------:R-:W1:Y:S07]  /*eb70*/  LDSM.16.M88.4 R56, [R174+0x5000] ;  /* 0x00500000ae38783b */ /* 0x000e6e0000000200 */
[----:B------:R-:W-:Y:S08]  /*eb80*/  HMMA.16816.F32 R24, R8, R40, R32 ;  /* 0x000000280818723c */ /* 0x000ff00000001820 */
[----:B------:R-:W-:Y:S01]  /*eb90*/  HMMA.16816.F32 R28, R4, R50, R28 ;  /* 0x00000032041c723c */ /* 0x000fe2000000181c */
[----:B------:R-:W-:Y:S01]  /*eba0*/  FMUL.FTZ R0, R20, c[0x0][0x320] ;  /* 0x0000c80014007a20 */ /* 0x000fe20000410000 */
[----:B------:R-:W-:Y:S03]  /*ebb0*/  LDSM.16.M88.4 R48, [R171+0x5000] ;  /* 0x00500000ab30783b */ /* 0x000fe60000000200 */
[----:B------:R2:W3:Y:S03]  /*ebc0*/  MUFU.TANH R84, R0 ;  /* 0x0000000000547308 */ /* 0x0004e60000002400 */
[----:B------:R-:W-:Y:S01]  /*ebd0*/  HMMA.16816.F32 R32, R8, R42, R36 ;  /* 0x0000002a0820723c */ /* 0x000fe20000001824 */
[----:B------:R-:W4:Y:S07]  /*ebe0*/  LDSM.16.M88.4 R40, [R180] ;  /* 0x00000000b428783b */ /* 0x000f2e0000000200 */
[----:B------:R-:W-:Y:S01]  /*ebf0*/  HMMA.16816.F32 R68, R16, R52, R76 ;  /* 0x000000341044723c */ /* 0x000fe2000000184c */
[----:B--2---:R-:W-:-:S07]  /*ec00*/  FMUL.FTZ R0, R21, c[0x0][0x320] ;  /* 0x0000c80015007a20 */ /* 0x004fce0000410000 */
[----:B------:R-:W-:Y:S01]  /*ec10*/  HMMA.16816.F32 R36, R4, R44, R24 ;  /* 0x0000002c0424723c */ /* 0x000fe20000001818 */
[----:B------:R2:W1:Y:S07]  /*ec20*/  MUFU.TANH R79, R0 ;  /* 0x00000000004f7308 */ /* 0x00046e0000002400 */
[----:B------:R-:W-:Y:S08]  /*ec30*/  HMMA.16816.F32 R52, R16, R54, R80 ;  /* 0x000000361034723c */ /* 0x000ff00000001850 */
[----:B------:R-:W-:Y:S01]  /*ec40*/  HMMA.16816.F32 R24, R4, R46, R32 ;  /* 0x0000002e0418723c */ /* 0x000fe20000001820 */
[----:B--2---:R-:W-:Y:S01]  /*ec50*/  FMUL.FTZ R0, R22, c[0x0][0x320] ;  /* 0x0000c80016007a20 */ /* 0x004fe20000410000 */
[----:B------:R-:W2:Y:S03]  /*ec60*/  LDSM.16.M88.4 R44, [R174+0x5800] ;  /* 0x00580000ae2c783b */ /* 0x000ea60000000200 */
[----:B------:R3:W2:Y:S03]  /*ec70*/  MUFU.TANH R78, R0 ;  /* 0x00000000004e7308 */ /* 0x0006a60000002400 */
[----:B-1----:R-:W-:Y:S08]  /*ec80*/  HMMA.16816.F32 R16, R8, R56, R60 ;  /* 0x000000380810723c */ /* 0x002ff0000000183c */
[----:B----4-:R-:W-:Y:S01]  /*ec90*/  HMMA.16816.F32 R32, R12, R40, R68 ;  /* 0x000000280c20723c */ /* 0x010fe20000001844 */
[----:B---3--:R-:W-:-:S07]  /*eca0*/  FMUL.FTZ R0, R23, c[0x0][0x320] ;  /* 0x0000c80017007a20 */ /* 0x008fce0000410000 */
[C---:B------:R-:W-:Y:S01]  /*ecb0*/  HMMA.16816.F32 R20, R12.reuse, R66, R72 ;  /* 0x000000420c14723c */ /* 0x040fe20000001848 */
[----:B------:R1:W3:Y:S07]  /*ecc0*/  MUFU.TANH R76, R0 ;  /* 0x00000000004c7308 */ /* 0x0002ee0000002400 */
[----:B------:R-:W-:Y:S01]  /*ecd0*/  HMMA.16816.F32 R12, R12, R42, R52 ;  /* 0x0000002a0c0c723c */ /* 0x000fe20000001834 */
[----:B-1----:R-:W-:-:S04]  /*ece0*/  FMUL.FTZ R0, R28, c[0x0][0x320] ;  /* 0x0000c8001c007a20 */ /* 0x002fc80000410000 */
[----:B------:R1:W4:Y:S11]  /*ecf0*/  MUFU.TANH R77, R0 ;  /* 0x00000000004d7308 */ /* 0x0003360000002400 */
[----:B------:R-:W-:Y:S01]  /*ed00*/  HMMA.16816.F32 R20, R8, R58, R20 ;  /* 0x0000003a0814723c */ /* 0x000fe20000001814 */
[----:B-1----:R-:W-:-:S04]  /*ed10*/  FMUL.FTZ R0, R29, c[0x0][0x320] ;  /* 0x0000c8001d007a20 */ /* 0x002fc80000410000 */
[----:B------:R1:W1:Y:S11]  /*ed20*/  MUFU.TANH R65, R0 ;  /* 0x0000000000417308 */ /* 0x0002760000002400 */
[----:B------:R-:W-:Y:S08]  /*ed30*/  @!UPT UIADD3 URZ, URZ, URZ, URZ ;  /* 0x0000003f3f3ff290 */ /* 0x000ff0000fffe03f */
[----:B------:R-:W-:Y:S01]  /*ed40*/  HMMA.16816.F32 R20, R4, R50, R20 ;  /* 0x000000320414723c */ /* 0x000fe20000001814 */
[----:B-1----:R-:W-:-:S04]  /*ed50*/  FMUL.FTZ R0, R30, c[0x0][0x320] ;  /* 0x0000c8001e007a20 */ /* 0x002fc80000410000 */
[----:B------:R1:W1:Y:S02]  /*ed60*/  MUFU.TANH R64, R0 ;  /* 0x0000000000407308 */ /* 0x0002640000002400 */
[----:B-1----:R-:W-:Y:S02]  /*ed70*/  FMUL.FTZ R0, R31, c[0x0][0x320] ;  /* 0x0000c8001f007a20 */ /* 0x002fe40000410000 */
[----:B------:R-:W-:Y:S04]  /*ed80*/  HMMA.16816.F32 R28, R4, R48, R16 ;  /* 0x00000030041c723c */ /* 0x000fe80000001810 */
[----:B------:R1:W1:Y:S04]  /*ed90*/  MUFU.TANH R62, R0 ;  /* 0x00000000003e7308 */ /* 0x0002680000002400 */
[C---:B--2---:R-:W-:Y:S08]  /*eda0*/  HMMA.16816.F32 R16, R8.reuse, R44, R32 ;  /* 0x0000002c0810723c */ /* 0x044ff00000001820 */
[----:B------:R-:W-:Y:S01]  /*edb0*/  HMMA.16816.F32 R8, R8, R46, R12 ;  /* 0x0000002e0808723c */ /* 0x000fe2000000180c */
[----:B-1----:R-:W-:-:S04]  /*edc0*/  FMUL.FTZ R0, R36, c[0x0][0x320] ;  /* 0x0000c80024007a20 */ /* 0x002fc80000410000 */
[----:B------:R1:W2:Y:S02]  /*edd0*/  MUFU.TANH R61, R0 ;  /* 0x00000000003d7308 */ /* 0x0002a40000002400 */
[----:B-1----:R-:W-:-:S06]  /*ede0*/  FMUL.FTZ R0, R37, c[0x0][0x320] ;  /* 0x0000c80025007a20 */ /* 0x002fcc0000410000 */
[----:B------:R1:W1:Y:S02]  /*edf0*/  MUFU.TANH R60, R0 ;  /* 0x00000000003c7308 */ /* 0x0002640000002400 */
[----:B-1----:R-:W-:-:S06]  /*ee00*/  FMUL.FTZ R0, R38, c[0x0][0x320] ;  /* 0x0000c80026007a20 */ /* 0x002fcc0000410000 */
[----:B------:R1:W1:Y:S02]  /*ee10*/  MUFU.TANH R57, R0 ;  /* 0x0000000000397308 */ /* 0x0002640000002400 */
[----:B-1----:R-:W-:Y:S02]  /*ee20*/  FMUL.FTZ R0, R39, c[0x0][0x320] ;  /* 0x0000c80027007a20 */ /* 0x002fe40000410000 */
[----:B------:R-:W1:Y:S01]  /*ee30*/  LDSM.16.M88.4 R36, [R171+0x5800] ;  /* 0x00580000ab24783b */ /* 0x000e620000000200 */
[----:B------:R-:W-:-:S04]  /*ee40*/  DEPBAR.LE SB0, 0x0 ;  /* 0x000080000000791a */ /* 0x000fc80000000000 */
[----:B------:R2:W1:Y:S02]  /*ee50*/  MUFU.TANH R56, R0 ;  /* 0x0000000000387308 */ /* 0x0004640000002400 */
[----:B--2---:R-:W-:-:S06]  /*ee60*/  FMUL.FTZ R0, R24, c[0x0][0x320] ;  /* 0x0000c80018007a20 */ /* 0x004fcc0000410000 */
[----:B------:R2:W2:Y:S01]  /*ee70*/  MUFU.TANH R48, R0 ;  /* 0x0000000000307308 */ /* 0x0004a20000002400 */
[----:B-1----:R-:W-:Y:S01]  /*ee80*/  HMMA.16816.F32 R12, R4, R36, R16 ;  /* 0x00000024040c723c */ /* 0x002fe20000001810 */
[----:B--2---:R-:W-:-:S06]  /*ee90*/  FMUL.FTZ R0, R25, c[0x0][0x320] ;  /* 0x0000c80019007a20 */ /* 0x004fcc0000410000 */
[----:B------:R1:W2:Y:S01]  /*eea0*/  MUFU.TANH R49, R0 ;  /* 0x0000000000317308 */ /* 0x0002a20000002400 */
[----:B------:R-:W-:Y:S01]  /*eeb0*/  HMMA.16816.F32 R4, R4, R38, R8 ;  /* 0x000000260404723c */ /* 0x000fe20000001808 */
        /* <DEDUP_REMOVED lines=38> */
[----:B--234-:R-:W-:Y:S01]  /*f120*/  IMAD R2, R91, 0x40, R234 ;  /* 0x000000405b027824 */ /* 0x01cfe200078e02ea */
[----:B------:R-:W-:Y:S01]  /*f130*/  ISETP.GT.AND P0, PT, R213, 0x3f, PT ;  /* 0x0000003fd500780c */ /* 0x000fe20003f04270 */
        /* <DEDUP_REMOVED lines=10> */
[----:B------:R-:W-:-:S04]  /*f1e0*/  IMAD.MOV R0, RZ, RZ, -R0 ;  /* 0x000000ffff007224 */ /* 0x000fc800078e0a00 */
        /* <DEDUP_REMOVED lines=16> */
.L_x_346:
[----:B------:R-:W-:Y:S05]  /*f2f0*/  BRA.DIV ~URZ, `(.L_x_266) ;  /* 0x00009cf27f007947 */ /* 0x000fea000b800000 */
[----:B------:R-:W3:Y:S01]  /*f300*/  SHFL.IDX PT, R0, R10, RZ, 0x181f ;  /* 0x00181fff0a007589 */ /* 0x000ee200000e0000 */
[----:B------:R-:W-:Y:S02]  /*f310*/  LOP3.LUT P3, RZ, R212, 0x10, RZ, 0xc0, !PT ;  /* 0x00000010d4ff7812 */ /* 0x000fe4000786c0ff */
[C---:B---3--:R-:W-:Y:S02]  /*f320*/  IADD3 R2, P2, R0.reuse, R85, RZ ;  /* 0x0000005500027210 */ /* 0x048fe40007f5e0ff */
[C---:B------:R-:W-:Y:S02]  /*f330*/  IADD3 R8, P1, R0.reuse, R86, RZ ;  /* 0x0000005600087210 */ /* 0x040fe40007f3e0ff */
[----:B------:R-:W-:Y:S01]  /*f340*/  IADD3 R6, P0, R0, R89, RZ ;  /* 0x0000005900067210 */ /* 0x000fe20007f1e0ff */
[C---:B--2---:R-:W-:Y:S01]  /*f350*/  IMAD.X R3, R4.reuse, 0x1, R87, P2 ;  /* 0x0000000104037824 */ /* 0x044fe200010e0657 */
[----:B------:R-:W2:Y:S01]  /*f360*/  SHFL.IDX PT, R0, R10, 0x1, 0x181f ;  /* 0x00381f000a007f89 */ /* 0x000ea200000e0000 */
[----:B------:R-:W-:-:S02]  /*f370*/  IMAD.X R9, R4, 0x1, R88, P1 ;  /* 0x0000000104097824 */ /* 0x000fc400008e0658 */
[----:B------:R-:W-:Y:S02]  /*f380*/  IMAD.X R7, R4, 0x1, R90, P0 ;  /* 0x0000000104077824 */ /* 0x000fe400000e065a */
[----:B------:R-:W-:Y:S01]  /*f390*/  @!PT LDS RZ, [RZ] ;  /* 0x00000000fffff984 */ /* 0x000fe20000000800 */
[----:B------:R3:W-:Y:S04]  /*f3a0*/  LDGSTS.E.BYPASS.LTC128B.128 [R191+0x6100], [R2.64], !P3 ;  /* 0x0610000002bf7fae */ /* 0x0007e8000d901d4a */
[----:B------:R3:W-:Y:S04]  /*f3b0*/  LDGSTS.E.BYPASS.LTC128B.128 [R191+0x8100], [R8.64], !P4 ;  /* 0x0810000008bf7fae */ /* 0x0007e8000e101d4a */
[----:B------:R4:W1:Y:S04]  /*f3c0*/  SHFL.IDX PT, R4, R5, 0x1, 0x181f ;  /* 0x00381f0005047f89 */ /* 0x00086800000e0000 */
[----:B------:R5:W-:Y:S01]  /*f3d0*/  LDGSTS.E.BYPASS.LTC128B.128 [R191+0xa100], [R6.64], !P5 ;  /* 0x0a10000006bf7fae */ /* 0x000be2000e901d4a */
[----:B-1--4-:R-:W-:Y:S01]  /*f3e0*/  SEL R5, RZ, 0x10, P3 ;  /* 0x00000010ff057807 */ /* 0x012fe20001800000 */
[----:B-----5:R-:W-:Y:S01]  /*f3f0*/  IMAD.MOV.U32 R7, RZ, RZ, R92 ;  /* 0x000000ffff077224 */ /* 0x020fe200078e005c */
[----:B------:R-:W-:-:S02]  /*f400*/  SEL R6, RZ, 0x10, P4 ;  /* 0x00000010ff067807 */ /* 0x000fc40002000000 */
.L_x_347:
[----:B--23--:R-:W-:Y:S02]  /*f410*/  IADD3 R3, -R5, 0x10, RZ ;  /* 0x0000001005037810 */ /* 0x00cfe40007ffe1ff */
[----:B------:R-:W-:-:S02]  /*f420*/  IADD3 R2, -R6, 0x10, RZ ;  /* 0x0000001006027810 */ /* 0x000fc40007ffe1ff */
[----:B------:R-:W-:Y:S02]  /*f430*/  LOP3.LUT R3, R3, 0xf, RZ, 0xc0, !PT ;  /* 0x0000000f03037812 */ /* 0x000fe400078ec0ff */
[----:B------:R-:W-:Y:S02]  /*f440*/  ISETP.NE.U32.AND P5, PT, R5, RZ, PT ;  /* 0x000000ff0500720c */ /* 0x000fe40003fa5070 */
[----:B------:R-:W-:Y:S02]  /*f450*/  LOP3.LUT R2, R2, 0xf, RZ, 0xc0, !PT ;  /* 0x0000000f02027812 */ /* 0x000fe400078ec0ff */
[----:B------:R-:W-:Y:S02]  /*f460*/  IADD3 R8, P3, P2, R3, R0, R85 ;  /* 0x0000000003087210 */ /* 0x000fe40007a7e055 */
[----:B------:R-:W-:Y:S02]  /*f470*/  IADD3 R5, -R7, 0x10, RZ ;  /* 0x0000001007057810 */ /* 0x000fe40007ffe1ff */
[----:B------:R-:W-:-:S02]  /*f480*/  ISETP.NE.U32.AND P4, PT, R6, RZ, PT ;  /* 0x000000ff0600720c */ /* 0x000fc40003f85070 */
[----:B------:R-:W-:Y:S02]  /*f490*/  IADD3 R6, P1, P0, R2, R0, R86 ;  /* 0x0000000002067210 */ /* 0x000fe4000783e056 */
[-C--:B------:R-:W-:Y:S02]  /*f4a0*/  IADD3.X R9, RZ, R4.reuse, R87, P3, P2 ;  /* 0x00000004ff097210 */ /* 0x080fe40001fe4457 */
[----:B------:R-:W-:Y:S02]  /*f4b0*/  LOP3.LUT R2, R5, 0xf, RZ, 0xc0, !PT ;  /* 0x0000000f05027812 */ /* 0x000fe400078ec0ff */
[----:B------:R-:W-:Y:S01]  /*f4c0*/  ISETP.NE.U32.AND P2, PT, R7, RZ, PT ;  /* 0x000000ff0700720c */ /* 0x000fe20003f45070 */
[----:B------:R-:W-:Y:S01]  /*f4d0*/  @!PT LDS RZ, [RZ] ;  /* 0x00000000fffff984 */ /* 0x000fe20000000800 */
[----:B------:R-:W-:Y:S01]  /*f4e0*/  @!PT LDS RZ, [RZ] ;  /* 0x00000000fffff984 */ /* 0x000fe20000000800 */
[----:B------:R-:W-:Y:S01]  /*f4f0*/  @!PT LDS RZ, [RZ] ;  /* 0x00000000fffff984 */ /* 0x000fe20000000800 */
[----:B------:R1:W-:Y:S01]  /*f500*/  LDGSTS.E.BYPASS.LTC128B.128.ZFILL [R191+0x7100], [R8.64], P5 ;  /* 0x0710000008bf7fae */ /* 0x0003e2000a941d4a */
[----:B------:R-:W-:Y:S02]  /*f510*/  IADD3.X R7, RZ, R4, R88, P1, P0 ;  /* 0x00000004ff077210 */ /* 0x000fe40000fe0458 */
[----:B------:R-:W-:-:S03]  /*f520*/  IADD3 R2, P1, P0, R2, R0, R89 ;  /* 0x0000000002027210 */ /* 0x000fc6000783e059 */
[----:B------:R1:W-:Y:S01]  /*f530*/  LDGSTS.E.BYPASS.LTC128B.128.ZFILL [R191+0x9100], [R6.64], P4 ;  /* 0x0910000006bf7fae */ /* 0x0003e2000a141d4a */
[----:B------:R-:W-:-:S05]  /*f540*/  IADD3.X R3, RZ, R4, R90, P1, P0 ;  /* 0x00000004ff037210 */ /* 0x000fca0000fe045a */
[----:B------:R1:W-:Y:S04]  /*f550*/  LDGSTS.E.BYPASS.LTC128B.128.ZFILL [R191+0xb100], [R2.64], P2 ;  /* 0x0b10000002bf7fae */ /* 0x0003e80009141d4a */
.L_x_264:
[----:B--234-:R-:W-:Y:S05]  /*f560*/  BSYNC B0 ;  /* 0x0000000000007941 */ /* 0x01cfea0003800000 */
.L_x_263:
[----:B-1----:R-:W-:Y:S01]  /*f570*/  IMAD.IADD R0, R127, 0x1, -R247 ;  /* 0x000000017f007824 */ /* 0x002fe200078e0af7 */
[----:B------:R-:W0:Y:S04]  /*f580*/  LDGDEPBAR ;  /* 0x00000000000079af */ /* 0x000e280000000000 */
[C---:B------:R-:W-:Y:S02]  /*f590*/  ISETP.GT.AND P4, PT, R0.reuse, RZ, PT ;  /* 0x000000ff0000720c */ /* 0x040fe40003f84270 */
[C---:B------:R-:W-:Y:S02]  /*f5a0*/  ISETP.GT.AND P3, PT, R0.reuse, 0x1, PT ;  /* 0x000000010000780c */ /* 0x040fe40003f64270 */
[----:B------:R-:W-:Y:S02]  /*f5b0*/  ISETP.GT.AND P2, PT, R0, 0x8, PT ;  /* 0x000000080000780c */ /* 0x000fe40003f44270 */
[----:B------:R-:W-:-:S02]  /*f5c0*/  FSEL R6, R84, -INF , P4 ;  /* 0xff80000054067808 */ /* 0x000fc40002000000 */
[----:B------:R-:W-:Y:S02]  /*f5d0*/  FSEL R7, R79, -INF , P3 ;  /* 0xff8000004f077808 */ /* 0x000fe40001800000 */
[----:B------:R-:W-:Y:S02]  /*f5e0*/  FSEL R10, R78, -INF , P4 ;  /* 0xff8000004e0a7808 */ /* 0x000fe40002000000 */
[----:B------:R-:W-:Y:S02]  /*f5f0*/  FSEL R12, R76, -INF , P3 ;  /* 0xff8000004c0c7808 */ /* 0x000fe40001800000 */
        /* <DEDUP_REMOVED lines=15> */
[----:B------:R-:W-:Y:S02]  /*f6f0*/  FSEL R17, R60, -INF , P4 ;  /* 0xff8000003c117808 */ /* 0x000fe40002000000 */
[----:B------:R-:W-:Y:S02]  /*f700*/  ISETP.GT.AND P3, PT, R0, 0x18, PT ;  /* 0x000000180000780c */ /* 0x000fe40003f64270 */
[----:B------:R-:W-:Y:S02]  /*f710*/  FMNMX.FTZ R2, R11, R2, !PT ;  /* 0x000000020b027209 */ /* 0x000fe40007810000 */
[----:B------:R-:W-:Y:S02]  /*f720*/  FSEL R20, R56, -INF , P4 ;  /* 0xff80000038147808 */ /* 0x000fe40002000000 */
[----:B------:R-:W-:Y:S02]  /*f730*/  FMNMX.FTZ R3, R19, R3, !PT ;  /* 0x0000000313037209 */ /* 0x000fe40007810000 */
[----:B------:R-:W-:-:S02]  /*f740*/  FSEL R14, R48, -INF , P3 ;  /* 0xff800000300e7808 */ /* 0x000fc40001800000 */
[----:B------:R-:W-:Y:S02]  /*f750*/  ISETP.GT.AND P2, PT, R0, 0x19, PT ;  /* 0x000000190000780c */ /* 0x000fe40003f44270 */
[----:B------:R-:W-:Y:S02]  /*f760*/  FMNMX.FTZ R2, R17, R2, !PT ;  /* 0x0000000211027209 */ /* 0x000fe40007810000 */
[----:B------:R-:W-:Y:S02]  /*f770*/  FSEL R21, R43, -INF , P3 ;  /* 0xff8000002b157808 */ /* 0x000fe40001800000 */
[----:B------:R-:W-:Y:S02]  /*f780*/  FMNMX.FTZ R3, R20, R3, !PT ;  /* 0x0000000314037209 */ /* 0x000fe40007810000 */
[----:B------:R-:W-:Y:S02]  /*f790*/  FSEL R18, R49, -INF , P2 ;  /* 0xff80000031127808 */ /* 0x000fe40001000000 */
[----:B------:R-:W-:-:S02]  /*f7a0*/  ISETP.GT.AND P1, PT, R0, 0x20, PT ;  /* 0x000000200000780c */ /* 0x000fc40003f24270 */
[----:B------:R-:W-:Y:S02]  /*f7b0*/  FMNMX.FTZ R2, R14, R2, !PT ;  /* 0x000000020e027209 */ /* 0x000fe40007810000 */
[----:B------:R-:W-:Y:S02]  /*f7c0*/  FSEL R52, R42, -INF , P2 ;  /* 0xff8000002a347808 */ /* 0x000fe40001000000 */
[----:B------:R-:W-:Y:S02]  /*f7d0*/  FMNMX.FTZ R3, R21, R3, !PT ;  /* 0x0000000315037209 */ /* 0x000fe40007810000 */
[----:B------:R-:W-:Y:S02]  /*f7e0*/  FSEL R75, R40, -INF , P1 ;  /* 0xff800000284b7808 */ /* 0x000fe40000800000 */
[----:B------:R-:W-:Y:S02]  /*f7f0*/  FMNMX.FTZ R2, R18, R2, !PT ;  /* 0x0000000212027209 */ /* 0x000fe40007810000 */
[----:B------:R-:W-:-:S02]  /*f800*/  ISETP.GT.AND P6, PT, R0, 0x21, PT ;  /* 0x000000210000780c */ /* 0x000fc40003fc4270 */
[----:B------:R-:W-:Y:S02]  /*f810*/  FSEL R83, R35, -INF , P1 ;  /* 0xff80000023537808 */ /* 0x000fe40000800000 */
[----:B------:R-:W-:Y:S02]  /*f820*/  FMNMX.FTZ R3, R52, R3, !PT ;  /* 0x0000000334037209 */ /* 0x000fe40007810000 */
[C---:B------:R-:W-:Y:S02]  /*f830*/  ISETP.GT.AND P5, PT, R0.reuse, 0x28, PT ;  /* 0x000000280000780c */ /* 0x040fe40003fa4270 */
[C---:B------:R-:W-:Y:S02]  /*f840*/  ISETP.GT.AND P4, PT, R0.reuse, 0x29, PT ;  /* 0x000000290000780c */ /* 0x040fe40003f84270 */
[C---:B------:R-:W-:Y:S02]  /*f850*/  ISETP.GT.AND P3, PT, R0.reuse, 0x30, PT ;  /* 0x000000300000780c */ /* 0x040fe40003f64270 */
[----:B------:R-:W-:-:S02]  /*f860*/  ISETP.GT.AND P2, PT, R0, 0x31, PT ;  /* 0x000000310000780c */ /* 0x000fc40003f44270 */
[C---:B------:R-:W-:Y:S02]  /*f870*/  ISETP.GT.AND P1, PT, R0.reuse, 0x38, PT ;  /* 0x000000380000780c */ /* 0x040fe40003f24270 */
[----:B------:R-:W-:Y:S02]  /*f880*/  ISETP.GT.AND P0, PT, R0, 0x39, PT ;  /* 0x000000390000780c */ /* 0x000fe40003f04270 */
[----:B------:R-:W-:Y:S02]  /*f890*/  FMNMX.FTZ R0, R75, R2, !PT ;  /* 0x000000024b007209 */ /* 0x000fe40007810000 */
[----:B------:R-:W-:Y:S02]  /*f8a0*/  FSEL R82, R34, -INF , P6 ;  /* 0xff80000022527808 */ /* 0x000fe40003000000 */
[----:B------:R-:W-:Y:S02]  /*f8b0*/  FSEL R74, R41, -INF , P6 ;  /* 0xff800000294a7808 */ /* 0x000fe40003000000 */
        /* <DEDUP_REMOVED lines=25> */
[----:B------:R-:W-:Y:S02]  /*fa50*/  FMNMX.FTZ R4, R68, R0, !PT ;  /* 0x0000000044047209 */ /* 0x000fe40007810000 */
[----:B------:R-:W-:Y:S01]  /*fa60*/  FMNMX.FTZ R5, R76, R2, !PT ;  /* 0x000000024c057209 */ /* 0x000fe20007810000 */
[----:B------:R-:W-:Y:S05]  /*fa70*/  BRA.DIV ~URZ, `(.L_x_267) ;  /* 0x000097827f007947 */ /* 0x000fea000b800000 */
[----:B------:R-:W1:Y:S04]  /*fa80*/  SHFL.BFLY PT, R0, R4, 0x2, 0x1f ;  /* 0x0c401f0004007f89 */ /* 0x000e6800000e0000 */
[----:B------:R-:W2:Y:S01]  /*fa90*/  SHFL.BFLY PT, R3, R5, 0x2, 0x1f ;  /* 0x0c401f0005037f89 */ /* 0x000ea200000e0000 */
[----:B-1----:R-:W-:Y:S02]  /*faa0*/  FMNMX.FTZ R0, R4, R0, !PT ;  /* 0x0000000004007209 */ /* 0x002fe40007810000 */
[----:B--2---:R-:W-:-:S03]  /*fab0*/  FMNMX.FTZ R4, R5, R3, !PT ;  /* 0x0000000305047209 */ /* 0x004fc60007810000 */
[----:B------:R-:W1:Y:S04]  /*fac0*/  SHFL.BFLY PT, R2, R0, 0x1, 0x1f ;  /* 0x0c201f0000027f89 */ /* 0x000e6800000e0000 */
[----:B------:R2:W3:Y:S01]  /*fad0*/  SHFL.BFLY PT, R3, R4, 0x1, 0x1f ;  /* 0x0c201f0004037f89 */ /* 0x0004e200000e0000 */
[----:B-1----:R-:W-:-:S05]  /*fae0*/  FMNMX.FTZ R102, R0, R2, !PT ;  /* 0x0000000200667209 */ /* 0x002fca0007810000 */
.L_x_348:
[C---:B------:R-:W-:Y:S01]  /*faf0*/  FMUL.FTZ R2, R102.reuse, c[0x0][0x2d0] ;  /* 0x0000b40066027a20 */ /* 0x040fe20000410000 */
[----:B------:R-:W-:Y:S01]  /*fb00*/  FSETP.NEU.FTZ.AND P0, PT, R102, -INF , PT ;  /* 0xff8000006600780b */ /* 0x000fe20003f1d000 */
[----:B------:R-:W-:Y:S01]  /*fb10*/  WARPSYNC 0xffffffff ;  /* 0xffffffff00007948 */ /* 0x000fe20003800000 */
[----:B---3--:R-:W-:Y:S01]  /*fb20*/  FMNMX.FTZ R16, R3, R4, !PT ;  /* 0x0000000403107209 */ /* 0x008fe20007810000 */
[----:B------:R-:W-:Y:S01]  /*fb30*/  LDSM.16.MT88.4 R32, [R170+0x800] ;  /* 0x00080000aa20783b */ /* 0x000fe20000004200 */
[----:B------:R-:W-:-:S02]  /*fb40*/  FSEL R2, R2, RZ, P0 ;  /* 0x000000ff02027208 */ /* 0x000fc40000000000 */
[----:B------:R-:W-:Y:S01]  /*fb50*/  FSETP.NEU.FTZ.AND P0, PT, R16, -INF , PT ;  /* 0xff8000001000780b */ /* 0x000fe20003f1d000 */
[----:B------:R-:W-:Y:S02]  /*fb60*/  LDSM.16.MT88.4 R40, [R172] ;  /* 0x00000000ac28783b */ /* 0x000fe40000004200 */
[--C-:B------:R-:W-:Y:S02]  /*fb70*/  FFMA.FTZ R0, R6, c[0x0][0x2d0], -R2.reuse ;  /* 0x0000b40006007a23 */ /* 0x100fe40000010802 */
[--C-:B------:R-:W-:Y:S01]  /*fb80*/  FFMA.FTZ R3, R9, c[0x0][0x2d0], -R2.reuse ;  /* 0x0000b40009037a23 */ /* 0x100fe20000010802 */
[----:B------:R-:W-:Y:S01]  /*fb90*/  LDSM.16.MT88.4 R48, [R173] ;  /* 0x00000000ad30783b */ /* 0x000fe20000004200 */
        /* <DEDUP_REMOVED lines=8> */
[----:B------:R2:W4:Y:S01]  /*fc20*/  MUFU.EX2 R84, R0 ;  /* 0x0000000000547308 */ /* 0x0005220000000800 */
[----:B---3--:R-:W-:-:S07]  /*fc30*/  FFMA.FTZ R3, R11, c[0x0][0x2d0], -R2 ;  /* 0x0000b4000b037a23 */ /* 0x008fce0000010802 */
[----:B------:R-:W-:Y:S01]  /*fc40*/  MUFU.EX2 R95, R3 ;  /* 0x00000003005f7308 */ /* 0x000fe20000000800 */
[----:B--2---:R-:W-:-:S07]  /*fc50*/  FFMA.FTZ R0, R8, c[0x0][0x2d0], -R2 ;  /* 0x0000b40008007a23 */ /* 0x004fce0000010802 */
[----:B------:R2:W-:Y:S02]  /*fc60*/  MUFU.EX2 R88, R0 ;  /* 0x0000000000587308 */ /* 0x0005e40000000800 */
[----:B--2---:R-:W-:-:S05]  /*fc70*/  FMUL.FTZ R0, R16, c[0x0][0x2d0] ;  /* 0x0000b40010007a20 */ /* 0x004fca0000410000 */
[----:B------:R-:W-:-:S05]  /*fc80*/  FSEL R0, R0, RZ, P0 ;  /* 0x000000ff00007208 */ /* 0x000fca0000000000 */
[--C-:B------:R-:W-:Y:S02]  /*fc90*/  FFMA.FTZ R3, R10, c[0x0][0x2d0], -R0.reuse ;  /* 0x0000b4000a037a23 */ /* 0x100fe40000010800 */
[----:B------:R-:W2:Y:S02]  /*fca0*/  LDSM.16.MT88.4 R8, [R169] ;  /* 0x00000000a908783b */ /* 0x000ea40000004200 */
[----:B------:R3:W-:Y:S02]  /*fcb0*/  MUFU.EX2 R87, R3 ;  /* 0x0000000300577308 */ /* 0x0007e40000000800 */
[----:B---3--:R-:W-:Y:S01]  /*fcc0*/  FFMA.FTZ R3, R12, c[0x0][0x2d0], -R0 ;  /* 0x0000b4000c037a23 */ /* 0x008fe20000010800 */
[----:B----4-:R-:W-:-:S05]  /*fcd0*/  F2FP.PACK_AB R12, R84, R86 ;  /* 0x00000056540c723e */ /* 0x010fca00000000ff */
[----:B------:R3:W4:Y:S02]  /*fce0*/  MUFU.EX2 R85, R3 ;  /* 0x0000000300557308 */ /* 0x0007240000000800 */
[----:B---3--:R-:W-:Y:S01]  /*fcf0*/  FFMA.FTZ R3, R13, c[0x0][0x2d0], -R0 ;  /* 0x0000b4000d037a23 */ /* 0x008fe20000010800 */
[----:B----4-:R-:W-:-:S05]  /*fd00*/  F2FP.PACK_AB R13, R85, R87 ;  /* 0x00000057550d723e */ /* 0x010fca00000000ff */
[----:B------:R3:W-:Y:S02]  /*fd10*/  MUFU.EX2 R89, R3 ;  /* 0x0000000300597308 */ /* 0x0007e40000000800 */
[----:B---3--:R-:W-:-:S06]  /*fd20*/  FFMA.FTZ R3, R15, c[0x0][0x2d0], -R0 ;  /* 0x0000b4000f037a23 */ /* 0x008fcc0000010800 */
[----:B------:R3:W4:Y:S02]  /*fd30*/  MUFU.EX2 R92, R3 ;  /* 0x00000003005c7308 */ /* 0x0007240000000800 */
[----:B---3--:R-:W-:Y:S01]  /*fd40*/  FFMA.FTZ R3, R17, c[0x0][0x2d0], -R2 ;  /* 0x0000b40011037a23 */ /* 0x008fe20000010802 */
[----:B----4-:R-:W-:Y:S01]  /*fd50*/  F2FP.PACK_AB R15, R92, R89 ;  /* 0x000000595c0f723e */ /* 0x010fe200000000ff */
[----:B------:R-:W-:-:S04]  /*fd60*/  FADD.FTZ R17, R87, R85 ;  /* 0x0000005557117221 */ /* 0x000fc80000010000 */
[----:B------:R3:W4:Y:S01]  /*fd70*/  MUFU.EX2 R93, R3 ;  /* 0x00000003005d7308 */ /* 0x0007220000000800 */
[----:B------:R-:W-:Y:S02]  /*fd80*/  FADD.FTZ R17, R89, R17 ;  /* 0x0000001159117221 */ /* 0x000fe40000010000 */
[----:B---3--:R-:W-:Y:S01]  /*fd90*/  FFMA.FTZ R3, R14, c[0x0][0x2d0], -R2 ;  /* 0x0000b4000e037a23 */ /* 0x008fe20000010802 */
[----:B------:R-:W-:-:S04]  /*fda0*/  F2FP.PACK_AB R14, R90, R88 ;  /* 0x000000585a0e723e */ /* 0x000fc800000000ff */
[----:B------:R3:W-:Y:S03]  /*fdb0*/  MUFU.EX2 R96, R3 ;  /* 0x0000000300607308 */ /* 0x0007e60000000800 */
[C---:B-1----:R-:W-:Y:S08]  /*fdc0*/  HMMA.16816.F32 R24, R12.reuse, R4, RZ ;  /* 0x000000040c18723c */ /* 0x042ff000000018ff */
[----:B--2---:R-:W-:Y:S01]  /*fdd0*/  HMMA.16816.F32 R44, R12, R8, RZ ;  /* 0x000000080c2c723c */ /* 0x004fe200000018ff */
[----:B---3--:R-:W-:-:S02]  /*fde0*/  FFMA.FTZ R3, R18, c[0x0][0x2d0], -R2 ;  /* 0x0000b40012037a23 */ /* 0x008fc40000010802 */
[----:B------:R-:W-:-:S04]  /*fdf0*/  FFMA.FTZ R18, R73, c[0x0][0x2d0], -R2 ;  /* 0x0000b40049127a23 */ /* 0x000fc80000010802 */
[----:B----4-:R-:W-:Y:S01]  /*fe00*/  F2FP.PACK_AB R8, R93, R95 ;  /* 0x0000005f5d08723e */ /* 0x010fe200000000ff */
[----:B------:R1:W2:Y:S01]  /*fe10*/  MUFU.EX2 R99, R3 ;  /* 0x0000000300637308 */ /* 0x0002a20000000800 */
[----:B------:R-:W-:Y:S01]  /*fe20*/  HMMA.16816.F32 R28, R12, R10, RZ ;  /* 0x0000000a0c1c723c */ /* 0x000fe200000018ff */
[----:B-1----:R-:W-:-:S06]  /*fe30*/  FFMA.FTZ R3, R19, c[0x0][0x2d0], -R0 ;  /* 0x0000b40013037a23 */ /* 0x002fcc0000010800 */
[----:B--2---:R-:W-:Y:S01]  /*fe40*/  F2FP.PACK_AB R10, R99, R96 ;  /* 0x00000060630a723e */ /* 0x004fe200000000ff */
[----:B------:R-:W-:Y:S01]  /*fe50*/  FFMA.FTZ R19, R74, c[0x0][0x2d0], -R2 ;  /* 0x0000b4004a137a23 */ /* 0x000fe20000010802 */
[----:B------:R1:W-:Y:S02]  /*fe60*/  MUFU.EX2 R94, R3 ;  /* 0x00000003005e7308 */ /* 0x0003e40000000800 */
[----:B-1----:R-:W-:-:S06]  /*fe70*/  FFMA.FTZ R3, R20, c[0x0][0x2d0], -R0 ;  /* 0x0000b40014037a23 */ /* 0x002fcc0000010800 */
[----:B------:R1:W2:Y:S02]  /*fe80*/  MUFU.EX2 R97, R3 ;  /* 0x0000000300617308 */ /* 0x0002a40000000800 */
[--C-:B-1----:R-:W-:Y:S01]  /*fe90*/  FFMA.FTZ R3, R21, c[0x0][0x2d0], -R0.reuse ;  /* 0x0000b40015037a23 */ /* 0x102fe20000010800 */
[----:B--2---:R-:W-:Y:S01]  /*fea0*/  F2FP.PACK_AB R9, R97, R94 ;  /* 0x0000005e6109723e */ /* 0x004fe200000000ff */
[C---:B------:R-:W-:Y:S04]  /*feb0*/  HMMA.16816.F32 R20, R12.reuse, R6, RZ ;  /* 0x000000060c14723c */ /* 0x040fe800000018ff */
[----:B------:R1:W-:Y:S04]  /*fec0*/  MUFU.EX2 R98, R3 ;  /* 0x0000000300627308 */ /* 0x0003e80000000800 */
[----:B------:R-:W-:Y:S01]  /*fed0*/  HMMA.16816.F32 R4, R12, R48, RZ ;  /* 0x000000300c04723c */ /* 0x000fe200000018ff */
[----:B-1----:R-:W-:-:S02]  /*fee0*/  FFMA.FTZ R3, R52, c[0x0][0x2d0], -R0 ;  /* 0x0000b40034037a23 */ /* 0x002fc40000010800 */
[----:B------:R-:W1:Y:S02]  /*fef0*/  LDSM.16.MT88.4 R52, [R172+0x800] ;  /* 0x00080000ac34783b */ /* 0x000e640000004200 */
[----:B------:R-:W2:Y:S02]  /*ff00*/  MUFU.EX2 R103, R3 ;  /* 0x0000000300677308 */ /* 0x000ea40000000800 */
[----:B--2---:R-:W-:Y:S01]  /*ff10*/  F2FP.PACK_AB R11, R103, R98 ;  /* 0x00000062670b723e */ /* 0x004fe200000000ff */
[----:B------:R-:W-:-:S04]  /*ff20*/  FADD.FTZ R3, R86, R84 ;  /* 0x0000005456037221 */ /* 0x000fc80000010000 */
[----:B------:R-:W-:Y:S02]  /*ff30*/  FADD.FTZ R3, R88, R3 ;  /* 0x0000000358037221 */ /* 0x000fe40000010000 */
[----:B------:R-:W-:Y:S02]  /*ff40*/  HMMA.16816.F32 R160, R8, R32, R24 ;  /* 0x0000002008a0723c */ /* 0x000fe40000001818 */
[----:B------:R-:W-:-:S04]  /*ff50*/  FADD.FTZ R3, R90, R3 ;  /* 0x000000035a037221 */ /* 0x000fc80000010000 */
[----:B------:R-:W-:Y:S02]  /*ff60*/  FADD.FTZ R3, R95, R3 ;  /* 0x000000035f037221 */ /* 0x000fe40000010000 */
[----:B------:R-:W-:Y:S01]  /*ff70*/  HMMA.16816.F32 R120, R8, R34, R20 ;  /* 0x000000220878723c */ /* 0x000fe20000001814 */
[----:B------:R-:W-:Y:S01]  /*ff80*/  LDSM.16.MT88.4 R32, [R170+0x2800] ;  /* 0x00280000aa20783b */ /* 0x000fe20000004200 */
[----:B------:R-:W-:-:S06]  /*ff90*/  FADD.FTZ R3, R93, R3 ;  /* 0x000000035d037221 */ /* 0x000fcc0000010000 */
[C---:B------:R-:W-:Y:S08]  /*ffa0*/  HMMA.16816.F32 R24, R12.reuse, R40, RZ ;  /* 0x000000280c18723c */ /* 0x040ff000000018ff */
[----:B------:R-:W-:Y:S01]  /*ffb0*/  HMMA.16816.F32 R20, R12, R42, RZ ;  /* 0x0000002a0c14723c */ /* 0x000fe200000018ff */
[----:B------:R-:W2:Y:S07]  /*ffc0*/  LDSM.16.MT88.4 R40, [R170+0x2000] ;  /* 0x00200000aa28783b */ /* 0x000eae0000004200 */
[C---:B------:R-:W-:Y:S01]  /*ffd0*/  HMMA.16816.F32 R136, R8.reuse, R36, R44 ;  /* 0x000000240888723c */ /* 0x040fe2000000182c */
[----:B------:R-:W3:Y:S07]  /*ffe0*/  LDSM.16.MT88.4 R44, [R173+0x2000] ;  /* 0x00200000ad2c783b */ /* 0x000eee0000004200 */
[----:B------:R-:W-:Y:S08]  /*fff0*/  HMMA.16816.F32 R156, R8, R56, R4 ;  /* 0x00000038089c723c */ /* 0x000ff00000001804 */
[----:B------:R-:W-:Y:S08]  /*10000*/  HMMA.16816.F32 R4, R12, R60, RZ ;  /* 0x0000003c0c04723c */ /* 0x000ff000000018ff */
[----:B------:R-:W-:Y:S01]  /*10010*/  HMMA.16816.F32 R128, R8, R38, R28 ;  /* 0x000000260880723c */ /* 0x000fe2000000181c */
[----:B------:R-:W4:Y:S07]  /*10020*/  LDSM.16.MT88.4 R36, [R173+0x2800] ;  /* 0x00280000ad24783b */ /* 0x000f2e0000004200 */
[----:B------:R-:W-:Y:S08]  /*10030*/  HMMA.16816.F32 R28, R12, R50, RZ ;  /* 0x000000320c1c723c */ /* 0x000ff000000018ff */
[C---:B-1----:R-:W-:Y:S08]  /*10040*/  HMMA.16816.F32 R152, R8.reuse, R52, R24 ;  /* 0x000000340898723c */ /* 0x042ff00000001818 */
[----:B------:R-:W-:Y:S08]  /*10050*/  HMMA.16816.F32 R132, R8, R54, R20 ;  /* 0x000000360884723c */ /* 0x000ff00000001814 */
[C---:B--2---:R-:W-:Y:S08]  /*10060*/  HMMA.16816.F32 R24, R12.reuse, R40, RZ ;  /* 0x000000280c18723c */ /* 0x044ff000000018ff */
[----:B------:R-:W-:Y:S01]  /*10070*/  HMMA.16816.F32 R20, R12, R42, RZ ;  /* 0x0000002a0c14723c */ /* 0x000fe200000018ff */
[----:B------:R-:W1:Y:S07]  /*10080*/  LDSM.16.MT88.4 R40, [R172+0x2000] ;  /* 0x00200000ac28783b */ /* 0x000e6e0000004200 */
[----:B------:R-:W-:Y:S08]  /*10090*/  HMMA.16816.F32 R148, R8, R64, R4 ;  /* 0x000000400894723c */ /* 0x000ff00000001804 */
[----:B---3--:R-:W-:Y:S08]  /*100a0*/  HMMA.16816.F32 R4, R12, R44, RZ ;  /* 0x0000002c0c04723c */ /* 0x008ff000000018ff */
[C---:B------:R-:W-:Y:S08]  /*100b0*/  HMMA.16816.F32 R112, R8.reuse, R58, R28 ;  /* 0x0000003a0870723c */ /* 0x040ff0000000181c */
[----:B------:R-:W-:Y:S01]  /*100c0*/  HMMA.16816.F32 R56, R8, R32, R24 ;  /* 0x000000200838723c */ /* 0x000fe20000001818 */
[----:B------:R-:W2:Y:S06]  /*100d0*/  LDSM.16.MT88.4 R24, [R172+0x2800] ;  /* 0x00280000ac18783b */ /* 0x000eac0000004200 */
[--C-:B------:R-:W-:Y:S01]  /*100e0*/  FFMA.FTZ R32, R78, c[0x0][0x2d0], -R0.reuse ;  /* 0x0000b4004e207a23 */ /* 0x100fe20000010800 */
[----:B------:R-:W-:Y:S01]  /*100f0*/  HMMA.16816.F32 R28, R12, R62, RZ ;  /* 0x0000003e0c1c723c */ /* 0x000fe200000018ff */
[----:B------:R-:W-:-:S07]  /*10100*/  FFMA.FTZ R33, R76, c[0x0][0x2d0], -R0 ;  /* 0x0000b4004c217a23 */ /* 0x000fce0000010800 */
[----:B----4-:R-:W-:Y:S07]  /*10110*/  HMMA.16816.F32 R124, R8, R36, R4 ;  /* 0x00000024087c723c */ /* 0x010fee0000001804 */
[--C-:B------:R-:W-:Y:S01]  /*10120*/  FFMA.FTZ R36, R69, c[0x0][0x2d0], -R2.reuse ;  /* 0x0000b40045247a23 */ /* 0x100fe20000010802 */
[----:B-1----:R-:W-:Y:S08]  /*10130*/  HMMA.16816.F32 R4, R12, R40, RZ ;  /* 0x000000280c04723c */ /* 0x002ff000000018ff */
[C---:B------:R-:W-:Y:S07]  /*10140*/  HMMA.16816.F32 R60, R8.reuse, R34, R20 ;  /* 0x00000022083c723c */ /* 0x040fee0000001814 */
[----:B------:R-:W-:Y:S01]  /*10150*/  FFMA.FTZ R35, R68, c[0x0][0x2d0], -R2 ;  /* 0x0000b40044237a23 */ /* 0x000fe20000010802 */
[----:B------:R-:W-:Y:S01]  /*10160*/  HMMA.16816.F32 R52, R8, R66, R28 ;  /* 0x000000420834723c */ /* 0x000fe2000000181c */
[----:B------:R-:W1:Y:S01]  /*10170*/  LDSM.16.MT88.4 R28, [R169+0x4000] ;  /* 0x00400000a91c783b */ /* 0x000e620000004200 */
[----:B------:R-:W-:-:S06]  /*10180*/  FFMA.FTZ R34, R77, c[0x0][0x2d0], -R0 ;  /* 0x0000b4004d227a23 */ /* 0x000fcc0000010800 */
[----:B------:R-:W-:Y:S08]  /*10190*/  HMMA.16816.F32 R20, R12, R46, RZ ;  /* 0x0000002e0c14723c */ /* 0x000ff000000018ff */
[----:B--2---:R-:W-:Y:S08]  /*101a0*/  HMMA.16816.F32 R116, R8, R24, R4 ;  /* 0x000000180874723c */ /* 0x004ff00000001804 */
[----:B------:R-:W-:Y:S08]  /*101b0*/  HMMA.16816.F32 R4, R12, R42, RZ ;  /* 0x0000002a0c04723c */ /* 0x000ff000000018ff */
[C---:B------:R-:W-:Y:S01]  /*101c0*/  HMMA.16816.F32 R108, R8.reuse, R38, R20 ;  /* 0x00000026086c723c */ /* 0x040fe20000001814 */
[----:B------:R-:W2:Y:S11]  /*101d0*/  LDSM.16.MT88.4 R20, [R169+0x4800] ;  /* 0x00480000a914783b */ /* 0x000eb60000004200 */
[----:B------:R-:W-:Y:S04]  /*101e0*/  @!UPT UIADD3 URZ, URZ, URZ, URZ ;  /* 0x0000003f3f3ff290 */ /* 0x000fe8000fffe03f */
[----:B------:R-:W-:Y:S01]  /*101f0*/  HMMA.16816.F32 R64, R8, R26, R4 ;  /* 0x0000001a0840723c */ /* 0x000fe20000001804 */
[----:B------:R-:W-:Y:S07]  /*10200*/  LDSM.16.MT88.4 R24, [R170+0x4800] ;  /* 0x00480000aa18783b */ /* 0x000fee0000004200 */
[----:B-1----:R-:W-:Y:S07]  /*10210*/  HMMA.16816.F32 R4, R12, R28, RZ ;  /* 0x0000001c0c04723c */ /* 0x002fee00000018ff */
[--C-:B------:R-:W-:Y:S11]  /*10220*/  FFMA.FTZ R28, R75, c[0x0][0x2d0], -R2.reuse ;  /* 0x0000b4004b1c7a23 */ /* 0x100ff60000010802 */
[----:B------:R-:W-:Y:S06]  /*10230*/  @!UPT UIADD3 URZ, URZ, URZ, URZ ;  /* 0x0000003f3f3ff290 */ /* 0x000fec000fffe03f */
[----:B--2---:R-:W-:Y:S08]  /*10240*/  HMMA.16816.F32 R84, R8, R20, R4 ;  /* 0x000000140854723c */ /* 0x004ff00000001804 */
[----:B------:R-:W-:Y:S07]  /*10250*/  HMMA.16816.F32 R4, R12, R30, RZ ;  /* 0x0000001e0c04723c */ /* 0x000fee00000018ff */
[----:B------:R-:W-:-:S02]  /*10260*/  FFMA.FTZ R30, R71, c[0x0][0x2d0], -R2 ;  /* 0x0000b400471e7a23 */ /* 0x000fc40000010802 */
[--C-:B------:R-:W-:Y:S11]  /*10270*/  FFMA.FTZ R31, R70, c[0x0][0x2d0], -R2.reuse ;  /* 0x0000b400461f7a23 */ /* 0x100ff60000010802 */
[----:B------:R-:W-:Y:S04]  /*10280*/  @!UPT UIADD3 URZ, URZ, URZ, URZ ;  /* 0x0000003f3f3ff290 */ /* 0x000fe8000fffe03f */
[----:B------:R-:W-:Y:S01]  /*10290*/  HMMA.16816.F32 R88, R8, R22, R4 ;  /* 0x000000160858723c */ /* 0x000fe20000001804 */
[----:B------:R-:W1:Y:S06]  /*102a0*/  LDSM.16.MT88.4 R20, [R170+0x4000] ;  /* 0x00400000aa14783b */ /* 0x000e6c0000004200 */
[----:B------:R-:W-:Y:S02]  /*102b0*/  FADD.FTZ R4, R92, R17 ;  /* 0x000000115c047221 */ /* 0x000fe40000010000 */
[----:B------:R-:W-:Y:S02]  /*102c0*/  FFMA.FTZ R17, R72, c[0x0][0x2d0], -R2 ;  /* 0x0000b40048117a23 */ /* 0x000fe40000010802 */
[----:B------:R-:W-:-:S02]  /*102d0*/  FADD.FTZ R29, R94, R4 ;  /* 0x000000045e1d7221 */ /* 0x000fc40000010000 */
[----:B------:R-:W-:Y:S02]  /*102e0*/  FADD.FTZ R2, R96, R3 ;  /* 0x0000000360027221 */ /* 0x000fe40000010000 */
[----:B------:R-:W-:Y:S02]  /*102f0*/  FADD.FTZ R3, R97, R29 ;  /* 0x0000001d61037221 */ /* 0x000fe40000010000 */
[----:B------:R-:W-:Y:S02]  /*10300*/  FADD.FTZ R2, R99, R2 ;  /* 0x0000000263027221 */ /* 0x000fe40000010000 */
[----:B------:R-:W-:Y:S01]  /*10310*/  FADD.FTZ R3, R98, R3 ;  /* 0x0000000362037221 */ /* 0x000fe20000010000 */
[----:B-1----:R-:W-:Y:S01]  /*10320*/  HMMA.16816.F32 R4, R12, R20, RZ ;  /* 0x000000140c04723c */ /* 0x002fe200000018ff */
[----:B------:R-:W-:Y:S08]  /*10330*/  MUFU.EX2 R21, R30 ;  /* 0x0000001e00157308 */ /* 0x000ff00000000800 */
[----:B------:R-:W1:Y:S11]  /*10340*/  MUFU.EX2 R20, R31 ;  /* 0x0000001f00147308 */ /* 0x000e760000000800 */
[----:B------:R-:W-:Y:S04]  /*10350*/  @!UPT UIADD3 URZ, URZ, URZ, URZ ;  /* 0x0000003f3f3ff290 */ /* 0x000fe8000fffe03f */
[----:B------:R-:W-:Y:S01]  /*10360*/  HMMA.16816.F32 R92, R8, R24, R4 ;  /* 0x00000018085c723c */ /* 0x000fe20000001804 */
[----:B------:R2:W-:Y:S01]  /*10370*/  MUFU.EX2 R25, R28 ;  /* 0x0000001c00197308 */ /* 0x0005e20000000800 */
[----:B-1----:R-:W-:-:S06]  /*10380*/  F2FP.PACK_AB R96, R20, R21 ;  /* 0x000000151460723e */ /* 0x002fcc00000000ff */
[----:B------:R-:W-:Y:S01]  /*10390*/  HMMA.16816.F32 R4, R12, R22, RZ ;  /* 0x000000160c04723c */ /* 0x000fe200000018ff */
[----:B------:R1:W3:Y:S01]  /*103a0*/  MUFU.EX2 R23, R19 ;  /* 0x0000001300177308 */ /* 0x0002e20000000800 */
[----:B--2---:R-:W2:Y:S07]  /*103b0*/  LDSM.16.MT88.4 R28, [R173+0x4000] ;  /* 0x00400000ad1c783b */ /* 0x004eae0000004200 */
[----:B------:R4:W-:Y:S01]  /*103c0*/  MUFU.EX2 R24, R18 ;  /* 0x0000001200187308 */ /* 0x0009e20000000800 */
[----:B-1----:R-:W-:-:S07]  /*103d0*/  FFMA.FTZ R19, R83, c[0x0][0x2d0], -R0 ;  /* 0x0000b40053137a23 */ /* 0x002fce0000010800 */
[----:B------:R-:W1:Y:S07]  /*103e0*/  MUFU.EX2 R22, R17 ;  /* 0x0000001100167308 */ /* 0x000e6e0000000800 */
[----:B------:R-:W-:Y:S01]  /*103f0*/  HMMA.16816.F32 R144, R8, R26, R4 ;  /* 0x0000001a0890723c */ /* 0x000fe20000001804 */
[----:B----4-:R-:W-:-:S06]  /*10400*/  FFMA.FTZ R18, R82, c[0x0][0x2d0], -R0 ;  /* 0x0000b40052127a23 */ /* 0x010fcc0000010800 */
[--C-:B------:R-:W-:Y:S01]  /*10410*/  FFMA.FTZ R7, R80, c[0x0][0x2d0], -R0.reuse ;  /* 0x0000b40050077a23 */ /* 0x100fe20000010800 */
[----:B---3--:R-:W-:Y:S01]  /*10420*/  F2FP.PACK_AB R4, R23, R25 ;  /* 0x000000191704723e */ /* 0x008fe200000000ff */
[--C-:B------:R-:W-:Y:S01]  /*10430*/  FFMA.FTZ R5, R79, c[0x0][0x2d0], -R0.reuse ;  /* 0x0000b4004f057a23 */ /* 0x100fe20000010800 */
[----:B-1----:R-:W-:Y:S01]  /*10440*/  F2FP.PACK_AB R6, R22, R24 ;  /* 0x000000181606723e */ /* 0x002fe200000000ff */
[----:B------:R-:W-:Y:S01]  /*10450*/  FFMA.FTZ R17, R81, c[0x0][0x2d0], -R0 ;  /* 0x0000b40051117a23 */ /* 0x000fe20000010800 */
[----:B------:R-:W-:Y:S01]  /*10460*/  MUFU.EX2 R18, R18 ;  /* 0x0000001200127308 */ /* 0x000fe20000000800 */
[----:B------:R-:W-:Y:S02]  /*10470*/  FADD.FTZ R0, R25, R2 ;  /* 0x0000000219007221 */ /* 0x000fe40000010000 */
[----:B------:R-:W-:Y:S02]  /*10480*/  FADD.FTZ R2, R103, R3 ;  /* 0x0000000367027221 */ /* 0x000fe40000010000 */
[----:B------:R-:W-:-:S03]  /*10490*/  FADD.FTZ R0, R23, R0 ;  /* 0x0000000017007221 */ /* 0x000fc60000010000 */
[----:B------:R-:W-:Y:S01]  /*104a0*/  MUFU.EX2 R7, R7 ;  /* 0x0000000700077308 */ /* 0x000fe20000000800 */
[----:B------:R-:W-:Y:S02]  /*104b0*/  FADD.FTZ R0, R24, R0 ;  /* 0x0000000018007221 */ /* 0x000fe40000010000 */
[----:B------:R-:W1:Y:S02]  /*104c0*/  LDSM.16.MT88.4 R24, [R173+0x4800] ;  /* 0x00480000ad18783b */ /* 0x000e640000004200 */
[----:B------:R-:W-:-:S04]  /*104d0*/  FADD.FTZ R0, R22, R0 ;  /* 0x0000000016007221 */ /* 0x000fc80000010000 */
[----:B------:R-:W-:-:S04]  /*104e0*/  FADD.FTZ R0, R21, R0 ;  /* 0x0000000015007221 */ /* 0x000fc80000010000 */
[----:B------:R-:W-:Y:S02]  /*104f0*/  FADD.FTZ R3, R20, R0 ;  /* 0x0000000014037221 */ /* 0x000fe40000010000 */
[----:B--2---:R-:W-:Y:S01]  /*10500*/  HMMA.16816.F32 R20, R12, R28, RZ ;  /* 0x0000001c0c14723c */ /* 0x004fe200000018ff */
[----:B------:R-:W-:Y:S08]  /*10510*/  MUFU.EX2 R29, R36 ;  /* 0x00000024001d7308 */ /* 0x000ff00000000800 */
[----:B------:R-:W2:Y:S02]  /*10520*/  MUFU.EX2 R28, R35 ;  /* 0x00000023001c7308 */ /* 0x000ea40000000800 */
[----:B--2---:R-:W-:Y:S11]  /*10530*/  F2FP.PACK_AB R98, R28, R29 ;  /* 0x0000001d1c62723e */ /* 0x004ff600000000ff */
[----:B------:R-:W-:Y:S02]  /*10540*/  @!UPT UIADD3 URZ, URZ, URZ, URZ ;  /* 0x0000003f3f3ff290 */ /* 0x000fe4000fffe03f */
[----:B-1----:R-:W-:Y:S01]  /*10550*/  HMMA.16816.F32 R48, R8, R24, R20 ;  /* 0x000000180830723c */ /* 0x002fe20000001814 */
[----:B------:R-:W1:Y:S07]  /*10560*/  MUFU.EX2 R25, R19 ;  /* 0x0000001300197308 */ /* 0x000e6e0000000800 */
[----:B------:R-:W-:Y:S01]  /*10570*/  HMMA.16816.F32 R20, R12, R30, RZ ;  /* 0x0000001e0c14723c */ /* 0x000fe200000018ff */
[----:B------:R-:W2:Y:S01]  /*10580*/  MUFU.EX2 R24, R17 ;  /* 0x0000001100187308 */ /* 0x000ea20000000800 */
[----:B-1----:R-:W-:-:S07]  /*10590*/  FADD.FTZ R0, R25, R2 ;  /* 0x0000000219007221 */ /* 0x002fce0000010000 */
[----:B------:R1:W3:Y:S01]  /*105a0*/  MUFU.EX2 R19, R5 ;  /* 0x0000000500137308 */ /* 0x0002e20000000800 */
[----:B------:R-:W-:Y:S02]  /*105b0*/  FADD.FTZ R2, R18, R0 ;  /* 0x0000000012027221 */ /* 0x000fe40000010000 */
[----:B------:R-:W-:Y:S02]  /*105c0*/  FADD.FTZ R0, R29, R3 ;  /* 0x000000031d007221 */ /* 0x000fe40000010000 */
[----:B--2---:R-:W-:-:S03]  /*105d0*/  FADD.FTZ R2, R24, R2 ;  /* 0x0000000218027221 */ /* 0x004fc60000010000 */
[----:B------:R-:W2:Y:S01]  /*105e0*/  MUFU.EX2 R17, R32 ;  /* 0x0000002000117308 */ /* 0x000ea20000000800 */
[----:B------:R-:W-:Y:S02]  /*105f0*/  FADD.FTZ R206, R28, R0 ;  /* 0x000000001cce7221 */ /* 0x000fe40000010000 */
[C---:B------:R-:W-:Y:S01]  /*10600*/  FADD.FTZ R0, R7.reuse, R2 ;  /* 0x0000000207007221 */ /* 0x040fe20000010000 */
[----:B------:R-:W-:-:S03]  /*10610*/  F2FP.PACK_AB R7, R7, R24 ;  /* 0x000000180707723e */ /* 0x000fc600000000ff */
[----:B------:R-:W-:Y:S01]  /*10620*/  HMMA.16816.F32 R40, R8, R26, R20 ;  /* 0x0000001a0828723c */ /* 0x000fe20000001814 */
[----:B------:R-:W4:Y:S01]  /*10630*/  LDSM.16.MT88.4 R20, [R172+0x4000] ;  /* 0x00400000ac14783b */ /* 0x000f220000004200 */
[----:B-1----:R-:W-:Y:S01]  /*10640*/  F2FP.PACK_AB R5, R18, R25 ;  /* 0x000000191205723e */ /* 0x002fe200000000ff */
[----:B------:R-:W1:Y:S01]  /*10650*/  MUFU.EX2 R3, R34 ;  /* 0x0000002200037308 */ /* 0x000e620000000800 */
[----:B---3--:R-:W-:Y:S01]  /*10660*/  FADD.FTZ R0, R19, R0 ;  /* 0x0000000013007221 */ /* 0x008fe20000010000 */
[----:B--2---:R-:W-:-:S06]  /*10670*/  F2FP.PACK_AB R97, R17, R19 ;  /* 0x000000131161723e */ /* 0x004fcc00000000ff */
[----:B------:R-:W2:Y:S01]  /*10680*/  MUFU.EX2 R2, R33 ;  /* 0x0000002100027308 */ /* 0x000ea20000000800 */
[----:B------:R-:W-:-:S04]  /*10690*/  FADD.FTZ R0, R17, R0 ;  /* 0x0000000011007221 */ /* 0x000fc80000010000 */
[----:B-1----:R-:W-:Y:S01]  /*106a0*/  FADD.FTZ R0, R3, R0 ;  /* 0x0000000003007221 */ /* 0x002fe20000010000 */
[----:B--2---:R-:W-:-:S03]  /*106b0*/  F2FP.PACK_AB R99, R2, R3 ;  /* 0x000000030263723e */ /* 0x004fc600000000ff */
[----:B------:R-:W-:Y:S01]  /*106c0*/  FADD.FTZ R202, R2, R0 ;  /* 0x0000000002ca7221 */ /* 0x000fe20000010000 */
[----:B------:R-:W-:-:S04]  /*106d0*/  IADD3 R0, R104, -0x2, RZ ;  /* 0xfffffffe68007810 */ /* 0x000fc80007ffe0ff */
[----:B------:R-:W-:Y:S01]  /*106e0*/  ISETP.GE.AND P0, PT, R0, R216, PT ;  /* 0x000000d80000720c */ /* 0x000fe20003f06270 */
[C---:B----4-:R-:W-:Y:S08]  /*106f0*/  HMMA.16816.F32 R24, R12.reuse, R20, RZ ;  /* 0x000000140c18723c */ /* 0x050ff000000018ff */
[----:B------:R-:W-:Y:S01]  /*10700*/  HMMA.16816.F32 R12, R12, R22, RZ ;  /* 0x000000160c0c723c */ /* 0x000fe200000018ff */
[----:B------:R-:W1:Y:S11]  /*10710*/  LDSM.16.MT88.4 R20, [R172+0x4800] ;  /* 0x00480000ac14783b */ /* 0x000e760000004200 */
[----:B------:R-:W-:Y:S04]  /*10720*/  @!UPT UIADD3 URZ, URZ, URZ, URZ ;  /* 0x0000003f3f3ff290 */ /* 0x000fe8000fffe03f */
[C---:B-1----:R-:W-:Y:S08]  /*10730*/  HMMA.16816.F32 R24, R8.reuse, R20, R24 ;  /* 0x000000140818723c */ /* 0x042ff00000001818 */
[----:B------:R-:W-:Y:S01]  /*10740*/  HMMA.16816.F32 R12, R8, R22, R12 ;  /* 0x00000016080c723c */ /* 0x000fe2000000180c */
        /* <DEDUP_REMOVED lines=13> */
[----:B------:R-:W2:Y:S03]  /*10820*/  LDSM.16.MT88.4 R132, [R169+0x1800] ;  /* 0x00180000a984783b */ /* 0x000ea60000004200 */
[C---:B-1----:R-:W-:Y:S08]  /*10830*/  HMMA.16816.F32 R44, R4.reuse, R8, R148 ;  /* 0x00000008042c723c */ /* 0x042ff00000001894 */
[----:B------:R-:W-:Y:S01]  /*10840*/  HMMA.16816.F32 R52, R4, R10, R52 ;  /* 0x0000000a0434723c */ /* 0x000fe20000001834 */
[----:B------:R-:W1:Y:S07]  /*10850*/  LDSM.16.MT88.4 R8, [R170+0x3000] ;  /* 0x00300000aa08783b */ /* 0x000e6e0000004200 */
[C---:B--2---:R-:W-:Y:S08]  /*10860*/  HMMA.16816.F32 R136, R96.reuse, R132, R136 ;  /* 0x000000846088723c */ /* 0x044ff00000001888 */
[----:B------:R-:W-:Y:S08]  /*10870*/  HMMA.16816.F32 R132, R96, R134, R20 ;  /* 0x000000866084723c */ /* 0x000ff00000001814 */
[C---:B-1----:R-:W-:Y:S08]  /*10880*/  HMMA.16816.F32 R56, R4.reuse, R8, R56 ;  /* 0x000000080438723c */ /* 0x042ff00000001838 */
[C---:B------:R-:W-:Y:S01]  /*10890*/  HMMA.16816.F32 R60, R4.reuse, R10, R60 ;  /* 0x0000000a043c723c */ /* 0x040fe2000000183c */
[----:B------:R-:W1:Y:S07]  /*108a0*/  LDSM.16.MT88.4 R8, [R173+0x3000] ;  /* 0x00300000ad08783b */ /* 0x000e6e0000004200 */
[C---:B-1----:R-:W-:Y:S01]  /*108b0*/  HMMA.16816.F32 R68, R4.reuse, R8, R124 ;  /* 0x000000080444723c */ /* 0x042fe2000000187c */
[----:B------:R-:W1:Y:S07]  /*108c0*/  LDSM.16.MT88.4 R124, [R170+0x1800] ;  /* 0x00180000aa7c783b */ /* 0x000e6e0000004200 */
[----:B------:R-:W-:Y:S01]  /*108d0*/  HMMA.16816.F32 R72, R4, R10, R108 ;  /* 0x0000000a0448723c */ /* 0x000fe2000000186c */
[----:B------:R-:W2:Y:S04]  /*108e0*/  LDSM.16.MT88.4 R8, [R172+0x3000] ;  /* 0x00300000ac08783b */ /* 0x000ea80000004200 */
[----:B------:R-:W3:Y:S03]  /*108f0*/  LDSM.16.MT88.4 R108, [R172+0x1800] ;  /* 0x00180000ac6c783b */ /* 0x000ee60000004200 */
[----:B-1----:R-:W-:Y:S08]  /*10900*/  HMMA.16816.F32 R128, R96, R124, R128 ;  /* 0x0000007c6080723c */ /* 0x002ff00000001880 */
[C---:B--2---:R-:W-:Y:S01]  /*10910*/  HMMA.16816.F32 R76, R4.reuse, R8, R116 ;  /* 0x00000008044c723c */ /* 0x044fe20000001874 */
[----:B------:R-:W1:Y:S07]  /*10920*/  LDSM.16.MT88.4 R116, [R173+0x1800] ;  /* 0x00180000ad74783b */ /* 0x000e6e0000004200 */
[----:B------:R-:W-:Y:S01]  /*10930*/  HMMA.16816.F32 R80, R4, R10, R64 ;  /* 0x0000000a0450723c */ /* 0x000fe20000001840 */
[----:B------:R-:W2:Y:S04]  /*10940*/  LDSM.16.MT88.4 R8, [R169+0x5000] ;  /* 0x00500000a908783b */ /* 0x000ea80000004200 */
[----:B------:R-:W-:Y:S03]  /*10950*/  LDSM.16.MT88.4 R64, [R172+0x3800] ;  /* 0x00380000ac40783b */ /* 0x000fe60000004200 */
[C---:B---3--:R-:W-:Y:S08]  /*10960*/  HMMA.16816.F32 R112, R96.reuse, R108, R112 ;  /* 0x0000006c6070723c */ /* 0x048ff00000001870 */
[C---:B------:R-:W-:Y:S08]  /*10970*/  HMMA.16816.F32 R108, R96.reuse, R110, R36 ;  /* 0x0000006e606c723c */ /* 0x040ff00000001824 */
[C---:B------:R-:W-:Y:S08]  /*10980*/  HMMA.16816.F32 R124, R96.reuse, R126, R28 ;  /* 0x0000007e607c723c */ /* 0x040ff0000000181c */
[----:B-1----:R-:W-:Y:S08]  /*10990*/  HMMA.16816.F32 R120, R96, R116, R120 ;  /* 0x000000746078723c */ /* 0x002ff00000001878 */
[C---:B--2---:R-:W-:Y:S08]  /*109a0*/  HMMA.16816.F32 R84, R4.reuse, R8, R84 ;  /* 0x000000080454723c */ /* 0x044ff00000001854 */
[----:B------:R-:W-:Y:S01]  /*109b0*/  HMMA.16816.F32 R88, R4, R10, R88 ;  /* 0x0000000a0458723c */ /* 0x000fe20000001858 */
[----:B------:R-:W1:Y:S07]  /*109c0*/  LDSM.16.MT88.4 R8, [R170+0x5000] ;  /* 0x00500000aa08783b */ /* 0x000e6e0000004200 */
        /* <DEDUP_REMOVED lines=9> */
[C---:B-1----:R-:W-:Y:S08]  /*10a60*/  HMMA.16816.F32 R36, R96.reuse, R40, R44 ;  /* 0x000000286024723c */ /* 0x042ff0000000182c */
[C---:B--2---:R-:W-:Y:S01]  /*10a70*/  HMMA.16816.F32 R44, R96.reuse, R48, R56 ;  /* 0x00000030602c723c */ /* 0x044fe20000001838 */
[----:B------:R-:W1:Y:S07]  /*10a80*/  LDSM.16.MT88.4 R56, [R173+0x3800] ;  /* 0x00380000ad38783b */ /* 0x000e6e0000004200 */
[C---:B------:R-:W-:Y:S08]  /*10a90*/  HMMA.16816.F32 R40, R96.reuse, R42, R52 ;  /* 0x0000002a6028723c */ /* 0x040ff00000001834 */
[C---:B------:R-:W-:Y:S08]  /*10aa0*/  HMMA.16816.F32 R48, R96.reuse, R50, R60 ;  /* 0x000000326030723c */ /* 0x040ff0000000183c */
[C---:B------:R-:W-:Y:S08]  /*10ab0*/  HMMA.16816.F32 R60, R96.reuse, R64, R76 ;  /* 0x00000040603c723c */ /* 0x040ff0000000184c */
[----:B------:R-:W-:Y:S01]  /*10ac0*/  HMMA.16816.F32 R64, R96, R66, R80 ;  /* 0x000000426040723c */ /* 0x000fe20000001850 */
[----:B------:R-:W2:Y:S07]  /*10ad0*/  LDSM.16.MT88.4 R80, [R170+0x5800] ;  /* 0x00580000aa50783b */ /* 0x000eae0000004200 */
[----:B---3--:R-:W-:Y:S08]  /*10ae0*/  HMMA.16816.F32 R24, R4, R8, R24 ;  /* 0x000000080418723c */ /* 0x008ff00000001818 */
[C---:B-1----:R-:W-:Y:S08]  /*10af0*/  HMMA.16816.F32 R52, R96.reuse, R56, R68 ;  /* 0x000000386034723c */ /* 0x042ff00000001844 */
[----:B------:R-:W-:Y:S01]  /*10b00*/  HMMA.16816.F32 R56, R96, R58, R72 ;  /* 0x0000003a6038723c */ /* 0x000fe20000001848 */
[----:B------:R-:W1:Y:S07]  /*10b10*/  LDSM.16.MT88.4 R72, [R169+0x5800] ;  /* 0x00580000a948783b */ /* 0x000e6e0000004200 */
[----:B------:R-:W-:Y:S01]  /*10b20*/  HMMA.16816.F32 R12, R4, R10, R12 ;  /* 0x0000000a040c723c */ /* 0x000fe2000000180c */
[----:B------:R-:W3:Y:S07]  /*10b30*/  LDSM.16.MT88.4 R4, [R172+0x5800] ;  /* 0x00580000ac04783b */ /* 0x000eee0000004200 */
[C---:B--2---:R-:W-:Y:S08]  /*10b40*/  HMMA.16816.F32 R76, R96.reuse, R80, R92 ;  /* 0x00000050604c723c */ /* 0x044ff0000000185c */
[C---:B------:R-:W-:Y:S08]  /*10b50*/  HMMA.16816.F32 R80, R96.reuse, R82, R144 ;  /* 0x000000526050723c */ /* 0x040ff00000001890 */
[C---:B-1----:R-:W-:Y:S08]  /*10b60*/  HMMA.16816.F32 R68, R96.reuse, R72, R84 ;  /* 0x000000486044723c */ /* 0x042ff00000001854 */
[C---:B------:R-:W-:Y:S01]  /*10b70*/  HMMA.16816.F32 R72, R96.reuse, R74, R88 ;  /* 0x0000004a6048723c */ /* 0x040fe20000001858 */
[----:B------:R-:W1:Y:S07]  /*10b80*/  LDSM.16.MT88.4 R88, [R173+0x5800] ;  /* 0x00580000ad58783b */ /* 0x000e6e0000004200 */
[C---:B---3--:R-:W-:Y:S08]  /*10b90*/  HMMA.16816.F32 R92, R96.reuse, R4, R24 ;  /* 0x00000004605c723c */ /* 0x048ff00000001818 */
[C---:B-1----:R-:W-:Y:S08]  /*10ba0*/  HMMA.16816.F32 R84, R96.reuse, R88, R152 ;  /* 0x000000586054723c */ /* 0x042ff00000001898 */
[C---:B------:R-:W-:Y:S08]  /*10bb0*/  HMMA.16816.F32 R88, R96.reuse, R90, R148 ;  /* 0x0000005a6058723c */ /* 0x040ff00000001894 */
[----:B------:R-:W-:Y:S01]  /*10bc0*/  HMMA.16816.F32 R96, R96, R6, R12 ;  /* 0x000000066060723c */ /* 0x000fe2000000180c */
[----:B------:R-:W-:Y:S07]  /*10bd0*/  @!UPT UIADD3 URZ, URZ, URZ, URZ ;  /* 0x0000003f3f3ff290 */ /* 0x000fee000fffe03f */
[----:B------:R-:W-:Y:S11]  /*10be0*/  @!P0 BRA `(.L_x_268) ;  /* 0x0000303000008947 */ /* 0x000ff60003800000 */
[----:B------:R-:W-:Y:S02]  /*10bf0*/  MOV R195, R0 ;  /* 0x0000000000c37202 */ /* 0x000fe40000000f00 */
[----:B------:R-:W-:-:S02]  /*10c00*/  MOV R104, R16 ;  /* 0x0000001000687202 */ /* 0x000fc40000000f00 */
[----:B------:R-:W-:Y:S02]  /*10c10*/  MOV R103, R102 ;  /* 0x0000006600677202 */ /* 0x000fe40000000f00 */
.L_x_275:
[----:B------:R-:W-:Y:S04]  /*10c20*/  DEPBAR.LE SB0, 0x0 ;  /* 0x000080000000791a */ /* 0x000fe80000000000 */
[----:B------:R-:W-:Y:S01]  /*10c30*/  WARPSYNC 0xffffffff ;  /* 0xffffffff00007948 */ /* 0x000fe20003800000 */
[----:B------:R-:W-:Y:S01]  /*10c40*/  BAR.SYNC.DEFER_BLOCKING 0x0 ;  /* 0x0000000000007b1d */ /* 0x000fe20000010000 */
[----:B------:R-:W-:Y:S01]  /*10c50*/  SHF.R.S32.HI R0, RZ, 0x1f, R194 ;  /* 0x0000001fff007819 */ /* 0x000fe200000114c2 */
[----:B------:R-:W-:Y:S01]  /*10c60*/  IMAD.WIDE.U32 R2, R194, c[0x0][0x208], RZ ;  /* 0x00008200c2027a25 */ /* 0x000fe200078e00ff */
[----:B------:R-:W-:Y:S02]  /*10c70*/  ISETP.GE.AND P4, PT, R208, c[0x0][0x1d4], PT ;  /* 0x00007500d0007a0c */ /* 0x000fe40003f86270 */
[C---:B------:R-:W-:Y:S01]  /*10c80*/  ISETP.GE.AND P3, PT, R207.reuse, c[0x0][0x1d4], PT ;  /* 0x00007500cf007a0c */ /* 0x040fe20003f66270 */
[----:B------:R-:W-:Y:S01]  /*10c90*/  IMAD R0, R0, c[0x0][0x208], RZ ;  /* 0x0000820000007a24 */ /* 0x000fe200078e02ff */
[C---:B------:R-:W-:Y:S01]  /*10ca0*/  SHF.L.U64.HI R30, R208.reuse, 0x1, R223 ;  /* 0x00000001d01e7819 */ /* 0x040fe200000102df */
[----:B------:R-:W-:Y:S01]  /*10cb0*/  IMAD.SHL.U32 R23, R208, 0x2, RZ ;  /* 0x00000002d0177824 */ /* 0x000fe200078e00ff */
[C---:B------:R-:W-:Y:S01]  /*10cc0*/  SHF.L.U64.HI R22, R207.reuse, 0x1, R224 ;  /* 0x00000001cf167819 */ /* 0x040fe200000102e0 */
[----:B------:R-:W-:Y:S01]  /*10cd0*/  IMAD R0, R194, c[0x0][0x20c], R0 ;  /* 0x00008300c2007a24 */ /* 0x000fe200078e0200 */
[C---:B------:R-:W-:Y:S01]  /*10ce0*/  SHF.L.U64.HI R14, R210.reuse, 0x1, R211 ;  /* 0x00000001d20e7819 */ /* 0x040fe200000102d3 */
[----:B------:R-:W-:Y:S02]  /*10cf0*/  IMAD.SHL.U32 R15, R207, 0x2, RZ ;  /* 0x00000002cf0f7824 */ /* 0x000fe400078e00ff */
[----:B------:R-:W-:Y:S01]  /*10d00*/  IMAD.IADD R3, R3, 0x1, R0 ;  /* 0x0000000103037824 */ /* 0x000fe200078e0200 */
[----:B------:R-:W-:Y:S01]  /*10d10*/  SHF.R.S32.HI R0, RZ, 0x1f, R192 ;  /* 0x0000001fff007819 */ /* 0x000fe200000114c0 */
[----:B------:R-:W-:Y:S02]  /*10d20*/  IMAD.SHL.U32 R13, R210, 0x2, RZ ;  /* 0x00000002d20d7824 */ /* 0x000fe400078e00ff */
[----:B------:R-:W-:Y:S04]  /*10d30*/  IMAD.WIDE.U32 R2, R192, c[0x0][0x218], R2 ;  /* 0x00008600c0027a25 */ /* 0x000fe800078e0002 */
[----:B------:R-:W-:Y:S01]  /*10d40*/  IMAD R4, R0, c[0x0][0x218], RZ ;  /* 0x0000860000047a24 */ /* 0x000fe200078e02ff */
[----:B------:R-:W-:Y:S01]  /*10d50*/  IADD3 R0, P0, R226, R2, RZ ;  /* 0x00000002e2007210 */ /* 0x000fe20007f1e0ff */
[----:B------:R1:W2:Y:S02]  /*10d60*/  LDSM.16.M88.4 R32, [R175] ;  /* 0x00000000af20783b */ /* 0x0002a40000000200 */
[----:B------:R-:W-:Y:S02]  /*10d70*/  IMAD R4, R192, c[0x0][0x21c], R4 ;  /* 0x00008700c0047a24 */ /* 0x000fe400078e0204 */
[----:B------:R1:W3:Y:S03]  /*10d80*/  LDSM.16.M88.4 R8, [R168] ;  /* 0x00000000a808783b */ /* 0x0002e60000000200 */
[----:B------:R-:W-:Y:S01]  /*10d90*/  IADD3.X R2, R225, R3, R4, P0, !PT ;  /* 0x00000003e1027210 */ /* 0x000fe200007fe404 */
[----:B------:R1:W4:Y:S01]  /*10da0*/  LDSM.16.M88.4 R16, [R168+0x800] ;  /* 0x00080000a810783b */ /* 0x0003220000000200 */
[C---:B------:R-:W-:Y:S03]  /*10db0*/  LEA R5, P0, R0.reuse, c[0x0][0x1f8], 0x1 ;  /* 0x00007e0000057a11 */ /* 0x040fe600078008ff */
[----:B------:R1:W1:Y:S01]  /*10dc0*/  LDSM.16.M88.4 R24, [R168+0x1000] ;  /* 0x00100000a818783b */ /* 0x0002620000000200 */
[----:B------:R-:W-:Y:S03]  /*10dd0*/  LEA.HI.X R4, R0, c[0x0][0x1fc], R2, 0x1, P0 ;  /* 0x00007f0000047a11 */ /* 0x000fe600000f0c02 */
[----:B------:R1:W1:Y:S04]  /*10de0*/  LDSM.16.M88.4 R144, [R168+0x1800] ;  /* 0x00180000a890783b */ /* 0x0002680000000200 */
[----:B------:R1:W1:Y:S04]  /*10df0*/  LDSM.16.M88.4 R148, [R176] ;  /* 0x00000000b094783b */ /* 0x0002680000000200 */
[----:B------:R1:W1:Y:S04]  /*10e00*/  LDSM.16.M88.4 R152, [R179] ;  /* 0x00000000b398783b */ /* 0x0002680000000200 */
[----:B------:R1:W1:Y:S04]  /*10e10*/  LDSM.16.M88.4 R156, [R190] ;  /* 0x00000000be9c783b */ /* 0x0002680000000200 */
[----:B------:R1:W1:Y:S04]  /*10e20*/  LDSM.16.M88.4 R160, [R189] ;  /* 0x00000000bda0783b */ /* 0x0002680000000200 */
[----:B------:R1:W1:Y:S01]  /*10e30*/  LDSM.16.M88.4 R164, [R188] ;  /* 0x00000000bca4783b */ /* 0x0002620000000200 */
[----:B------:R-:W-:-:S05]  /*10e40*/  BRA.DIV ~URZ, `(.L_x_269) ;  /* 0x000084d27f007947 */ /* 0x000fca000b800000 */
[----:B------:R4:W3:Y:S02]  /*10e50*/  SHFL.IDX PT, R0, R4, RZ, 0x181f ;  /* 0x00181fff04007589 */ /* 0x0008e400000e0000 */
.L_x_349:
[----:B------:R-:W5:Y:S01]  /*10e60*/  SHFL.IDX PT, R3, R5, RZ, 0x181f ;  /* 0x00181fff05037589 */ /* 0x000f6200000e0000 */
[----:B------:R-:W-:Y:S01]  /*10e70*/  LOP3.LUT P1, RZ, R212, 0x10, RZ, 0xc0, !PT ;  /* 0x00000010d4ff7812 */ /* 0x000fe2000782c0ff */
[----:B------:R-:W-:Y:S03]  /*10e80*/  BSSY B0, `(.L_x_270) ;  /* 0x000013e000007945 */ /* 0x000fe60003800000 */
[----:B------:R-:W-:Y:S03]  /*10e90*/  SEL R102, RZ, 0x10, P1 ;  /* 0x00000010ff667807 */ /* 0x000fe60000800000 */
[----:B------:R4:W-:Y:S08]  /*10ea0*/  SHFL.IDX PT, R12, R4, 0x1, 0x181f ;  /* 0x00381f00040c7f89 */ /* 0x0009f000000e0000 */
[----:B------:R3:W2:Y:S01]  /*10eb0*/  SHFL.IDX PT, R2, R5, 0x1, 0x181f ;  /* 0x00381f0005027f89 */ /* 0x0006a200000e0000 */
[C---:B-----5:R-:W-:Y:S04]  /*10ec0*/  IADD3 R6, P0, R3.reuse, R13, RZ ;  /* 0x0000000d03067210 */ /* 0x060fe80007f1e0ff */
[C---:B---3--:R-:W-:Y:S02]  /*10ed0*/  IADD3.X R7, R0.reuse, R14, RZ, P0, !PT ;  /* 0x0000000e00077210 */ /* 0x048fe400007fe4ff */
[----:B----4-:R-:W-:Y:S03]  /*10ee0*/  IADD3 R4, P0, R3, R15, RZ ;  /* 0x0000000f03047210 */ /* 0x010fe60007f1e0ff */
[----:B------:R3:W-:Y:S01]  /*10ef0*/  LDGSTS.E.BYPASS.LTC128B.128 [R191+0x100], [R6.64], !P1 ;  /* 0x0010000006bf7fae */ /* 0x0007e2000c901d4a */
[----:B------:R-:W-:Y:S07]  /*10f00*/  IADD3.X R5, R0, R22, RZ, P0, !PT ;  /* 0x0000001600057210 */ /* 0x000fee00007fe4ff */
[----:B------:R4:W-:Y:S02]  /*10f10*/  LDGSTS.E.BYPASS.LTC128B.128 [R191+0x2100], [R4.64], !P3 ;  /* 0x0210000004bf7fae */ /* 0x0009e4000d901d4a */
[----:B----4-:R-:W-:Y:S02]  /*10f20*/  IADD3 R5, -R102, 0x10, RZ ;  /* 0x0000001066057810 */ /* 0x010fe40007ffe1ff */
[----:B------:R-:W-:Y:S02]  /*10f30*/  SEL R4, RZ, 0x10, P3 ;  /* 0x00000010ff047807 */ /* 0x000fe40001800000 */
[----:B------:R-:W-:Y:S02]  /*10f40*/  LOP3.LUT R5, R5, 0xf, RZ, 0xc0, !PT ;  /* 0x0000000f05057812 */ /* 0x000fe400078ec0ff */
[C---:B------:R-:W-:Y:S02]  /*10f50*/  ISETP.NE.U32.AND P5, PT, R4.reuse, RZ, PT ;  /* 0x000000ff0400720c */ /* 0x040fe40003fa5070 */
[----:B--2---:R-:W-:Y:S02]  /*10f60*/  IADD3 R20, P1, P0, R5, R2, R13 ;  /* 0x0000000205147210 */ /* 0x004fe4000783e00d */
[----:B------:R-:W-:Y:S02]  /*10f70*/  IADD3 R4, -R4, 0x10, RZ ;  /* 0x0000001004047810 */ /* 0x000fe40007ffe1ff */
[----:B------:R-:W-:Y:S02]  /*10f80*/  IADD3.X R21, RZ, R12, R14, P1, P0 ;  /* 0x0000000cff157210 */ /* 0x000fe40000fe040e */
[----:B------:R-:W-:Y:S02]  /*10f90*/  IADD3 R14, P2, R3, R23, RZ ;  /* 0x00000017030e7210 */ /* 0x000fe40007f5e0ff */
[----:B------:R-:W-:Y:S02]  /*10fa0*/  LOP3.LUT R4, R4, 0xf, RZ, 0xc0, !PT ;  /* 0x0000000f04047812 */ /* 0x000fe400078ec0ff */
[----:B------:R-:W-:Y:S02]  /*10fb0*/  SEL R13, RZ, 0x10, P4 ;  /* 0x00000010ff0d7807 */ /* 0x000fe40002000000 */
[----:B------:R-:W-:Y:S02]  /*10fc0*/  IADD3 R28, P1, P0, R4, R2, R15 ;  /* 0x00000002041c7210 */ /* 0x000fe4000783e00f */
[----:B------:R-:W-:Y:S02]  /*10fd0*/  IADD3.X R15, R0, R30, RZ, P2, !PT ;  /* 0x0000001e000f7210 */ /* 0x000fe400017fe4ff */
[C---:B------:R-:W-:Y:S02]  /*10fe0*/  IADD3 R4, -R13.reuse, 0x10, RZ ;  /* 0x000000100d047810 */ /* 0x040fe40007ffe1ff */
[----:B------:R-:W-:Y:S01]  /*10ff0*/  ISETP.NE.U32.AND P2, PT, R102, RZ, PT ;  /* 0x000000ff6600720c */ /* 0x000fe20003f45070 */
[----:B------:R2:W-:Y:S01]  /*11000*/  LDGSTS.E.BYPASS.LTC128B.128 [R191+0x4100], [R14.64], !P4 ;  /* 0x041000000ebf7fae */ /* 0x0005e2000e101d4a */
[----:B------:R-:W-:Y:S02]  /*11010*/  LOP3.LUT R4, R4, 0xf, RZ, 0xc0, !PT ;  /* 0x0000000f04047812 */ /* 0x000fe400078ec0ff */
[----:B------:R-:W-:Y:S02]  /*11020*/  IADD3.X R29, RZ, R12, R22, P1, P0 ;  /* 0x0000000cff1d7210 */ /* 0x000fe40000fe0416 */
[----:B------:R-:W-:Y:S02]  /*11030*/  IADD3 R2, P1, P0, R4, R2, R23 ;  /* 0x0000000204027210 */ /* 0x000fe4000783e017 */
[C---:B---3--:R-:W-:Y:S03]  /*11040*/  HMMA.16816.F32 R4, R32.reuse, R8, RZ ;  /* 0x000000082004723c */ /* 0x048fe600000018ff */
[----:B------:R-:W-:Y:S02]  /*11050*/  IADD3.X R3, RZ, R12, R30, P1, P0 ;  /* 0x0000000cff037210 */ /* 0x000fe40000fe041e */
[----:B------:R3:W-:Y:S01]  /*11060*/  LDGSTS.E.BYPASS.LTC128B.128.ZFILL [R191+0x1100], [R20.64], P2 ;  /* 0x0110000014bf7fae */ /* 0x0007e20009141d4a */
[----:B------:R-:W-:Y:S02]  /*11070*/  ISETP.NE.U32.AND P0, PT, R13, RZ, PT ;  /* 0x000000ff0d00720c */ /* 0x000fe40003f05070 */
[C---:B------:R-:W-:Y:S05]  /*11080*/  HMMA.16816.F32 R8, R32.reuse, R10, RZ ;  /* 0x0000000a2008723c */ /* 0x040fea00000018ff */
[----:B------:R4:W-:Y:S03]  /*11090*/  LDGSTS.E.BYPASS.LTC128B.128.ZFILL [R191+0x3100], [R28.64], P5 ;  /* 0x031000001cbf7fae */ /* 0x0009e6000a941d4a */
[C---:B--2---:R-:W-:Y:S05]  /*110a0*/  HMMA.16816.F32 R12, R32.reuse, R16, RZ ;  /* 0x00000010200c723c */ /* 0x044fea00000018ff */
[----:B------:R2:W-:Y:S01]  /*110b0*/  LDGSTS.E.BYPASS.LTC128B.128.ZFILL [R191+0x5100], [R2.64], P0 ;  /* 0x0510000002bf7fae */ /* 0x0005e20008141d4a */
[----:B------:R-:W-:Y:S02]  /*110c0*/  ISETP.GT.AND P0, PT, R195, R216, PT ;  /* 0x000000d8c300720c */ /* 0x000fe40003f04270 */
[C---:B------:R-:W-:Y:S05]  /*110d0*/  HMMA.16816.F32 R16, R32.reuse, R18, RZ ;  /* 0x000000122010723c */ /* 0x040fea00000018ff */
[----:B------:R-:W0:Y:S03]  /*110e0*/  LDGDEPBAR ;  /* 0x00000000000079af */ /* 0x000e260000000000 */
[C---:B-1-3--:R-:W-:Y:S08]  /*110f0*/  HMMA.16816.F32 R20, R32.reuse, R24, RZ ;  /* 0x000000182014723c */ /* 0x04aff000000018ff */
[C---:B------:R-:W-:Y:S08]  /*11100*/  HMMA.16816.F32 R24, R32.reuse, R26, RZ ;  /* 0x0000001a2018723c */ /* 0x040ff000000018ff */
[C---:B----4-:R-:W-:Y:S08]  /*11110*/  HMMA.16816.F32 R28, R32.reuse, R144, RZ ;  /* 0x00000090201c723c */ /* 0x050ff000000018ff */
[----:B------:R-:W-:Y:S01]  /*11120*/  HMMA.16816.F32 R32, R32, R146, RZ ;  /* 0x000000922020723c */ /* 0x000fe200000018ff */
[----:B------:R-:W-:Y:S07]  /*11130*/  LDSM.16.M88.4 R144, [R178] ;  /* 0x00000000b290783b */ /* 0x000fee0000000200 */
[C---:B------:R-:W-:Y:S08]  /*11140*/  HMMA.16816.F32 R4, R148.reuse, R152, R4 ;  /* 0x000000989404723c */ /* 0x040ff00000001804 */
[C---:B------:R-:W-:Y:S01]  /*11150*/  HMMA.16816.F32 R8, R148.reuse, R154, R8 ;  /* 0x0000009a9408723c */ /* 0x040fe20000001808 */
[----:B------:R-:W1:Y:S07]  /*11160*/  LDSM.16.M88.4 R152, [R174] ;  /* 0x00000000ae98783b */ /* 0x000e6e0000000200 */
[C---:B------:R-:W-:Y:S08]  /*11170*/  HMMA.16816.F32 R12, R148.reuse, R156, R12 ;  /* 0x0000009c940c723c */ /* 0x040ff0000000180c */
[C---:B------:R-:W-:Y:S01]  /*11180*/  HMMA.16816.F32 R16, R148.reuse, R158, R16 ;  /* 0x0000009e9410723c */ /* 0x040fe20000001810 */
[----:B------:R-:W3:Y:S07]  /*11190*/  LDSM.16.M88.4 R156, [R174+0x800] ;  /* 0x00080000ae9c783b */ /* 0x000eee0000000200 */
[C---:B------:R-:W-:Y:S08]  /*111a0*/  HMMA.16816.F32 R20, R148.reuse, R160, R20 ;  /* 0x000000a09414723c */ /* 0x040ff00000001814 */
[C---:B------:R-:W-:Y:S01]  /*111b0*/  HMMA.16816.F32 R24, R148.reuse, R162, R24 ;  /* 0x000000a29418723c */ /* 0x040fe20000001818 */
[----:B------:R-:W-:Y:S07]  /*111c0*/  LDSM.16.M88.4 R160, [R174+0x1800] ;  /* 0x00180000aea0783b */ /* 0x000fee0000000200 */
[C---:B------:R-:W-:Y:S08]  /*111d0*/  HMMA.16816.F32 R28, R148.reuse, R164, R28 ;  /* 0x000000a4941c723c */ /* 0x040ff0000000181c */
[----:B------:R-:W-:Y:S01]  /*111e0*/  HMMA.16816.F32 R32, R148, R166, R32 ;  /* 0x000000a69420723c */ /* 0x000fe20000001820 */
[----:B------:R-:W4:Y:S07]  /*111f0*/  LDSM.16.M88.4 R148, [R174+0x1000] ;  /* 0x00100000ae94783b */ /* 0x000f2e0000000200 */
[C---:B-1----:R-:W-:Y:S08]  /*11200*/  HMMA.16816.F32 R4, R144.reuse, R152, R4 ;  /* 0x000000989004723c */ /* 0x042ff00000001804 */
[C---:B------:R-:W-:Y:S01]  /*11210*/  HMMA.16816.F32 R8, R144.reuse, R154, R8 ;  /* 0x0000009a9008723c */ /* 0x040fe20000001808 */
[----:B------:R-:W-:Y:S07]  /*11220*/  LDSM.16.M88.4 R152, [R171] ;  /* 0x00000000ab98783b */ /* 0x000fee0000000200 */
[C---:B---3--:R-:W-:Y:S08]  /*11230*/  HMMA.16816.F32 R12, R144.reuse, R156, R12 ;  /* 0x0000009c900c723c */ /* 0x048ff0000000180c */
[C---:B------:R-:W-:Y:S01]  /*11240*/  HMMA.16816.F32 R16, R144.reuse, R158, R16 ;  /* 0x0000009e9010723c */ /* 0x040fe20000001810 */
[----:B------:R-:W-:Y:S07]  /*11250*/  LDSM.16.M88.4 R156, [R171+0x800] ;  /* 0x00080000ab9c783b */ /* 0x000fee0000000200 */
[C---:B----4-:R-:W-:Y:S08]  /*11260*/  HMMA.16816.F32 R20, R144.reuse, R148, R20 ;  /* 0x000000949014723c */ /* 0x050ff00000001814 */
[C---:B------:R-:W-:Y:S01]  /*11270*/  HMMA.16816.F32 R24, R144.reuse, R150, R24 ;  /* 0x000000969018723c */ /* 0x040fe20000001818 */
[----:B------:R-:W1:Y:S07]  /*11280*/  LDSM.16.M88.4 R148, [R177] ;  /* 0x00000000b194783b */ /* 0x000e6e0000000200 */
[C---:B------:R-:W-:Y:S08]  /*11290*/  HMMA.16816.F32 R28, R144.reuse, R160, R28 ;  /* 0x000000a0901c723c */ /* 0x040ff0000000181c */
[----:B------:R-:W-:Y:S01]  /*112a0*/  HMMA.16816.F32 R32, R144, R162, R32 ;  /* 0x000000a29020723c */ /* 0x000fe20000001820 */
[----:B------:R-:W3:Y:S08]  /*112b0*/  LDSM.16.M88.4 R144, [R171+0x1000] ;  /* 0x00100000ab90783b */ /* 0x000ef00000000200 */
[----:B------:R-:W4:Y:S01]  /*112c0*/  LDSM.16.M88.4 R160, [R171+0x1800] ;  /* 0x00180000aba0783b */ /* 0x000f220000000200 */
[C---:B-1----:R-:W-:Y:S08]  /*112d0*/  HMMA.16816.F32 R4, R148.reuse, R152, R4 ;  /* 0x000000989404723c */ /* 0x042ff00000001804 */
[C---:B------:R-:W-:Y:S01]  /*112e0*/  HMMA.16816.F32 R8, R148.reuse, R154, R8 ;  /* 0x0000009a9408723c */ /* 0x040fe20000001808 */
[----:B------:R-:W-:Y:S07]  /*112f0*/  LDSM.16.M88.4 R152, [R168+0x2000] ;  /* 0x00200000a898783b */ /* 0x000fee0000000200 */
[C---:B------:R-:W-:Y:S08]  /*11300*/  HMMA.16816.F32 R12, R148.reuse, R156, R12 ;  /* 0x0000009c940c723c */ /* 0x040ff0000000180c */
[C---:B------:R-:W-:Y:S01]  /*11310*/  HMMA.16816.F32 R16, R148.reuse, R158, R16 ;  /* 0x0000009e9410723c */ /* 0x040fe20000001810 */
[----:B------:R-:W-:Y:S07]  /*11320*/  LDSM.16.M88.4 R156, [R168+0x2800] ;  /* 0x00280000a89c783b */ /* 0x000fee0000000200 */
[C---:B---3--:R-:W-:Y:S08]  /*11330*/  HMMA.16816.F32 R20, R148.reuse, R144, R20 ;  /* 0x000000909414723c */ /* 0x048ff00000001814 */
[C---:B------:R-:W-:Y:S01]  /*11340*/  HMMA.16816.F32 R24, R148.reuse, R146, R24 ;  /* 0x000000929418723c */ /* 0x040fe20000001818 */
[----:B------:R-:W1:Y:S07]  /*11350*/  LDSM.16.M88.4 R144, [R175+0x4000] ;  /* 0x00400000af90783b */ /* 0x000e6e0000000200 */
[C---:B----4-:R-:W-:Y:S08]  /*11360*/  HMMA.16816.F32 R28, R148.reuse, R160, R28 ;  /* 0x000000a0941c723c */ /* 0x050ff0000000181c */
[----:B------:R-:W-:Y:S01]  /*11370*/  HMMA.16816.F32 R32, R148, R162, R32 ;  /* 0x000000a29420723c */ /* 0x000fe20000001820 */
[----:B------:R-:W3:Y:S08]  /*11380*/  LDSM.16.M88.4 R148, [R168+0x3000] ;  /* 0x00300000a894783b */ /* 0x000ef00000000200 */
[----:B------:R-:W4:Y:S01]  /*11390*/  LDSM.16.M88.4 R160, [R168+0x3800] ;  /* 0x00380000a8a0783b */ /* 0x000f220000000200 */
[C---:B-1----:R-:W-:Y:S08]  /*113a0*/  HMMA.16816.F32 R4, R144.reuse, R152, R4 ;  /* 0x000000989004723c */ /* 0x042ff00000001804 */
[C---:B------:R-:W-:Y:S01]  /*113b0*/  HMMA.16816.F32 R8, R144.reuse, R154, R8 ;  /* 0x0000009a9008723c */ /* 0x040fe20000001808 */
[----:B------:R-:W-:Y:S07]  /*113c0*/  LDSM.16.M88.4 R152, [R187] ;  /* 0x00000000bb98783b */ /* 0x000fee0000000200 */
[C---:B------:R-:W-:Y:S08]  /*113d0*/  HMMA.16816.F32 R12, R144.reuse, R156, R12 ;  /* 0x0000009c900c723c */ /* 0x040ff0000000180c */
[C---:B------:R-:W-:Y:S01]  /*113e0*/  HMMA.16816.F32 R16, R144.reuse, R158, R16 ;  /* 0x0000009e9010723c */ /* 0x040fe20000001810 */
[----:B------:R-:W-:Y:S07]  /*113f0*/  LDSM.16.M88.4 R156, [R186] ;  /* 0x00000000ba9c783b */ /* 0x000fee0000000200 */
[C---:B---3--:R-:W-:Y:S08]  /*11400*/  HMMA.16816.F32 R20, R144.reuse, R148, R20 ;  /* 0x000000949014723c */ /* 0x048ff00000001814 */
[C---:B------:R-:W-:Y:S01]  /*11410*/  HMMA.16816.F32 R24, R144.reuse, R150, R24 ;  /* 0x000000969018723c */ /* 0x040fe20000001818 */
[----:B------:R-:W1:Y:S07]  /*11420*/  LDSM.16.M88.4 R148, [R176+0x4000] ;  /* 0x00400000b094783b */ /* 0x000e6e0000000200 */
[C---:B----4-:R-:W-:Y:S08]  /*11430*/  HMMA.16816.F32 R28, R144.reuse, R160, R28 ;  /* 0x000000a0901c723c */ /* 0x050ff0000000181c */
[----:B------:R-:W-:Y:S01]  /*11440*/  HMMA.16816.F32 R32, R144, R162, R32 ;  /* 0x000000a29020723c */ /* 0x000fe20000001820 */
[----:B------:R-:W3:Y:S08]  /*11450*/  LDSM.16.M88.4 R144, [R185] ;  /* 0x00000000b990783b */ /* 0x000ef00000000200 */
[----:B------:R-:W4:Y:S01]  /*11460*/  LDSM.16.M88.4 R160, [R184] ;  /* 0x00000000b8a0783b */ /* 0x000f220000000200 */
        /* <DEDUP_REMOVED lines=51> */
[----:B------:R-:W-:Y:S01]  /*117a0*/  LDSM.16.M88.4 R160, [R174+0x4000] ;  /* 0x00400000aea0783b */ /* 0x000fe20000000200 */
[C---:B-1----:R-:W-:Y:S08]  /*117b0*/  HMMA.16816.F32 R4, R148.reuse, R152, R4 ;  /* 0x000000989404723c */ /* 0x042ff00000001804 */
[C---:B------:R-:W-:Y:S01]  /*117c0*/  HMMA.16816.F32 R8, R148.reuse, R154, R8 ;  /* 0x0000009a9408723c */ /* 0x040fe20000001808 */
[----:B------:R-:W1:Y:S07]  /*117d0*/  LDSM.16.M88.4 R152, [R180] ;  /* 0x00000000b498783b */ /* 0x000e6e0000000200 */
[C---:B------:R-:W-:Y:S08]  /*117e0*/  HMMA.16816.F32 R12, R148.reuse, R156, R12 ;  /* 0x0000009c940c723c */ /* 0x040ff0000000180c */
[C---:B------:R-:W-:Y:S01]  /*117f0*/  HMMA.16816.F32 R16, R148.reuse, R158, R16 ;  /* 0x0000009e9410723c */ /* 0x040fe20000001810 */
[----:B------:R-:W4:Y:S07]  /*11800*/  LDSM.16.M88.4 R156, [R178+0x8000] ;  /* 0x00800000b29c783b */ /* 0x000f2e0000000200 */
[C---:B---3--:R-:W-:Y:S08]  /*11810*/  HMMA.16816.F32 R20, R148.reuse, R144, R20 ;  /* 0x000000909414723c */ /* 0x048ff00000001814 */
[C---:B------:R-:W-:Y:S01]  /*11820*/  HMMA.16816.F32 R24, R148.reuse, R146, R24 ;  /* 0x000000929418723c */ /* 0x040fe20000001818 */
[----:B------:R-:W3:Y:S07]  /*11830*/  LDSM.16.M88.4 R144, [R174+0x4800] ;  /* 0x00480000ae90783b */ /* 0x000eee0000000200 */
[C---:B-1----:R-:W-:Y:S08]  /*11840*/  HMMA.16816.F32 R28, R148.reuse, R152, R28 ;  /* 0x00000098941c723c */ /* 0x042ff0000000181c */
[----:B------:R-:W-:Y:S01]  /*11850*/  HMMA.16816.F32 R32, R148, R154, R32 ;  /* 0x0000009a9420723c */ /* 0x000fe20000001820 */
[----:B------:R-:W1:Y:S07]  /*11860*/  LDSM.16.M88.4 R148, [R174+0x5000] ;  /* 0x00500000ae94783b */ /* 0x000e6e0000000200 */
[C---:B----4-:R-:W-:Y:S01]  /*11870*/  HMMA.16816.F32 R4, R156.reuse, R160, R4 ;  /* 0x000000a09c04723c */ /* 0x050fe20000001804 */
[----:B------:R-:W4:Y:S07]  /*11880*/  LDSM.16.M88.4 R152, [R174+0x5800] ;  /* 0x00580000ae98783b */ /* 0x000f2e0000000200 */
[C---:B------:R-:W-:Y:S01]  /*11890*/  HMMA.16816.F32 R8, R156.reuse, R162, R8 ;  /* 0x000000a29c08723c */ /* 0x040fe20000001808 */
[----:B------:R-:W-:Y:S07]  /*118a0*/  LDSM.16.M88.4 R160, [R171+0x4000] ;  /* 0x00400000aba0783b */ /* 0x000fee0000000200 */
[C---:B---3--:R-:W-:Y:S08]  /*118b0*/  HMMA.16816.F32 R12, R156.reuse, R144, R12 ;  /* 0x000000909c0c723c */ /* 0x048ff0000000180c */
[C---:B------:R-:W-:Y:S01]  /*118c0*/  HMMA.16816.F32 R16, R156.reuse, R146, R16 ;  /* 0x000000929c10723c */ /* 0x040fe20000001810 */
[----:B------:R-:W3:Y:S07]  /*118d0*/  LDSM.16.M88.4 R144, [R177+0x8000] ;  /* 0x00800000b190783b */ /* 0x000eee0000000200 */
[C---:B-1----:R-:W-:Y:S08]  /*118e0*/  HMMA.16816.F32 R20, R156.reuse, R148, R20 ;  /* 0x000000949c14723c */ /* 0x042ff00000001814 */
[C---:B------:R-:W-:Y:S01]  /*118f0*/  HMMA.16816.F32 R24, R156.reuse, R150, R24 ;  /* 0x000000969c18723c */ /* 0x040fe20000001818 */
[----:B------:R-:W1:Y:S07]  /*11900*/  LDSM.16.M88.4 R148, [R171+0x4800] ;  /* 0x00480000ab94783b */ /* 0x000e6e0000000200 */
[C---:B----4-:R-:W-:Y:S08]  /*11910*/  HMMA.16816.F32 R28, R156.reuse, R152, R28 ;  /* 0x000000989c1c723c */ /* 0x050ff0000000181c */
[----:B------:R-:W-:Y:S08]  /*11920*/  HMMA.16816.F32 R32, R156, R154, R32 ;  /* 0x0000009a9c20723c */ /* 0x000ff00000001820 */
[C---:B---3--:R-:W-:Y:S08]  /*11930*/  HMMA.16816.F32 R4, R144.reuse, R160, R4 ;  /* 0x000000a09004723c */ /* 0x048ff00000001804 */
[C---:B------:R-:W-:Y:S08]  /*11940*/  HMMA.16816.F32 R8, R144.reuse, R162, R8 ;  /* 0x000000a29008723c */ /* 0x040ff00000001808 */
[C---:B-1----:R-:W-:Y:S08]  /*11950*/  HMMA.16816.F32 R12, R144.reuse, R148, R12 ;  /* 0x00000094900c723c */ /* 0x042ff0000000180c */
[----:B------:R-:W-:Y:S01]  /*11960*/  FMUL.FTZ R0, R4, c[0x0][0x320] ;  /* 0x0000c80004007a20 */ /* 0x000fe20000410000 */
[C---:B------:R-:W-:Y:S03]  /*11970*/  HMMA.16816.F32 R16, R144.reuse, R150, R16 ;  /* 0x000000969010723c */ /* 0x040fe60000001810 */
[----:B------:R1:W3:Y:S04]  /*11980*/  MUFU.TANH R161, R0 ;  /* 0x0000000000a17308 */ /* 0x0002e80000002400 */
[----:B------:R-:W-:Y:S02]  /*11990*/  FMUL.FTZ R10, R10, c[0x0][0x320] ;  /* 0x0000c8000a0a7a20 */ /* 0x000fe40000410000 */
[----:B--2---:R-:W-:Y:S04]  /*119a0*/  FMUL.FTZ R3, R11, c[0x0][0x320] ;  /* 0x0000c8000b037a20 */ /* 0x004fe80000410000 */
[----:B------:R-:W2:Y:S02]  /*119b0*/  MUFU.TANH R165, R10 ;  /* 0x0000000a00a57308 */ /* 0x000ea40000002400 */
[----:B------:R-:W-:Y:S08]  /*119c0*/  FMUL.FTZ R2, R12, c[0x0][0x320] ;  /* 0x0000c8000c027a20 */ /* 0x000ff00000410000 */
[----:B------:R-:W4:Y:S01]  /*119d0*/  MUFU.TANH R157, R2 ;  /* 0x00000002009d7308 */ /* 0x000f220000002400 */
[----:B-1----:R-:W-:Y:S09]  /*119e0*/  FMUL.FTZ R0, R5, c[0x0][0x320] ;  /* 0x0000c80005007a20 */ /* 0x002ff20000410000 */
[----:B------:R1:W1:Y:S10]  /*119f0*/  MUFU.TANH R164, R0 ;  /* 0x0000000000a47308 */ /* 0x0002740000002400 */
[----:B------:R5:W2:Y:S01]  /*11a00*/  MUFU.TANH R163, R3 ;  /* 0x0000000300a37308 */ /* 0x000aa20000002400 */
[----:B-1----:R-:W-:Y:S09]  /*11a10*/  FMUL.FTZ R0, R6, c[0x0][0x320] ;  /* 0x0000c80006007a20 */ /* 0x002ff20000410000 */
[----:B------:R1:W1:Y:S01]  /*11a20*/  MUFU.TANH R166, R0 ;  /* 0x0000000000a67308 */ /* 0x0002620000002400 */
[----:B-----5:R-:W-:Y:S09]  /*11a30*/  FMUL.FTZ R3, R19, c[0x0][0x320] ;  /* 0x0000c80013037a20 */ /* 0x020ff20000410000 */
[----:B------:R-:W2:Y:S01]  /*11a40*/  MUFU.TANH R153, R3 ;  /* 0x0000000300997308 */ /* 0x000ea20000002400 */
[----:B-1----:R-:W-:Y:S02]  /*11a50*/  FMUL.FTZ R0, R7, c[0x0][0x320] ;  /* 0x0000c80007007a20 */ /* 0x002fe40000410000 */
[----:B------:R-:W1:Y:S07]  /*11a60*/  LDSM.16.M88.4 R4, [R171+0x5000] ;  /* 0x00500000ab04783b */ /* 0x000e6e0000000200 */
[----:B------:R5:W1:Y:S02]  /*11a70*/  MUFU.TANH R167, R0 ;  /* 0x0000000000a77308 */ /* 0x000a640000002400 */
[----:B-----5:R-:W-:Y:S08]  /*11a80*/  FMUL.FTZ R0, R8, c[0x0][0x320] ;  /* 0x0000c80008007a20 */ /* 0x020ff00000410000 */
[----:B------:R5:W2:Y:S01]  /*11a90*/  MUFU.TANH R162, R0 ;  /* 0x0000000000a27308 */ /* 0x000aa20000002400 */
[C---:B-1----:R-:W-:Y:S07]  /*11aa0*/  HMMA.16816.F32 R20, R144.reuse, R4, R20 ;  /* 0x000000049014723c */ /* 0x042fee0000001814 */
[----:B------:R-:W-:Y:S01]  /*11ab0*/  FMUL.FTZ R4, R18, c[0x0][0x320] ;  /* 0x0000c80012047a20 */ /* 0x000fe20000410000 */
[C---:B------:R-:W-:Y:S03]  /*11ac0*/  HMMA.16816.F32 R24, R144.reuse, R6, R24 ;  /* 0x000000069018723c */ /* 0x040fe60000001818 */
[----:B------:R-:W1:Y:S01]  /*11ad0*/  MUFU.TANH R154, R4 ;  /* 0x00000004009a7308 */ /* 0x000e620000002400 */
[----:B-----5:R-:W-:Y:S02]  /*11ae0*/  FMUL.FTZ R0, R9, c[0x0][0x320] ;  /* 0x0000c80009007a20 */ /* 0x020fe40000410000 */
[----:B------:R-:W5:Y:S02]  /*11af0*/  LDSM.16.M88.4 R8, [R171+0x5800] ;  /* 0x00580000ab08783b */ /* 0x000f640000000200 */
[----:B------:R-:W-:Y:S05]  /*11b00*/  DEPBAR.LE SB0, 0x0 ;  /* 0x000080000000791a */ /* 0x000fea0000000000 */
[----:B------:R1:W1:Y:S01]  /*11b10*/  MUFU.TANH R160, R0 ;  /* 0x0000000000a07308 */ /* 0x0002620000002400 */
[----:B------:R-:W-:Y:S02]  /*11b20*/  BAR.SYNC.DEFER_BLOCKING 0x0 ;  /* 0x0000000000007b1d */ /* 0x000fe40000010000 */
[----:B------:R-:W-:Y:S07]  /*11b30*/  FMUL.FTZ R2, R21, c[0x0][0x320] ;  /* 0x0000c80015027a20 */ /* 0x000fee0000410000 */
[----:B------:R-:W2:Y:S01]  /*11b40*/  MUFU.TANH R148, R2 ;  /* 0x0000000200947308 */ /* 0x000ea20000002400 */
[----:B-1----:R-:W-:Y:S09]  /*11b50*/  FMUL.FTZ R0, R13, c[0x0][0x320] ;  /* 0x0000c8000d007a20 */ /* 0x002ff20000410000 */
[----:B------:R1:W1:Y:S01]  /*11b60*/  MUFU.TANH R156, R0 ;  /* 0x00000000009c7308 */ /* 0x0002620000002400 */
[C---:B-----5:R-:W-:Y:S08]  /*11b70*/  HMMA.16816.F32 R28, R144.reuse, R8, R28 ;  /* 0x00000008901c723c */ /* 0x060ff0000000181c */
[----:B------:R-:W-:Y:S04]  /*11b80*/  HMMA.16816.F32 R32, R144, R10, R32 ;  /* 0x0000000a9020723c */ /* 0x000fe80000001820 */
[----:B-1----:R-:W-:Y:S04]  /*11b90*/  FMUL.FTZ R0, R14, c[0x0][0x320] ;  /* 0x0000c8000e007a20 */ /* 0x002fe80000410000 */
        /* <DEDUP_REMOVED lines=39> */
[----:B------:R-:W-:Y:S01]  /*11e10*/  ISETP.GT.AND P0, PT, R213, 0x3f, PT ;  /* 0x0000003fd500780c */ /* 0x000fe20003f04270 */
[----:B------:R-:W-:Y:S01]  /*11e20*/  IMAD R2, R195, 0x40, R234 ;  /* 0x00000040c3027824 */ /* 0x000fe200078e02ea */
[----:B------:R-:W-:Y:S01]  /*11e30*/  SHF.L.U64.HI R14, R208, 0x1, R223 ;  /* 0x00000001d00e7819 */ /* 0x000fe200000102df */
[----:B------:R-:W-:Y:S01]  /*11e40*/  IMAD.MOV.U32 R192, RZ, RZ, RZ ;  /* 0x000000ffffc07224 */ /* 0x000fe200078e00ff */
[----:B------:R-:W-:Y:S01]  /*11e50*/  ISETP.NE.AND P1, PT, R0, c[0x0][0x2b8], PT ;  /* 0x0000ae0000007a0c */ /* 0x000fe20003f25270 */
[----:B------:R-:W-:Y:S01]  /*11e60*/  IMAD.SHL.U32 R12, R208, 0x2, RZ ;  /* 0x00000002d00c7824 */ /* 0x000fe200078e00ff */
[----:B------:R-:W-:Y:S01]  /*11e70*/  IADD3 R2, R2, -0x40, R213 ;  /* 0xffffffc002027810 */ /* 0x000fe20007ffe0d5 */
[C---:B------:R-:W-:Y:S01]  /*11e80*/  IMAD.SHL.U32 R11, R207.reuse, 0x2, RZ ;  /* 0x00000002cf0b7824 */ /* 0x040fe200078e00ff */
[----:B------:R-:W-:Y:S01]  /*11e90*/  SHF.L.U64.HI R13, R207, 0x1, R224 ;  /* 0x00000001cf0d7819 */ /* 0x000fe200000102e0 */
[C---:B------:R-:W-:Y:S01]  /*11ea0*/  IMAD.SHL.U32 R9, R210.reuse, 0x2, RZ ;  /* 0x00000002d2097824 */ /* 0x040fe200078e00ff */
[----:B------:R-:W-:Y:S01]  /*11eb0*/  SHF.L.U64.HI R10, R210, 0x1, R211 ;  /* 0x00000001d20a7819 */ /* 0x000fe200000102d3 */
[----:B------:R-:W-:Y:S06]  /*11ec0*/  IMAD.MOV.U32 R0, RZ, RZ, R2 ;  /* 0x000000ffff007224 */ /* 0x000fec00078e0002 */
        /* <DEDUP_REMOVED lines=8> */
[----:B------:R-:W-:Y:S01]  /*11f50*/  IMAD.WIDE.U32 R2, R194, c[0x0][0x1e0], RZ ;  /* 0x00007800c2027a25 */ /* 0x000fe200078e00ff */
        /* <DEDUP_REMOVED lines=15> */
.L_x_350:
        /* <DEDUP_REMOVED lines=18> */
.L_x_351:
[C---:B---3--:R-:W-:Y:S02]  /*12170*/  IADD3 R2, -R102.reuse, 0x10, RZ ;  /* 0x0000001066027810 */ /* 0x048fe40007ffe1ff */
[----:B------:R-:W-:Y:S02]  /*12180*/  ISETP.NE.U32.AND P0, PT, R102, RZ, PT ;  /* 0x000000ff6600720c */ /* 0x000fe40003f05070 */
[----:B------:R-:W-:Y:S04]  /*12190*/  LOP3.LUT R2, R2, 0xf, RZ, 0xc0, !PT ;  /* 0x0000000f02027812 */ /* 0x000fe800078ec0ff */
[----:B--2---:R-:W-:Y:S04]  /*121a0*/  IADD3 R2, P2, P1, R2, R0, R9 ;  /* 0x0000000002027210 */ /* 0x004fe8000795e009 */
[----:B----4-:R-:W-:Y:S02]  /*121b0*/  IADD3.X R3, RZ, R4, R10, P2, P1 ;  /* 0x00000004ff037210 */ /* 0x010fe400017e240a */
[----:B------:R-:W-:Y:S03]  /*121c0*/  IADD3 R6, P1, R0, R11, RZ ;  /* 0x0000000b00067210 */ /* 0x000fe60007f3e0ff */
[----:B------:R-:W-:Y:S01]  /*121d0*/  @!PT LDS RZ, [RZ] ;  /* 0x00000000fffff984 */ /* 0x000fe20000000800 */
[----:B------:R-:W-:Y:S01]  /*121e0*/  @!PT LDS RZ, [RZ] ;  /* 0x00000000fffff984 */ /* 0x000fe20000000800 */
[----:B------:R-:W-:Y:S01]  /*121f0*/  @!PT LDS RZ, [RZ] ;  /* 0x00000000fffff984 */ /* 0x000fe20000000800 */
[----:B------:R2:W-:Y:S02]  /*12200*/  LDGSTS.E.BYPASS.LTC128B.128.ZFILL [R191+0x7100], [R2.64], P0 ;  /* 0x0710000002bf7fae */ /* 0x0005e40008141d4a */
[----:B------:R-:W-:Y:S05]  /*12210*/  IMAD.X R7, R4, 0x1, R13, P1 ;  /* 0x0000000104077824 */ /* 0x000fea00008e060d */
[----:B------:R3:W-:Y:S01]  /*12220*/  LDGSTS.E.BYPASS.LTC128B.128 [R191+0x9100], [R6.64], !P3 ;  /* 0x0910000006bf7fae */ /* 0x0007e2000d901d4a */
[----:B--2---:R-:W-:Y:S05]  /*12230*/  IADD3 R2, P0, R0, R12, RZ ;  /* 0x0000000c00027210 */ /* 0x004fea0007f1e0ff */
[----:B------:R-:W-:Y:S05]  /*12240*/  IMAD.X R3, R4, 0x1, R14, P0 ;  /* 0x0000000104037824 */ /* 0x000fea00000e060e */
[----:B------:R3:W-:Y:S03]  /*12250*/  LDGSTS.E.BYPASS.LTC128B.128 [R191+0xb100], [R2.64], !P4 ;  /* 0x0b10000002bf7fae */ /* 0x0007e6000e101d4a */
.L_x_271:
[----:B--234-:R-:W-:Y:S05]  /*12260*/  BSYNC B0 ;  /* 0x0000000000007941 */ /* 0x01cfea0003800000 */
.L_x_270:
        /* <DEDUP_REMOVED lines=34> */
[----:B------:R-:W1:Y:S02]  /*12490*/  SHFL.BFLY PT, R0, R4, 0x2, 0x1f ;  /* 0x0c401f0004007f89 */ /* 0x000e6400000e0000 */
[----:B-1----:R-:W-:Y:S05]  /*124a0*/  FMNMX.FTZ R0, R4, R0, !PT ;  /* 0x0000000004007209 */ /* 0x002fea0007810000 */
[----:B------:R-:W1:Y:S02]  /*124b0*/  SHFL.BFLY PT, R2, R0, 0x1, 0x1f ;  /* 0x0c201f0000027f89 */ /* 0x000e6400000e0000 */
[----:B-1----:R-:W-:Y:S02]  /*124c0*/  FMNMX.FTZ R102, R0, R2, !PT ;  /* 0x0000000200667209 */ /* 0x002fe40007810000 */
[----:B------:R-:W1:Y:S02]  /*124d0*/  SHFL.BFLY PT, R0, R5, 0x2, 0x1f ;  /* 0x0c401f0005007f89 */ /* 0x000e6400000e0000 */
[----:B-1----:R-:W-:Y:S05]  /*124e0*/  FMNMX.FTZ R4, R5, R0, !PT ;  /* 0x0000000005047209 */ /* 0x002fea0007810000 */
[----:B------:R1:W2:Y:S02]  /*124f0*/  SHFL.BFLY PT, R0, R4, 0x1, 0x1f ;  /* 0x0c201f0004007f89 */ /* 0x0002a400000e0000 */
.L_x_352:
[----:B--2---:R-:W-:Y:S01]  /*12500*/  FMNMX.FTZ R3, R0, R4, !PT ;  /* 0x0000000400037209 */ /* 0x004fe20007810000 */
[C---:B------:R-:W-:Y:S01]  /*12510*/  FADD.FTZ R0, -R102.reuse, R103 ;  /* 0x0000006766007221 */ /* 0x040fe20000010100 */
[----:B------:R-:W-:Y:S01]  /*12520*/  WARPSYNC 0xffffffff ;  /* 0xffffffff00007948 */ /* 0x000fe20003800000 */
[----:B-1----:R-:W-:Y:S01]  /*12530*/  FMUL.FTZ R4, R102, c[0x0][0x2d0] ;  /* 0x0000b40066047a20 */ /* 0x002fe20000410000 */
[----:B------:R-:W-:Y:S01]  /*12540*/  ISETP.GT.AND P0, PT, R195, R216, PT ;  /* 0x000000d8c300720c */ /* 0x000fe20003f04270 */
[----:B------:R-:W-:Y:S02]  /*12550*/  FMUL.FTZ R0, R0, c[0x0][0x2d0] ;  /* 0x0000b40000007a20 */ /* 0x000fe40000410000 */
[--C-:B------:R-:W-:Y:S02]  /*12560*/  FFMA.FTZ R7, R161, c[0x0][0x2d0], -R4.reuse ;  /* 0x0000b400a1077a23 */ /* 0x100fe40000010804 */
[--C-:B------:R-:W-:Y:S01]  /*12570*/  FFMA.FTZ R155, R155, c[0x0][0x2d0], -R4.reuse ;  /* 0x0000b4009b9b7a23 */ /* 0x100fe20000010804 */
        /* <DEDUP_REMOVED lines=16> */
[----:B------:R-:W-:Y:S03]  /*12680*/  FFMA.FTZ R156, R156, c[0x0][0x2d0], -R4 ;  /* 0x0000b4009c9c7a23 */ /* 0x000fe60000010804 */
[----:B------:R-:W-:Y:S10]  /*12690*/  MUFU.EX2 R4, R7 ;  /* 0x0000000700047308 */ /* 0x000ff40000000800 */
[----:B------:R-:W1:Y:S02]  /*126a0*/  MUFU.EX2 R6, R6 ;  /* 0x0000000600067308 */ /* 0x000e640000000800 */
[----:B-1----:R-:W-:Y:S01]  /*126b0*/  F2FP.PACK_AB R144, R6, R4 ;  /* 0x000000040690723e */ /* 0x002fe200000000ff */
[----:B------:R-:W-:Y:S01]  /*126c0*/  FFMA.FTZ R0, R2, R206, R4 ;  /* 0x000000ce02007223 */ /* 0x000fe20000010004 */
[----:B------:R-:W-:Y:S01]  /*126d0*/  F2FP.PACK_AB R146, R8, R9 ;  /* 0x000000090892723e */ /* 0x000fe200000000ff */
[C---:B------:R-:W-:Y:S02]  /*126e0*/  FMUL.FTZ R4, R3.reuse, c[0x0][0x2d0] ;  /* 0x0000b40003047a20 */ /* 0x040fe40000410000 */
[----:B------:R-:W-:Y:S02]  /*126f0*/  FADD.FTZ R7, R6, R0 ;  /* 0x0000000006077221 */ /* 0x000fe40000010000 */
[----:B------:R-:W-:Y:S02]  /*12700*/  FADD.FTZ R0, -R3, R104 ;  /* 0x0000006803007221 */ /* 0x000fe40000010100 */
[----:B------:R-:W-:Y:S02]  /*12710*/  FMUL.FTZ R32, R2, R108 ;  /* 0x0000006c02207220 */ /* 0x000fe40000410000 */
[----:B------:R-:W-:Y:S02]  /*12720*/  FMUL.FTZ R0, R0, c[0x0][0x2d0] ;  /* 0x0000b40000007a20 */ /* 0x000fe40000410000 */
[----:B------:R-:W-:Y:S02]  /*12730*/  FMUL.FTZ R33, R2, R109 ;  /* 0x0000006d02217220 */ /* 0x000fe40000410000 */
[--C-:B------:R-:W-:Y:S02]  /*12740*/  FFMA.FTZ R5, R166, c[0x0][0x2d0], -R4.reuse ;  /* 0x0000b400a6057a23 */ /* 0x100fe40000010804 */
[----:B------:R-:W1:Y:S01]  /*12750*/  MUFU.EX2 R0, R0 ;  /* 0x0000000000007308 */ /* 0x000e620000000800 */
[--C-:B------:R-:W-:Y:S02]  /*12760*/  FFMA.FTZ R6, R167, c[0x0][0x2d0], -R4.reuse ;  /* 0x0000b400a7067a23 */ /* 0x100fe40000010804 */
[--C-:B------:R-:W-:Y:S02]  /*12770*/  FFMA.FTZ R103, R165, c[0x0][0x2d0], -R4.reuse ;  /* 0x0000b400a5677a23 */ /* 0x100fe40000010804 */
[--C-:B------:R-:W-:Y:S02]  /*12780*/  FFMA.FTZ R104, R163, c[0x0][0x2d0], -R4.reuse ;  /* 0x0000b400a3687a23 */ /* 0x100fe40000010804 */
[--C-:B------:R-:W-:Y:S02]  /*12790*/  FFMA.FTZ R160, R25, c[0x0][0x2d0], -R4.reuse ;  /* 0x0000b40019a07a23 */ /* 0x100fe40000010804 */
[--C-:B------:R-:W-:Y:S01]  /*127a0*/  FFMA.FTZ R163, R21, c[0x0][0x2d0], -R4.reuse ;  /* 0x0000b40015a37a23 */ /* 0x100fe20000010804 */
[----:B------:R2:W-:Y:S01]  /*127b0*/  MUFU.EX2 R10, R5 ;  /* 0x00000005000a7308 */ /* 0x0005e20000000800 */
[--C-:B------:R-:W-:Y:S02]  /*127c0*/  FFMA.FTZ R151, R159, c[0x0][0x2d0], -R4.reuse ;  /* 0x0000b4009f977a23 */ /* 0x100fe40000010804 */
[--C-:B------:R-:W-:Y:S02]  /*127d0*/  FFMA.FTZ R159, R26, c[0x0][0x2d0], -R4.reuse ;  /* 0x0000b4001a9f7a23 */ /* 0x100fe40000010804 */
[--C-:B------:R-:W-:Y:S02]  /*127e0*/  FFMA.FTZ R148, R158, c[0x0][0x2d0], -R4.reuse ;  /* 0x0000b4009e947a23 */ /* 0x100fe40000010804 */
[--C-:B------:R-:W-:Y:S02]  /*127f0*/  FFMA.FTZ R154, R154, c[0x0][0x2d0], -R4.reuse ;  /* 0x0000b4009a9a7a23 */ /* 0x100fe40000010804 */
[--C-:B------:R-:W-:Y:S02]  /*12800*/  FFMA.FTZ R153, R153, c[0x0][0x2d0], -R4.reuse ;  /* 0x0000b40099997a23 */ /* 0x100fe40000010804 */
[--C-:B------:R-:W-:Y:S02]  /*12810*/  FFMA.FTZ R158, R150, c[0x0][0x2d0], -R4.reuse ;  /* 0x0000b400969e7a23 */ /* 0x100fe40000010804 */
[--C-:B------:R-:W-:Y:S02]  /*12820*/  FFMA.FTZ R150, R149, c[0x0][0x2d0], -R4.reuse ;  /* 0x0000b40095967a23 */ /* 0x100fe40000010804 */
[C---:B-1----:R-:W-:Y:S02]  /*12830*/  FMUL.FTZ R34, R0.reuse, R110 ;  /* 0x0000006e00227220 */ /* 0x042fe40000410000 */
[----:B------:R-:W-:Y:S02]  /*12840*/  FMUL.FTZ R35, R0, R111 ;  /* 0x0000006f00237220 */ /* 0x000fe40000410000 */
[----:B------:R-:W1:Y:S01]  /*12850*/  LDSM.16.MT88.4 R108, [R169] ;  /* 0x00000000a96c783b */ /* 0x000e620000004200 */
[--C-:B------:R-:W-:Y:S02]  /*12860*/  FFMA.FTZ R165, R20, c[0x0][0x2d0], -R4.reuse ;  /* 0x0000b40014a57a23 */ /* 0x100fe40000010804 */
[--C-:B------:R-:W-:Y:S02]  /*12870*/  FFMA.FTZ R166, R19, c[0x0][0x2d0], -R4.reuse ;  /* 0x0000b40013a67a23 */ /* 0x100fe40000010804 */
[----:B------:R-:W-:Y:S02]  /*12880*/  FFMA.FTZ R167, R18, c[0x0][0x2d0], -R4 ;  /* 0x0000b40012a77a23 */ /* 0x000fe40000010804 */
[----:B------:R-:W-:Y:S02]  /*12890*/  FADD.FTZ R4, R9, R7 ;  /* 0x0000000709047221 */ /* 0x000fe40000010000 */
[----:B------:R-:W3:Y:S01]  /*128a0*/  MUFU.EX2 R7, R6 ;  /* 0x0000000600077308 */ /* 0x000ee20000000800 */
[C---:B------:R-:W-:Y:S02]  /*128b0*/  FMUL.FTZ R18, R0.reuse, R126 ;  /* 0x0000007e00127220 */ /* 0x040fe40000410000 */
[----:B------:R-:W-:Y:S02]  /*128c0*/  FMUL.FTZ R19, R0, R127 ;  /* 0x0000007f00137220 */ /* 0x000fe40000410000 */
[----:B------:R-:W-:Y:S02]  /*128d0*/  FADD.FTZ R149, R8, R4 ;  /* 0x0000000408957221 */ /* 0x000fe40000010000 */
[C---:B------:R-:W-:Y:S02]  /*128e0*/  FMUL.FTZ R4, R2.reuse, R136 ;  /* 0x0000008802047220 */ /* 0x040fe40000410000 */
[C---:B--2---:R-:W-:Y:S01]  /*128f0*/  FMUL.FTZ R5, R2.reuse, R137 ;  /* 0x0000008902057220 */ /* 0x044fe20000410000 */
[----:B------:R-:W-:Y:S01]  /*12900*/  MUFU.EX2 R126, R103 ;  /* 0x00000067007e7308 */ /* 0x000fe20000000800 */
[C---:B------:R-:W-:Y:S02]  /*12910*/  FMUL.FTZ R17, R2.reuse, R125 ;  /* 0x0000007d02117220 */ /* 0x040fe40000410000 */
[C---:B------:R-:W-:Y:S02]  /*12920*/  FMUL.FTZ R8, R2.reuse, R132 ;  /* 0x0000008402087220 */ /* 0x040fe40000410000 */
[----:B------:R-:W-:Y:S02]  /*12930*/  FMUL.FTZ R9, R2, R133 ;  /* 0x0000008502097220 */ /* 0x000fe40000410000 */
[----:B------:R-:W-:Y:S02]  /*12940*/  FMUL.FTZ R11, R0, R135 ;  /* 0x00000087000b7220 */ /* 0x000fe40000410000 */
[C---:B------:R-:W-:Y:S01]  /*12950*/  FMUL.FTZ R12, R2.reuse, R128 ;  /* 0x00000080020c7220 */ /* 0x040fe20000410000 */
[----:B------:R-:W2:Y:S01]  /*12960*/  MUFU.EX2 R127, R104 ;  /* 0x00000068007f7308 */ /* 0x000ea20000000800 */
[----:B------:R-:W-:Y:S02]  /*12970*/  FMUL.FTZ R13, R2, R129 ;  /* 0x00000081020d7220 */ /* 0x000fe40000410000 */
[C---:B------:R-:W-:Y:S01]  /*12980*/  FMUL.FTZ R14, R0.reuse, R130 ;  /* 0x00000082000e7220 */ /* 0x040fe20000410000 */
[C---:B---3--:R-:W-:Y:S01]  /*12990*/  F2FP.PACK_AB R145, R7.reuse, R10 ;  /* 0x0000000a0791723e */ /* 0x048fe200000000ff */
[C---:B------:R-:W-:Y:S02]  /*129a0*/  FFMA.FTZ R6, R0.reuse, R202, R10 ;  /* 0x000000ca00067223 */ /* 0x040fe4000001000a */
[C---:B------:R-:W-:Y:S02]  /*129b0*/  FMUL.FTZ R10, R0.reuse, R134 ;  /* 0x00000086000a7220 */ /* 0x040fe40000410000 */
[----:B------:R-:W-:Y:S01]  /*129c0*/  FADD.FTZ R125, R7, R6 ;  /* 0x00000006077d7221 */ /* 0x000fe20000010000 */
[----:B------:R-:W-:Y:S01]  /*129d0*/  LDSM.16.MT88.4 R132, [R169+0x1800] ;  /* 0x00180000a984783b */ /* 0x000fe20000004200 */
[C---:B------:R-:W-:Y:S01]  /*129e0*/  FMUL.FTZ R6, R0.reuse, R138 ;  /* 0x0000008a00067220 */ /* 0x040fe20000410000 */
[----:B------:R-:W-:Y:S01]  /*129f0*/  MUFU.EX2 R104, R152 ;  /* 0x0000009800687308 */ /* 0x000fe20000000800 */
[C---:B------:R-:W-:Y:S02]  /*12a00*/  FMUL.FTZ R7, R0.reuse, R139 ;  /* 0x0000008b00077220 */ /* 0x040fe40000410000 */
[----:B------:R-:W-:Y:S02]  /*12a10*/  FMUL.FTZ R15, R0, R131 ;  /* 0x00000083000f7220 */ /* 0x000fe40000410000 */
[C---:B------:R-:W-:Y:S02]  /*12a20*/  FMUL.FTZ R16, R2.reuse, R124 ;  /* 0x0000007c02107220 */ /* 0x040fe40000410000 */
[----:B------:R-:W-:Y:S02]  /*12a30*/  FMUL.FTZ R21, R2, R121 ;  /* 0x0000007902157220 */ /* 0x000fe40000410000 */
[C---:B------:R-:W-:Y:S01]  /*12a40*/  FMUL.FTZ R22, R0.reuse, R122 ;  /* 0x0000007a00167220 */ /* 0x040fe20000410000 */
[----:B------:R-:W-:Y:S01]  /*12a50*/  MUFU.EX2 R124, R196 ;  /* 0x000000c4007c7308 */ /* 0x000fe20000000800 */
[----:B------:R-:W-:Y:S01]  /*12a60*/  FMUL.FTZ R23, R0, R123 ;  /* 0x0000007b00177220 */ /* 0x000fe20000410000 */
[----:B--2---:R-:W-:Y:S01]  /*12a70*/  F2FP.PACK_AB R147, R127, R126 ;  /* 0x0000007e7f93723e */ /* 0x004fe200000000ff */
[----:B------:R-:W-:Y:S02]  /*12a80*/  FMUL.FTZ R25, R2, R117 ;  /* 0x0000007502197220 */ /* 0x000fe40000410000 */
[C---:B------:R-:W-:Y:S02]  /*12a90*/  FMUL.FTZ R26, R0.reuse, R118 ;  /* 0x00000076001a7220 */ /* 0x040fe40000410000 */
[----:B------:R-:W-:Y:S02]  /*12aa0*/  FMUL.FTZ R27, R0, R119 ;  /* 0x00000077001b7220 */ /* 0x000fe40000410000 */
[C---:B-1----:R-:W-:Y:S01]  /*12ab0*/  HMMA.16816.F32 R4, R144.reuse, R108, R4 ;  /* 0x0000006c9004723c */ /* 0x042fe20000001804 */
[----:B------:R-:W-:Y:S04]  /*12ac0*/  MUFU.EX2 R152, R150 ;  /* 0x0000009600987308 */ /* 0x000fe80000000800 */
[C---:B------:R-:W-:Y:S02]  /*12ad0*/  FMUL.FTZ R28, R2.reuse, R112 ;  /* 0x00000070021c7220 */ /* 0x040fe40000410000 */
[----:B------:R-:W-:Y:S01]  /*12ae0*/  FMUL.FTZ R29, R2, R113 ;  /* 0x00000071021d7220 */ /* 0x000fe20000410000 */
[C---:B------:R-:W-:Y:S01]  /*12af0*/  HMMA.16816.F32 R8, R144.reuse, R110, R8 ;  /* 0x0000006e9008723c */ /* 0x040fe20000001808 */
[----:B------:R-:W1:Y:S02]  /*12b00*/  LDSM.16.MT88.4 R108, [R170] ;  /* 0x00000000aa6c783b */ /* 0x000e640000004200 */
[----:B------:R-:W-:Y:S01]  /*12b10*/  MUFU.EX2 R150, R160 ;  /* 0x000000a000967308 */ /* 0x000fe20000000800 */
[C---:B------:R-:W-:Y:S02]  /*12b20*/  FMUL.FTZ R30, R0.reuse, R114 ;  /* 0x00000072001e7220 */ /* 0x040fe40000410000 */
[----:B------:R-:W-:Y:S02]  /*12b30*/  FMUL.FTZ R31, R0, R115 ;  /* 0x00000073001f7220 */ /* 0x000fe40000410000 */
[C---:B------:R-:W-:Y:S01]  /*12b40*/  FMUL.FTZ R20, R2.reuse, R120 ;  /* 0x0000007802147220 */ /* 0x040fe20000410000 */
[----:B------:R-:W-:Y:S03]  /*12b50*/  LDSM.16.MT88.4 R112, [R169+0x800] ;  /* 0x00080000a970783b */ /* 0x000fe60000004200 */
        /* <DEDUP_REMOVED lines=15> */
[----:B------:R-:W-:Y:S02]  /*12c50*/  FMUL.FTZ R47, R0, R47 ;  /* 0x0000002f002f7220 */ /* 0x000fe40000410000 */
[C---:B------:R-:W-:Y:S02]  /*12c60*/  FMUL.FTZ R48, R2.reuse, R48 ;  /* 0x0000003002307220 */ /* 0x040fe40000410000 */
[----:B------:R-:W-:Y:S01]  /*12c70*/  FMUL.FTZ R49, R2, R49 ;  /* 0x0000003102317220 */ /* 0x000fe20000410000 */
[C---:B-1----:R-:W-:Y:S02]  /*12c80*/  HMMA.16816.F32 R12, R144.reuse, R108, R12 ;  /* 0x0000006c900c723c */ /* 0x042fe4000000180c */
[----:B------:R-:W-:Y:S01]  /*12c90*/  MUFU.EX2 R157, R151 ;  /* 0x00000097009d7308 */ /* 0x000fe20000000800 */
[C---:B------:R-:W-:Y:S02]  /*12ca0*/  FMUL.FTZ R50, R0.reuse, R50 ;  /* 0x0000003200327220 */ /* 0x040fe40000410000 */
[----:B------:R-:W-:Y:S02]  /*12cb0*/  FMUL.FTZ R51, R0, R51 ;  /* 0x0000003300337220 */ /* 0x000fe40000410000 */
[C---:B------:R-:W-:Y:S01]  /*12cc0*/  FMUL.FTZ R52, R2.reuse, R52 ;  /* 0x0000003402347220 */ /* 0x040fe20000410000 */
[C---:B------:R-:W-:Y:S01]  /*12cd0*/  HMMA.16816.F32 R16, R144.reuse, R110, R16 ;  /* 0x0000006e9010723c */ /* 0x040fe20000001810 */
[----:B------:R-:W1:Y:S03]  /*12ce0*/  LDSM.16.MT88.4 R108, [R173] ;  /* 0x00000000ad6c783b */ /* 0x000e660000004200 */
[----:B------:R-:W-:Y:S01]  /*12cf0*/  FMUL.FTZ R53, R2, R53 ;  /* 0x0000003502357220 */ /* 0x000fe20000410000 */
[----:B------:R-:W-:Y:S01]  /*12d00*/  MUFU.EX2 R151, R159 ;  /* 0x0000009f00977308 */ /* 0x000fe20000000800 */
[C---:B------:R-:W-:Y:S02]  /*12d10*/  FMUL.FTZ R54, R0.reuse, R54 ;  /* 0x0000003600367220 */ /* 0x040fe40000410000 */
[----:B------:R-:W-:Y:S04]  /*12d20*/  FMUL.FTZ R55, R0, R55 ;  /* 0x0000003700377220 */ /* 0x000fe80000410000 */
[C---:B------:R-:W-:Y:S02]  /*12d30*/  FMUL.FTZ R56, R2.reuse, R56 ;  /* 0x0000003802387220 */ /* 0x040fe40000410000 */
[----:B------:R-:W-:Y:S01]  /*12d40*/  FMUL.FTZ R57, R2, R57 ;  /* 0x0000003902397220 */ /* 0x000fe20000410000 */
        /* <DEDUP_REMOVED lines=12> */
[----:B------:R-:W-:Y:S01]  /*12e10*/  MUFU.EX2 R153, R158 ;  /* 0x0000009e00997308 */ /* 0x000fe20000000800 */
        /* <DEDUP_REMOVED lines=8> */
[----:B------:R-:W1:Y:S03]  /*12ea0*/  LDSM.16.MT88.4 R108, [R172] ;  /* 0x00000000ac6c783b */ /* 0x000e660000004200 */
[C---:B------:R-:W-:Y:S02]  /*12eb0*/  FMUL.FTZ R74, R0.reuse, R74 ;  /* 0x0000004a004a7220 */ /* 0x040fe40000410000 */
[----:B------:R-:W-:Y:S02]  /*12ec0*/  FMUL.FTZ R75, R0, R75 ;  /* 0x0000004b004b7220 */ /* 0x000fe40000410000 */
[C---:B------:R-:W-:Y:S04]  /*12ed0*/  FMUL.FTZ R76, R2.reuse, R76 ;  /* 0x0000004c024c7220 */ /* 0x040fe80000410000 */
[----:B------:R-:W-:Y:S02]  /*12ee0*/  FMUL.FTZ R77, R2, R77 ;  /* 0x0000004d024d7220 */ /* 0x000fe40000410000 */
[C---:B------:R-:W-:Y:S02]  /*12ef0*/  FMUL.FTZ R78, R0.reuse, R78 ;  /* 0x0000004e004e7220 */ /* 0x040fe40000410000 */
        /* <DEDUP_REMOVED lines=12> */
[----:B------:R-:W-:Y:S01]  /*12fc0*/  FMUL.FTZ R91, R0, R91 ;  /* 0x0000005b005b7220 */ /* 0x000fe20000410000 */
[C---:B-1----:R-:W-:Y:S03]  /*12fd0*/  HMMA.16816.F32 R28, R144.reuse, R108, R28 ;  /* 0x0000006c901c723c */ /* 0x042fe6000000181c */
[C---:B------:R-:W-:Y:S02]  /*12fe0*/  FMUL.FTZ R92, R2.reuse, R92 ;  /* 0x0000005c025c7220 */ /* 0x040fe40000410000 */
[C---:B------:R-:W-:Y:S02]  /*12ff0*/  FMUL.FTZ R93, R2.reuse, R93 ;  /* 0x0000005d025d7220 */ /* 0x040fe40000410000 */
[C---:B------:R-:W-:Y:S01]  /*13000*/  FMUL.FTZ R96, R2.reuse, R96 ;  /* 0x0000006002607220 */ /* 0x040fe20000410000 */
[C---:B------:R-:W-:Y:S01]  /*13010*/  HMMA.16816.F32 R32, R144.reuse, R110, R32 ;  /* 0x0000006e9020723c */ /* 0x040fe20000001820 */
[----:B------:R-:W1:Y:S03]  /*13020*/  LDSM.16.MT88.4 R108, [R169+0x2000] ;  /* 0x00200000a96c783b */ /* 0x000e660000004200 */
[----:B------:R-:W-:Y:S02]  /*13030*/  FMUL.FTZ R97, R2, R97 ;  /* 0x0000006102617220 */ /* 0x000fe40000410000 */
[----:B------:R-:W3:Y:S01]  /*13040*/  MUFU.EX2 R2, R156 ;  /* 0x0000009c00027308 */ /* 0x000ee20000000800 */
[C---:B------:R-:W-:Y:S02]  /*13050*/  FMUL.FTZ R94, R0.reuse, R94 ;  /* 0x0000005e005e7220 */ /* 0x040fe40000410000 */
[C---:B------:R-:W-:Y:S03]  /*13060*/  FMUL.FTZ R95, R0.reuse, R95 ;  /* 0x0000005f005f7220 */ /* 0x040fe60000410000 */
[C---:B------:R-:W-:Y:S02]  /*13070*/  FMUL.FTZ R98, R0.reuse, R98 ;  /* 0x0000006200627220 */ /* 0x040fe40000410000 */
[----:B------:R-:W-:Y:S02]  /*13080*/  FMUL.FTZ R99, R0, R99 ;  /* 0x0000006300637220 */ /* 0x000fe40000410000 */
[----:B--2---:R-:W-:Y:S01]  /*13090*/  FADD.FTZ R0, R103, R149 ;  /* 0x0000009567007221 */ /* 0x004fe20000010000 */
[----:B------:R-:W2:Y:S10]  /*130a0*/  MUFU.EX2 R156, R148 ;  /* 0x00000094009c7308 */ /* 0x000eb40000000800 */
[----:B------:R-:W-:Y:S01]  /*130b0*/  MUFU.EX2 R149, R163 ;  /* 0x000000a300957308 */ /* 0x000fe20000000800 */
[----:B---3--:R-:W-:Y:S04]  /*130c0*/  FADD.FTZ R0, R2, R0 ;  /* 0x0000000002007221 */ /* 0x008fe80000010000 */
[----:B------:R-:W-:Y:S05]  /*130d0*/  FADD.FTZ R0, R116, R0 ;  /* 0x0000000074007221 */ /* 0x000fea0000010000 */
[----:B------:R-:W3:Y:S01]  /*130e0*/  MUFU.EX2 R148, R165 ;  /* 0x000000a500947308 */ /* 0x000ee20000000800 */
[----:B------:R-:W-:Y:S01]  /*130f0*/  FADD.FTZ R0, R104, R0 ;  /* 0x0000000068007221 */ /* 0x000fe20000010000 */
        /* <DEDUP_REMOVED lines=21> */
[C---:B-1----:R-:W-:Y:S07]  /*13250*/  HMMA.16816.F32 R92, R144.reuse, R108, R92 ;  /* 0x0000006c905c723c */ /* 0x042fee000000185c */
[----:B------:R-:W-:Y:S01]  /*13260*/  F2FP.PACK_AB R108, R2, R103 ;  /* 0x00000067026c723e */ /* 0x000fe200000000ff */
[----:B------:R-:W-:Y:S01]  /*13270*/  HMMA.16816.F32 R96, R144, R110, R96 ;  /* 0x0000006e9060723c */ /* 0x000fe20000001860 */
[----:B------:R-:W1:Y:S03]  /*13280*/  MUFU.EX2 R103, R193 ;  /* 0x000000c100677308 */ /* 0x000e660000000800 */
[----:B--2---:R-:W-:Y:S03]  /*13290*/  F2FP.PACK_AB R109, R156, R157 ;  /* 0x0000009d9c6d723e */ /* 0x004fe600000000ff */
[----:B------:R-:W-:Y:S02]  /*132a0*/  F2FP.PACK_AB R110, R104, R116 ;  /* 0x00000074686e723e */ /* 0x000fe400000000ff */
[----:B------:R-:W2:Y:S02]  /*132b0*/  LDSM.16.MT88.4 R116, [R170+0x800] ;  /* 0x00080000aa74783b */ /* 0x000ea40000004200 */
[----:B------:R-:W4:Y:S01]  /*132c0*/  MUFU.EX2 R2, R164 ;  /* 0x000000a400027308 */ /* 0x000f220000000800 */
[----:B------:R-:W-:Y:S02]  /*132d0*/  F2FP.PACK_AB R111, R154, R155 ;  /* 0x0000009b9a6f723e */ /* 0x000fe400000000ff */
[----:B---3--:R-:W-:Y:S05]  /*132e0*/  F2FP.PACK_AB R145, R148, R149 ;  /* 0x000000959491723e */ /* 0x008fea00000000ff */
[C---:B------:R-:W-:Y:S02]  /*132f0*/  HMMA.16816.F32 R4, R108.reuse, R112, R4 ;  /* 0x000000706c04723c */ /* 0x040fe40000001804 */
[----:B------:R-:W3:Y:S03]  /*13300*/  MUFU.EX2 R104, R161 ;  /* 0x000000a100687308 */ /* 0x000ee60000000800 */
[----:B-1----:R-:W-:Y:S03]  /*13310*/  FADD.FTZ R0, R103, R0 ;  /* 0x0000000067007221 */ /* 0x002fe60000010000 */
[C---:B------:R-:W-:Y:S01]  /*13320*/  HMMA.16816.F32 R8, R108.reuse, R114, R8 ;  /* 0x000000726c08723c */ /* 0x040fe20000001808 */
[----:B------:R-:W1:Y:S03]  /*13330*/  LDSM.16.MT88.4 R112, [R173+0x800] ;  /* 0x00080000ad70783b */ /* 0x000e660000004200 */
[----:B----4-:R-:W-:Y:S04]  /*13340*/  FADD.FTZ R0, R2, R0 ;  /* 0x0000000002007221 */ /* 0x010fe80000010000 */
[----:B------:R-:W-:Y:S04]  /*13350*/  FADD.FTZ R0, R120, R0 ;  /* 0x0000000078007221 */ /* 0x000fe80000010000 */
[----:B---3--:R-:W-:Y:S01]  /*13360*/  FADD.FTZ R0, R104, R0 ;  /* 0x0000000068007221 */ /* 0x008fe20000010000 */
[C---:B--2---:R-:W-:Y:S03]  /*13370*/  HMMA.16816.F32 R12, R108.reuse, R116, R12 ;  /* 0x000000746c0c723c */ /* 0x044fe6000000180c */
[----:B------:R-:W-:Y:S05]  /*13380*/  FADD.FTZ R0, R124, R0 ;  /* 0x000000007c007221 */ /* 0x000fea0000010000 */
        /* <DEDUP_REMOVED lines=30> */
[----:B------:R-:W-:Y:S01]  /*13570*/  HMMA.16816.F32 R96, R108, R118, R96 ;  /* 0x000000766c60723c */ /* 0x000fe20000001860 */
[----:B------:R-:W2:Y:S06]  /*13580*/  LDSM.16.MT88.4 R116, [R170+0x1000] ;  /* 0x00100000aa74783b */ /* 0x000eac0000004200 */
[----:B------:R-:W-:Y:S02]  /*13590*/  F2FP.PACK_AB R110, R104, R120 ;  /* 0x00000078686e723e */ /* 0x000fe400000000ff */
[----:B------:R-:W3:Y:S01]  /*135a0*/  LDSM.16.MT88.4 R120, [R173+0x1000] ;  /* 0x00100000ad78783b */ /* 0x000ee20000004200 */
[----:B------:R-:W-:Y:S02]  /*135b0*/  MUFU.EX2 R104, R199 ;  /* 0x000000c700687308 */ /* 0x000fe40000000800 */
[----:B------:R-:W-:Y:S02]  /*135c0*/  F2FP.PACK_AB R108, R2, R103 ;  /* 0x00000067026c723e */ /* 0x000fe400000000ff */
[----:B------:R-:W-:Y:S02]  /*135d0*/  F2FP.PACK_AB R109, R152, R153 ;  /* 0x00000099986d723e */ /* 0x000fe400000000ff */
[----:B------:R-:W-:Y:S04]  /*135e0*/  F2FP.PACK_AB R111, R150, R151 ;  /* 0x00000097966f723e */ /* 0x000fe800000000ff */
[----:B------:R-:W4:Y:S03]  /*135f0*/  MUFU.EX2 R2, R197 ;  /* 0x000000c500027308 */ /* 0x000f260000000800 */
[C---:B-1----:R-:W-:Y:S07]  /*13600*/  HMMA.16816.F32 R4, R108.reuse, R112, R4 ;  /* 0x000000706c04723c */ /* 0x042fee0000001804 */
[----:B------:R-:W1:Y:S01]  /*13610*/  MUFU.EX2 R103, R198 ;  /* 0x000000c600677308 */ /* 0x000e620000000800 */
[C---:B------:R-:W-:Y:S01]  /*13620*/  HMMA.16816.F32 R8, R108.reuse, R114, R8 ;  /* 0x000000726c08723c */ /* 0x040fe20000001808 */
[----:B------:R-:W5:Y:S07]  /*13630*/  LDSM.16.MT88.4 R112, [R172+0x1000] ;  /* 0x00100000ac70783b */ /* 0x000f6e0000004200 */
[C---:B--2---:R-:W-:Y:S04]  /*13640*/  HMMA.16816.F32 R12, R108.reuse, R116, R12 ;  /* 0x000000746c0c723c */ /* 0x044fe8000000180c */
[C---:B----4-:R-:W-:Y:S01]  /*13650*/  F2FP.PACK_AB R144, R2.reuse, R124 ;  /* 0x0000007c0290723e */ /* 0x050fe200000000ff */
[----:B------:R-:W-:Y:S02]  /*13660*/  FADD.FTZ R0, R2, R0 ;  /* 0x0000000002007221 */ /* 0x000fe40000010000 */
[----:B------:R-:W-:Y:S01]  /*13670*/  FADD.FTZ R2, R126, R125 ;  /* 0x0000007d7e027221 */ /* 0x000fe20000010000 */
[C---:B------:R-:W-:Y:S01]  /*13680*/  HMMA.16816.F32 R16, R108.reuse, R118, R16 ;  /* 0x000000766c10723c */ /* 0x040fe20000001810 */
[----:B------:R-:W2:Y:S03]  /*13690*/  LDSM.16.MT88.4 R116, [R169+0x3000] ;  /* 0x00300000a974783b */ /* 0x000ea60000004200 */
[----:B------:R-:W-:Y:S01]  /*136a0*/  FADD.FTZ R0, R104, R0 ;  /* 0x0000000068007221 */ /* 0x000fe20000010000 */
[C---:B-1----:R-:W-:Y:S02]  /*136b0*/  F2FP.PACK_AB R146, R103.reuse, R104 ;  /* 0x000000686792723e */ /* 0x042fe400000000ff */
[----:B------:R-:W-:Y:S01]  /*136c0*/  MUFU.EX2 R104, R166 ;  /* 0x000000a600687308 */ /* 0x000fe20000000800 */
[C---:B---3--:R-:W-:Y:S04]  /*136d0*/  HMMA.16816.F32 R20, R108.reuse, R120, R20 ;  /* 0x000000786c14723c */ /* 0x048fe80000001814 */
[----:B------:R-:W-:Y:S02]  /*136e0*/  FADD.FTZ R206, R103, R0 ;  /* 0x0000000067ce7221 */ /* 0x000fe40000010000 */
[----:B------:R-:W-:Y:S02]  /*136f0*/  FADD.FTZ R0, R127, R2 ;  /* 0x000000027f007221 */ /* 0x000fe40000010000 */
[C---:B------:R-:W-:Y:S01]  /*13700*/  HMMA.16816.F32 R24, R108.reuse, R122, R24 ;  /* 0x0000007a6c18723c */ /* 0x040fe20000001818 */
[----:B------:R-:W1:Y:S01]  /*13710*/  LDSM.16.MT88.4 R120, [R170+0x3000] ;  /* 0x00300000aa78783b */ /* 0x000e620000004200 */
[----:B------:R-:W3:Y:S02]  /*13720*/  MUFU.EX2 R103, R167 ;  /* 0x000000a700677308 */ /* 0x000ee40000000800 */
[----:B------:R-:W-:Y:S04]  /*13730*/  FADD.FTZ R0, R157, R0 ;  /* 0x000000009d007221 */ /* 0x000fe80000010000 */
[C---:B-----5:R-:W-:Y:S01]  /*13740*/  HMMA.16816.F32 R28, R108.reuse, R112, R28 ;  /* 0x000000706c1c723c */ /* 0x060fe2000000181c */
[----:B------:R-:W-:Y:S03]  /*13750*/  LDSM.16.MT88.4 R124, [R170+0x1800] ;  /* 0x00180000aa7c783b */ /* 0x000fe60000004200 */
[----:B------:R-:W-:Y:S04]  /*13760*/  FADD.FTZ R0, R156, R0 ;  /* 0x000000009c007221 */ /* 0x000fe80000010000 */
[C---:B------:R-:W-:Y:S01]  /*13770*/  HMMA.16816.F32 R32, R108.reuse, R114, R32 ;  /* 0x000000726c20723c */ /* 0x040fe20000001820 */
[----:B------:R-:W4:Y:S03]  /*13780*/  LDSM.16.MT88.4 R112, [R173+0x3000] ;  /* 0x00300000ad70783b */ /* 0x000f260000004200 */
[----:B------:R-:W-:Y:S04]  /*13790*/  FADD.FTZ R0, R155, R0 ;  /* 0x000000009b007221 */ /* 0x000fe80000010000 */
[----:B------:R-:W-:Y:S01]  /*137a0*/  FADD.FTZ R0, R154, R0 ;  /* 0x000000009a007221 */ /* 0x000fe20000010000 */
[C---:B--2---:R-:W-:Y:S03]  /*137b0*/  HMMA.16816.F32 R36, R108.reuse, R116, R36 ;  /* 0x000000746c24723c */ /* 0x044fe60000001824 */
[----:B---3--:R-:W-:Y:S01]  /*137c0*/  F2FP.PACK_AB R147, R103, R104 ;  /* 0x000000686793723e */ /* 0x008fe200000000ff */
[----:B------:R-:W-:Y:S04]  /*137d0*/  FADD.FTZ R0, R153, R0 ;  /* 0x0000000099007221 */ /* 0x000fe80000010000 */
        /* <DEDUP_REMOVED lines=8> */
[C---:B----4-:R-:W-:Y:S04]  /*13860*/  HMMA.16816.F32 R52, R108.reuse, R112, R52 ;  /* 0x000000706c34723c */ /* 0x050fe80000001834 */
[----:B------:R-:W-:Y:S04]  /*13870*/  FADD.FTZ R0, R149, R0 ;  /* 0x0000000095007221 */ /* 0x000fe80000010000 */
[C---:B------:R-:W-:Y:S01]  /*13880*/  HMMA.16816.F32 R56, R108.reuse, R114, R56 ;  /* 0x000000726c38723c */ /* 0x040fe20000001838 */
[----:B------:R-:W3:Y:S03]  /*13890*/  LDSM.16.MT88.4 R112, [R170+0x5000] ;  /* 0x00500000aa70783b */ /* 0x000ee60000004200 */
[----:B------:R-:W-:Y:S04]  /*138a0*/  FADD.FTZ R0, R148, R0 ;  /* 0x0000000094007221 */ /* 0x000fe80000010000 */
[----:B------:R-:W-:Y:S01]  /*138b0*/  FADD.FTZ R2, R104, R0 ;  /* 0x0000000068027221 */ /* 0x000fe20000010000 */
[C---:B--2---:R-:W-:Y:S03]  /*138c0*/  HMMA.16816.F32 R60, R108.reuse, R116, R60 ;  /* 0x000000746c3c723c */ /* 0x044fe6000000183c */
[----:B------:R-:W-:Y:S01]  /*138d0*/  IADD3 R0, R195, -0x1, RZ ;  /* 0xffffffffc3007810 */ /* 0x000fe20007ffe0ff */
[----:B------:R-:W-:Y:S01]  /*138e0*/  FADD.FTZ R202, R103, R2 ;  /* 0x0000000267ca7221 */ /* 0x000fe20000010000 */
[----:B------:R-:W-:Y:S02]  /*138f0*/  MOV R103, R102 ;  /* 0x0000006600677202 */ /* 0x000fe40000000f00 */
[----:B------:R-:W-:Y:S01]  /*13900*/  MOV R195, R0 ;  /* 0x0000000000c37202 */ /* 0x000fe20000000f00 */
[C---:B------:R-:W-:Y:S01]  /*13910*/  HMMA.16816.F32 R64, R108.reuse, R118, R64 ;  /* 0x000000766c40723c */ /* 0x040fe20000001840 */
[----:B------:R-:W2:Y:S03]  /*13920*/  LDSM.16.MT88.4 R116, [R173+0x5000] ;  /* 0x00500000ad74783b */ /* 0x000ea60000004200 */
[-C--:B------:R-:W-:Y:S04]  /*13930*/  MOV R104, R3.reuse ;  /* 0x0000000300687202 */ /* 0x080fe80000000f00 */
[C---:B-1----:R-:W-:Y:S08]  /*13940*/  HMMA.16816.F32 R68, R108.reuse, R120, R68 ;  /* 0x000000786c44723c */ /* 0x042ff00000001844 */
[C---:B------:R-:W-:Y:S01]  /*13950*/  HMMA.16816.F32 R72, R108.reuse, R122, R72 ;  /* 0x0000007a6c48723c */ /* 0x040fe20000001848 */
[----:B------:R-:W1:Y:S07]  /*13960*/  LDSM.16.MT88.4 R120, [R172+0x5000] ;  /* 0x00500000ac78783b */ /* 0x000e6e0000004200 */
[C---:B---3--:R-:W-:Y:S08]  /*13970*/  HMMA.16816.F32 R76, R108.reuse, R112, R76 ;  /* 0x000000706c4c723c */ /* 0x048ff0000000184c */
[C---:B------:R-:W-:Y:S08]  /*13980*/  HMMA.16816.F32 R80, R108.reuse, R114, R80 ;  /* 0x000000726c50723c */ /* 0x040ff00000001850 */
[C---:B--2---:R-:W-:Y:S08]  /*13990*/  HMMA.16816.F32 R84, R108.reuse, R116, R84 ;  /* 0x000000746c54723c */ /* 0x044ff00000001854 */
[C---:B------:R-:W-:Y:S01]  /*139a0*/  HMMA.16816.F32 R88, R108.reuse, R118, R88 ;  /* 0x000000766c58723c */ /* 0x040fe20000001858 */
[----:B------:R-:W2:Y:S07]  /*139b0*/  LDSM.16.MT88.4 R116, [R173+0x1800] ;  /* 0x00180000ad74783b */ /* 0x000eae0000004200 */
[C---:B-1----:R-:W-:Y:S08]  /*139c0*/  HMMA.16816.F32 R92, R108.reuse, R120, R92 ;  /* 0x000000786c5c723c */ /* 0x042ff0000000185c */
[----:B------:R-:W-:Y:S01]  /*139d0*/  HMMA.16816.F32 R96, R108, R122, R96 ;  /* 0x0000007a6c60723c */ /* 0x000fe20000001860 */
[----:B------:R-:W1:Y:S07]  /*139e0*/  LDSM.16.MT88.4 R108, [R172+0x1800] ;  /* 0x00180000ac6c783b */ /* 0x000e6e0000004200 */
        /* <DEDUP_REMOVED lines=8> */
[C---:B--2---:R-:W-:Y:S08]  /*13a70*/  HMMA.16816.F32 R120, R144.reuse, R116, R20 ;  /* 0x000000749078723c */ /* 0x044ff00000001814 */
[C---:B------:R-:W-:Y:S08]  /*13a80*/  HMMA.16816.F32 R116, R144.reuse, R118, R24 ;  /* 0x000000769074723c */ /* 0x040ff00000001818 */
[C---:B-1----:R-:W-:Y:S08]  /*13a90*/  HMMA.16816.F32 R112, R144.reuse, R108, R28 ;  /* 0x0000006c9070723c */ /* 0x042ff0000000181c */
        /* <DEDUP_REMOVED lines=13> */
[C---:B-1----:R-:W-:Y:S08]  /*13b70*/  HMMA.16816.F32 R68, R144.reuse, R4, R68 ;  /* 0x000000049044723c */ /* 0x042ff00000001844 */
[C---:B------:R-:W-:Y:S08]  /*13b80*/  HMMA.16816.F32 R72, R144.reuse, R6, R72 ;  /* 0x000000069048723c */ /* 0x040ff00000001848 */
[C---:B--2---:R-:W-:Y:S08]  /*13b90*/  HMMA.16816.F32 R76, R144.reuse, R8, R76 ;  /* 0x00000008904c723c */ /* 0x044ff0000000184c */
[C---:B------:R-:W-:Y:S08]  /*13ba0*/  HMMA.16816.F32 R80, R144.reuse, R10, R80 ;  /* 0x0000000a9050723c */ /* 0x040ff00000001850 */
[C---:B---3--:R-:W-:Y:S08]  /*13bb0*/  HMMA.16816.F32 R84, R144.reuse, R12, R84 ;  /* 0x0000000c9054723c */ /* 0x048ff00000001854 */
[C---:B------:R-:W-:Y:S08]  /*13bc0*/  HMMA.16816.F32 R88, R144.reuse, R14, R88 ;  /* 0x0000000e9058723c */ /* 0x040ff00000001858 */
[C---:B----4-:R-:W-:Y:S07]  /*13bd0*/  HMMA.16816.F32 R92, R144.reuse, R16, R92 ;  /* 0x00000010905c723c */ /* 0x050fee000000185c */
[----:B------:R-:W-:Y:S01]  /*13be0*/  MOV R16, R3 ;  /* 0x0000000300107202 */ /* 0x000fe20000000f00 */
[----:B------:R-:W-:Y:S01]  /*13bf0*/  HMMA.16816.F32 R96, R144, R18, R96 ;  /* 0x000000129060723c */ /* 0x000fe20000001860 */
[----:B------:R-:W-:Y:S07]  /*13c00*/  @!UPT UIADD3 URZ, URZ, URZ, URZ ;  /* 0x0000003f3f3ff290 */ /* 0x000fee000fffe03f */
[----:B------:R-:W-:-:S11]  /*13c10*/  @P0 BRA `(.L_x_275) ;  /* 0xffffd00000000947 */ /* 0x000fd6000383ffff */
.L_x_268:
[----:B------:R-:W-:Y:S05]  /*13c20*/  BRA.DIV ~URZ, `(.L_x_276) ;  /* 0x00005ad27f007947 */ /* 0x000fea000b800000 */
[----:B------:R1:W2:Y:S02]  /*13c30*/  SHFL.BFLY PT, R0, R206, 0x2, 0x1f ;  /* 0x0c401f00ce007f89 */ /* 0x0002a400000e0000 */
.L_x_353:
[----:B--2---:R-:W-:Y:S01]  /*13c40*/  FADD.FTZ R5, R0, R206 ;  /* 0x000000ce00057221 */ /* 0x004fe20000010000 */
[----:B------:R-:W-:Y:S05]  /*13c50*/  BRA.DIV ~URZ, `(.L_x_277) ;  /* 0x00005af27f007947 */ /* 0x000fea000b800000 */
[----:B------:R-:W2:Y:S02]  /*13c60*/  SHFL.BFLY PT, R0, R5, 0x1, 0x1f ;  /* 0x0c201f0005007f89 */ /* 0x000ea400000e0000 */
[----:B--2---:R-:W-:-:S02]  /*13c70*/  FADD.FTZ R5, R5, R0 ;  /* 0x0000000005057221 */ /* 0x004fc40000010000 */
[----:B------:R-:W2:Y:S02]  /*13c80*/  SHFL.BFLY PT, R0, R202, 0x2, 0x1f ;  /* 0x0c401f00ca007f89 */ /* 0x000ea400000e0000 */
[----:B--2---:R-:W-:-:S05]  /*13c90*/  FADD.FTZ R4, R0, R202 ;  /* 0x000000ca00047221 */ /* 0x004fca0000010000 */
[----:B------:R2:W3:Y:S02]  /*13ca0*/  SHFL.BFLY PT, R3, R4, 0x1, 0x1f ;  /* 0x0c201f0004037f89 */ /* 0x0004e400000e0000 */
.L_x_354:
[----:B------:R-:W-:Y:S01]  /*13cb0*/  FSETP.NE.FTZ.AND P0, PT, R5, RZ, PT ;  /* 0x000000ff0500720b */ /* 0x000fe20003f15000 */
[----:B---3--:R-:W-:Y:S01]  /*13cc0*/  FADD.FTZ R3, R3, R4 ;  /* 0x0000000403037221 */ /* 0x008fe20000010000 */
[----:B------:R-:W-:Y:S02]  /*13cd0*/  MOV R2, RZ ;  /* 0x000000ff00027202 */ /* 0x000fe40000000f00 */
[----:B------:R-:W-:Y:S02]  /*13ce0*/  MOV R18, 0xff800000 ;  /* 0xff80000000127802 */ /* 0x000fe40000000f00 */
[----:B------:R-:W-:-:S07]  /*13cf0*/  MOV R15, 0xff800000 ;  /* 0xff800000000f7802 */ /* 0x000fce0000000f00 */
[----:B------:R-:W3:Y:S08]  /*13d00*/  @P0 MUFU.LG2 R0, R5 ;  /* 0x0000000500000308 */ /* 0x000ef00000000c00 */
[----:B------:R4:W5:Y:S01]  /*13d10*/  @P0 MUFU.RCP R2, R5 ;  /* 0x0000000500020308 */ /* 0x0009620000001000 */
[----:B--23--:R-:W-:Y:S01]  /*13d20*/  @P0 FMUL.FTZ R4, R0, 0.69314718246459960938 ;  /* 0x3f31721800040820 */ /* 0x00cfe20000410000 */
[----:B----4-:R-:W-:Y:S01]  /*13d30*/  @P0 MOV R5, 0x3f317218 ;  /* 0x3f31721800050802 */ /* 0x010fe20000000f00 */
[----:B-----5:R-:W-:-:S02]  /*13d40*/  FMUL.FTZ R34, R2, R116 ;  /* 0x0000007402227220 */ /* 0x020fc40000410000 */
[C---:B------:R-:W-:Y:S02]  /*13d50*/  FMUL.FTZ R35, R2.reuse, R117 ;  /* 0x0000007502237220 */ /* 0x040fe40000410000 */
[----:B------:R-:W-:Y:S02]  /*13d60*/  @P0 FMUL.FTZ R0, R5, c[0x0][0x2d0] ;  /* 0x0000b40005000a20 */ /* 0x000fe40000410000 */
[----:B------:R-:W-:Y:S02]  /*13d70*/  FMUL.FTZ R103, R2, R113 ;  /* 0x0000007102677220 */ /* 0x000fe40000410000 */
[----:B------:R-:W-:Y:S01]  /*13d80*/  @P0 FFMA.FTZ R18, R0, R102, R4 ;  /* 0x0000006600120223 */ /* 0x000fe20000010004 */
[----:B------:R-:W-:Y:S01]  /*13d90*/  FSETP.NE.FTZ.AND P0, PT, R3, RZ, PT ;  /* 0x000000ff0300720b */ /* 0x000fe20003f15000 */
[C---:B------:R-:W-:Y:S01]  /*13da0*/  FMUL.FTZ R102, R2.reuse, R112 ;  /* 0x0000007002667220 */ /* 0x040fe20000410000 */
[----:B------:R-:W-:Y:S01]  /*13db0*/  MOV R0, RZ ;  /* 0x000000ff00007202 */ /* 0x000fe20000000f00 */
[----:B------:R-:W-:-:S02]  /*13dc0*/  FMUL.FTZ R116, R2, R88 ;  /* 0x0000005802747220 */ /* 0x000fc40000410000 */
[C---:B------:R-:W-:Y:S02]  /*13dd0*/  FMUL.FTZ R117, R2.reuse, R89 ;  /* 0x0000005902757220 */ /* 0x040fe40000410000 */
[C---:B------:R-:W-:Y:S02]  /*13de0*/  FMUL.FTZ R112, R2.reuse, R68 ;  /* 0x0000004402707220 */ /* 0x040fe40000410000 */
[C---:B------:R-:W-:Y:S02]  /*13df0*/  FMUL.FTZ R113, R2.reuse, R69 ;  /* 0x0000004502717220 */ /* 0x040fe40000410000 */
[C---:B------:R-:W-:Y:S02]  /*13e00*/  FMUL.FTZ R24, R2.reuse, R132 ;  /* 0x0000008402187220 */ /* 0x040fe40000410000 */
[----:B------:R-:W2:Y:S01]  /*13e10*/  @P0 MUFU.RCP R0, R3 ;  /* 0x0000000300000308 */ /* 0x000ea20000001000 */
[----:B------:R-:W-:Y:S01]  /*13e20*/  @P0 MOV R4, 0x3f317218 ;  /* 0x3f31721800040802 */ /* 0x000fe20000000f00 */
[----:B------:R-:W-:-:S02]  /*13e30*/  FMUL.FTZ R25, R2, R133 ;  /* 0x0000008502197220 */ /* 0x000fc40000410000 */
[C---:B------:R-:W-:Y:S02]  /*13e40*/  FMUL.FTZ R68, R2.reuse, R72 ;  /* 0x0000004802447220 */ /* 0x040fe40000410000 */
[C---:B------:R-:W-:Y:S02]  /*13e50*/  FMUL.FTZ R69, R2.reuse, R73 ;  /* 0x0000004902457220 */ /* 0x040fe40000410000 */
[----:B------:R-:W3:Y:S01]  /*13e60*/  @P0 MUFU.LG2 R3, R3 ;  /* 0x0000000300030308 */ /* 0x000ee20000000c00 */
[C---:B------:R-:W-:Y:S02]  /*13e70*/  FMUL.FTZ R20, R2.reuse, R96 ;  /* 0x0000006002147220 */ /* 0x040fe40000410000 */
[----:B------:R-:W-:Y:S02]  /*13e80*/  FMUL.FTZ R21, R2, R97 ;  /* 0x0000006102157220 */ /* 0x000fe40000410000 */
[----:B------:R-:W-:Y:S02]  /*13e90*/  @P0 FMUL.FTZ R4, R4, c[0x0][0x2d0] ;  /* 0x0000b40004040a20 */ /* 0x000fe40000410000 */
[----:B------:R-:W-:-:S02]  /*13ea0*/  FMUL.FTZ R72, R2, R76 ;  /* 0x0000004c02487220 */ /* 0x000fc40000410000 */
[C---:B--2---:R-:W-:Y:S02]  /*13eb0*/  FMUL.FTZ R88, R0.reuse, R122 ;  /* 0x0000007a00587220 */ /* 0x044fe40000410000 */
[C---:B------:R-:W-:Y:S02]  /*13ec0*/  FMUL.FTZ R89, R0.reuse, R123 ;  /* 0x0000007b00597220 */ /* 0x040fe40000410000 */
[C---:B------:R-:W-:Y:S02]  /*13ed0*/  FMUL.FTZ R122, R0.reuse, R38 ;  /* 0x00000026007a7220 */ /* 0x040fe40000410000 */
[----:B------:R-:W-:Y:S02]  /*13ee0*/  FMUL.FTZ R123, R0, R39 ;  /* 0x00000027007b7220 */ /* 0x000fe40000410000 */
[----:B---3--:R-:W-:Y:S02]  /*13ef0*/  @P0 FMUL.FTZ R3, R3, 0.69314718246459960938 ;  /* 0x3f31721803030820 */ /* 0x008fe40000410000 */
        /* <DEDUP_REMOVED lines=58> */
[----:B------:R-:W-:Y:S02]  /*142a0*/  @P0 FFMA.FTZ R15, R4, R16, R3 ;  /* 0x00000010040f0223 */ /* 0x000fe40000010003 */
        /* <DEDUP_REMOVED lines=19> */
[----:B------:R-:W-:Y:S02]  /*143e0*/  FMUL.FTZ R65, R2, R65 ;  /* 0x0000004102417220 */ /* 0x000fe40000410000 */
.L_x_210:
[----:B------:R-:W2:Y:S01]  /*143f0*/  S2R R2, SR_TID.X ;  /* 0x0000000000027919 */ /* 0x000ea20000002100 */
[----:B------:R-:W-:Y:S01]  /*14400*/  BSSY B0, `(.L_x_278) ;  /* 0x0000010000007945 */ /* 0x000fe20003800000 */
[----:B--2---:R-:W-:-:S13]  /*14410*/  LOP3.LUT P0, RZ, R2, 0xff, RZ, 0xc0, !PT ;  /* 0x000000ff02ff7812 */ /* 0x004fda000780c0ff */
[----:B------:R-:W-:Y:S05]  /*14420*/  @P0 BRA `(.L_x_279) ;  /* 0x000000d000000947 */ /* 0x000fea0003800000 */
[----:B------:R-:W2:Y:S01]  /*14430*/  S2R R2, SR_LANEID ;  /* 0x0000000000027919 */ /* 0x000ea20000000000 */
[----:B------:R-:W-:Y:S01]  /*14440*/  VOTEU.ANY UR4, UPT, PT ;  /* 0x0000000000047886 */ /* 0x000fe200038e0100 */
[----:B------:R-:W-:Y:S01]  /*14450*/  IMAD.MOV.U32 R4, RZ, RZ, c[0x0][0x560] ;  /* 0x00015800ff047624 */ /* 0x000fe200078e00ff */
[----:B------:R-:W2:Y:S01]  /*14460*/  FLO.U32 R3, UR4 ;  /* 0x0000000400037d00 */ /* 0x000ea200080e0000 */
[----:B------:R-:W-:Y:S01]  /*14470*/  IMAD.MOV.U32 R5, RZ, RZ, c[0x0][0x564] ;  /* 0x00015900ff057624 */ /* 0x000fe200078e00ff */
[----:B--2---:R-:W-:-:S06]  /*14480*/  ISETP.EQ.U32.AND P0, PT, R3, R2, PT ;  /* 0x000000020300720c */ /* 0x004fcc0003f02070 */
[----:B------:R-:W2:Y:S07]  /*14490*/  POPC R2, UR4 ;  /* 0x0000000400027d09 */ /* 0x000eae0008000000 */
[----:B--2---:R2:W3:Y:S04]  /*144a0*/  @P0 ATOMG.E.ADD.STRONG.GPU PT, R2, [R4.64], R2 ;  /* 0x00000002040209a8 */ /* 0x0044e800081ee1ca */
[----:B--2---:R-:W2:Y:S04]  /*144b0*/  S2R R4, SR_LTMASK ;  /* 0x0000000000047919 */ /* 0x004ea80000003900 */
[----:B---3--:R2:W3:Y:S02]  /*144c0*/  SHFL.IDX PT, R3, R2, R3, 0x1f ;  /* 0x00001f0302037589 */ /* 0x0084e400000e0000 */
[----:B--2---:R-:W-:-:S06]  /*144d0*/  LOP3.LUT R2, R4, UR4, RZ, 0xc0, !PT ;  /* 0x0000000404027c12 */ /* 0x004fcc000f8ec0ff */
[----:B------:R-:W3:Y:S02]  /*144e0*/  POPC R2, R2 ;  /* 0x0000000200027309 */ /* 0x000ee40000000000 */
[----:B---3--:R-:W-:-:S06]  /*144f0*/  IADD3 R236, R3, c[0x0][0xc], R2 ;  /* 0x0000030003ec7a10 */ /* 0x008fcc0007ffe002 */
.L_x_279:
[----:B------:R-:W-:Y:S05]  /*14500*/  BSYNC B0 ;  /* 0x0000000000007941 */ /* 0x000fea0003800000 */
.L_x_278:
[----:B------:R-:W-:Y:S01]  /*14510*/  PRMT R0, R0, 0x9910, RZ ;  /* 0x0000991000007816 */ /* 0x000fe200000000ff */
[----:B------:R-:W-:Y:S01]  /*14520*/  BSSY B1, `(.L_x_280) ;  /* 0x0000381000017945 */ /* 0x000fe20003800000 */
[----:B------:R-:W-:Y:S02]  /*14530*/  IMAD.MOV.U32 R29, RZ, RZ, R236 ;  /* 0x000000ffff1d7224 */ /* 0x000fe400078e00ec */
[----:B------:R-:W-:-:S13]  /*14540*/  ISETP.NE.AND P0, PT, R0, RZ, PT ;  /* 0x000000ff0000720c */ /* 0x000fda0003f05270 */
[----:B------:R-:W-:Y:S05]  /*14550*/  @!P0 BRA `(.L_x_281) ;  /* 0x00002bf000008947 */ /* 0x000fea0003800000 */
[----:B------:R-:W2:Y:S04]  /*14560*/  LDL R6, [R1+0xc] ;  /* 0x00000c0001067983 */ /* 0x000ea80000100800 */
[----:B------:R-:W3:Y:S04]  /*14570*/  LDL R5, [R1+0x4] ;  /* 0x0000040001057983 */ /* 0x000ee80000100800 */
[----:B------:R-:W4:Y:S04]  /*14580*/  LDL R4, [R1+0x8] ;  /* 0x0000080001047983 */ /* 0x000f280000100800 */
[----:B------:R-:W3:Y:S01]  /*14590*/  LDL R3, [R1] ;  /* 0x0000000001037983 */ /* 0x000ee20000100800 */
[----:B------:R-:W-:Y:S01]  /*145a0*/  WARPSYNC 0xffffffff ;  /* 0xffffffff00007948 */ /* 0x000fe20003800000 */
[----:B------:R-:W-:Y:S01]  /*145b0*/  F2FP.PACK_AB R2, R23, R22 ;  /* 0x000000161702723e */ /* 0x000fe200000000ff */
[----:B------:R-:W-:Y:S01]  /*145c0*/  IMAD.MOV.U32 R14, RZ, RZ, c[0x0][0x388] ;  /* 0x0000e200ff0e7624 */ /* 0x000fe200078e00ff */
[----:B------:R-:W-:Y:S01]  /*145d0*/  BAR.SYNC.DEFER_BLOCKING 0x1, 0x100 ;  /* 0x0044000000007b1d */ /* 0x000fe20000010000 */
[----:B------:R-:W-:-:S02]  /*145e0*/  F2FP.PACK_AB R0, R93, R92 ;  /* 0x0000005c5d00723e */ /* 0x000fc400000000ff */
[----:B------:R-:W-:-:S04]  /*145f0*/  ISETP.NE.U32.AND P0, PT, RZ, c[0x0][0x508], PT ;  /* 0x00014200ff007a0c */ /* 0x000fc80003f05070 */
[----:B------:R-:W-:Y:S01]  /*14600*/  ISETP.NE.AND.EX P1, PT, RZ, c[0x0][0x50c], PT, P0 ;  /* 0x00014300ff007a0c */ /* 0x000fe20003f25300 */
[----:B------:R1:W-:Y:S04]  /*14610*/  STS [R248], R2 ;  /* 0x00000002f8007388 */ /* 0x0003e80000000800 */
[----:B------:R1:W-:Y:S02]  /*14620*/  STS [R248+0x400], R0 ;  /* 0x00040000f8007388 */ /* 0x0003e40000000800 */
[----:B-1----:R-:W-:Y:S02]  /*14630*/  F2FP.PACK_AB R2, R25, R24 ;  /* 0x000000181902723e */ /* 0x002fe400000000ff */
[----:B------:R-:W-:-:S03]  /*14640*/  F2FP.PACK_AB R0, R85, R84 ;  /* 0x000000545500723e */ /* 0x000fc600000000ff */
        /* <DEDUP_REMOVED lines=11> */
[----:B------:R-:W-:Y:S02]  /*14700*/  F2FP.PACK_AB R0, R89, R88 ;  /* 0x000000585900723e */ /* 0x000fe400000000ff */
[----:B------:R-:W-:-:S04]  /*14710*/  ISETP.NE.U32.AND P2, PT, RZ, c[0x0][0x500], PT ;  /* 0x00014000ff007a0c */ /* 0x000fc80003f45070 */
[----:B------:R-:W-:Y:S01]  /*14720*/  ISETP.NE.AND.EX P2, PT, RZ, c[0x0][0x504], PT, P2 ;  /* 0x00014100ff007a0c */ /* 0x000fe20003f45320 */
[----:B--2---:R1:W-:Y:S04]  /*14730*/  STS [R6], R2 ;  /* 0x0000000206007388 */ /* 0x0043e80000000800 */
[----:B------:R2:W-:Y:S01]  /*14740*/  STS [R6+0x400], R0 ;  /* 0x0004000006007388 */ /* 0x0005e20000000800 */
[----:B-1----:R-:W-:Y:S02]  /*14750*/  F2FP.PACK_AB R2, R35, R34 ;  /* 0x000000222302723e */ /* 0x002fe400000000ff */
[----:B--2---:R-:W-:-:S03]  /*14760*/  F2FP.PACK_AB R0, R119, R118 ;  /* 0x000000767700723e */ /* 0x004fc600000000ff */
[----:B---3--:R1:W-:Y:S04]  /*14770*/  STS [R5], R2 ;  /* 0x0000000205007388 */ /* 0x0083e80000000800 */
[----:B------:R2:W-:Y:S01]  /*14780*/  STS [R5+0x400], R0 ;  /* 0x0004000005007388 */ /* 0x0005e20000000800 */
[----:B-1----:R-:W-:Y:S02]  /*14790*/  F2FP.PACK_AB R2, R103, R102 ;  /* 0x000000666702723e */ /* 0x002fe400000000ff */
[----:B--2---:R-:W-:-:S03]  /*147a0*/  F2FP.PACK_AB R0, R115, R114 ;  /* 0x000000727300723e */ /* 0x004fc600000000ff */
[----:B----4-:R1:W-:Y:S04]  /*147b0*/  STS [R4], R2 ;  /* 0x0000000204007388 */ /* 0x0103e80000000800 */
[----:B------:R2:W-:Y:S01]  /*147c0*/  STS [R4+0x400], R0 ;  /* 0x0004000004007388 */ /* 0x0005e20000000800 */
[----:B-1----:R-:W-:Y:S02]  /*147d0*/  F2FP.PACK_AB R2, R109, R108 ;  /* 0x0000006c6d02723e */ /* 0x002fe400000000ff */
[----:B--2---:R-:W-:-:S03]  /*147e0*/  F2FP.PACK_AB R0, R97, R96 ;  /* 0x000000606100723e */ /* 0x004fc600000000ff */
[----:B------:R1:W-:Y:S04]  /*147f0*/  STS [R3], R2 ;  /* 0x0000000203007388 */ /* 0x0003e80000000800 */
[----:B------:R2:W-:Y:S01]  /*14800*/  STS [R3+0x400], R0 ;  /* 0x0004000003007388 */ /* 0x0005e20000000800 */
[----:B-1----:R-:W-:Y:S02]  /*14810*/  F2FP.PACK_AB R2, R37, R36 ;  /* 0x000000242502723e */ /* 0x002fe400000000ff */
[----:B--2---:R-:W-:-:S03]  /*14820*/  F2FP.PACK_AB R0, R123, R122 ;  /* 0x0000007a7b00723e */ /* 0x004fc600000000ff */
[----:B------:R1:W-:Y:S04]  /*14830*/  STS [R248+0x4000], R2 ;  /* 0x00400002f8007388 */ /* 0x0003e80000000800 */
        /* <DEDUP_REMOVED lines=60> */
[----:B------:R2:W-:Y:S04]  /*14c00*/  STS [R3+0x8400], R0 ;  /* 0x0084000003007388 */ /* 0x0005e80000000800 */
[----:B------:R-:W-:Y:S01]  /*14c10*/  BAR.SYNC.DEFER_BLOCKING 0x1, 0x100 ;  /* 0x0044000000007b1d */ /* 0x000fe20000010000 */
[----:B-1----:R-:W-:-:S04]  /*14c20*/  @P1 IADD3 R2, P0, R240, c[0x0][0x508], RZ ;  /* 0x00014200f0021a10 */ /* 0x002fc80007f1e0ff */
[----:B--2---:R-:W-:Y:S02]  /*14c30*/  @P1 IADD3.X R3, R241, c[0x0][0x50c], RZ, P0, !PT ;  /* 0x00014300f1031a10 */ /* 0x004fe400007fe4ff */
[----:B------:R-:W-:-:S03]  /*14c40*/  IADD3 R4, P0, R240, c[0x0][0x500], RZ ;  /* 0x00014000f0047a10 */ /* 0x000fc60007f1e0ff */
[----:B------:R1:W5:Y:S01]  /*14c50*/  @P1 LDG.E R14, [R2.64] ;  /* 0x0000000a020e1981 */ /* 0x000362000c1e1900 */
[----:B------:R-:W-:Y:S01]  /*14c60*/  IADD3.X R5, R241, c[0x0][0x504], RZ, P0, !PT ;  /* 0x00014100f1057a10 */ /* 0x000fe200007fe4ff */
[----:B-1----:R-:W-:-:S06]  /*14c70*/  IMAD.MOV.U32 R2, RZ, RZ, RZ ;  /* 0x000000ffff027224 */ /* 0x002fcc00078e00ff */
[----:B------:R1:W5:Y:S01]  /*14c80*/  @P2 LDG.E R2, [R4.64] ;  /* 0x0000000a04022981 */ /* 0x000362000c1e1900 */
[----:B------:R-:W-:-:S04]  /*14c90*/  ISETP.NE.AND P0, PT, R244, RZ, PT ;  /* 0x000000fff400720c */ /* 0x000fc80003f05270 */
[----:B------:R-:W-:Y:S01]  /*14ca0*/  SEL R0, R244, c[0x0][0x3d4], P0 ;  /* 0x0000f500f4007a07 */ /* 0x000fe20000000000 */
[----:B------:R-:W-:Y:S05]  /*14cb0*/  @P1 BRA `(.L_x_282) ;  /* 0x0000004000001947 */ /* 0x000fea0003800000 */
[----:B------:R-:W-:Y:S05]  /*14cc0*/  @!P2 BRA `(.L_x_282) ;  /* 0x000000300000a947 */ /* 0x000fea0003800000 */
[----:B-----5:R2:W3:Y:S04]  /*14cd0*/  LDG.E R14, [R4.64] ;  /* 0x0000000a040e7981 */ /* 0x0204e8000c1e1900 */
[----:B-12---:R-:W3:Y:S02]  /*14ce0*/  LDG.E R4, [R4.64+0x4] ;  /* 0x0000040a04047981 */ /* 0x006ee4000c1e1900 */
[----:B---3--:R-:W-:Y:S02]  /*14cf0*/  IADD3 R14, -R14, R4, RZ ;  /* 0x000000040e0e7210 */ /* 0x008fe40007ffe1ff */
.L_x_282:
[----:B------:R-:W2:Y:S01]  /*14d00*/  LDL R19, [R1+0x58] ;  /* 0x0000580001137983 */ /* 0x000ea20000100800 */
[----:B------:R-:W-:Y:S01]  /*14d10*/  IMAD.MOV.U32 R13, RZ, RZ, 0x368 ;  /* 0x00000368ff0d7424 */ /* 0x000fe200078e00ff */
[----:B------:R-:W-:Y:S02]  /*14d20*/  ISETP.GT.AND P2, PT, R0, 0x1, PT ;  /* 0x000000010000780c */ /* 0x000fe40003f44270 */
[----:B------:R-:W-:-:S02]  /*14d30*/  ISETP.NE.U32.AND P0, PT, RZ, c[0x0][0x500], PT ;  /* 0x00014000ff007a0c */ /* 0x000fc40003f05070 */
[----:B------:R-:W-:Y:S02]  /*14d40*/  SEL R13, R13, 0x328, P2 ;  /* 0x000003280d0d7807 */ /* 0x000fe40001000000 */
[----:B------:R-:W-:Y:S02]  /*14d50*/  ISETP.NE.AND.EX P0, PT, RZ, c[0x0][0x504], PT, P0 ;  /* 0x00014100ff007a0c */ /* 0x000fe40003f05300 */
[----:B------:R-:W3:Y:S01]  /*14d60*/  LDC.64 R6, c[0x0][R13+0x170] ;  /* 0x00005c000d067b82 */ /* 0x000ee20000000a00 */
[----:B-1----:R-:W-:Y:S02]  /*14d70*/  LOP3.LUT R5, R238, 0xffff, RZ, 0xc0, !PT ;  /* 0x0000ffffee057812 */ /* 0x002fe400078ec0ff */
[----:B------:R-:W-:Y:S02]  /*14d80*/  SEL R0, R242, RZ, !P0 ;  /* 0x000000fff2007207 */ /* 0x000fe40004000000 */
[----:B------:R-:W-:-:S03]  /*14d90*/  SEL R4, R243, RZ, !P0 ;  /* 0x000000fff3047207 */ /* 0x000fc60004000000 */
[----:B------:R-:W1:Y:S08]  /*14da0*/  LDC.64 R10, c[0x0][R13+0x168] ;  /* 0x00005a000d0a7b82 */ /* 0x000e700000000a00 */
[----:B------:R-:W4:Y:S01]  /*14db0*/  LDC.64 R16, c[0x0][R13+0x178] ;  /* 0x00005e000d107b82 */ /* 0x000f220000000a00 */
[----:B---3--:R-:W-:-:S04]  /*14dc0*/  IMAD R3, R7, R0, RZ ;  /* 0x0000000007037224 */ /* 0x008fc800078e02ff */
[C---:B------:R-:W-:Y:S02]  /*14dd0*/  IMAD R4, R6.reuse, R4, R3 ;  /* 0x0000000406047224 */ /* 0x040fe400078e0203 */
[----:B------:R-:W-:-:S04]  /*14de0*/  IMAD.WIDE.U32 R6, R6, R0, RZ ;  /* 0x0000000006067225 */ /* 0x000fc800078e00ff */
[----:B-1----:R-:W-:-:S04]  /*14df0*/  IMAD.WIDE.U32 R8, R10, R5, RZ ;  /* 0x000000050a087225 */ /* 0x002fc800078e00ff */
[----:B------:R-:W-:Y:S01]  /*14e00*/  IMAD.IADD R4, R7, 0x1, R4 ;  /* 0x0000000107047824 */ /* 0x000fe200078e0204 */
[--C-:B-----5:R-:W-:Y:S01]  /*14e10*/  IADD3 R12, P1, P0, R6, R8, R2.reuse ;  /* 0x00000008060c7210 */ /* 0x120fe2000783e002 */
[----:B------:R-:W-:Y:S01]  /*14e20*/  IMAD R3, R11, R5, RZ ;  /* 0x000000050b037224 */ /* 0x000fe200078e02ff */
[----:B------:R-:W-:Y:S02]  /*14e30*/  SEL R6, R245, RZ, P2 ;  /* 0x000000fff5067207 */ /* 0x000fe40001000000 */
[----:B------:R-:W-:Y:S01]  /*14e40*/  SHF.R.S32.HI R8, RZ, 0x1f, R2 ;  /* 0x0000001fff087819 */ /* 0x000fe20000011402 */
[----:B------:R-:W-:Y:S02]  /*14e50*/  IMAD.IADD R9, R9, 0x1, R3 ;  /* 0x0000000109097824 */ /* 0x000fe400078e0203 */
[-C--:B----4-:R-:W-:Y:S02]  /*14e60*/  IMAD R10, R17, R6.reuse, RZ ;  /* 0x00000006110a7224 */ /* 0x090fe400078e02ff */
[----:B------:R-:W-:Y:S01]  /*14e70*/  IMAD.WIDE.U32 R6, R16, R6, RZ ;  /* 0x0000000610067225 */ /* 0x000fe200078e00ff */
[----:B------:R-:W-:Y:S01]  /*14e80*/  IADD3.X R11, R4, R9, R8, P1, P0 ;  /* 0x00000009040b7210 */ /* 0x000fe20000fe0408 */
[----:B------:R-:W3:Y:S02]  /*14e90*/  LDL R16, [R1+0x54] ;  /* 0x0000540001107983 */ /* 0x000ee40000100800 */
[----:B------:R-:W-:-:S05]  /*14ea0*/  IMAD.MOV.U32 R3, RZ, RZ, c[0x0][0x4e8] ;  /* 0x00013a00ff037624 */ /* 0x000fca00078e00ff */
[----:B------:R-:W-:Y:S01]  /*14eb0*/  ISETP.NE.AND P3, PT, R3, 0x1, PT ;  /* 0x000000010300780c */ /* 0x000fe20003f65270 */
[----:B------:R-:W-:Y:S01]  /*14ec0*/  IMAD.IADD R10, R7, 0x1, R10 ;  /* 0x00000001070a7824 */ /* 0x000fe200078e020a */
[----:B------:R-:W1:Y:S01]  /*14ed0*/  S2R R28, SR_TID.X ;  /* 0x00000000001c7919 */ /* 0x000e620000002100 */
[----:B--2---:R-:W-:-:S10]  /*14ee0*/  IMAD R3, R237, 0x80, R19 ;  /* 0x00000080ed037824 */ /* 0x004fd400078e0213 */
[----:B------:R-:W-:-:S04]  /*14ef0*/  @P3 IMAD.HI.U32 R9, R3, c[0x0][0x4ec], RZ ;  /* 0x00013b0003093a27 */ /* 0x000fc800078e00ff */
[----:B------:R-:W-:Y:S01]  /*14f00*/  IMAD.MOV.U32 R4, RZ, RZ, R3 ;  /* 0x000000ffff047224 */ /* 0x000fe200078e0003 */
[----:B------:R-:W-:-:S04]  /*14f10*/  @P3 SHF.R.U32.HI R4, RZ, c[0x0][0x4f0], R9 ;  /* 0x00013c00ff043a19 */ /* 0x000fc80000011609 */
[----:B------:R-:W-:Y:S02]  /*14f20*/  IADD3 R6, P1, P0, R4, R12, R6 ;  /* 0x0000000c04067210 */ /* 0x000fe4000783e006 */
[----:B------:R-:W-:-:S04]  /*14f30*/  SHF.R.S32.HI R7, RZ, 0x1f, R4 ;  /* 0x0000001fff077819 */ /* 0x000fc80000011404 */
[----:B------:R-:W-:Y:S02]  /*14f40*/  IADD3.X R7, R7, R11, R10, P1, P0 ;  /* 0x0000000b07077210 */ /* 0x000fe40000fe040a */
[----:B------:R-:W2:Y:S01]  /*14f50*/  LDC.64 R10, c[0x0][R13+0x160] ;  /* 0x000058000d0a7b82 */ /* 0x000ea20000000a00 */
[----:B------:R-:W-:-:S04]  /*14f60*/  IMAD.MOV R4, RZ, RZ, -R4 ;  /* 0x000000ffff047224 */ /* 0x000fc800078e0a04 */
[----:B------:R-:W-:-:S05]  /*14f70*/  IMAD R4, R4, c[0x0][0x4e8], R3 ;  /* 0x00013a0004047a24 */ /* 0x000fca00078e0203 */
[----:B------:R-:W-:Y:S02]  /*14f80*/  SHF.R.S32.HI R9, RZ, 0x1f, R4 ;  /* 0x0000001fff097819 */ /* 0x000fe40000011404 */
[----:B-1----:R-:W-:-:S04]  /*14f90*/  SHF.R.S32.HI R19, RZ, 0x1f, R28 ;  /* 0x0000001fff137819 */ /* 0x002fc8000001141c */
[----:B------:R-:W-:-:S04]  /*14fa0*/  LEA.HI R19, R19, R28, RZ, 0x5 ;  /* 0x0000001c13137211 */ /* 0x000fc800078f28ff */
[----:B------:R-:W-:Y:S01]  /*14fb0*/  LOP3.LUT R19, R19, 0xffffffe0, RZ, 0xc0, !PT ;  /* 0xffffffe013137812 */ /* 0x000fe200078ec0ff */
[----:B--2---:R-:W-:-:S04]  /*14fc0*/  IMAD.WIDE.U32 R6, R10, R4, R6 ;  /* 0x000000040a067225 */ /* 0x004fc800078e0006 */
[----:B------:R-:W-:-:S04]  /*14fd0*/  IMAD R4, R11, R4, RZ ;  /* 0x000000040b047224 */ /* 0x000fc800078e02ff */
[----:B------:R-:W-:Y:S02]  /*14fe0*/  IMAD R4, R10, R9, R4 ;  /* 0x000000090a047224 */ /* 0x000fe400078e0204 */
[----:B------:R-:W-:Y:S02]  /*14ff0*/  IMAD.MOV.U32 R10, RZ, RZ, c[0x0][0x4a8] ;  /* 0x00012a00ff0a7624 */ /* 0x000fe400078e00ff */
[----:B------:R-:W-:-:S03]  /*15000*/  IMAD.MOV.U32 R9, RZ, RZ, c[0x0][0x4ac] ;  /* 0x00012b00ff097624 */ /* 0x000fc600078e00ff */
[----:B------:R-:W-:Y:S01]  /*15010*/  SEL R10, R10, c[0x0][0x450], P2 ;  /* 0x000114000a0a7a07 */ /* 0x000fe20001000000 */
[----:B------:R-:W-:Y:S01]  /*15020*/  IMAD.IADD R4, R7, 0x1, R4 ;  /* 0x0000000107047824 */ /* 0x000fe200078e0204 */
[----:B------:R-:W-:Y:S02]  /*15030*/  SEL R9, R9, c[0x0][0x454], P2 ;  /* 0x0001150009097a07 */ /* 0x000fe40001000000 */
[----:B------:R-:W-:-:S04]  /*15040*/  LEA R10, P0, R6, R10, 0x2 ;  /* 0x0000000a060a7211 */ /* 0x000fc800078010ff */
[----:B------:R-:W-:Y:S01]  /*15050*/  LEA.HI.X R6, R6, R9, R4, 0x2, P0 ;  /* 0x0000000906067211 */ /* 0x000fe200000f1404 */
[----:B------:R-:W-:Y:S01]  /*15060*/  SHFL.IDX PT, R12, R10, RZ, 0x1c1f ;  /* 0x001c1fff0a0c7589 */ /* 0x000fe200000e0000 */
[----:B------:R-:W-:-:S03]  /*15070*/  IMAD.IADD R19, R28, 0x1, -R19 ;  /* 0x000000011c137824 */ /* 0x000fc600078e0a13 */
[----:B------:R-:W1:Y:S01]  /*15080*/  SHFL.IDX PT, R13, R6, RZ, 0x1c1f ;  /* 0x001c1fff060d7589 */ /* 0x000e6200000e0000 */
[----:B------:R-:W-:-:S03]  /*15090*/  IMAD R4, R14, c[0x0][0x4e8], RZ ;  /* 0x00013a000e047a24 */ /* 0x000fc600078e02ff */
[----:B------:R-:W-:Y:S01]  /*150a0*/  SHFL.IDX PT, R10, R10, 0x1, 0x1c1f ;  /* 0x003c1f000a0a7f89 */ /* 0x000fe200000e0000 */
[----:B------:R-:W-:-:S03]  /*150b0*/  LOP3.LUT P0, RZ, R19, 0x3, RZ, 0xc0, !PT ;  /* 0x0000000313ff7812 */ /* 0x000fc6000780c0ff */
[----:B------:R3:W2:Y:S02]  /*150c0*/  SHFL.IDX PT, R11, R6, 0x1, 0x1c1f ;  /* 0x003c1f00060b7f89 */ /* 0x0006a400000e0000 */
[----:B---3--:R-:W-:-:S05]  /*150d0*/  IMAD R6, R237, 0x80, R16 ;  /* 0x00000080ed067824 */ /* 0x008fca00078e0210 */
[C---:B------:R-:W-:Y:S02]  /*150e0*/  IADD3 R7, R6.reuse, 0x8, RZ ;  /* 0x0000000806077810 */ /* 0x040fe40007ffe0ff */
[-C--:B------:R-:W-:Y:S02]  /*150f0*/  ISETP.GE.OR P1, PT, R6, R4.reuse, P0 ;  /* 0x000000040600720c */ /* 0x080fe40000726670 */
[----:B------:R-:W-:-:S11]  /*15100*/  ISETP.GE.OR P0, PT, R7, R4, P0 ;  /* 0x000000040700720c */ /* 0x000fd60000706670 */
[----:B-1----:R1:W-:Y:S01]  /*15110*/  @!P1 ST.E [R12.64], R18 ;  /* 0x000000120c009985 */ /* 0x0023e2000c10190a */
[----:B------:R-:W-:-:S03]  /*15120*/  ISETP.GE.AND P1, PT, R7, R4, PT ;  /* 0x000000040700720c */ /* 0x000fc60003f26270 */
[----:B--2---:R2:W-:Y:S01]  /*15130*/  @!P0 ST.E [R10.64], R15 ;  /* 0x0000000f0a008985 */ /* 0x0045e2000c10190a */
[----:B------:R-:W-:Y:S02]  /*15140*/  ISETP.GE.AND P0, PT, R6, R4, PT ;  /* 0x000000040600720c */ /* 0x000fe40003f06270 */
[----:B-1----:R-:W-:Y:S01]  /*15150*/  P2R R13, PR, RZ, 0x2 ;  /* 0x00000002ff0d7803 */ /* 0x002fe20000000000 */
[----:B------:R-:W-:Y:S05]  /*15160*/  @P2 BRA `(.L_x_283) ;  /* 0x000007c000002947 */ /* 0x000fea0003800000 */
[----:B------:R-:W-:Y:S01]  /*15170*/  IMAD R8, R8, c[0x0][0x3a0], RZ ;  /* 0x0000e80008087a24 */ /* 0x000fe200078e02ff */
[----:B------:R-:W-:Y:S01]  /*15180*/  SHF.R.S32.HI R9, RZ, 0x1f, R0 ;  /* 0x0000001fff097819 */ /* 0x000fe20000011400 */
[C---:B------:R-:W-:Y:S01]  /*15190*/  IMAD.WIDE.U32 R6, R2.reuse, c[0x0][0x3a0], RZ ;  /* 0x0000e80002067a25 */ /* 0x040fe200078e00ff */
[----:B------:R1:W3:Y:S03]  /*151a0*/  LDS.128 R24, [R191+0x80] ;  /* 0x00008000bf187984 */ /* 0x0002e60000000c00 */
[----:B------:R-:W-:Y:S01]  /*151b0*/  IMAD R2, R2, c[0x0][0x3a4], R8 ;  /* 0x0000e90002027a24 */ /* 0x000fe200078e0208 */
[----:B------:R-:W-:Y:S01]  /*151c0*/  LEA R8, R237, R213, 0x7 ;  /* 0x000000d5ed087211 */ /* 0x000fe200078e38ff */
[----:B------:R1:W4:Y:S03]  /*151d0*/  LDS.128 R40, [R191+0x1080] ;  /* 0x00108000bf287984 */ /* 0x0003260000000c00 */
[----:B------:R-:W-:Y:S01]  /*151e0*/  IADD3 R3, R7, R2, RZ ;  /* 0x0000000207037210 */ /* 0x000fe20007ffe0ff */
[----:B------:R1:W2:Y:S01]  /*151f0*/  LDS.128 R52, [R191+0x2080] ;  /* 0x00208000bf347984 */ /* 0x0002a20000000c00 */
[----:B------:R-:W-:-:S03]  /*15200*/  MOV R2, R6 ;  /* 0x0000000600027202 */ /* 0x000fc60000000f00 */
[----:B------:R1:W1:Y:S02]  /*15210*/  LDS.128 R60, [R191+0x3080] ;  /* 0x00308000bf3c7984 */ /* 0x0002640000000c00 */
[----:B------:R-:W-:Y:S01]  /*15220*/  IMAD.WIDE.U32 R6, R5, c[0x0][0x3e8], R2 ;  /* 0x0000fa0005067a25 */ /* 0x000fe200078e0002 */
[----:B------:R-:W-:Y:S01]  /*15230*/  MOV R2, R8 ;  /* 0x0000000800027202 */ /* 0x000fe20000000f00 */
[----:B------:R1:W1:Y:S02]  /*15240*/  LDS.128 R20, [R191+0x4080] ;  /* 0x00408000bf147984 */ /* 0x0002640000000c00 */
[----:B------:R-:W-:Y:S02]  /*15250*/  IMAD R3, R9, c[0x0][0x3f0], RZ ;  /* 0x0000fc0009037a24 */ /* 0x000fe400078e02ff */
[----:B------:R-:W-:Y:S01]  /*15260*/  @P3 IMAD.HI.U32 R9, R8, c[0x0][0x4ec], RZ ;  /* 0x00013b0008093a27 */ /* 0x000fe200078e00ff */
[----:B------:R1:W1:Y:S03]  /*15270*/  LDS.128 R36, [R191+0x5080] ;  /* 0x00508000bf247984 */ /* 0x0002660000000c00 */
[----:B------:R-:W-:Y:S01]  /*15280*/  IMAD R7, R5, c[0x0][0x3ec], R7 ;  /* 0x0000fb0005077a24 */ /* 0x000fe200078e0207 */
[----:B------:R1:W1:Y:S01]  /*15290*/  LDS.128 R48, [R191+0x6080] ;  /* 0x00608000bf307984 */ /* 0x0002620000000c00 */
[----:B------:R-:W-:Y:S01]  /*152a0*/  @P3 SHF.R.U32.HI R2, RZ, c[0x0][0x4f0], R9 ;  /* 0x00013c00ff023a19 */ /* 0x000fe20000011609 */
[----:B------:R-:W-:-:S02]  /*152b0*/  IMAD R5, R0, c[0x0][0x3f4], R3 ;  /* 0x0000fd0000057a24 */ /* 0x000fc400078e0203 */
[----:B------:R1:W1:Y:S01]  /*152c0*/  LDS.128 R56, [R191+0x7080] ;  /* 0x00708000bf387984 */ /* 0x0002620000000c00 */
[----:B------:R-:W-:Y:S01]  /*152d0*/  IMAD.WIDE.U32 R6, R0, c[0x0][0x3f0], R6 ;  /* 0x0000fc0000067a25 */ /* 0x000fe200078e0006 */
[----:B------:R-:W-:Y:S02]  /*152e0*/  SHF.R.S32.HI R3, RZ, 0x1f, R2 ;  /* 0x0000001fff037819 */ /* 0x000fe40000011402 */
[----:B------:R1:W1:Y:S01]  /*152f0*/  LDS.128 R16, [R191+0x8080] ;  /* 0x00808000bf107984 */ /* 0x0002620000000c00 */
[----:B------:R-:W-:Y:S02]  /*15300*/  IADD3 R0, -R2, RZ, RZ ;  /* 0x000000ff02007210 */ /* 0x000fe40007ffe1ff */
[----:B------:R-:W-:Y:S01]  /*15310*/  IADD3 R7, R7, R5, RZ ;  /* 0x0000000507077210 */ /* 0x000fe20007ffe0ff */
[----:B------:R1:W1:Y:S01]  /*15320*/  LDS.128 R32, [R191+0x9080] ;  /* 0x00908000bf207984 */ /* 0x0002620000000c00 */
[----:B------:R-:W-:Y:S02]  /*15330*/  IMAD R3, R3, c[0x0][0x3e0], RZ ;  /* 0x0000f80003037a24 */ /* 0x000fe400078e02ff */
[----:B------:R-:W-:Y:S01]  /*15340*/  IMAD R0, R0, c[0x0][0x4e8], R8 ;  /* 0x00013a0000007a24 */ /* 0x000fe200078e0208 */
[----:B------:R1:W1:Y:S01]  /*15350*/  LDS.128 R44, [R191+0xa080] ;  /* 0x00a08000bf2c7984 */ /* 0x0002620000000c00 */
[----:B------:R-:W-:-:S02]  /*15360*/  IMAD R8, R2, c[0x0][0x3e4], R3 ;  /* 0x0000f90002087a24 */ /* 0x000fc400078e0203 */
[----:B------:R-:W-:Y:S01]  /*15370*/  IMAD.WIDE.U32 R2, R2, c[0x0][0x3e0], R6 ;  /* 0x0000f80002027a25 */ /* 0x000fe200078e0006 */
[----:B------:R1:W1:Y:S01]  /*15380*/  LDS.128 R64, [R191+0xb080] ;  /* 0x00b08000bf407984 */ /* 0x0002620000000c00 */
[----:B------:R-:W-:-:S03]  /*15390*/  SHF.R.S32.HI R5, RZ, 0x1f, R0 ;  /* 0x0000001fff057819 */ /* 0x000fc60000011400 */
[----:B------:R-:W-:Y:S02]  /*153a0*/  IADD3 R3, R3, R8, RZ ;  /* 0x0000000803037210 */ /* 0x000fe40007ffe0ff */
[----:B------:R-:W-:-:S03]  /*153b0*/  IMAD R5, R5, c[0x0][0x3d8], RZ ;  /* 0x0000f60005057a24 */ /* 0x000fc600078e02ff */
[----:B------:R-:W-:-:S04]  /*153c0*/  IMAD.WIDE.U32 R2, R0, c[0x0][0x3d8], R2 ;  /* 0x0000f60000027a25 */ /* 0x000fc800078e0002 */
[----:B------:R-:W-:Y:S01]  /*153d0*/  IMAD R0, R0, c[0x0][0x3dc], R5 ;  /* 0x0000f70000007a24 */ /* 0x000fe200078e0205 */
[----:B------:R-:W-:Y:S02]  /*153e0*/  LEA R12, P0, R2, c[0x0][0x380], 0x1 ;  /* 0x0000e000020c7a11 */ /* 0x000fe400078008ff */
[----:B------:R-:W-:Y:S02]  /*153f0*/  LEA R5, R237, R246, 0x7 ;  /* 0x000000f6ed057211 */ /* 0x000fe400078e38ff */
[----:B------:R-:W-:-:S04]  /*15400*/  IADD3 R0, R3, R0, RZ ;  /* 0x0000000003007210 */ /* 0x000fc80007ffe0ff */
[----:B------:R-:W-:Y:S01]  /*15410*/  LEA.HI.X R6, R2, c[0x0][0x384], R0, 0x1, P0 ;  /* 0x0000e10002067a11 */ /* 0x000fe200000f0c00 */
[----:B------:R-:W-:Y:S05]  /*15420*/  BRA.DIV ~URZ, `(.L_x_284) ;  /* 0x000044127f007947 */ /* 0x000fea000b800000 */
[----:B--234-:R2:W3:Y:S02]  /*15430*/  SHFL.IDX PT, R7, R6, RZ, 0x181f ;  /* 0x00181fff06077589 */ /* 0x01c4e400000e0000 */
.L_x_355:
[----:B------:R-:W-:Y:S05]  /*15440*/  BRA.DIV ~URZ, `(.L_x_285) ;  /* 0x000044627f007947 */ /* 0x000fea000b800000 */
[----:B------:R4:W2:Y:S02]  /*15450*/  SHFL.IDX PT, R0, R12, RZ, 0x181f ;  /* 0x00181fff0c007589 */ /* 0x0008a400000e0000 */
.L_x_356:
[----:B------:R-:W-:Y:S01]  /*15460*/  ISETP.GE.AND P0, PT, R5, R4, PT ;  /* 0x000000040500720c */ /* 0x000fe20003f06270 */
[----:B------:R-:W-:-:S12]  /*15470*/  BSSY B0, `(.L_x_286) ;  /* 0x000000e000007945 */ /* 0x000fd80003800000 */
[----:B------:R-:W-:Y:S05]  /*15480*/  @P0 BRA `(.L_x_287) ;  /* 0x000000c000000947 */ /* 0x000fea0003800000 */
[----:B------:R-:W-:Y:S02]  /*15490*/  ISETP.GE.AND P2, PT, R210, c[0x0][0x3c8], PT ;  /* 0x0000f200d2007a0c */ /* 0x000fe40003f46270 */
[----:B------:R-:W-:Y:S02]  /*154a0*/  ISETP.GE.AND P1, PT, R207, c[0x0][0x3c8], PT ;  /* 0x0000f200cf007a0c */ /* 0x000fe40003f26270 */
[----:B------:R-:W-:-:S09]  /*154b0*/  ISETP.GE.AND P0, PT, R208, c[0x0][0x3c8], PT ;  /* 0x0000f200d0007a0c */ /* 0x000fd20003f06270 */
        /* <DEDUP_REMOVED lines=9> */
.L_x_287:
[----:B------:R-:W-:Y:S05]  /*15550*/  BSYNC B0 ;  /* 0x0000000000007941 */ /* 0x000fea0003800000 */
.L_x_286:
[----:B------:R-:W-:Y:S05]  /*15560*/  BRA.DIV ~URZ, `(.L_x_288) ;  /* 0x000043a27f007947 */ /* 0x000fea000b800000 */
[----:B---3--:R3:W4:Y:S04]  /*15570*/  SHFL.IDX PT, R7, R6, 0x1, 0x181f ;  /* 0x00381f0006077f89 */ /* 0x00872800000e0000 */
[----:B--2---:R3:W2:Y:S02]  /*15580*/  SHFL.IDX PT, R0, R12, 0x1, 0x181f ;  /* 0x00381f000c007f89 */ /* 0x0046a400000e0000 */
.L_x_357:
[----:B------:R-:W-:Y:S01]  /*15590*/  IADD3 R2, R5, 0x20, RZ ;  /* 0x0000002005027810 */ /* 0x000fe20007ffe0ff */
[----:B------:R-:W-:Y:S03]  /*155a0*/  BSSY B0, `(.L_x_289) ;  /* 0x000000f000007945 */ /* 0x000fe60003800000 */
[----:B------:R-:W-:-:S13]  /*155b0*/  ISETP.GE.AND P0, PT, R2, R4, PT ;  /* 0x000000040200720c */ /* 0x000fda0003f06270 */
[----:B------:R-:W-:Y:S05]  /*155c0*/  @P0 BRA `(.L_x_290) ;  /* 0x000000c000000947 */ /* 0x000fea0003800000 */
[----:B------:R-:W-:Y:S02]  /*155d0*/  ISETP.GE.AND P2, PT, R210, c[0x0][0x3c8], PT ;  /* 0x0000f200d2007a0c */ /* 0x000fe40003f46270 */
[----:B------:R-:W-:Y:S02]  /*155e0*/  ISETP.GE.AND P1, PT, R207, c[0x0][0x3c8], PT ;  /* 0x0000f200cf007a0c */ /* 0x000fe40003f26270 */
[----:B------:R-:W-:-:S09]  /*155f0*/  ISETP.GE.AND P0, PT, R208, c[0x0][0x3c8], PT ;  /* 0x0000f200d0007a0c */ /* 0x000fd20003f06270 */
        /* <DEDUP_REMOVED lines=9> */
.L_x_290:
[----:B------:R-:W-:Y:S05]  /*15690*/  BSYNC B0 ;  /* 0x0000000000007941 */ /* 0x000fea0003800000 */
.L_x_289:
[----:B------:R-:W-:Y:S05]  /*156a0*/  BRA.DIV ~URZ, `(.L_x_291) ;  /* 0x000043227f007947 */ /* 0x000fea000b800000 */
[----:B----4-:R4:W3:Y:S02]  /*156b0*/  SHFL.IDX PT, R7, R6, 0x2, 0x181f ;  /* 0x00581f0006077f89 */ /* 0x0108e400000e0000 */
.L_x_358:
[----:B------:R-:W-:Y:S05]  /*156c0*/  BRA.DIV ~URZ, `(.L_x_292) ;  /* 0x000043727f007947 */ /* 0x000fea000b800000 */
[----:B--2---:R2:W4:Y:S02]  /*156d0*/  SHFL.IDX PT, R0, R12, 0x2, 0x181f ;  /* 0x00581f000c007f89 */ /* 0x00452400000e0000 */
.L_x_359:
[----:B------:R-:W-:Y:S01]  /*156e0*/  IADD3 R2, R5, 0x40, RZ ;  /* 0x0000004005027810 */ /* 0x000fe20007ffe0ff */
[----:B------:R-:W-:Y:S03]  /*156f0*/  BSSY B0, `(.L_x_293) ;  /* 0x000000f000007945 */ /* 0x000fe60003800000 */
[----:B------:R-:W-:-:S13]  /*15700*/  ISETP.GE.AND P0, PT, R2, R4, PT ;  /* 0x000000040200720c */ /* 0x000fda0003f06270 */
[----:B------:R-:W-:Y:S05]  /*15710*/  @P0 BRA `(.L_x_294) ;  /* 0x000000c000000947 */ /* 0x000fea0003800000 */
[----:B------:R-:W-:Y:S02]  /*15720*/  ISETP.GE.AND P2, PT, R210, c[0x0][0x3c8], PT ;  /* 0x0000f200d2007a0c */ /* 0x000fe40003f46270 */
[----:B------:R-:W-:Y:S02]  /*15730*/  ISETP.GE.AND P1, PT, R207, c[0x0][0x3c8], PT ;  /* 0x0000f200cf007a0c */ /* 0x000fe40003f26270 */
[----:B------:R-:W-:-:S09]  /*15740*/  ISETP.GE.AND P0, PT, R208, c[0x0][0x3c8], PT ;  /* 0x0000f200d0007a0c */ /* 0x000fd20003f06270 */
        /* <DEDUP_REMOVED lines=9> */
.L_x_294:
[----:B------:R-:W-:Y:S05]  /*157e0*/  BSYNC B0 ;  /* 0x0000000000007941 */ /* 0x000fea0003800000 */
.L_x_293:
[----:B------:R-:W-:Y:S05]  /*157f0*/  BRA.DIV ~URZ, `(.L_x_295) ;  /* 0x000042a27f007947 */ /* 0x000fea000b800000 */
[----:B---34-:R-:W3:Y:S04]  /*15800*/  SHFL.IDX PT, R6, R6, 0x3, 0x181f ;  /* 0x00781f0006067f89 */ /* 0x018ee800000e0000 */
[----:B------:R4:W2:Y:S02]  /*15810*/  SHFL.IDX PT, R0, R12, 0x3, 0x181f ;  /* 0x00781f000c007f89 */ /* 0x0008a400000e0000 */
.L_x_360:
[----:B------:R-:W-:-:S04]  /*15820*/  IADD3 R2, R5, 0x60, RZ ;  /* 0x0000006005027810 */ /* 0x000fc80007ffe0ff */
[----:B------:R-:W-:-:S13]  /*15830*/  ISETP.GE.AND P0, PT, R2, R4, PT ;  /* 0x000000040200720c */ /* 0x000fda0003f06270 */
[----:B------:R-:W-:Y:S05]  /*15840*/  @P0 BRA `(.L_x_296) ;  /* 0x000024e000000947 */ /* 0x000fea0003800000 */
[----:B------:R-:W-:Y:S02]  /*15850*/  ISETP.GE.AND P1, PT, R210, c[0x0][0x3c8], PT ;  /* 0x0000f200d2007a0c */ /* 0x000fe40003f26270 */
[----:B------:R-:W-:-:S11]  /*15860*/  ISETP.GE.AND P0, PT, R207, c[0x0][0x3c8], PT ;  /* 0x0000f200cf007a0c */ /* 0x000fd60003f06270 */
[CC--:B--2---:R-:W-:Y:S02]  /*15870*/  @!P1 LEA R4, P3, R210.reuse, R0.reuse, 0x1 ;  /* 0x00000000d2049211 */ /* 0x0c4fe400078608ff */
[C---:B------:R-:W-:Y:S02]  /*15880*/  @!P0 LEA R2, P2, R207.reuse, R0, 0x1 ;  /* 0x00000000cf028211 */ /* 0x040fe400078408ff */
[-C--:B---3--:R-:W-:Y:S02]  /*15890*/  @!P1 LEA.HI.X R5, R210, R6.reuse, R211, 0x1, P3 ;  /* 0x00000006d2059211 */ /* 0x088fe400018f0cd3 */
[----:B------:R-:W-:-:S03]  /*158a0*/  @!P0 LEA.HI.X R3, R207, R6, R224, 0x1, P2 ;  /* 0x00000006cf038211 */ /* 0x000fc600010f0ce0 */
[----:B-1----:R1:W-:Y:S04]  /*158b0*/  @!P1 ST.E.128 [R4.64], R60 ;  /* 0x0000003c04009985 */ /* 0x0023e8000c101d0a */
[----:B------:R1:W-:Y:S01]  /*158c0*/  @!P0 ST.E.128 [R2.64], R56 ;  /* 0x0000003802008985 */ /* 0x0003e2000c101d0a */
[----:B------:R-:W-:-:S13]  /*158d0*/  ISETP.GE.AND P0, PT, R208, c[0x0][0x3c8], PT ;  /* 0x0000f200d0007a0c */ /* 0x000fda0003f06270 */
[----:B------:R-:W-:Y:S05]  /*158e0*/  @P0 BRA `(.L_x_296) ;  /* 0x0000244000000947 */ /* 0x000fea0003800000 */
[----:B-1----:R-:W-:-:S04]  /*158f0*/  LEA R2, P0, R208, R0, 0x1 ;  /* 0x00000000d0027211 */ /* 0x002fc800078008ff */
[----:B------:R-:W-:-:S05]  /*15900*/  LEA.HI.X R3, R208, R6, R223, 0x1, P0 ;  /* 0x00000006d0037211 */ /* 0x000fca00000f0cdf */
[----:B------:R1:W-:Y:S01]  /*15910*/  ST.E.128 [R2.64], R64 ;  /* 0x0000004002007985 */ /* 0x0003e2000c101d0a */
[----:B------:R-:W-:Y:S05]  /*15920*/  BRA `(.L_x_296) ;  /* 0x0000240000007947 */ /* 0x000fea0003800000 */
.L_x_283:
[----:B------:R-:W-:Y:S02]  /*15930*/  IMAD R8, R8, c[0x0][0x408], RZ ;  /* 0x0001020008087a24 */ /* 0x000fe400078e02ff */
[----:B------:R-:W-:-:S04]  /*15940*/  IMAD.WIDE.U32 R6, R2, c[0x0][0x408], RZ ;  /* 0x0001020002067a25 */ /* 0x000fc800078e00ff */
[----:B------:R-:W-:Y:S01]  /*15950*/  IMAD R8, R2, c[0x0][0x40c], R8 ;  /* 0x0001030002087a24 */ /* 0x000fe200078e0208 */
[----:B------:R-:W-:-:S04]  /*15960*/  SHF.R.S32.HI R2, RZ, 0x1f, R0 ;  /* 0x0000001fff027819 */ /* 0x000fc80000011400 */
[----:B------:R-:W-:Y:S01]  /*15970*/  IADD3 R7, R7, R8, RZ ;  /* 0x0000000807077210 */ /* 0x000fe20007ffe0ff */
[----:B------:R-:W-:-:S04]  /*15980*/  IMAD R2, R2, c[0x0][0x440], RZ ;  /* 0x0001100002027a24 */ /* 0x000fc800078e02ff */
[----:B------:R-:W-:-:S04]  /*15990*/  IMAD.WIDE.U32 R6, R5, c[0x0][0x438], R6 ;  /* 0x00010e0005067a25 */ /* 0x000fc800078e0006 */
[----:B------:R-:W-:Y:S01]  /*159a0*/  IMAD R5, R5, c[0x0][0x43c], R7 ;  /* 0x00010f0005057a24 */ /* 0x000fe200078e0207 */
[----:B------:R-:W-:Y:S01]  /*159b0*/  MOV R4, R6 ;  /* 0x0000000600047202 */ /* 0x000fe20000000f00 */
[----:B------:R-:W-:-:S04]  /*159c0*/  IMAD R2, R0, c[0x0][0x444], R2 ;  /* 0x0001110000027a24 */ /* 0x000fc800078e0202 */
[----:B------:R-:W-:Y:S01]  /*159d0*/  IMAD.WIDE.U32 R4, R0, c[0x0][0x440], R4 ;  /* 0x0001100000047a25 */ /* 0x000fe200078e0004 */
[----:B------:R-:W-:-:S04]  /*159e0*/  MOV R0, R3 ;  /* 0x0000000300007202 */ /* 0x000fc80000000f00 */
[----:B------:R-:W-:Y:S01]  /*159f0*/  IADD3 R5, R5, R2, RZ ;  /* 0x0000000205057210 */ /* 0x000fe20007ffe0ff */
[----:B------:R-:W-:-:S04]  /*15a00*/  @P3 IMAD.HI.U32 R2, R3, c[0x0][0x4ec], RZ ;  /* 0x00013b0003023a27 */ /* 0x000fc800078e00ff */
[----:B------:R-:W-:Y:S01]  /*15a10*/  IMAD.WIDE.U32 R4, R245, c[0x0][0x448], R4 ;  /* 0x00011200f5047a25 */ /* 0x000fe200078e0004 */
[----:B------:R-:W-:-:S03]  /*15a20*/  @P3 SHF.R.U32.HI R0, RZ, c[0x0][0x4f0], R2 ;  /* 0x00013c00ff003a19 */ /* 0x000fc60000011602 */
[----:B------:R-:W-:Y:S01]  /*15a30*/  IMAD R5, R245, c[0x0][0x44c], R5 ;  /* 0x00011300f5057a24 */ /* 0x000fe200078e0205 */
[----:B------:R-:W-:-:S03]  /*15a40*/  SHF.R.S32.HI R2, RZ, 0x1f, R0 ;  /* 0x0000001fff027819 */ /* 0x000fc60000011400 */
[----:B------:R-:W-:-:S04]  /*15a50*/  IMAD.WIDE.U32 R4, R0, c[0x0][0x430], R4 ;  /* 0x00010c0000047a25 */ /* 0x000fc800078e0004 */
[----:B------:R-:W-:-:S04]  /*15a60*/  IMAD R2, R2, c[0x0][0x430], RZ ;  /* 0x00010c0002027a24 */ /* 0x000fc800078e02ff */
[C---:B------:R-:W-:Y:S01]  /*15a70*/  IMAD R2, R0.reuse, c[0x0][0x434], R2 ;  /* 0x00010d0000027a24 */ /* 0x040fe200078e0202 */
[----:B------:R-:W-:-:S05]  /*15a80*/  IADD3 R0, -R0, RZ, RZ ;  /* 0x000000ff00007210 */ /* 0x000fca0007ffe1ff */
[----:B------:R-:W-:Y:S01]  /*15a90*/  IMAD R0, R0, c[0x0][0x4e8], R3 ;  /* 0x00013a0000007a24 */ /* 0x000fe200078e0203 */
[----:B------:R-:W-:Y:S02]  /*15aa0*/  IADD3 R3, R5, R2, RZ ;  /* 0x0000000205037210 */ /* 0x000fe40007ffe0ff */
[----:B------:R-:W-:Y:S02]  /*15ab0*/  MOV R2, R4 ;  /* 0x0000000400027202 */ /* 0x000fe40000000f00 */
[----:B------:R-:W-:-:S03]  /*15ac0*/  SHF.R.S32.HI R4, RZ, 0x1f, R0 ;  /* 0x0000001fff047819 */ /* 0x000fc60000011400 */
[----:B------:R-:W-:-:S04]  /*15ad0*/  IMAD.WIDE.U32 R2, R0, c[0x0][0x428], R2 ;  /* 0x00010a0000027a25 */ /* 0x000fc800078e0002 */
[----:B------:R-:W-:Y:S01]  /*15ae0*/  IMAD R4, R4, c[0x0][0x428], RZ ;  /* 0x00010a0004047a24 */ /* 0x000fe200078e02ff */
[----:B------:R-:W-:-:S03]  /*15af0*/  LEA R12, P1, R2, c[0x0][0x400], 0x2 ;  /* 0x00010000020c7a11 */ /* 0x000fc600078210ff */
[----:B------:R-:W-:-:S05]  /*15b00*/  IMAD R0, R0, c[0x0][0x42c], R4 ;  /* 0x00010b0000007a24 */ /* 0x000fca00078e0204 */
[----:B------:R-:W-:-:S04]  /*15b10*/  IADD3 R0, R3, R0, RZ ;  /* 0x0000000003007210 */ /* 0x000fc80007ffe0ff */
[----:B------:R-:W-:Y:S01]  /*15b20*/  LEA.HI.X R5, R2, c[0x0][0x404], R0, 0x2, P1 ;  /* 0x0001010002057a11 */ /* 0x000fe200008f1400 */
[----:B------:R-:W-:Y:S05]  /*15b30*/  BRA.DIV ~URZ, `(.L_x_297) ;  /* 0x000040227f007947 */ /* 0x000fea000b800000 */
[----:B------:R1:W3:Y:S02]  /*15b40*/  SHFL.IDX PT, R4, R5, RZ, 0x1c1f ;  /* 0x001c1fff05047589 */ /* 0x0002e400000e0000 */
.L_x_361:
[----:B------:R-:W-:Y:S05]  /*15b50*/  BRA.DIV ~URZ, `(.L_x_298) ;  /* 0x000040727f007947 */ /* 0x000fea000b800000 */
[----:B------:R4:W1:Y:S02]  /*15b60*/  SHFL.IDX PT, R0, R12, RZ, 0x1c1f ;  /* 0x001c1fff0c007589 */ /* 0x00086400000e0000 */
.L_x_362:
[----:B------:R-:W-:Y:S01]  /*15b70*/  BSSY B0, `(.L_x_299) ;  /* 0x00000a6000007945 */ /* 0x000fe20003800000 */
[----:B------:R-:W-:Y:S05]  /*15b80*/  @P0 BRA `(.L_x_300) ;  /* 0x00000a4000000947 */ /* 0x000fea0003800000 */
[C---:B------:R-:W-:Y:S02]  /*15b90*/  ISETP.GE.AND P0, PT, R247.reuse, c[0x0][0x3c8], PT ;  /* 0x0000f200f7007a0c */ /* 0x040fe40003f06270 */
[C---:B------:R-:W-:Y:S02]  /*15ba0*/  IADD3 R7, R247.reuse, 0x8, RZ ;  /* 0x00000008f7077810 */ /* 0x040fe40007ffe0ff */
[----:B------:R-:W-:Y:S02]  /*15bb0*/  IADD3 R6, R247, 0x10, RZ ;  /* 0x00000010f7067810 */ /* 0x000fe40007ffe0ff */
[----:B------:R-:W-:Y:S02]  /*15bc0*/  ISETP.GE.AND P1, PT, R7, c[0x0][0x3c8], PT ;  /* 0x0000f20007007a0c */ /* 0x000fe40003f26270 */
[----:B------:R-:W-:-:S02]  /*15bd0*/  IADD3 R9, R247, 0x8, RZ ;  /* 0x00000008f7097810 */ /* 0x000fc40007ffe0ff */
[----:B------:R-:W-:Y:S02]  /*15be0*/  ISETP.GE.AND P2, PT, R6, c[0x0][0x3c8], PT ;  /* 0x0000f20006007a0c */ /* 0x000fe40003f46270 */
[----:B------:R-:W-:Y:S01]  /*15bf0*/  SHF.R.S32.HI R9, RZ, 0x1f, R9 ;  /* 0x0000001fff097819 */ /* 0x000fe20000011409 */
[----:B-1----:R-:W-:Y:S01]  /*15c00*/  @!P0 IMAD.MOV.U32 R2, RZ, RZ, R0 ;  /* 0x000000ffff028224 */ /* 0x002fe200078e0000 */
[C---:B------:R-:W-:Y:S01]  /*15c10*/  IADD3 R8, R247.reuse, 0x18, RZ ;  /* 0x00000018f7087810 */ /* 0x040fe20007ffe0ff */
[----:B---3--:R-:W-:Y:S01]  /*15c20*/  @!P0 IMAD.MOV.U32 R3, RZ, RZ, R4 ;  /* 0x000000ffff038224 */ /* 0x008fe200078e0004 */
[C---:B--2---:R-:W-:Y:S02]  /*15c30*/  IADD3 R10, R247.reuse, 0x30, RZ ;  /* 0x00000030f70a7810 */ /* 0x044fe40007ffe0ff */
[C---:B------:R-:W-:Y:S01]  /*15c40*/  IADD3 R14, R247.reuse, 0x40, RZ ;  /* 0x00000040f70e7810 */ /* 0x040fe20007ffe0ff */
[----:B------:R-:W-:Y:S01]  /*15c50*/  @!P0 IMAD.WIDE R2, R247, 0x4, R2 ;  /* 0x00000004f7028825 */ /* 0x000fe200078e0202 */
[----:B------:R-:W-:-:S02]  /*15c60*/  ISETP.GE.AND P3, PT, R10, c[0x0][0x3c8], PT ;  /* 0x0000f2000a007a0c */ /* 0x000fc40003f66270 */
[C---:B------:R-:W-:Y:S02]  /*15c70*/  IADD3 R15, R247.reuse, 0x30, RZ ;  /* 0x00000030f70f7810 */ /* 0x040fe40007ffe0ff */
[----:B------:R1:W-:Y:S01]  /*15c80*/  @!P0 ST.E.64 [R2.64], R22 ;  /* 0x0000001602008985 */ /* 0x0003e2000c101b0a */
[----:B------:R-:W-:Y:S02]  /*15c90*/  ISETP.GE.AND P4, PT, R14, c[0x0][0x3c8], PT ;  /* 0x0000f2000e007a0c */ /* 0x000fe40003f86270 */
[C---:B------:R-:W-:Y:S02]  /*15ca0*/  IADD3 R11, R247.reuse, 0x38, RZ ;  /* 0x00000038f70b7810 */ /* 0x040fe40007ffe0ff */
[----:B------:R-:W-:Y:S02]  /*15cb0*/  SHF.R.S32.HI R15, RZ, 0x1f, R15 ;  /* 0x0000001fff0f7819 */ /* 0x000fe4000001140f */
[----:B------:R-:W-:Y:S02]  /*15cc0*/  SHF.R.S32.HI R11, RZ, 0x1f, R11 ;  /* 0x0000001fff0b7819 */ /* 0x000fe4000001140b */
[----:B------:R-:W-:-:S02]  /*15cd0*/  IADD3 R16, R247, 0x60, RZ ;  /* 0x00000060f7107810 */ /* 0x000fc40007ffe0ff */
[C---:B------:R-:W-:Y:S02]  /*15ce0*/  IADD3 R17, R247.reuse, 0x80, RZ ;  /* 0x00000080f7117810 */ /* 0x040fe40007ffe0ff */
[----:B------:R-:W-:Y:S02]  /*15cf0*/  SHF.R.S32.HI R16, RZ, 0x1f, R16 ;  /* 0x0000001fff107819 */ /* 0x000fe40000011410 */
[----:B------:R-:W-:Y:S02]  /*15d00*/  SHF.R.S32.HI R17, RZ, 0x1f, R17 ;  /* 0x0000001fff117819 */ /* 0x000fe40000011411 */
[----:B------:R-:W-:-:S04]  /*15d10*/  IADD3 R18, R247, 0xa8, RZ ;  /* 0x000000a8f7127810 */ /* 0x000fc80007ffe0ff */
[----:B------:R-:W-:Y:S02]  /*15d20*/  SHF.R.S32.HI R18, RZ, 0x1f, R18 ;  /* 0x0000001fff127819 */ /* 0x000fe40000011412 */
[----:B-1----:R-:W-:-:S04]  /*15d30*/  @!P1 LEA R2, P0, R7, R0, 0x2 ;  /* 0x0000000007029211 */ /* 0x002fc800078010ff */
[----:B------:R-:W-:Y:S02]  /*15d40*/  @!P1 LEA.HI.X R3, R7, R4, R9, 0x2, P0 ;  /* 0x0000000407039211 */ /* 0x000fe400000f1409 */
[C---:B------:R-:W-:Y:S02]  /*15d50*/  IADD3 R9, R247.reuse, 0x10, RZ ;  /* 0x00000010f7097810 */ /* 0x040fe40007ffe0ff */
[----:B------:R-:W-:Y:S01]  /*15d60*/  IADD3 R7, R247, 0x20, RZ ;  /* 0x00000020f7077810 */ /* 0x000fe20007ffe0ff */
[----:B------:R1:W-:Y:S01]  /*15d70*/  @!P1 ST.E.64 [R2.64], R24 ;  /* 0x0000001802009985 */ /* 0x0003e2000c101b0a */
[----:B------:R-:W-:Y:S02]  /*15d80*/  ISETP.GE.AND P1, PT, R8, c[0x0][0x3c8], PT ;  /* 0x0000f20008007a0c */ /* 0x000fe40003f26270 */
[----:B------:R-:W-:Y:S02]  /*15d90*/  SHF.R.S32.HI R9, RZ, 0x1f, R9 ;  /* 0x0000001fff097819 */ /* 0x000fe40000011409 */
[----:B-1----:R-:W-:-:S04]  /*15da0*/  @!P2 LEA R2, P0, R6, R0, 0x2 ;  /* 0x000000000602a211 */ /* 0x002fc800078010ff */
[----:B------:R-:W-:Y:S02]  /*15db0*/  @!P2 LEA.HI.X R3, R6, R4, R9, 0x2, P0 ;  /* 0x000000040603a211 */ /* 0x000fe400000f1409 */
[C---:B------:R-:W-:Y:S02]  /*15dc0*/  IADD3 R9, R247.reuse, 0x18, RZ ;  /* 0x00000018f7097810 */ /* 0x040fe40007ffe0ff */
[----:B------:R-:W-:Y:S01]  /*15dd0*/  IADD3 R6, R247, 0x28, RZ ;  /* 0x00000028f7067810 */ /* 0x000fe20007ffe0ff */
[----:B------:R1:W-:Y:S01]  /*15de0*/  @!P2 ST.E.64 [R2.64], R26 ;  /* 0x0000001a0200a985 */ /* 0x0003e2000c101b0a */
[----:B------:R-:W-:Y:S02]  /*15df0*/  SHF.R.S32.HI R9, RZ, 0x1f, R9 ;  /* 0x0000001fff097819 */ /* 0x000fe40000011409 */
[----:B------:R-:W-:Y:S02]  /*15e00*/  ISETP.GE.AND P2, PT, R7, c[0x0][0x3c8], PT ;  /* 0x0000f20007007a0c */ /* 0x000fe40003f46270 */
        /* <DEDUP_REMOVED lines=16> */
[----:B------:R-:W-:-:S03]  /*15f10*/  @!P3 LEA R6, P5, R10, R0, 0x2 ;  /* 0x000000000a06b211 */ /* 0x000fc600078a10ff */
[----:B------:R1:W-:Y:S01]  /*15f20*/  @!P1 ST.E.64 [R2.64], R34 ;  /* 0x0000002202009985 */ /* 0x0003e2000c101b0a */
[----:B------:R-:W-:Y:S02]  /*15f30*/  ISETP.GE.AND P1, PT, R9, c[0x0][0x3c8], PT ;  /* 0x0000f20009007a0c */ /* 0x000fe40003f26270 */
[----:B------:R-:W-:Y:S02]  /*15f40*/  @!P3 LEA.HI.X R7, R10, R4, R15, 0x2, P5 ;  /* 0x000000040a07b211 */ /* 0x000fe400028f140f */
[C---:B------:R-:W-:Y:S02]  /*15f50*/  IADD3 R10, R247.reuse, 0x50, RZ ;  /* 0x00000050f70a7810 */ /* 0x040fe40007ffe0ff */
[----:B------:R-:W-:Y:S01]  /*15f60*/  IADD3 R15, R247, 0x40, RZ ;  /* 0x00000040f70f7810 */ /* 0x000fe20007ffe0ff */
[----:B------:R2:W-:Y:S01]  /*15f70*/  @!P3 ST.E.64 [R6.64], R102 ;  /* 0x000000660600b985 */ /* 0x0005e2000c101b0a */
[----:B------:R-:W-:Y:S02]  /*15f80*/  ISETP.GE.AND P3, PT, R10, c[0x0][0x3c8], PT ;  /* 0x0000f2000a007a0c */ /* 0x000fe40003f66270 */
[----:B------:R-:W-:-:S02]  /*15f90*/  SHF.R.S32.HI R15, RZ, 0x1f, R15 ;  /* 0x0000001fff0f7819 */ /* 0x000fc4000001140f */
[----:B-1----:R-:W-:-:S04]  /*15fa0*/  @!P2 LEA R2, P0, R8, R0, 0x2 ;  /* 0x000000000802a211 */ /* 0x002fc800078010ff */
[----:B------:R-:W-:Y:S02]  /*15fb0*/  @!P2 LEA.HI.X R3, R8, R4, R11, 0x2, P0 ;  /* 0x000000040803a211 */ /* 0x000fe400000f140b */
[C---:B------:R-:W-:Y:S02]  /*15fc0*/  IADD3 R8, R247.reuse, 0x58, RZ ;  /* 0x00000058f7087810 */ /* 0x040fe40007ffe0ff */
[----:B------:R-:W-:Y:S01]  /*15fd0*/  IADD3 R11, R247, 0x48, RZ ;  /* 0x00000048f70b7810 */ /* 0x000fe20007ffe0ff */
[----:B------:R1:W-:Y:S01]  /*15fe0*/  @!P2 ST.E.64 [R2.64], R108 ;  /* 0x0000006c0200a985 */ /* 0x0003e2000c101b0a */
[----:B--2---:R-:W-:Y:S02]  /*15ff0*/  @!P4 LEA R6, P5, R14, R0, 0x2 ;  /* 0x000000000e06c211 */ /* 0x004fe400078a10ff */
[----:B------:R-:W-:Y:S02]  /*16000*/  ISETP.GE.AND P2, PT, R8, c[0x0][0x3c8], PT ;  /* 0x0000f20008007a0c */ /* 0x000fe40003f46270 */
[----:B------:R-:W-:-:S02]  /*16010*/  SHF.R.S32.HI R11, RZ, 0x1f, R11 ;  /* 0x0000001fff0b7819 */ /* 0x000fc4000001140b */
        /* <DEDUP_REMOVED lines=11> */
[----:B------:R-:W-:Y:S02]  /*160d0*/  ISETP.GE.AND P1, PT, R9, c[0x0][0x3c8], PT ;  /* 0x0000f20009007a0c */ /* 0x000fe40003f26270 */
[----:B--2---:R-:W-:Y:S02]  /*160e0*/  @!P3 LEA R6, P5, R10, R0, 0x2 ;  /* 0x000000000a06b211 */ /* 0x004fe400078a10ff */
[----:B------:R-:W-:-:S02]  /*160f0*/  SHF.R.S32.HI R11, RZ, 0x1f, R11 ;  /* 0x0000001fff0b7819 */ /* 0x000fc4000001140b */
[----:B------:R-:W-:Y:S02]  /*16100*/  @!P3 LEA.HI.X R7, R10, R4, R14, 0x2, P5 ;  /* 0x000000040a07b211 */ /* 0x000fe400028f140e */
[C---:B------:R-:W-:Y:S02]  /*16110*/  IADD3 R10, R247.reuse, 0x70, RZ ;  /* 0x00000070f70a7810 */ /* 0x040fe40007ffe0ff */
[----:B------:R-:W-:Y:S01]  /*16120*/  IADD3 R14, R247, 0x80, RZ ;  /* 0x00000080f70e7810 */ /* 0x000fe20007ffe0ff */
[----:B------:R2:W-:Y:S01]  /*16130*/  @!P3 ST.E.64 [R6.64], R44 ;  /* 0x0000002c0600b985 */ /* 0x0005e2000c101b0a */
[----:B------:R-:W-:Y:S02]  /*16140*/  ISETP.GE.AND P3, PT, R10, c[0x0][0x3c8], PT ;  /* 0x0000f2000a007a0c */ /* 0x000fe40003f66270 */
        /* <DEDUP_REMOVED lines=23> */
[----:B------:R-:W-:Y:S02]  /*162c0*/  ISETP.GE.AND P6, PT, R11, c[0x0][0x3c8], PT ;  /* 0x0000f2000b007a0c */ /* 0x000fe40003fc6270 */
[C---:B------:R-:W-:Y:S01]  /*162d0*/  IADD3 R16, R247.reuse, 0x88, RZ ;  /* 0x00000088f7107810 */ /* 0x040fe20007ffe0ff */
[----:B------:R2:W-:Y:S01]  /*162e0*/  @!P3 ST.E.64 [R6.64], R60 ;  /* 0x0000003c0600b985 */ /* 0x0005e2000c101b0a */
[----:B------:R-:W-:Y:S02]  /*162f0*/  IADD3 R10, R247, 0x98, RZ ;  /* 0x00000098f70a7810 */ /* 0x000fe40007ffe0ff */
[----:B------:R-:W-:Y:S02]  /*16300*/  SHF.R.S32.HI R16, RZ, 0x1f, R16 ;  /* 0x0000001fff107819 */ /* 0x000fe40000011410 */
[----:B------:R-:W-:-:S02]  /*16310*/  ISETP.GE.AND P5, PT, R10, c[0x0][0x3c8], PT ;  /* 0x0000f2000a007a0c */ /* 0x000fc40003fa6270 */
[----:B-1----:R-:W-:-:S04]  /*16320*/  @!P2 LEA R2, P0, R8, R0, 0x2 ;  /* 0x000000000802a211 */ /* 0x002fc800078010ff */
[----:B------:R-:W-:Y:S02]  /*16330*/  @!P2 LEA.HI.X R3, R8, R4, R9, 0x2, P0 ;  /* 0x000000040803a211 */ /* 0x000fe400000f1409 */
[----:B------:R-:W-:-:S03]  /*16340*/  @!P4 LEA R8, P0, R14, R0, 0x2 ;  /* 0x000000000e08c211 */ /* 0x000fc600078010ff */
[----:B------:R1:W-:Y:S01]  /*16350*/  @!P2 ST.E.64 [R2.64], R64 ;  /* 0x000000400200a985 */ /* 0x0003e2000c101b0a */
[----:B------:R-:W-:Y:S02]  /*16360*/  @!P4 LEA.HI.X R9, R14, R4, R17, 0x2, P0 ;  /* 0x000000040e09c211 */ /* 0x000fe400000f1411 */
[----:B------:R-:W-:Y:S02]  /*16370*/  IADD3 R14, R247, 0xa0, RZ ;  /* 0x000000a0f70e7810 */ /* 0x000fe40007ffe0ff */
[-C--:B--2---:R-:W-:Y:S01]  /*16380*/  @!P6 LEA R6, P0, R11, R0.reuse, 0x2 ;  /* 0x000000000b06e211 */ /* 0x084fe200078010ff */
[----:B------:R-:W-:Y:S01]  /*16390*/  @!P4 ST.E.64 [R8.64], R112 ;  /* 0x000000700800c985 */ /* 0x000fe2000c101b0a */
[----:B------:R-:W-:Y:S02]  /*163a0*/  ISETP.GE.AND P4, PT, R14, c[0x0][0x3c8], PT ;  /* 0x0000f2000e007a0c */ /* 0x000fe40003f86270 */
[----:B------:R-:W-:Y:S02]  /*163b0*/  IADD3 R17, R247, 0xa8, RZ ;  /* 0x000000a8f7117810 */ /* 0x000fe40007ffe0ff */
[----:B-1----:R-:W-:-:S04]  /*163c0*/  @!P1 LEA R2, P2, R15, R0, 0x2 ;  /* 0x000000000f029211 */ /* 0x002fc800078410ff */
[-C--:B------:R-:W-:Y:S02]  /*163d0*/  @!P1 LEA.HI.X R3, R15, R4.reuse, R16, 0x2, P2 ;  /* 0x000000040f039211 */ /* 0x080fe400010f1410 */
[C---:B------:R-:W-:Y:S02]  /*163e0*/  IADD3 R16, R247.reuse, 0x90, RZ ;  /* 0x00000090f7107810 */ /* 0x040fe40007ffe0ff */
[----:B------:R-:W-:Y:S01]  /*163f0*/  IADD3 R15, R247, 0xb0, RZ ;  /* 0x000000b0f70f7810 */ /* 0x000fe20007ffe0ff */
[----:B------:R1:W-:Y:S01]  /*16400*/  @!P1 ST.E.64 [R2.64], R68 ;  /* 0x0000004402009985 */ /* 0x0003e2000c101b0a */
[----:B------:R-:W-:Y:S02]  /*16410*/  SHF.R.S32.HI R16, RZ, 0x1f, R16 ;  /* 0x0000001fff107819 */ /* 0x000fe40000011410 */
[----:B------:R-:W-:Y:S02]  /*16420*/  ISETP.GE.AND P2, PT, R17, c[0x0][0x3c8], PT ;  /* 0x0000f20011007a0c */ /* 0x000fe40003f46270 */
[----:B------:R-:W-:-:S02]  /*16430*/  @!P6 LEA.HI.X R7, R11, R4, R16, 0x2, P0 ;  /* 0x000000040b07e211 */ /* 0x000fc400000f1410 */
[----:B------:R-:W-:Y:S02]  /*16440*/  IADD3 R11, R247, 0x98, RZ ;  /* 0x00000098f70b7810 */ /* 0x000fe40007ffe0ff */
[----:B------:R-:W-:Y:S01]  /*16450*/  ISETP.GE.AND P1, PT, R15, c[0x0][0x3c8], PT ;  /* 0x0000f2000f007a0c */ /* 0x000fe20003f26270 */
[----:B------:R2:W-:Y:S01]  /*16460*/  @!P6 ST.E.64 [R6.64], R72 ;  /* 0x000000480600e985 */ /* 0x0005e2000c101b0a */
[----:B------:R-:W-:Y:S02]  /*16470*/  SHF.R.S32.HI R11, RZ, 0x1f, R11 ;  /* 0x0000001fff0b7819 */ /* 0x000fe4000001140b */
[----:B------:R-:W-:Y:S02]  /*16480*/  IADD3 R16, R247, 0xa0, RZ ;  /* 0x000000a0f7107810 */ /* 0x000fe40007ffe0ff */
[----:B------:R-:W-:Y:S02]  /*16490*/  ISETP.GE.AND P0, PT, R252, c[0x0][0x3c8], PT ;  /* 0x0000f200fc007a0c */ /* 0x000fe40003f06270 */
[----:B------:R-:W-:-:S02]  /*164a0*/  SHF.R.S32.HI R16, RZ, 0x1f, R16 ;  /* 0x0000001fff107819 */ /* 0x000fc40000011410 */
[----:B-1----:R-:W-:-:S04]  /*164b0*/  @!P5 LEA R2, P3, R10, R0, 0x2 ;  /* 0x000000000a02d211 */ /* 0x002fc800078610ff */
[----:B------:R-:W-:Y:S02]  /*164c0*/  @!P5 LEA.HI.X R3, R10, R4, R11, 0x2, P3 ;  /* 0x000000040a03d211 */ /* 0x000fe400018f140b */
[CC--:B------:R-:W-:Y:S02]  /*164d0*/  @!P4 LEA R10, P6, R14.reuse, R0.reuse, 0x2 ;  /* 0x000000000e0ac211 */ /* 0x0c0fe400078c10ff */
[----:B------:R-:W-:Y:S01]  /*164e0*/  @!P2 LEA R8, P3, R17, R0, 0x2 ;  /* 0x000000001108a211 */ /* 0x000fe200078610ff */
[----:B------:R1:W-:Y:S01]  /*164f0*/  @!P5 ST.E.64 [R2.64], R76 ;  /* 0x0000004c0200d985 */ /* 0x0003e2000c101b0a */
[----:B------:R-:W-:Y:S02]  /*16500*/  @!P4 LEA.HI.X R11, R14, R4, R16, 0x2, P6 ;  /* 0x000000040e0bc211 */ /* 0x000fe400030f1410 */
[----:B------:R-:W-:Y:S02]  /*16510*/  IADD3 R16, R247, 0xb0, RZ ;  /* 0x000000b0f7107810 */ /* 0x000fe40007ffe0ff */
[----:B--2---:R-:W-:Y:S01]  /*16520*/  @!P1 LEA R6, P5, R15, R0, 0x2 ;  /* 0x000000000f069211 */ /* 0x004fe200078a10ff */
[----:B------:R2:W-:Y:S01]  /*16530*/  @!P4 ST.E.64 [R10.64], R124 ;  /* 0x0000007c0a00c985 */ /* 0x0005e2000c101b0a */
[----:B------:R-:W-:-:S02]  /*16540*/  SHF.R.S32.HI R16, RZ, 0x1f, R16 ;  /* 0x0000001fff107819 */ /* 0x000fc40000011410 */
[-C--:B------:R-:W-:Y:S02]  /*16550*/  @!P2 LEA.HI.X R9, R17, R4.reuse, R18, 0x2, P3 ;  /* 0x000000041109a211 */ /* 0x080fe400018f1412 */
[----:B------:R-:W-:Y:S02]  /*16560*/  SHF.R.S32.HI R14, RZ, 0x1f, R252 ;  /* 0x0000001fff0e7819 */ /* 0x000fe400000114fc */
[----:B------:R-:W-:Y:S01]  /*16570*/  @!P1 LEA.HI.X R7, R15, R4, R16, 0x2, P5 ;  /* 0x000000040f079211 */ /* 0x000fe200028f1410 */
[----:B------:R2:W-:Y:S04]  /*16580*/  @!P2 ST.E.64 [R8.64], R116 ;  /* 0x000000740800a985 */ /* 0x0005e8000c101b0a */
[----:B------:R2:W-:Y:S01]  /*16590*/  @!P1 ST.E.64 [R6.64], R80 ;  /* 0x0000005006009985 */ /* 0x0005e2000c101b0a */
[----:B-1----:R-:W-:-:S04]  /*165a0*/  @!P0 LEA R2, P3, R252, R0, 0x2 ;  /* 0x00000000fc028211 */ /* 0x002fc800078610ff */
[----:B------:R-:W-:-:S05]  /*165b0*/  @!P0 LEA.HI.X R3, R252, R4, R14, 0x2, P3 ;  /* 0x00000004fc038211 */ /* 0x000fca00018f140e */
[----:B------:R2:W-:Y:S04]  /*165c0*/  @!P0 ST.E.64 [R2.64], R20 ;  /* 0x0000001402008985 */ /* 0x0005e8000c101b0a */
.L_x_300:
[----:B------:R-:W-:Y:S05]  /*165d0*/  BSYNC B0 ;  /* 0x0000000000007941 */ /* 0x000fea0003800000 */
.L_x_299:
[----:B------:R-:W-:Y:S05]  /*165e0*/  BRA.DIV ~URZ, `(.L_x_301) ;  /* 0x000036427f007947 */ /* 0x000fea000b800000 */
[----:B---3--:R3:W2:Y:S04]  /*165f0*/  SHFL.IDX PT, R4, R5, 0x1, 0x1c1f ;  /* 0x003c1f0005047f89 */ /* 0x0086a800000e0000 */
[----:B-1----:R3:W1:Y:S02]  /*16600*/  SHFL.IDX PT, R0, R12, 0x1, 0x1c1f ;  /* 0x003c1f000c007f89 */ /* 0x00266400000e0000 */
.L_x_363:
[----:B------:R-:W-:-:S13]  /*16610*/  ISETP.NE.AND P0, PT, R13, RZ, PT ;  /* 0x000000ff0d00720c */ /* 0x000fda0003f05270 */
[----:B------:R-:W-:Y:S05]  /*16620*/  @P0 BRA `(.L_x_296) ;  /* 0x0000170000000947 */ /* 0x000fea0003800000 */
[C---:B------:R-:W-:Y:S02]  /*16630*/  ISETP.GE.AND P4, PT, R247.reuse, c[0x0][0x3c8], PT ;  /* 0x0000f200f7007a0c */ /* 0x040fe40003f86270 */
[C---:B--2---:R-:W-:Y:S02]  /*16640*/  IADD3 R15, R247.reuse, 0x18, RZ ;  /* 0x00000018f70f7810 */ /* 0x044fe40007ffe0ff */
[----:B------:R-:W-:Y:S02]  /*16650*/  IADD3 R8, R247, 0x8, RZ ;  /* 0x00000008f7087810 */ /* 0x000fe40007ffe0ff */
[----:B------:R-:W-:Y:S02]  /*16660*/  ISETP.GE.AND P1, PT, R15, c[0x0][0x3c8], PT ;  /* 0x0000f2000f007a0c */ /* 0x000fe40003f26270 */
[----:B------:R-:W-:Y:S02]  /*16670*/  ISETP.GE.AND P3, PT, R8, c[0x0][0x3c8], PT ;  /* 0x0000f20008007a0c */ /* 0x000fe40003f66270 */
[----:B---3--:R-:W-:-:S02]  /*16680*/  IADD3 R5, R247, 0x10, RZ ;  /* 0x00000010f7057810 */ /* 0x008fc40007ffe0ff */
[----:B------:R-:W-:Y:S01]  /*16690*/  IADD3 R9, R247, 0x8, RZ ;  /* 0x00000008f7097810 */ /* 0x000fe20007ffe0ff */
[----:B-1----:R-:W-:Y:S01]  /*166a0*/  @!P4 IMAD.MOV.U32 R6, RZ, RZ, R0 ;  /* 0x000000ffff06c224 */ /* 0x002fe200078e0000 */
[----:B------:R-:W-:Y:S01]  /*166b0*/  ISETP.GE.AND P2, PT, R5, c[0x0][0x3c8], PT ;  /* 0x0000f20005007a0c */ /* 0x000fe20003f46270 */
[----:B------:R-:W-:Y:S01]  /*166c0*/  @!P4 IMAD.MOV.U32 R7, RZ, RZ, R4 ;  /* 0x000000ffff07c224 */ /* 0x000fe200078e0004 */
[----:B------:R-:W-:Y:S02]  /*166d0*/  SHF.R.S32.HI R9, RZ, 0x1f, R9 ;  /* 0x0000001fff097819 */ /* 0x000fe40000011409 */
[C---:B------:R-:W-:Y:S01]  /*166e0*/  IADD3 R10, R247.reuse, 0x20, RZ ;  /* 0x00000020f70a7810 */ /* 0x040fe20007ffe0ff */
[C---:B------:R-:W-:Y:S01]  /*166f0*/  @!P4 IMAD.WIDE R6, R247.reuse, 0x4, R6 ;  /* 0x00000004f706c825 */ /* 0x040fe200078e0206 */
[----:B----4-:R-:W-:Y:S02]  /*16700*/  IADD3 R12, R247, 0x10, RZ ;  /* 0x00000010f70c7810 */ /* 0x010fe40007ffe0ff */
[----:B------:R-:W-:-:S02]  /*16710*/  @!P3 LEA R2, P5, R8, R0, 0x2 ;  /* 0x000000000802b211 */ /* 0x000fc400078a10ff */
[----:B------:R1:W-:Y:S01]  /*16720*/  @!P4 ST.E.64 [R6.64], R92 ;  /* 0x0000005c0600c985 */ /* 0x0003e2000c101b0a */
[----:B------:R-:W-:Y:S02]  /*16730*/  ISETP.GE.AND P0, PT, R10, c[0x0][0x3c8], PT ;  /* 0x0000f2000a007a0c */ /* 0x000fe40003f06270 */
[----:B------:R-:W-:Y:S02]  /*16740*/  @!P3 LEA.HI.X R3, R8, R4, R9, 0x2, P5 ;  /* 0x000000040803b211 */ /* 0x000fe400028f1409 */
[----:B------:R-:W-:Y:S02]  /*16750*/  SHF.R.S32.HI R12, RZ, 0x1f, R12 ;  /* 0x0000001fff0c7819 */ /* 0x000fe4000001140c */
[----:B------:R-:W-:Y:S01]  /*16760*/  IADD3 R16, R247, 0x18, RZ ;  /* 0x00000018f7107810 */ /* 0x000fe20007ffe0ff */
[----:B------:R2:W-:Y:S01]  /*16770*/  @!P3 ST.E.64 [R2.64], R84 ;  /* 0x000000540200b985 */ /* 0x0005e2000c101b0a */
[----:B------:R-:W-:Y:S02]  /*16780*/  @!P2 LEA R8, P3, R5, R0, 0x2 ;  /* 0x000000000508a211 */ /* 0x000fe400078610ff */
[----:B------:R-:W-:-:S02]  /*16790*/  SHF.R.S32.HI R16, RZ, 0x1f, R16 ;  /* 0x0000001fff107819 */ /* 0x000fc40000011410 */
[----:B------:R-:W-:Y:S02]  /*167a0*/  @!P2 LEA.HI.X R9, R5, R4, R12, 0x2, P3 ;  /* 0x000000040509a211 */ /* 0x000fe400018f140c */
[C---:B------:R-:W-:Y:S02]  /*167b0*/  IADD3 R5, R247.reuse, 0x38, RZ ;  /* 0x00000038f7057810 */ /* 0x040fe40007ffe0ff */
[C---:B------:R-:W-:Y:S01]  /*167c0*/  IADD3 R12, R247.reuse, 0x20, RZ ;  /* 0x00000020f70c7810 */ /* 0x040fe20007ffe0ff */
[----:B------:R3:W-:Y:S01]  /*167d0*/  @!P2 ST.E.64 [R8.64], R130 ;  /* 0x000000820800a985 */ /* 0x0007e2000c101b0a */
[C---:B------:R-:W-:Y:S02]  /*167e0*/  IADD3 R11, R247.reuse, 0x28, RZ ;  /* 0x00000028f70b7810 */ /* 0x040fe40007ffe0ff */
[----:B------:R-:W-:Y:S02]  /*167f0*/  SHF.R.S32.HI R12, RZ, 0x1f, R12 ;  /* 0x0000001fff0c7819 */ /* 0x000fe4000001140c */
[----:B------:R-:W-:-:S02]  /*16800*/  IADD3 R14, R247, 0x30, RZ ;  /* 0x00000030f70e7810 */ /* 0x000fc40007ffe0ff */
[----:B------:R-:W-:Y:S02]  /*16810*/  ISETP.GE.AND P5, PT, R11, c[0x0][0x3c8], PT ;  /* 0x0000f2000b007a0c */ /* 0x000fe40003fa6270 */
[----:B------:R-:W-:Y:S02]  /*16820*/  ISETP.GE.AND P4, PT, R14, c[0x0][0x3c8], PT ;  /* 0x0000f2000e007a0c */ /* 0x000fe40003f86270 */
[----:B-1----:R-:W-:Y:S02]  /*16830*/  @!P1 LEA R6, P6, R15, R0, 0x2 ;  /* 0x000000000f069211 */ /* 0x002fe400078c10ff */
[----:B------:R-:W-:-:S04]  /*16840*/  IADD3 R13, R247, 0x30, RZ ;  /* 0x00000030f70d7810 */ /* 0x000fc80007ffe0ff */
[----:B------:R-:W-:-:S07]  /*16850*/  SHF.R.S32.HI R13, RZ, 0x1f, R13 ;  /* 0x0000001fff0d7819 */ /* 0x000fce000001140d */
[----:B--2---:R-:W-:-:S04]  /*16860*/  P2R R2, PR, RZ, 0x40 ;  /* 0x00000040ff027803 */ /* 0x004fc80000000000 */
[----:B------:R-:W-:Y:S02]  /*16870*/  ISETP.NE.AND P3, PT, R2, RZ, PT ;  /* 0x000000ff0200720c */ /* 0x000fe40003f65270 */
[C---:B------:R-:W-:Y:S02]  /*16880*/  @!P0 LEA R2, P6, R10.reuse, R0, 0x2 ;  /* 0x000000000a028211 */ /* 0x040fe400078c10ff */
[-C--:B------:R-:W-:Y:S02]  /*16890*/  @!P1 LEA.HI.X R7, R15, R4.reuse, R16, 0x2, P3 ;  /* 0x000000040f079211 */ /* 0x080fe400018f1410 */
[----:B------:R-:W-:Y:S02]  /*168a0*/  ISETP.GE.AND P3, PT, R5, c[0x0][0x3c8], PT ;  /* 0x0000f20005007a0c */ /* 0x000fe40003f66270 */
[----:B------:R-:W-:Y:S01]  /*168b0*/  @!P0 LEA.HI.X R3, R10, R4, R12, 0x2, P6 ;  /* 0x000000040a038211 */ /* 0x000fe200030f140c */
[----:B------:R1:W-:Y:S01]  /*168c0*/  @!P1 ST.E.64 [R6.64], R120 ;  /* 0x0000007806009985 */ /* 0x0003e2000c101b0a */
[----:B------:R-:W-:-:S02]  /*168d0*/  IADD3 R12, R247, 0x28, RZ ;  /* 0x00000028f70c7810 */ /* 0x000fc40007ffe0ff */
[----:B------:R-:W-:Y:S01]  /*168e0*/  IADD3 R15, R247, 0x48, RZ ;  /* 0x00000048f70f7810 */ /* 0x000fe20007ffe0ff */
[----:B------:R2:W-:Y:S01]  /*168f0*/  @!P0 ST.E.64 [R2.64], R88 ;  /* 0x0000005802008985 */ /* 0x0005e2000c101b0a */
[----:B---3--:R-:W-:Y:S02]  /*16900*/  @!P5 LEA R8, P0, R11, R0, 0x2 ;  /* 0x000000000b08d211 */ /* 0x008fe400078010ff */
[----:B------:R-:W-:Y:S02]  /*16910*/  SHF.R.S32.HI R12, RZ, 0x1f, R12 ;  /* 0x0000001fff0c7819 */ /* 0x000fe4000001140c */
[----:B------:R-:W-:Y:S02]  /*16920*/  IADD3 R10, R247, 0x40, RZ ;  /* 0x00000040f70a7810 */ /* 0x000fe40007ffe0ff */
[----:B------:R-:W-:Y:S02]  /*16930*/  @!P5 LEA.HI.X R9, R11, R4, R12, 0x2, P0 ;  /* 0x000000040b09d211 */ /* 0x000fe400000f140c */
[----:B------:R-:W-:-:S02]  /*16940*/  IADD3 R12, R247, 0x38, RZ ;  /* 0x00000038f70c7810 */ /* 0x000fc40007ffe0ff */
[----:B------:R-:W-:Y:S01]  /*16950*/  ISETP.GE.AND P2, PT, R10, c[0x0][0x3c8], PT ;  /* 0x0000f2000a007a0c */ /* 0x000fe20003f46270 */
[----:B------:R3:W-:Y:S01]  /*16960*/  @!P5 ST.E.64 [R8.64], R118 ;  /* 0x000000760800d985 */ /* 0x0007e2000c101b0a */
[----:B------:R-:W-:Y:S02]  /*16970*/  SHF.R.S32.HI R12, RZ, 0x1f, R12 ;  /* 0x0000001fff0c7819 */ /* 0x000fe4000001140c */
[C---:B------:R-:W-:Y:S02]  /*16980*/  IADD3 R11, R247.reuse, 0x50, RZ ;  /* 0x00000050f70b7810 */ /* 0x040fe40007ffe0ff */
[----:B------:R-:W-:Y:S02]  /*16990*/  IADD3 R16, R247, 0x88, RZ ;  /* 0x00000088f7107810 */ /* 0x000fe40007ffe0ff */
[----:B------:R-:W-:Y:S02]  /*169a0*/  ISETP.GE.AND P0, PT, R11, c[0x0][0x3c8], PT ;  /* 0x0000f2000b007a0c */ /* 0x000fe40003f06270 */
[----:B------:R-:W-:-:S02]  /*169b0*/  SHF.R.S32.HI R16, RZ, 0x1f, R16 ;  /* 0x0000001fff107819 */ /* 0x000fc40000011410 */
[CC--:B-1----:R-:W-:Y:S02]  /*169c0*/  @!P4 LEA R6, P6, R14.reuse, R0.reuse, 0x2 ;  /* 0x000000000e06c211 */ /* 0x0c2fe400078c10ff */
[----:B--2---:R-:W-:Y:S02]  /*169d0*/  @!P3 LEA R2, P1, R5, R0, 0x2 ;  /* 0x000000000502b211 */ /* 0x004fe400078210ff */
[----:B------:R-:W-:Y:S02]  /*169e0*/  @!P4 LEA.HI.X R7, R14, R4, R13, 0x2, P6 ;  /* 0x000000040e07c211 */ /* 0x000fe400030f140d */
[C---:B------:R-:W-:Y:S02]  /*169f0*/  IADD3 R14, R247.reuse, 0x60, RZ ;  /* 0x00000060f70e7810 */ /* 0x040fe40007ffe0ff */
[----:B------:R-:W-:Y:S01]  /*16a00*/  IADD3 R13, R247, 0x48, RZ ;  /* 0x00000048f70d7810 */ /* 0x000fe20007ffe0ff */
[----:B------:R1:W-:Y:S01]  /*16a10*/  @!P4 ST.E.64 [R6.64], R114 ;  /* 0x000000720600c985 */ /* 0x0003e2000c101b0a */
[----:B------:R-:W-:-:S02]  /*16a20*/  ISETP.GE.AND P4, PT, R14, c[0x0][0x3c8], PT ;  /* 0x0000f2000e007a0c */ /* 0x000fc40003f86270 */
[----:B------:R-:W-:-:S03]  /*16a30*/  SHF.R.S32.HI R13, RZ, 0x1f, R13 ;  /* 0x0000001fff0d7819 */ /* 0x000fc6000001140d */
[----:B------:R-:W-:Y:S02]  /*16a40*/  P2R R3, PR, RZ, 0x2 ;  /* 0x00000002ff037803 */ /* 0x000fe40000000000 */
[----:B------:R-:W-:Y:S02]  /*16a50*/  ISETP.GE.AND P1, PT, R15, c[0x0][0x3c8], PT ;  /* 0x0000f2000f007a0c */ /* 0x000fe40003f26270 */
[----:B------:R-:W-:-:S04]  /*16a60*/  ISETP.NE.AND P6, PT, R3, RZ, PT ;  /* 0x000000ff0300720c */ /* 0x000fc80003fc5270 */
[----:B------:R-:W-:Y:S02]  /*16a70*/  @!P3 LEA.HI.X R3, R5, R4, R12, 0x2, P6 ;  /* 0x000000040503b211 */ /* 0x000fe400030f140c */
[C---:B------:R-:W-:Y:S02]  /*16a80*/  IADD3 R12, R247.reuse, 0x40, RZ ;  /* 0x00000040f70c7810 */ /* 0x040fe40007ffe0ff */
[----:B------:R-:W-:Y:S01]  /*16a90*/  IADD3 R5, R247, 0x58, RZ ;  /* 0x00000058f7057810 */ /* 0x000fe20007ffe0ff */
[----:B------:R2:W-:Y:S01]  /*16aa0*/  @!P3 ST.E.64 [R2.64], R96 ;  /* 0x000000600200b985 */ /* 0x0005e2000c101b0a */
[----:B---3--:R-:W-:Y:S02]  /*16ab0*/  @!P2 LEA R8, P3, R10, R0, 0x2 ;  /* 0x000000000a08a211 */ /* 0x008fe400078610ff */
[----:B------:R-:W-:Y:S02]  /*16ac0*/  SHF.R.S32.HI R12, RZ, 0x1f, R12 ;  /* 0x0000001fff0c7819 */ /* 0x000fe4000001140c */
[----:B------:R-:W-:-:S02]  /*16ad0*/  ISETP.GE.AND P5, PT, R5, c[0x0][0x3c8], PT ;  /* 0x0000f20005007a0c */ /* 0x000fc40003fa6270 */
[----:B------:R-:W-:Y:S02]  /*16ae0*/  @!P2 LEA.HI.X R9, R10, R4, R12, 0x2, P3 ;  /* 0x000000040a09a211 */ /* 0x000fe400018f140c */
[----:B------:R-:W-:Y:S02]  /*16af0*/  IADD3 R12, R247, 0x50, RZ ;  /* 0x00000050f70c7810 */ /* 0x000fe40007ffe0ff */
[----:B-1----:R-:W-:Y:S01]  /*16b00*/  @!P1 LEA R6, P6, R15, R0, 0x2 ;  /* 0x000000000f069211 */ /* 0x002fe200078c10ff */
[----:B------:R1:W-:Y:S01]  /*16b10*/  @!P2 ST.E.64 [R8.64], R122 ;  /* 0x0000007a0800a985 */ /* 0x0003e2000c101b0a */
[----:B------:R-:W-:Y:S02]  /*16b20*/  SHF.R.S32.HI R12, RZ, 0x1f, R12 ;  /* 0x0000001fff0c7819 */ /* 0x000fe4000001140c */
[----:B------:R-:W-:-:S09]  /*16b30*/  IADD3 R10, R247, 0x68, RZ ;  /* 0x00000068f70a7810 */ /* 0x000fd20007ffe0ff */
[----:B--2---:R-:W-:-:S04]  /*16b40*/  P2R R2, PR, RZ, 0x40 ;  /* 0x00000040ff027803 */ /* 0x004fc80000000000 */
[----:B------:R-:W-:Y:S02]  /*16b50*/  ISETP.NE.AND P3, PT, R2, RZ, PT ;  /* 0x000000ff0200720c */ /* 0x000fe40003f65270 */
[----:B------:R-:W-:Y:S02]  /*16b60*/  @!P0 LEA R2, P6, R11, R0, 0x2 ;  /* 0x000000000b028211 */ /* 0x000fe400078c10ff */
[-C--:B------:R-:W-:Y:S02]  /*16b70*/  @!P1 LEA.HI.X R7, R15, R4.reuse, R13, 0x2, P3 ;  /* 0x000000040f079211 */ /* 0x080fe400018f140d */
[----:B------:R-:W-:Y:S02]  /*16b80*/  @!P0 LEA.HI.X R3, R11, R4, R12, 0x2, P6 ;  /* 0x000000040b038211 */ /* 0x000fe400030f140c */
[C---:B------:R-:W-:Y:S01]  /*16b90*/  IADD3 R13, R247.reuse, 0x58, RZ ;  /* 0x00000058f70d7810 */ /* 0x040fe20007ffe0ff */
[----:B------:R2:W-:Y:S01]  /*16ba0*/  @!P1 ST.E.64 [R6.64], R110 ;  /* 0x0000006e06009985 */ /* 0x0005e2000c101b0a */
[----:B------:R-:W-:-:S02]  /*16bb0*/  IADD3 R12, R247, 0x78, RZ ;  /* 0x00000078f70c7810 */ /* 0x000fc40007ffe0ff */
[----:B------:R-:W-:Y:S01]  /*16bc0*/  ISETP.GE.AND P3, PT, R10, c[0x0][0x3c8], PT ;  /* 0x0000f2000a007a0c */ /* 0x000fe20003f66270 */
[----:B------:R3:W-:Y:S01]  /*16bd0*/  @!P0 ST.E.64 [R2.64], R38 ;  /* 0x0000002602008985 */ /* 0x0007e2000c101b0a */
[----:B-1----:R-:W-:Y:S02]  /*16be0*/  @!P5 LEA R8, P0, R5, R0, 0x2 ;  /* 0x000000000508d211 */ /* 0x002fe400078010ff */
[----:B------:R-:W-:Y:S02]  /*16bf0*/  SHF.R.S32.HI R13, RZ, 0x1f, R13 ;  /* 0x0000001fff0d7819 */ /* 0x000fe4000001140d */
[----:B------:R-:W-:Y:S02]  /*16c00*/  IADD3 R15, R247, 0x60, RZ ;  /* 0x00000060f70f7810 */ /* 0x000fe40007ffe0ff */
[----:B------:R-:W-:Y:S02]  /*16c10*/  ISETP.GE.AND P1, PT, R12, c[0x0][0x3c8], PT ;  /* 0x0000f2000c007a0c */ /* 0x000fe40003f26270 */
[----:B------:R-:W-:-:S02]  /*16c20*/  @!P5 LEA.HI.X R9, R5, R4, R13, 0x2, P0 ;  /* 0x000000040509d211 */ /* 0x000fc400000f140d */
[----:B------:R-:W-:Y:S02]  /*16c30*/  SHF.R.S32.HI R15, RZ, 0x1f, R15 ;  /* 0x0000001fff0f7819 */ /* 0x000fe4000001140f */
[C---:B------:R-:W-:Y:S01]  /*16c40*/  IADD3 R11, R247.reuse, 0x70, RZ ;  /* 0x00000070f70b7810 */ /* 0x040fe20007ffe0ff */
[----:B------:R1:W-:Y:S01]  /*16c50*/  @!P5 ST.E.64 [R8.64], R128 ;  /* 0x000000800800d985 */ /* 0x0003e2000c101b0a */
[----:B------:R-:W-:Y:S02]  /*16c60*/  IADD3 R13, R247, 0x68, RZ ;  /* 0x00000068f70d7810 */ /* 0x000fe40007ffe0ff */
[----:B------:R-:W-:Y:S02]  /*16c70*/  ISETP.GE.AND P2, PT, R11, c[0x0][0x3c8], PT ;  /* 0x0000f2000b007a0c */ /* 0x000fe40003f46270 */
[----:B------:R-:W-:Y:S02]  /*16c80*/  SHF.R.S32.HI R13, RZ, 0x1f, R13 ;  /* 0x0000001fff0d7819 */ /* 0x000fe4000001140d */
[----:B------:R-:W-:-:S02]  /*16c90*/  IADD3 R5, R247, 0x80, RZ ;  /* 0x00000080f7057810 */ /* 0x000fc40007ffe0ff */
[----:B--2---:R-:W-:-:S13]  /*16ca0*/  @!P4 LEA R6, P6, R14, R0, 0x2 ;  /* 0x000000000e06c211 */ /* 0x004fda00078c10ff */
[----:B---3--:R-:W-:-:S04]  /*16cb0*/  P2R R2, PR, RZ, 0x40 ;  /* 0x00000040ff027803 */ /* 0x008fc80000000000 */
[----:B------:R-:W-:Y:S02]  /*16cc0*/  ISETP.NE.AND P0, PT, R2, RZ, PT ;  /* 0x000000ff0200720c */ /* 0x000fe40003f05270 */
[----:B------:R-:W-:Y:S02]  /*16cd0*/  @!P3 LEA R2, P6, R10, R0, 0x2 ;  /* 0x000000000a02b211 */ /* 0x000fe400078c10ff */
[-C--:B------:R-:W-:Y:S02]  /*16ce0*/  @!P4 LEA.HI.X R7, R14, R4.reuse, R15, 0x2, P0 ;  /* 0x000000040e07c211 */ /* 0x080fe400000f140f */
[----:B------:R-:W-:Y:S02]  /*16cf0*/  @!P3 LEA.HI.X R3, R10, R4, R13, 0x2, P6 ;  /* 0x000000040a03b211 */ /* 0x000fe400030f140d */
[----:B------:R-:W-:Y:S01]  /*16d00*/  IADD3 R13, R247, 0x70, RZ ;  /* 0x00000070f70d7810 */ /* 0x000fe20007ffe0ff */
[----:B------:R2:W-:Y:S01]  /*16d10*/  @!P4 ST.E.64 [R6.64], R54 ;  /* 0x000000360600c985 */ /* 0x0005e2000c101b0a */
[----:B------:R-:W-:-:S02]  /*16d20*/  ISETP.GE.AND P0, PT, R5, c[0x0][0x3c8], PT ;  /* 0x0000f20005007a0c */ /* 0x000fc40003f06270 */
[----:B------:R-:W-:Y:S01]  /*16d30*/  SHF.R.S32.HI R13, RZ, 0x1f, R13 ;  /* 0x0000001fff0d7819 */ /* 0x000fe2000001140d */
[----:B------:R3:W-:Y:S01]  /*16d40*/  @!P3 ST.E.64 [R2.64], R42 ;  /* 0x0000002a0200b985 */ /* 0x0007e2000c101b0a */
[----:B-1----:R-:W-:Y:S02]  /*16d50*/  @!P2 LEA R8, P3, R11, R0, 0x2 ;  /* 0x000000000b08a211 */ /* 0x002fe400078610ff */
[----:B------:R-:W-:Y:S02]  /*16d60*/  IADD3 R14, R247, 0x88, RZ ;  /* 0x00000088f70e7810 */ /* 0x000fe40007ffe0ff */
[----:B------:R-:W-:Y:S02]  /*16d70*/  @!P2 LEA.HI.X R9, R11, R4, R13, 0x2, P3 ;  /* 0x000000040b09a211 */ /* 0x000fe400018f140d */
[C---:B------:R-:W-:Y:S02]  /*16d80*/  IADD3 R13, R247.reuse, 0x78, RZ ;  /* 0x00000078f70d7810 */ /* 0x040fe40007ffe0ff */
[----:B------:R-:W-:Y:S01]  /*16d90*/  IADD3 R11, R247, 0x80, RZ ;  /* 0x00000080f70b7810 */ /* 0x000fe20007ffe0ff */
[----:B------:R-:W-:Y:S01]  /*16da0*/  @!P2 ST.E.64 [R8.64], R132 ;  /* 0x000000840800a985 */ /* 0x000fe2000c101b0a */
[----:B------:R-:W-:-:S02]  /*16db0*/  ISETP.GE.AND P5, PT, R14, c[0x0][0x3c8], PT ;  /* 0x0000f2000e007a0c */ /* 0x000fc40003fa6270 */
[C---:B------:R-:W-:Y:S02]  /*16dc0*/  IADD3 R10, R247.reuse, 0x90, RZ ;  /* 0x00000090f70a7810 */ /* 0x040fe40007ffe0ff */
[----:B------:R-:W-:Y:S02]  /*16dd0*/  SHF.R.S32.HI R13, RZ, 0x1f, R13 ;  /* 0x0000001fff0d7819 */ /* 0x000fe4000001140d */
[----:B------:R-:W-:Y:S02]  /*16de0*/  SHF.R.S32.HI R11, RZ, 0x1f, R11 ;  /* 0x0000001fff0b7819 */ /* 0x000fe4000001140b */
[----:B------:R-:W-:-:S04]  /*16df0*/  IADD3 R15, R247, 0xa0, RZ ;  /* 0x000000a0f70f7810 */ /* 0x000fc80007ffe0ff */
[----:B------:R-:W-:Y:S02]  /*16e00*/  ISETP.GE.AND P2, PT, R15, c[0x0][0x3c8], PT ;  /* 0x0000f2000f007a0c */ /* 0x000fe40003f46270 */
[-C--:B--2---:R-:W-:Y:S02]  /*16e10*/  @!P1 LEA R6, P4, R12, R0.reuse, 0x2 ;  /* 0x000000000c069211 */ /* 0x084fe400078810ff */
[----:B---3--:R-:W-:-:S11]  /*16e20*/  @!P0 LEA R2, P6, R5, R0, 0x2 ;  /* 0x0000000005028211 */ /* 0x008fd600078c10ff */
[----:B------:R-:W-:Y:S02]  /*16e30*/  P2R R3, PR, RZ, 0x10 ;  /* 0x00000010ff037803 */ /* 0x000fe40000000000 */
[----:B------:R-:W-:Y:S02]  /*16e40*/  ISETP.GE.AND P4, PT, R10, c[0x0][0x3c8], PT ;  /* 0x0000f2000a007a0c */ /* 0x000fe40003f86270 */
[----:B------:R-:W-:Y:S02]  /*16e50*/  ISETP.NE.AND P3, PT, R3, RZ, PT ;  /* 0x000000ff0300720c */ /* 0x000fe40003f65270 */
[-C--:B------:R-:W-:Y:S02]  /*16e60*/  @!P0 LEA.HI.X R3, R5, R4.reuse, R11, 0x2, P6 ;  /* 0x0000000405038211 */ /* 0x080fe400030f140b */
[----:B------:R-:W-:Y:S02]  /*16e70*/  @!P1 LEA.HI.X R7, R12, R4, R13, 0x2, P3 ;  /* 0x000000040c079211 */ /* 0x000fe400018f140d */
[----:B------:R-:W-:-:S02]  /*16e80*/  IADD3 R12, R247, 0x98, RZ ;  /* 0x00000098f70c7810 */ /* 0x000fc40007ffe0ff */
[C---:B------:R-:W-:Y:S01]  /*16e90*/  IADD3 R11, R247.reuse, 0x90, RZ ;  /* 0x00000090f70b7810 */ /* 0x040fe20007ffe0ff */
[----:B------:R1:W-:Y:S01]  /*16ea0*/  @!P1 ST.E.64 [R6.64], R62 ;  /* 0x0000003e06009985 */ /* 0x0003e2000c101b0a */
[----:B------:R-:W-:Y:S02]  /*16eb0*/  ISETP.GE.AND P3, PT, R12, c[0x0][0x3c8], PT ;  /* 0x0000f2000c007a0c */ /* 0x000fe40003f66270 */
[----:B------:R-:W-:Y:S01]  /*16ec0*/  SHF.R.S32.HI R11, RZ, 0x1f, R11 ;  /* 0x0000001fff0b7819 */ /* 0x000fe2000001140b */
[----:B------:R2:W-:Y:S01]  /*16ed0*/  @!P0 ST.E.64 [R2.64], R46 ;  /* 0x0000002e02008985 */ /* 0x0005e2000c101b0a */
[C---:B------:R-:W-:Y:S02]  /*16ee0*/  IADD3 R13, R247.reuse, 0xa8, RZ ;  /* 0x000000a8f70d7810 */ /* 0x040fe40007ffe0ff */
[----:B------:R-:W-:Y:S02]  /*16ef0*/  IADD3 R5, R247, 0xb0, RZ ;  /* 0x000000b0f7057810 */ /* 0x000fe40007ffe0ff */
[----:B------:R-:W-:-:S02]  /*16f00*/  ISETP.GE.AND P1, PT, R13, c[0x0][0x3c8], PT ;  /* 0x0000f2000d007a0c */ /* 0x000fc40003f26270 */
[----:B-1----:R-:W-:-:S04]  /*16f10*/  @!P5 LEA R6, P0, R14, R0, 0x2 ;  /* 0x000000000e06d211 */ /* 0x002fc800078010ff */
[----:B------:R-:W-:Y:S02]  /*16f20*/  @!P5 LEA.HI.X R7, R14, R4, R16, 0x2, P0 ;  /* 0x000000040e07d211 */ /* 0x000fe400000f1410 */
[C---:B--2---:R-:W-:Y:S02]  /*16f30*/  @!P4 LEA R2, P6, R10.reuse, R0, 0x2 ;  /* 0x000000000a02c211 */ /* 0x044fe400078c10ff */
[----:B------:R-:W-:Y:S01]  /*16f40*/  IADD3 R14, R247, 0x98, RZ ;  /* 0x00000098f70e7810 */ /* 0x000fe20007ffe0ff */
[----:B------:R-:W-:Y:S01]  /*16f50*/  @!P5 ST.E.64 [R6.64], R66 ;  /* 0x000000420600d985 */ /* 0x000fe2000c101b0a */
[----:B------:R-:W-:Y:S02]  /*16f60*/  @!P4 LEA.HI.X R3, R10, R4, R11, 0x2, P6 ;  /* 0x000000040a03c211 */ /* 0x000fe400030f140b */
[----:B------:R-:W-:Y:S02]  /*16f70*/  @!P3 LEA R10, P5, R12, R0, 0x2 ;  /* 0x000000000c0ab211 */ /* 0x000fe400078a10ff */
[----:B------:R-:W-:Y:S01]  /*16f80*/  ISETP.GE.AND P0, PT, R5, c[0x0][0x3c8], PT ;  /* 0x0000f20005007a0c */ /* 0x000fe20003f06270 */
[----:B------:R1:W-:Y:S01]  /*16f90*/  @!P4 ST.E.64 [R2.64], R70 ;  /* 0x000000460200c985 */ /* 0x0003e2000c101b0a */
[----:B------:R-:W-:-:S02]  /*16fa0*/  SHF.R.S32.HI R14, RZ, 0x1f, R14 ;  /* 0x0000001fff0e7819 */ /* 0x000fc4000001140e */
[----:B------:R-:W-:Y:S02]  /*16fb0*/  IADD3 R16, R247, 0xa0, RZ ;  /* 0x000000a0f7107810 */ /* 0x000fe40007ffe0ff */
[----:B------:R-:W-:Y:S02]  /*16fc0*/  @!P2 LEA R8, P6, R15, R0, 0x2 ;  /* 0x000000000f08a211 */ /* 0x000fe400078c10ff */
[----:B------:R-:W-:-:S04]  /*16fd0*/  SHF.R.S32.HI R16, RZ, 0x1f, R16 ;  /* 0x0000001fff107819 */ /* 0x000fc80000011410 */
[----:B------:R-:W-:Y:S02]  /*16fe0*/  @!P2 LEA.HI.X R9, R15, R4, R16, 0x2, P6 ;  /* 0x000000040f09a211 */ /* 0x000fe400030f1410 */
[----:B-1----:R-:W-:Y:S02]  /*16ff0*/  P2R R2, PR, RZ, 0x20 ;  /* 0x00000020ff027803 */ /* 0x002fe40000000000 */
[----:B------:R-:W-:Y:S02]  /*17000*/  @!P1 LEA R6, P5, R13, R0, 0x2 ;  /* 0x000000000d069211 */ /* 0x000fe400078a10ff */
[----:B------:R-:W-:-:S04]  /*17010*/  ISETP.NE.AND P4, PT, R2, RZ, PT ;  /* 0x000000ff0200720c */ /* 0x000fc80003f85270 */
[----:B------:R-:W-:Y:S02]  /*17020*/  @!P3 LEA.HI.X R11, R12, R4, R14, 0x2, P4 ;  /* 0x000000040c0bb211 */ /* 0x000fe400020f140e */
[C---:B------:R-:W-:Y:S02]  /*17030*/  IADD3 R14, R247.reuse, 0xa8, RZ ;  /* 0x000000a8f70e7810 */ /* 0x040fe40007ffe0ff */
[----:B------:R-:W-:Y:S01]  /*17040*/  IADD3 R12, R247, 0xb0, RZ ;  /* 0x000000b0f70c7810 */ /* 0x000fe20007ffe0ff */
[----:B------:R1:W-:Y:S01]  /*17050*/  @!P3 ST.E.64 [R10.64], R82 ;  /* 0x000000520a00b985 */ /* 0x0003e2000c101b0a */
[----:B------:R-:W-:Y:S02]  /*17060*/  SHF.R.S32.HI R14, RZ, 0x1f, R14 ;  /* 0x0000001fff0e7819 */ /* 0x000fe4000001140e */
[----:B------:R-:W-:Y:S01]  /*17070*/  SHF.R.S32.HI R12, RZ, 0x1f, R12 ;  /* 0x0000001fff0c7819 */ /* 0x000fe2000001140c */
[----:B------:R1:W-:Y:S01]  /*17080*/  @!P2 ST.E.64 [R8.64], R78 ;  /* 0x0000004e0800a985 */ /* 0x0003e2000c101b0a */
[----:B------:R-:W-:-:S02]  /*17090*/  @!P0 LEA R2, P4, R5, R0, 0x2 ;  /* 0x0000000005028211 */ /* 0x000fc400078810ff */
[-C--:B------:R-:W-:Y:S02]  /*170a0*/  @!P1 LEA.HI.X R7, R13, R4.reuse, R14, 0x2, P5 ;  /* 0x000000040d079211 */ /* 0x080fe400028f140e */
[----:B------:R-:W-:-:S03]  /*170b0*/  @!P0 LEA.HI.X R3, R5, R4, R12, 0x2, P4 ;  /* 0x0000000405038211 */ /* 0x000fc600020f140c */
[----:B------:R1:W-:Y:S04]  /*170c0*/  @!P1 ST.E.64 [R6.64], R74 ;  /* 0x0000004a06009985 */ /* 0x0003e8000c101b0a */
[----:B------:R1:W-:Y:S01]  /*170d0*/  @!P0 ST.E.64 [R2.64], R58 ;  /* 0x0000003a02008985 */ /* 0x0003e2000c101b0a */
[----:B------:R-:W-:-:S13]  /*170e0*/  ISETP.GE.AND P0, PT, R252, c[0x0][0x3c8], PT ;  /* 0x0000f200fc007a0c */ /* 0x000fda0003f06270 */
[----:B------:R-:W-:Y:S05]  /*170f0*/  @P0 BRA `(.L_x_296) ;  /* 0x00000c3000000947 */ /* 0x000fea0003800000 */
[----:B------:R-:W-:Y:S02]  /*17100*/  SHF.R.S32.HI R5, RZ, 0x1f, R252 ;  /* 0x0000001fff057819 */ /* 0x000fe400000114fc */
[----:B-1----:R-:W-:-:S04]  /*17110*/  LEA R2, P0, R252, R0, 0x2 ;  /* 0x00000000fc027211 */ /* 0x002fc800078010ff */
[----:B------:R-:W-:-:S05]  /*17120*/  LEA.HI.X R3, R252, R4, R5, 0x2, P0 ;  /* 0x00000004fc037211 */ /* 0x000fca00000f1405 */
[----:B------:R1:W-:Y:S01]  /*17130*/  ST.E.64 [R2.64], R50 ;  /* 0x0000003202007985 */ /* 0x0003e2000c101b0a */
[----:B------:R-:W-:Y:S05]  /*17140*/  BRA `(.L_x_296) ;  /* 0x00000be000007947 */ /* 0x000fea0003800000 */
.L_x_281:
        /* <DEDUP_REMOVED lines=16> */
[----:B--2---:R2:W3:Y:S04]  /*17250*/  LDG.E R4, [R2.64] ;  /* 0x0000000a02047981 */ /* 0x0044e8000c1e1900 */
[----:B--2---:R-:W3:Y:S02]  /*17260*/  LDG.E R2, [R2.64+0x4] ;  /* 0x0000040a02027981 */ /* 0x004ee4000c1e1900 */
[----:B---3-5:R-:W-:Y:S02]  /*17270*/  IADD3 R19, -R4, R2, RZ ;  /* 0x0000000204137210 */ /* 0x028fe40007ffe1ff */
.L_x_302:
        /* <DEDUP_REMOVED lines=31> */
[-C--:B-----5:R-:W-:Y:S01]  /*17470*/  IMAD R10, R17, R5.reuse, RZ ;  /* 0x00000005110a7224 */ /* 0x0a0fe200078e02ff */
[----:B------:R-:W-:Y:S02]  /*17480*/  @P0 SHF.R.U32.HI R2, RZ, c[0x0][0x4f0], R20 ;  /* 0x00013c00ff020a19 */ /* 0x000fe40000011614 */
[----:B------:R-:W-:Y:S01]  /*17490*/  IADD3 R20, P1, P0, R6, R8, R0 ;  /* 0x0000000806147210 */ /* 0x000fe2000783e000 */
[----:B------:R-:W-:Y:S01]  /*174a0*/  IMAD.WIDE.U32 R8, R16, R5, RZ ;  /* 0x0000000510087225 */ /* 0x000fe200078e00ff */
[--C-:B------:R-:W-:Y:S02]  /*174b0*/  SHF.R.S32.HI R5, RZ, 0x1f, R2.reuse ;  /* 0x0000001fff057819 */ /* 0x100fe40000011402 */
[----:B------:R-:W-:Y:S01]  /*174c0*/  IADD3.X R11, R7, R11, R15, P1, P0 ;  /* 0x0000000b070b7210 */ /* 0x000fe20000fe040f */
[----:B------:R-:W-:Y:S01]  /*174d0*/  IMAD.MOV R6, RZ, RZ, -R2 ;  /* 0x000000ffff067224 */ /* 0x000fe200078e0a02 */
[----:B------:R-:W-:Y:S01]  /*174e0*/  IADD3 R9, R9, R10, RZ ;  /* 0x0000000a09097210 */ /* 0x000fe20007ffe0ff */
[----:B------:R-:W-:Y:S01]  /*174f0*/  IMAD.MOV.U32 R10, RZ, RZ, c[0x0][0x4a8] ;  /* 0x00012a00ff0a7624 */ /* 0x000fe200078e00ff */
[----:B------:R-:W-:Y:S01]  /*17500*/  IADD3 R8, P1, P0, R2, R20, R8 ;  /* 0x0000001402087210 */ /* 0x000fe2000783e008 */
[----:B------:R-:W-:-:S03]  /*17510*/  IMAD R6, R6, c[0x0][0x4e8], R14 ;  /* 0x00013a0006067a24 */ /* 0x000fc600078e020e */
[----:B------:R-:W-:Y:S01]  /*17520*/  IADD3.X R9, R5, R11, R9, P1, P0 ;  /* 0x0000000b05097210 */ /* 0x000fe20000fe0409 */
[----:B-1----:R-:W-:Y:S01]  /*17530*/  IMAD R2, R13, R6, RZ ;  /* 0x000000060d027224 */ /* 0x002fe200078e02ff */
[----:B------:R-:W-:Y:S02]  /*17540*/  SHF.R.S32.HI R7, RZ, 0x1f, R6 ;  /* 0x0000001fff077819 */ /* 0x000fe40000011406 */
[----:B------:R-:W-:-:S03]  /*17550*/  MOV R5, c[0x0][0x4ac] ;  /* 0x00012b0000057a02 */ /* 0x000fc60000000f00 */
[C---:B------:R-:W-:Y:S01]  /*17560*/  IMAD R2, R12.reuse, R7, R2 ;  /* 0x000000070c027224 */ /* 0x040fe200078e0202 */
[----:B------:R-:W-:Y:S01]  /*17570*/  SEL R5, R5, c[0x0][0x454], P2 ;  /* 0x0001150005057a07 */ /* 0x000fe20001000000 */
[----:B------:R-:W-:Y:S01]  /*17580*/  IMAD.WIDE.U32 R6, R12, R6, R8 ;  /* 0x000000060c067225 */ /* 0x000fe200078e0008 */
[----:B------:R-:W-:-:S03]  /*17590*/  SEL R8, R10, c[0x0][0x450], P2 ;  /* 0x000114000a087a07 */ /* 0x000fc60001000000 */
[----:B------:R-:W-:Y:S01]  /*175a0*/  IMAD.IADD R2, R7, 0x1, R2 ;  /* 0x0000000107027824 */ /* 0x000fe200078e0202 */
[----:B------:R-:W-:-:S04]  /*175b0*/  LEA R8, P0, R6, R8, 0x2 ;  /* 0x0000000806087211 */ /* 0x000fc800078010ff */
[----:B------:R-:W-:Y:S02]  /*175c0*/  LEA.HI.X R9, R6, R5, R2, 0x2, P0 ;  /* 0x0000000506097211 */ /* 0x000fe400000f1402 */
[----:B------:R-:W-:-:S05]  /*175d0*/  MOV R2, 0xff800000 ;  /* 0xff80000000027802 */ /* 0x000fca0000000f00 */
[----:B------:R1:W-:Y:S02]  /*175e0*/  STG.E [R8.64], R2 ;  /* 0x0000000208007986 */ /* 0x0003e4000c10190a */
.L_x_304:
[----:B------:R-:W-:Y:S05]  /*175f0*/  BSYNC B0 ;  /* 0x0000000000007941 */ /* 0x000fea0003800000 */
.L_x_303:
[----:B------:R-:W-:-:S13]  /*17600*/  ISETP.GT.AND P0, PT, R18, 0x1, PT ;  /* 0x000000011200780c */ /* 0x000fda0003f04270 */
[----:B------:R-:W-:Y:S05]  /*17610*/  @P0 BRA `(.L_x_296) ;  /* 0x0000071000000947 */ /* 0x000fea0003800000 */
[----:B------:R-:W-:Y:S01]  /*17620*/  MOV R5, c[0x0][0x4e8] ;  /* 0x00013a0000057a02 */ /* 0x000fe20000000f00 */
[----:B-1----:R-:W-:Y:S01]  /*17630*/  IMAD R2, R15, c[0x0][0x3a0], RZ ;  /* 0x0000e8000f027a24 */ /* 0x002fe200078e02ff */
[----:B------:R-:W-:Y:S01]  /*17640*/  LEA R11, R237, R246, 0x7 ;  /* 0x000000f6ed0b7211 */ /* 0x000fe200078e38ff */
[----:B------:R-:W-:Y:S01]  /*17650*/  IMAD.WIDE.U32 R6, R0, c[0x0][0x3a0], RZ ;  /* 0x0000e80000067a25 */ /* 0x000fe200078e00ff */
[----:B------:R-:W-:-:S03]  /*17660*/  ISETP.NE.AND P0, PT, R5, 0x1, PT ;  /* 0x000000010500780c */ /* 0x000fc60003f05270 */
[----:B------:R-:W-:Y:S01]  /*17670*/  IMAD R0, R0, c[0x0][0x3a4], R2 ;  /* 0x0000e90000007a24 */ /* 0x000fe200078e0202 */
[----:B------:R-:W-:Y:S01]  /*17680*/  LEA R2, R237, R213, 0x7 ;  /* 0x000000d5ed027211 */ /* 0x000fe200078e38ff */
[----:B------:R-:W-:-:S03]  /*17690*/  IMAD R8, R21, c[0x0][0x3f0], RZ ;  /* 0x0000fc0015087a24 */ /* 0x000fc600078e02ff */
[----:B------:R-:W-:Y:S01]  /*176a0*/  IADD3 R7, R7, R0, RZ ;  /* 0x0000000007077210 */ /* 0x000fe20007ffe0ff */
[----:B------:R-:W-:Y:S01]  /*176b0*/  IMAD R9, R3, c[0x0][0x3f4], R8 ;  /* 0x0000fd0003097a24 */ /* 0x000fe200078e0208 */
[----:B------:R-:W-:-:S03]  /*176c0*/  MOV R0, R2 ;  /* 0x0000000200007202 */ /* 0x000fc60000000f00 */
[----:B------:R-:W-:-:S04]  /*176d0*/  @P0 IMAD.HI.U32 R5, R2, c[0x0][0x4ec], RZ ;  /* 0x00013b0002050a27 */ /* 0x000fc800078e00ff */
[----:B------:R-:W-:Y:S01]  /*176e0*/  IMAD.WIDE.U32 R6, R4, c[0x0][0x3e8], R6 ;  /* 0x0000fa0004067a25 */ /* 0x000fe200078e0006 */
[----:B------:R-:W-:-:S03]  /*176f0*/  @P0 SHF.R.U32.HI R0, RZ, c[0x0][0x4f0], R5 ;  /* 0x00013c00ff000a19 */ /* 0x000fc60000011605 */
[----:B------:R-:W-:Y:S01]  /*17700*/  IMAD R5, R4, c[0x0][0x3ec], R7 ;  /* 0x0000fb0004057a24 */ /* 0x000fe200078e0207 */
[----:B------:R-:W-:Y:S02]  /*17710*/  MOV R4, R6 ;  /* 0x0000000600047202 */ /* 0x000fe40000000f00 */
[----:B------:R-:W-:-:S03]  /*17720*/  SHF.R.S32.HI R8, RZ, 0x1f, R0 ;  /* 0x0000001fff087819 */ /* 0x000fc60000011400 */
[----:B------:R-:W-:Y:S01]  /*17730*/  IMAD.WIDE.U32 R6, R3, c[0x0][0x3f0], R4 ;  /* 0x0000fc0003067a25 */ /* 0x000fe200078e0004 */
[----:B------:R-:W-:-:S03]  /*17740*/  IADD3 R4, -R0, RZ, RZ ;  /* 0x000000ff00047210 */ /* 0x000fc60007ffe1ff */
[----:B------:R-:W-:Y:S01]  /*17750*/  IMAD R5, R8, c[0x0][0x3e0], RZ ;  /* 0x0000f80008057a24 */ /* 0x000fe200078e02ff */
[----:B------:R-:W-:Y:S01]  /*17760*/  IADD3 R3, R7, R9, RZ ;  /* 0x0000000907037210 */ /* 0x000fe20007ffe0ff */
[----:B------:R-:W-:Y:S01]  /*17770*/  IMAD R4, R4, c[0x0][0x4e8], R2 ;  /* 0x00013a0004047a24 */ /* 0x000fe200078e0202 */
[----:B------:R-:W-:Y:S01]  /*17780*/  MOV R2, R6 ;  /* 0x0000000600027202 */ /* 0x000fe20000000f00 */
[----:B------:R-:W-:-:S04]  /*17790*/  IMAD R5, R0, c[0x0][0x3e4], R5 ;  /* 0x0000f90000057a24 */ /* 0x000fc800078e0205 */
        /* <DEDUP_REMOVED lines=11> */
.L_x_364:
[----:B------:R-:W-:Y:S05]  /*17850*/  BRA.DIV ~URZ, `(.L_x_306) ;  /* 0x000025027f007947 */ /* 0x000fea000b800000 */
[----:B------:R3:W4:Y:S02]  /*17860*/  SHFL.IDX PT, R0, R12, RZ, 0x181f ;  /* 0x00181fff0c007589 */ /* 0x00072400000e0000 */
.L_x_365:
[----:B------:R-:W-:Y:S01]  /*17870*/  IMAD R10, R19, c[0x0][0x4e8], RZ ;  /* 0x00013a00130a7a24 */ /* 0x000fe200078e02ff */
[----:B------:R-:W-:Y:S04]  /*17880*/  BSSY B0, `(.L_x_307) ;  /* 0x000000f000007945 */ /* 0x000fe80003800000 */
        /* <DEDUP_REMOVED lines=14> */
.L_x_308:
[----:B------:R-:W-:Y:S05]  /*17970*/  BSYNC B0 ;  /* 0x0000000000007941 */ /* 0x000fea0003800000 */
.L_x_307:
[----:B------:R-:W-:Y:S05]  /*17980*/  BRA.DIV ~URZ, `(.L_x_309) ;  /* 0x000024327f007947 */ /* 0x000fea000b800000 */
[----:B--2---:R2:W1:Y:S04]  /*17990*/  SHFL.IDX PT, R4, R5, 0x1, 0x181f ;  /* 0x00381f0005047f89 */ /* 0x00446800000e0000 */
[----:B----4-:R2:W4:Y:S02]  /*179a0*/  SHFL.IDX PT, R0, R12, 0x1, 0x181f ;  /* 0x00381f000c007f89 */ /* 0x01052400000e0000 */
.L_x_366:
        /* <DEDUP_REMOVED lines=16> */
.L_x_311:
[----:B------:R-:W-:Y:S05]  /*17ab0*/  BSYNC B0 ;  /* 0x0000000000007941 */ /* 0x000fea0003800000 */
.L_x_310:
[----:B------:R-:W-:Y:S05]  /*17ac0*/  BRA.DIV ~URZ, `(.L_x_312) ;  /* 0x000023b27f007947 */ /* 0x000fea000b800000 */
[----:B-1----:R1:W2:Y:S02]  /*17ad0*/  SHFL.IDX PT, R4, R5, 0x2, 0x181f ;  /* 0x00581f0005047f89 */ /* 0x0022a400000e0000 */
.L_x_367:
[----:B------:R-:W-:Y:S05]  /*17ae0*/  BRA.DIV ~URZ, `(.L_x_313) ;  /* 0x000024027f007947 */ /* 0x000fea000b800000 */
[----:B----4-:R4:W1:Y:S02]  /*17af0*/  SHFL.IDX PT, R0, R12, 0x2, 0x181f ;  /* 0x00581f000c007f89 */ /* 0x01086400000e0000 */
.L_x_368:
[----:B------:R-:W-:Y:S01]  /*17b00*/  IADD3 R2, R11, 0x40, RZ ;  /* 0x000000400b027810 */ /* 0x000fe20007ffe0ff */
[----:B------:R-:W-:Y:S03]  /*17b10*/  BSSY B0, `(.L_x_314) ;  /* 0x000000f000007945 */ /* 0x000fe60003800000 */
[----:B------:R-:W-:-:S13]  /*17b20*/  ISETP.GE.AND P0, PT, R2, R10, PT ;  /* 0x0000000a0200720c */ /* 0x000fda0003f06270 */
[----:B------:R-:W-:Y:S05]  /*17b30*/  @P0 BRA `(.L_x_315) ;  /* 0x000000c000000947 */ /* 0x000fea0003800000 */
[----:B------:R-:W-:Y:S02]  /*17b40*/  ISETP.GE.AND P2, PT, R210, c[0x0][0x3c8], PT ;  /* 0x0000f200d2007a0c */ /* 0x000fe40003f46270 */
[----:B------:R-:W-:Y:S02]  /*17b50*/  ISETP.GE.AND P1, PT, R207, c[0x0][0x3c8], PT ;  /* 0x0000f200cf007a0c */ /* 0x000fe40003f26270 */
[----:B------:R-:W-:-:S09]  /*17b60*/  ISETP.GE.AND P0, PT, R208, c[0x0][0x3c8], PT ;  /* 0x0000f200d0007a0c */ /* 0x000fd20003f06270 */
        /* <DEDUP_REMOVED lines=9> */
.L_x_315:
[----:B------:R-:W-:Y:S05]  /*17c00*/  BSYNC B0 ;  /* 0x0000000000007941 */ /* 0x000fea0003800000 */
.L_x_314:
[----:B------:R-:W-:Y:S05]  /*17c10*/  BRA.DIV ~URZ, `(.L_x_316) ;  /* 0x000023327f007947 */ /* 0x000fea000b800000 */
[----:B--2---:R2:W3:Y:S04]  /*17c20*/  SHFL.IDX PT, R4, R5, 0x3, 0x181f ;  /* 0x00781f0005047f89 */ /* 0x0044e800000e0000 */
[----:B-1----:R2:W1:Y:S02]  /*17c30*/  SHFL.IDX PT, R0, R12, 0x3, 0x181f ;  /* 0x00781f000c007f89 */ /* 0x00246400000e0000 */
.L_x_369:
[----:B------:R-:W-:-:S04]  /*17c40*/  IADD3 R11, R11, 0x60, RZ ;  /* 0x000000600b0b7810 */ /* 0x000fc80007ffe0ff */
        /* <DEDUP_REMOVED lines=8> */
[-C--:B---3--:R-:W-:Y:S02]  /*17cd0*/  @!P2 LEA.HI.X R9, R210, R4.reuse, R211, 0x1, P5 ;  /* 0x00000004d209a211 */ /* 0x088fe400028f0cd3 */
[-C--:B------:R-:W-:Y:S02]  /*17ce0*/  @!P1 LEA.HI.X R7, R207, R4.reuse, R224, 0x1, P4 ;  /* 0x00000004cf079211 */ /* 0x080fe400020f0ce0 */
[----:B------:R-:W-:Y:S01]  /*17cf0*/  @!P0 LEA.HI.X R3, R208, R4, R223, 0x1, P3 ;  /* 0x00000004d0038211 */ /* 0x000fe200018f0cdf */
[----:B------:R1:W-:Y:S04]  /*17d00*/  @!P2 ST.E.128 [R8.64], RZ ;  /* 0x000000ff0800a985 */ /* 0x0003e8000c101d0a */
[----:B------:R1:W-:Y:S04]  /*17d10*/  @!P1 ST.E.128 [R6.64], RZ ;  /* 0x000000ff06009985 */ /* 0x0003e8000c101d0a */
[----:B------:R1:W-:Y:S02]  /*17d20*/  @!P0 ST.E.128 [R2.64], RZ ;  /* 0x000000ff02008985 */ /* 0x0003e4000c101d0a */
.L_x_296:
[----:B------:R-:W-:Y:S05]  /*17d30*/  BSYNC B1 ;  /* 0x0000000000017941 */ /* 0x000fea0003800000 */
.L_x_280:
[----:B------:R-:W-:-:S13]  /*17d40*/  ISETP.NE.AND P0, PT, RZ, UR9, PT ;  /* 0x00000009ff007c0c */ /* 0x000fda000bf05270 */
[----:B------:R-:W-:Y:S01]  /*17d50*/  @P0 WARPSYNC 0xffffffff ;  /* 0xffffffff00000948 */ /* 0x000fe20003800000 */
[----:B------:R-:W-:Y:S06]  /*17d60*/  @P0 BAR.SYNC.DEFER_BLOCKING 0x5, 0x100 ;  /* 0x0144000000000b1d */ /* 0x000fec0000010000 */
[----:B------:R-:W4:Y:S04]  /*17d70*/  @P0 LDS.128 R236, [0x18100] ;  /* 0x01810000ffec0984 */ /* 0x000f280000000c00 */
[----:B------:R-:W-:Y:S06]  /*17d80*/  @P0 BAR.ARV 0x4, 0x100 ;  /* 0x0104000000000b1d */ /* 0x000fec0000002000 */
[----:B------:R-:W-:Y:S05]  /*17d90*/  @P0 BRA `(.L_x_317) ;  /* 0x00000ae000000947 */ /* 0x000fea0003800000 */
[----:B-12---:R-:W1:Y:S01]  /*17da0*/  S2R R0, SR_TID.X ;  /* 0x0000000000007919 */ /* 0x006e620000002100 */
[----:B------:R-:W-:Y:S01]  /*17db0*/  IMAD.MOV.U32 R8, RZ, RZ, RZ ;  /* 0x000000ffff087224 */ /* 0x000fe200078e00ff */
[----:B-1----:R-:W-:-:S04]  /*17dc0*/  LOP3.LUT R14, R0, 0x1f, RZ, 0xc0, !PT ;  /* 0x0000001f000e7812 */ /* 0x002fc800078ec0ff */
[----:B------:R-:W-:Y:S01]  /*17dd0*/  ISETP.NE.AND P6, PT, R14, 0x1f, PT ;  /* 0x0000001f0e00780c */ /* 0x000fe20003fc5270 */
[----:B------:R-:W-:Y:S10]  /*17de0*/  BRA.DIV ~URZ, `(.L_x_318) ;  /* 0x000022227f007947 */ /* 0x000ff4000b800000 */
[----:B------:R1:W2:Y:S02]  /*17df0*/  SHFL.IDX PT, R9, R29, RZ, 0x1f ;  /* 0x00001fff1d097589 */ /* 0x0002a400000e0000 */
.L_x_370:
[----:B------:R-:W-:Y:S05]  /*17e00*/  BRA.DIV ~URZ, `(.L_x_319) ;  /* 0x000022727f007947 */ /* 0x000fea000b800000 */
[----:B---3--:R3:W1:Y:S02]  /*17e10*/  SHFL.IDX PT, R6, R29, 0x1, 0x1f ;  /* 0x00201f001d067f89 */ /* 0x00866400000e0000 */
.L_x_371:
[----:B----4-:R-:W-:Y:S02]  /*17e20*/  IMAD.IADD R0, R239, 0x1, R14 ;  /* 0x00000001ef007824 */ /* 0x010fe400078e020e */
[----:B------:R-:W-:-:S03]  /*17e30*/  IMAD.MOV.U32 R7, RZ, RZ, RZ ;  /* 0x000000ffff077224 */ /* 0x000fc600078e00ff */
[----:B------:R-:W-:-:S13]  /*17e40*/  ISETP.GE.OR P0, PT, R0, c[0x0][0x53c], !P6 ;  /* 0x00014f0000007a0c */ /* 0x000fda0007706670 */
[----:B------:R-:W-:Y:S01]  /*17e50*/  @!P0 MOV R2, 0x4 ;  /* 0x0000000400028802 */ /* 0x000fe20000000f00 */
[----:B------:R-:W-:-:S04]  /*17e60*/  @!P0 IMAD.MOV.U32 R4, RZ, RZ, 0x4 ;  /* 0x00000004ff048424 */ /* 0x000fc800078e00ff */
[----:B------:R-:W-:-:S04]  /*17e70*/  @!P0 IMAD.WIDE R4, R0, R4, c[0x0][0x580] ;  /* 0x0001600000048625 */ /* 0x000fc800078e0204 */
[----:B------:R-:W-:Y:S01]  /*17e80*/  @!P0 IMAD.WIDE R2, R0, R2, c[0x0][0x578] ;  /* 0x00015e0000028625 */ /* 0x000fe200078e0202 */
[----:B------:R-:W4:Y:S04]  /*17e90*/  @!P0 LDG.E R7, [R4.64] ;  /* 0x0000000a04078981 */ /* 0x000f28000c1e1900 */
[----:B------:R-:W4:Y:S01]  /*17ea0*/  @!P0 LDG.E R8, [R2.64] ;  /* 0x0000000a02088981 */ /* 0x000f22000c1e1900 */
[C---:B------:R-:W-:Y:S02]  /*17eb0*/  ISETP.GE.U32.AND P4, PT, R14.reuse, 0x10, PT ;  /* 0x000000100e00780c */ /* 0x040fe40003f86070 */
[C---:B------:R-:W-:Y:S02]  /*17ec0*/  ISETP.GE.U32.AND P3, PT, R14.reuse, 0x8, PT ;  /* 0x000000080e00780c */ /* 0x040fe40003f66070 */
[----:B------:R-:W-:-:S02]  /*17ed0*/  ISETP.GE.U32.AND P2, PT, R14, 0x4, PT ;  /* 0x000000040e00780c */ /* 0x000fc40003f46070 */
[C---:B------:R-:W-:Y:S02]  /*17ee0*/  ISETP.GE.U32.AND P1, PT, R14.reuse, 0x2, PT ;  /* 0x000000020e00780c */ /* 0x040fe40003f26070 */
[----:B------:R-:W-:Y:S02]  /*17ef0*/  ISETP.NE.AND P5, PT, R14, RZ, PT ;  /* 0x000000ff0e00720c */ /* 0x000fe40003fa5270 */
[----:B------:R-:W-:Y:S01]  /*17f00*/  MOV R13, RZ ;  /* 0x000000ff000d7202 */ /* 0x000fe20000000f00 */
[----:B----4-:R-:W-:Y:S01]  /*17f10*/  IMAD R0, R8, R7, RZ ;  /* 0x0000000708007224 */ /* 0x010fe200078e02ff */
[----:B------:R-:W-:Y:S07]  /*17f20*/  BRA.DIV ~URZ, `(.L_x_320) ;  /* 0x000021c27f007947 */ /* 0x000fee000b800000 */
[----:B------:R4:W3:Y:S02]  /*17f30*/  SHFL.UP PT, R4, R0, 0x1, RZ ;  /* 0x0420000000047989 */ /* 0x0008e400000e00ff */
.L_x_372:
[----:B---3--:R-:W-:-:S04]  /*17f40*/  SEL R4, R4, RZ, P5 ;  /* 0x000000ff04047207 */ /* 0x008fc80002800000 */
[----:B----4-:R-:W-:Y:S01]  /*17f50*/  IADD3 R0, R0, R4, RZ ;  /* 0x0000000400007210 */ /* 0x010fe20007ffe0ff */
[----:B------:R-:W-:Y:S05]  /*17f60*/  BRA.DIV ~URZ, `(.L_x_321) ;  /* 0x000021c27f007947 */ /* 0x000fea000b800000 */
        /* <DEDUP_REMOVED lines=12> */
[----:B------:R3:W4:Y:S02]  /*18030*/  SHFL.IDX PT, R0, R4, 0x1f, 0x1f ;  /* 0x03e01f0004007f89 */ /* 0x00072400000e0000 */
.L_x_373:
[----:B----4-:R-:W-:Y:S01]  /*18040*/  IMAD R0, R0, c[0x0][0x538], RZ ;  /* 0x00014e0000007a24 */ /* 0x010fe200078e02ff */
[----:B------:R-:W-:Y:S04]  /*18050*/  BSSY B1, `(.L_x_322) ;  /* 0x000007d000017945 */ /* 0x000fe80003800000 */
[----:B-1----:R-:W-:-:S04]  /*18060*/  IADD3 R6, R0, R6, RZ ;  /* 0x0000000600067210 */ /* 0x002fc80007ffe0ff */
[----:B--2---:R-:W-:-:S13]  /*18070*/  ISETP.GT.AND P0, PT, R6, R9, PT ;  /* 0x000000090600720c */ /* 0x004fda0003f04270 */
[----:B------:R-:W-:Y:S05]  /*18080*/  @P0 BRA `(.L_x_323) ;  /* 0x0000025000000947 */ /* 0x000fea0003800000 */
.L_x_327:
        /* <DEDUP_REMOVED lines=8> */
[----:B---3--:R-:W-:Y:S01]  /*18110*/  @!P0 MOV R4, 0x4 ;  /* 0x0000000400048802 */ /* 0x008fe20000000f00 */
[----:B------:R-:W-:-:S04]  /*18120*/  @!P0 IMAD.MOV.U32 R2, RZ, RZ, 0x4 ;  /* 0x00000004ff028424 */ /* 0x000fc800078e00ff */
[----:B------:R-:W-:-:S04]  /*18130*/  @!P0 IMAD.WIDE R4, R0, R4, c[0x0][0x580] ;  /* 0x0001600000048625 */ /* 0x000fc800078e0204 */
[----:B------:R-:W-:Y:S01]  /*18140*/  @!P0 IMAD.WIDE R2, R0, R2, c[0x0][0x578] ;  /* 0x00015e0000028625 */ /* 0x000fe200078e0202 */
[----:B------:R-:W2:Y:S04]  /*18150*/  @!P0 LDG.E R7, [R4.64] ;  /* 0x0000000a04078981 */ /* 0x000ea8000c1e1900 */
[----:B------:R-:W2:Y:S02]  /*18160*/  @!P0 LDG.E R8, [R2.64] ;  /* 0x0000000a02088981 */ /* 0x000ea4000c1e1900 */
[----:B--2---:R-:W-:Y:S01]  /*18170*/  IMAD R0, R8, R7, RZ ;  /* 0x0000000708007224 */ /* 0x004fe200078e02ff */
[----:B------:R-:W-:Y:S05]  /*18180*/  BRA.DIV ~URZ, `(.L_x_325) ;  /* 0x000021427f007947 */ /* 0x000fea000b800000 */
[----:B------:R1:W2:Y:S02]  /*18190*/  SHFL.UP PT, R2, R0, 0x1, RZ ;  /* 0x0420000000027989 */ /* 0x0002a400000e00ff */
.L_x_374:
        /* <DEDUP_REMOVED lines=16> */
.L_x_375:
[----:B--2---:R-:W-:-:S05]  /*182a0*/  IMAD R0, R0, c[0x0][0x538], RZ ;  /* 0x00014e0000007a24 */ /* 0x004fca00078e02ff */
[----:B------:R-:W-:-:S04]  /*182b0*/  IADD3 R6, R0, R6, RZ ;  /* 0x0000000600067210 */ /* 0x000fc80007ffe0ff */
[----:B------:R-:W-:-:S13]  /*182c0*/  ISETP.GT.AND P0, PT, R6, R9, PT ;  /* 0x000000090600720c */ /* 0x000fda0003f04270 */
[----:B-1----:R-:W-:Y:S05]  /*182d0*/  @!P0 BRA `(.L_x_327) ;  /* 0xfffffdb000008947 */ /* 0x002fea000383ffff */
.L_x_323:
[----:B------:R-:W-:-:S05]  /*182e0*/  IADD3 R12, -R0, R6, RZ ;  /* 0x00000006000c7210 */ /* 0x000fca0007ffe1ff */
[----:B------:R-:W-:-:S05]  /*182f0*/  IMAD R0, R4, c[0x0][0x538], R12 ;  /* 0x00014e0004007a24 */ /* 0x000fca00078e020c */
[----:B------:R-:W-:Y:S01]  /*18300*/  ISETP.GT.AND P0, PT, R0, R9, PT ;  /* 0x000000090000720c */ /* 0x000fe20003f04270 */
[----:B------:R-:W-:-:S12]  /*18310*/  BRA.DIV ~URZ, `(.L_x_328) ;  /* 0x000021a27f007947 */ /* 0x000fd8000b800000 */
[----:B------:R-:W-:-:S04]  /*18320*/  VOTE.ANY R10, PT, !P0 ;  /* 0x00000000000a7806 */ /* 0x000fc800040e0100 */
.L_x_376:
[----:B------:R1:W2:Y:S01]  /*18330*/  POPC R6, R10 ;  /* 0x0000000a00067309 */ /* 0x0002a20000000000 */
[----:B------:R-:W-:Y:S05]  /*18340*/  BRA.DIV ~URZ, `(.L_x_329) ;  /* 0x000021c27f007947 */ /* 0x000fea000b800000 */
[----:B--2---:R2:W4:Y:S04]  /*18350*/  SHFL.IDX PT, R7, R7, R6, 0x1f ;  /* 0x00001f0607077589 */ /* 0x00452800000e0000 */
[----:B------:R2:W1:Y:S02]  /*18360*/  SHFL.IDX PT, R5, R8, R6, 0x1f ;  /* 0x00001f0608057589 */ /* 0x00046400000e0000 */
.L_x_377:
[----:B------:R-:W-:Y:S01]  /*18370*/  ISETP.NE.AND P0, PT, R10, RZ, PT ;  /* 0x000000ff0a00720c */ /* 0x000fe20003f05270 */
[----:B------:R-:W-:-:S12]  /*18380*/  BSSY B0, `(.L_x_330) ;  /* 0x0000005000007945 */ /* 0x000fd80003800000 */
[----:B------:R-:W-:Y:S05]  /*18390*/  @!P0 BRA `(.L_x_331) ;  /* 0x0000003000008947 */ /* 0x000fea0003800000 */
[----:B------:R-:W-:Y:S01]  /*183a0*/  IADD3 R28, R6, -0x1, RZ ;  /* 0xffffffff061c7810 */ /* 0x000fe20007ffe0ff */
[----:B------:R-:W-:Y:S05]  /*183b0*/  BRA.DIV ~URZ, `(.L_x_332) ;  /* 0x000022227f007947 */ /* 0x000fea000b800000 */
[----:B------:R2:W3:Y:S02]  /*183c0*/  SHFL.IDX PT, R13, R4, R28, 0x1f ;  /* 0x00001f1c040d7589 */ /* 0x0004e400000e0000 */
.L_x_331:
[----:B------:R-:W-:Y:S05]  /*183d0*/  BSYNC B0 ;  /* 0x0000000000007941 */ /* 0x000fea0003800000 */
.L_x_330:
[----:B----4-:R-:W-:Y:S01]  /*183e0*/  IABS R2, R7 ;  /* 0x0000000700027213 */ /* 0x010fe20000000000 */
[----:B---3--:R-:W-:Y:S01]  /*183f0*/  IMAD R236, R13, c[0x0][0x538], R12 ;  /* 0x00014e000dec7a24 */ /* 0x008fe200078e020c */
[----:B-1----:R-:W-:Y:S01]  /*18400*/  IABS R3, R5 ;  /* 0x0000000500037213 */ /* 0x002fe20000000000 */
[----:B------:R-:W-:Y:S01]  /*18410*/  IMAD.IADD R239, R6, 0x1, R239 ;  /* 0x0000000106ef7824 */ /* 0x000fe200078e02ef */
[----:B------:R-:W1:Y:S01]  /*18420*/  I2F.RP R10, R2 ;  /* 0x00000002000a7306 */ /* 0x000e620000209400 */
[----:B------:R-:W-:-:S05]  /*18430*/  IMAD.IADD R12, R9, 0x1, -R236 ;  /* 0x00000001090c7824 */ /* 0x000fca00078e0aec */
[----:B--2---:R-:W-:Y:S02]  /*18440*/  IABS R8, R12 ;  /* 0x0000000c00087213 */ /* 0x004fe40000000000 */
[----:B------:R-:W-:Y:S08]  /*18450*/  I2F.RP R9, R3 ;  /* 0x0000000300097306 */ /* 0x000ff00000209400 */
[----:B-1----:R-:W1:Y:S02]  /*18460*/  MUFU.RCP R10, R10 ;  /* 0x0000000a000a7308 */ /* 0x002e640000001000 */
[----:B-1----:R-:W-:-:S06]  /*18470*/  IADD3 R10, R10, 0xffffffe, RZ ;  /* 0x0ffffffe0a0a7810 */ /* 0x002fcc0007ffe0ff */
[----:B------:R-:W1:Y:S02]  /*18480*/  F2I.FTZ.U32.TRUNC.NTZ R11, R10 ;  /* 0x0000000a000b7305 */ /* 0x000e64000021f000 */
[----:B-1----:R-:W-:Y:S01]  /*18490*/  IMAD.MOV R0, RZ, RZ, -R11 ;  /* 0x000000ffff007224 */ /* 0x002fe200078e0a0b */
[----:B------:R-:W-:-:S03]  /*184a0*/  MOV R10, RZ ;  /* 0x000000ff000a7202 */ /* 0x000fc60000000f00 */
        /* <DEDUP_REMOVED lines=12> */
[-C--:B------:R-:W-:Y:S01]  /*18570*/  @!P0 IADD3 R4, R4, -R2.reuse, RZ ;  /* 0x8000000204048210 */ /* 0x080fe20007ffe0ff */
[----:B------:R-:W1:Y:S01]  /*18580*/  F2I.FTZ.U32.TRUNC.NTZ R9, R8 ;  /* 0x0000000800097305 */ /* 0x000e62000021f000 */
[----:B------:R-:W-:Y:S02]  /*18590*/  @!P0 IADD3 R0, R0, 0x1, RZ ;  /* 0x0000000100008810 */ /* 0x000fe40007ffe0ff */
[----:B------:R-:W-:Y:S02]  /*185a0*/  ISETP.GE.U32.AND P2, PT, R4, R2, PT ;  /* 0x000000020400720c */ /* 0x000fe40003f46070 */
[----:B------:R-:W-:Y:S02]  /*185b0*/  LOP3.LUT R2, R12, R7, RZ, 0x3c, !PT ;  /* 0x000000070c027212 */ /* 0x000fe400078e3cff */
[----:B------:R-:W-:Y:S02]  /*185c0*/  ISETP.NE.AND P0, PT, R7, RZ, PT ;  /* 0x000000ff0700720c */ /* 0x000fe40003f05270 */
[----:B------:R-:W-:-:S07]  /*185d0*/  ISETP.GE.AND P1, PT, R2, RZ, PT ;  /* 0x000000ff0200720c */ /* 0x000fce0003f26270 */
[----:B------:R-:W-:Y:S01]  /*185e0*/  @P2 IADD3 R0, R0, 0x1, RZ ;  /* 0x0000000100002810 */ /* 0x000fe20007ffe0ff */
[----:B-1----:R-:W-:Y:S02]  /*185f0*/  IMAD.MOV R2, RZ, RZ, -R9 ;  /* 0x000000ffff027224 */ /* 0x002fe400078e0a09 */
[----:B------:R-:W-:Y:S02]  /*18600*/  IMAD.MOV.U32 R8, RZ, RZ, RZ ;  /* 0x000000ffff087224 */ /* 0x000fe400078e00ff */
[----:B------:R-:W-:Y:S01]  /*18610*/  IMAD.MOV.U32 R4, RZ, RZ, R2 ;  /* 0x000000ffff047224 */ /* 0x000fe200078e0002 */
[----:B------:R-:W-:Y:S01]  /*18620*/  IABS R2, R5 ;  /* 0x0000000500027213 */ /* 0x000fe20000000000 */
[----:B------:R-:W-:Y:S01]  /*18630*/  @!P1 IMAD.MOV R0, RZ, RZ, -R0 ;  /* 0x000000ffff009224 */ /* 0x000fe200078e0a00 */
[----:B------:R-:W-:Y:S01]  /*18640*/  @!P0 LOP3.LUT R0, RZ, R7, RZ, 0x33, !PT ;  /* 0x00000007ff008212 */ /* 0x000fe200078e33ff */
[----:B------:R-:W-:Y:S01]  /*18650*/  IMAD R4, R4, R3, RZ ;  /* 0x0000000304047224 */ /* 0x000fe200078e02ff */
[----:B------:R-:W-:-:S02]  /*18660*/  IADD3 R10, RZ, -R2, RZ ;  /* 0x80000002ff0a7210 */ /* 0x000fc40007ffe0ff */
[----:B------:R-:W-:Y:S01]  /*18670*/  IABS R11, R0 ;  /* 0x00000000000b7213 */ /* 0x000fe20000000000 */
[----:B------:R-:W-:Y:S01]  /*18680*/  IMAD.HI.U32 R2, R9, R4, R8 ;  /* 0x0000000409027227 */ /* 0x000fe200078e0008 */
[----:B------:R-:W-:-:S03]  /*18690*/  MOV R8, R10 ;  /* 0x0000000a00087202 */ /* 0x000fc60000000f00 */
[----:B------:R-:W-:Y:S02]  /*186a0*/  IMAD.MOV.U32 R4, RZ, RZ, R11 ;  /* 0x000000ffff047224 */ /* 0x000fe400078e000b */
[----:B------:R-:W-:Y:S02]  /*186b0*/  IMAD R7, R0, R7, RZ ;  /* 0x0000000700077224 */ /* 0x000fe400078e02ff */
[----:B------:R-:W-:-:S03]  /*186c0*/  IMAD.HI.U32 R2, R2, R4, RZ ;  /* 0x0000000402027227 */ /* 0x000fc600078e00ff */
[----:B------:R-:W-:Y:S01]  /*186d0*/  IADD3 R237, R12, -R7, RZ ;  /* 0x800000070ced7210 */ /* 0x000fe20007ffe0ff */
        /* <DEDUP_REMOVED lines=16> */
.L_x_324:
[----:B------:R-:W-:Y:S01]  /*187e0*/  IMAD.MOV.U32 R236, RZ, RZ, R9 ;  /* 0x000000ffffec7224 */ /* 0x000fe200078e0009 */
[----:B------:R-:W-:Y:S01]  /*187f0*/  MOV R238, RZ ;  /* 0x000000ff00ee7202 */ /* 0x000fe20000000f00 */
[----:B------:R-:W-:Y:S01]  /*18800*/  IMAD.MOV.U32 R237, RZ, RZ, RZ ;  /* 0x000000ffffed7224 */ /* 0x000fe200078e00ff */
[----:B------:R-:W-:Y:S02]  /*18810*/  MOV R239, c[0x0][0x53c] ;  /* 0x00014f0000ef7a02 */ /* 0x000fe40000000f00 */
.L_x_333:
[----:B------:R-:W-:Y:S05]  /*18820*/  BSYNC B1 ;  /* 0x0000000000017941 */ /* 0x000fea0003800000 */
.L_x_322:
[----:B------:R-:W-:Y:S01]  /*18830*/  WARPSYNC 0xffffffff ;  /* 0xffffffff00007948 */ /* 0x000fe20003800000 */
[----:B------:R-:W-:Y:S01]  /*18840*/  BAR.SYNC.DEFER_BLOCKING 0x4, 0x100 ;  /* 0x0104000000007b1d */ /* 0x000fe20000010000 */
[----:B------:R-:W-:-:S13]  /*18850*/  ISETP.NE.AND P0, PT, R14, RZ, PT ;  /* 0x000000ff0e00720c */ /* 0x000fda0003f05270 */
[----:B------:R1:W-:Y:S04]  /*18860*/  @!P0 STS.128 [0x18100], R236 ;  /* 0x018100ecff008388 */ /* 0x0003e80000000c00 */
[----:B------:R-:W-:Y:S06]  /*18870*/  BAR.ARV 0x5, 0x100 ;  /* 0x0144000000007b1d */ /* 0x000fec0000002000 */
.L_x_317:
[----:B----4-:R-:W-:-:S13]  /*18880*/  ISETP.GE.AND P0, PT, R239, c[0x0][0x53c], PT ;  /* 0x00014f00ef007a0c */ /* 0x010fda0003f06270 */
[----:B-123--:R-:W-:Y:S01]  /*18890*/  @P0 CALL.REL.NOINC `(.L_x_334) ;  /* 0x0000001000000944 */ /* 0x00efe20003c00000 */
[----:B------:R-:W-:Y:S05]  /*188a0*/  BRA `(.L_x_335) ;  /* 0xfffe942000007947 */ /* 0x000fea000383ffff */
.L_x_334:
[----:B------:R-:W-:Y:S05]  /*188b0*/  EXIT ;  /* 0x000000000000794d */ /* 0x000fea0003800000 */
.L_x_168:
[----:B------:R-:W-:Y:S01]  /*188c0*/  IMAD.MOV.U32 R0, RZ, RZ, R5 ;  /* 0x000000ffff007224 */ /* 0x000fe200078e0005 */
[----:B------:R-:W-:Y:S02]  /*188d0*/  MOV R3, 0x1 ;  /* 0x0000000100037802 */ /* 0x000fe40000000f00 */
[----:B------:R-:W-:Y:S02]  /*188e0*/  MOV R2, 0x18900 ;  /* 0x0001890000027802 */ /* 0x000fe40000000f00 */
[----:B-1----:R-:W-:Y:S05]  /*188f0*/  CALL.REL.NOINC `($__internal_6_$__cuda_sm70_shflsync_up_p) ;  /* 0x00001df000007944 */ /* 0x002fea0003c00000 */
[----:B------:R-:W-:Y:S01]  /*18900*/  MOV R0, R4 ;  /* 0x0000000400007202 */ /* 0x000fe20000000f00 */
[----:B------:R-:W-:Y:S05]  /*18910*/  BRA `(.L_x_336) ;  /* 0xfffe7b3000007947 */ /* 0x000fea000383ffff */
.L_x_169:
[----:B------:R-:W-:Y:S01]  /*18920*/  IMAD.MOV.U32 R0, RZ, RZ, R5 ;  /* 0x000000ffff007224 */ /* 0x000fe200078e0005 */
[----:B------:R-:W-:Y:S02]  /*18930*/  MOV R3, 0x2 ;  /* 0x0000000200037802 */ /* 0x000fe40000000f00 */
[----:B------:R-:W-:Y:S02]  /*18940*/  MOV R2, 0x18960 ;  /* 0x0001896000027802 */ /* 0x000fe40000000f00 */
[----:B-1----:R-:W-:Y:S05]  /*18950*/  CALL.REL.NOINC `($__internal_6_$__cuda_sm70_shflsync_up_p) ;  /* 0x00001d9000007944 */ /* 0x002fea0003c00000 */
[----:B------:R-:W-:Y:S01]  /*18960*/  SEL R4, R4, RZ, P4 ;  /* 0x000000ff04047207 */ /* 0x000fe20002000000 */
[----:B------:R-:W-:Y:S01]  /*18970*/  IMAD.MOV.U32 R3, RZ, RZ, 0x4 ;  /* 0x00000004ff037424 */ /* 0x000fe200078e00ff */
[----:B------:R-:W-:-:S03]  /*18980*/  MOV R2, 0x189b0 ;  /* 0x000189b000027802 */ /* 0x000fc60000000f00 */
[----:B------:R-:W-:Y:S02]  /*18990*/  IMAD.IADD R0, R5, 0x1, R4 ;  /* 0x0000000105007824 */ /* 0x000fe400078e0204 */
[----:B------:R-:W-:Y:S05]  /*189a0*/  CALL.REL.NOINC `($__internal_6_$__cuda_sm70_shflsync_up_p) ;  /* 0x00001d4000007944 */ /* 0x000fea0003c00000 */
        /* <DEDUP_REMOVED lines=12> */
[----:B------:R-:W-:Y:S02]  /*18a70*/  MOV R3, 0x1f ;  /* 0x0000001f00037802 */ /* 0x000fe40000000f00 */
[----:B------:R-:W-:Y:S01]  /*18a80*/  MOV R2, 0x18ac0 ;  /* 0x00018ac000027802 */ /* 0x000fe20000000f00 */
[----:B------:R-:W-:-:S04]  /*18a90*/  IMAD.IADD R4, R0, 0x1, R4 ;  /* 0x0000000100047824 */ /* 0x000fc800078e0204 */
[----:B------:R-:W-:Y:S02]  /*18aa0*/  IMAD.MOV.U32 R0, RZ, RZ, R4 ;  /* 0x000000ffff007224 */ /* 0x000fe400078e0004 */
[----:B------:R-:W-:Y:S05]  /*18ab0*/  CALL.REL.NOINC `($__internal_5_$__cuda_sm70_shflsync_idx_p) ;  /* 0x00001be000007944 */ /* 0x000fea0003c00000 */
[----:B------:R-:W-:Y:S05]  /*18ac0*/  BRA `(.L_x_337) ;  /* 0xfffe7a8000007947 */ /* 0x000fea000383ffff */
.L_x_171:
[----:B------:R-:W-:Y:S02]  /*18ad0*/  SEL R0, RZ, 0x1, P0 ;  /* 0x00000001ff007807 */ /* 0x000fe40000000000 */
[----:B------:R-:W-:Y:S02]  /*18ae0*/  MOV R2, 0x18b00 ;  /* 0x00018b0000027802 */ /* 0x000fe40000000f00 */
[----:B-1----:R-:W-:Y:S05]  /*18af0*/  CALL.REL.NOINC `($__internal_7_$__cuda_sm70_votesync_ballot) ;  /* 0x00001c5000007944 */ /* 0x002fea0003c00000 */
[----:B------:R-:W-:Y:S01]  /*18b00*/  MOV R5, R0 ;  /* 0x0000000000057202 */ /* 0x000fe20000000f00 */
[----:B------:R-:W-:Y:S05]  /*18b10*/  BRA `(.L_x_338) ;  /* 0xfffe7ac000007947 */ /* 0x000fea000383ffff */
.L_x_172:
[----:B------:R-:W-:Y:S01]  /*18b20*/  IMAD.MOV.U32 R0, RZ, RZ, R8 ;  /* 0x000000ffff007224 */ /* 0x000fe200078e0008 */
[----:B---3--:R-:W-:Y:S01]  /*18b30*/  MOV R28, R13 ;  /* 0x0000000d001c7202 */ /* 0x008fe20000000f00 */
[----:B------:R-:W-:Y:S01]  /*18b40*/  IMAD.MOV.U32 R3, RZ, RZ, 0x1f ;  /* 0x0000001fff037424 */ /* 0x000fe200078e00ff */
[----:B------:R-:W-:Y:S02]  /*18b50*/  MOV R2, 0x18b70 ;  /* 0x00018b7000027802 */ /* 0x000fe40000000f00 */
[----:B-12---:R-:W-:Y:S05]  /*18b60*/  CALL.REL.NOINC `($__internal_5_$__cuda_sm70_shflsync_idx_p) ;  /* 0x00001b3000007944 */ /* 0x006fea0003c00000 */
[----:B------:R-:W-:Y:S01]  /*18b70*/  IMAD.MOV.U32 R11, RZ, RZ, R0 ;  /* 0x000000ffff0b7224 */ /* 0x000fe200078e0000 */
[----:B------:R-:W-:Y:S01]  /*18b80*/  MOV R0, R7 ;  /* 0x0000000700007202 */ /* 0x000fe20000000f00 */
[----:B------:R-:W-:Y:S01]  /*18b90*/  IMAD.MOV.U32 R6, RZ, RZ, RZ ;  /* 0x000000ffff067224 */ /* 0x000fe200078e00ff */
[----:B------:R-:W-:Y:S01]  /*18ba0*/  MOV R28, R13 ;  /* 0x0000000d001c7202 */ /* 0x000fe20000000f00 */
[----:B------:R-:W-:Y:S01]  /*18bb0*/  IMAD.MOV.U32 R3, RZ, RZ, 0x1f ;  /* 0x0000001fff037424 */ /* 0x000fe200078e00ff */
[----:B------:R-:W-:-:S02]  /*18bc0*/  MOV R2, 0x18be0 ;  /* 0x00018be000027802 */ /* 0x000fc40000000f00 */
[----:B------:R-:W-:Y:S05]  /*18bd0*/  CALL.REL.NOINC `($__internal_5_$__cuda_sm70_shflsync_idx_p) ;  /* 0x00001ac000007944 */ /* 0x000fea0003c00000 */
[----:B------:R-:W-:Y:S01]  /*18be0*/  MOV R10, R0 ;  /* 0x00000000000a7202 */ /* 0x000fe20000000f00 */
[----:B------:R-:W-:Y:S05]  /*18bf0*/  BRA `(.L_x_339) ;  /* 0xfffe7a3000007947 */ /* 0x000fea000383ffff */
.L_x_175:
[----:B------:R-:W-:Y:S01]  /*18c00*/  IMAD.MOV.U32 R0, RZ, RZ, R4 ;  /* 0x000000ffff007224 */ /* 0x000fe200078e0004 */
[----:B------:R-:W-:-:S02]  /*18c10*/  MOV R3, 0x1f ;  /* 0x0000001f00037802 */ /* 0x000fc40000000f00 */
[----:B------:R-:W-:Y:S02]  /*18c20*/  MOV R2, 0x18c40 ;  /* 0x00018c4000027802 */ /* 0x000fe40000000f00 */
[----:B-1234-:R-:W-:Y:S05]  /*18c30*/  CALL.REL.NOINC `($__internal_5_$__cuda_sm70_shflsync_idx_p) ;  /* 0x00001a6000007944 */ /* 0x01efea0003c00000 */
[----:B------:R-:W-:Y:S01]  /*18c40*/  MOV R6, R0 ;  /* 0x0000000000067202 */ /* 0x000fe20000000f00 */
[----:B------:R-:W-:Y:S05]  /*18c50*/  BRA `(.L_x_174) ;  /* 0xfffe7a3000007947 */ /* 0x000fea000383ffff */
.L_x_211:
[----:B------:R-:W-:Y:S01]  /*18c60*/  IMAD.MOV.U32 R0, RZ, RZ, R5 ;  /* 0x000000ffff007224 */ /* 0x000fe200078e0005 */
[----:B------:R-:W-:Y:S01]  /*18c70*/  MOV R28, RZ ;  /* 0x000000ff001c7202 */ /* 0x000fe20000000f00 */
[----:B------:R-:W-:Y:S01]  /*18c80*/  IMAD.MOV.U32 R3, RZ, RZ, 0x181f ;  /* 0x0000181fff037424 */ /* 0x000fe200078e00ff */
[----:B------:R-:W-:Y:S02]  /*18c90*/  MOV R2, 0x18cb0 ;  /* 0x00018cb000027802 */ /* 0x000fe40000000f00 */
[----:B-----5:R-:W-:Y:S05]  /*18ca0*/  CALL.REL.NOINC `($__internal_5_$__cuda_sm70_shflsync_idx_p) ;  /* 0x000019f000007944 */ /* 0x020fea0003c00000 */
[----:B------:R-:W-:Y:S01]  /*18cb0*/  MOV R6, R0 ;  /* 0x0000000000067202 */ /* 0x000fe20000000f00 */
[----:B------:R-:W-:Y:S05]  /*18cc0*/  BRA `(.L_x_340) ;  /* 0xfffef1a000007947 */ /* 0x000fea000383ffff */
.L_x_212:
[----:B------:R-:W-:Y:S01]  /*18cd0*/  IMAD.MOV.U32 R0, RZ, RZ, R7 ;  /* 0x000000ffff007224 */ /* 0x000fe200078e0007 */
[----:B------:R-:W-:Y:S01]  /*18ce0*/  MOV R28, RZ ;  /* 0x000000ff001c7202 */ /* 0x000fe20000000f00 */
[----:B------:R-:W-:Y:S01]  /*18cf0*/  IMAD.MOV.U32 R3, RZ, RZ, 0x181f ;  /* 0x0000181fff037424 */ /* 0x000fe200078e00ff */
[----:B------:R-:W-:Y:S02]  /*18d00*/  MOV R2, 0x18d20 ;  /* 0x00018d2000027802 */ /* 0x000fe40000000f00 */
[----:B-12--5:R-:W-:Y:S05]  /*18d10*/  CALL.REL.NOINC `($__internal_5_$__cuda_sm70_shflsync_idx_p) ;  /* 0x0000198000007944 */ /* 0x026fea0003c00000 */
[----:B------:R-:W-:Y:S05]  /*18d20*/  BRA `(.L_x_341) ;  /* 0xfffef16000007947 */ /* 0x000fea000383ffff */
.L_x_215:
[----:B----4-:R-:W-:Y:S01]  /*18d30*/  IMAD.MOV.U32 R0, RZ, RZ, R5 ;  /* 0x000000ffff007224 */ /* 0x010fe200078e0005 */
[----:B------:R-:W-:Y:S01]  /*18d40*/  MOV R28, 0x1 ;  /* 0x00000001001c7802 */ /* 0x000fe20000000f00 */
[----:B--2---:R-:W-:Y:S01]  /*18d50*/  IMAD.MOV.U32 R3, RZ, RZ, 0x181f ;  /* 0x0000181fff037424 */ /* 0x004fe200078e00ff */
[----:B------:R-:W-:-:S02]  /*18d60*/  MOV R2, 0x18d80 ;  /* 0x00018d8000027802 */ /* 0x000fc40000000f00 */
[----:B-1-3-5:R-:W-:Y:S05]  /*18d70*/  CALL.REL.NOINC `($__internal_5_$__cuda_sm70_shflsync_idx_p) ;  /* 0x0000192000007944 */ /* 0x02afea0003c00000 */
[----:B------:R-:W-:Y:S01]  /*18d80*/  IMAD.MOV.U32 R6, RZ, RZ, R0 ;  /* 0x000000ffff067224 */ /* 0x000fe200078e0000 */
[----:B------:R-:W-:Y:S01]  /*18d90*/  MOV R28, 0x1 ;  /* 0x00000001001c7802 */ /* 0x000fe20000000f00 */
[----:B------:R-:W-:Y:S01]  /*18da0*/  IMAD.MOV.U32 R0, RZ, RZ, R7 ;  /* 0x000000ffff007224 */ /* 0x000fe200078e0007 */
[----:B------:R-:W-:-:S02]  /*18db0*/  MOV R3, 0x181f ;  /* 0x0000181f00037802 */ /* 0x000fc40000000f00 */
[----:B------:R-:W-:Y:S02]  /*18dc0*/  MOV R2, 0x18de0 ;  /* 0x00018de000027802 */ /* 0x000fe40000000f00 */
[----:B------:R-:W-:Y:S05]  /*18dd0*/  CALL.REL.NOINC `($__internal_5_$__cuda_sm70_shflsync_idx_p) ;  /* 0x000018c000007944 */ /* 0x000fea0003c00000 */
[----:B------:R-:W-:Y:S05]  /*18de0*/  BRA `(.L_x_342) ;  /* 0xfffef1e000007947 */ /* 0x000fea000383ffff */
.L_x_218:
[----:B----4-:R-:W-:Y:S01]  /*18df0*/  IMAD.MOV.U32 R0, RZ, RZ, R5 ;  /* 0x000000ffff007224 */ /* 0x010fe200078e0005 */
[----:B------:R-:W-:Y:S01]  /*18e00*/  MOV R28, 0x2 ;  /* 0x00000002001c7802 */ /* 0x000fe20000000f00 */
[----:B-1----:R-:W-:Y:S01]  /*18e10*/  IMAD.MOV.U32 R3, RZ, RZ, 0x181f ;  /* 0x0000181fff037424 */ /* 0x002fe200078e00ff */
[----:B------:R-:W-:Y:S02]  /*18e20*/  MOV R2, 0x18e40 ;  /* 0x00018e4000027802 */ /* 0x000fe40000000f00 */
[----:B--23-5:R-:W-:Y:S05]  /*18e30*/  CALL.REL.NOINC `($__internal_5_$__cuda_sm70_shflsync_idx_p) ;  /* 0x0000186000007944 */ /* 0x02cfea0003c00000 */
[----:B------:R-:W-:Y:S01]  /*18e40*/  MOV R6, R0 ;  /* 0x0000000000067202 */ /* 0x000fe20000000f00 */
[----:B------:R-:W-:Y:S05]  /*18e50*/  BRA `(.L_x_343) ;  /* 0xfffef2a000007947 */ /* 0x000fea000383ffff */
.L_x_219:
[----:B----4-:R-:W-:Y:S01]  /*18e60*/  IMAD.MOV.U32 R0, RZ, RZ, R7 ;  /* 0x000000ffff007224 */ /* 0x010fe200078e0007 */
[----:B------:R-:W-:Y:S01]  /*18e70*/  MOV R28, 0x2 ;  /* 0x00000002001c7802 */ /* 0x000fe20000000f00 */
[----:B------:R-:W-:Y:S01]  /*18e80*/  IMAD.MOV.U32 R3, RZ, RZ, 0x181f ;  /* 0x0000181fff037424 */ /* 0x000fe200078e00ff */
[----:B------:R-:W-:Y:S02]  /*18e90*/  MOV R2, 0x18eb0 ;  /* 0x00018eb000027802 */ /* 0x000fe40000000f00 */
[----:B-123-5:R-:W-:Y:S05]  /*18ea0*/  CALL.REL.NOINC `($__internal_5_$__cuda_sm70_shflsync_idx_p) ;  /* 0x000017f000007944 */ /* 0x02efea0003c00000 */
[----:B------:R-:W-:Y:S05]  /*18eb0*/  BRA `(.L_x_344) ;  /* 0xfffef26000007947 */ /* 0x000fea000383ffff */
.L_x_222:
[----:B-1----:R-:W-:Y:S01]  /*18ec0*/  IMAD.MOV.U32 R0, RZ, RZ, R5 ;  /* 0x000000ffff007224 */ /* 0x002fe200078e0005 */
[----:B------:R-:W-:Y:S01]  /*18ed0*/  MOV R28, 0x3 ;  /* 0x00000003001c7802 */ /* 0x000fe20000000f00 */
[----:B------:R-:W-:Y:S01]  /*18ee0*/  IMAD.MOV.U32 R3, RZ, RZ, 0x181f ;  /* 0x0000181fff037424 */ /* 0x000fe200078e00ff */
[----:B------:R-:W-:-:S02]  /*18ef0*/  MOV R2, 0x18f10 ;  /* 0x00018f1000027802 */ /* 0x000fc40000000f00 */
[----:B--2345:R-:W-:Y:S05]  /*18f00*/  CALL.REL.NOINC `($__internal_5_$__cuda_sm70_shflsync_idx_p) ;  /* 0x0000179000007944 */ /* 0x03cfea0003c00000 */
[----:B------:R-:W-:Y:S01]  /*18f10*/  IMAD.MOV.U32 R5, RZ, RZ, R0 ;  /* 0x000000ffff057224 */ /* 0x000fe200078e0000 */
[----:B------:R-:W-:Y:S01]  /*18f20*/  MOV R28, 0x3 ;  /* 0x00000003001c7802 */ /* 0x000fe20000000f00 */
[----:B------:R-:W-:Y:S01]  /*18f30*/  IMAD.MOV.U32 R0, RZ, RZ, R7 ;  /* 0x000000ffff007224 */ /* 0x000fe200078e0007 */
[----:B------:R-:W-:-:S02]  /*18f40*/  MOV R3, 0x181f ;  /* 0x0000181f00037802 */ /* 0x000fc40000000f00 */
[----:B------:R-:W-:Y:S02]  /*18f50*/  MOV R2, 0x18f70 ;  /* 0x00018f7000027802 */ /* 0x000fe40000000f00 */
[----:B------:R-:W-:Y:S05]  /*18f60*/  CALL.REL.NOINC `($__internal_5_$__cuda_sm70_shflsync_idx_p) ;  /* 0x0000173000007944 */ /* 0x000fea0003c00000 */
[----:B------:R-:W-:Y:S05]  /*18f70*/  BRA `(.L_x_345) ;  /* 0xfffef2e000007947 */ /* 0x000fea000383ffff */
.L_x_265:
[----:B------:R-:W-:Y:S01]  /*18f80*/  IMAD.MOV.U32 R0, RZ, RZ, R5 ;  /* 0x000000ffff007224 */ /* 0x000fe200078e0005 */
[----:B------:R-:W-:Y:S01]  /*18f90*/  MOV R28, RZ ;  /* 0x000000ff001c7202 */ /* 0x000fe20000000f00 */
[----:B------:R-:W-:Y:S01]  /*18fa0*/  IMAD.MOV.U32 R3, RZ, RZ, 0x181f ;  /* 0x0000181fff037424 */ /* 0x000fe200078e00ff */
[----:B------:R-:W-:Y:S02]  /*18fb0*/  MOV R2, 0x18fd0 ;  /* 0x00018fd000027802 */ /* 0x000fe40000000f00 */
[----:B------:R-:W-:Y:S05]  /*18fc0*/  CALL.REL.NOINC `($__internal_5_$__cuda_sm70_shflsync_idx_p) ;  /* 0x000016d000007944 */ /* 0x000fea0003c00000 */
[----:B------:R-:W-:Y:S01]  /*18fd0*/  MOV R4, R0 ;  /* 0x0000000000047202 */ /* 0x000fe20000000f00 */
[----:B------:R-:W-:Y:S05]  /*18fe0*/  BRA `(.L_x_346) ;  /* 0xffff630000007947 */ /* 0x000fea000383ffff */
.L_x_266:
[----:B------:R-:W-:Y:S01]  /*18ff0*/  IMAD.MOV.U32 R0, RZ, RZ, R10 ;  /* 0x000000ffff007224 */ /* 0x000fe200078e000a */
[----:B------:R-:W-:Y:S01]  /*19000*/  MOV R28, RZ ;  /* 0x000000ff001c7202 */ /* 0x000fe20000000f00 */
[----:B------:R-:W-:Y:S01]  /*19010*/  IMAD.MOV.U32 R3, RZ, RZ, 0x181f ;  /* 0x0000181fff037424 */ /* 0x000fe200078e00ff */
[----:B------:R-:W-:Y:S02]  /*19020*/  MOV R2, 0x19040 ;  /* 0x0001904000027802 */ /* 0x000fe40000000f00 */
[----:B-12---:R-:W-:Y:S05]  /*19030*/  CALL.REL.NOINC `($__internal_5_$__cuda_sm70_shflsync_idx_p) ;  /* 0x0000166000007944 */ /* 0x006fea0003c00000 */
[----:B------:R-:W-:Y:S01]  /*19040*/  LOP3.LUT P1, RZ, R212, 0x10, RZ, 0xc0, !PT ;  /* 0x00000010d4ff7812 */ /* 0x000fe2000782c0ff */
[----:B------:R-:W-:Y:S01]  /*19050*/  IMAD.MOV.U32 R7, RZ, RZ, R92 ;  /* 0x000000ffff077224 */ /* 0x000fe200078e005c */
[----:B------:R-:W-:Y:S01]  /*19060*/  IADD3 R2, P0, R0, R85, RZ ;  /* 0x0000005500027210 */ /* 0x000fe20007f1e0ff */
[----:B------:R-:W-:Y:S01]  /*19070*/  IMAD.MOV.U32 R28, RZ, RZ, 0x1 ;  /* 0x00000001ff1c7424 */ /* 0x000fe200078e00ff */
[----:B------:R-:W-:-:S03]  /*19080*/  SEL R6, RZ, 0x10, P4 ;  /* 0x00000010ff067807 */ /* 0x000fc60002000000 */
[----:B------:R-:W-:-:S06]  /*19090*/  IMAD.X R3, R4, 0x1, R87, P0 ;  /* 0x0000000104037824 */ /* 0x000fcc00000e0657 */
[----:B------:R-:W-:Y:S01]  /*190a0*/  @!PT LDS RZ, [RZ] ;  /* 0x00000000fffff984 */ /* 0x000fe20000000800 */
[----:B------:R-:W-:Y:S01]  /*190b0*/  @!PT LDS RZ, [RZ] ;  /* 0x00000000fffff984 */ /* 0x000fe20000000800 */
[----:B------:R-:W-:Y:S01]  /*190c0*/  @!PT LDS RZ, [RZ] ;  /* 0x00000000fffff984 */ /* 0x000fe20000000800 */
[----:B------:R1:W-:Y:S02]  /*190d0*/  LDGSTS.E.BYPASS.LTC128B.128 [R191+0x6100], [R2.64], !P1 ;  /* 0x0610000002bf7fae */ /* 0x0003e4000c901d4a */
[----:B-1----:R-:W-:-:S05]  /*190e0*/  IADD3 R2, P0, R0, R86, RZ ;  /* 0x0000005600027210 */ /* 0x002fca0007f1e0ff */
[----:B------:R-:W-:-:S05]  /*190f0*/  IMAD.X R3, R4, 0x1, R88, P0 ;  /* 0x0000000104037824 */ /* 0x000fca00000e0658 */
[----:B------:R1:W-:Y:S02]  /*19100*/  LDGSTS.E.BYPASS.LTC128B.128 [R191+0x8100], [R2.64], !P4 ;  /* 0x0810000002bf7fae */ /* 0x0003e4000e101d4a */
[----:B-1----:R-:W-:Y:S01]  /*19110*/  IADD3 R2, P0, R0, R89, RZ ;  /* 0x0000005900027210 */ /* 0x002fe20007f1e0ff */
[----:B------:R-:W-:Y:S01]  /*19120*/  IMAD.MOV.U32 R0, RZ, RZ, R5 ;  /* 0x000000ffff007224 */ /* 0x000fe200078e0005 */
[----:B------:R-:W-:-:S03]  /*19130*/  SEL R5, RZ, 0x10, P1 ;  /* 0x00000010ff057807 */ /* 0x000fc60000800000 */
[----:B------:R-:W-:-:S05]  /*19140*/  IMAD.X R3, R4, 0x1, R90, P0 ;  /* 0x0000000104037824 */ /* 0x000fca00000e065a */
[----:B------:R1:W-:Y:S02]  /*19150*/  LDGSTS.E.BYPASS.LTC128B.128 [R191+0xa100], [R2.64], !P5 ;  /* 0x0a10000002bf7fae */ /* 0x0003e4000e901d4a */
[----:B-1----:R-:W-:Y:S01]  /*19160*/  IMAD.MOV.U32 R3, RZ, RZ, 0x181f ;  /* 0x0000181fff037424 */ /* 0x002fe200078e00ff */
[----:B------:R-:W-:Y:S02]  /*19170*/  MOV R2, 0x19190 ;  /* 0x0001919000027802 */ /* 0x000fe40000000f00 */
[----:B------:R-:W-:Y:S05]  /*19180*/  CALL.REL.NOINC `($__internal_5_$__cuda_sm70_shflsync_idx_p) ;  /* 0x0000151000007944 */ /* 0x000fea0003c00000 */
[----:B------:R-:W-:Y:S01]  /*19190*/  IMAD.MOV.U32 R4, RZ, RZ, R0 ;  /* 0x000000ffff047224 */ /* 0x000fe200078e0000 */
[----:B------:R-:W-:Y:S01]  /*191a0*/  MOV R28, 0x1 ;  /* 0x00000001001c7802 */ /* 0x000fe20000000f00 */
[----:B------:R-:W-:Y:S01]  /*191b0*/  IMAD.MOV.U32 R0, RZ, RZ, R10 ;  /* 0x000000ffff007224 */ /* 0x000fe200078e000a */
[----:B------:R-:W-:Y:S02]  /*191c0*/  MOV R3, 0x181f ;  /* 0x0000181f00037802 */ /* 0x000fe40000000f00 */
[----:B------:R-:W-:Y:S02]  /*191d0*/  MOV R2, 0x191f0 ;  /* 0x000191f000027802 */ /* 0x000fe40000000f00 */
[----:B------:R-:W-:Y:S05]  /*191e0*/  CALL.REL.NOINC `($__internal_5_$__cuda_sm70_shflsync_idx_p) ;  /* 0x000014b000007944 */ /* 0x000fea0003c00000 */
[----:B------:R-:W-:Y:S05]  /*191f0*/  BRA `(.L_x_347) ;  /* 0xffff621000007947 */ /* 0x000fea000383ffff */
.L_x_267:
[----:B------:R-:W-:Y:S02]  /*19200*/  MOV R0, 0x2 ;  /* 0x0000000200007802 */ /* 0x000fe40000000f00 */
[----:B------:R-:W-:-:S02]  /*19210*/  MOV R2, 0x19230 ;  /* 0x0001923000027802 */ /* 0x000fc40000000f00 */
[----:B------:R-:W-:Y:S05]  /*19220*/  CALL.REL.NOINC `($__internal_4_$__cuda_sm70_shflsync_bfly_p) ;  /* 0x0000141000007944 */ /* 0x000fea0003c00000 */
[----:B------:R-:W-:Y:S01]  /*19230*/  FMNMX.FTZ R4, R4, R0, !PT ;  /* 0x0000000004047209 */ /* 0x000fe20007810000 */
[----:B------:R-:W-:Y:S01]  /*19240*/  IMAD.MOV.U32 R0, RZ, RZ, 0x1 ;  /* 0x00000001ff007424 */ /* 0x000fe200078e00ff */
[----:B------:R-:W-:-:S02]  /*19250*/  MOV R2, 0x19270 ;  /* 0x0001927000027802 */ /* 0x000fc40000000f00 */
[----:B------:R-:W-:Y:S05]  /*19260*/  CALL.REL.NOINC `($__internal_4_$__cuda_sm70_shflsync_bfly_p) ;  /* 0x000013d000007944 */ /* 0x000fea0003c00000 */
[----:B------:R-:W-:Y:S01]  /*19270*/  FMNMX.FTZ R102, R4, R0, !PT ;  /* 0x0000000004667209 */ /* 0x000fe20007810000 */
[----:B------:R-:W-:Y:S01]  /*19280*/  IMAD.MOV.U32 R4, RZ, RZ, R5 ;  /* 0x000000ffff047224 */ /* 0x000fe200078e0005 */
[----:B------:R-:W-:Y:S01]  /*19290*/  MOV R2, 0x192c0 ;  /* 0x000192c000027802 */ /* 0x000fe20000000f00 */
[----:B------:R-:W-:-:S02]  /*192a0*/  IMAD.MOV.U32 R0, RZ, RZ, 0x2 ;  /* 0x00000002ff007424 */ /* 0x000fc400078e00ff */
[----:B------:R-:W-:Y:S05]  /*192b0*/  CALL.REL.NOINC `($__internal_4_$__cuda_sm70_shflsync_bfly_p) ;  /* 0x0000138000007944 */ /* 0x000fea0003c00000 */
[----:B------:R-:W-:Y:S01]  /*192c0*/  FMNMX.FTZ R4, R5, R0, !PT ;  /* 0x0000000005047209 */ /* 0x000fe20007810000 */
[----:B------:R-:W-:Y:S01]  /*192d0*/  IMAD.MOV.U32 R0, RZ, RZ, 0x1 ;  /* 0x00000001ff007424 */ /* 0x000fe200078e00ff */
[----:B------:R-:W-:-:S02]  /*192e0*/  MOV R2, 0x19300 ;  /* 0x0001930000027802 */ /* 0x000fc40000000f00 */
[----:B------:R-:W-:Y:S05]  /*192f0*/  CALL.REL.NOINC `($__internal_4_$__cuda_sm70_shflsync_bfly_p) ;  /* 0x0000134000007944 */ /* 0x000fea0003c00000 */
[----:B------:R-:W-:Y:S01]  /*19300*/  MOV R3, R0 ;  /* 0x0000000000037202 */ /* 0x000fe20000000f00 */
[----:B------:R-:W-:Y:S05]  /*19310*/  BRA `(.L_x_348) ;  /* 0xffff67d000007947 */ /* 0x000fea000383ffff */
.L_x_269:
[----:B------:R-:W-:Y:S01]  /*19320*/  MOV R28, RZ ;  /* 0x000000ff001c7202 */ /* 0x000fe20000000f00 */
[----:B------:R-:W-:Y:S01]  /*19330*/  IMAD.MOV.U32 R0, RZ, RZ, R4 ;  /* 0x000000ffff007224 */ /* 0x000fe200078e0004 */
[----:B------:R-:W-:Y:S01]  /*19340*/  MOV R2, 0x19370 ;  /* 0x0001937000027802 */ /* 0x000fe20000000f00 */
[----:B------:R-:W-:Y:S02]  /*19350*/  IMAD.MOV.U32 R3, RZ, RZ, 0x181f ;  /* 0x0000181fff037424 */ /* 0x000fe400078e00ff */
[----:B-1234-:R-:W-:Y:S05]  /*19360*/  CALL.REL.NOINC `($__internal_5_$__cuda_sm70_shflsync_idx_p) ;  /* 0x0000133000007944 */ /* 0x01efea0003c00000 */
[----:B------:R-:W-:-:S05]  /*19370*/  BRA `(.L_x_349) ;  /* 0xffff7ae000007947 */ /* 0x000fca000383ffff */
.L_x_272:
[----:B------:R-:W-:Y:S01]  /*19380*/  MOV R28, RZ ;  /* 0x000000ff001c7202 */ /* 0x000fe20000000f00 */
[----:B------:R-:W-:Y:S01]  /*19390*/  IMAD.MOV.U32 R0, RZ, RZ, R5 ;  /* 0x000000ffff007224 */ /* 0x000fe200078e0005 */
[----:B------:R-:W-:Y:S01]  /*193a0*/  MOV R2, 0x193d0 ;  /* 0x000193d000027802 */ /* 0x000fe20000000f00 */
[----:B------:R-:W-:Y:S02]  /*193b0*/  IMAD.MOV.U32 R3, RZ, RZ, 0x181f ;  /* 0x0000181fff037424 */ /* 0x000fe400078e00ff */
[----:B------:R-:W-:Y:S05]  /*193c0*/  CALL.REL.NOINC `($__internal_5_$__cuda_sm70_shflsync_idx_p) ;  /* 0x000012d000007944 */ /* 0x000fea0003c00000 */
[----:B------:R-:W-:Y:S01]  /*193d0*/  MOV R4, R0 ;  /* 0x0000000000047202 */ /* 0x000fe20000000f00 */
[----:B------:R-:W-:-:S05]  /*193e0*/  BRA `(.L_x_350) ;  /* 0xffff8c6000007947 */ /* 0x000fca000383ffff */
.L_x_273:
[----:B------:R-:W-:Y:S01]  /*193f0*/  MOV R28, RZ ;  /* 0x000000ff001c7202 */ /* 0x000fe20000000f00 */
[----:B------:R-:W-:Y:S01]  /*19400*/  IMAD.MOV.U32 R0, RZ, RZ, R8 ;  /* 0x000000ffff007224 */ /* 0x000fe200078e0008 */
[----:B------:R-:W-:Y:S01]  /*19410*/  MOV R2, 0x19440 ;  /* 0x0001944000027802 */ /* 0x000fe20000000f00 */
[----:B------:R-:W-:Y:S02]  /*19420*/  IMAD.MOV.U32 R3, RZ, RZ, 0x181f ;  /* 0x0000181fff037424 */ /* 0x000fe400078e00ff */
[----:B-12---:R-:W-:Y:S05]  /*19430*/  CALL.REL.NOINC `($__internal_5_$__cuda_sm70_shflsync_idx_p) ;  /* 0x0000126000007944 */ /* 0x006fea0003c00000 */
        /* <DEDUP_REMOVED lines=10> */
[----:B------:R-:W-:Y:S05]  /*194e0*/  IADD3 R6, P0, R0, R11, RZ ;  /* 0x0000000b00067210 */ /* 0x000fea0007f1e0ff */
[----:B------:R-:W-:Y:S05]  /*194f0*/  IMAD.X R7, R4, 0x1, R13, P0 ;  /* 0x0000000104077824 */ /* 0x000fea00000e060d */
[----:B------:R2:W-:Y:S01]  /*19500*/  LDGSTS.E.BYPASS.LTC128B.128 [R191+0x8100], [R6.64], !P3 ;  /* 0x0810000006bf7fae */ /* 0x0005e2000d901d4a */
[----:B-1----:R-:W-:Y:S01]  /*19510*/  IADD3 R2, P0, R0, R12, RZ ;  /* 0x0000000c00027210 */ /* 0x002fe20007f1e0ff */
[----:B------:R-:W-:Y:S04]  /*19520*/  IMAD.MOV.U32 R0, RZ, RZ, R5 ;  /* 0x000000ffff007224 */ /* 0x000fe800078e0005 */
[----:B------:R-:W-:Y:S05]  /*19530*/  IMAD.X R3, R4, 0x1, R14, P0 ;  /* 0x0000000104037824 */ /* 0x000fea00000e060e */
[----:B------:R1:W-:Y:S02]  /*19540*/  LDGSTS.E.BYPASS.LTC128B.128 [R191+0xa100], [R2.64], !P4 ;  /* 0x0a10000002bf7fae */ /* 0x0003e4000e101d4a */
[----:B-1----:R-:W-:Y:S01]  /*19550*/  MOV R2, 0x19580 ;  /* 0x0001958000027802 */ /* 0x002fe20000000f00 */
[----:B------:R-:W-:Y:S02]  /*19560*/  IMAD.MOV.U32 R3, RZ, RZ, 0x181f ;  /* 0x0000181fff037424 */ /* 0x000fe400078e00ff */
[----:B--2---:R-:W-:Y:S05]  /*19570*/  CALL.REL.NOINC `($__internal_5_$__cuda_sm70_shflsync_idx_p) ;  /* 0x0000112000007944 */ /* 0x004fea0003c00000 */
[----:B------:R-:W-:Y:S01]  /*19580*/  MOV R28, 0x1 ;  /* 0x00000001001c7802 */ /* 0x000fe20000000f00 */
[----:B------:R-:W-:Y:S01]  /*19590*/  IMAD.MOV.U32 R4, RZ, RZ, R0 ;  /* 0x000000ffff047224 */ /* 0x000fe200078e0000 */
[----:B------:R-:W-:Y:S01]  /*195a0*/  MOV R3, 0x181f ;  /* 0x0000181f00037802 */ /* 0x000fe20000000f00 */
[----:B------:R-:W-:Y:S01]  /*195b0*/  IMAD.MOV.U32 R0, RZ, RZ, R8 ;  /* 0x000000ffff007224 */ /* 0x000fe200078e0008 */
[----:B------:R-:W-:Y:S02]  /*195c0*/  MOV R2, 0x195e0 ;  /* 0x000195e000027802 */ /* 0x000fe40000000f00 */
[----:B------:R-:W-:Y:S05]  /*195d0*/  CALL.REL.NOINC `($__internal_5_$__cuda_sm70_shflsync_idx_p) ;  /* 0x000010c000007944 */ /* 0x000fea0003c00000 */
[----:B------:R-:W-:-:S05]  /*195e0*/  BRA `(.L_x_351) ;  /* 0xffff8b8000007947 */ /* 0x000fca000383ffff */
.L_x_274:
[----:B------:R-:W-:Y:S02]  /*195f0*/  MOV R0, 0x2 ;  /* 0x0000000200007802 */ /* 0x000fe40000000f00 */
[----:B------:R-:W-:Y:S02]  /*19600*/  MOV R2, 0x19620 ;  /* 0x0001962000027802 */ /* 0x000fe40000000f00 */
[----:B------:R-:W-:Y:S05]  /*19610*/  CALL.REL.NOINC `($__internal_4_$__cuda_sm70_shflsync_bfly_p) ;  /* 0x0000102000007944 */ /* 0x000fea0003c00000 */
[----:B------:R-:W-:Y:S01]  /*19620*/  FMNMX.FTZ R4, R4, R0, !PT ;  /* 0x0000000004047209 */ /* 0x000fe20007810000 */
[----:B------:R-:W-:Y:S01]  /*19630*/  IMAD.MOV.U32 R0, RZ, RZ, 0x1 ;  /* 0x00000001ff007424 */ /* 0x000fe200078e00ff */
[----:B------:R-:W-:Y:S02]  /*19640*/  MOV R2, 0x19660 ;  /* 0x0001966000027802 */ /* 0x000fe40000000f00 */
[----:B------:R-:W-:Y:S05]  /*19650*/  CALL.REL.NOINC `($__internal_4_$__cuda_sm70_shflsync_bfly_p) ;  /* 0x00000fe000007944 */ /* 0x000fea0003c00000 */
[----:B------:R-:W-:Y:S01]  /*19660*/  FMNMX.FTZ R102, R4, R0, !PT ;  /* 0x0000000004667209 */ /* 0x000fe20007810000 */
[----:B------:R-:W-:Y:S01]  /*19670*/  IMAD.MOV.U32 R4, RZ, RZ, R5 ;  /* 0x000000ffff047224 */ /* 0x000fe200078e0005 */
[----:B------:R-:W-:Y:S01]  /*19680*/  MOV R2, 0x196b0 ;  /* 0x000196b000027802 */ /* 0x000fe20000000f00 */
[----:B------:R-:W-:Y:S02]  /*19690*/  IMAD.MOV.U32 R0, RZ, RZ, 0x2 ;  /* 0x00000002ff007424 */ /* 0x000fe400078e00ff */
[----:B------:R-:W-:Y:S05]  /*196a0*/  CALL.REL.NOINC `($__internal_4_$__cuda_sm70_shflsync_bfly_p) ;  /* 0x00000f9000007944 */ /* 0x000fea0003c00000 */
[----:B------:R-:W-:Y:S01]  /*196b0*/  FMNMX.FTZ R4, R5, R0, !PT ;  /* 0x0000000005047209 */ /* 0x000fe20007810000 */
[----:B------:R-:W-:Y:S01]  /*196c0*/  IMAD.MOV.U32 R0, RZ, RZ, 0x1 ;  /* 0x00000001ff007424 */ /* 0x000fe200078e00ff */
[----:B------:R-:W-:Y:S02]  /*196d0*/  MOV R2, 0x196f0 ;  /* 0x000196f000027802 */ /* 0x000fe40000000f00 */
[----:B------:R-:W-:Y:S05]  /*196e0*/  CALL.REL.NOINC `($__internal_4_$__cuda_sm70_shflsync_bfly_p) ;  /* 0x00000f5000007944 */ /* 0x000fea0003c00000 */
[----:B------:R-:W-:-:S05]  /*196f0*/  BRA `(.L_x_352) ;  /* 0xffff8e0000007947 */ /* 0x000fca000383ffff */
.L_x_276:
[----:B------:R-:W-:Y:S01]  /*19700*/  IMAD.MOV.U32 R4, RZ, RZ, R206 ;  /* 0x000000ffff047224 */ /* 0x000fe200078e00ce */
[----:B------:R-:W-:-:S02]  /*19710*/  MOV R0, 0x2 ;  /* 0x0000000200007802 */ /* 0x000fc40000000f00 */
[----:B------:R-:W-:Y:S02]  /*19720*/  MOV R2, 0x19740 ;  /* 0x0001974000027802 */ /* 0x000fe40000000f00 */
[----:B------:R-:W-:Y:S05]  /*19730*/  CALL.REL.NOINC `($__internal_4_$__cuda_sm70_shflsync_bfly_p) ;  /* 0x00000f0000007944 */ /* 0x000fea0003c00000 */
[----:B------:R-:W-:Y:S05]  /*19740*/  BRA `(.L_x_353) ;  /* 0xffffa4f000007947 */ /* 0x000fea000383ffff */
.L_x_277:
[----:B------:R-:W-:Y:S01]  /*19750*/  IMAD.MOV.U32 R4, RZ, RZ, R5 ;  /* 0x000000ffff047224 */ /* 0x000fe200078e0005 */
[----:B------:R-:W-:Y:S02]  /*19760*/  MOV R0, 0x1 ;  /* 0x0000000100007802 */ /* 0x000fe40000000f00 */
[----:B------:R-:W-:Y:S02]  /*19770*/  MOV R2, 0x19790 ;  /* 0x0001979000027802 */ /* 0x000fe40000000f00 */
[----:B-1----:R-:W-:Y:S05]  /*19780*/  CALL.REL.NOINC `($__internal_4_$__cuda_sm70_shflsync_bfly_p) ;  /* 0x00000eb000007944 */ /* 0x002fea0003c00000 */
[----:B------:R-:W-:Y:S01]  /*19790*/  FADD.FTZ R5, R5, R0 ;  /* 0x0000000005057221 */ /* 0x000fe20000010000 */
[----:B------:R-:W-:Y:S02]  /*197a0*/  MOV R4, R202 ;  /* 0x000000ca00047202 */ /* 0x000fe40000000f00 */
[----:B------:R-:W-:Y:S02]  /*197b0*/  MOV R0, 0x2 ;  /* 0x0000000200007802 */ /* 0x000fe40000000f00 */
[----:B------:R-:W-:Y:S02]  /*197c0*/  MOV R2, 0x197e0 ;  /* 0x000197e000027802 */ /* 0x000fe40000000f00 */
[----:B------:R-:W-:Y:S05]  /*197d0*/  CALL.REL.NOINC `($__internal_4_$__cuda_sm70_shflsync_bfly_p) ;  /* 0x00000e6000007944 */ /* 0x000fea0003c00000 */
[----:B------:R-:W-:Y:S01]  /*197e0*/  FADD.FTZ R4, R202, R0 ;  /* 0x00000000ca047221 */ /* 0x000fe20000010000 */
[----:B------:R-:W-:Y:S02]  /*197f0*/  MOV R0, 0x1 ;  /* 0x0000000100007802 */ /* 0x000fe40000000f00 */
[----:B------:R-:W-:-:S02]  /*19800*/  MOV R2, 0x19820 ;  /* 0x0001982000027802 */ /* 0x000fc40000000f00 */
[----:B------:R-:W-:Y:S05]  /*19810*/  CALL.REL.NOINC `($__internal_4_$__cuda_sm70_shflsync_bfly_p) ;  /* 0x00000e2000007944 */ /* 0x000fea0003c00000 */
[----:B------:R-:W-:Y:S01]  /*19820*/  MOV R3, R0 ;  /* 0x0000000000037202 */ /* 0x000fe20000000f00 */
[----:B------:R-:W-:Y:S05]  /*19830*/  BRA `(.L_x_354) ;  /* 0xffffa47000007947 */ /* 0x000fea000383ffff */
.L_x_284:
[----:B--234-:R-:W-:Y:S01]  /*19840*/  IMAD.MOV.U32 R0, RZ, RZ, R6 ;  /* 0x000000ffff007224 */ /* 0x01cfe200078e0006 */
[----:B------:R-:W-:Y:S01]  /*19850*/  MOV R28, RZ ;  /* 0x000000ff001c7202 */ /* 0x000fe20000000f00 */
[----:B------:R-:W-:Y:S01]  /*19860*/  IMAD.MOV.U32 R3, RZ, RZ, 0x181f ;  /* 0x0000181fff037424 */ /* 0x000fe200078e00ff */
[----:B------:R-:W-:-:S02]  /*19870*/  MOV R2, 0x19890 ;  /* 0x0001989000027802 */ /* 0x000fc40000000f00 */
[----:B-1----:R-:W-:Y:S05]  /*19880*/  CALL.REL.NOINC `($__internal_5_$__cuda_sm70_shflsync_idx_p) ;  /* 0x00000e1000007944 */ /* 0x002fea0003c00000 */
[----:B------:R-:W-:Y:S01]  /*19890*/  MOV R7, R0 ;  /* 0x0000000000077202 */ /* 0x000fe20000000f00 */
[----:B------:R-:W-:Y:S05]  /*198a0*/  BRA `(.L_x_355) ;  /* 0xffffbb9000007947 */ /* 0x000fea000383ffff */
.L_x_285:
[----:B------:R-:W-:Y:S01]  /*198b0*/  IMAD.MOV.U32 R0, RZ, RZ, R12 ;  /* 0x000000ffff007224 */ /* 0x000fe200078e000c */
[----:B------:R-:W-:Y:S01]  /*198c0*/  MOV R28, RZ ;  /* 0x000000ff001c7202 */ /* 0x000fe20000000f00 */
[----:B------:R-:W-:Y:S01]  /*198d0*/  IMAD.MOV.U32 R3, RZ, RZ, 0x181f ;  /* 0x0000181fff037424 */ /* 0x000fe200078e00ff */
[----:B------:R-:W-:-:S02]  /*198e0*/  MOV R2, 0x19900 ;  /* 0x0001990000027802 */ /* 0x000fc40000000f00 */
[----:B-123--:R-:W-:Y:S05]  /*198f0*/  CALL.REL.NOINC `($__internal_5_$__cuda_sm70_shflsync_idx_p) ;  /* 0x00000da000007944 */ /* 0x00efea0003c00000 */
[----:B------:R-:W-:Y:S05]  /*19900*/  BRA `(.L_x_356) ;  /* 0xffffbb5000007947 */ /* 0x000fea000383ffff */
.L_x_288:
[----:B--2---:R-:W-:Y:S01]  /*19910*/  IMAD.MOV.U32 R0, RZ, RZ, R6 ;  /* 0x000000ffff007224 */ /* 0x004fe200078e0006 */
[----:B------:R-:W-:Y:S01]  /*19920*/  MOV R28, 0x1 ;  /* 0x00000001001c7802 */ /* 0x000fe20000000f00 */
[----:B------:R-:W-:Y:S01]  /*19930*/  IMAD.MOV.U32 R3, RZ, RZ, 0x181f ;  /* 0x0000181fff037424 */ /* 0x000fe200078e00ff */
[----:B------:R-:W-:-:S02]  /*19940*/  MOV R2, 0x19960 ;  /* 0x0001996000027802 */ /* 0x000fc40000000f00 */
[----:B-1-34-:R-:W-:Y:S05]  /*19950*/  CALL.REL.NOINC `($__internal_5_$__cuda_sm70_shflsync_idx_p) ;  /* 0x00000d4000007944 */ /* 0x01afea0003c00000 */
[----:B------:R-:W-:Y:S01]  /*19960*/  IMAD.MOV.U32 R7, RZ, RZ, R0 ;  /* 0x000000ffff077224 */ /* 0x000fe200078e0000 */
[----:B------:R-:W-:Y:S01]  /*19970*/  MOV R28, 0x1 ;  /* 0x00000001001c7802 */ /* 0x000fe20000000f00 */
[----:B------:R-:W-:Y:S01]  /*19980*/  IMAD.MOV.U32 R0, RZ, RZ, R12 ;  /* 0x000000ffff007224 */ /* 0x000fe200078e000c */
[----:B------:R-:W-:-:S02]  /*19990*/  MOV R3, 0x181f ;  /* 0x0000181f00037802 */ /* 0x000fc40000000f00 */
[----:B------:R-:W-:Y:S02]  /*199a0*/  MOV R2, 0x199c0 ;  /* 0x000199c000027802 */ /* 0x000fe40000000f00 */
[----:B------:R-:W-:Y:S05]  /*199b0*/  CALL.REL.NOINC `($__internal_5_$__cuda_sm70_shflsync_idx_p) ;  /* 0x00000ce000007944 */ /* 0x000fea0003c00000 */
[----:B------:R-:W-:Y:S05]  /*199c0*/  BRA `(.L_x_357) ;  /* 0xffffbbc000007947 */ /* 0x000fea000383ffff */
.L_x_291:
[----:B--2---:R-:W-:Y:S01]  /*199d0*/  IMAD.MOV.U32 R0, RZ, RZ, R6 ;  /* 0x000000ffff007224 */ /* 0x004fe200078e0006 */
[----:B------:R-:W-:Y:S01]  /*199e0*/  MOV R28, 0x2 ;  /* 0x00000002001c7802 */ /* 0x000fe20000000f00 */
[----:B------:R-:W-:Y:S01]  /*199f0*/  IMAD.MOV.U32 R3, RZ, RZ, 0x181f ;  /* 0x0000181fff037424 */ /* 0x000fe200078e00ff */
[----:B------:R-:W-:Y:S02]  /*19a00*/  MOV R2, 0x19a20 ;  /* 0x00019a2000027802 */ /* 0x000fe40000000f00 */
[----:B-1-34-:R-:W-:Y:S05]  /*19a10*/  CALL.REL.NOINC `($__internal_5_$__cuda_sm70_shflsync_idx_p) ;  /* 0x00000c8000007944 */ /* 0x01afea0003c00000 */
[----:B------:R-:W-:Y:S01]  /*19a20*/  MOV R7, R0 ;  /* 0x0000000000077202 */ /* 0x000fe20000000f00 */
[----:B------:R-:W-:Y:S05]  /*19a30*/  BRA `(.L_x_358) ;  /* 0xffffbc8000007947 */ /* 0x000fea000383ffff */
.L_x_292:
[----:B--2---:R-:W-:Y:S01]  /*19a40*/  IMAD.MOV.U32 R0, RZ, RZ, R12 ;  /* 0x000000ffff007224 */ /* 0x004fe200078e000c */
[----:B------:R-:W-:Y:S01]  /*19a50*/  MOV R28, 0x2 ;  /* 0x00000002001c7802 */ /* 0x000fe20000000f00 */
[----:B------:R-:W-:Y:S01]  /*19a60*/  IMAD.MOV.U32 R3, RZ, RZ, 0x181f ;  /* 0x0000181fff037424 */ /* 0x000fe200078e00ff */
[----:B------:R-:W-:Y:S02]  /*19a70*/  MOV R2, 0x19a90 ;  /* 0x00019a9000027802 */ /* 0x000fe40000000f00 */
[----:B-1-34-:R-:W-:Y:S05]  /*19a80*/  CALL.REL.NOINC `($__internal_5_$__cuda_sm70_shflsync_idx_p) ;  /* 0x00000c1000007944 */ /* 0x01afea0003c00000 */
[----:B------:R-:W-:Y:S05]  /*19a90*/  BRA `(.L_x_359) ;  /* 0xffffbc4000007947 */ /* 0x000fea000383ffff */
.L_x_295:
[----:B----4-:R-:W-:Y:S01]  /*19aa0*/  IMAD.MOV.U32 R0, RZ, RZ, R6 ;  /* 0x000000ffff007224 */ /* 0x010fe200078e0006 */
[----:B------:R-:W-:Y:S01]  /*19ab0*/  MOV R28, 0x3 ;  /* 0x00000003001c7802 */ /* 0x000fe20000000f00 */
[----:B---3--:R-:W-:Y:S01]  /*19ac0*/  IMAD.MOV.U32 R3, RZ, RZ, 0x181f ;  /* 0x0000181fff037424 */ /* 0x008fe200078e00ff */
[----:B------:R-:W-:-:S02]  /*19ad0*/  MOV R2, 0x19af0 ;  /* 0x00019af000027802 */ /* 0x000fc40000000f00 */
[----:B-12---:R-:W-:Y:S05]  /*19ae0*/  CALL.REL.NOINC `($__internal_5_$__cuda_sm70_shflsync_idx_p) ;  /* 0x00000bb000007944 */ /* 0x006fea0003c00000 */
[----:B------:R-:W-:Y:S01]  /*19af0*/  IMAD.MOV.U32 R6, RZ, RZ, R0 ;  /* 0x000000ffff067224 */ /* 0x000fe200078e0000 */
[----:B------:R-:W-:Y:S01]  /*19b00*/  MOV R28, 0x3 ;  /* 0x00000003001c7802 */ /* 0x000fe20000000f00 */
[----:B------:R-:W-:Y:S01]  /*19b10*/  IMAD.MOV.U32 R0, RZ, RZ, R12 ;  /* 0x000000ffff007224 */ /* 0x000fe200078e000c */
[----:B------:R-:W-:-:S02]  /*19b20*/  MOV R3, 0x181f ;  /* 0x0000181f00037802 */ /* 0x000fc40000000f00 */
[----:B------:R-:W-:Y:S02]  /*19b30*/  MOV R2, 0x19b50 ;  /* 0x00019b5000027802 */ /* 0x000fe40000000f00 */
[----:B------:R-:W-:Y:S05]  /*19b40*/  CALL.REL.NOINC `($__internal_5_$__cuda_sm70_shflsync_idx_p) ;  /* 0x00000b5000007944 */ /* 0x000fea0003c00000 */
[----:B------:R-:W-:Y:S05]  /*19b50*/  BRA `(.L_x_360) ;  /* 0xffffbcc000007947 */ /* 0x000fea000383ffff */
.L_x_297:
[----:B------:R-:W-:Y:S01]  /*19b60*/  IMAD.MOV.U32 R0, RZ, RZ, R5 ;  /* 0x000000ffff007224 */ /* 0x000fe200078e0005 */
[----:B------:R-:W-:Y:S01]  /*19b70*/  MOV R28, RZ ;  /* 0x000000ff001c7202 */ /* 0x000fe20000000f00 */
[----:B------:R-:W-:Y:S01]  /*19b80*/  IMAD.MOV.U32 R3, RZ, RZ, 0x1c1f ;  /* 0x00001c1fff037424 */ /* 0x000fe200078e00ff */
[----:B------:R-:W-:Y:S02]  /*19b90*/  MOV R2, 0x19bb0 ;  /* 0x00019bb000027802 */ /* 0x000fe40000000f00 */
[----:B--2---:R-:W-:Y:S05]  /*19ba0*/  CALL.REL.NOINC `($__internal_5_$__cuda_sm70_shflsync_idx_p) ;  /* 0x00000af000007944 */ /* 0x004fea0003c00000 */
[----:B------:R-:W-:Y:S01]  /*19bb0*/  MOV R4, R0 ;  /* 0x0000000000047202 */ /* 0x000fe20000000f00 */
[----:B------:R-:W-:Y:S05]  /*19bc0*/  BRA `(.L_x_361) ;  /* 0xffffbf8000007947 */ /* 0x000fea000383ffff */
.L_x_298:
[----:B------:R-:W-:Y:S01]  /*19bd0*/  IMAD.MOV.U32 R0, RZ, RZ, R12 ;  /* 0x000000ffff007224 */ /* 0x000fe200078e000c */
[----:B------:R-:W-:Y:S01]  /*19be0*/  MOV R28, RZ ;  /* 0x000000ff001c7202 */ /* 0x000fe20000000f00 */
[----:B------:R-:W-:Y:S01]  /*19bf0*/  IMAD.MOV.U32 R3, RZ, RZ, 0x1c1f ;  /* 0x00001c1fff037424 */ /* 0x000fe200078e00ff */
[----:B------:R-:W-:Y:S02]  /*19c00*/  MOV R2, 0x19c20 ;  /* 0x00019c2000027802 */ /* 0x000fe40000000f00 */
[----:B-123--:R-:W-:Y:S05]  /*19c10*/  CALL.REL.NOINC `($__internal_5_$__cuda_sm70_shflsync_idx_p) ;  /* 0x00000a8000007944 */ /* 0x00efea0003c00000 */
[----:B------:R-:W-:Y:S05]  /*19c20*/  BRA `(.L_x_362) ;  /* 0xffffbf4000007947 */ /* 0x000fea000383ffff */
.L_x_301:
[----:B-1----:R-:W-:Y:S01]  /*19c30*/  IMAD.MOV.U32 R0, RZ, RZ, R5 ;  /* 0x000000ffff007224 */ /* 0x002fe200078e0005 */
[----:B------:R-:W-:Y:S01]  /*19c40*/  MOV R28, 0x1 ;  /* 0x00000001001c7802 */ /* 0x000fe20000000f00 */
[----:B--2---:R-:W-:Y:S01]  /*19c50*/  IMAD.MOV.U32 R3, RZ, RZ, 0x1c1f ;  /* 0x00001c1fff037424 */ /* 0x004fe200078e00ff */
[----:B------:R-:W-:-:S02]  /*19c60*/  MOV R2, 0x19c80 ;  /* 0x00019c8000027802 */ /* 0x000fc40000000f00 */
[----:B---34-:R-:W-:Y:S05]  /*19c70*/  CALL.REL.NOINC `($__internal_5_$__cuda_sm70_shflsync_idx_p) ;  /* 0x00000a2000007944 */ /* 0x018fea0003c00000 */
[----:B------:R-:W-:Y:S01]  /*19c80*/  IMAD.MOV.U32 R4, RZ, RZ, R0 ;  /* 0x000000ffff047224 */ /* 0x000fe200078e0000 */
[----:B------:R-:W-:Y:S01]  /*19c90*/  MOV R28, 0x1 ;  /* 0x00000001001c7802 */ /* 0x000fe20000000f00 */
[----:B------:R-:W-:Y:S01]  /*19ca0*/  IMAD.MOV.U32 R0, RZ, RZ, R12 ;  /* 0x000000ffff007224 */ /* 0x000fe200078e000c */
[----:B------:R-:W-:-:S02]  /*19cb0*/  MOV R3, 0x1c1f ;  /* 0x00001c1f00037802 */ /* 0x000fc40000000f00 */
[----:B------:R-:W-:Y:S02]  /*19cc0*/  MOV R2, 0x19ce0 ;  /* 0x00019ce000027802 */ /* 0x000fe40000000f00 */
[----:B------:R-:W-:Y:S05]  /*19cd0*/  CALL.REL.NOINC `($__internal_5_$__cuda_sm70_shflsync_idx_p) ;  /* 0x000009c000007944 */ /* 0x000fea0003c00000 */
[----:B------:R-:W-:Y:S05]  /*19ce0*/  BRA `(.L_x_363) ;  /* 0xffffc92000007947 */ /* 0x000fea000383ffff */
.L_x_305:
[----:B------:R-:W-:Y:S01]  /*19cf0*/  IMAD.MOV.U32 R0, RZ, RZ, R5 ;  /* 0x000000ffff007224 */ /* 0x000fe200078e0005 */
[----:B------:R-:W-:Y:S01]  /*19d00*/  MOV R28, RZ ;  /* 0x000000ff001c7202 */ /* 0x000fe20000000f00 */
[----:B------:R-:W-:Y:S01]  /*19d10*/  IMAD.MOV.U32 R3, RZ, RZ, 0x181f ;  /* 0x0000181fff037424 */ /* 0x000fe200078e00ff */
[----:B------:R-:W-:Y:S02]  /*19d20*/  MOV R2, 0x19d40 ;  /* 0x00019d4000027802 */ /* 0x000fe40000000f00 */
[----:B------:R-:W-:Y:S05]  /*19d30*/  CALL.REL.NOINC `($__internal_5_$__cuda_sm70_shflsync_idx_p) ;  /* 0x0000096000007944 */ /* 0x000fea0003c00000 */
[----:B------:R-:W-:Y:S01]  /*19d40*/  MOV R4, R0 ;  /* 0x0000000000047202 */ /* 0x000fe20000000f00 */
[----:B------:R-:W-:Y:S05]  /*19d50*/  BRA `(.L_x_364) ;  /* 0xffffdaf000007947 */ /* 0x000fea000383ffff */
.L_x_306:
[----:B------:R-:W-:Y:S01]  /*19d60*/  IMAD.MOV.U32 R0, RZ, RZ, R12 ;  /* 0x000000ffff007224 */ /* 0x000fe200078e000c */
[----:B------:R-:W-:Y:S01]  /*19d70*/  MOV R28, RZ ;  /* 0x000000ff001c7202 */ /* 0x000fe20000000f00 */
[----:B------:R-:W-:Y:S01]  /*19d80*/  IMAD.MOV.U32 R3, RZ, RZ, 0x181f ;  /* 0x0000181fff037424 */ /* 0x000fe200078e00ff */
[----:B------:R-:W-:Y:S02]  /*19d90*/  MOV R2, 0x19db0 ;  /* 0x00019db000027802 */ /* 0x000fe40000000f00 */
[----:B-12---:R-:W-:Y:S05]  /*19da0*/  CALL.REL.NOINC `($__internal_5_$__cuda_sm70_shflsync_idx_p) ;  /* 0x000008f000007944 */ /* 0x006fea0003c00000 */
[----:B------:R-:W-:Y:S05]  /*19db0*/  BRA `(.L_x_365) ;  /* 0xffffdab000007947 */ /* 0x000fea000383ffff */
.L_x_309:
[----:B----4-:R-:W-:Y:S01]  /*19dc0*/  IMAD.MOV.U32 R0, RZ, RZ, R5 ;  /* 0x000000ffff007224 */ /* 0x010fe200078e0005 */
[----:B------:R-:W-:Y:S01]  /*19dd0*/  MOV R28, 0x1 ;  /* 0x00000001001c7802 */ /* 0x000fe20000000f00 */
[----:B--2---:R-:W-:Y:S01]  /*19de0*/  IMAD.MOV.U32 R3, RZ, RZ, 0x181f ;  /* 0x0000181fff037424 */ /* 0x004fe200078e00ff */
[----:B------:R-:W-:-:S02]  /*19df0*/  MOV R2, 0x19e10 ;  /* 0x00019e1000027802 */ /* 0x000fc40000000f00 */
[----:B-1-3--:R-:W-:Y:S05]  /*19e00*/  CALL.REL.NOINC `($__internal_5_$__cuda_sm70_shflsync_idx_p) ;  /* 0x0000089000007944 */ /* 0x00afea0003c00000 */
[----:B------:R-:W-:Y:S01]  /*19e10*/  IMAD.MOV.U32 R4, RZ, RZ, R0 ;  /* 0x000000ffff047224 */ /* 0x000fe200078e0000 */
[----:B------:R-:W-:Y:S01]  /*19e20*/  MOV R28, 0x1 ;  /* 0x00000001001c7802 */ /* 0x000fe20000000f00 */
[----:B------:R-:W-:Y:S01]  /*19e30*/  IMAD.MOV.U32 R0, RZ, RZ, R12 ;  /* 0x000000ffff007224 */ /* 0x000fe200078e000c */
[----:B------:R-:W-:-:S02]  /*19e40*/  MOV R3, 0x181f ;  /* 0x0000181f00037802 */ /* 0x000fc40000000f00 */
[----:B------:R-:W-:Y:S02]  /*19e50*/  MOV R2, 0x19e70 ;  /* 0x00019e7000027802 */ /* 0x000fe40000000f00 */
[----:B------:R-:W-:Y:S05]  /*19e60*/  CALL.REL.NOINC `($__internal_5_$__cuda_sm70_shflsync_idx_p) ;  /* 0x0000083000007944 */ /* 0x000fea0003c00000 */
[----:B------:R-:W-:Y:S05]  /*19e70*/  BRA `(.L_x_366) ;  /* 0xffffdb3000007947 */ /* 0x000fea000383ffff */
.L_x_312:
[----:B----4-:R-:W-:Y:S01]  /*19e80*/  IMAD.MOV.U32 R0, RZ, RZ, R5 ;  /* 0x000000ffff007224 */ /* 0x010fe200078e0005 */
[----:B------:R-:W-:Y:S01]  /*19e90*/  MOV R28, 0x2 ;  /* 0x00000002001c7802 */ /* 0x000fe20000000f00 */
[----:B-1----:R-:W-:Y:S01]  /*19ea0*/  IMAD.MOV.U32 R3, RZ, RZ, 0x181f ;  /* 0x0000181fff037424 */ /* 0x002fe200078e00ff */
[----:B------:R-:W-:Y:S02]  /*19eb0*/  MOV R2, 0x19ed0 ;  /* 0x00019ed000027802 */ /* 0x000fe40000000f00 */
[----:B--23--:R-:W-:Y:S05]  /*19ec0*/  CALL.REL.NOINC `($__internal_5_$__cuda_sm70_shflsync_idx_p) ;  /* 0x000007d000007944 */ /* 0x00cfea0003c00000 */
[----:B------:R-:W-:Y:S01]  /*19ed0*/  MOV R4, R0 ;  /* 0x0000000000047202 */ /* 0x000fe20000000f00 */
[----:B------:R-:W-:Y:S05]  /*19ee0*/  BRA `(.L_x_367) ;  /* 0xffffdbf000007947 */ /* 0x000fea000383ffff */
.L_x_313:
[----:B----4-:R-:W-:Y:S01]  /*19ef0*/  IMAD.MOV.U32 R0, RZ, RZ, R12 ;  /* 0x000000ffff007224 */ /* 0x010fe200078e000c */
[----:B------:R-:W-:Y:S01]  /*19f00*/  MOV R28, 0x2 ;  /* 0x00000002001c7802 */ /* 0x000fe20000000f00 */
[----:B------:R-:W-:Y:S01]  /*19f10*/  IMAD.MOV.U32 R3, RZ, RZ, 0x181f ;  /* 0x0000181fff037424 */ /* 0x000fe200078e00ff */
[----:B------:R-:W-:Y:S02]  /*19f20*/  MOV R2, 0x19f40 ;  /* 0x00019f4000027802 */ /* 0x000fe40000000f00 */
[----:B-123--:R-:W-:Y:S05]  /*19f30*/  CALL.REL.NOINC `($__internal_5_$__cuda_sm70_shflsync_idx_p) ;  /* 0x0000076000007944 */ /* 0x00efea0003c00000 */
[----:B------:R-:W-:Y:S05]  /*19f40*/  BRA `(.L_x_368) ;  /* 0xffffdbb000007947 */ /* 0x000fea000383ffff */
.L_x_316:
[----:B-1----:R-:W-:Y:S01]  /*19f50*/  IMAD.MOV.U32 R0, RZ, RZ, R5 ;  /* 0x000000ffff007224 */ /* 0x002fe200078e0005 */
[----:B------:R-:W-:Y:S01]  /*19f60*/  MOV R28, 0x3 ;  /* 0x00000003001c7802 */ /* 0x000fe20000000f00 */
[----:B------:R-:W-:Y:S01]  /*19f70*/  IMAD.MOV.U32 R3, RZ, RZ, 0x181f ;  /* 0x0000181fff037424 */ /* 0x000fe200078e00ff */
[----:B------:R-:W-:-:S02]  /*19f80*/  MOV R2, 0x19fa0 ;  /* 0x00019fa000027802 */ /* 0x000fc40000000f00 */
[----:B--234-:R-:W-:Y:S05]  /*19f90*/  CALL.REL.NOINC `($__internal_5_$__cuda_sm70_shflsync_idx_p) ;  /* 0x0000070000007944 */ /* 0x01cfea0003c00000 */
[----:B------:R-:W-:Y:S01]  /*19fa0*/  IMAD.MOV.U32 R4, RZ, RZ, R0 ;  /* 0x000000ffff047224 */ /* 0x000fe200078e0000 */
[----:B------:R-:W-:Y:S01]  /*19fb0*/  MOV R28, 0x3 ;  /* 0x00000003001c7802 */ /* 0x000fe20000000f00 */
[----:B------:R-:W-:Y:S01]  /*19fc0*/  IMAD.MOV.U32 R0, RZ, RZ, R12 ;  /* 0x000000ffff007224 */ /* 0x000fe200078e000c */
[----:B------:R-:W-:-:S02]  /*19fd0*/  MOV R3, 0x181f ;  /* 0x0000181f00037802 */ /* 0x000fc40000000f00 */
[----:B------:R-:W-:Y:S02]  /*19fe0*/  MOV R2, 0x1a000 ;  /* 0x0001a00000027802 */ /* 0x000fe40000000f00 */
[----:B------:R-:W-:Y:S05]  /*19ff0*/  CALL.REL.NOINC `($__internal_5_$__cuda_sm70_shflsync_idx_p) ;  /* 0x000006a000007944 */ /* 0x000fea0003c00000 */
[----:B------:R-:W-:Y:S05]  /*1a000*/  BRA `(.L_x_369) ;  /* 0xffffdc3000007947 */ /* 0x000fea000383ffff */
.L_x_318:
[----:B------:R-:W-:Y:S01]  /*1a010*/  IMAD.MOV.U32 R0, RZ, RZ, R29 ;  /* 0x000000ffff007224 */ /* 0x000fe200078e001d */
[----:B------:R-:W-:Y:S01]  /*1a020*/  MOV R28, RZ ;  /* 0x000000ff001c7202 */ /* 0x000fe20000000f00 */
[----:B------:R-:W-:Y:S01]  /*1a030*/  IMAD.MOV.U32 R3, RZ, RZ, 0x1f ;  /* 0x0000001fff037424 */ /* 0x000fe200078e00ff */
[----:B------:R-:W-:Y:S02]  /*1a040*/  MOV R2, 0x1a060 ;  /* 0x0001a06000027802 */ /* 0x000fe40000000f00 */
[----:B---34-:R-:W-:Y:S05]  /*1a050*/  CALL.REL.NOINC `($__internal_5_$__cuda_sm70_shflsync_idx_p) ;  /* 0x0000064000007944 */ /* 0x018fea0003c00000 */
[----:B------:R-:W-:Y:S01]  /*1a060*/  MOV R9, R0 ;  /* 0x0000000000097202 */ /* 0x000fe20000000f00 */
[----:B------:R-:W-:Y:S05]  /*1a070*/  BRA `(.L_x_370) ;  /* 0xffffdd8000007947 */ /* 0x000fea000383ffff */
.L_x_319:
[----:B------:R-:W-:Y:S01]  /*1a080*/  IMAD.MOV.U32 R0, RZ, RZ, R29 ;  /* 0x000000ffff007224 */ /* 0x000fe200078e001d */
[----:B------:R-:W-:Y:S01]  /*1a090*/  MOV R28, 0x1 ;  /* 0x00000001001c7802 */ /* 0x000fe20000000f00 */
[----:B------:R-:W-:Y:S01]  /*1a0a0*/  IMAD.MOV.U32 R3, RZ, RZ, 0x1f ;  /* 0x0000001fff037424 */ /* 0x000fe200078e00ff */
[----:B------:R-:W-:Y:S02]  /*1a0b0*/  MOV R2, 0x1a0d0 ;  /* 0x0001a0d000027802 */ /* 0x000fe40000000f00 */
[----:B-1234-:R-:W-:Y:S05]  /*1a0c0*/  CALL.REL.NOINC `($__internal_5_$__cuda_sm70_shflsync_idx_p) ;  /* 0x000005d000007944 */ /* 0x01efea0003c00000 */
[----:B------:R-:W-:Y:S01]  /*1a0d0*/  MOV R6, R0 ;  /* 0x0000000000067202 */ /* 0x000fe20000000f00 */
[----:B------:R-:W-:Y:S05]  /*1a0e0*/  BRA `(.L_x_371) ;  /* 0xffffdd3000007947 */ /* 0x000fea000383ffff */
.L_x_320:
[----:B------:R-:W-:Y:S02]  /*1a0f0*/  MOV R3, 0x1 ;  /* 0x0000000100037802 */ /* 0x000fe40000000f00 */
[----:B------:R-:W-:-:S02]  /*1a100*/  MOV R2, 0x1a120 ;  /* 0x0001a12000027802 */ /* 0x000fc40000000f00 */
[----:B-123--:R-:W-:Y:S05]  /*1a110*/  CALL.REL.NOINC `($__internal_6_$__cuda_sm70_shflsync_up_p) ;  /* 0x000005d000007944 */ /* 0x00efea0003c00000 */
[----:B------:R-:W-:Y:S05]  /*1a120*/  BRA `(.L_x_372) ;  /* 0xffffde1000007947 */ /* 0x000fea000383ffff */
.L_x_321:
[----:B------:R-:W-:Y:S02]  /*1a130*/  MOV R3, 0x2 ;  /* 0x0000000200037802 */ /* 0x000fe40000000f00 */
[----:B------:R-:W-:-:S02]  /*1a140*/  MOV R2, 0x1a160 ;  /* 0x0001a16000027802 */ /* 0x000fc40000000f00 */
[----:B-12---:R-:W-:Y:S05]  /*1a150*/  CALL.REL.NOINC `($__internal_6_$__cuda_sm70_shflsync_up_p) ;  /* 0x0000059000007944 */ /* 0x006fea0003c00000 */
[----:B------:R-:W-:Y:S02]  /*1a160*/  SEL R3, R4, RZ, P1 ;  /* 0x000000ff04037207 */ /* 0x000fe40000800000 */
[----:B------:R-:W-:-:S03]  /*1a170*/  MOV R2, 0x1a1b0 ;  /* 0x0001a1b000027802 */ /* 0x000fc60000000f00 */
[----:B------:R-:W-:Y:S02]  /*1a180*/  IMAD.IADD R0, R0, 0x1, R3 ;  /* 0x0000000100007824 */ /* 0x000fe400078e0203 */
[----:B------:R-:W-:Y:S02]  /*1a190*/  IMAD.MOV.U32 R3, RZ, RZ, 0x4 ;  /* 0x00000004ff037424 */ /* 0x000fe400078e00ff */
        /* <DEDUP_REMOVED lines=19> */
.L_x_325:
[----:B------:R-:W-:Y:S02]  /*1a2d0*/  MOV R3, 0x1 ;  /* 0x0000000100037802 */ /* 0x000fe40000000f00 */
[----:B------:R-:W-:Y:S02]  /*1a2e0*/  MOV R2, 0x1a300 ;  /* 0x0001a30000027802 */ /* 0x000fe40000000f00 */
[----:B------:R-:W-:Y:S05]  /*1a2f0*/  CALL.REL.NOINC `($__internal_6_$__cuda_sm70_shflsync_up_p) ;  /* 0x000003f000007944 */ /* 0x000fea0003c00000 */
[----:B------:R-:W-:Y:S01]  /*1a300*/  MOV R2, R4 ;  /* 0x0000000400027202 */ /* 0x000fe20000000f00 */
[----:B------:R-:W-:Y:S05]  /*1a310*/  BRA `(.L_x_374) ;  /* 0xffffde8000007947 */ /* 0x000fea000383ffff */
.L_x_326:
[----:B------:R-:W-:Y:S02]  /*1a320*/  MOV R3, 0x2 ;  /* 0x0000000200037802 */ /* 0x000fe40000000f00 */
[----:B------:R-:W-:Y:S02]  /*1a330*/  MOV R2, 0x1a350 ;  /* 0x0001a35000027802 */ /* 0x000fe40000000f00 */
        /* <DEDUP_REMOVED lines=24> */
.L_x_328:
[----:B------:R-:W-:Y:S02]  /*1a4c0*/  SEL R0, RZ, 0x1, P0 ;  /* 0x00000001ff007807 */ /* 0x000fe40000000000 */
[----:B------:R-:W-:Y:S02]  /*1a4d0*/  MOV R2, 0x1a4f0 ;  /* 0x0001a4f000027802 */ /* 0x000fe40000000f00 */
[----:B---3--:R-:W-:Y:S05]  /*1a4e0*/  CALL.REL.NOINC `($__internal_7_$__cuda_sm70_votesync_ballot) ;  /* 0x0000026000007944 */ /* 0x008fea0003c00000 */
[----:B------:R-:W-:Y:S01]  /*1a4f0*/  MOV R10, R0 ;  /* 0x00000000000a7202 */ /* 0x000fe20000000f00 */
[----:B------:R-:W-:Y:S05]  /*1a500*/  BRA `(.L_x_376) ;  /* 0xffffde2000007947 */ /* 0x000fea000383ffff */
.L_x_329:
[----:B------:R-:W-:Y:S01]  /*1a510*/  IMAD.MOV.U32 R0, RZ, RZ, R7 ;  /* 0x000000ffff007224 */ /* 0x000fe200078e0007 */
[----:B--2---:R-:W-:Y:S01]  /*1a520*/  MOV R28, R6 ;  /* 0x00000006001c7202 */ /* 0x004fe20000000f00 */
[----:B------:R-:W-:Y:S01]  /*1a530*/  IMAD.MOV.U32 R3, RZ, RZ, 0x1f ;  /* 0x0000001fff037424 */ /* 0x000fe200078e00ff */
[----:B------:R-:W-:Y:S02]  /*1a540*/  MOV R2, 0x1a560 ;  /* 0x0001a56000027802 */ /* 0x000fe40000000f00 */
[----:B-1-3--:R-:W-:Y:S05]  /*1a550*/  CALL.REL.NOINC `($__internal_5_$__cuda_sm70_shflsync_idx_p) ;  /* 0x0000014000007944 */ /* 0x00afea0003c00000 */
[----:B------:R-:W-:Y:S01]  /*1a560*/  IMAD.MOV.U32 R7, RZ, RZ, R0 ;  /* 0x000000ffff077224 */ /* 0x000fe200078e0000 */
[----:B------:R-:W-:Y:S01]  /*1a570*/  MOV R28, R6 ;  /* 0x00000006001c7202 */ /* 0x000fe20000000f00 */
[----:B------:R-:W-:Y:S01]  /*1a580*/  IMAD.MOV.U32 R0, RZ, RZ, R8 ;  /* 0x000000ffff007224 */ /* 0x000fe200078e0008 */
[----:B------:R-:W-:Y:S02]  /*1a590*/  MOV R3, 0x1f ;  /* 0x0000001f00037802 */ /* 0x000fe40000000f00 */
[----:B------:R-:W-:-:S02]  /*1a5a0*/  MOV R2, 0x1a5c0 ;  /* 0x0001a5c000027802 */ /* 0x000fc40000000f00 */
[----:B------:R-:W-:Y:S05]  /*1a5b0*/  CALL.REL.NOINC `($__internal_5_$__cuda_sm70_shflsync_idx_p) ;  /* 0x000000e000007944 */ /* 0x000fea0003c00000 */
[----:B------:R-:W-:Y:S01]  /*1a5c0*/  MOV R5, R0 ;  /* 0x0000000000057202 */ /* 0x000fe20000000f00 */
[----:B------:R-:W-:Y:S05]  /*1a5d0*/  BRA `(.L_x_377) ;  /* 0xffffdd9000007947 */ /* 0x000fea000383ffff */
.L_x_332:
[----:B------:R-:W-:Y:S01]  /*1a5e0*/  IMAD.MOV.U32 R0, RZ, RZ, R4 ;  /* 0x000000ffff007224 */ /* 0x000fe200078e0004 */
[----:B------:R-:W-:-:S02]  /*1a5f0*/  MOV R3, 0x1f ;  /* 0x0000001f00037802 */ /* 0x000fc40000000f00 */
[----:B------:R-:W-:Y:S02]  /*1a600*/  MOV R2, 0x1a620 ;  /* 0x0001a62000027802 */ /* 0x000fe40000000f00 */
[----:B-1234-:R-:W-:Y:S05]  /*1a610*/  CALL.REL.NOINC `($__internal_5_$__cuda_sm70_shflsync_idx_p) ;  /* 0x0000008000007944 */ /* 0x01efea0003c00000 */
[----:B------:R-:W-:Y:S01]  /*1a620*/  MOV R13, R0 ;  /* 0x00000000000d7202 */ /* 0x000fe20000000f00 */
[----:B------:R-:W-:Y:S05]  /*1a630*/  BRA `(.L_x_331) ;  /* 0xffffdd9000007947 */ /* 0x000fea000383ffff */
        .weak           $__internal_4_$__cuda_sm70_shflsync_bfly_p
        .type           $__internal_4_$__cuda_sm70_shflsync_bfly_p,@function
        .size           $__internal_4_$__cuda_sm70_shflsync_bfly_p,($__internal_5_$__cuda_sm70_shflsync_idx_p - $__internal_4_$__cuda_sm70_shflsync_bfly_p)
$__internal_4_$__cuda_sm70_shflsync_bfly_p:
[----:B------:R-:W-:Y:S02]  /*1a640*/  MOV R27, 0xffffffff ;  /* 0xffffffff001b7802 */ /* 0x000fe40000000f00 */
[----:B------:R-:W-:Y:S02]  /*1a650*/  MOV R3, 0x1f ;  /* 0x0000001f00037802 */ /* 0x000fe40000000f00 */
[----:B------:R-:W-:Y:S04]  /*1a660*/  WARPSYNC R27 ;  /* 0x0000001b00007348 */ /* 0x000fe80003800000 */
[----:B------:R1:W2:Y:S02]  /*1a670*/  SHFL.BFLY PT, R0, R4, R0, R3 ;  /* 0x0c00000004007389 */ /* 0x0002a400000e0003 */
[----:B-1----:R-:W-:-:S04]  /*1a680*/  MOV R3, 0x0 ;  /* 0x0000000000037802 */ /* 0x002fc80000000f00 */
[----:B--2---:R-:W-:Y:S05]  /*1a690*/  RET.REL.NODEC R2 `(_ZN7cutlass13device_kernelIN5flash19enable_sm80_to_sm89INS1_16FlashAttnFwdSm80INS1_25CollectiveMainloopFwdSm80ILi8ELi1ELb0EN4cute5tupleIJNS5_1CILi128EEENS7_ILi64EEENS7_ILi192EEEEEELi192ENS_6half_tEfNS_4arch4Sm80ELb0ELb0ELb1ELb1ELb1ELb1ELb1ELb1EEENS1_21CollectiveEpilogueFwdINS6_IJS8_SA_S9_EEENS6_IJNS7_ILi1EEESI_SI_EEESC_SE_Li256ELb1ELb1ELb1ELb0EEENS1_36VarlenDynamicPersistentTileSchedulerILi128ELi64ELi256ELi256ELb1ELb1ELb0ELb0ELb1ELb1EEEEEEEEEvNT_6ParamsE) ;  /* 0xfffe596002007950 */ /* 0x004fea0003c3ffff */
        .weak           $__internal_5_$__cuda_sm70_shflsync_idx_p
        .type           $__internal_5_$__cuda_sm70_shflsync_idx_p,@function
        .size           $__internal_5_$__cuda_sm70_shflsync_idx_p,($__internal_6_$__cuda_sm70_shflsync_up_p - $__internal_5_$__cuda_sm70_shflsync_idx_p)
$__internal_5_$__cuda_sm70_shflsync_idx_p:
[----:B------:R-:W-:-:S04]  /*1a6a0*/  MOV R193, 0xffffffff ;  /* 0xffffffff00c17802 */ /* 0x000fc80000000f00 */
[----:B------:R-:W-:Y:S04]  /*1a6b0*/  WARPSYNC R193 ;  /* 0x000000c100007348 */ /* 0x000fe80003800000 */
[----:B------:R1:W2:Y:S02]  /*1a6c0*/  SHFL.IDX PT, R0, R0, R28, R3 ;  /* 0x0000001c00007389 */ /* 0x0002a400000e0003 */
[----:B-1----:R-:W-:-:S04]  /*1a6d0*/  MOV R3, 0x0 ;  /* 0x0000000000037802 */ /* 0x002fc80000000f00 */
[----:B--2---:R-:W-:Y:S05]  /*1a6e0*/  RET.REL.NODEC R2 `(_ZN7cutlass13device_kernelIN5flash19enable_sm80_to_sm89INS1_16FlashAttnFwdSm80INS1_25CollectiveMainloopFwdSm80ILi8ELi1ELb0EN4cute5tupleIJNS5_1CILi128EEENS7_ILi64EEENS7_ILi192EEEEEELi192ENS_6half_tEfNS_4arch4Sm80ELb0ELb0ELb1ELb1ELb1ELb1ELb1ELb1EEENS1_21CollectiveEpilogueFwdINS6_IJS8_SA_S9_EEENS6_IJNS7_ILi1EEESI_SI_EEESC_SE_Li256ELb1ELb1ELb1ELb0EEENS1_36VarlenDynamicPersistentTileSchedulerILi128ELi64ELi256ELi256ELb1ELb1ELb0ELb0ELb1ELb1EEEEEEEEEvNT_6ParamsE) ;  /* 0xfffe591002007950 */ /* 0x004fea0003c3ffff */
        .weak           $__internal_6_$__cuda_sm70_shflsync_up_p
        .type           $__internal_6_$__cuda_sm70_shflsync_up_p,@function
        .size           $__internal_6_$__cuda_sm70_shflsync_up_p,($__internal_7_$__cuda_sm70_votesync_ballot - $__internal_6_$__cuda_sm70_shflsync_up_p)
$__internal_6_$__cuda_sm70_shflsync_up_p:
[----:B------:R-:W-:Y:S02]  /*1a6f0*/  MOV R4, RZ ;  /* 0x000000ff00047202 */ /* 0x000fe40000000f00 */
[----:B------:R-:W-:-:S04]  /*1a700*/  MOV R10, 0xffffffff ;  /* 0xffffffff000a7802 */ /* 0x000fc80000000f00 */
[----:B------:R-:W-:Y:S04]  /*1a710*/  WARPSYNC R10 ;  /* 0x0000000a00007348 */ /* 0x000fe80003800000 */
[----:B------:R1:W2:Y:S02]  /*1a720*/  SHFL.UP PT, R4, R0, R3, R4 ;  /* 0x0400000300047389 */ /* 0x0002a400000e0004 */
[----:B-1----:R-:W-:-:S04]  /*1a730*/  MOV R3, 0x0 ;  /* 0x0000000000037802 */ /* 0x002fc80000000f00 */
[----:B--2---:R-:W-:Y:S05]  /*1a740*/  RET.REL.NODEC R2 `(_ZN7cutlass13device_kernelIN5flash19enable_sm80_to_sm89INS1_16FlashAttnFwdSm80INS1_25CollectiveMainloopFwdSm80ILi8ELi1ELb0EN4cute5tupleIJNS5_1CILi128EEENS7_ILi64EEENS7_ILi192EEEEEELi192ENS_6half_tEfNS_4arch4Sm80ELb0ELb0ELb1ELb1ELb1ELb1ELb1ELb1EEENS1_21CollectiveEpilogueFwdINS6_IJS8_SA_S9_EEENS6_IJNS7_ILi1EEESI_SI_EEESC_SE_Li256ELb1ELb1ELb1ELb0EEENS1_36VarlenDynamicPersistentTileSchedulerILi128ELi64ELi256ELi256ELb1ELb1ELb0ELb0ELb1ELb1EEEEEEEEEvNT_6ParamsE) ;  /* 0xfffe58b002007950 */ /* 0x004fea0003c3ffff */
        .weak           $__internal_7_$__cuda_sm70_votesync_ballot
        .type           $__internal_7_$__cuda_sm70_votesync_ballot,@function
        .size           $__internal_7_$__cuda_sm70_votesync_ballot,(.L_x_6176 - $__internal_7_$__cuda_sm70_votesync_ballot)
$__internal_7_$__cuda_sm70_votesync_ballot:
[----:B------:R-:W-:Y:S01]  /*1a750*/  ISETP.NE.U32.AND P0, PT, R0, 0x1, PT ;  /* 0x000000010000780c */ /* 0x000fe20003f05070 */
[----:B------:R-:W-:-:S04]  /*1a760*/  IMAD.MOV.U32 R3, RZ, RZ, -0x1 ;  /* 0xffffffffff037424 */ /* 0x000fc800078e00ff */
[----:B------:R-:W-:Y:S08]  /*1a770*/  WARPSYNC R3 ;  /* 0x0000000300007348 */ /* 0x000ff00003800000 */
[----:B------:R-:W-:-:S04]  /*1a780*/  VOTE.ANY R0, PT, !P0 ;  /* 0x0000000000007806 */ /* 0x000fc800040e0100 */
[----:B------:R-:W-:Y:S01]  /*1a790*/  LOP3.LUT R0, R0, R3, RZ, 0xc0, !PT ;  /* 0x0000000300007212 */ /* 0x000fe200078ec0ff */
[----:B------:R-:W-:-:S04]  /*1a7a0*/  IMAD.MOV.U32 R3, RZ, RZ, 0x0 ;  /* 0x00000000ff037424 */ /* 0x000fc800078e00ff */
[----:B------:R-:W-:Y:S05]  /*1a7b0*/  RET.REL.NODEC R2 `(_ZN7cutlass13device_kernelIN5flash19enable_sm80_to_sm89INS1_16FlashAttnFwdSm80INS1_25CollectiveMainloopFwdSm80ILi8ELi1ELb0EN4cute5tupleIJNS5_1CILi128EEENS7_ILi64EEENS7_ILi192EEEEEELi192ENS_6half_tEfNS_4arch4Sm80ELb0ELb0ELb1ELb1ELb1ELb1ELb1ELb1EEENS1_21CollectiveEpilogueFwdINS6_IJS8_SA_S9_EEENS6_IJNS7_ILi1EEESI_SI_EEESC_SE_Li256ELb1ELb1ELb1ELb0EEENS1_36VarlenDynamicPersistentTileSchedulerILi128ELi64ELi256ELi256ELb1ELb1ELb0ELb0ELb1ELb1EEEEEEEEEvNT_6ParamsE) ;  /* 0xfffe584002007950 */ /* 0x000fea0003c3ffff */
.L_x_378:
        /* <DEDUP_REMOVED lines=12> */
.L_x_6176:


//--------------------- .text._ZN7cutlass13device_kernelIN5flash19enable_sm80_to_sm89INS1_16FlashAttnFwdSm80INS1_25CollectiveMainloopFwdSm80ILi8ELi1ELb0EN4cute5tupleIJNS5_1CILi128EEENS7_ILi64EEENS7_ILi192EEEEEELi192ENS_6half_tEfNS_4arch4Sm80ELb0ELb1ELb1ELb0ELb1ELb0ELb1ELb1EEENS1_21CollectiveEpilogueFwdINS6_IJS8_SA_S9_EEENS6_IJNS7_ILi1EEESI_SI_EEESC_SE_Li256ELb0ELb1ELb1ELb0EEENS1_19SingleTileSchedulerILb0ELb1ELb1ELi128EEEEEEEEEvNT_6ParamsE --------------------------
	.section	.text._ZN7cutlass13device_kernelIN5flash19enable_sm80_to_sm89INS1_16FlashAttnFwdSm80INS1_25CollectiveMainloopFwdSm80ILi8ELi1ELb0EN4cute5tupleIJNS5_1CILi128EEENS7_ILi64EEENS7_ILi192EEEEEELi192ENS_6half_tEfNS_4arch4Sm80ELb0ELb1ELb1ELb0ELb1ELb0ELb1ELb1EEENS1_21CollectiveEpilogueFwdINS6_IJS8_SA_S9_EEENS6_IJNS7_ILi1EEESI_SI_EEESC_SE_Li256ELb0ELb1ELb1ELb0EEENS1_19SingleTileSchedulerILb0ELb1ELb1ELi128EEEEEEEEEvNT_6ParamsE,"ax",@progbits
	.sectioninfo	@"SHI_REGISTERS=255"
	.align	128
.text._ZN7cutlass13device_kernelIN5flash19enable_sm80_to_sm89INS1_16FlashAttnFwdSm80INS1_25CollectiveMainloopFwdSm80ILi8ELi1ELb0EN4cute5tupleIJNS5_1CILi128EEENS7_ILi64EEENS7_ILi192EEEEEELi192ENS_6half_tEfNS_4arch4Sm80ELb0ELb1ELb1ELb0ELb1ELb0ELb1ELb1EEENS1_21CollectiveEpilogueFwdINS6_IJS8_SA_S9_EEENS6_IJNS7_ILi1EEESI_SI_EEESC_SE_Li256ELb0ELb1ELb1ELb0EEENS1_19SingleTileSchedulerILb0ELb1ELb1ELi128EEEEEEEEEvNT_6ParamsE:
        .type           _ZN7cutlass13device_kernelIN5flash19enable_sm80_to_sm89INS1_16FlashAttnFwdSm80INS1_25CollectiveMainloopFwdSm80ILi8ELi1ELb0EN4cute5tupleIJNS5_1CILi128EEENS7_ILi64EEENS7_ILi192EEEEEELi192ENS_6half_tEfNS_4arch4Sm80ELb0ELb1ELb1ELb0ELb1ELb0ELb1ELb1EEENS1_21CollectiveEpilogueFwdINS6_IJS8_SA_S9_EEENS6_IJNS7_ILi1EEESI_SI_EEESC_SE_Li256ELb0ELb1ELb1ELb0EEENS1_19SingleTileSchedulerILb0ELb1ELb1ELi128EEEEEEEEEvNT_6ParamsE,@function
        .size           _ZN7cutlass13device_kernelIN5flash19enable_sm80_to_sm89INS1_16FlashAttnFwdSm80INS1_25CollectiveMainloopFwdSm80ILi8ELi1ELb0EN4cute5tupleIJNS5_1CILi128EEENS7_ILi64EEENS7_ILi192EEEEEELi192ENS_6half_tEfNS_4arch4Sm80ELb0ELb1ELb1ELb0ELb1ELb0ELb1ELb1EEENS1_21CollectiveEpilogueFwdINS6_IJS8_SA_S9_EEENS6_IJNS7_ILi1EEESI_SI_EEESC_SE_Li256ELb0ELb1ELb1ELb0EEENS1_19SingleTileSchedulerILb0ELb1ELb1ELi128EEEEEEEEEvNT_6ParamsE,(.L_x_6181 - _ZN7cutlass13device_kernelIN5flash19enable_sm80_to_sm89INS1_16FlashAttnFwdSm80INS1_25CollectiveMainloopFwdSm80ILi8ELi1ELb0EN4cute5tupleIJNS5_1CILi128EEENS7_ILi64EEENS7_ILi192EEEEEELi192ENS_6half_tEfNS_4arch4Sm80ELb0ELb1ELb1ELb0ELb1ELb0ELb1ELb1EEENS1_21CollectiveEpilogueFwdINS6_IJS8_SA_S9_EEENS6_IJNS7_ILi1EEESI_SI_EEESC_SE_Li256ELb0ELb1ELb1ELb0EEENS1_19SingleTileSchedulerILb0ELb1ELb1ELi128EEEEEEEEEvNT_6ParamsE)
        .other          _ZN7cutlass13device_kernelIN5flash19enable_sm80_to_sm89INS1_16FlashAttnFwdSm80INS1_25CollectiveMainloopFwdSm80ILi8ELi1ELb0EN4cute5tupleIJNS5_1CILi128EEENS7_ILi64EEENS7_ILi192EEEEEELi192ENS_6half_tEfNS_4arch4Sm80ELb0ELb1ELb1ELb0ELb1ELb0ELb1ELb1EEENS1_21CollectiveEpilogueFwdINS6_IJS8_SA_S9_EEENS6_IJNS7_ILi1EEESI_SI_EEESC_SE_Li256ELb0ELb1ELb1ELb0EEENS1_19SingleTileSchedulerILb0ELb1ELb1ELi128EEEEEEEEEvNT_6ParamsE,@"STO_CUDA_ENTRY STV_DEFAULT"
_ZN7cutlass13device_kernelIN5flash19enable_sm80_to_sm89INS1_16FlashAttnFwdSm80INS1_25CollectiveMainloopFwdSm80ILi8ELi1ELb0EN4cute5tupleIJNS5_1CILi128EEENS7_ILi64EEENS7_ILi192EEEEEELi192ENS_6half_tEfNS_4arch4Sm80ELb0ELb1ELb1ELb0ELb1ELb0ELb1ELb1EEENS1_21CollectiveEpilogueFwdINS6_IJS8_SA_S9_EEENS6_IJNS7_ILi1EEESI_SI_EEESC_SE_Li256ELb0ELb1ELb1ELb0EEENS1_19SingleTileSchedulerILb0ELb1ELb1ELi128EEEEEEEEEvNT_6ParamsE:
        /* <DEDUP_REMOVED lines=17> */
.L_x_379:
[----:B------:R-:W-:Y:S02]  /*0110*/  ULDC.64 UR4, c[0x0][0x550] ;  /* 0x0001540000047ab9 */ /* 0x000fe40000000a00 */
[----:B------:R-:W-:Y:S02]  /*0120*/  UISETP.NE.AND UP0, UPT, UR4, 0x1, UPT ;  /* 0x000000010400788c */ /* 0x000fe4000bf05270 */
[----:B------:R-:W-:-:S02]  /*0130*/  UIMAD.WIDE.U32 UR8, UR7, UR5, URZ ;  /* 0x00000005070872a5 */ /* 0x000fc4000f8e003f */
[----:B------:R-:W-:Y:S02]  /*0140*/  ULDC UR4, c[0x0][0x558] ;  /* 0x0001560000047ab9 */ /* 0x000fe40000000800 */
[----:B------:R-:W-:-:S05]  /*0150*/  UMOV UR13, UR7 ;  /* 0x00000007000d7c82 */ /* 0x000fca0008000000 */
[----:B------:R-:W-:-:S03]  /*0160*/  @UP0 USHF.R.U32.HI UR13, URZ, UR4, UR9 ;  /* 0x000000043f0d0299 */ /* 0x000fc60008011609 */
.L_x_380:
        /* <DEDUP_REMOVED lines=16> */
[----:B------:R-:W1:Y:S01]  /*0270*/  S2UR UR24, SR_CTAID.X ;  /* 0x00000000001879c3 */ /* 0x000e620000002500 */
[----:B------:R-:W-:Y:S02]  /*0280*/  ULDC UR4, c[0x0][0x2c4] ;  /* 0x0000b10000047ab9 */ /* 0x000fe40000000800 */
[----:B------:R-:W-:Y:S02]  /*0290*/  UISETP.NE.AND UP1, UPT, UR4, 0x1, UPT ;  /* 0x000000010400788c */ /* 0x000fe4000bf25270 */
[----:B------:R-:W-:Y:S02]  /*02a0*/  UMOV UR12, URZ ;  /* 0x0000003f000c7c82 */ /* 0x000fe40008000000 */
[----:B------:R-:W-:Y:S02]  /*02b0*/  ULDC.64 UR4, c[0x0][0x2c8] ;  /* 0x0000b20000047ab9 */ /* 0x000fe40000000a00 */
[----:B-1----:R-:W-:-:S05]  /*02c0*/  USHF.L.U32 UR24, UR24, 0x7, URZ ;  /* 0x0000000718187899 */ /* 0x002fca000800063f */
[----:B------:R-:W-:Y:S02]  /*02d0*/  @UP1 UIADD3 UR10, UR24, 0x7f, URZ ;  /* 0x0000007f180a1890 */ /* 0x000fe4000fffe03f */
[----:B------:R-:W-:Y:S02]  /*02e0*/  UIADD3 UR8, UR24, 0x7f, URZ ;  /* 0x0000007f18087890 */ /* 0x000fe4000fffe03f */
[----:B------:R-:W-:-:S03]  /*02f0*/  UIMAD.WIDE.U32 UR10, UR10, UR4, URZ ;  /* 0x000000040a0a72a5 */ /* 0x000fc6000f8e003f */
[----:B------:R-:W-:-:S04]  /*0300*/  ULDC UR4, c[0x0][0x2ac] ;  /* 0x0000ab0000047ab9 */ /* 0x000fc80000000800 */
[----:B------:R-:W-:Y:S02]  /*0310*/  @UP1 UMOV UR9, UR11 ;  /* 0x0000000b00091c82 */ /* 0x000fe40008000000 */
[----:B------:R-:W-:Y:S02]  /*0320*/  ULDC UR10, c[0x0][0x1d0] ;  /* 0x00007400000a7ab9 */ /* 0x000fe40000000800 */
[----:B------:R-:W-:Y:S02]  /*0330*/  @UP1 USHF.R.U32.HI UR8, URZ, UR5, UR9 ;  /* 0x000000053f081299 */ /* 0x000fe40008011609 */
[----:B------:R-:W-:Y:S02]  /*0340*/  UIMAD UR10, UR4, UR10, URZ ;  /* 0x0000000a040a72a4 */ /* 0x000fe4000f8e023f */
[----:B------:R-:W-:Y:S02]  /*0350*/  UMOV UR9, 0x1 ;  /* 0x0000000100097882 */ /* 0x000fe40000000000 */
[----:B------:R-:W-:-:S02]  /*0360*/  ULDC.64 UR4, c[0x0][0x328] ;  /* 0x0000ca0000047ab9 */ /* 0x000fc40000000a00 */
[----:B------:R-:W-:Y:S02]  /*0370*/  UISETP.LE.AND UP0, UPT, UR9, UR5, UPT ;  /* 0x000000050900728c */ /* 0x000fe4000bf03270 */
[----:B------:R-:W-:Y:S02]  /*0380*/  ULDC UR11, c[0x0][0x168] ;  /* 0x00005a00000b7ab9 */ /* 0x000fe40000000800 */
[----:B------:R-:W-:-:S04]  /*0390*/  UIADD3 UR11, UR10, -UR11, UR9 ;  /* 0x8000000b0a0b7290 */ /* 0x000fc8000fffe009 */
[----:B------:R-:W-:-:S04]  /*03a0*/  UIADD3 UR5, UR11, UR8, URZ ;  /* 0x000000080b057290 */ /* 0x000fc8000fffe03f */
[----:B------:R-:W-:Y:S01]  /*03b0*/  UIADD3 UR8, UR5, UR4, URZ ;  /* 0x0000000405087290 */ /* 0x000fe2000fffe03f */
[----:B--2---:R1:W2:Y:S01]  /*03c0*/  @P0 R2UR UR12, R2 ;  /* 0x00000000020c03c2 */ /* 0x0042a200000e0000 */
[----:B------:R-:W-:-:S13]  /*03d0*/  PLOP3.LUT P0, PT, PT, PT, UP0, 0x40, 0x0 ;  /* 0x000000000000781c */ /* 0x000fda0003f0e808 */
[----:B------:R-:W-:Y:S05]  /*03e0*/  @P0 BRA `(.L_x_381) ;  /* 0x0000016000000947 */ /* 0x000fea0003800000 */
[----:B------:R-:W-:Y:S01]  /*03f0*/  ISETP.LT.AND P0, PT, RZ, UR5, PT ;  /* 0x00000005ff007c0c */ /* 0x000fe2000bf01270 */
[----:B------:R-:W-:-:S12]  /*0400*/  UIADD3 UR11, UR5, -0x1, URZ ;  /* 0xffffffff050b7890 */ /* 0x000fd8000fffe03f */
[----:B------:R-:W-:Y:S05]  /*0410*/  @P0 BRA `(.L_x_382) ;  /* 0x0000009000000947 */ /* 0x000fea0003800000 */
[----:B------:R-:W-:Y:S02]  /*0420*/  ULDC UR4, c[0x0][0x32c] ;  /* 0x0000cb0000047ab9 */ /* 0x000fe40000000800 */
[----:B------:R-:W-:Y:S02]  /*0430*/  UISETP.NE.AND UP2, UPT, UR9, UR4, UPT ;  /* 0x000000040900728c */ /* 0x000fe4000bf45270 */
[----:B------:R-:W-:-:S03]  /*0440*/  UIADD3 UR11, -UR5, URZ, URZ ;  /* 0x0000003f050b7290 */ /* 0x000fc6000fffe13f */
[----:B------:R-:W-:Y:S02]  /*0450*/  ULDC.64 UR4, c[0x0][0x330] ;  /* 0x0000cc0000047ab9 */ /* 0x000fe40000000a00 */
[----:B------:R-:W-:-:S07]  /*0460*/  UIMAD.WIDE.U32 UR14, UR11, UR4, URZ ;  /* 0x000000040b0e72a5 */ /* 0x000fce000f8e003f */
[----:B------:R-:W-:Y:S02]  /*0470*/  @UP2 UMOV UR9, UR15 ;  /* 0x0000000f00092c82 */ /* 0x000fe40008000000 */
[----:B------:R-:W-:-:S04]  /*0480*/  @UP2 USHF.R.U32.HI UR11, URZ, UR5, UR9 ;  /* 0x000000053f0b2299 */ /* 0x000fc80008011609 */
[----:B------:R-:W-:Y:S01]  /*0490*/  ULOP3.LUT UR11, URZ, UR11, URZ, 0x33, !UPT ;  /* 0x0000000b3f0b7292 */ /* 0x000fe2000f8e333f */
[----:B------:R-:W-:Y:S05]  /*04a0*/  BRA `(.L_x_383) ;  /* 0x0000006000007947 */ /* 0x000fea0003800000 */
.L_x_382:
[----:B------:R-:W-:Y:S02]  /*04b0*/  ULDC UR4, c[0x0][0x32c] ;  /* 0x0000cb0000047ab9 */ /* 0x000fe40000000800 */
[----:B------:R-:W-:-:S03]  /*04c0*/  UISETP.NE.AND UP2, UPT, UR9, UR4, UPT ;  /* 0x000000040900728c */ /* 0x000fc6000bf45270 */
[----:B------:R-:W-:Y:S02]  /*04d0*/  ULDC.64 UR4, c[0x0][0x330] ;  /* 0x0000cc0000047ab9 */ /* 0x000fe40000000a00 */
[----:B------:R-:W-:-:S07]  /*04e0*/  UIMAD.WIDE.U32 UR14, UR11, UR4, URZ ;  /* 0x000000040b0e72a5 */ /* 0x000fce000f8e003f */
[----:B------:R-:W-:Y:S02]  /*04f0*/  @UP2 UMOV UR9, UR15 ;  /* 0x0000000f00092c82 */ /* 0x000fe40008000000 */
[----:B------:R-:W-:Y:S02]  /*0500*/  @UP2 USHF.R.U32.HI UR11, URZ, UR5, UR9 ;  /* 0x000000053f0b2299 */ /* 0x000fe40008011609 */
.L_x_383:
[----:B------:R-:W-:Y:S02]  /*0510*/  ULDC UR4, c[0x0][0x32c] ;  /* 0x0000cb0000047ab9 */ /* 0x000fe40000000800 */
[----:B------:R-:W-:-:S04]  /*0520*/  UIMAD UR4, UR11, UR4, UR4 ;  /* 0x000000040b0472a4 */ /* 0x000fc8000f8e0204 */
[----:B------:R-:W-:-:S04]  /*0530*/  UISETP.LT.AND UP2, UPT, UR8, UR4, UPT ;  /* 0x000000040800728c */ /* 0x000fc8000bf41270 */
[----:B------:R-:W-:Y:S02]  /*0540*/  USEL UR8, UR8, UR4, UP2 ;  /* 0x0000000408087287 */ /* 0x000fe40009000000 */
.L_x_381:
[----:B------:R-:W-:Y:S01]  /*0550*/  UIADD3 UR9, UR10, 0x3f, URZ ;  /* 0x0000003f0a097890 */ /* 0x000fe2000fffe03f */
[----:B------:R-:W-:Y:S01]  /*0560*/  PLOP3.LUT P0, PT, PT, PT, UP0, 0x40, 0x0 ;  /* 0x000000000000781c */ /* 0x000fe20003f0e808 */
[----:B------:R-:W-:Y:S02]  /*0570*/  UIADD3 UR11, UR8, 0x3f, URZ ;  /* 0x0000003f080b7890 */ /* 0x000fe4000fffe03f */
[----:B------:R-:W-:Y:S02]  /*0580*/  ULDC.64 UR4, c[0x0][0x2c8] ;  /* 0x0000b20000047ab9 */ /* 0x000fe40000000a00 */
[----:B------:R-:W-:Y:S02]  /*0590*/  UIMAD.WIDE.U32 UR16, UR24, UR4, URZ ;  /* 0x00000004181072a5 */ /* 0x000fe4000f8e003f */
[----:B------:R-:W-:Y:S02]  /*05a0*/  USHF.R.S32.HI UR14, URZ, 0x1f, UR9 ;  /* 0x0000001f3f0e7899 */ /* 0x000fe40008011409 */
[----:B------:R-:W-:-:S02]  /*05b0*/  USHF.R.S32.HI UR8, URZ, 0x1f, UR11 ;  /* 0x0000001f3f087899 */ /* 0x000fc4000801140b */
[----:B------:R-:W-:Y:S02]  /*05c0*/  UMOV UR4, UR24 ;  /* 0x0000001800047c82 */ /* 0x000fe40008000000 */
[----:B------:R-:W-:Y:S02]  /*05d0*/  @UP1 USHF.R.U32.HI UR4, URZ, UR5, UR17 ;  /* 0x000000053f041299 */ /* 0x000fe40008011611 */
[----:B------:R-:W-:Y:S02]  /*05e0*/  ULEA.HI UR5, UR14, UR9, URZ, 0x6 ;  /* 0x000000090e057291 */ /* 0x000fe4000f8f303f */
[----:B------:R-:W-:Y:S02]  /*05f0*/  ULEA.HI UR20, UR8, UR11, URZ, 0x6 ;  /* 0x0000000b08147291 */ /* 0x000fe4000f8f303f */
[----:B------:R-:W-:Y:S02]  /*0600*/  ULDC UR21, c[0x0][0x168] ;  /* 0x00005a0000157ab9 */ /* 0x000fe40000000800 */
[----:B------:R-:W-:-:S02]  /*0610*/  USHF.R.S32.HI UR5, URZ, 0x6, UR5 ;  /* 0x000000063f057899 */ /* 0x000fc40008011405 */
[----:B------:R-:W-:Y:S02]  /*0620*/  USHF.R.S32.HI UR20, URZ, 0x6, UR20 ;  /* 0x000000063f147899 */ /* 0x000fe40008011414 */
[----:B------:R-:W-:Y:S02]  /*0630*/  UIADD3 UR21, UR10, -UR21, URZ ;  /* 0x800000150a157290 */ /* 0x000fe4000fffe03f */
[----:B------:R-:W-:Y:S02]  /*0640*/  UISETP.LT.AND UP2, UPT, UR5, UR20, UPT ;  /* 0x000000140500728c */ /* 0x000fe4000bf41270 */
[----:B------:R-:W-:Y:S02]  /*0650*/  UIADD3 UR4, UR21, UR4, URZ ;  /* 0x0000000415047290 */ /* 0x000fe4000fffe03f */
[----:B------:R-:W-:Y:S02]  /*0660*/  ULDC UR8, c[0x0][0x324] ;  /* 0x0000c90000087ab9 */ /* 0x000fe40000000800 */
[----:B------:R-:W-:-:S02]  /*0670*/  USEL UR20, UR5, UR20, UP2 ;  /* 0x0000001405147287 */ /* 0x000fc40009000000 */
[----:B------:R-:W-:Y:S01]  /*0680*/  UIADD3 UR8, UR4, -UR8, URZ ;  /* 0x8000000804087290 */ /* 0x000fe2000fffe03f */
[----:B------:R-:W-:Y:S05]  /*0690*/  @P0 BRA `(.L_x_384) ;  /* 0x0000017000000947 */ /* 0x000fea0003800000 */
[----:B------:R-:W-:Y:S02]  /*06a0*/  UMOV UR9, UR4 ;  /* 0x0000000400097c82 */ /* 0x000fe40008000000 */
[----:B------:R-:W-:-:S06]  /*06b0*/  UISETP.GT.AND UP2, UPT, UR9, -0x1, UPT ;  /* 0xffffffff0900788c */ /* 0x000fcc000bf44270 */
[----:B------:R-:W-:-:S13]  /*06c0*/  PLOP3.LUT P0, PT, PT, PT, UP2, 0x80, 0x0 ;  /* 0x000000000000781c */ /* 0x000fda0003f0f028 */
[----:B------:R-:W-:Y:S05]  /*06d0*/  @P0 BRA `(.L_x_385) ;  /* 0x0000009000000947 */ /* 0x000fea0003800000 */
[----:B------:R-:W-:Y:S02]  /*06e0*/  ULDC UR4, c[0x0][0x32c] ;  /* 0x0000cb0000047ab9 */ /* 0x000fe40000000800 */
[----:B------:R-:W-:Y:S02]  /*06f0*/  UISETP.NE.AND UP2, UPT, UR4, 0x1, UPT ;  /* 0x000000010400788c */ /* 0x000fe4000bf45270 */
[----:B------:R-:W-:Y:S02]  /*0700*/  ULOP3.LUT UR9, URZ, UR9, URZ, 0x33, !UPT ;  /* 0x000000093f097292 */ /* 0x000fe4000f8e333f */
[----:B------:R-:W-:Y:S02]  /*0710*/  ULDC.64 UR4, c[0x0][0x330] ;  /* 0x0000cc0000047ab9 */ /* 0x000fe40000000a00 */
[----:B------:R-:W-:-:S07]  /*0720*/  UIMAD.WIDE.U32 UR14, UR9, UR4, URZ ;  /* 0x00000004090e72a5 */ /* 0x000fce000f8e003f */
[----:B------:R-:W-:Y:S02]  /*0730*/  @UP2 UMOV UR11, UR15 ;  /* 0x0000000f000b2c82 */ /* 0x000fe40008000000 */
[----:B------:R-:W-:-:S04]  /*0740*/  @UP2 USHF.R.U32.HI UR9, URZ, UR5, UR11 ;  /* 0x000000053f092299 */ /* 0x000fc8000801160b */
[----:B------:R-:W-:Y:S01]  /*0750*/  ULOP3.LUT UR9, URZ, UR9, URZ, 0x33, !UPT ;  /* 0x000000093f097292 */ /* 0x000fe2000f8e333f */
[----:B------:R-:W-:Y:S05]  /*0760*/  BRA `(.L_x_386) ;  /* 0x0000006000007947 */ /* 0x000fea0003800000 */
.L_x_385:
[----:B------:R-:W-:Y:S02]  /*0770*/  ULDC UR4, c[0x0][0x32c] ;  /* 0x0000cb0000047ab9 */ /* 0x000fe40000000800 */
[----:B------:R-:W-:-:S03]  /*0780*/  UISETP.NE.AND UP2, UPT, UR4, 0x1, UPT ;  /* 0x000000010400788c */ /* 0x000fc6000bf45270 */
[----:B------:R-:W-:Y:S02]  /*0790*/  ULDC.64 UR4, c[0x0][0x330] ;  /* 0x0000cc0000047ab9 */ /* 0x000fe40000000a00 */
[----:B------:R-:W-:-:S07]  /*07a0*/  UIMAD.WIDE.U32 UR14, UR9, UR4, URZ ;  /* 0x00000004090e72a5 */ /* 0x000fce000f8e003f */
[----:B------:R-:W-:Y:S02]  /*07b0*/  @UP2 UMOV UR11, UR15 ;  /* 0x0000000f000b2c82 */ /* 0x000fe40008000000 */
[----:B------:R-:W-:Y:S02]  /*07c0*/  @UP2 USHF.R.U32.HI UR9, URZ, UR5, UR11 ;  /* 0x000000053f092299 */ /* 0x000fe4000801160b */
.L_x_386:
[----:B------:R-:W-:Y:S02]  /*07d0*/  ULDC UR4, c[0x0][0x32c] ;  /* 0x0000cb0000047ab9 */ /* 0x000fe40000000800 */
[----:B------:R-:W-:-:S04]  /*07e0*/  UIMAD UR4, UR9, UR4, URZ ;  /* 0x00000004090472a4 */ /* 0x000fc8000f8e023f */
[----:B------:R-:W-:-:S04]  /*07f0*/  UISETP.LT.AND UP2, UPT, UR8, UR4, UPT ;  /* 0x000000040800728c */ /* 0x000fc8000bf41270 */
[----:B------:R-:W-:-:S04]  /*0800*/  USEL UR8, UR8, UR4, !UP2 ;  /* 0x0000000408087287 */ /* 0x000fc8000d000000 */
.L_x_384:
[----:B------:R-:W-:Y:S02]  /*0810*/  USHF.R.S32.HI UR4, URZ, 0x1f, UR8 ;  /* 0x0000001f3f047899 */ /* 0x000fe40008011408 */
[----:B------:R-:W-:Y:S02]  /*0820*/  ULDC UR5, c[0x0][0x338] ;  /* 0x0000ce0000057ab9 */ /* 0x000fe40000000800 */
[----:B------:R-:W-:-:S04]  /*0830*/  ULEA.HI UR4, UR4, UR8, URZ, 0x6 ;  /* 0x0000000804047291 */ /* 0x000fc8000f8f303f */
[----:B------:R-:W-:Y:S02]  /*0840*/  USHF.R.S32.HI UR9, URZ, 0x6, UR4 ;  /* 0x000000063f097899 */ /* 0x000fe40008011404 */
[----:B------:R-:W-:Y:S02]  /*0850*/  USHF.R.U32.HI UR4, URZ, 0x10, UR7 ;  /* 0x000000103f047899 */ /* 0x000fe40008011607 */
[----:B------:R-:W-:Y:S02]  /*0860*/  UISETP.LT.AND UP2, UPT, URZ, UR9, UPT ;  /* 0x000000093f00728c */ /* 0x000fe4000bf41270 */
[----:B------:R-:W-:Y:S02]  /*0870*/  UISETP.NE.AND UP3, UPT, UR4, URZ, UPT ;  /* 0x0000003f0400728c */ /* 0x000fe4000bf65270 */
[----:B------:R-:W-:Y:S02]  /*0880*/  USEL UR9, URZ, UR9, !UP2 ;  /* 0x000000093f097287 */ /* 0x000fe4000d000000 */
[----:B------:R-:W-:-:S02]  /*0890*/  USEL UR5, UR4, UR5, UP3 ;  /* 0x0000000504057287 */ /* 0x000fc40009800000 */
[----:B------:R-:W-:Y:S02]  /*08a0*/  UISETP.GT.AND UP2, UPT, UR20, UR9, UPT ;  /* 0x000000091400728c */ /* 0x000fe4000bf44270 */
[----:B------:R-:W-:-:S04]  /*08b0*/  UMOV UR4, URZ ;  /* 0x0000003f00047c82 */ /* 0x000fc80008000000 */
[----:B------:R-:W-:-:S13]  /*08c0*/  PLOP3.LUT P0, PT, PT, PT, UP2, 0x80, 0x0 ;  /* 0x000000000000781c */ /* 0x000fda0003f0f028 */
[----:B------:R-:W-:Y:S05]  /*08d0*/  @!P0 BRA `(.L_x_387) ;  /* 0x0000021000008947 */ /* 0x000fea0003800000 */
[----:B------:R-:W-:Y:S01]  /*08e0*/  IMAD.U32 R0, RZ, RZ, UR5 ;  /* 0x00000005ff007e24 */ /* 0x000fe2000f8e00ff */
[----:B------:R-:W-:Y:S02]  /*08f0*/  UIADD3 UR15, UR5, -0x1, UR20 ;  /* 0xffffffff050f7890 */ /* 0x000fe4000fffe014 */
[----:B------:R-:W-:Y:S02]  /*0900*/  UMOV UR16, URZ ;  /* 0x0000003f00107c82 */ /* 0x000fe40008000000 */
[-C--:B-1----:R-:W-:Y:S01]  /*0910*/  IABS R2, R0.reuse ;  /* 0x0000000000027213 */ /* 0x082fe20000000000 */
[----:B------:R-:W-:Y:S01]  /*0920*/  UIADD3 UR15, -UR9, UR15, URZ ;  /* 0x0000000f090f7290 */ /* 0x000fe2000fffe13f */
[----:B------:R-:W-:Y:S02]  /*0930*/  IABS R0, R0 ;  /* 0x0000000000007213 */ /* 0x000fe40000000000 */
[----:B------:R1:W3:Y:S03]  /*0940*/  R2UR UR14, R2 ;  /* 0x00000000020e73c2 */ /* 0x0002e600000e0000 */
[----:B------:R-:W-:Y:S01]  /*0950*/  IMAD.U32 R4, RZ, RZ, UR15 ;  /* 0x0000000fff047e24 */ /* 0x000fe2000f8e00ff */
[----:B------:R-:W-:Y:S01]  /*0960*/  ULOP3.LUT UR15, UR15, UR5, URZ, 0x3c, !UPT ;  /* 0x000000050f0f7292 */ /* 0x000fe2000f8e3c3f */
[----:B------:R-:W-:-:S04]  /*0970*/  IMAD.MOV R0, RZ, RZ, -R0 ;  /* 0x000000ffff007224 */ /* 0x000fc800078e0a00 */
[----:B------:R-:W4:Y:S01]  /*0980*/  R2UR UR8, R0 ;  /* 0x00000000000873c2 */ /* 0x000f2200000e0000 */
[----:B-1----:R-:W-:Y:S01]  /*0990*/  IABS R2, R4 ;  /* 0x0000000400027213 */ /* 0x002fe20000000000 */
[----:B---3--:R-:W1:Y:S06]  /*09a0*/  I2F.RP R5, UR14 ;  /* 0x0000000e00057d06 */ /* 0x008e6c0008209400 */
[----:B------:R-:W3:Y:S02]  /*09b0*/  R2UR UR11, R2 ;  /* 0x00000000020b73c2 */ /* 0x000ee400000e0000 */
[----:B-1----:R-:W1:Y:S02]  /*09c0*/  MUFU.RCP R3, R5 ;  /* 0x0000000500037308 */ /* 0x002e640000001000 */
[----:B-1----:R-:W-:-:S06]  /*09d0*/  IADD3 R3, R3, 0xffffffe, RZ ;  /* 0x0ffffffe03037810 */ /* 0x002fcc0007ffe0ff */
[----:B------:R-:W1:Y:S02]  /*09e0*/  F2I.FTZ.U32.TRUNC.NTZ R3, R3 ;  /* 0x0000000300037305 */ /* 0x000e64000021f000 */
[----:B-1----:R-:W1:Y:S02]  /*09f0*/  R2UR UR17, R3 ;  /* 0x00000000031173c2 */ /* 0x002e6400000e0000 */
[----:B-1----:R-:W-:-:S04]  /*0a00*/  UIADD3 UR4, URZ, -UR17, URZ ;  /* 0x800000113f047290 */ /* 0x002fc8000fffe03f */
[----:B------:R-:W-:-:S04]  /*0a10*/  UIMAD UR4, UR4, UR14, URZ ;  /* 0x0000000e040472a4 */ /* 0x000fc8000f8e023f */
[----:B------:R-:W-:-:S04]  /*0a20*/  UIMAD.WIDE.U32 UR16, UR17, UR4, UR16 ;  /* 0x00000004111072a5 */ /* 0x000fc8000f8e0010 */
[----:B---3--:R-:W-:-:S04]  /*0a30*/  UIMAD.WIDE.U32 UR16, UR17, UR11, URZ ;  /* 0x0000000b111072a5 */ /* 0x008fc8000f8e003f */
[----:B----4-:R-:W-:-:S04]  /*0a40*/  UIMAD UR8, UR17, UR8, UR11 ;  /* 0x00000008110872a4 */ /* 0x010fc8000f8e020b */
[----:B------:R-:W-:-:S11]  /*0a50*/  UISETP.GT.U32.AND UP2, UPT, UR14, UR8, UPT ;  /* 0x000000080e00728c */ /* 0x000fd6000bf44070 */
[----:B------:R-:W-:Y:S02]  /*0a60*/  @!UP2 UIADD3 UR8, UR8, -UR14, URZ ;  /* 0x8000000e0808a290 */ /* 0x000fe4000fffe03f */
[----:B------:R-:W-:Y:S02]  /*0a70*/  @!UP2 UIADD3 UR17, UR17, 0x1, URZ ;  /* 0x000000011111a890 */ /* 0x000fe4000fffe03f */
[----:B------:R-:W-:Y:S02]  /*0a80*/  UISETP.GE.U32.AND UP3, UPT, UR8, UR14, UPT ;  /* 0x0000000e0800728c */ /* 0x000fe4000bf66070 */
[----:B------:R-:W-:-:S09]  /*0a90*/  UISETP.GE.AND UP2, UPT, UR15, URZ, UPT ;  /* 0x0000003f0f00728c */ /* 0x000fd2000bf46270 */
[----:B------:R-:W-:Y:S02]  /*0aa0*/  @UP3 UIADD3 UR17, UR17, 0x1, URZ ;  /* 0x0000000111113890 */ /* 0x000fe4000fffe03f */
[----:B------:R-:W-:-:S05]  /*0ab0*/  UISETP.NE.AND UP3, UPT, UR5, URZ, UPT ;  /* 0x0000003f0500728c */ /* 0x000fca000bf65270 */
[----:B------:R-:W-:Y:S02]  /*0ac0*/  UMOV UR4, UR17 ;  /* 0x0000001100047c82 */ /* 0x000fe40008000000 */
[----:B------:R-:W-:-:S04]  /*0ad0*/  @!UP2 UIADD3 UR4, -UR4, URZ, URZ ;  /* 0x0000003f0404a290 */ /* 0x000fc8000fffe13f */
[----:B------:R-:W-:Y:S02]  /*0ae0*/  @!UP3 ULOP3.LUT UR4, URZ, UR5, URZ, 0x33, !UPT ;  /* 0x000000053f04b292 */ /* 0x000fe4000f8e333f */
.L_x_387:
[----:B------:R-:W-:Y:S01]  /*0af0*/  ULOP3.LUT UR7, UR7, 0xffff, URZ, 0xc0, !UPT ;  /* 0x0000ffff07077892 */ /* 0x000fe2000f8ec03f */
[----:B------:R-:W-:Y:S01]  /*0b00*/  PLOP3.LUT P2, PT, PT, PT, PT, 0x80, 0x0 ;  /* 0x000000000000781c */ /* 0x000fe20003f4f070 */
[----:B------:R-:W-:Y:S01]  /*0b10*/  IMAD.MOV.U32 R7, RZ, RZ, RZ ;  /* 0x000000ffff077224 */ /* 0x000fe200078e00ff */
[----:B------:R-:W-:Y:S01]  /*0b20*/  CS2R R96, SRZ ;  /* 0x0000000000607805 */ /* 0x000fe2000001ff00 */
[----:B------:R-:W-:Y:S01]  /*0b30*/  UIMAD UR9, UR7, UR4, UR9 ;  /* 0x00000004070972a4 */ /* 0x000fe2000f8e0209 */
        /* <DEDUP_REMOVED lines=8> */
[----:B-1----:R-:W-:Y:S01]  /*0bc0*/  CS2R R2, SRZ ;  /* 0x0000000000027805 */ /* 0x002fe2000001ff00 */
        /* <DEDUP_REMOVED lines=54> */
[----:B------:R-:W-:Y:S01]  /*0f30*/  SHF.R.S32.HI R87, RZ, 0x1f, R84 ;  /* 0x0000001fff577819 */ /* 0x000fe20000011454 */
[----:B------:R-:W-:Y:S01]  /*0f40*/  USHF.R.S32.HI UR7, URZ, 0x1f, UR13 ;  /* 0x0000001f3f077899 */ /* 0x000fe2000801140d */
[----:B------:R-:W-:Y:S01]  /*0f50*/  PLOP3.LUT P1, PT, PT, PT, UP1, 0x80, 0x0 ;  /* 0x000000000000781c */ /* 0x000fe20003f2f018 */
[----:B------:R-:W-:Y:S01]  /*0f60*/  ULDC.64 UR4, c[0x0][0x1b8] ;  /* 0x00006e0000047ab9 */ /* 0x000fe20000000a00 */
[----:B------:R1:W3:Y:S01]  /*0f70*/  @P2 LDG.E R3, [R2.64] ;  /* 0x0000001202032981 */ /* 0x0002e2000c1e1900 */
[CC--:B------:R-:W-:Y:S01]  /*0f80*/  LEA.HI R8, R87.reuse, R84.reuse, RZ, 0x3 ;  /* 0x0000005457087211 */ /* 0x0c0fe200078f18ff */
[----:B------:R-:W-:Y:S01]  /*0f90*/  UIMAD UR7, UR7, UR4, URZ ;  /* 0x00000004070772a4 */ /* 0x000fe2000f8e023f */
[----:B------:R-:W-:Y:S01]  /*0fa0*/  PLOP3.LUT P0, PT, PT, PT, UP1, 0x80, 0x0 ;  /* 0x000000000000781c */ /* 0x000fe20003f0f018 */
[----:B------:R-:W-:Y:S01]  /*0fb0*/  UIMAD.WIDE.U32 UR14, UR13, UR4, URZ ;  /* 0x000000040d0e72a5 */ /* 0x000fe2000f8e003f */
[----:B------:R-:W-:Y:S01]  /*0fc0*/  LOP3.LUT R5, R8, 0xfffffff8, RZ, 0xc0, !PT ;  /* 0xfffffff808057812 */ /* 0x000fe200078ec0ff */
[----:B------:R-:W-:Y:S01]  /*0fd0*/  UIMAD UR7, UR13, UR5, UR7 ;  /* 0x000000050d0772a4 */ /* 0x000fe2000f8e0207 */
[----:B------:R-:W-:Y:S01]  /*0fe0*/  SHF.R.S32.HI R8, RZ, 0x3, R8 ;  /* 0x00000003ff087819 */ /* 0x000fe20000011408 */
[----:B------:R-:W-:Y:S01]  /*0ff0*/  USHF.R.S32.HI UR8, URZ, 0x1f, UR6 ;  /* 0x0000001f3f087899 */ /* 0x000fe20008011406 */
[----:B------:R-:W-:Y:S01]  /*1000*/  LEA.HI R12, R87, R84, RZ, 0x6 ;  /* 0x00000054570c7211 */ /* 0x000fe200078f30ff */
[----:B------:R-:W-:Y:S01]  /*1010*/  IMAD.IADD R0, R84, 0x1, -R5 ;  /* 0x0000000154007824 */ /* 0x000fe200078e0a05 */
[----:B------:R-:W-:Y:S01]  /*1020*/  ULDC.64 UR4, c[0x0][0x1c0] ;  /* 0x0000700000047ab9 */ /* 0x000fe20000000a00 */
[----:B------:R-:W-:Y:S01]  /*1030*/  IMAD.SHL.U32 R207, R8, 0x40, RZ ;  /* 0x0000004008cf7824 */ /* 0x000fe200078e00ff */
[----:B------:R-:W-:Y:S01]  /*1040*/  UIADD3 UR15, UR15, UR7, URZ ;  /* 0x000000070f0f7290 */ /* 0x000fe2000fffe03f */
[C---:B------:R-:W-:Y:S01]  /*1050*/  IMAD R210, R0.reuse, 0x20, R8 ;  /* 0x0000002000d27824 */ /* 0x040fe200078e0208 */
[----:B------:R-:W-:Y:S01]  /*1060*/  UIMAD UR8, UR8, UR4, URZ ;  /* 0x00000004080872a4 */ /* 0x000fe2000f8e023f */
[----:B------:R-:W-:Y:S01]  /*1070*/  IMAD.SHL.U32 R218, R0, 0x8, RZ ;  /* 0x0000000800da7824 */ /* 0x000fe200078e00ff */
[----:B------:R-:W-:Y:S01]  /*1080*/  UIMAD.WIDE.U32 UR14, UR6, UR4, UR14 ;  /* 0x00000004060e72a5 */ /* 0x000fe2000f8e000e */
[----:B------:R-:W-:Y:S01]  /*1090*/  LOP3.LUT R207, R207, 0x1c0, RZ, 0xc0, !PT ;  /* 0x000001c0cfcf7812 */ /* 0x000fe200078ec0ff */
[----:B------:R-:W-:Y:S01]  /*10a0*/  UIMAD UR5, UR6, UR5, UR8 ;  /* 0x00000005060572a4 */ /* 0x000fe2000f8e0208 */
[----:B------:R-:W-:Y:S01]  /*10b0*/  IMAD.SHL.U32 R12, R12, 0x8, RZ ;  /* 0x000000080c0c7824 */ /* 0x000fe200078e00ff */
[----:B------:R-:W-:Y:S01]  /*10c0*/  ULDC UR4, c[0x0][0x168] ;  /* 0x00005a0000047ab9 */ /* 0x000fe20000000800 */
[----:B------:R-:W-:Y:S01]  /*10d0*/  ISETP.GE.AND P3, PT, R218, c[0x0][0x198], PT ;  /* 0x00006600da007a0c */ /* 0x000fe20003f66270 */
[----:B------:R-:W-:Y:S01]  /*10e0*/  UIADD3 UR5, UR15, UR5, URZ ;  /* 0x000000050f057290 */ /* 0x000fe2000fffe03f */
[----:B------:R-:W-:Y:S01]  /*10f0*/  IMAD.U32 R11, RZ, RZ, UR15 ;  /* 0x0000000fff0b7e24 */ /* 0x000fe2000f8e00ff */
[----:B-1----:R-:W-:Y:S01]  /*1100*/  IADD3 R2, R210, UR24, RZ ;  /* 0x00000018d2027c10 */ /* 0x002fe2000fffe0ff */
[----:B------:R-:W-:Y:S01]  /*1110*/  IMAD.U32 R10, RZ, RZ, UR14 ;  /* 0x0000000eff0a7e24 */ /* 0x000fe2000f8e00ff */
[----:B------:R-:W-:Y:S02]  /*1120*/  BSSY B0, `(.L_x_389) ;  /* 0x000003f000007945 */ /* 0x000fe40003800000 */
[----:B------:R-:W-:Y:S01]  /*1130*/  IMAD.U32 R11, RZ, RZ, UR5 ;  /* 0x00000005ff0b7e24 */ /* 0x000fe2000f8e00ff */
[----:B------:R-:W-:Y:S01]  /*1140*/  ULDC UR5, c[0x0][0x2c4] ;  /* 0x0000b10000057ab9 */ /* 0x000fe20000000800 */
[----:B------:R-:W-:Y:S01]  /*1150*/  @P1 IMAD.HI.U32 R4, R2, c[0x0][0x2c8], RZ ;  /* 0x0000b20002041a27 */ /* 0x000fe200078e00ff */
[----:B------:R-:W-:-:S03]  /*1160*/  UIMAD UR4, UR5, UR4, URZ ;  /* 0x00000004050472a4 */ /* 0x000fc6000f8e023f */
[----:B------:R-:W-:Y:S01]  /*1170*/  IMAD.MOV.U32 R7, RZ, RZ, R2 ;  /* 0x000000ffff077224 */ /* 0x000fe200078e0002 */
[----:B------:R-:W-:-:S04]  /*1180*/  @P0 SHF.R.U32.HI R7, RZ, c[0x0][0x2cc], R4 ;  /* 0x0000b300ff070a19 */ /* 0x000fc80000011604 */
[--C-:B------:R-:W-:Y:S01]  /*1190*/  SHF.R.S32.HI R4, RZ, 0x1f, R7.reuse ;  /* 0x0000001fff047819 */ /* 0x100fe20000011407 */
[----:B------:R-:W-:Y:S02]  /*11a0*/  IMAD.MOV R5, RZ, RZ, -R7 ;  /* 0x000000ffff057224 */ /* 0x000fe400078e0a07 */
[----:B------:R-:W-:-:S04]  /*11b0*/  IMAD.WIDE.U32 R10, R7, c[0x0][0x1b0], R10 ;  /* 0x00006c00070a7a25 */ /* 0x000fc800078e000a */
[----:B------:R-:W-:Y:S02]  /*11c0*/  IMAD R5, R5, c[0x0][0x2c4], R2 ;  /* 0x0000b10005057a24 */ /* 0x000fe400078e0202 */
[----:B------:R-:W-:Y:S02]  /*11d0*/  IMAD R4, R4, c[0x0][0x1b0], RZ ;  /* 0x00006c0004047a24 */ /* 0x000fe400078e02ff */
[----:B------:R-:W-:Y:S01]  /*11e0*/  IMAD.MOV.U32 R6, RZ, RZ, R10 ;  /* 0x000000ffff067224 */ /* 0x000fe200078e000a */
[----:B------:R-:W-:Y:S01]  /*11f0*/  SHF.R.S32.HI R2, RZ, 0x1f, R5 ;  /* 0x0000001fff027819 */ /* 0x000fe20000011405 */
[----:B------:R-:W-:Y:S01]  /*1200*/  IMAD R7, R7, c[0x0][0x1b4], R4 ;  /* 0x00006d0007077a24 */ /* 0x000fe200078e0204 */
[----:B------:R-:W-:Y:S02]  /*1210*/  SHF.R.U32.HI R4, RZ, 0x3, R207 ;  /* 0x00000003ff047819 */ /* 0x000fe400000116cf */
[----:B------:R-:W-:Y:S01]  /*1220*/  LOP3.LUT R207, R207, 0x38, R218, 0xf8, !PT ;  /* 0x00000038cfcf7812 */ /* 0x000fe200078ef8da */
[----:B------:R-:W-:-:S02]  /*1230*/  IMAD.IADD R7, R11, 0x1, R7 ;  /* 0x000000010b077824 */ /* 0x000fc400078e0207 */
[----:B------:R-:W-:Y:S01]  /*1240*/  IMAD R2, R2, c[0x0][0x1a8], RZ ;  /* 0x00006a0002027a24 */ /* 0x000fe200078e02ff */
[----:B------:R-:W-:Y:S01]  /*1250*/  LOP3.LUT R207, R207, R4, RZ, 0x3c, !PT ;  /* 0x00000004cfcf7212 */ /* 0x000fe200078e3cff */
[----:B------:R-:W-:Y:S01]  /*1260*/  IMAD.WIDE.U32 R6, R5, c[0x0][0x1a8], R6 ;  /* 0x00006a0005067a25 */ /* 0x000fe200078e0006 */
[----:B------:R-:W-:Y:S02]  /*1270*/  IADD3 R4, R218, 0x40, RZ ;  /* 0x00000040da047810 */ /* 0x000fe40007ffe0ff */
[----:B------:R-:W-:Y:S01]  /*1280*/  LOP3.LUT R207, R207, 0xfffffe00, R12, 0xf8, !PT ;  /* 0xfffffe00cfcf7812 */ /* 0x000fe200078ef80c */
[----:B------:R-:W-:Y:S01]  /*1290*/  IMAD R11, R5, c[0x0][0x1ac], R2 ;  /* 0x00006b00050b7a24 */ /* 0x000fe200078e0202 */
[----:B------:R-:W-:Y:S02]  /*12a0*/  LEA.HI R5, R87, R84, RZ, 0x4 ;  /* 0x0000005457057211 */ /* 0x000fe400078f20ff */
[----:B------:R-:W-:Y:S01]  /*12b0*/  LEA R15, P0, R6, c[0x0][0x160], 0x1 ;  /* 0x00005800060f7a11 */ /* 0x000fe200078008ff */
[----:B------:R-:W-:Y:S01]  /*12c0*/  IMAD.IADD R10, R7, 0x1, R11 ;  /* 0x00000001070a7824 */ /* 0x000fe200078e020b */
[----:B------:R-:W-:-:S02]  /*12d0*/  LOP3.LUT R9, R5, 0xfffffff0, RZ, 0xc0, !PT ;  /* 0xfffffff005097812 */ /* 0x000fc400078ec0ff */
[----:B------:R-:W-:Y:S01]  /*12e0*/  ISETP.GE.AND P4, PT, R4, c[0x0][0x198], PT ;  /* 0x0000660004007a0c */ /* 0x000fe20003f86270 */
[----:B------:R1:W4:Y:S01]  /*12f0*/  SHFL.IDX PT, R16, R15, RZ, 0x181f ;  /* 0x00181fff0f107589 */ /* 0x00032200000e0000 */
[----:B------:R-:W-:Y:S01]  /*1300*/  LEA.HI.X R10, R6, c[0x0][0x164], R10, 0x1, P0 ;  /* 0x00005900060a7a11 */ /* 0x000fe200000f0c0a */
[----:B------:R-:W-:Y:S01]  /*1310*/  IMAD.IADD R2, R84, 0x1, -R9 ;  /* 0x0000000154027824 */ /* 0x000fe200078e0a09 */
[----:B------:R-:W-:Y:S02]  /*1320*/  IADD3 R6, R8, UR24, RZ ;  /* 0x0000001808067c10 */ /* 0x000fe4000fffe0ff */
[----:B------:R-:W-:Y:S01]  /*1330*/  IADD3 R9, R218, 0x80, RZ ;  /* 0x00000080da097810 */ /* 0x000fe20007ffe0ff */
[----:B------:R1:W2:Y:S01]  /*1340*/  SHFL.IDX PT, R17, R10, RZ, 0x181f ;  /* 0x00181fff0a117589 */ /* 0x0002a200000e0000 */
[----:B------:R-:W-:Y:S02]  /*1350*/  SHF.R.S32.HI R7, RZ, 0x1f, R2 ;  /* 0x0000001fff077819 */ /* 0x000fe40000011402 */
[----:B------:R-:W-:-:S02]  /*1360*/  ISETP.GE.AND P5, PT, R6, UR4, PT ;  /* 0x0000000406007c0c */ /* 0x000fc4000bfa6270 */
[----:B------:R-:W-:Y:S02]  /*1370*/  LEA.HI R7, R7, R2, RZ, 0x3 ;  /* 0x0000000207077211 */ /* 0x000fe400078f18ff */
[----:B------:R-:W-:Y:S02]  /*1380*/  ISETP.GE.AND P0, PT, R9, c[0x0][0x198], PT ;  /* 0x0000660009007a0c */ /* 0x000fe40003f06270 */
[----:B------:R-:W-:-:S05]  /*1390*/  LOP3.LUT R11, R7, 0xfffffff8, RZ, 0xc0, !PT ;  /* 0xfffffff8070b7812 */ /* 0x000fca00078ec0ff */
[----:B------:R-:W-:Y:S02]  /*13a0*/  IMAD.IADD R11, R2, 0x1, -R11 ;  /* 0x00000001020b7824 */ /* 0x000fe400078e0a0b */
[----:B------:R-:W-:Y:S01]  /*13b0*/  IMAD.MOV.U32 R2, RZ, RZ, 0x10 ;  /* 0x00000010ff027424 */ /* 0x000fe200078e00ff */
[----:B---3--:R3:W5:Y:S02]  /*13c0*/  @P2 R2UR UR7, R3 ;  /* 0x00000000030723c2 */ /* 0x00876400000e0000 */
[----:B------:R-:W-:Y:S01]  /*13d0*/  R2P PR, R11, 0x6 ;  /* 0x000000060b007804 */ /* 0x000fe20000000000 */
[----:B-----5:R-:W-:-:S04]  /*13e0*/  @!UP2 UMOV UR7, UR6 ;  /* 0x000000060007ac82 */ /* 0x020fc80008000000 */
[----:B------:R-:W-:Y:S01]  /*13f0*/  SEL R2, R2, 0xfffffff0, !P1 ;  /* 0xfffffff002027807 */ /* 0x000fe20004800000 */
[----:B---3--:R-:W-:-:S05]  /*1400*/  IMAD.MOV.U32 R3, RZ, RZ, 0x20 ;  /* 0x00000020ff037424 */ /* 0x008fca00078e00ff */
[----:B------:R-:W-:Y:S01]  /*1410*/  SEL R3, R3, 0xffffffe0, !P2 ;  /* 0xffffffe003037807 */ /* 0x000fe20005000000 */
[----:B------:R-:W-:Y:S05]  /*1420*/  @P5 BRA `(.L_x_390) ;  /* 0x000000e000005947 */ /* 0x000fea0003800000 */
[----:B-12-4-:R-:W-:Y:S01]  /*1430*/  SHF.R.S32.HI R13, RZ, 0x1f, R4 ;  /* 0x0000001fff0d7819 */ /* 0x016fe20000011404 */
[----:B------:R-:W-:Y:S01]  /*1440*/  IMAD.SHL.U32 R14, R207, 0x2, RZ ;  /* 0x00000002cf0e7824 */ /* 0x000fe200078e00ff */
[----:B------:R-:W-:Y:S01]  /*1450*/  SHF.R.S32.HI R12, RZ, 0x1f, R9 ;  /* 0x0000001fff0c7819 */ /* 0x000fe20000011409 */
[----:B------:R-:W-:Y:S01]  /*1460*/  IMAD.WIDE R18, R218, 0x2, R16 ;  /* 0x00000002da127825 */ /* 0x000fe200078e0210 */
[----:B------:R-:W-:Y:S02]  /*1470*/  LEA.HI R13, R13, R4, RZ, 0x3 ;  /* 0x000000040d0d7211 */ /* 0x000fe400078f18ff */
[----:B------:R-:W-:Y:S02]  /*1480*/  LEA.HI R12, R12, R9, RZ, 0x3 ;  /* 0x000000090c0c7211 */ /* 0x000fe400078f18ff */
[----:B------:R-:W-:Y:S01]  /*1490*/  LOP3.LUT R13, R13, 0xfffffff8, RZ, 0xc0, !PT ;  /* 0xfffffff80d0d7812 */ /* 0x000fe200078ec0ff */
[----:B------:R-:W-:Y:S01]  /*14a0*/  @!PT LDS RZ, [RZ] ;  /* 0x00000000fffff984 */ /* 0x000fe20000000800 */
[----:B------:R1:W-:Y:S01]  /*14b0*/  LDGSTS.E.BYPASS.LTC128B.128 [R14+0xc100], [R18.64], !P3 ;  /* 0x0c100000120e7fae */ /* 0x0003e2000d901d52 */
[----:B------:R-:W-:-:S03]  /*14c0*/  LOP3.LUT R12, R12, 0xfffffff8, RZ, 0xc0, !PT ;  /* 0xfffffff80c0c7812 */ /* 0x000fc600078ec0ff */
[----:B------:R-:W-:-:S04]  /*14d0*/  IMAD.WIDE R20, R13, 0x2, R16 ;  /* 0x000000020d147825 */ /* 0x000fc800078e0210 */
[----:B------:R-:W-:Y:S01]  /*14e0*/  IMAD.WIDE R12, R12, 0x2, R16 ;  /* 0x000000020c0c7825 */ /* 0x000fe200078e0210 */
[----:B------:R1:W-:Y:S04]  /*14f0*/  LDGSTS.E.BYPASS.LTC128B.128 [R14+0x10100], [R20.64], !P4 ;  /* 0x10100000140e7fae */ /* 0x0003e8000e101d52 */
[----:B------:R1:W-:Y:S02]  /*1500*/  LDGSTS.E.BYPASS.LTC128B.128 [R14+0x14100], [R12.64], !P0 ;  /* 0x141000000c0e7fae */ /* 0x0003e4000c101d52 */
.L_x_390:
[----:B-12-4-:R-:W-:Y:S05]  /*1510*/  BSYNC B0 ;  /* 0x0000000000007941 */ /* 0x016fea0003800000 */
.L_x_389:
[----:B------:R-:W-:Y:S01]  /*1520*/  IADD3 R12, R6, 0x20, RZ ;  /* 0x00000020060c7810 */ /* 0x000fe20007ffe0ff */
[----:B------:R1:W2:Y:S01]  /*1530*/  SHFL.IDX PT, R17, R10, 0x1, 0x181f ;  /* 0x00381f000a117f89 */ /* 0x0002a200000e0000 */
[----:B------:R-:W-:Y:S02]  /*1540*/  BSSY B0, `(.L_x_391) ;  /* 0x0000012000007945 */ /* 0x000fe40003800000 */
[----:B------:R-:W-:Y:S01]  /*1550*/  ISETP.GE.AND P1, PT, R12, UR4, PT ;  /* 0x000000040c007c0c */ /* 0x000fe2000bf26270 */
[----:B------:R1:W3:-:S12]  /*1560*/  SHFL.IDX PT, R16, R15, 0x1, 0x181f ;  /* 0x00381f000f107f89 */ /* 0x0002d800000e0000 */
[----:B------:R-:W-:Y:S05]  /*1570*/  @P1 BRA `(.L_x_392) ;  /* 0x000000e000001947 */ /* 0x000fea0003800000 */
[----:B------:R-:W-:Y:S01]  /*1580*/  SHF.R.S32.HI R13, RZ, 0x1f, R4 ;  /* 0x0000001fff0d7819 */ /* 0x000fe20000011404 */
[----:B------:R-:W-:Y:S01]  /*1590*/  IMAD.SHL.U32 R14, R207, 0x2, RZ ;  /* 0x00000002cf0e7824 */ /* 0x000fe200078e00ff */
[----:B------:R-:W-:Y:S01]  /*15a0*/  SHF.R.S32.HI R12, RZ, 0x1f, R9 ;  /* 0x0000001fff0c7819 */ /* 0x000fe20000011409 */
[----:B--23--:R-:W-:Y:S01]  /*15b0*/  IMAD.WIDE R18, R218, 0x2, R16 ;  /* 0x00000002da127825 */ /* 0x00cfe200078e0210 */
        /* <DEDUP_REMOVED lines=10> */
.L_x_392:
[----:B------:R-:W-:Y:S05]  /*1660*/  BSYNC B0 ;  /* 0x0000000000007941 */ /* 0x000fea0003800000 */
.L_x_391:
[----:B--2---:R-:W-:Y:S01]  /*1670*/  IADD3 R12, R6, 0x40, RZ ;  /* 0x00000040060c7810 */ /* 0x004fe20007ffe0ff */
[----:B------:R2:W4:Y:S01]  /*1680*/  SHFL.IDX PT, R17, R10, 0x2, 0x181f ;  /* 0x00581f000a117f89 */ /* 0x00052200000e0000 */
[----:B------:R-:W-:Y:S02]  /*1690*/  BSSY B0, `(.L_x_393) ;  /* 0x0000012000007945 */ /* 0x000fe40003800000 */
[----:B------:R-:W-:Y:S01]  /*16a0*/  ISETP.GE.AND P1, PT, R12, UR4, PT ;  /* 0x000000040c007c0c */ /* 0x000fe2000bf26270 */
[----:B---3--:R2:W3:-:S12]  /*16b0*/  SHFL.IDX PT, R16, R15, 0x2, 0x181f ;  /* 0x00581f000f107f89 */ /* 0x0084d800000e0000 */
[----:B------:R-:W-:Y:S05]  /*16c0*/  @P1 BRA `(.L_x_394) ;  /* 0x000000e000001947 */ /* 0x000fea0003800000 */
[----:B------:R-:W-:Y:S01]  /*16d0*/  SHF.R.S32.HI R13, RZ, 0x1f, R4 ;  /* 0x0000001fff0d7819 */ /* 0x000fe20000011404 */
[----:B------:R-:W-:Y:S01]  /*16e0*/  IMAD.SHL.U32 R14, R207, 0x2, RZ ;  /* 0x00000002cf0e7824 */ /* 0x000fe200078e00ff */
[----:B------:R-:W-:Y:S01]  /*16f0*/  SHF.R.S32.HI R12, RZ, 0x1f, R9 ;  /* 0x0000001fff0c7819 */ /* 0x000fe20000011409 */
[----:B---34-:R-:W-:Y:S01]  /*1700*/  IMAD.WIDE R18, R218, 0x2, R16 ;  /* 0x00000002da127825 */ /* 0x018fe200078e0210 */
        /* <DEDUP_REMOVED lines=10> */
.L_x_394:
[----:B------:R-:W-:Y:S05]  /*17b0*/  BSYNC B0 ;  /* 0x0000000000007941 */ /* 0x000fea0003800000 */
.L_x_393:
[----:B---3--:R-:W-:Y:S01]  /*17c0*/  SHFL.IDX PT, R16, R15, 0x3, 0x181f ;  /* 0x00781f000f107f89 */ /* 0x008fe200000e0000 */
[----:B------:R-:W-:Y:S01]  /*17d0*/  IMAD.MOV.U32 R12, RZ, RZ, c[0x0][0x2b8] ;  /* 0x0000ae00ff0c7624 */ /* 0x000fe200078e00ff */
[----:B------:R-:W-:Y:S01]  /*17e0*/  UIADD3 UR25, UR20, -0x1, URZ ;  /* 0xffffffff14197890 */ /* 0x000fe2000fffe03f */
[----:B------:R-:W-:Y:S01]  /*17f0*/  SHF.R.S32.HI R217, RZ, 0x1f, R4 ;  /* 0x0000001fffd97819 */ /* 0x000fe20000011404 */
[----:B----4-:R-:W3:Y:S01]  /*1800*/  SHFL.IDX PT, R17, R10, 0x3, 0x181f ;  /* 0x00781f000a117f89 */ /* 0x010ee200000e0000 */
[----:B------:R-:W-:Y:S01]  /*1810*/  SHF.R.S32.HI R216, RZ, 0x1f, R9 ;  /* 0x0000001fffd87819 */ /* 0x000fe20000011409 */
[----:B------:R-:W-:Y:S01]  /*1820*/  USHF.L.U32 UR11, UR25, 0x6, URZ ;  /* 0x00000006190b7899 */ /* 0x000fe2000800063f */
[----:B------:R-:W-:Y:S01]  /*1830*/  ISETP.NE.AND P2, PT, R12, 0x1, PT ;  /* 0x000000010c00780c */ /* 0x000fe20003f45270 */
[----:B------:R-:W-:Y:S01]  /*1840*/  IMAD.SHL.U32 R207, R207, 0x2, RZ ;  /* 0x00000002cfcf7824 */ /* 0x000fe200078e00ff */
[----:B------:R-:W-:Y:S01]  /*1850*/  IADD3 R12, R6, 0x60, RZ ;  /* 0x00000060060c7810 */ /* 0x000fe20007ffe0ff */
[----:B------:R-:W-:Y:S01]  /*1860*/  USHF.R.S32.HI UR6, URZ, 0x1f, UR7 ;  /* 0x0000001f3f067899 */ /* 0x000fe20008011407 */
[----:B------:R-:W-:Y:S01]  /*1870*/  LEA.HI R217, R217, R4, RZ, 0x3 ;  /* 0x00000004d9d97211 */ /* 0x000fe200078f18ff */
[----:B------:R-:W-:Y:S01]  /*1880*/  IMAD.MOV.U32 R208, RZ, RZ, RZ ;  /* 0x000000ffffd07224 */ /* 0x000fe200078e00ff */
[----:B------:R-:W-:Y:S01]  /*1890*/  ISETP.GE.AND P5, PT, R12, UR4, PT ;  /* 0x000000040c007c0c */ /* 0x000fe2000bfa6270 */
[----:B------:R-:W-:Y:S01]  /*18a0*/  ULDC.64 UR4, c[0x0][0x2b0] ;  /* 0x0000ac0000047ab9 */ /* 0x000fe20000000a00 */
[----:B------:R-:W-:Y:S01]  /*18b0*/  LEA.HI R216, R216, R9, RZ, 0x3 ;  /* 0x00000009d8d87211 */ /* 0x000fe200078f18ff */
[----:B------:R-:W-:Y:S01]  /*18c0*/  UIMAD UR6, UR6, UR4, URZ ;  /* 0x00000004060672a4 */ /* 0x000fe2000f8e023f */
[----:B------:R-:W-:Y:S01]  /*18d0*/  LOP3.LUT R217, R217, 0xfffffff8, RZ, 0xc0, !PT ;  /* 0xfffffff8d9d97812 */ /* 0x000fe200078ec0ff */
[----:B------:R-:W-:Y:S01]  /*18e0*/  UIMAD.WIDE.U32 UR16, UR7, UR4, URZ ;  /* 0x00000004071072a5 */ /* 0x000fe2000f8e003f */
[----:B------:R-:W-:Y:S01]  /*18f0*/  LOP3.LUT R216, R216, 0xfffffff8, RZ, 0xc0, !PT ;  /* 0xfffffff8d8d87812 */ /* 0x000fe200078ec0ff */
[----:B------:R-:W-:Y:S01]  /*1900*/  UIMAD UR5, UR7, UR5, UR6 ;  /* 0x00000005070572a4 */ /* 0x000fe2000f8e0206 */
[----:B------:R-:W-:-:S03]  /*1910*/  IADD3 R6, R210, UR11, RZ ;  /* 0x0000000bd2067c10 */ /* 0x000fc6000fffe0ff */
[----:B------:R-:W-:Y:S01]  /*1920*/  UIADD3 UR8, UR17, UR5, URZ ;  /* 0x0000000511087290 */ /* 0x000fe2000fffe03f */
[C---:B------:R-:W-:Y:S02]  /*1930*/  ISETP.GE.AND P6, PT, R6.reuse, UR10, PT ;  /* 0x0000000a06007c0c */ /* 0x040fe4000bfc6270 */
[----:B------:R-:W-:Y:S01]  /*1940*/  IADD3 R209, R6, UR12, RZ ;  /* 0x0000000c06d17c10 */ /* 0x000fe2000fffe0ff */
[----:B-123--:R-:W-:Y:S01]  /*1950*/  @!P5 IMAD.WIDE R14, R218, 0x2, R16 ;  /* 0x00000002da0ed825 */ /* 0x00efe200078e0210 */
[----:B------:R-:W-:-:S03]  /*1960*/  ISETP.GT.OR P6, PT, R210, 0x3f, P6 ;  /* 0x0000003fd200780c */ /* 0x000fc600037c4670 */
[--C-:B------:R-:W-:Y:S01]  /*1970*/  @!P5 IMAD.WIDE R18, R217, 0x2, R16.reuse ;  /* 0x00000002d912d825 */ /* 0x100fe200078e0210 */
[----:B------:R-:W-:Y:S01]  /*1980*/  @!PT LDS RZ, [RZ] ;  /* 0x00000000fffff984 */ /* 0x000fe20000000800 */
[----:B------:R1:W-:Y:S01]  /*1990*/  @!P5 LDGSTS.E.BYPASS.LTC128B.128 [R207+0xf100], [R14.64], !P3 ;  /* 0x0f1000000ecfdfae */ /* 0x0003e2000d901d52 */
[----:B------:R-:W-:Y:S02]  /*19a0*/  USHF.R.S32.HI UR6, URZ, 0x1f, UR13 ;  /* 0x0000001f3f067899 */ /* 0x000fe4000801140d */
[----:B------:R-:W-:Y:S01]  /*19b0*/  @!P5 IMAD.WIDE R16, R216, 0x2, R16 ;  /* 0x00000002d810d825 */ /* 0x000fe200078e0210 */
[----:B------:R2:W-:Y:S01]  /*19c0*/  @!P5 LDGSTS.E.BYPASS.LTC128B.128 [R207+0x13100], [R18.64], !P4 ;  /* 0x1310000012cfdfae */ /* 0x0005e2000e101d52 */
[----:B------:R-:W-:Y:S02]  /*19d0*/  ULDC.64 UR4, c[0x0][0x1e8] ;  /* 0x00007a0000047ab9 */ /* 0x000fe40000000a00 */
[----:B------:R-:W-:Y:S01]  /*19e0*/  @P2 IMAD.HI.U32 R12, R209, c[0x0][0x2bc], RZ ;  /* 0x0000af00d10c2a27 */ /* 0x000fe200078e00ff */
[----:B------:R3:W-:Y:S03]  /*19f0*/  @!P5 LDGSTS.E.BYPASS.LTC128B.128 [R207+0x17100], [R16.64], !P0 ;  /* 0x1710000010cfdfae */ /* 0x0007e6000c101d52 */
[----:B------:R-:W-:Y:S01]  /*1a00*/  IMAD.MOV.U32 R6, RZ, RZ, R209 ;  /* 0x000000ffff067224 */ /* 0x000fe200078e00d1 */
[----:B------:R-:W0:Y:S01]  /*1a10*/  LDGDEPBAR ;  /* 0x00000000000079af */ /* 0x000e220000000000 */
[----:B------:R-:W-:-:S04]  /*1a20*/  @P2 SHF.R.U32.HI R6, RZ, c[0x0][0x2c0], R12 ;  /* 0x0000b000ff062a19 */ /* 0x000fc8000001160c */
[----:B------:R-:W-:-:S04]  /*1a30*/  @!P6 IADD3 R13, P1, R6, UR16, RZ ;  /* 0x00000010060dec10 */ /* 0x000fc8000ff3e0ff */
[----:B------:R-:W-:Y:S02]  /*1a40*/  @!P6 LEA.HI.X.SX32 R10, R6, UR8, 0x1, P1 ;  /* 0x00000008060aec11 */ /* 0x000fe400088f0eff */
[----:B------:R-:W-:-:S04]  /*1a50*/  @!P6 LEA R12, P1, R13, c[0x0][0x2a0], 0x2 ;  /* 0x0000a8000d0cea11 */ /* 0x000fc800078210ff */
[----:B------:R-:W-:Y:S01]  /*1a60*/  @!P6 LEA.HI.X R13, R13, c[0x0][0x2a4], R10, 0x2, P1 ;  /* 0x0000a9000d0dea11 */ /* 0x000fe200008f140a */
[----:B------:R-:W-:Y:S06]  /*1a70*/  BAR.SYNC.DEFER_BLOCKING 0x0 ;  /* 0x0000000000007b1d */ /* 0x000fec0000010000 */
[----:B------:R4:W5:Y:S01]  /*1a80*/  @!P6 LDG.E R208, [R12.64] ;  /* 0x000000120cd0e981 */ /* 0x000962000c1e1900 */
[----:B------:R-:W-:Y:S01]  /*1a90*/  IMAD.MOV R6, RZ, RZ, -R6 ;  /* 0x000000ffff067224 */ /* 0x000fe200078e0a06 */
[----:B------:R-:W-:Y:S01]  /*1aa0*/  UIMAD UR7, UR6, UR4, URZ ;  /* 0x00000004060772a4 */ /* 0x000fe2000f8e023f */
[----:B-1----:R-:W-:Y:S01]  /*1ab0*/  IMAD.SHL.U32 R15, R0, 0x40, RZ ;  /* 0x00000040000f7824 */ /* 0x002fe200078e00ff */
[----:B------:R-:W-:Y:S01]  /*1ac0*/  UIMAD.WIDE.U32 UR14, UR13, UR4, URZ ;  /* 0x000000040d0e72a5 */ /* 0x000fe2000f8e003f */
[----:B------:R-:W-:Y:S01]  /*1ad0*/  IMAD R209, R6, c[0x0][0x2b8], R209 ;  /* 0x0000ae0006d17a24 */ /* 0x000fe200078e02d1 */
[----:B------:R-:W-:Y:S01]  /*1ae0*/  UIMAD UR7, UR13, UR5, UR7 ;  /* 0x000000050d0772a4 */ /* 0x000fe2000f8e0207 */
[----:B------:R-:W-:Y:S01]  /*1af0*/  IMAD.SHL.U32 R10, R8, 0x8, RZ ;  /* 0x00000008080a7824 */ /* 0x000fe200078e00ff */
[----:B------:R-:W-:Y:S01]  /*1b00*/  LOP3.LUT R15, R15, 0x1c0, RZ, 0xc0, !PT ;  /* 0x000001c00f0f7812 */ /* 0x000fe200078ec0ff */
[----:B------:R-:W-:Y:S01]  /*1b10*/  IMAD.WIDE.U32 R20, R209, c[0x0][0x1e0], RZ ;  /* 0x00007800d1147a25 */ /* 0x000fe200078e00ff */
[----:B------:R-:W-:Y:S01]  /*1b20*/  SHF.R.S32.HI R14, RZ, 0x1f, R209 ;  /* 0x0000001fff0e7819 */ /* 0x000fe200000114d1 */
[----:B------:R-:W-:Y:S01]  /*1b30*/  UIADD3 UR7, UR15, UR7, URZ ;  /* 0x000000070f077290 */ /* 0x000fe2000fffe03f */
[----:B------:R-:W-:Y:S01]  /*1b40*/  LOP3.LUT R10, R15, 0x8, R10, 0xf8, !PT ;  /* 0x000000080f0a7812 */ /* 0x000fe200078ef80a */
[C---:B---3--:R-:W-:Y:S01]  /*1b50*/  IMAD.WIDE.U32 R16, R209.reuse, c[0x0][0x208], RZ ;  /* 0x00008200d1107a25 */ /* 0x048fe200078e00ff */
[----:B------:R-:W-:Y:S01]  /*1b60*/  SHF.R.U32.HI R15, RZ, 0x3, R15 ;  /* 0x00000003ff0f7819 */ /* 0x000fe2000001160f */
[----:B------:R-:W-:Y:S01]  /*1b70*/  ULDC.64 UR4, c[0x0][0x210] ;  /* 0x0000840000047ab9 */ /* 0x000fe20000000a00 */
[----:B------:R-:W-:Y:S01]  /*1b80*/  LOP3.LUT P3, RZ, R0, 0x2, RZ, 0xc0, !PT ;  /* 0x0000000200ff7812 */ /* 0x000fe2000786c0ff */
[C---:B------:R-:W-:Y:S01]  /*1b90*/  IMAD R6, R14.reuse, c[0x0][0x1e0], RZ ;  /* 0x000078000e067a24 */ /* 0x040fe200078e02ff */
[----:B------:R-:W-:Y:S01]  /*1ba0*/  UIMAD UR6, UR6, UR4, URZ ;  /* 0x00000004060672a4 */ /* 0x000fe2000f8e023f */
[----:B------:R-:W-:Y:S01]  /*1bb0*/  IMAD R14, R14, c[0x0][0x208], RZ ;  /* 0x000082000e0e7a24 */ /* 0x000fe200078e02ff */
[----:B------:R-:W-:Y:S01]  /*1bc0*/  LOP3.LUT R10, R10, R15, RZ, 0x3c, !PT ;  /* 0x0000000f0a0a7212 */ /* 0x000fe200078e3cff */
[----:B--2---:R-:W-:Y:S01]  /*1bd0*/  IMAD R18, R209, c[0x0][0x1e4], R6 ;  /* 0x00007900d1127a24 */ /* 0x004fe200078e0206 */
[----:B------:R-:W-:Y:S01]  /*1be0*/  UIMAD.WIDE.U32 UR22, UR13, UR4, URZ ;  /* 0x000000040d1672a5 */ /* 0x000fe2000f8e003f */
[----:B------:R-:W-:Y:S01]  /*1bf0*/  IMAD.U32 R85, RZ, RZ, UR11 ;  /* 0x0000000bff557e24 */ /* 0x000fe2000f8e00ff */
[----:B------:R-:W-:Y:S01]  /*1c00*/  UIMAD UR6, UR13, UR5, UR6 ;  /* 0x000000050d0672a4 */ /* 0x000fe2000f8e0206 */
[----:B------:R-:W-:Y:S01]  /*1c10*/  IMAD.IADD R19, R21, 0x1, R18 ;  /* 0x0000000115137824 */ /* 0x000fe200078e0212 */
[----:B----4-:R-:W-:Y:S01]  /*1c20*/  SHF.R.S32.HI R12, RZ, 0x4, R5 ;  /* 0x00000004ff0c7819 */ /* 0x010fe20000011405 */
[----:B------:R-:W-:Y:S01]  /*1c30*/  IMAD.MOV.U32 R18, RZ, RZ, R20 ;  /* 0x000000ffff127224 */ /* 0x000fe200078e0014 */
[----:B------:R-:W-:Y:S01]  /*1c40*/  UIADD3 UR6, UR23, UR6, URZ ;  /* 0x0000000617067290 */ /* 0x000fe2000fffe03f */
[----:B------:R-:W-:Y:S01]  /*1c50*/  IMAD R13, R209, c[0x0][0x20c], R14 ;  /* 0x00008300d10d7a24 */ /* 0x000fe200078e020e */
[----:B------:R-:W-:Y:S01]  /*1c60*/  LEA.HI R5, R5, R12, RZ, 0x1 ;  /* 0x0000000c05057211 */ /* 0x000fe200078f08ff */
[----:B------:R-:W-:Y:S01]  /*1c70*/  IMAD.SHL.U32 R90, R7, 0x40, RZ ;  /* 0x00000040075a7824 */ /* 0x000fe200078e00ff */
[----:B------:R-:W-:Y:S01]  /*1c80*/  IADD3 R8, -R8, UR10, -R85 ;  /* 0x0000000a08087c10 */ /* 0x000fe2000fffe955 */
[----:B------:R-:W-:Y:S01]  /*1c90*/  IMAD.IADD R13, R17, 0x1, R13 ;  /* 0x00000001110d7824 */ /* 0x000fe200078e020d */
[----:B------:R-:W-:Y:S01]  /*1ca0*/  LOP3.LUT R5, R5, 0xfffffffe, RZ, 0xc0, !PT ;  /* 0xfffffffe05057812 */ /* 0x000fe200078ec0ff */
[----:B------:R-:W-:Y:S01]  /*1cb0*/  UISETP.GT.AND UP2, UPT, UR25, UR9, UPT ;  /* 0x000000091900728c */ /* 0x000fe2000bf44270 */
[----:B------:R-:W-:-:S02]  /*1cc0*/  ISETP.GE.AND P1, PT, R8, 0x1, PT ;  /* 0x000000010800780c */ /* 0x000fc40003f26270 */
[----:B------:R-:W-:Y:S01]  /*1cd0*/  ISETP.GE.AND P5, PT, R218, c[0x0][0x1d4], PT ;  /* 0x00007500da007a0c */ /* 0x000fe20003fa6270 */
[----:B------:R-:W-:Y:S01]  /*1ce0*/  IMAD.IADD R5, R12, 0x1, -R5 ;  /* 0x000000010c057824 */ /* 0x000fe200078e0a05 */
[----:B------:R-:W-:Y:S01]  /*1cf0*/  ISETP.GE.AND P4, PT, R4, c[0x0][0x1d4], PT ;  /* 0x0000750004007a0c */ /* 0x000fe20003f86270 */
[----:B------:R-:W-:Y:S01]  /*1d00*/  IMAD.MOV.U32 R12, RZ, RZ, R16 ;  /* 0x000000ffff0c7224 */ /* 0x000fe200078e0010 */
[----:B------:R-:W-:Y:S01]  /*1d10*/  LEA.HI R88, R87, R84, RZ, 0x5 ;  /* 0x0000005457587211 */ /* 0x000fe200078f28ff */
[----:B------:R-:W-:Y:S01]  /*1d20*/  IMAD.SHL.U32 R16, R11, 0x40, RZ ;  /* 0x000000400b107824 */ /* 0x000fe200078e00ff */
[----:B------:R-:W-:Y:S01]  /*1d30*/  LOP3.LUT R90, R90, 0xfffffe00, RZ, 0xc0, !PT ;  /* 0xfffffe005a5a7812 */ /* 0x000fe200078ec0ff */
[C---:B------:R-:W-:Y:S01]  /*1d40*/  IMAD R205, R5.reuse, 0x200, R10 ;  /* 0x0000020005cd7824 */ /* 0x040fe200078e020a */
[----:B------:R-:W-:Y:S01]  /*1d50*/  SHF.R.S32.HI R86, RZ, 0x5, R88 ;  /* 0x00000005ff567819 */ /* 0x000fe20000011458 */
[----:B------:R-:W-:Y:S01]  /*1d60*/  IMAD.SHL.U32 R89, R5, 0x8, RZ ;  /* 0x0000000805597824 */ /* 0x000fe200078e00ff */
[----:B------:R-:W-:Y:S01]  /*1d70*/  LOP3.LUT R16, R16, 0x1c0, RZ, 0xc0, !PT ;  /* 0x000001c010107812 */ /* 0x000fe200078ec0ff */
[----:B------:R-:W-:Y:S01]  /*1d80*/  IMAD.SHL.U32 R205, R205, 0x2, RZ ;  /* 0x00000002cdcd7824 */ /* 0x000fe200078e00ff */
[----:B------:R-:W-:Y:S01]  /*1d90*/  SHF.R.S32.HI R133, RZ, 0x1f, R218 ;  /* 0x0000001fff857819 */ /* 0x000fe200000114da */
[----:B------:R-:W-:Y:S01]  /*1da0*/  IMAD R206, R86, 0x400, R90 ;  /* 0x0000040056ce7824 */ /* 0x000fe200078e025a */
[----:B------:R-:W-:-:S02]  /*1db0*/  LOP3.LUT R89, R16, 0x8, R89, 0xf8, !PT ;  /* 0x0000000810597812 */ /* 0x000fc400078ef859 */
[----:B------:R-:W-:Y:S02]  /*1dc0*/  IADD3 R204, R205, 0x6120, RZ ;  /* 0x00006120cdcc7810 */ /* 0x000fe40007ffe0ff */
[----:B------:R-:W-:Y:S02]  /*1dd0*/  SHF.R.U32.HI R16, RZ, 0x3, R16 ;  /* 0x00000003ff107819 */ /* 0x000fe40000011610 */
[----:B------:R-:W-:Y:S02]  /*1de0*/  IADD3 R213, R207, 0x100, RZ ;  /* 0x00000100cfd57810 */ /* 0x000fe40007ffe0ff */
[----:B------:R-:W-:Y:S02]  /*1df0*/  LOP3.LUT R89, R89, R16, RZ, 0x3c, !PT ;  /* 0x0000001059597212 */ /* 0x000fe400078e3cff */
[----:B------:R-:W-:Y:S02]  /*1e00*/  SHF.R.S32.HI R220, RZ, 0x1f, R217 ;  /* 0x0000001fffdc7819 */ /* 0x000fe400000114d9 */
[----:B------:R-:W-:Y:S01]  /*1e10*/  SHF.R.S32.HI R219, RZ, 0x1f, R216 ;  /* 0x0000001fffdb7819 */ /* 0x000fe200000114d8 */
[----:B------:R-:W-:-:S04]  /*1e20*/  IMAD.IADD R206, R89, 0x1, R206 ;  /* 0x0000000159ce7824 */ /* 0x000fc800078e02ce */
[----:B------:R-:W-:-:S04]  /*1e30*/  IMAD.SHL.U32 R206, R206, 0x2, RZ ;  /* 0x00000002cece7824 */ /* 0x000fc800078e00ff */
[--C-:B------:R-:W-:Y:S02]  /*1e40*/  IMAD R202, R2, 0x2, R206.reuse ;  /* 0x0000000202ca7824 */ /* 0x100fe400078e02ce */
[C---:B------:R-:W-:Y:S02]  /*1e50*/  IMAD R201, R3.reuse, 0x2, R206 ;  /* 0x0000000203c97824 */ /* 0x040fe400078e02ce */
[----:B------:R-:W-:Y:S01]  /*1e60*/  IMAD R199, R3, 0x2, R202 ;  /* 0x0000000203c77824 */ /* 0x000fe200078e02ca */
[----:B-----5:R-:W-:Y:S01]  /*1e70*/  SHF.R.S32.HI R6, RZ, 0x1f, R208 ;  /* 0x0000001fff067819 */ /* 0x020fe200000114d0 */
[----:B------:R-:W-:-:S04]  /*1e80*/  IMAD.WIDE.U32 R18, R208, c[0x0][0x1f0], R18 ;  /* 0x00007c00d0127a25 */ /* 0x000fc800078e0012 */
[----:B------:R-:W-:Y:S01]  /*1e90*/  IMAD R21, R6, c[0x0][0x1f0], RZ ;  /* 0x00007c0006157a24 */ /* 0x000fe200078e02ff */
[----:B------:R-:W-:Y:S01]  /*1ea0*/  IADD3 R17, P0, R18, UR14, RZ ;  /* 0x0000000e12117c10 */ /* 0x000fe2000ff1e0ff */
[----:B------:R-:W-:Y:S02]  /*1eb0*/  IMAD R11, R6, c[0x0][0x218], RZ ;  /* 0x00008600060b7a24 */ /* 0x000fe400078e02ff */
[C---:B------:R-:W-:Y:S02]  /*1ec0*/  IMAD R14, R208.reuse, c[0x0][0x1f4], R21 ;  /* 0x00007d00d00e7a24 */ /* 0x040fe400078e0215 */
[----:B------:R-:W-:-:S03]  /*1ed0*/  IMAD R5, R208, c[0x0][0x21c], R11 ;  /* 0x00008700d0057a24 */ /* 0x000fc600078e020b */
[----:B------:R-:W-:Y:S02]  /*1ee0*/  IADD3.X R14, R19, UR7, R14, P0, !PT ;  /* 0x00000007130e7c10 */ /* 0x000fe400087fe40e */
[----:B------:R-:W-:-:S04]  /*1ef0*/  LEA R18, P0, R17, c[0x0][0x1c8], 0x1 ;  /* 0x0000720011127a11 */ /* 0x000fc800078008ff */
[----:B------:R-:W-:Y:S01]  /*1f00*/  LEA.HI.X R17, R17, c[0x0][0x1cc], R14, 0x1, P0 ;  /* 0x0000730011117a11 */ /* 0x000fe200000f0c0e */
[----:B------:R-:W-:Y:S01]  /*1f10*/  IMAD.WIDE.U32 R14, R208, c[0x0][0x218], R12 ;  /* 0x00008600d00e7a25 */ /* 0x000fe200078e000c */
[----:B------:R-:W-:Y:S04]  /*1f20*/  SHFL.IDX PT, R10, R18, 0x1, 0x181f ;  /* 0x00381f00120a7f89 */ /* 0x000fe800000e0000 */
[----:B------:R-:W-:Y:S01]  /*1f30*/  SHFL.IDX PT, R12, R18, RZ, 0x181f ;  /* 0x00181fff120c7589 */ /* 0x000fe200000e0000 */
[----:B------:R-:W-:-:S03]  /*1f40*/  IADD3 R6, P0, R14, UR22, RZ ;  /* 0x000000160e067c10 */ /* 0x000fc6000ff1e0ff */
[----:B------:R-:W1:Y:S01]  /*1f50*/  SHFL.IDX PT, R13, R17, RZ, 0x181f ;  /* 0x00181fff110d7589 */ /* 0x000e6200000e0000 */
[----:B------:R-:W-:Y:S02]  /*1f60*/  IADD3.X R5, R15, UR6, R5, P0, !PT ;  /* 0x000000060f057c10 */ /* 0x000fe400087fe405 */
[----:B------:R-:W-:Y:S01]  /*1f70*/  IADD3 R15, R205, 0x6100, RZ ;  /* 0x00006100cd0f7810 */ /* 0x000fe20007ffe0ff */
[----:B------:R-:W2:Y:S01]  /*1f80*/  SHFL.IDX PT, R11, R17, 0x1, 0x181f ;  /* 0x00381f00110b7f89 */ /* 0x000ea200000e0000 */
[C---:B------:R-:W-:Y:S02]  /*1f90*/  LEA R14, P0, R6.reuse, c[0x0][0x1f8], 0x1 ;  /* 0x00007e00060e7a11 */ /* 0x040fe400078008ff */
[----:B------:R-:W-:Y:S02]  /*1fa0*/  @P3 IADD3 R204, R15, -0x20, RZ ;  /* 0xffffffe00fcc3810 */ /* 0x000fe40007ffe0ff */
[----:B------:R-:W-:Y:S01]  /*1fb0*/  LEA.HI.X R15, R6, c[0x0][0x1fc], R5, 0x1, P0 ;  /* 0x00007f00060f7a11 */ /* 0x000fe200000f0c05 */
[----:B------:R-:W3:Y:S01]  /*1fc0*/  SHFL.IDX PT, R16, R14, RZ, 0x181f ;  /* 0x00181fff0e107589 */ /* 0x000ee200000e0000 */
[----:B------:R-:W-:-:S02]  /*1fd0*/  ISETP.GT.AND P0, PT, R8, 0x20, PT ;  /* 0x000000200800780c */ /* 0x000fc40003f04270 */
[----:B------:R-:W-:Y:S01]  /*1fe0*/  ISETP.GE.AND P3, PT, R9, c[0x0][0x1d4], PT ;  /* 0x0000750009007a0c */ /* 0x000fe20003f66270 */
[----:B------:R-:W4:Y:S01]  /*1ff0*/  SHFL.IDX PT, R40, R14, 0x1, 0x181f ;  /* 0x00381f000e287f89 */ /* 0x000f2200000e0000 */
[C---:B------:R-:W-:Y:S02]  /*2000*/  IADD3 R195, R204.reuse, 0x800, RZ ;  /* 0x00000800ccc37810 */ /* 0x040fe40007ffe0ff */
[----:B------:R-:W-:Y:S01]  /*2010*/  SEL R221, RZ, 0x10, P3 ;  /* 0x00000010ffdd7807 */ /* 0x000fe20001800000 */
[----:B------:R-:W5:Y:S01]  /*2020*/  SHFL.IDX PT, R6, R15, RZ, 0x181f ;  /* 0x00181fff0f067589 */ /* 0x000f6200000e0000 */
[C---:B------:R-:W-:Y:S02]  /*2030*/  IADD3 R194, R204.reuse, 0x1000, RZ ;  /* 0x00001000ccc27810 */ /* 0x040fe40007ffe0ff */
[C---:B------:R-:W-:Y:S01]  /*2040*/  IADD3 R193, R204.reuse, 0x1800, RZ ;  /* 0x00001800ccc17810 */ /* 0x040fe20007ffe0ff */
[----:B------:R3:W3:Y:S01]  /*2050*/  SHFL.IDX PT, R5, R15, 0x1, 0x181f ;  /* 0x00381f000f057f89 */ /* 0x0006e200000e0000 */
[----:B------:R-:W-:Y:S01]  /*2060*/  IADD3 R191, R204, 0x2000, RZ ;  /* 0x00002000ccbf7810 */ /* 0x000fe20007ffe0ff */
[----:B-1----:R-:W-:Y:S01]  /*2070*/  @P1 IMAD.WIDE R20, R218, 0x2, R12 ;  /* 0x00000002da141825 */ /* 0x002fe200078e020c */
[----:B------:R-:W-:-:S02]  /*2080*/  IADD3 R190, R204, 0x2800, RZ ;  /* 0x00002800ccbe7810 */ /* 0x000fc40007ffe0ff */
[C---:B------:R-:W-:Y:S01]  /*2090*/  IADD3 R189, R204.reuse, 0x3000, RZ ;  /* 0x00003000ccbd7810 */ /* 0x040fe20007ffe0ff */
[--C-:B------:R-:W-:Y:S01]  /*20a0*/  @P1 IMAD.WIDE R18, R217, 0x2, R12.reuse ;  /* 0x00000002d9121825 */ /* 0x100fe200078e020c */
[----:B------:R1:W-:Y:S01]  /*20b0*/  @P1 LDGSTS.E.BYPASS.LTC128B.128 [R207+0x6100], [R20.64], !P5 ;  /* 0x0610000014cf1fae */ /* 0x0003e2000e901d52 */
[----:B------:R-:W-:Y:S02]  /*20c0*/  IADD3 R188, R204, 0x3800, RZ ;  /* 0x00003800ccbc7810 */ /* 0x000fe40007ffe0ff */
[----:B------:R-:W-:Y:S01]  /*20d0*/  @P1 IMAD.WIDE R22, R216, 0x2, R12 ;  /* 0x00000002d8161825 */ /* 0x000fe200078e020c */
[----:B------:R1:W-:Y:S01]  /*20e0*/  @P1 LDGSTS.E.BYPASS.LTC128B.128 [R207+0x8100], [R18.64], !P4 ;  /* 0x0810000012cf1fae */ /* 0x0003e2000e101d52 */
[----:B------:R-:W-:Y:S02]  /*20f0*/  IADD3 R187, R204, 0x4000, RZ ;  /* 0x00004000ccbb7810 */ /* 0x000fe40007ffe0ff */
[----:B--2---:R-:W-:Y:S01]  /*2100*/  @P0 IMAD.WIDE R12, R218, 0x2, R10 ;  /* 0x00000002da0c0825 */ /* 0x004fe200078e020a */
[----:B------:R2:W-:Y:S01]  /*2110*/  @P1 LDGSTS.E.BYPASS.LTC128B.128 [R207+0xa100], [R22.64], !P3 ;  /* 0x0a10000016cf1fae */ /* 0x0005e2000d901d52 */
[----:B------:R-:W-:-:S02]  /*2120*/  IADD3 R186, R204, 0x4800, RZ ;  /* 0x00004800ccba7810 */ /* 0x000fc40007ffe0ff */
[C-C-:B------:R-:W-:Y:S01]  /*2130*/  @P0 IMAD.WIDE R24, R217.reuse, 0x2, R10.reuse ;  /* 0x00000002d9180825 */ /* 0x140fe200078e020a */
[----:B------:R2:W-:Y:S01]  /*2140*/  @P0 LDGSTS.E.BYPASS.LTC128B.128 [R207+0x7100], [R12.64], !P5 ;  /* 0x071000000ccf0fae */ /* 0x0005e2000e901d52 */
[----:B------:R-:W-:Y:S02]  /*2150*/  IADD3 R185, R204, 0x5000, RZ ;  /* 0x00005000ccb97810 */ /* 0x000fe40007ffe0ff */
[----:B------:R-:W-:Y:S01]  /*2160*/  @P0 IMAD.WIDE R26, R216, 0x2, R10 ;  /* 0x00000002d81a0825 */ /* 0x000fe200078e020a */
[----:B------:R2:W-:Y:S01]  /*2170*/  @P0 LDGSTS.E.BYPASS.LTC128B.128 [R207+0x9100], [R24.64], !P4 ;  /* 0x0910000018cf0fae */ /* 0x0005e2000e101d52 */
[----:B------:R-:W-:Y:S02]  /*2180*/  IADD3 R184, R204, 0x5800, RZ ;  /* 0x00005800ccb87810 */ /* 0x000fe40007ffe0ff */
[----:B------:R-:W-:Y:S01]  /*2190*/  IMAD.WIDE R10, R218, 0x2, RZ ;  /* 0x00000002da0a7825 */ /* 0x000fe200078e02ff */
[----:B------:R2:W-:Y:S03]  /*21a0*/  @P0 LDGSTS.E.BYPASS.LTC128B.128 [R207+0xb100], [R26.64], !P3 ;  /* 0x0b1000001acf0fae */ /* 0x0005e6000d901d52 */
[----:B---3--:R-:W-:Y:S01]  /*21b0*/  IMAD.WIDE R14, R217, 0x2, RZ ;  /* 0x00000002d90e7825 */ /* 0x008fe200078e02ff */
[----:B------:R-:W0:Y:S01]  /*21c0*/  LDGDEPBAR ;  /* 0x00000000000079af */ /* 0x000e220000000000 */
[----:B------:R-:W-:-:S02]  /*21d0*/  IADD3 R48, P0, R16, R10, RZ ;  /* 0x0000000a10307210 */ /* 0x000fc40007f1e0ff */
[----:B----4-:R-:W-:-:S03]  /*21e0*/  IADD3 R10, P1, R10, R40, RZ ;  /* 0x000000280a0a7210 */ /* 0x010fc60007f3e0ff */
[----:B-----5:R-:W-:Y:S01]  /*21f0*/  IMAD.X R49, R6, 0x1, R11, P0 ;  /* 0x0000000106317824 */ /* 0x020fe200000e060b */
[----:B------:R-:W-:Y:S01]  /*2200*/  IADD3 R42, P0, R14, R40, RZ ;  /* 0x000000280e2a7210 */ /* 0x000fe20007f1e0ff */
[----:B------:R-:W-:Y:S01]  /*2210*/  IMAD.X R11, R11, 0x1, R5, P1 ;  /* 0x000000010b0b7824 */ /* 0x000fe200008e0605 */
[----:B-1----:R-:W-:-:S03]  /*2220*/  IADD3 R18, P6, R16, R14, RZ ;  /* 0x0000000e10127210 */ /* 0x002fc60007fde0ff */
[----:B------:R-:W-:Y:S02]  /*2230*/  IMAD.X R43, R15, 0x1, R5, P0 ;  /* 0x000000010f2b7824 */ /* 0x000fe400000e0605 */
[----:B------:R-:W-:Y:S01]  /*2240*/  IMAD.X R19, R6, 0x1, R15, P6 ;  /* 0x0000000106137824 */ /* 0x000fe200030e060f */
[----:B------:R-:W-:Y:S01]  /*2250*/  ISETP.GE.AND P6, PT, R4, c[0x0][0x1d4], PT ;  /* 0x0000750004007a0c */ /* 0x000fe20003fc6270 */
[----:B--2---:R-:W-:-:S05]  /*2260*/  IMAD.WIDE R12, R216, 0x2, RZ ;  /* 0x00000002d80c7825 */ /* 0x004fca00078e02ff */
[----:B------:R-:W-:Y:S02]  /*2270*/  IADD3 R16, P1, R16, R12, RZ ;  /* 0x0000000c10107210 */ /* 0x000fe40007f3e0ff */
[----:B------:R-:W-:Y:S01]  /*2280*/  IADD3 R40, P0, R12, R40, RZ ;  /* 0x000000280c287210 */ /* 0x000fe20007f1e0ff */
[----:B------:R-:W-:-:S04]  /*2290*/  DEPBAR.LE SB0, 0x1 ;  /* 0x000080400000791a */ /* 0x000fc80000000000 */
[----:B------:R-:W-:-:S04]  /*22a0*/  DEPBAR.LE SB0, 0x0 ;  /* 0x000080000000791a */ /* 0x000fc80000000000 */
[----:B------:R-:W-:Y:S01]  /*22b0*/  BAR.SYNC.DEFER_BLOCKING 0x0 ;  /* 0x0000000000007b1d */ /* 0x000fe20000010000 */
[----:B------:R-:W-:Y:S01]  /*22c0*/  IMAD.X R17, R6, 0x1, R13, P1 ;  /* 0x0000000106117824 */ /* 0x000fe200008e060d */
[----:B------:R-:W-:Y:S01]  /*22d0*/  ISETP.GE.AND P1, PT, R218, c[0x0][0x1d4], PT ;  /* 0x00007500da007a0c */ /* 0x000fe20003f26270 */
[----:B------:R-:W-:-:S03]  /*22e0*/  IMAD.X R41, R13, 0x1, R5, P0 ;  /* 0x000000010d297824 */ /* 0x000fc600000e0605 */
[C---:B------:R-:W-:Y:S02]  /*22f0*/  ISETP.LT.OR P0, PT, R8.reuse, 0x1, P1 ;  /* 0x000000010800780c */ /* 0x040fe40000f01670 */
[----:B------:R-:W-:Y:S01]  /*2300*/  ISETP.GE.AND P1, PT, R9, c[0x0][0x1d4], PT ;  /* 0x0000750009007a0c */ /* 0x000fe20003f26270 */
[----:B------:R-:W-:Y:S04]  /*2310*/  LDSM.16.M88.4 R28, [R206+0xc100] ;  /* 0x00c10000ce1c783b */ /* 0x000fe80000000200 */
[----:B------:R-:W-:Y:S04]  /*2320*/  LDSM.16.M88.4 R12, [R202+0xc100] ;  /* 0x00c10000ca0c783b */ /* 0x000fe80000000200 */
[----:B------:R-:W1:Y:S04]  /*2330*/  LDSM.16.M88.4 R20, [R205+0x6100] ;  /* 0x00610000cd14783b */ /* 0x000e680000000200 */
[----:B------:R-:W-:Y:S04]  /*2340*/  LDSM.16.M88.4 R64, [R205+0x6900] ;  /* 0x00690000cd40783b */ /* 0x000fe80000000200 */
[----:B------:R-:W2:Y:S04]  /*2350*/  LDSM.16.M88.4 R56, [R205+0x7100] ;  /* 0x00710000cd38783b */ /* 0x000ea80000000200 */
[----:B------:R-:W3:Y:S04]  /*2360*/  LDSM.16.M88.4 R32, [R205+0x7900] ;  /* 0x00790000cd20783b */ /* 0x000ee80000000200 */
[----:B------:R-:W4:Y:S04]  /*2370*/  LDSM.16.M88.4 R4, [R204] ;  /* 0x00000000cc04783b */ /* 0x000f280000000200 */
[----:B------:R-:W5:Y:S04]  /*2380*/  LDSM.16.M88.4 R80, [R204+0x800] ;  /* 0x00080000cc50783b */ /* 0x000f680000000200 */
[----:B------:R-:W3:Y:S04]  /*2390*/  LDSM.16.M88.4 R44, [R204+0x1000] ;  /* 0x00100000cc2c783b */ /* 0x000ee80000000200 */
[----:B------:R-:W3:Y:S04]  /*23a0*/  LDSM.16.M88.4 R36, [R204+0x1800] ;  /* 0x00180000cc24783b */ /* 0x000ee80000000200 */
        /* <DEDUP_REMOVED lines=9> */
[----:B------:R-:W-:Y:S01]  /*2440*/  HMMA.16816.F32 R20, R28, R22, RZ ;  /* 0x000000161c14723c */ /* 0x000fe200000018ff */
[----:B------:R-:W-:-:S07]  /*2450*/  ISETP.LT.OR P1, PT, R8, 0x21, P1 ;  /* 0x000000210800780c */ /* 0x000fce0000f21670 */
[----:B--2---:R-:W-:Y:S04]  /*2460*/  HMMA.16816.F32 R60, R28, R56, RZ ;  /* 0x000000381c3c723c */ /* 0x004fe800000018ff */
[----:B------:R1:W-:Y:S01]  /*2470*/  LDGSTS.E.BYPASS.LTC128B.128 [R207+0x4100], [R16.64], !P0 ;  /* 0x0410000010cf7fae */ /* 0x0003e2000c101d52 */
[----:B------:R-:W-:-:S03]  /*2480*/  ISETP.GE.AND P0, PT, R218, c[0x0][0x1d4], PT ;  /* 0x00007500da007a0c */ /* 0x000fc60003f06270 */
[----:B------:R-:W-:Y:S01]  /*2490*/  HMMA.16816.F32 R56, R28, R58, RZ ;  /* 0x0000003a1c38723c */ /* 0x000fe200000018ff */
[----:B------:R-:W-:-:S07]  /*24a0*/  ISETP.LT.OR P0, PT, R8, 0x21, P0 ;  /* 0x000000210800780c */ /* 0x000fce0000701670 */
[----:B---3--:R-:W-:Y:S06]  /*24b0*/  HMMA.16816.F32 R52, R28, R32, RZ ;  /* 0x000000201c34723c */ /* 0x008fec00000018ff */
[----:B------:R2:W-:Y:S01]  /*24c0*/  LDGSTS.E.BYPASS.LTC128B.128 [R207+0x1100], [R10.64], !P0 ;  /* 0x011000000acf7fae */ /* 0x0005e2000c101d52 */
[----:B------:R-:W-:Y:S01]  /*24d0*/  LOP3.LUT P0, RZ, R0, 0x4, RZ, 0xc0, !PT ;  /* 0x0000000400ff7812 */ /* 0x000fe2000780c0ff */
[----:B------:R-:W-:Y:S01]  /*24e0*/  IMAD.MOV.U32 R0, RZ, RZ, 0x40 ;  /* 0x00000040ff007424 */ /* 0x000fe200078e00ff */
[----:B----4-:R-:W-:Y:S01]  /*24f0*/  HMMA.16816.F32 R24, R12, R4, R24 ;  /* 0x000000040c18723c */ /* 0x010fe20000001818 */
[----:B------:R3:W-:Y:S03]  /*2500*/  LDGSTS.E.BYPASS.LTC128B.128 [R207+0x3100], [R42.64], !P6 ;  /* 0x031000002acf7fae */ /* 0x0007e6000f101d52 */
[----:B------:R-:W-:Y:S01]  /*2510*/  SEL R0, R0, 0xffffffc0, !P0 ;  /* 0xffffffc000007807 */ /* 0x000fe20004000000 */
[----:B------:R3:W-:Y:S01]  /*2520*/  LDGSTS.E.BYPASS.LTC128B.128 [R207+0x5100], [R40.64], !P1 ;  /* 0x0510000028cf7fae */ /* 0x0007e2000c901d52 */
[----:B------:R-:W-:-:S02]  /*2530*/  PLOP3.LUT P0, PT, PT, PT, UP2, 0x40, 0x0 ;  /* 0x000000000000781c */ /* 0x000fc40003f0e828 */
[C---:B-1----:R-:W-:Y:S01]  /*2540*/  HMMA.16816.F32 R16, R28.reuse, R64, RZ ;  /* 0x000000401c10723c */ /* 0x042fe200000018ff */
[----:B------:R-:W-:Y:S01]  /*2550*/  IMAD.IADD R200, R205, 0x1, R0 ;  /* 0x00000001cdc87824 */ /* 0x000fe200078e0200 */
[----:B------:R-:W-:Y:S01]  /*2560*/  LDSM.16.M88.4 R48, [R201+0xc100] ;  /* 0x00c10000c930783b */ /* 0x000fe20000000200 */
[----:B------:R-:W-:Y:S01]  /*2570*/  IMAD.IADD R192, R0, 0x1, R204 ;  /* 0x0000000100c07824 */ /* 0x000fe200078e02cc */
[----:B------:R-:W-:Y:S02]  /*2580*/  ISETP.GT.AND P1, PT, R210, 0x3f, PT ;  /* 0x0000003fd200780c */ /* 0x000fe40003f24270 */
[----:B------:R-:W-:Y:S02]  /*2590*/  LDSM.16.M88.4 R76, [R200+0x6900] ;  /* 0x00690000c84c783b */ /* 0x000fe40000000200 */
[C---:B------:R-:W-:Y:S02]  /*25a0*/  HMMA.16816.F32 R64, R28.reuse, R66, RZ ;  /* 0x000000421c40723c */ /* 0x040fe400000018ff */
[----:B------:R-:W-:Y:S04]  /*25b0*/  LDSM.16.M88.4 R72, [R200+0x7100] ;  /* 0x00710000c848783b */ /* 0x000fe80000000200 */
[----:B------:R-:W-:Y:S02]  /*25c0*/  LDSM.16.M88.4 R68, [R192+0x800] ;  /* 0x00080000c044783b */ /* 0x000fe40000000200 */
[----:B------:R-:W-:Y:S02]  /*25d0*/  HMMA.16816.F32 R28, R28, R34, RZ ;  /* 0x000000221c1c723c */ /* 0x000fe400000018ff */
[----:B--2---:R-:W1:Y:S04]  /*25e0*/  LDSM.16.M88.4 R8, [R200+0x6100] ;  /* 0x00610000c808783b */ /* 0x004e680000000200 */
[----:B------:R-:W-:Y:S02]  /*25f0*/  LDSM.16.M88.4 R32, [R199+0xc100] ;  /* 0x00c10000c720783b */ /* 0x000fe40000000200 */
[C---:B------:R-:W-:Y:S02]  /*2600*/  HMMA.16816.F32 R20, R12.reuse, R6, R20 ;  /* 0x000000060c14723c */ /* 0x040fe40000001814 */
[----:B---3--:R-:W2:Y:S04]  /*2610*/  LDSM.16.M88.4 R40, [R200+0x7900] ;  /* 0x00790000c828783b */ /* 0x008ea80000000200 */
[----:B------:R-:W3:Y:S02]  /*2620*/  LDSM.16.M88.4 R4, [R192] ;  /* 0x00000000c004783b */ /* 0x000ee40000000200 */
[C---:B-----5:R-:W-:Y:S02]  /*2630*/  HMMA.16816.F32 R16, R12.reuse, R80, R16 ;  /* 0x000000500c10723c */ /* 0x060fe40000001810 */
[----:B------:R-:W0:Y:S06]  /*2640*/  LDGDEPBAR ;  /* 0x00000000000079af */ /* 0x000e2c0000000000 */
[C---:B------:R-:W-:Y:S01]  /*2650*/  HMMA.16816.F32 R64, R12.reuse, R82, R64 ;  /* 0x000000520c40723c */ /* 0x040fe20000001840 */
[----:B------:R-:W-:Y:S07]  /*2660*/  LDSM.16.M88.4 R80, [R205+0x8900] ;  /* 0x00890000cd50783b */ /* 0x000fee0000000200 */
[C---:B------:R-:W-:Y:S08]  /*2670*/  HMMA.16816.F32 R60, R12.reuse, R44, R60 ;  /* 0x0000002c0c3c723c */ /* 0x040ff0000000183c */
[C---:B------:R-:W-:Y:S01]  /*2680*/  HMMA.16816.F32 R56, R12.reuse, R46, R56 ;  /* 0x0000002e0c38723c */ /* 0x040fe20000001838 */
[----:B------:R-:W4:Y:S07]  /*2690*/  LDSM.16.M88.4 R44, [R192+0x1000] ;  /* 0x00100000c02c783b */ /* 0x000f2e0000000200 */
[C---:B------:R-:W-:Y:S08]  /*26a0*/  HMMA.16816.F32 R52, R12.reuse, R36, R52 ;  /* 0x000000240c34723c */ /* 0x040ff00000001834 */
[----:B------:R-:W-:Y:S01]  /*26b0*/  HMMA.16816.F32 R28, R12, R38, R28 ;  /* 0x000000260c1c723c */ /* 0x000fe2000000181c */
[----:B------:R-:W5:Y:S04]  /*26c0*/  LDSM.16.M88.4 R36, [R192+0x1800] ;  /* 0x00180000c024783b */ /* 0x000f680000000200 */
[----:B------:R-:W-:Y:S03]  /*26d0*/  LDSM.16.M88.4 R12, [R206+0x10100] ;  /* 0x01010000ce0c783b */ /* 0x000fe60000000200 */
[C---:B-1----:R-:W-:Y:S08]  /*26e0*/  HMMA.16816.F32 R24, R48.reuse, R8, R24 ;  /* 0x000000083018723c */ /* 0x042ff00000001818 */
[C---:B------:R-:W-:Y:S01]  /*26f0*/  HMMA.16816.F32 R20, R48.reuse, R10, R20 ;  /* 0x0000000a3014723c */ /* 0x040fe20000001814 */
[----:B------:R-:W1:Y:S07]  /*2700*/  LDSM.16.M88.4 R8, [R205+0x8100] ;  /* 0x00810000cd08783b */ /* 0x000e6e0000000200 */
[C---:B------:R-:W-:Y:S08]  /*2710*/  HMMA.16816.F32 R16, R48.reuse, R76, R16 ;  /* 0x0000004c3010723c */ /* 0x040ff00000001810 */
[C---:B------:R-:W-:Y:S01]  /*2720*/  HMMA.16816.F32 R64, R48.reuse, R78, R64 ;  /* 0x0000004e3040723c */ /* 0x040fe20000001840 */
[----:B------:R-:W1:Y:S07]  /*2730*/  LDSM.16.M88.4 R76, [R205+0x9100] ;  /* 0x00910000cd4c783b */ /* 0x000e6e0000000200 */
[C---:B------:R-:W-:Y:S08]  /*2740*/  HMMA.16816.F32 R60, R48.reuse, R72, R60 ;  /* 0x00000048303c723c */ /* 0x040ff0000000183c */
[C---:B------:R-:W-:Y:S01]  /*2750*/  HMMA.16816.F32 R56, R48.reuse, R74, R56 ;  /* 0x0000004a3038723c */ /* 0x040fe20000001838 */
[----:B------:R-:W-:Y:S07]  /*2760*/  LDSM.16.M88.4 R72, [R204+0x2800] ;  /* 0x00280000cc48783b */ /* 0x000fee0000000200 */
[C---:B--2---:R-:W-:Y:S08]  /*2770*/  HMMA.16816.F32 R52, R48.reuse, R40, R52 ;  /* 0x000000283034723c */ /* 0x044ff00000001834 */
[----:B------:R-:W-:Y:S01]  /*2780*/  HMMA.16816.F32 R48, R48, R42, R28 ;  /* 0x0000002a3030723c */ /* 0x000fe2000000181c */
[----:B------:R-:W2:Y:S04]  /*2790*/  LDSM.16.M88.4 R28, [R205+0x9900] ;  /* 0x00990000cd1c783b */ /* 0x000ea80000000200 */
[----:B------:R-:W-:Y:S03]  /*27a0*/  LDSM.16.M88.4 R40, [R202+0x10100] ;  /* 0x01010000ca28783b */ /* 0x000fe60000000200 */
[C---:B---3--:R-:W-:Y:S08]  /*27b0*/  HMMA.16816.F32 R24, R32.reuse, R4, R24 ;  /* 0x000000042018723c */ /* 0x048ff00000001818 */
[C---:B------:R-:W-:Y:S01]  /*27c0*/  HMMA.16816.F32 R20, R32.reuse, R6, R20 ;  /* 0x000000062014723c */ /* 0x040fe20000001814 */
[----:B------:R-:W3:Y:S07]  /*27d0*/  LDSM.16.M88.4 R4, [R204+0x2000] ;  /* 0x00200000cc04783b */ /* 0x000eee0000000200 */
[C---:B------:R-:W-:Y:S08]  /*27e0*/  HMMA.16816.F32 R16, R32.reuse, R68, R16 ;  /* 0x000000442010723c */ /* 0x040ff00000001810 */
[C---:B------:R-:W-:Y:S01]  /*27f0*/  HMMA.16816.F32 R64, R32.reuse, R70, R64 ;  /* 0x000000462040723c */ /* 0x040fe20000001840 */
[----:B------:R-:W2:Y:S07]  /*2800*/  LDSM.16.M88.4 R68, [R204+0x3000] ;  /* 0x00300000cc44783b */ /* 0x000eae0000000200 */
[C---:B----4-:R-:W-:Y:S08]  /*2810*/  HMMA.16816.F32 R60, R32.reuse, R44, R60 ;  /* 0x0000002c203c723c */ /* 0x050ff0000000183c */
[C---:B------:R-:W-:Y:S01]  /*2820*/  HMMA.16816.F32 R56, R32.reuse, R46, R56 ;  /* 0x0000002e2038723c */ /* 0x040fe20000001838 */
[----:B------:R-:W4:Y:S07]  /*2830*/  LDSM.16.M88.4 R44, [R204+0x3800] ;  /* 0x00380000cc2c783b */ /* 0x000f2e0000000200 */
[C---:B-----5:R-:W-:Y:S08]  /*2840*/  HMMA.16816.F32 R52, R32.reuse, R36, R52 ;  /* 0x000000242034723c */ /* 0x060ff00000001834 */
[----:B------:R-:W-:Y:S01]  /*2850*/  HMMA.16816.F32 R48, R32, R38, R48 ;  /* 0x000000262030723c */ /* 0x000fe20000001830 */
[----:B------:R-:W-:Y:S04]  /*2860*/  LDSM.16.M88.4 R36, [R200+0x8100] ;  /* 0x00810000c824783b */ /* 0x000fe80000000200 */
[----:B------:R-:W-:Y:S03]  /*2870*/  LDSM.16.M88.4 R32, [R200+0x8900] ;  /* 0x00890000c820783b */ /* 0x000fe60000000200 */
[C---:B-1----:R-:W-:Y:S08]  /*2880*/  HMMA.16816.F32 R24, R12.reuse, R8, R24 ;  /* 0x000000080c18723c */ /* 0x042ff00000001818 */
[C---:B------:R-:W-:Y:S01]  /*2890*/  HMMA.16816.F32 R20, R12.reuse, R10, R20 ;  /* 0x0000000a0c14723c */ /* 0x040fe20000001814 */
[----:B------:R-:W1:Y:S07]  /*28a0*/  LDSM.16.M88.4 R8, [R201+0x10100] ;  /* 0x01010000c908783b */ /* 0x000e6e0000000200 */
[C---:B------:R-:W-:Y:S08]  /*28b0*/  HMMA.16816.F32 R16, R12.reuse, R80, R16 ;  /* 0x000000500c10723c */ /* 0x040ff00000001810 */
[C---:B------:R-:W-:Y:S01]  /*28c0*/  HMMA.16816.F32 R64, R12.reuse, R82, R64 ;  /* 0x000000520c40723c */ /* 0x040fe20000001840 */
[----:B------:R-:W-:Y:S07]  /*28d0*/  LDSM.16.M88.4 R80, [R192+0x2800] ;  /* 0x00280000c050783b */ /* 0x000fee0000000200 */
[C---:B------:R-:W-:Y:S08]  /*28e0*/  HMMA.16816.F32 R60, R12.reuse, R76, R60 ;  /* 0x0000004c0c3c723c */ /* 0x040ff0000000183c */
[C---:B------:R-:W-:Y:S01]  /*28f0*/  HMMA.16816.F32 R56, R12.reuse, R78, R56 ;  /* 0x0000004e0c38723c */ /* 0x040fe20000001838 */
[----:B------:R-:W-:Y:S07]  /*2900*/  LDSM.16.M88.4 R76, [R199+0x10100] ;  /* 0x01010000c74c783b */ /* 0x000fee0000000200 */
[C---:B--2---:R-:W-:Y:S08]  /*2910*/  HMMA.16816.F32 R52, R12.reuse, R28, R52 ;  /* 0x0000001c0c34723c */ /* 0x044ff00000001834 */
[----:B------:R-:W-:Y:S01]  /*2920*/  HMMA.16816.F32 R48, R12, R30, R48 ;  /* 0x0000001e0c30723c */ /* 0x000fe20000001830 */
[----:B------:R-:W2:Y:S04]  /*2930*/  LDSM.16.M88.4 R28, [R200+0x9100] ;  /* 0x00910000c81c783b */ /* 0x000ea80000000200 */
[----:B------:R-:W5:Y:S03]  /*2940*/  LDSM.16.M88.4 R12, [R200+0x9900] ;  /* 0x00990000c80c783b */ /* 0x000f660000000200 */
[C---:B---3--:R-:W-:Y:S08]  /*2950*/  HMMA.16816.F32 R24, R40.reuse, R4, R24 ;  /* 0x000000042818723c */ /* 0x048ff00000001818 */
[C---:B------:R-:W-:Y:S01]  /*2960*/  HMMA.16816.F32 R20, R40.reuse, R6, R20 ;  /* 0x000000062814723c */ /* 0x040fe20000001814 */
[----:B------:R-:W3:Y:S07]  /*2970*/  LDSM.16.M88.4 R4, [R192+0x2000] ;  /* 0x00200000c004783b */ /* 0x000eee0000000200 */
[C---:B------:R-:W-:Y:S08]  /*2980*/  HMMA.16816.F32 R16, R40.reuse, R72, R16 ;  /* 0x000000482810723c */ /* 0x040ff00000001810 */
[C---:B------:R-:W-:Y:S01]  /*2990*/  HMMA.16816.F32 R64, R40.reuse, R74, R64 ;  /* 0x0000004a2840723c */ /* 0x040fe20000001840 */
[----:B------:R-:W2:Y:S07]  /*29a0*/  LDSM.16.M88.4 R72, [R192+0x3000] ;  /* 0x00300000c048783b */ /* 0x000eae0000000200 */
[C---:B------:R-:W-:Y:S08]  /*29b0*/  HMMA.16816.F32 R60, R40.reuse, R68, R60 ;  /* 0x00000044283c723c */ /* 0x040ff0000000183c */
[C---:B------:R-:W-:Y:S01]  /*29c0*/  HMMA.16816.F32 R56, R40.reuse, R70, R56 ;  /* 0x000000462838723c */ /* 0x040fe20000001838 */
[----:B------:R-:W2:Y:S07]  /*29d0*/  LDSM.16.M88.4 R68, [R192+0x3800] ;  /* 0x00380000c044783b */ /* 0x000eae0000000200 */
[C---:B----4-:R-:W-:Y:S08]  /*29e0*/  HMMA.16816.F32 R52, R40.reuse, R44, R52 ;  /* 0x0000002c2834723c */ /* 0x050ff00000001834 */
[----:B------:R-:W-:Y:S01]  /*29f0*/  HMMA.16816.F32 R48, R40, R46, R48 ;  /* 0x0000002e2830723c */ /* 0x000fe20000001830 */
[----:B------:R-:W-:Y:S04]  /*2a00*/  LDSM.16.M88.4 R44, [R206+0x14100] ;  /* 0x01410000ce2c783b */ /* 0x000fe80000000200 */
[----:B------:R-:W4:Y:S03]  /*2a10*/  LDSM.16.M88.4 R40, [R205+0xa100] ;  /* 0x00a10000cd28783b */ /* 0x000f260000000200 */
[C---:B-1----:R-:W-:Y:S08]  /*2a20*/  HMMA.16816.F32 R24, R8.reuse, R36, R24 ;  /* 0x000000240818723c */ /* 0x042ff00000001818 */
[C---:B------:R-:W-:Y:S01]  /*2a30*/  HMMA.16816.F32 R20, R8.reuse, R38, R20 ;  /* 0x000000260814723c */ /* 0x040fe20000001814 */
[----:B------:R-:W1:Y:S07]  /*2a40*/  LDSM.16.M88.4 R36, [R205+0xa900] ;  /* 0x00a90000cd24783b */ /* 0x000e6e0000000200 */
[C---:B------:R-:W-:Y:S08]  /*2a50*/  HMMA.16816.F32 R16, R8.reuse, R32, R16 ;  /* 0x000000200810723c */ /* 0x040ff00000001810 */
[C---:B------:R-:W-:Y:S01]  /*2a60*/  HMMA.16816.F32 R64, R8.reuse, R34, R64 ;  /* 0x000000220840723c */ /* 0x040fe20000001840 */
[----:B------:R-:W1:Y:S07]  /*2a70*/  LDSM.16.M88.4 R32, [R205+0xb100] ;  /* 0x00b10000cd20783b */ /* 0x000e6e0000000200 */
[C---:B--2---:R-:W-:Y:S08]  /*2a80*/  HMMA.16816.F32 R60, R8.reuse, R28, R60 ;  /* 0x0000001c083c723c */ /* 0x044ff0000000183c */
[C---:B------:R-:W-:Y:S01]  /*2a90*/  HMMA.16816.F32 R56, R8.reuse, R30, R56 ;  /* 0x0000001e0838723c */ /* 0x040fe20000001838 */
[----:B------:R-:W2:Y:S07]  /*2aa0*/  LDSM.16.M88.4 R28, [R205+0xb900] ;  /* 0x00b90000cd1c783b */ /* 0x000eae0000000200 */
[C---:B-----5:R-:W-:Y:S08]  /*2ab0*/  HMMA.16816.F32 R52, R8.reuse, R12, R52 ;  /* 0x0000000c0834723c */ /* 0x060ff00000001834 */
[----:B------:R-:W-:Y:S01]  /*2ac0*/  HMMA.16816.F32 R48, R8, R14, R48 ;  /* 0x0000000e0830723c */ /* 0x000fe20000001830 */
[----:B------:R-:W-:Y:S04]  /*2ad0*/  LDSM.16.M88.4 R12, [R202+0x14100] ;  /* 0x01410000ca0c783b */ /* 0x000fe80000000200 */
[----:B------:R-:W5:Y:S03]  /*2ae0*/  LDSM.16.M88.4 R8, [R204+0x4000] ;  /* 0x00400000cc08783b */ /* 0x000f660000000200 */
[C---:B---3--:R-:W-:Y:S08]  /*2af0*/  HMMA.16816.F32 R24, R76.reuse, R4, R24 ;  /* 0x000000044c18723c */ /* 0x048ff00000001818 */
[C---:B------:R-:W-:Y:S01]  /*2b00*/  HMMA.16816.F32 R20, R76.reuse, R6, R20 ;  /* 0x000000064c14723c */ /* 0x040fe20000001814 */
[----:B------:R-:W3:Y:S07]  /*2b10*/  LDSM.16.M88.4 R4, [R204+0x4800] ;  /* 0x00480000cc04783b */ /* 0x000eee0000000200 */
[C---:B------:R-:W-:Y:S08]  /*2b20*/  HMMA.16816.F32 R16, R76.reuse, R80, R16 ;  /* 0x000000504c10723c */ /* 0x040ff00000001810 */
[C---:B------:R-:W-:Y:S08]  /*2b30*/  HMMA.16816.F32 R64, R76.reuse, R82, R64 ;  /* 0x000000524c40723c */ /* 0x040ff00000001840 */
[C---:B------:R-:W-:Y:S08]  /*2b40*/  HMMA.16816.F32 R60, R76.reuse, R72, R60 ;  /* 0x000000484c3c723c */ /* 0x040ff0000000183c */
[C---:B------:R-:W-:Y:S08]  /*2b50*/  HMMA.16816.F32 R56, R76.reuse, R74, R56 ;  /* 0x0000004a4c38723c */ /* 0x040ff00000001838 */
[C---:B------:R-:W-:Y:S08]  /*2b60*/  HMMA.16816.F32 R52, R76.reuse, R68, R52 ;  /* 0x000000444c34723c */ /* 0x040ff00000001834 */
[----:B------:R-:W-:Y:S01]  /*2b70*/  HMMA.16816.F32 R48, R76, R70, R48 ;  /* 0x000000464c30723c */ /* 0x000fe20000001830 */
[----:B------:R-:W2:Y:S07]  /*2b80*/  LDSM.16.M88.4 R68, [R204+0x5000] ;  /* 0x00500000cc44783b */ /* 0x000eae0000000200 */
[C---:B----4-:R-:W-:Y:S08]  /*2b90*/  HMMA.16816.F32 R24, R44.reuse, R40, R24 ;  /* 0x000000282c18723c */ /* 0x050ff00000001818 */
[C---:B------:R-:W-:Y:S01]  /*2ba0*/  HMMA.16816.F32 R20, R44.reuse, R42, R20 ;  /* 0x0000002a2c14723c */ /* 0x040fe20000001814 */
[----:B------:R-:W4:Y:S07]  /*2bb0*/  LDSM.16.M88.4 R40, [R204+0x5800] ;  /* 0x00580000cc28783b */ /* 0x000f2e0000000200 */
[C---:B-1----:R-:W-:Y:S08]  /*2bc0*/  HMMA.16816.F32 R16, R44.reuse, R36, R16 ;  /* 0x000000242c10723c */ /* 0x042ff00000001810 */
[C---:B------:R-:W-:Y:S01]  /*2bd0*/  HMMA.16816.F32 R64, R44.reuse, R38, R64 ;  /* 0x000000262c40723c */ /* 0x040fe20000001840 */
[----:B------:R-:W-:Y:S07]  /*2be0*/  LDSM.16.M88.4 R36, [R200+0xb100] ;  /* 0x00b10000c824783b */ /* 0x000fee0000000200 */
[C---:B------:R-:W-:Y:S08]  /*2bf0*/  HMMA.16816.F32 R60, R44.reuse, R32, R60 ;  /* 0x000000202c3c723c */ /* 0x040ff0000000183c */
[C---:B------:R-:W-:Y:S01]  /*2c00*/  HMMA.16816.F32 R56, R44.reuse, R34, R56 ;  /* 0x000000222c38723c */ /* 0x040fe20000001838 */
[----:B------:R-:W-:Y:S07]  /*2c10*/  LDSM.16.M88.4 R32, [R200+0xb900] ;  /* 0x00b90000c820783b */ /* 0x000fee0000000200 */
[C---:B--2---:R-:W-:Y:S08]  /*2c20*/  HMMA.16816.F32 R52, R44.reuse, R28, R52 ;  /* 0x0000001c2c34723c */ /* 0x044ff00000001834 */
[----:B------:R-:W-:Y:S01]  /*2c30*/  HMMA.16816.F32 R48, R44, R30, R48 ;  /* 0x0000001e2c30723c */ /* 0x000fe20000001830 */
[----:B------:R-:W-:Y:S04]  /*2c40*/  LDSM.16.M88.4 R28, [R201+0x14100] ;  /* 0x01410000c91c783b */ /* 0x000fe80000000200 */
[----:B------:R-:W-:Y:S03]  /*2c50*/  LDSM.16.M88.4 R44, [R199+0x14100] ;  /* 0x01410000c72c783b */ /* 0x000fe60000000200 */
[C---:B-----5:R-:W-:Y:S08]  /*2c60*/  HMMA.16816.F32 R24, R12.reuse, R8, R24 ;  /* 0x000000080c18723c */ /* 0x060ff00000001818 */
[C---:B------:R-:W-:Y:S01]  /*2c70*/  HMMA.16816.F32 R20, R12.reuse, R10, R20 ;  /* 0x0000000a0c14723c */ /* 0x040fe20000001814 */
[----:B------:R-:W1:Y:S07]  /*2c80*/  LDSM.16.M88.4 R8, [R200+0xa100] ;  /* 0x00a10000c808783b */ /* 0x000e6e0000000200 */
[C---:B---3--:R-:W-:Y:S08]  /*2c90*/  HMMA.16816.F32 R16, R12.reuse, R4, R16 ;  /* 0x000000040c10723c */ /* 0x048ff00000001810 */
[C---:B------:R-:W-:Y:S01]  /*2ca0*/  HMMA.16816.F32 R64, R12.reuse, R6, R64 ;  /* 0x000000060c40723c */ /* 0x040fe20000001840 */
[----:B------:R-:W2:Y:S07]  /*2cb0*/  LDSM.16.M88.4 R4, [R200+0xa900] ;  /* 0x00a90000c804783b */ /* 0x000eae0000000200 */
[C---:B------:R-:W-:Y:S08]  /*2cc0*/  HMMA.16816.F32 R60, R12.reuse, R68, R60 ;  /* 0x000000440c3c723c */ /* 0x040ff0000000183c */
[C---:B------:R-:W-:Y:S08]  /*2cd0*/  HMMA.16816.F32 R56, R12.reuse, R70, R56 ;  /* 0x000000460c38723c */ /* 0x040ff00000001838 */
[----:B----4-:R-:W-:Y:S01]  /*2ce0*/  HMMA.16816.F32 R68, R12, R40, R52 ;  /* 0x000000280c44723c */ /* 0x010fe20000001834 */
[----:B------:R-:W3:Y:S07]  /*2cf0*/  LDSM.16.M88.4 R52, [R192+0x4000] ;  /* 0x00400000c034783b */ /* 0x000eee0000000200 */
[----:B-1----:R-:W-:Y:S08]  /*2d00*/  HMMA.16816.F32 R24, R28, R8, R24 ;  /* 0x000000081c18723c */ /* 0x002ff00000001818 */
[----:B------:R-:W-:Y:S01]  /*2d10*/  HMMA.16816.F32 R48, R12, R42, R48 ;  /* 0x0000002a0c30723c */ /* 0x000fe20000001830 */
[----:B------:R-:W1:Y:S04]  /*2d20*/  LDSM.16.M88.4 R12, [R192+0x4800] ;  /* 0x00480000c00c783b */ /* 0x000e680000000200 */
[----:B------:R-:W-:Y:S03]  /*2d30*/  LDSM.16.M88.4 R40, [R192+0x5000] ;  /* 0x00500000c028783b */ /* 0x000fe60000000200 */
[----:B------:R-:W-:Y:S01]  /*2d40*/  HMMA.16816.F32 R20, R28, R10, R20 ;  /* 0x0000000a1c14723c */ /* 0x000fe20000001814 */
[----:B------:R-:W4:Y:S01]  /*2d50*/  LDSM.16.M88.4 R8, [R192+0x5800] ;  /* 0x00580000c008783b */ /* 0x000f220000000200 */
[----:B------:R-:W-:-:S06]  /*2d60*/  DEPBAR.LE SB0, 0x0 ;  /* 0x000080000000791a */ /* 0x000fcc0000000000 */
[C---:B--2---:R-:W-:Y:S07]  /*2d70*/  HMMA.16816.F32 R16, R28.reuse, R4, R16 ;  /* 0x000000041c10723c */ /* 0x044fee0000001810 */
[----:B------:R-:W-:Y:S01]  /*2d80*/  LOP3.LUT R4, R89, R90, RZ, 0xfc, !PT ;  /* 0x0000005a59047212 */ /* 0x000fe200078efcff */
[----:B------:R-:W-:Y:S08]  /*2d90*/  HMMA.16816.F32 R68, R28, R32, R68 ;  /* 0x000000201c44723c */ /* 0x000ff00000001844 */
[----:B---3--:R-:W-:Y:S08]  /*2da0*/  HMMA.16816.F32 R24, R44, R52, R24 ;  /* 0x000000342c18723c */ /* 0x008ff00000001818 */
[C---:B------:R-:W-:Y:S08]  /*2db0*/  HMMA.16816.F32 R64, R28.reuse, R6, R64 ;  /* 0x000000061c40723c */ /* 0x040ff00000001840 */
[C---:B------:R-:W-:Y:S08]  /*2dc0*/  HMMA.16816.F32 R60, R28.reuse, R36, R60 ;  /* 0x000000241c3c723c */ /* 0x040ff0000000183c */
[----:B------:R-:W-:Y:S01]  /*2dd0*/  HMMA.16816.F32 R56, R28, R38, R56 ;  /* 0x000000261c38723c */ /* 0x000fe20000001838 */
[----:B------:R-:W-:-:S06]  /*2de0*/  FMUL.FTZ R0, R26, c[0x0][0x320] ;  /* 0x0000c8001a007a20 */ /* 0x000fcc0000410000 */
[----:B------:R-:W2:Y:S01]  /*2df0*/  MUFU.TANH R0, R0 ;  /* 0x0000000000007308 */ /* 0x000ea20000002400 */
[----:B------:R-:W-:Y:S08]  /*2e00*/  HMMA.16816.F32 R48, R28, R34, R48 ;  /* 0x000000221c30723c */ /* 0x000ff00000001830 */
[C---:B-1----:R-:W-:Y:S07]  /*2e10*/  HMMA.16816.F32 R16, R44.reuse, R12, R16 ;  /* 0x0000000c2c10723c */ /* 0x042fee0000001810 */
[----:B------:R-:W-:Y:S01]  /*2e20*/  FMUL.FTZ R13, R24, c[0x0][0x320] ;  /* 0x0000c800180d7a20 */ /* 0x000fe20000410000 */
[C---:B----4-:R-:W-:Y:S05]  /*2e30*/  HMMA.16816.F32 R68, R44.reuse, R8, R68 ;  /* 0x000000082c44723c */ /* 0x050fea0000001844 */
[----:B------:R-:W1:Y:S02]  /*2e40*/  MUFU.TANH R13, R13 ;  /* 0x0000000d000d7308 */ /* 0x000e640000002400 */
[----:B------:R-:W-:Y:S01]  /*2e50*/  FMUL.FTZ R8, R25, c[0x0][0x320] ;  /* 0x0000c80019087a20 */ /* 0x000fe20000410000 */
[C---:B------:R-:W-:Y:S05]  /*2e60*/  HMMA.16816.F32 R20, R44.reuse, R54, R20 ;  /* 0x000000362c14723c */ /* 0x040fea0000001814 */
[----:B------:R-:W3:Y:S03]  /*2e70*/  MUFU.TANH R8, R8 ;  /* 0x0000000800087308 */ /* 0x000ee60000002400 */
[C---:B------:R-:W-:Y:S08]  /*2e80*/  HMMA.16816.F32 R64, R44.reuse, R14, R64 ;  /* 0x0000000e2c40723c */ /* 0x040ff00000001840 */
[C---:B------:R-:W-:Y:S08]  /*2e90*/  HMMA.16816.F32 R60, R44.reuse, R40, R60 ;  /* 0x000000282c3c723c */ /* 0x040ff0000000183c */
[C---:B------:R-:W-:Y:S08]  /*2ea0*/  HMMA.16816.F32 R56, R44.reuse, R42, R56 ;  /* 0x0000002a2c38723c */ /* 0x040ff00000001838 */
[----:B------:R-:W-:Y:S01]  /*2eb0*/  HMMA.16816.F32 R48, R44, R10, R48 ;  /* 0x0000000a2c30723c */ /* 0x000fe20000001830 */
[----:B------:R-:W-:Y:S06]  /*2ec0*/  BAR.SYNC.DEFER_BLOCKING 0x0 ;  /* 0x0000000000007b1d */ /* 0x000fec0000010000 */
[----:B------:R-:W-:Y:S05]  /*2ed0*/  @P0 BRA `(.L_x_395) ;  /* 0x0000041000000947 */ /* 0x000fea0003800000 */
[----:B-123--:R-:W-:Y:S01]  /*2ee0*/  IADD3 R209, R210, UR12, R85 ;  /* 0x0000000cd2d17c10 */ /* 0x00efe2000fffe055 */
[----:B------:R-:W-:-:S03]  /*2ef0*/  IMAD.MOV.U32 R208, RZ, RZ, RZ ;  /* 0x000000ffffd07224 */ /* 0x000fc600078e00ff */
[----:B------:R-:W-:-:S05]  /*2f00*/  IADD3 R209, R209, -0x40, RZ ;  /* 0xffffffc0d1d17810 */ /* 0x000fca0007ffe0ff */
        /* <DEDUP_REMOVED lines=9> */
[----:B------:R-:W-:Y:S02]  /*2fa0*/  IADD3 R14, -R221, 0x10, RZ ;  /* 0x00000010dd0e7810 */ /* 0x000fe40007ffe1ff */
[----:B------:R-:W-:Y:S01]  /*2fb0*/  SHF.L.U64.HI R9, R217, 0x1, R220 ;  /* 0x00000001d9097819 */ /* 0x000fe200000102dc */
[----:B------:R-:W-:Y:S01]  /*2fc0*/  IMAD R209, R10, c[0x0][0x2b8], R209 ;  /* 0x0000ae000ad17a24 */ /* 0x000fe200078e02d1 */
[----:B------:R-:W-:-:S03]  /*2fd0*/  LOP3.LUT R14, R14, 0xf, RZ, 0xc0, !PT ;  /* 0x0000000f0e0e7812 */ /* 0x000fc600078ec0ff */
[----:B------:R-:W-:Y:S01]  /*2fe0*/  IMAD.WIDE.U32 R10, R209, c[0x0][0x1e0], RZ ;  /* 0x00007800d10a7a25 */ /* 0x000fe200078e00ff */
[----:B------:R-:W-:-:S05]  /*2ff0*/  SHF.R.S32.HI R12, RZ, 0x1f, R209 ;  /* 0x0000001fff0c7819 */ /* 0x000fca00000114d1 */
[----:B------:R-:W-:-:S04]  /*3000*/  IMAD R12, R12, c[0x0][0x1e0], RZ ;  /* 0x000078000c0c7a24 */ /* 0x000fc800078e02ff */
[----:B------:R-:W-:Y:S01]  /*3010*/  IMAD R5, R209, c[0x0][0x1e4], R12 ;  /* 0x00007900d1057a24 */ /* 0x000fe200078e020c */
[----:B------:R-:W-:-:S03]  /*3020*/  SHF.L.U64.HI R12, R218, 0x1, R133 ;  /* 0x00000001da0c7819 */ /* 0x000fc60000010285 */
        /* <DEDUP_REMOVED lines=15> */
[----:B------:R-:W1:Y:S01]  /*3120*/  SHFL.IDX PT, R24, R5, 0x1, 0x181f ;  /* 0x00381f0005187f89 */ /* 0x000e6200000e0000 */
[----:B------:R-:W-:Y:S01]  /*3130*/  IMAD.SHL.U32 R7, R217, 0x2, RZ ;  /* 0x00000002d9077824 */ /* 0x000fe200078e00ff */
[----:B------:R-:W-:Y:S02]  /*3140*/  LOP3.LUT R28, R28, 0xf, RZ, 0xc0, !PT ;  /* 0x0000000f1c1c7812 */ /* 0x000fe400078ec0ff */
[----:B------:R-:W2:Y:S04]  /*3150*/  SHFL.IDX PT, R15, R32, 0x1, 0x181f ;  /* 0x00381f00200f7f89 */ /* 0x000ea800000e0000 */
[----:B------:R3:W4:Y:S04]  /*3160*/  SHFL.IDX PT, R26, R5, RZ, 0x181f ;  /* 0x00181fff051a7589 */ /* 0x00072800000e0000 */
[----:B------:R5:W4:Y:S01]  /*3170*/  SHFL.IDX PT, R25, R32, RZ, 0x181f ;  /* 0x00181fff20197589 */ /* 0x000b2200000e0000 */
[----:B-1----:R-:W-:-:S04]  /*3180*/  IADD3 R30, P6, P0, R30, R24, R11 ;  /* 0x000000181e1e7210 */ /* 0x002fc800078de00b */
[----:B--2---:R-:W-:Y:S02]  /*3190*/  IADD3.X R31, RZ, R15, R12, P6, P0 ;  /* 0x0000000fff1f7210 */ /* 0x004fe400037e040c */
[----:B------:R-:W-:Y:S01]  /*31a0*/  IADD3 R28, P6, P0, R28, R24, R7 ;  /* 0x000000181c1c7210 */ /* 0x000fe200078de007 */
[----:B---3--:R-:W-:-:S03]  /*31b0*/  IMAD.SHL.U32 R5, R216, 0x2, RZ ;  /* 0x00000002d8057824 */ /* 0x008fc600078e00ff */
[----:B------:R-:W-:Y:S02]  /*31c0*/  IADD3.X R29, RZ, R15, R9, P6, P0 ;  /* 0x0000000fff1d7210 */ /* 0x000fe400037e0409 */
[----:B-----5:R-:W-:Y:S02]  /*31d0*/  IADD3 R32, P6, P0, R14, R24, R5 ;  /* 0x000000180e207210 */ /* 0x020fe400078de005 */
[----:B------:R-:W-:-:S04]  /*31e0*/  SHF.L.U64.HI R14, R216, 0x1, R219 ;  /* 0x00000001d80e7819 */ /* 0x000fc800000102db */
[----:B------:R-:W-:Y:S02]  /*31f0*/  IADD3.X R33, RZ, R15, R14, P6, P0 ;  /* 0x0000000fff217210 */ /* 0x000fe400037e040e */
[C---:B----4-:R-:W-:Y:S02]  /*3200*/  IADD3 R34, P6, R26.reuse, R11, RZ ;  /* 0x0000000b1a227210 */ /* 0x050fe40007fde0ff */
[----:B------:R-:W-:-:S03]  /*3210*/  IADD3 R36, P0, R26, R7, RZ ;  /* 0x000000071a247210 */ /* 0x000fc60007f1e0ff */
[C---:B------:R-:W-:Y:S01]  /*3220*/  IMAD.X R35, R25.reuse, 0x1, R12, P6 ;  /* 0x0000000119237824 */ /* 0x040fe200030e060c */
        /* <DEDUP_REMOVED lines=12> */
.L_x_395:
[----:B-123--:R-:W-:Y:S01]  /*32f0*/  FMUL.FTZ R9, R17, c[0x0][0x320] ;  /* 0x0000c80011097a20 */ /* 0x00efe20000410000 */
[----:B------:R-:W-:Y:S01]  /*3300*/  LOP3.LUT R17, R88, 0xffffffe0, RZ, 0xc0, !PT ;  /* 0xffffffe058117812 */ /* 0x000fe200078ec0ff */
[----:B------:R-:W-:Y:S01]  /*3310*/  UIADD3 UR4, UR10, 0x1, -UR11 ;  /* 0x000000010a047890 */ /* 0x000fe2000fffe80b */
[----:B------:R-:W-:Y:S01]  /*3320*/  LEA.HI R87, R87, R84, RZ, 0x2 ;  /* 0x0000005457577211 */ /* 0x000fe200078f10ff */
[----:B------:R-:W-:Y:S01]  /*3330*/  FMUL.FTZ R24, R21, c[0x0][0x320] ;  /* 0x0000c80015187a20 */ /* 0x000fe20000410000 */
[----:B------:R-:W-:Y:S01]  /*3340*/  SHF.R.S32.HI R15, RZ, 0x1f, R86 ;  /* 0x0000001fff0f7819 */ /* 0x000fe20000011456 */
[----:B------:R-:W-:Y:S01]  /*3350*/  IMAD.IADD R10, R84, 0x1, -R17 ;  /* 0x00000001540a7824 */ /* 0x000fe200078e0a11 */
[----:B------:R-:W-:Y:S01]  /*3360*/  LOP3.LUT R87, R87, 0xfffffffc, RZ, 0xc0, !PT ;  /* 0xfffffffc57577812 */ /* 0x000fe200078ec0ff */
[----:B------:R-:W-:Y:S01]  /*3370*/  IMAD.U32 R21, RZ, RZ, UR4 ;  /* 0x00000004ff157e24 */ /* 0x000fe2000f8e00ff */
[----:B------:R-:W-:Y:S01]  /*3380*/  LEA.HI R15, R15, R86, RZ, 0x3 ;  /* 0x000000560f0f7211 */ /* 0x000fe200078f18ff */
[----:B------:R-:W-:Y:S01]  /*3390*/  FMUL.FTZ R11, R16, c[0x0][0x320] ;  /* 0x0000c800100b7a20 */ /* 0x000fe20000410000 */
[----:B------:R-:W-:Y:S01]  /*33a0*/  SHF.R.S32.HI R17, RZ, 0x1f, R10 ;  /* 0x0000001fff117819 */ /* 0x000fe2000001140a */
[----:B------:R-:W-:Y:S01]  /*33b0*/  IMAD.IADD R87, R84, 0x1, -R87 ;  /* 0x0000000154577824 */ /* 0x000fe200078e0a57 */
[----:B------:R-:W-:Y:S01]  /*33c0*/  LOP3.LUT R15, R15, 0xffffff8, RZ, 0xc0, !PT ;  /* 0x0ffffff80f0f7812 */ /* 0x000fe200078ec0ff */
[----:B------:R-:W-:Y:S01]  /*33d0*/  FMUL.FTZ R7, R64, c[0x0][0x320] ;  /* 0x0000c80040077a20 */ /* 0x000fe20000410000 */
[----:B------:R-:W-:Y:S01]  /*33e0*/  LEA.HI R12, R17, R10, RZ, 0x2 ;  /* 0x0000000a110c7211 */ /* 0x000fe200078f10ff */
[----:B------:R-:W-:Y:S01]  /*33f0*/  FMUL.FTZ R5, R65, c[0x0][0x320] ;  /* 0x0000c80041057a20 */ /* 0x000fe20000410000 */
[----:B------:R-:W-:Y:S01]  /*3400*/  LEA.HI R6, R87, R87, RZ, 0x1 ;  /* 0x0000005757067211 */ /* 0x000fe200078f08ff */
[----:B------:R-:W-:Y:S01]  /*3410*/  IMAD.IADD R15, R86, 0x1, -R15 ;  /* 0x00000001560f7824 */ /* 0x000fe200078e0a0f */
[----:B------:R-:W-:Y:S01]  /*3420*/  LEA.HI.SX32 R14, R12, UR24, 0x1e ;  /* 0x000000180c0e7c11 */ /* 0x000fe2000f8ff2ff */
[----:B------:R-:W-:Y:S01]  /*3430*/  FMUL.FTZ R60, R60, c[0x0][0x320] ;  /* 0x0000c8003c3c7a20 */ /* 0x000fe20000410000 */
[----:B------:R-:W-:Y:S01]  /*3440*/  LOP3.LUT R6, R6, 0x1ffffffe, RZ, 0xc0, !PT ;  /* 0x1ffffffe06067812 */ /* 0x000fe200078ec0ff */
[----:B------:R-:W-:Y:S01]  /*3450*/  FMUL.FTZ R61, R61, c[0x0][0x320] ;  /* 0x0000c8003d3d7a20 */ /* 0x000fe20000410000 */
[----:B------:R-:W-:Y:S01]  /*3460*/  PLOP3.LUT P6, PT, PT, PT, UP1, 0x80, 0x0 ;  /* 0x000000000000781c */ /* 0x000fe20003fcf018 */
[----:B------:R-:W-:Y:S01]  /*3470*/  FMUL.FTZ R56, R56, c[0x0][0x320] ;  /* 0x0000c80038387a20 */ /* 0x000fe20000410000 */
[----:B------:R-:W-:Y:S01]  /*3480*/  LEA R14, R15, R14, 0x4 ;  /* 0x0000000e0f0e7211 */ /* 0x000fe200078e20ff */
[----:B------:R-:W-:Y:S01]  /*3490*/  IMAD.IADD R211, R87, 0x1, -R6 ;  /* 0x0000000157d37824 */ /* 0x000fe200078e0a06 */
[----:B------:R-:W-:Y:S01]  /*34a0*/  PLOP3.LUT P0, PT, PT, PT, UP1, 0x80, 0x0 ;  /* 0x000000000000781c */ /* 0x000fe20003f0f018 */
[----:B------:R-:W-:Y:S01]  /*34b0*/  FMUL.FTZ R68, R68, c[0x0][0x320] ;  /* 0x0000c80044447a20 */ /* 0x000fe20000410000 */
[----:B------:R-:W-:Y:S01]  /*34c0*/  LOP3.LUT R15, R12, 0x7ffffffc, RZ, 0xc0, !PT ;  /* 0x7ffffffc0c0f7812 */ /* 0x000fe200078ec0ff */
[----:B------:R-:W-:Y:S01]  /*34d0*/  IMAD R211, R211, 0x8, R14 ;  /* 0x00000008d3d37824 */ /* 0x000fe200078e020e */
[----:B------:R-:W-:Y:S01]  /*34e0*/  ULDC UR25, c[0x0][0x2ac] ;  /* 0x0000ab0000197ab9 */ /* 0x000fe20000000800 */
[----:B------:R-:W-:Y:S01]  /*34f0*/  FMUL.FTZ R69, R69, c[0x0][0x320] ;  /* 0x0000c80045457a20 */ /* 0x000fe20000410000 */
[----:B------:R-:W-:Y:S01]  /*3500*/  ULDC UR4, c[0x0][0x1d0] ;  /* 0x0000740000047ab9 */ /* 0x000fe20000000800 */
[----:B------:R-:W-:Y:S01]  /*3510*/  IMAD.IADD R212, R10, 0x1, -R15 ;  /* 0x000000010ad47824 */ /* 0x000fe200078e0a0f */
[----:B------:R-:W-:Y:S01]  /*3520*/  MOV R6, R211 ;  /* 0x000000d300067202 */ /* 0x000fe20000000f00 */
[----:B------:R-:W-:Y:S01]  /*3530*/  @P6 IMAD.HI.U32 R14, R211, c[0x0][0x2c8], RZ ;  /* 0x0000b200d30e6a27 */ /* 0x000fe200078e00ff */
[----:B------:R-:W1:Y:S01]  /*3540*/  MUFU.TANH R11, R11 ;  /* 0x0000000b000b7308 */ /* 0x000e620000002400 */
[----:B------:R-:W-:Y:S01]  /*3550*/  ULDC UR5, c[0x0][0x324] ;  /* 0x0000c90000057ab9 */ /* 0x000fe20000000800 */
[----:B------:R-:W-:Y:S01]  /*3560*/  SHF.L.U32 R212, R212, 0x1, RZ ;  /* 0x00000001d4d47819 */ /* 0x000fe200000006ff */
[----:B------:R-:W-:Y:S01]  /*3570*/  FMUL.FTZ R15, R20, c[0x0][0x320] ;  /* 0x0000c800140f7a20 */ /* 0x000fe20000410000 */
[----:B------:R-:W-:Y:S01]  /*3580*/  @P0 SHF.R.U32.HI R6, RZ, c[0x0][0x2cc], R14 ;  /* 0x0000b300ff060a19 */ /* 0x000fe2000001160e */
[----:B------:R-:W-:Y:S01]  /*3590*/  FMUL.FTZ R48, R48, c[0x0][0x320] ;  /* 0x0000c80030307a20 */ /* 0x000fe20000410000 */
[----:B------:R-:W-:Y:S01]  /*35a0*/  PLOP3.LUT P0, PT, PT, PT, UP0, 0x40, 0x0 ;  /* 0x000000000000781c */ /* 0x000fe20003f0e808 */
[----:B------:R-:W-:Y:S01]  /*35b0*/  FMUL.FTZ R49, R49, c[0x0][0x320] ;  /* 0x0000c80031317a20 */ /* 0x000fe20000410000 */
[----:B------:R-:W-:Y:S01]  /*35c0*/  IADD3 R12, R21, -c[0x0][0x168], -R212 ;  /* 0x80005a00150c7a10 */ /* 0x000fe20007ffe8d4 */
[----:B------:R-:W2:Y:S01]  /*35d0*/  SHFL.IDX PT, R17, R6, RZ, 0x1c1f ;  /* 0x001c1fff06117589 */ /* 0x000ea200000e0000 */
[----:B------:R-:W-:Y:S01]  /*35e0*/  FMUL.FTZ R57, R57, c[0x0][0x320] ;  /* 0x0000c80039397a20 */ /* 0x000fe20000410000 */
[----:B------:R-:W3:Y:S01]  /*35f0*/  MUFU.TANH R9, R9 ;  /* 0x0000000900097308 */ /* 0x000ee20000002400 */
[----:B------:R-:W-:Y:S01]  /*3600*/  UIMAD UR4, UR25, UR4, -UR11 ;  /* 0x00000004190472a4 */ /* 0x000fe2000f8e0a0b */
[----:B------:R-:W-:Y:S01]  /*3610*/  IADD3 R14, R12, c[0x0][0x328], RZ ;  /* 0x0000ca000c0e7a10 */ /* 0x000fe20007ffe0ff */
[----:B------:R-:W-:Y:S01]  /*3620*/  ULOP3.LUT UR11, URZ, UR5, URZ, 0x33, !UPT ;  /* 0x000000053f0b7292 */ /* 0x000fe2000f8e333f */
[----:B------:R-:W0:Y:S03]  /*3630*/  LDGDEPBAR ;  /* 0x00000000000079af */ /* 0x000e260000000000 */
[----:B------:R-:W-:Y:S01]  /*3640*/  IADD3 R10, -R212, UR4, RZ ;  /* 0x00000004d40a7c10 */ /* 0x000fe2000fffe1ff */
[----:B------:R-:W4:Y:S01]  /*3650*/  MUFU.TANH R7, R7 ;  /* 0x0000000700077308 */ /* 0x000f220000002400 */
[----:B------:R-:W-:-:S07]  /*3660*/  IADD3 R12, R12, UR11, RZ ;  /* 0x0000000b0c0c7c10 */ /* 0x000fce000fffe0ff */
[----:B------:R-:W1:Y:S01]  /*3670*/  MUFU.TANH R5, R5 ;  /* 0x0000000500057308 */ /* 0x000e620000002400 */
[----:B--2---:R-:W-:Y:S01]  /*3680*/  IMAD.IADD R21, R14, 0x1, R17 ;  /* 0x000000010e157824 */ /* 0x004fe200078e0211 */
[----:B------:R-:W-:-:S06]  /*3690*/  IADD3 R20, R12, R17, RZ ;  /* 0x000000110c147210 */ /* 0x000fcc0007ffe0ff */
[----:B------:R2:W1:Y:S01]  /*36a0*/  MUFU.TANH R165, R60 ;  /* 0x0000003c00a57308 */ /* 0x0004620000002400 */
[----:B------:R-:W-:-:S07]  /*36b0*/  IMNMX R21, R21, R10, PT ;  /* 0x0000000a15157217 */ /* 0x000fce0003800200 */
[----:B------:R2:W1:Y:S08]  /*36c0*/  MUFU.TANH R159, R61 ;  /* 0x0000003d009f7308 */ /* 0x0004700000002400 */
[----:B------:R2:W1:Y:S08]  /*36d0*/  MUFU.TANH R157, R56 ;  /* 0x00000038009d7308 */ /* 0x0004700000002400 */
[----:B------:R2:W1:Y:S08]  /*36e0*/  MUFU.TANH R169, R68 ;  /* 0x0000004400a97308 */ /* 0x0004700000002400 */
[----:B------:R2:W1:Y:S08]  /*36f0*/  MUFU.TANH R167, R69 ;  /* 0x0000004500a77308 */ /* 0x0004700000002400 */
[----:B------:R2:W1:Y:S08]  /*3700*/  MUFU.TANH R143, R48 ;  /* 0x00000030008f7308 */ /* 0x0004700000002400 */
[----:B------:R2:W1:Y:S08]  /*3710*/  MUFU.TANH R141, R49 ;  /* 0x00000031008d7308 */ /* 0x0004700000002400 */
[----:B------:R-:W1:Y:S08]  /*3720*/  MUFU.TANH R24, R24 ;  /* 0x0000001800187308 */ /* 0x000e700000002400 */
[----:B------:R-:W1:Y:S08]  /*3730*/  MUFU.TANH R15, R15 ;  /* 0x0000000f000f7308 */ /* 0x000e700000002400 */
[----:B------:R2:W1:Y:S01]  /*3740*/  MUFU.TANH R163, R57 ;  /* 0x0000003900a37308 */ /* 0x0004620000002400 */
[----:B------:R-:W-:Y:S05]  /*3750*/  @P0 BRA `(.L_x_396) ;  /* 0x0000016000000947 */ /* 0x000fea0003800000 */
[----:B---34-:R-:W-:Y:S01]  /*3760*/  IMAD.U32 R16, RZ, RZ, UR10 ;  /* 0x0000000aff107e24 */ /* 0x018fe2000f8e00ff */
[----:B------:R-:W-:Y:S04]  /*3770*/  BSSY B0, `(.L_x_397) ;  /* 0x000000f000007945 */ /* 0x000fe80003800000 */
[----:B------:R-:W-:-:S04]  /*3780*/  IADD3 R26, R16, -c[0x0][0x168], R17 ;  /* 0x80005a00101a7a10 */ /* 0x000fc80007ffe011 */
[----:B------:R-:W-:-:S13]  /*3790*/  ISETP.GT.AND P0, PT, R26, -0x1, PT ;  /* 0xffffffff1a00780c */ /* 0x000fda0003f04270 */
[----:B------:R-:W-:Y:S05]  /*37a0*/  @P0 BRA `(.L_x_398) ;  /* 0x0000007000000947 */ /* 0x000fea0003800000 */
[----:B------:R-:W-:Y:S01]  /*37b0*/  IMAD.MOV.U32 R16, RZ, RZ, c[0x0][0x32c] ;  /* 0x0000cb00ff107624 */ /* 0x000fe200078e00ff */
[----:B------:R-:W-:-:S04]  /*37c0*/  LOP3.LUT R26, RZ, R26, RZ, 0x33, !PT ;  /* 0x0000001aff1a7212 */ /* 0x000fc800078e33ff */
[----:B------:R-:W-:-:S13]  /*37d0*/  ISETP.NE.AND P0, PT, R16, 0x1, PT ;  /* 0x000000011000780c */ /* 0x000fda0003f05270 */
[----:B------:R-:W-:-:S05]  /*37e0*/  @P0 IMAD.HI.U32 R16, R26, c[0x0][0x330], RZ ;  /* 0x0000cc001a100a27 */ /* 0x000fca00078e00ff */
[----:B------:R-:W-:-:S04]  /*37f0*/  @P0 SHF.R.U32.HI R26, RZ, c[0x0][0x334], R16 ;  /* 0x0000cd00ff1a0a19 */ /* 0x000fc80000011610 */
[----:B------:R-:W-:Y:S01]  /*3800*/  LOP3.LUT R26, RZ, R26, RZ, 0x33, !PT ;  /* 0x0000001aff1a7212 */ /* 0x000fe200078e33ff */
[----:B------:R-:W-:Y:S05]  /*3810*/  BRA `(.L_x_399) ;  /* 0x0000004000007947 */ /* 0x000fea0003800000 */
.L_x_398:
[----:B------:R-:W-:-:S04]  /*3820*/  MOV R16, c[0x0][0x32c] ;  /* 0x0000cb0000107a02 */ /* 0x000fc80000000f00 */
[----:B------:R-:W-:-:S13]  /*3830*/  ISETP.NE.AND P0, PT, R16, 0x1, PT ;  /* 0x000000011000780c */ /* 0x000fda0003f05270 */
[----:B------:R-:W-:-:S05]  /*3840*/  @P0 IMAD.HI.U32 R16, R26, c[0x0][0x330], RZ ;  /* 0x0000cc001a100a27 */ /* 0x000fca00078e00ff */
[----:B------:R-:W-:Y:S02]  /*3850*/  @P0 SHF.R.U32.HI R26, RZ, c[0x0][0x334], R16 ;  /* 0x0000cd00ff1a0a19 */ /* 0x000fe40000011610 */
.L_x_399:
[----:B------:R-:W-:Y:S05]  /*3860*/  BSYNC B0 ;  /* 0x0000000000007941 */ /* 0x000fea0003800000 */
.L_x_397:
[----:B------:R-:W-:-:S04]  /*3870*/  IMAD R17, R26, c[0x0][0x32c], -R85 ;  /* 0x0000cb001a117a24 */ /* 0x000fc800078e0a55 */
[----:B------:R-:W-:-:S05]  /*3880*/  IMAD.IADD R17, R17, 0x1, -R212 ;  /* 0x0000000111117824 */ /* 0x000fca00078e0ad4 */
[----:B------:R-:W-:Y:S02]  /*3890*/  IADD3 R16, R17, c[0x0][0x32c], RZ ;  /* 0x0000cb0011107a10 */ /* 0x000fe40007ffe0ff */
[----:B------:R-:W-:Y:S02]  /*38a0*/  IMNMX R20, R20, R17, !PT ;  /* 0x0000001114147217 */ /* 0x000fe40007800200 */
[----:B------:R-:W-:Y:S02]  /*38b0*/  IMNMX R21, R21, R16, PT ;  /* 0x0000001015157217 */ /* 0x000fe40003800200 */
.L_x_396:
[----:B---34-:R-:W-:Y:S01]  /*38c0*/  ISETP.LT.AND P6, PT, RZ, UR20, PT ;  /* 0x00000014ff007c0c */ /* 0x018fe2000bfc1270 */
[----:B------:R-:W-:Y:S02]  /*38d0*/  FMUL.FTZ R25, R27, c[0x0][0x320] ;  /* 0x0000c8001b197a20 */ /* 0x000fe40000410000 */
[----:B------:R-:W3:Y:S01]  /*38e0*/  SHFL.IDX PT, R27, R6, 0x1, 0x1c1f ;  /* 0x003c1f00061b7f89 */ /* 0x000ee200000e0000 */
[----:B------:R-:W-:Y:S01]  /*38f0*/  ISETP.GT.AND P0, PT, R20, RZ, P6 ;  /* 0x000000ff1400720c */ /* 0x000fe20003704270 */
[----:B------:R-:W-:Y:S02]  /*3900*/  FMUL.FTZ R18, R18, c[0x0][0x320] ;  /* 0x0000c80012127a20 */ /* 0x000fe40000410000 */
[----:B------:R-:W-:Y:S01]  /*3910*/  FMUL.FTZ R19, R19, c[0x0][0x320] ;  /* 0x0000c80013137a20 */ /* 0x000fe20000410000 */
[----:B------:R-:W-:Y:S01]  /*3920*/  ISETP.LT.OR P0, PT, R21, 0x1, P0 ;  /* 0x000000011500780c */ /* 0x000fe20000701670 */
[----:B------:R-:W-:Y:S01]  /*3930*/  FMUL.FTZ R58, R58, c[0x0][0x320] ;  /* 0x0000c8003a3a7a20 */ /* 0x000fe20000410000 */
[----:B------:R-:W4:Y:S01]  /*3940*/  MUFU.TANH R25, R25 ;  /* 0x0000001900197308 */ /* 0x000f220000002400 */
[----:B------:R-:W-:Y:S01]  /*3950*/  FMUL.FTZ R59, R59, c[0x0][0x320] ;  /* 0x0000c8003b3b7a20 */ /* 0x000fe20000410000 */
[----:B------:R-:W-:Y:S01]  /*3960*/  FSEL R16, R13, -INF , !P0 ;  /* 0xff8000000d107808 */ /* 0x000fe20004000000 */
[----:B------:R-:W-:Y:S01]  /*3970*/  FMUL.FTZ R70, R70, c[0x0][0x320] ;  /* 0x0000c80046467a20 */ /* 0x000fe20000410000 */
[----:B------:R-:W-:Y:S01]  /*3980*/  ISETP.GT.AND P0, PT, R20, 0x1, P6 ;  /* 0x000000011400780c */ /* 0x000fe20003704270 */
[----:B------:R-:W-:-:S02]  /*3990*/  FMUL.FTZ R71, R71, c[0x0][0x320] ;  /* 0x0000c80047477a20 */ /* 0x000fc40000410000 */
[----:B------:R-:W-:Y:S01]  /*39a0*/  FMUL.FTZ R62, R62, c[0x0][0x320] ;  /* 0x0000c8003e3e7a20 */ /* 0x000fe20000410000 */
[----:B------:R-:W-:Y:S01]  /*39b0*/  ISETP.LT.OR P0, PT, R21, 0x2, P0 ;  /* 0x000000021500780c */ /* 0x000fe20000701670 */
[----:B------:R-:W-:Y:S01]  /*39c0*/  FMUL.FTZ R50, R50, c[0x0][0x320] ;  /* 0x0000c80032327a20 */ /* 0x000fe20000410000 */
[----:B------:R2:W1:Y:S01]  /*39d0*/  MUFU.TANH R164, R58 ;  /* 0x0000003a00a47308 */ /* 0x0004620000002400 */
[----:B------:R-:W-:Y:S01]  /*39e0*/  FMUL.FTZ R51, R51, c[0x0][0x320] ;  /* 0x0000c80033337a20 */ /* 0x000fe20000410000 */
[----:B------:R-:W-:Y:S01]  /*39f0*/  FSEL R17, R8, -INF , !P0 ;  /* 0xff80000008117808 */ /* 0x000fe20004000000 */
[----:B------:R-:W-:Y:S01]  /*3a00*/  FMUL.FTZ R8, R67, c[0x0][0x320] ;  /* 0x0000c80043087a20 */ /* 0x000fe20000410000 */
[----:B------:R-:W-:Y:S01]  /*3a10*/  ISETP.GT.AND P0, PT, R20, 0x8, P6 ;  /* 0x000000081400780c */ /* 0x000fe20003704270 */
[----:B------:R-:W-:Y:S02]  /*3a20*/  FMUL.FTZ R63, R63, c[0x0][0x320] ;  /* 0x0000c8003f3f7a20 */ /* 0x000fe40000410000 */
[----:B------:R-:W-:Y:S01]  /*3a30*/  FMUL.FTZ R23, R23, c[0x0][0x320] ;  /* 0x0000c80017177a20 */ /* 0x000fe20000410000 */
[----:B------:R-:W-:Y:S01]  /*3a40*/  ISETP.LT.OR P0, PT, R21, 0x9, P0 ;  /* 0x000000091500780c */ /* 0x000fe20000701670 */
[----:B------:R2:W1:Y:S03]  /*3a50*/  MUFU.TANH R170, R59 ;  /* 0x0000003b00aa7308 */ /* 0x0004660000002400 */
[----:B-1----:R-:W-:-:S02]  /*3a60*/  FSEL R15, R15, -INF , !P0 ;  /* 0xff8000000f0f7808 */ /* 0x002fc40004000000 */
[----:B------:R-:W-:-:S03]  /*3a70*/  ISETP.GT.AND P0, PT, R20, 0x9, P6 ;  /* 0x000000091400780c */ /* 0x000fc60003704270 */
[----:B------:R-:W1:Y:S01]  /*3a80*/  MUFU.TANH R8, R8 ;  /* 0x0000000800087308 */ /* 0x000e620000002400 */
[----:B------:R-:W-:-:S04]  /*3a90*/  ISETP.LT.OR P0, PT, R21, 0xa, P0 ;  /* 0x0000000a1500780c */ /* 0x000fc80000701670 */
[----:B------:R-:W-:Y:S01]  /*3aa0*/  FSEL R13, R24, -INF , !P0 ;  /* 0xff800000180d7808 */ /* 0x000fe20004000000 */
[----:B------:R-:W-:Y:S01]  /*3ab0*/  FMUL.FTZ R24, R66, c[0x0][0x320] ;  /* 0x0000c80042187a20 */ /* 0x000fe20000410000 */
[----:B------:R-:W-:Y:S01]  /*3ac0*/  ISETP.GT.AND P0, PT, R20, 0x10, P6 ;  /* 0x000000101400780c */ /* 0x000fe20003704270 */
[----:B------:R-:W1:Y:S03]  /*3ad0*/  MUFU.TANH R18, R18 ;  /* 0x0000001200127308 */ /* 0x000e660000002400 */
[----:B------:R-:W-:-:S04]  /*3ae0*/  ISETP.LT.OR P0, PT, R21, 0x11, P0 ;  /* 0x000000111500780c */ /* 0x000fc80000701670 */
[----:B------:R-:W-:Y:S01]  /*3af0*/  FSEL R11, R11, -INF , !P0 ;  /* 0xff8000000b0b7808 */ /* 0x000fe20004000000 */
[----:B------:R2:W1:Y:S01]  /*3b00*/  MUFU.TANH R166, R70 ;  /* 0x0000004600a67308 */ /* 0x0004620000002400 */
[----:B------:R-:W-:-:S04]  /*3b10*/  ISETP.GT.AND P0, PT, R20, 0x11, P6 ;  /* 0x000000111400780c */ /* 0x000fc80003704270 */
[----:B------:R-:W-:-:S03]  /*3b20*/  ISETP.LT.OR P0, PT, R21, 0x12, P0 ;  /* 0x000000121500780c */ /* 0x000fc60000701670 */
[----:B------:R2:W1:Y:S01]  /*3b30*/  MUFU.TANH R142, R71 ;  /* 0x00000047008e7308 */ /* 0x0004620000002400 */
[----:B------:R-:W-:Y:S02]  /*3b40*/  FSEL R9, R9, -INF , !P0 ;  /* 0xff80000009097808 */ /* 0x000fe40004000000 */
[----:B------:R-:W-:-:S04]  /*3b50*/  ISETP.GT.AND P0, PT, R20, 0x18, P6 ;  /* 0x000000181400780c */ /* 0x000fc80003704270 */
[----:B------:R-:W-:Y:S01]  /*3b60*/  ISETP.LT.OR P0, PT, R21, 0x19, P0 ;  /* 0x000000191500780c */ /* 0x000fe20000701670 */
[----:B------:R-:W1:Y:S03]  /*3b70*/  MUFU.TANH R19, R19 ;  /* 0x0000001300137308 */ /* 0x000e660000002400 */
[----:B------:R-:W-:Y:S02]  /*3b80*/  FSEL R7, R7, -INF , !P0 ;  /* 0xff80000007077808 */ /* 0x000fe40004000000 */
[----:B------:R-:W-:-:S03]  /*3b90*/  ISETP.GT.AND P0, PT, R20, 0x19, P6 ;  /* 0x000000191400780c */ /* 0x000fc60003704270 */
[----:B------:R2:W1:Y:S01]  /*3ba0*/  MUFU.TANH R162, R62 ;  /* 0x0000003e00a27308 */ /* 0x0004620000002400 */
[----:B------:R-:W-:-:S04]  /*3bb0*/  ISETP.LT.OR P0, PT, R21, 0x1a, P0 ;  /* 0x0000001a1500780c */ /* 0x000fc80000701670 */
[----:B------:R-:W-:Y:S02]  /*3bc0*/  FSEL R5, R5, -INF , !P0 ;  /* 0xff80000005057808 */ /* 0x000fe40004000000 */
[----:B------:R-:W-:Y:S01]  /*3bd0*/  ISETP.GT.AND P0, PT, R20, 0x20, P6 ;  /* 0x000000201400780c */ /* 0x000fe20003704270 */
[----:B------:R2:W1:Y:S03]  /*3be0*/  MUFU.TANH R140, R50 ;  /* 0x00000032008c7308 */ /* 0x0004660000002400 */
        /* <DEDUP_REMOVED lines=15> */
[----:B------:R-:W-:-:S04]  /*3ce0*/  ISETP.GT.AND P0, PT, R20, 0x30, P6 ;  /* 0x000000301400780c */ /* 0x000fc80003704270 */
        /* <DEDUP_REMOVED lines=8> */
[----:B------:R-:W-:Y:S01]  /*3d70*/  ISETP.GT.AND P0, PT, R20, 0x39, P6 ;  /* 0x000000391400780c */ /* 0x000fe20003704270 */
[----:B------:R-:W-:Y:S02]  /*3d80*/  FMUL.FTZ R20, R22, c[0x0][0x320] ;  /* 0x0000c80016147a20 */ /* 0x000fe40000410000 */
[--C-:B---3--:R-:W-:Y:S01]  /*3d90*/  IMAD.IADD R22, R12, 0x1, R27.reuse ;  /* 0x000000010c167824 */ /* 0x108fe200078e021b */
[----:B------:R-:W-:Y:S01]  /*3da0*/  ISETP.LT.OR P0, PT, R21, 0x3a, P0 ;  /* 0x0000003a1500780c */ /* 0x000fe20000701670 */
[----:B------:R2:W3:Y:S01]  /*3db0*/  MUFU.TANH R6, R20 ;  /* 0x0000001400067308 */ /* 0x0004e20000002400 */
[----:B------:R-:W-:Y:S02]  /*3dc0*/  IMAD.IADD R21, R14, 0x1, R27 ;  /* 0x000000010e157824 */ /* 0x000fe400078e021b */
[----:B------:R-:W-:-:S02]  /*3dd0*/  FSEL R141, R141, -INF , !P0 ;  /* 0xff8000008d8d7808 */ /* 0x000fc40004000000 */
[----:B------:R-:W-:Y:S02]  /*3de0*/  PLOP3.LUT P0, PT, PT, PT, UP0, 0x40, 0x0 ;  /* 0x000000000000781c */ /* 0x000fe40003f0e808 */
[----:B------:R-:W-:-:S11]  /*3df0*/  IMNMX R21, R21, R10, PT ;  /* 0x0000000a15157217 */ /* 0x000fd60003800200 */
[----:B------:R-:W-:Y:S05]  /*3e00*/  @P0 BRA `(.L_x_400) ;  /* 0x0000016000000947 */ /* 0x000fea0003800000 */
[----:B-1234-:R-:W-:Y:S01]  /*3e10*/  IMAD.U32 R10, RZ, RZ, UR10 ;  /* 0x0000000aff0a7e24 */ /* 0x01efe2000f8e00ff */
        /* <DEDUP_REMOVED lines=11> */
.L_x_402:
[----:B------:R-:W-:-:S04]  /*3ed0*/  MOV R10, c[0x0][0x32c] ;  /* 0x0000cb00000a7a02 */ /* 0x000fc80000000f00 */
[----:B------:R-:W-:-:S13]  /*3ee0*/  ISETP.NE.AND P0, PT, R10, 0x1, PT ;  /* 0x000000010a00780c */ /* 0x000fda0003f05270 */
[----:B------:R-:W-:-:S05]  /*3ef0*/  @P0 IMAD.HI.U32 R10, R12, c[0x0][0x330], RZ ;  /* 0x0000cc000c0a0a27 */ /* 0x000fca00078e00ff */
[----:B------:R-:W-:Y:S02]  /*3f00*/  @P0 SHF.R.U32.HI R12, RZ, c[0x0][0x334], R10 ;  /* 0x0000cd00ff0c0a19 */ /* 0x000fe4000001160a */
.L_x_403:
[----:B------:R-:W-:Y:S05]  /*3f10*/  BSYNC B0 ;  /* 0x0000000000007941 */ /* 0x000fea0003800000 */
.L_x_401:
[----:B------:R-:W-:-:S04]  /*3f20*/  IMAD R23, R12, c[0x0][0x32c], -R85 ;  /* 0x0000cb000c177a24 */ /* 0x000fc800078e0a55 */
[----:B------:R-:W-:-:S05]  /*3f30*/  IMAD.IADD R23, R23, 0x1, -R212 ;  /* 0x0000000117177824 */ /* 0x000fca00078e0ad4 */
[----:B------:R-:W-:Y:S02]  /*3f40*/  IADD3 R10, R23, c[0x0][0x32c], RZ ;  /* 0x0000cb00170a7a10 */ /* 0x000fe40007ffe0ff */
[----:B------:R-:W-:Y:S02]  /*3f50*/  IMNMX R22, R22, R23, !PT ;  /* 0x0000001716167217 */ /* 0x000fe40007800200 */
[----:B------:R-:W-:Y:S02]  /*3f60*/  IMNMX R21, R21, R10, PT ;  /* 0x0000000a15157217 */ /* 0x000fe40003800200 */
.L_x_400:
[----:B-1234-:R-:W-:Y:S01]  /*3f70*/  ISETP.GT.AND P0, PT, R22, 0x1, P6 ;  /* 0x000000011600780c */ /* 0x01efe20003704270 */
[----:B------:R-:W-:Y:S01]  /*3f80*/  IMAD.SHL.U32 R203, R4, 0x2, RZ ;  /* 0x0000000204cb7824 */ /* 0x000fe200078e00ff */
[----:B------:R-:W-:Y:S02]  /*3f90*/  ULDC.64 UR4, c[0x0][0x2c8] ;  /* 0x0000b20000047ab9 */ /* 0x000fe40000000a00 */
[----:B------:R-:W-:Y:S01]  /*3fa0*/  ISETP.LT.OR P0, PT, R21, 0x2, P0 ;  /* 0x000000021500780c */ /* 0x000fe20000701670 */
[--C-:B------:R-:W-:Y:S01]  /*3fb0*/  IMAD R197, R3, 0x2, R203.reuse ;  /* 0x0000000203c57824 */ /* 0x100fe200078e02cb */
[----:B------:R-:W-:Y:S01]  /*3fc0*/  LDSM.16.MT88.4 R40, [R203+0x2100] ;  /* 0x00210000cb28783b */ /* 0x000fe20000004200 */
[----:B------:R-:W-:Y:S01]  /*3fd0*/  IMAD R198, R2, 0x2, R203 ;  /* 0x0000000202c67824 */ /* 0x000fe200078e02cb */
[----:B------:R-:W-:Y:S01]  /*3fe0*/  FSEL R20, R25, -INF , !P0 ;  /* 0xff80000019147808 */ /* 0x000fe20004000000 */
[----:B------:R-:W-:Y:S01]  /*3ff0*/  UIMAD.WIDE.U32 UR26, UR24, UR4, URZ ;  /* 0x00000004181a72a5 */ /* 0x000fe2000f8e003f */
[----:B------:R-:W-:Y:S01]  /*4000*/  ISETP.GT.AND P0, PT, R22, 0x8, P6 ;  /* 0x000000081600780c */ /* 0x000fe20003704270 */
[----:B------:R-:W-:Y:S01]  /*4010*/  LDSM.16.MT88.4 R56, [R197+0x2100] ;  /* 0x00210000c538783b */ /* 0x000fe20000004200 */
[----:B------:R-:W-:Y:S01]  /*4020*/  IMAD R196, R3, 0x2, R198 ;  /* 0x0000000203c47824 */ /* 0x000fe200078e02c6 */
[----:B------:R-:W-:Y:S01]  /*4030*/  UIADD3 UR20, UR20, -0x2, URZ ;  /* 0xfffffffe14147890 */ /* 0x000fe2000fffe03f */
[----:B------:R-:W-:Y:S01]  /*4040*/  ISETP.LT.OR P0, PT, R21, 0x9, P0 ;  /* 0x000000091500780c */ /* 0x000fe20000701670 */
[----:B------:R-:W-:Y:S01]  /*4050*/  LDSM.16.MT88.4 R124, [R203+0x100] ;  /* 0x00010000cb7c783b */ /* 0x000fe20000004200 */
[----:B------:R-:W-:-:S02]  /*4060*/  @UP1 UMOV UR25, UR27 ;  /* 0x0000001b00191c82 */ /* 0x000fc40008000000 */
[----:B------:R-:W-:Y:S01]  /*4070*/  FSEL R6, R6, -INF , !P0 ;  /* 0xff80000006067808 */ /* 0x000fe20004000000 */
[----:B------:R-:W-:Y:S01]  /*4080*/  LDSM.16.MT88.4 R116, [R198+0x100] ;  /* 0x00010000c674783b */ /* 0x000fe20000004200 */
[----:B------:R-:W-:Y:S01]  /*4090*/  ISETP.GT.AND P0, PT, R22, 0x9, P6 ;  /* 0x000000091600780c */ /* 0x000fe20003704270 */
[----:B------:R-:W-:Y:S02]  /*40a0*/  @UP1 USHF.R.U32.HI UR24, URZ, UR5, UR25 ;  /* 0x000000053f181299 */ /* 0x000fe40008011619 */
[----:B------:R-:W-:Y:S01]  /*40b0*/  LDSM.16.MT88.4 R108, [R197+0x100] ;  /* 0x00010000c56c783b */ /* 0x000fe20000004200 */
[----:B------:R-:W-:Y:S01]  /*40c0*/  ISETP.LT.OR P0, PT, R21, 0xa, P0 ;  /* 0x0000000a1500780c */ /* 0x000fe20000701670 */
[----:B------:R-:W-:Y:S02]  /*40d0*/  UIADD3 UR4, UR21, UR24, URZ ;  /* 0x0000001815047290 */ /* 0x000fe4000fffe03f */
[----:B------:R-:W-:Y:S01]  /*40e0*/  LDSM.16.MT88.4 R100, [R196+0x100] ;  /* 0x00010000c464783b */ /* 0x000fe20000004200 */
[----:B------:R-:W-:Y:S01]  /*40f0*/  FSEL R144, R144, -INF , !P0 ;  /* 0xff80000090907808 */ /* 0x000fe20004000000 */
[----:B------:R-:W-:Y:S01]  /*4100*/  ULDC UR21, c[0x0][0x328] ;  /* 0x0000ca0000157ab9 */ /* 0x000fe20000000800 */
[----:B------:R-:W-:Y:S01]  /*4110*/  ISETP.GT.AND P0, PT, R22, 0x10, P6 ;  /* 0x000000101600780c */ /* 0x000fe20003704270 */
[----:B------:R-:W-:Y:S01]  /*4120*/  LDSM.16.MT88.4 R48, [R198+0x2100] ;  /* 0x00210000c630783b */ /* 0x000fe20000004200 */
[----:B------:R-:W-:-:S02]  /*4130*/  UIADD3 UR21, UR4, UR21, URZ ;  /* 0x0000001504157290 */ /* 0x000fc4000fffe03f */
[C---:B------:R-:W-:Y:S01]  /*4140*/  ISETP.LT.OR P0, PT, R21.reuse, 0x11, P0 ;  /* 0x000000111500780c */ /* 0x040fe20000701670 */
[----:B------:R-:W-:Y:S03]  /*4150*/  LDSM.16.MT88.4 R64, [R196+0x2100] ;  /* 0x00210000c440783b */ /* 0x000fe60000004200 */
[----:B------:R-:W-:Y:S01]  /*4160*/  FSEL R14, R18, -INF , !P0 ;  /* 0xff800000120e7808 */ /* 0x000fe20004000000 */
[----:B------:R-:W-:Y:S01]  /*4170*/  LDSM.16.MT88.4 R72, [R203+0x4100] ;  /* 0x00410000cb48783b */ /* 0x000fe20000004200 */
[----:B------:R-:W-:Y:S02]  /*4180*/  ISETP.GT.AND P0, PT, R22, 0x11, P6 ;  /* 0x000000111600780c */ /* 0x000fe40003704270 */
[----:B------:R-:W-:Y:S01]  /*4190*/  FMNMX.FTZ R18, R16, R17, !PT ;  /* 0x0000001110127209 */ /* 0x000fe20007810000 */
[----:B------:R-:W-:Y:S01]  /*41a0*/  LDSM.16.MT88.4 R80, [R198+0x4100] ;  /* 0x00410000c650783b */ /* 0x000fe20000004200 */
[----:B------:R-:W-:-:S02]  /*41b0*/  ISETP.LT.OR P0, PT, R21, 0x12, P0 ;  /* 0x000000121500780c */ /* 0x000fc40000701670 */
[----:B------:R-:W-:Y:S01]  /*41c0*/  FMNMX.FTZ R18, R15, R18, !PT ;  /* 0x000000120f127209 */ /* 0x000fe20007810000 */
[----:B------:R-:W-:Y:S01]  /*41d0*/  LDSM.16.MT88.4 R88, [R197+0x4100] ;  /* 0x00410000c558783b */ /* 0x000fe20000004200 */
[----:B------:R-:W-:Y:S02]  /*41e0*/  FSEL R12, R19, -INF , !P0 ;  /* 0xff800000130c7808 */ /* 0x000fe40004000000 */
[----:B------:R-:W-:Y:S01]  /*41f0*/  ISETP.GT.AND P0, PT, R22, 0x18, P6 ;  /* 0x000000181600780c */ /* 0x000fe20003704270 */
[----:B------:R-:W-:Y:S01]  /*4200*/  LDSM.16.MT88.4 R136, [R198+0x900] ;  /* 0x00090000c688783b */ /* 0x000fe20000004200 */
[----:B------:R-:W-:Y:S02]  /*4210*/  FMNMX.FTZ R18, R13, R18, !PT ;  /* 0x000000120d127209 */ /* 0x000fe40007810000 */
[----:B------:R-:W-:Y:S01]  /*4220*/  ISETP.LT.OR P0, PT, R21, 0x19, P0 ;  /* 0x000000191500780c */ /* 0x000fe20000701670 */
[----:B------:R-:W-:Y:S01]  /*4230*/  LDSM.16.MT88.4 R32, [R197+0x900] ;  /* 0x00090000c520783b */ /* 0x000fe20000004200 */
[----:B------:R-:W-:-:S02]  /*4240*/  FMNMX.FTZ R18, R11, R18, !PT ;  /* 0x000000120b127209 */ /* 0x000fc40007810000 */
[----:B------:R-:W-:Y:S01]  /*4250*/  FSEL R10, R24, -INF , !P0 ;  /* 0xff800000180a7808 */ /* 0x000fe20004000000 */
[----:B------:R-:W-:Y:S01]  /*4260*/  LDSM.16.MT88.4 R28, [R196+0x900] ;  /* 0x00090000c41c783b */ /* 0x000fe20000004200 */
[----:B------:R-:W-:Y:S02]  /*4270*/  ISETP.GT.AND P0, PT, R22, 0x19, P6 ;  /* 0x000000191600780c */ /* 0x000fe40003704270 */
[----:B------:R-:W-:Y:S02]  /*4280*/  FMNMX.FTZ R24, R9, R18, !PT ;  /* 0x0000001209187209 */ /* 0x000fe40007810000 */
        /* <DEDUP_REMOVED lines=8> */
[----:B------:R-:W-:-:S04]  /*4310*/  ISETP.GT.AND P0, PT, R22, RZ, P6 ;  /* 0x000000ff1600720c */ /* 0x000fc80003704270 */
[----:B------:R-:W-:-:S04]  /*4320*/  ISETP.LT.OR P0, PT, R21, 0x1, P0 ;  /* 0x000000011500780c */ /* 0x000fc80000701670 */
[----:B------:R-:W-:Y:S02]  /*4330*/  FSEL R18, R0, -INF , !P0 ;  /* 0xff80000000127808 */ /* 0x000fe40004000000 */
[----:B------:R-:W-:Y:S02]  /*4340*/  FMNMX.FTZ R0, R7, R24, !PT ;  /* 0x0000001807007209 */ /* 0x000fe40007810000 */
[----:B------:R-:W-:Y:S01]  /*4350*/  FMNMX.FTZ R23, R18, R20, !PT ;  /* 0x0000001412177209 */ /* 0x000fe20007810000 */
[----:B------:R-:W-:Y:S01]  /*4360*/  LDSM.16.MT88.4 R24, [R198+0x2900] ;  /* 0x00290000c618783b */ /* 0x000fe20000004200 */
[----:B------:R-:W-:Y:S02]  /*4370*/  FMNMX.FTZ R0, R5, R0, !PT ;  /* 0x0000000005007209 */ /* 0x000fe40007810000 */
[----:B------:R-:W-:Y:S02]  /*4380*/  ISETP.GT.AND P0, PT, R22, 0x28, P6 ;  /* 0x000000281600780c */ /* 0x000fe40003704270 */
[----:B------:R-:W-:-:S02]  /*4390*/  FMNMX.FTZ R0, R165, R0, !PT ;  /* 0x00000000a5007209 */ /* 0x000fc40007810000 */
[----:B------:R-:W-:Y:S02]  /*43a0*/  FMNMX.FTZ R23, R6, R23, !PT ;  /* 0x0000001706177209 */ /* 0x000fe40007810000 */
[----:B------:R-:W-:Y:S02]  /*43b0*/  FMNMX.FTZ R0, R159, R0, !PT ;  /* 0x000000009f007209 */ /* 0x000fe40007810000 */
[----:B------:R-:W-:Y:S02]  /*43c0*/  ISETP.LT.OR P0, PT, R21, 0x29, P0 ;  /* 0x000000291500780c */ /* 0x000fe40000701670 */
[----:B------:R-:W-:Y:S02]  /*43d0*/  FMNMX.FTZ R23, R144, R23, !PT ;  /* 0x0000001790177209 */ /* 0x000fe40007810000 */
[----:B------:R-:W-:Y:S02]  /*43e0*/  FMNMX.FTZ R0, R157, R0, !PT ;  /* 0x000000009d007209 */ /* 0x000fe40007810000 */
[----:B------:R-:W-:-:S02]  /*43f0*/  FSEL R164, R164, -INF , !P0 ;  /* 0xff800000a4a47808 */ /* 0x000fc40004000000 */
[----:B------:R-:W-:Y:S02]  /*4400*/  FMNMX.FTZ R23, R14, R23, !PT ;  /* 0x000000170e177209 */ /* 0x000fe40007810000 */
[----:B------:R-:W-:Y:S02]  /*4410*/  ISETP.GT.AND P0, PT, R22, 0x29, P6 ;  /* 0x000000291600780c */ /* 0x000fe40003704270 */
[----:B------:R-:W-:Y:S02]  /*4420*/  FMNMX.FTZ R0, R163, R0, !PT ;  /* 0x00000000a3007209 */ /* 0x000fe40007810000 */
[----:B------:R-:W-:Y:S02]  /*4430*/  FMNMX.FTZ R23, R12, R23, !PT ;  /* 0x000000170c177209 */ /* 0x000fe40007810000 */
[----:B------:R-:W-:Y:S02]  /*4440*/  ISETP.LT.OR P0, PT, R21, 0x2a, P0 ;  /* 0x0000002a1500780c */ /* 0x000fe40000701670 */
[----:B------:R-:W-:-:S02]  /*4450*/  FMNMX.FTZ R0, R169, R0, !PT ;  /* 0x00000000a9007209 */ /* 0x000fc40007810000 */
[----:B------:R-:W-:Y:S02]  /*4460*/  FMNMX.FTZ R23, R10, R23, !PT ;  /* 0x000000170a177209 */ /* 0x000fe40007810000 */
[----:B------:R-:W-:Y:S02]  /*4470*/  FSEL R170, R170, -INF , !P0 ;  /* 0xff800000aaaa7808 */ /* 0x000fe40004000000 */
[----:B------:R-:W-:Y:S02]  /*4480*/  ISETP.GT.AND P0, PT, R22, 0x30, P6 ;  /* 0x000000301600780c */ /* 0x000fe40003704270 */
[----:B------:R-:W-:Y:S02]  /*4490*/  FMNMX.FTZ R0, R167, R0, !PT ;  /* 0x00000000a7007209 */ /* 0x000fe40007810000 */
[----:B------:R-:W-:Y:S02]  /*44a0*/  FMNMX.FTZ R23, R8, R23, !PT ;  /* 0x0000001708177209 */ /* 0x000fe40007810000 */
[----:B------:R-:W-:-:S02]  /*44b0*/  ISETP.LT.OR P0, PT, R21, 0x31, P0 ;  /* 0x000000311500780c */ /* 0x000fc40000701670 */
[----:B------:R-:W-:Y:S02]  /*44c0*/  FMNMX.FTZ R0, R143, R0, !PT ;  /* 0x000000008f007209 */ /* 0x000fe40007810000 */
[----:B------:R-:W-:Y:S02]  /*44d0*/  FMNMX.FTZ R23, R162, R23, !PT ;  /* 0x00000017a2177209 */ /* 0x000fe40007810000 */
[----:B------:R-:W-:Y:S02]  /*44e0*/  FSEL R166, R166, -INF , !P0 ;  /* 0xff800000a6a67808 */ /* 0x000fe40004000000 */
[----:B------:R-:W-:Y:S02]  /*44f0*/  ISETP.GT.AND P0, PT, R22, 0x31, P6 ;  /* 0x000000311600780c */ /* 0x000fe40003704270 */
[----:B------:R-:W-:Y:S02]  /*4500*/  FMNMX.FTZ R0, R141, R0, !PT ;  /* 0x000000008d007209 */ /* 0x000fe40007810000 */
[----:B------:R-:W-:-:S02]  /*4510*/  FMNMX.FTZ R23, R172, R23, !PT ;  /* 0x00000017ac177209 */ /* 0x000fc40007810000 */
[----:B------:R-:W-:Y:S01]  /*4520*/  ISETP.LT.OR P0, PT, R21, 0x32, P0 ;  /* 0x000000321500780c */ /* 0x000fe20000701670 */
[----:B------:R-:W1:Y:S01]  /*4530*/  SHFL.BFLY PT, R19, R0, 0x2, 0x1f ;  /* 0x0c401f0000137f89 */ /* 0x000e6200000e0000 */
[----:B------:R-:W-:Y:S02]  /*4540*/  FMNMX.FTZ R23, R164, R23, !PT ;  /* 0x00000017a4177209 */ /* 0x000fe40007810000 */
[----:B------:R-:W-:Y:S02]  /*4550*/  FSEL R142, R142, -INF , !P0 ;  /* 0xff8000008e8e7808 */ /* 0x000fe40004000000 */
[----:B------:R-:W-:Y:S02]  /*4560*/  ISETP.GT.AND P0, PT, R22, 0x38, P6 ;  /* 0x000000381600780c */ /* 0x000fe40003704270 */
[----:B------:R-:W-:Y:S02]  /*4570*/  FMNMX.FTZ R23, R170, R23, !PT ;  /* 0x00000017aa177209 */ /* 0x000fe40007810000 */
[----:B------:R-:W-:-:S02]  /*4580*/  ISETP.GT.AND P6, PT, R22, 0x39, P6 ;  /* 0x000000391600780c */ /* 0x000fc400037c4270 */
[C---:B------:R-:W-:Y:S02]  /*4590*/  ISETP.LT.OR P0, PT, R21.reuse, 0x39, P0 ;  /* 0x000000391500780c */ /* 0x040fe40000701670 */
[----:B------:R-:W-:Y:S02]  /*45a0*/  FMNMX.FTZ R23, R166, R23, !PT ;  /* 0x00000017a6177209 */ /* 0x000fe40007810000 */
[----:B------:R-:W-:Y:S02]  /*45b0*/  ISETP.LT.OR P6, PT, R21, 0x3a, P6 ;  /* 0x0000003a1500780c */ /* 0x000fe400037c1670 */
[----:B------:R-:W-:Y:S02]  /*45c0*/  FSEL R140, R140, -INF , !P0 ;  /* 0xff8000008c8c7808 */ /* 0x000fe40004000000 */
[----:B------:R-:W-:Y:S02]  /*45d0*/  FMNMX.FTZ R23, R142, R23, !PT ;  /* 0x000000178e177209 */ /* 0x000fe40007810000 */
[----:B------:R-:W-:-:S02]  /*45e0*/  FSEL R160, R160, -INF , !P6 ;  /* 0xff800000a0a07808 */ /* 0x000fc40007000000 */
[----:B------:R-:W-:Y:S02]  /*45f0*/  FMNMX.FTZ R21, R140, R23, !PT ;  /* 0x000000178c157209 */ /* 0x000fe40007810000 */
[----:B-1----:R-:W-:Y:S02]  /*4600*/  FMNMX.FTZ R22, R0, R19, !PT ;  /* 0x0000001300167209 */ /* 0x002fe40007810000 */
[----:B------:R-:W-:-:S03]  /*4610*/  FMNMX.FTZ R21, R160, R21, !PT ;  /* 0x00000015a0157209 */ /* 0x000fc60007810000 */
[----:B------:R-:W-:Y:S04]  /*4620*/  SHFL.BFLY PT, R23, R22, 0x1, 0x1f ;  /* 0x0c201f0016177f89 */ /* 0x000fe800000e0000 */
[----:B------:R-:W1:Y:S02]  /*4630*/  SHFL.BFLY PT, R0, R21, 0x2, 0x1f ;  /* 0x0c401f0015007f89 */ /* 0x000e6400000e0000 */
[----:B-1----:R-:W-:Y:S02]  /*4640*/  FMNMX.FTZ R19, R21, R0, !PT ;  /* 0x0000000015137209 */ /* 0x002fe40007810000 */
[----:B------:R-:W-:-:S03]  /*4650*/  FMNMX.FTZ R0, R22, R23, !PT ;  /* 0x0000001716007209 */ /* 0x000fc60007810000 */
[----:B------:R-:W1:Y:S01]  /*4660*/  SHFL.BFLY PT, R132, R19, 0x1, 0x1f ;  /* 0x0c201f0013847f89 */ /* 0x000e6200000e0000 */
[C---:B------:R-:W-:Y:S01]  /*4670*/  FSETP.NEU.FTZ.AND P0, PT, R0.reuse, -INF , PT ;  /* 0xff8000000000780b */ /* 0x040fe20003f1d000 */
[----:B------:R-:W-:-:S05]  /*4680*/  FMUL.FTZ R168, R0, c[0x0][0x2d0] ;  /* 0x0000b40000a87a20 */ /* 0x000fca0000410000 */
[----:B------:R-:W-:-:S05]  /*4690*/  FSEL R168, R168, RZ, P0 ;  /* 0x000000ffa8a87208 */ /* 0x000fca0000000000 */
[--C-:B------:R-:W-:Y:S02]  /*46a0*/  FFMA.FTZ R155, R16, c[0x0][0x2d0], -R168.reuse ;  /* 0x0000b400109b7a23 */ /* 0x100fe400000108a8 */
[--C-:B------:R-:W-:Y:S02]  /*46b0*/  FFMA.FTZ R154, R17, c[0x0][0x2d0], -R168.reuse ;  /* 0x0000b400119a7a23 */ /* 0x100fe400000108a8 */
[--C-:B------:R-:W-:Y:S02]  /*46c0*/  FFMA.FTZ R153, R15, c[0x0][0x2d0], -R168.reuse ;  /* 0x0000b4000f997a23 */ /* 0x100fe400000108a8 */
[--C-:B------:R-:W-:Y:S01]  /*46d0*/  FFMA.FTZ R148, R13, c[0x0][0x2d0], -R168.reuse ;  /* 0x0000b4000d947a23 */ /* 0x100fe200000108a8 */
[----:B------:R-:W-:Y:S01]  /*46e0*/  MUFU.EX2 R155, R155 ;  /* 0x0000009b009b7308 */ /* 0x000fe20000000800 */
[--C-:B------:R-:W-:Y:S02]  /*46f0*/  FFMA.FTZ R146, R7, c[0x0][0x2d0], -R168.reuse ;  /* 0x0000b40007927a23 */ /* 0x100fe400000108a8 */
[--C-:B------:R-:W-:Y:S01]  /*4700*/  FFMA.FTZ R135, R5, c[0x0][0x2d0], -R168.reuse ;  /* 0x0000b40005877a23 */ /* 0x100fe200000108a8 */
[----:B-1----:R-:W-:Y:S01]  /*4710*/  FMNMX.FTZ R132, R132, R19, !PT ;  /* 0x0000001384847209 */ /* 0x002fe20007810000 */
[----:B------:R-:W-:-:S03]  /*4720*/  FFMA.FTZ R152, R11, c[0x0][0x2d0], -R168 ;  /* 0x0000b4000b987a23 */ /* 0x000fc600000108a8 */
[----:B------:R-:W1:Y:S01]  /*4730*/  MUFU.EX2 R154, R154 ;  /* 0x0000009a009a7308 */ /* 0x000e620000000800 */
[C---:B------:R-:W-:Y:S01]  /*4740*/  FSETP.NEU.FTZ.AND P0, PT, R132.reuse, -INF , PT ;  /* 0xff8000008400780b */ /* 0x040fe20003f1d000 */
[----:B------:R-:W-:Y:S02]  /*4750*/  FMUL.FTZ R161, R132, c[0x0][0x2d0] ;  /* 0x0000b40084a17a20 */ /* 0x000fe40000410000 */
[--C-:B------:R-:W-:Y:S02]  /*4760*/  FFMA.FTZ R147, R9, c[0x0][0x2d0], -R168.reuse ;  /* 0x0000b40009937a23 */ /* 0x100fe400000108a8 */
[--C-:B------:R-:W-:Y:S01]  /*4770*/  FFMA.FTZ R156, R165, c[0x0][0x2d0], -R168.reuse ;  /* 0x0000b400a59c7a23 */ /* 0x100fe200000108a8 */
[----:B------:R-:W-:Y:S01]  /*4780*/  FSEL R161, R161, RZ, P0 ;  /* 0x000000ffa1a17208 */ /* 0x000fe20000000000 */
[----:B------:R-:W-:Y:S01]  /*4790*/  MUFU.EX2 R153, R153 ;  /* 0x0000009900997308 */ /* 0x000fe20000000800 */
[--C-:B------:R-:W-:Y:S01]  /*47a0*/  FFMA.FTZ R158, R163, c[0x0][0x2d0], -R168.reuse ;  /* 0x0000b400a39e7a23 */ /* 0x100fe200000108a8 */
[----:B------:R-:W-:Y:S01]  /*47b0*/  PLOP3.LUT P0, PT, PT, PT, UP0, 0x40, 0x0 ;  /* 0x000000000000781c */ /* 0x000fe20003f0e808 */
[----:B------:R-:W-:-:S02]  /*47c0*/  FFMA.FTZ R159, R159, c[0x0][0x2d0], -R168 ;  /* 0x0000b4009f9f7a23 */ /* 0x000fc400000108a8 */
[--C-:B------:R-:W-:Y:S02]  /*47d0*/  FFMA.FTZ R149, R18, c[0x0][0x2d0], -R161.reuse ;  /* 0x0000b40012957a23 */ /* 0x100fe400000108a1 */
[--C-:B------:R-:W-:Y:S01]  /*47e0*/  FFMA.FTZ R150, R20, c[0x0][0x2d0], -R161.reuse ;  /* 0x0000b40014967a23 */ /* 0x100fe200000108a1 */
[----:B------:R-:W2:Y:S01]  /*47f0*/  MUFU.EX2 R148, R148 ;  /* 0x0000009400947308 */ /* 0x000ea20000000800 */
[--C-:B------:R-:W-:Y:S01]  /*4800*/  FFMA.FTZ R151, R6, c[0x0][0x2d0], -R161.reuse ;  /* 0x0000b40006977a23 */ /* 0x100fe200000108a1 */
[----:B------:R-:W-:Y:S01]  /*4810*/  LDSM.16.MT88.4 R16, [R197+0x2900] ;  /* 0x00290000c510783b */ /* 0x000fe20000004200 */
[--C-:B------:R-:W-:Y:S01]  /*4820*/  FFMA.FTZ R144, R144, c[0x0][0x2d0], -R161.reuse ;  /* 0x0000b40090907a23 */ /* 0x100fe200000108a1 */
[----:B-1----:R-:W-:Y:S01]  /*4830*/  F2FP.PACK_AB R96, R154, R155 ;  /* 0x0000009b9a60723e */ /* 0x002fe200000000ff */
[--C-:B------:R-:W-:Y:S01]  /*4840*/  FFMA.FTZ R3, R10, c[0x0][0x2d0], -R161.reuse ;  /* 0x0000b4000a037a23 */ /* 0x100fe200000108a1 */
[----:B------:R-:W1:Y:S01]  /*4850*/  LDSM.16.MT88.4 R4, [R196+0x4100] ;  /* 0x00410000c404783b */ /* 0x000e620000004200 */
[--C-:B------:R-:W-:Y:S01]  /*4860*/  FFMA.FTZ R2, R8, c[0x0][0x2d0], -R161.reuse ;  /* 0x0000b40008027a23 */ /* 0x100fe200000108a1 */
[----:B------:R-:W-:Y:S01]  /*4870*/  MUFU.EX2 R149, R149 ;  /* 0x0000009500957308 */ /* 0x000fe20000000800 */
[--C-:B------:R-:W-:Y:S01]  /*4880*/  FFMA.FTZ R145, R14, c[0x0][0x2d0], -R161.reuse ;  /* 0x0000b4000e917a23 */ /* 0x100fe200000108a1 */
[----:B------:R-:W3:Y:S01]  /*4890*/  LDSM.16.MT88.4 R8, [R203+0x2900] ;  /* 0x00290000cb08783b */ /* 0x000ee20000004200 */
[----:B------:R-:W-:-:S02]  /*48a0*/  FFMA.FTZ R134, R12, c[0x0][0x2d0], -R161 ;  /* 0x0000b4000c867a23 */ /* 0x000fc400000108a1 */
[--C-:B------:R-:W-:Y:S01]  /*48b0*/  FFMA.FTZ R157, R157, c[0x0][0x2d0], -R168.reuse ;  /* 0x0000b4009d9d7a23 */ /* 0x100fe200000108a8 */
[----:B------:R-:W4:Y:S01]  /*48c0*/  LDSM.16.MT88.4 R20, [R203+0x900] ;  /* 0x00090000cb14783b */ /* 0x000f220000004200 */
[--C-:B------:R-:W-:Y:S01]  /*48d0*/  FFMA.FTZ R162, R162, c[0x0][0x2d0], -R161.reuse ;  /* 0x0000b400a2a27a23 */ /* 0x100fe200000108a1 */
[----:B------:R-:W5:Y:S01]  /*48e0*/  MUFU.EX2 R150, R150 ;  /* 0x0000009600967308 */ /* 0x000f620000000800 */
[----:B--2---:R-:W-:Y:S01]  /*48f0*/  F2FP.PACK_AB R98, R148, R153 ;  /* 0x000000999462723e */ /* 0x004fe200000000ff */
[----:B------:R-:W2:Y:S01]  /*4900*/  LDSM.16.MT88.4 R12, [R196+0x2900] ;  /* 0x00290000c40c783b */ /* 0x000ea20000004200 */
[--C-:B------:R-:W-:Y:S02]  /*4910*/  FFMA.FTZ R163, R172, c[0x0][0x2d0], -R161.reuse ;  /* 0x0000b400aca37a23 */ /* 0x100fe400000108a1 */
[--C-:B------:R-:W-:Y:S02]  /*4920*/  FFMA.FTZ R164, R164, c[0x0][0x2d0], -R161.reuse ;  /* 0x0000b400a4a47a23 */ /* 0x100fe400000108a1 */
[----:B------:R-:W-:Y:S01]  /*4930*/  FFMA.FTZ R165, R170, c[0x0][0x2d0], -R161 ;  /* 0x0000b400aaa57a23 */ /* 0x000fe200000108a1 */
[----:B------:R-:W-:Y:S01]  /*4940*/  MUFU.EX2 R151, R151 ;  /* 0x0000009700977308 */ /* 0x000fe20000000800 */
[----:B------:R-:W-:-:S02]  /*4950*/  FFMA.FTZ R170, R167, c[0x0][0x2d0], -R168 ;  /* 0x0000b400a7aa7a23 */ /* 0x000fc400000108a8 */
[--C-:B------:R-:W-:Y:S02]  /*4960*/  FFMA.FTZ R169, R169, c[0x0][0x2d0], -R168.reuse ;  /* 0x0000b400a9a97a23 */ /* 0x100fe400000108a8 */
[--C-:B------:R-:W-:Y:S02]  /*4970*/  FFMA.FTZ R167, R143, c[0x0][0x2d0], -R168.reuse ;  /* 0x0000b4008fa77a23 */ /* 0x100fe400000108a8 */
[----:B------:R-:W-:Y:S01]  /*4980*/  FFMA.FTZ R214, R141, c[0x0][0x2d0], -R168 ;  /* 0x0000b4008dd67a23 */ /* 0x000fe200000108a8 */
[----:B------:R-:W1:Y:S01]  /*4990*/  MUFU.EX2 R144, R144 ;  /* 0x0000009000907308 */ /* 0x000e620000000800 */
[----:B-----5:R-:W-:Y:S01]  /*49a0*/  F2FP.PACK_AB R97, R150, R149 ;  /* 0x000000959661723e */ /* 0x020fe200000000ff */
[--C-:B------:R-:W-:Y:S02]  /*49b0*/  FFMA.FTZ R166, R166, c[0x0][0x2d0], -R161.reuse ;  /* 0x0000b400a6a67a23 */ /* 0x100fe400000108a1 */
[--C-:B------:R-:W-:Y:S02]  /*49c0*/  FFMA.FTZ R171, R142, c[0x0][0x2d0], -R161.reuse ;  /* 0x0000b4008eab7a23 */ /* 0x100fe400000108a1 */
[----:B------:R-:W-:-:S02]  /*49d0*/  FFMA.FTZ R168, R140, c[0x0][0x2d0], -R161 ;  /* 0x0000b4008ca87a23 */ /* 0x000fc400000108a1 */
[----:B------:R-:W-:Y:S01]  /*49e0*/  MUFU.EX2 R152, R152 ;  /* 0x0000009800987308 */ /* 0x000fe20000000800 */
[----:B------:R-:W-:Y:S01]  /*49f0*/  FFMA.FTZ R215, R160, c[0x0][0x2d0], -R161 ;  /* 0x0000b400a0d77a23 */ /* 0x000fe200000108a1 */
[----:B------:R-:W-:Y:S01]  /*4a00*/  LDSM.16.MT88.4 R140, [R198+0x1900] ;  /* 0x00190000c68c783b */ /* 0x000fe20000004200 */
[----:B------:R-:W-:Y:S02]  /*4a10*/  FADD.FTZ R154, R155, R154 ;  /* 0x0000009a9b9a7221 */ /* 0x000fe40000010000 */
[----:B------:R-:W-:Y:S02]  /*4a20*/  FADD.FTZ R150, R149, R150 ;  /* 0x0000009695967221 */ /* 0x000fe40000010000 */
[----:B------:R-:W-:Y:S01]  /*4a30*/  FADD.FTZ R153, R153, R154 ;  /* 0x0000009a99997221 */ /* 0x000fe20000010000 */
[----:B-1----:R-:W-:Y:S01]  /*4a40*/  F2FP.PACK_AB R99, R144, R151 ;  /* 0x000000979063723e */ /* 0x002fe200000000ff */
[----:B------:R-:W1:Y:S01]  /*4a50*/  MUFU.EX2 R147, R147 ;  /* 0x0000009300937308 */ /* 0x000e620000000800 */
[----:B------:R-:W-:-:S02]  /*4a60*/  FADD.FTZ R151, R151, R150 ;  /* 0x0000009697977221 */ /* 0x000fc40000010000 */
        /* <DEDUP_REMOVED lines=46> */
[C---:B------:R-:W-:Y:S07]  /*4d50*/  HMMA.16816.F32 R92, R96.reuse, R4, RZ ;  /* 0x00000004605c723c */ /* 0x040fee00000018ff */
        /* <DEDUP_REMOVED lines=12> */
[----:B---3--:R-:W-:Y:S01]  /*4e20*/  HMMA.16816.F32 R36, R4, R8, R36 ;  /* 0x000000080424723c */ /* 0x008fe20000001824 */
[----:B------:R-:W-:-:S07]  /*4e30*/  FADD.FTZ R3, R2, R3 ;  /* 0x0000000302037221 */ /* 0x000fce0000010000 */
[C---:B------:R-:W-:Y:S01]  /*4e40*/  HMMA.16816.F32 R40, R4.reuse, R10, R40 ;  /* 0x0000000a0428723c */ /* 0x040fe20000001828 */
[----:B------:R-:W1:Y:S07]  /*4e50*/  LDSM.16.MT88.4 R8, [R198+0x4900] ;  /* 0x00490000c608783b */ /* 0x000e6e0000004200 */
[C---:B------:R-:W-:Y:S08]  /*4e60*/  HMMA.16816.F32 R52, R4.reuse, R16, R52 ;  /* 0x000000100434723c */ /* 0x040ff00000001834 */
[C---:B------:R-:W-:Y:S01]  /*4e70*/  HMMA.16816.F32 R56, R4.reuse, R18, R56 ;  /* 0x000000120438723c */ /* 0x040fe20000001838 */
[----:B------:R-:W3:Y:S07]  /*4e80*/  LDSM.16.MT88.4 R16, [R197+0x4900] ;  /* 0x00490000c510783b */ /* 0x000eee0000004200 */
[C---:B----4-:R-:W-:Y:S08]  /*4e90*/  HMMA.16816.F32 R128, R4.reuse, R20, R128 ;  /* 0x000000140480723c */ /* 0x050ff00000001880 */
        /* <DEDUP_REMOVED lines=116> */
[----:B------:R-:W-:Y:S07]  /*55e0*/  @P0 BRA `(.L_x_404) ;  /* 0x0000018000000947 */ /* 0x000fee0003800000 */
[----:B------:R-:W-:Y:S01]  /*55f0*/  ISETP.LT.AND P0, PT, RZ, UR4, PT ;  /* 0x00000004ff007c0c */ /* 0x000fe2000bf01270 */
[----:B------:R-:W-:-:S12]  /*5600*/  UIADD3 UR24, UR4, -0x1, URZ ;  /* 0xffffffff04187890 */ /* 0x000fd8000fffe03f */
[----:B------:R-:W-:Y:S05]  /*5610*/  @P0 BRA `(.L_x_405) ;  /* 0x000000a000000947 */ /* 0x000fea0003800000 */
[----:B------:R-:W-:Y:S02]  /*5620*/  UMOV UR24, 0x1 ;  /* 0x0000000100187882 */ /* 0x000fe40000000000 */
        /* <DEDUP_REMOVED lines=9> */
.L_x_405:
[----:B------:R-:W-:Y:S02]  /*56c0*/  UMOV UR5, 0x1 ;  /* 0x0000000100057882 */ /* 0x000fe40000000000 */
[----:B------:R-:W-:Y:S02]  /*56d0*/  ULDC UR4, c[0x0][0x32c] ;  /* 0x0000cb0000047ab9 */ /* 0x000fe40000000800 */
[----:B------:R-:W-:-:S03]  /*56e0*/  UISETP.NE.AND UP2, UPT, UR5, UR4, UPT ;  /* 0x000000040500728c */ /* 0x000fc6000bf45270 */
[----:B------:R-:W-:Y:S02]  /*56f0*/  ULDC.64 UR4, c[0x0][0x330] ;  /* 0x0000cc0000047ab9 */ /* 0x000fe40000000a00 */
[----:B------:R-:W-:-:S07]  /*5700*/  UIMAD.WIDE.U32 UR26, UR24, UR4, URZ ;  /* 0x00000004181a72a5 */ /* 0x000fce000f8e003f */
[----:B------:R-:W-:Y:S02]  /*5710*/  @UP2 UMOV UR25, UR27 ;  /* 0x0000001b00192c82 */ /* 0x000fe40008000000 */
[----:B------:R-:W-:Y:S02]  /*5720*/  @UP2 USHF.R.U32.HI UR24, URZ, UR5, UR25 ;  /* 0x000000053f182299 */ /* 0x000fe40008011619 */
.L_x_406:
[----:B------:R-:W-:Y:S02]  /*5730*/  ULDC UR4, c[0x0][0x32c] ;  /* 0x0000cb0000047ab9 */ /* 0x000fe40000000800 */
[----:B------:R-:W-:-:S04]  /*5740*/  UIMAD UR4, UR24, UR4, UR4 ;  /* 0x00000004180472a4 */ /* 0x000fc8000f8e0204 */
[----:B------:R-:W-:-:S04]  /*5750*/  UISETP.LT.AND UP2, UPT, UR21, UR4, UPT ;  /* 0x000000041500728c */ /* 0x000fc8000bf41270 */
[----:B------:R-:W-:-:S04]  /*5760*/  USEL UR21, UR21, UR4, UP2 ;  /* 0x0000000415157287 */ /* 0x000fc80009000000 */
.L_x_404:
[----:B------:R-:W-:-:S04]  /*5770*/  USHF.R.S32.HI UR4, URZ, 0x1f, UR21 ;  /* 0x0000001f3f047899 */ /* 0x000fc80008011415 */
[----:B------:R-:W-:-:S04]  /*5780*/  ULEA.HI UR4, UR4, UR21, URZ, 0x6 ;  /* 0x0000001504047291 */ /* 0x000fc8000f8f303f */
[----:B------:R-:W-:-:S04]  /*5790*/  USHF.R.S32.HI UR4, URZ, 0x6, UR4 ;  /* 0x000000063f047899 */ /* 0x000fc80008011404 */
[----:B------:R-:W-:-:S04]  /*57a0*/  UISETP.LT.AND UP2, UPT, UR9, UR4, UPT ;  /* 0x000000040900728c */ /* 0x000fc8000bf41270 */
[----:B------:R-:W-:-:S04]  /*57b0*/  USEL UR4, UR9, UR4, !UP2 ;  /* 0x0000000409047287 */ /* 0x000fc8000d000000 */
[----:B------:R-:W-:-:S06]  /*57c0*/  UISETP.GE.AND UP2, UPT, UR20, UR4, UPT ;  /* 0x000000041400728c */ /* 0x000fcc000bf46270 */
[----:B------:R-:W-:-:S13]  /*57d0*/  PLOP3.LUT P0, PT, PT, PT, UP2, 0x40, 0x0 ;  /* 0x000000000000781c */ /* 0x000fda0003f0e828 */
[----:B------:R-:W-:Y:S05]  /*57e0*/  @P0 BRA `(.L_x_407) ;  /* 0x00003bd000000947 */ /* 0x000fea0003800000 */
[C---:B------:R-:W-:Y:S01]  /*57f0*/  SHF.L.U64.HI R222, R218.reuse, 0x1, R133 ;  /* 0x00000001dade7819 */ /* 0x040fe20000010285 */
[----:B------:R-:W-:Y:S01]  /*5800*/  IMAD.MOV.U32 R2, RZ, RZ, R132 ;  /* 0x000000ffff027224 */ /* 0x000fe200078e0084 */
[----:B------:R-:W-:Y:S01]  /*5810*/  SHF.L.U32 R183, R218, 0x1, RZ ;  /* 0x00000001dab77819 */ /* 0x000fe200000006ff */
[----:B------:R-:W-:Y:S01]  /*5820*/  IMAD.MOV.U32 R3, RZ, RZ, R0 ;  /* 0x000000ffff037224 */ /* 0x000fe200078e0000 */
[C---:B------:R-:W-:Y:S01]  /*5830*/  SHF.L.U64.HI R182, R217.reuse, 0x1, R220 ;  /* 0x00000001d9b67819 */ /* 0x040fe200000102dc */
[----:B------:R-:W-:Y:S01]  /*5840*/  IMAD.SHL.U32 R181, R217, 0x2, RZ ;  /* 0x00000002d9b57824 */ /* 0x000fe200078e00ff */
[----:B------:R-:W-:Y:S02]  /*5850*/  SEL R180, RZ, 0x10, P4 ;  /* 0x00000010ffb47807 */ /* 0x000fe40002000000 */
.L_x_418:
[----:B------:R-:W-:Y:S04]  /*5860*/  DEPBAR.LE SB0, 0x0 ;  /* 0x000080000000791a */ /* 0x000fe80000000000 */
[----:B------:R-:W-:Y:S01]  /*5870*/  BAR.SYNC.DEFER_BLOCKING 0x0 ;  /* 0x0000000000007b1d */ /* 0x000fe20000010000 */
[----:B------:R-:W-:Y:S06]  /*5880*/  UISETP.GT.AND UP2, UPT, UR9, UR20, UPT ;  /* 0x000000140900728c */ /* 0x000fec000bf44270 */
[----:B------:R-:W-:Y:S01]  /*5890*/  PLOP3.LUT P0, PT, PT, PT, UP2, 0x80, 0x0 ;  /* 0x000000000000781c */ /* 0x000fe20003f0f028 */
[----:B------:R1:W2:Y:S04]  /*58a0*/  LDSM.16.M88.4 R132, [R206+0xc100] ;  /* 0x00c10000ce84783b */ /* 0x0002a80000000200 */
[----:B------:R1:W3:Y:S04]  /*58b0*/  LDSM.16.M88.4 R136, [R205+0x6100] ;  /* 0x00610000cd88783b */ /* 0x0002e80000000200 */
[----:B------:R1:W4:Y:S04]  /*58c0*/  LDSM.16.M88.4 R140, [R205+0x6900] ;  /* 0x00690000cd8c783b */ /* 0x0003280000000200 */
[----:B------:R1:W1:Y:S04]  /*58d0*/  LDSM.16.M88.4 R144, [R205+0x7100] ;  /* 0x00710000cd90783b */ /* 0x0002680000000200 */
[----:B------:R1:W1:Y:S04]  /*58e0*/  LDSM.16.M88.4 R148, [R205+0x7900] ;  /* 0x00790000cd94783b */ /* 0x0002680000000200 */
[----:B------:R1:W1:Y:S04]  /*58f0*/  LDSM.16.M88.4 R152, [R202+0xc100] ;  /* 0x00c10000ca98783b */ /* 0x0002680000000200 */
[----:B------:R1:W1:Y:S04]  /*5900*/  LDSM.16.M88.4 R156, [R204] ;  /* 0x00000000cc9c783b */ /* 0x0002680000000200 */
[----:B------:R1:W1:Y:S04]  /*5910*/  LDSM.16.M88.4 R160, [R195] ;  /* 0x00000000c3a0783b */ /* 0x0002680000000200 */
[----:B------:R1:W1:Y:S04]  /*5920*/  LDSM.16.M88.4 R164, [R194] ;  /* 0x00000000c2a4783b */ /* 0x0002680000000200 */
[----:B------:R1:W1:Y:S01]  /*5930*/  LDSM.16.M88.4 R168, [R193] ;  /* 0x00000000c1a8783b */ /* 0x0002620000000200 */
[----:B------:R-:W-:-:S05]  /*5940*/  @P0 BRA `(.L_x_408) ;  /* 0x000002b000000947 */ /* 0x000fca0003800000 */
[----:B------:R-:W-:Y:S01]  /*5950*/  SHF.R.S32.HI R5, RZ, 0x1f, R209 ;  /* 0x0000001fff057819 */ /* 0x000fe200000114d1 */
[----:B------:R-:W-:Y:S01]  /*5960*/  IMAD.WIDE.U32 R6, R209, c[0x0][0x208], RZ ;  /* 0x00008200d1067a25 */ /* 0x000fe200078e00ff */
[----:B------:R-:W-:Y:S02]  /*5970*/  SHF.R.S32.HI R4, RZ, 0x1f, R208 ;  /* 0x0000001fff047819 */ /* 0x000fe400000114d0 */
[----:B------:R-:W-:Y:S01]  /*5980*/  IADD3 R12, -R180, 0x10, RZ ;  /* 0x00000010b40c7810 */ /* 0x000fe20007ffe1ff */
[----:B------:R-:W-:Y:S01]  /*5990*/  IMAD R5, R5, c[0x0][0x208], RZ ;  /* 0x0000820005057a24 */ /* 0x000fe200078e02ff */
[----:B------:R-:W-:Y:S01]  /*59a0*/  IADD3 R11, -R221, 0x10, RZ ;  /* 0x00000010dd0b7810 */ /* 0x000fe20007ffe1ff */
[----:B------:R-:W-:Y:S01]  /*59b0*/  IMAD R4, R4, c[0x0][0x218], RZ ;  /* 0x0000860004047a24 */ /* 0x000fe200078e02ff */
[----:B------:R-:W-:Y:S01]  /*59c0*/  LOP3.LUT R12, R12, 0xf, RZ, 0xc0, !PT ;  /* 0x0000000f0c0c7812 */ /* 0x000fe200078ec0ff */
[----:B------:R-:W-:Y:S01]  /*59d0*/  IMAD R5, R209, c[0x0][0x20c], R5 ;  /* 0x00008300d1057a24 */ /* 0x000fe200078e0205 */
[----:B------:R-:W-:Y:S01]  /*59e0*/  LOP3.LUT R11, R11, 0xf, RZ, 0xc0, !PT ;  /* 0x0000000f0b0b7812 */ /* 0x000fe200078ec0ff */
[C---:B------:R-:W-:Y:S02]  /*59f0*/  IMAD R4, R208.reuse, c[0x0][0x21c], R4 ;  /* 0x00008700d0047a24 */ /* 0x040fe400078e0204 */
[----:B------:R-:W-:Y:S04]  /*5a00*/  IMAD.IADD R7, R7, 0x1, R5 ;  /* 0x0000000107077824 */ /* 0x000fe800078e0205 */
[----:B------:R-:W-:Y:S05]  /*5a10*/  IMAD.WIDE.U32 R6, R208, c[0x0][0x218], R6 ;  /* 0x00008600d0067a25 */ /* 0x000fea00078e0006 */
[----:B------:R-:W-:Y:S04]  /*5a20*/  IADD3 R0, P0, R6, UR22, RZ ;  /* 0x0000001606007c10 */ /* 0x000fe8000ff1e0ff */
[----:B------:R-:W-:Y:S02]  /*5a30*/  IADD3.X R7, R7, UR6, R4, P0, !PT ;  /* 0x0000000607077c10 */ /* 0x000fe400087fe404 */
[----:B------:R-:W-:Y:S02]  /*5a40*/  LEA R14, P0, R0, c[0x0][0x1f8], 0x1 ;  /* 0x00007e00000e7a11 */ /* 0x000fe400078008ff */
[----:B------:R-:W-:Y:S02]  /*5a50*/  SHF.L.U64.HI R4, R216, 0x1, R219 ;  /* 0x00000001d8047819 */ /* 0x000fe400000102db */
[----:B------:R-:W-:Y:S01]  /*5a60*/  LEA.HI.X R9, R0, c[0x0][0x1fc], R7, 0x1, P0 ;  /* 0x00007f0000097a11 */ /* 0x000fe200000f0c07 */
[----:B------:R-:W5:Y:S01]  /*5a70*/  SHFL.IDX PT, R6, R14, 0x1, 0x181f ;  /* 0x00381f000e067f89 */ /* 0x000f6200000e0000 */
[----:B------:R-:W-:Y:S03]  /*5a80*/  IMAD.SHL.U32 R0, R216, 0x2, RZ ;  /* 0x00000002d8007824 */ /* 0x000fe600078e00ff */
[----:B------:R-:W4:Y:S04]  /*5a90*/  SHFL.IDX PT, R5, R9, 0x1, 0x181f ;  /* 0x00381f0009057f89 */ /* 0x000f2800000e0000 */
[----:B------:R-:W3:Y:S04]  /*5aa0*/  SHFL.IDX PT, R8, R14, RZ, 0x181f ;  /* 0x00181fff0e087589 */ /* 0x000ee800000e0000 */
[----:B------:R-:W2:Y:S01]  /*5ab0*/  SHFL.IDX PT, R7, R9, RZ, 0x181f ;  /* 0x00181fff09077589 */ /* 0x000ea200000e0000 */
[-C--:B-----5:R-:W-:Y:S04]  /*5ac0*/  IADD3 R12, P6, P0, R12, R6.reuse, R181 ;  /* 0x000000060c0c7210 */ /* 0x0a0fe800078de0b5 */
[-C--:B----4-:R-:W-:Y:S02]  /*5ad0*/  IADD3.X R13, RZ, R5.reuse, R182, P6, P0 ;  /* 0x00000005ff0d7210 */ /* 0x090fe400037e04b6 */
[----:B------:R-:W-:Y:S04]  /*5ae0*/  IADD3 R10, P6, P0, R11, R6, R0 ;  /* 0x000000060b0a7210 */ /* 0x000fe800078de000 */
[--C-:B------:R-:W-:Y:S02]  /*5af0*/  IADD3.X R11, RZ, R5, R4.reuse, P6, P0 ;  /* 0x00000005ff0b7210 */ /* 0x100fe400037e0404 */
[C---:B---3--:R-:W-:Y:S02]  /*5b00*/  IADD3 R14, P6, R8.reuse, R0, RZ ;  /* 0x00000000080e7210 */ /* 0x048fe40007fde0ff */
[C---:B------:R-:W-:Y:S03]  /*5b10*/  IADD3 R16, P0, R8.reuse, R183, RZ ;  /* 0x000000b708107210 */ /* 0x040fe60007f1e0ff */
[C---:B--2---:R-:W-:Y:S01]  /*5b20*/  IMAD.X R15, R7.reuse, 0x1, R4, P6 ;  /* 0x00000001070f7824 */ /* 0x044fe200030e0604 */
[----:B------:R-:W-:Y:S01]  /*5b30*/  IADD3 R8, P6, R8, R181, RZ ;  /* 0x000000b508087210 */ /* 0x000fe20007fde0ff */
[C---:B------:R-:W-:Y:S01]  /*5b40*/  IMAD.X R17, R7.reuse, 0x1, R222, P0 ;  /* 0x0000000107117824 */ /* 0x040fe200000e06de */
[----:B------:R-:W-:Y:S03]  /*5b50*/  IADD3 R6, P0, R6, R183, RZ ;  /* 0x000000b706067210 */ /* 0x000fe60007f1e0ff */
[----:B------:R-:W-:Y:S01]  /*5b60*/  IMAD.X R9, R7, 0x1, R182, P6 ;  /* 0x0000000107097824 */ /* 0x000fe200030e06b6 */
[----:B------:R2:W-:Y:S01]  /*5b70*/  LDGSTS.E.BYPASS.LTC128B.128 [R213], [R16.64], !P5 ;  /* 0x0000000010d57fae */ /* 0x0005e2000e901d52 */
[----:B------:R-:W-:Y:S01]  /*5b80*/  ISETP.NE.U32.AND P6, PT, R180, RZ, PT ;  /* 0x000000ffb400720c */ /* 0x000fe20003fc5070 */
[----:B------:R-:W-:Y:S01]  /*5b90*/  IMAD.X R7, R5, 0x1, R222, P0 ;  /* 0x0000000105077824 */ /* 0x000fe200000e06de */
[----:B------:R-:W-:Y:S01]  /*5ba0*/  ISETP.NE.U32.AND P0, PT, R221, RZ, PT ;  /* 0x000000ffdd00720c */ /* 0x000fe20003f05070 */
[----:B------:R2:W-:Y:S04]  /*5bb0*/  LDGSTS.E.BYPASS.LTC128B.128 [R213+0x2000], [R8.64], !P4 ;  /* 0x0200000008d57fae */ /* 0x0005e8000e101d52 */
[----:B------:R2:W-:Y:S04]  /*5bc0*/  LDGSTS.E.BYPASS.LTC128B.128 [R213+0x4000], [R14.64], !P3 ;  /* 0x040000000ed57fae */ /* 0x0005e8000d901d52 */
[----:B------:R2:W-:Y:S04]  /*5bd0*/  LDGSTS.E.BYPASS.LTC128B.128 [R213+0x1000], [R6.64], !P5 ;  /* 0x0100000006d57fae */ /* 0x0005e8000e901d52 */
[----:B------:R2:W-:Y:S04]  /*5be0*/  LDGSTS.E.BYPASS.LTC128B.128.ZFILL [R213+0x3000], [R12.64], P6 ;  /* 0x030000000cd57fae */ /* 0x0005e8000b141d52 */
[----:B------:R2:W-:Y:S02]  /*5bf0*/  LDGSTS.E.BYPASS.LTC128B.128.ZFILL [R213+0x5000], [R10.64], P0 ;  /* 0x050000000ad57fae */ /* 0x0005e40008141d52 */
.L_x_408:
[C---:B--23--:R-:W-:Y:S01]  /*5c00*/  HMMA.16816.F32 R4, R132.reuse, R136, RZ ;  /* 0x000000888404723c */ /* 0x04cfe200000018ff */
[----:B------:R-:W-:Y:S01]  /*5c10*/  LDSM.16.M88.4 R172, [R201+0xc100] ;  /* 0x00c10000c9ac783b */ /* 0x000fe20000000200 */
[----:B------:R-:W-:Y:S06]  /*5c20*/  UISETP.GT.AND UP2, UPT, UR20, UR9, UPT ;  /* 0x000000091400728c */ /* 0x000fec000bf44270 */
[C---:B------:R-:W-:Y:S01]  /*5c30*/  HMMA.16816.F32 R8, R132.reuse, R138, RZ ;  /* 0x0000008a8408723c */ /* 0x040fe200000018ff */
[----:B------:R-:W0:Y:S01]  /*5c40*/  LDGDEPBAR ;  /* 0x00000000000079af */ /* 0x000e220000000000 */
[----:B------:R-:W-:Y:S06]  /*5c50*/  PLOP3.LUT P0, PT, PT, PT, UP2, 0x40, 0x0 ;  /* 0x000000000000781c */ /* 0x000fec0003f0e828 */
[C---:B----4-:R-:W-:Y:S01]  /*5c60*/  HMMA.16816.F32 R12, R132.reuse, R140, RZ ;  /* 0x0000008c840c723c */ /* 0x050fe200000018ff */
[----:B------:R-:W2:Y:S07]  /*5c70*/  LDSM.16.M88.4 R176, [R200+0x6100] ;  /* 0x00610000c8b0783b */ /* 0x000eae0000000200 */
[C---:B------:R-:W-:Y:S01]  /*5c80*/  HMMA.16816.F32 R16, R132.reuse, R142, RZ ;  /* 0x0000008e8410723c */ /* 0x040fe200000018ff */
[----:B------:R-:W-:Y:S07]  /*5c90*/  LDSM.16.M88.4 R136, [R200+0x7100] ;  /* 0x00710000c888783b */ /* 0x000fee0000000200 */
[C---:B-1----:R-:W-:Y:S01]  /*5ca0*/  HMMA.16816.F32 R20, R132.reuse, R144, RZ ;  /* 0x000000908414723c */ /* 0x042fe200000018ff */
[----:B------:R-:W-:Y:S07]  /*5cb0*/  LDSM.16.M88.4 R140, [R200+0x7900] ;  /* 0x00790000c88c783b */ /* 0x000fee0000000200 */
[C---:B------:R-:W-:Y:S01]  /*5cc0*/  HMMA.16816.F32 R24, R132.reuse, R146, RZ ;  /* 0x000000928418723c */ /* 0x040fe200000018ff */
[----:B------:R-:W-:Y:S07]  /*5cd0*/  LDSM.16.M88.4 R144, [R199+0xc100] ;  /* 0x00c10000c790783b */ /* 0x000fee0000000200 */
[C---:B------:R-:W-:Y:S08]  /*5ce0*/  HMMA.16816.F32 R28, R132.reuse, R148, RZ ;  /* 0x00000094841c723c */ /* 0x040ff000000018ff */
[----:B------:R-:W-:Y:S01]  /*5cf0*/  HMMA.16816.F32 R32, R132, R150, RZ ;  /* 0x000000968420723c */ /* 0x000fe200000018ff */
[----:B------:R-:W1:Y:S07]  /*5d00*/  LDSM.16.M88.4 R132, [R200+0x6900] ;  /* 0x00690000c884783b */ /* 0x000e6e0000000200 */
[C---:B------:R-:W-:Y:S01]  /*5d10*/  HMMA.16816.F32 R4, R152.reuse, R156, R4 ;  /* 0x0000009c9804723c */ /* 0x040fe20000001804 */
[----:B------:R-:W3:Y:S07]  /*5d20*/  LDSM.16.M88.4 R148, [R192] ;  /* 0x00000000c094783b */ /* 0x000eee0000000200 */
[C---:B------:R-:W-:Y:S01]  /*5d30*/  HMMA.16816.F32 R8, R152.reuse, R158, R8 ;  /* 0x0000009e9808723c */ /* 0x040fe20000001808 */
[----:B------:R-:W-:Y:S07]  /*5d40*/  LDSM.16.M88.4 R156, [R192+0x1000] ;  /* 0x00100000c09c783b */ /* 0x000fee0000000200 */
[C---:B------:R-:W-:Y:S08]  /*5d50*/  HMMA.16816.F32 R12, R152.reuse, R160, R12 ;  /* 0x000000a0980c723c */ /* 0x040ff0000000180c */
[C---:B------:R-:W-:Y:S01]  /*5d60*/  HMMA.16816.F32 R16, R152.reuse, R162, R16 ;  /* 0x000000a29810723c */ /* 0x040fe20000001810 */
[----:B------:R-:W-:Y:S07]  /*5d70*/  LDSM.16.M88.4 R160, [R192+0x1800] ;  /* 0x00180000c0a0783b */ /* 0x000fee0000000200 */
[C---:B------:R-:W-:Y:S08]  /*5d80*/  HMMA.16816.F32 R20, R152.reuse, R164, R20 ;  /* 0x000000a49814723c */ /* 0x040ff00000001814 */
[C---:B------:R-:W-:Y:S01]  /*5d90*/  HMMA.16816.F32 R24, R152.reuse, R166, R24 ;  /* 0x000000a69818723c */ /* 0x040fe20000001818 */
[----:B------:R-:W-:Y:S07]  /*5da0*/  LDSM.16.M88.4 R164, [R206+0x10100] ;  /* 0x01010000cea4783b */ /* 0x000fee0000000200 */
[C---:B------:R-:W-:Y:S08]  /*5db0*/  HMMA.16816.F32 R28, R152.reuse, R168, R28 ;  /* 0x000000a8981c723c */ /* 0x040ff0000000181c */
[----:B------:R-:W-:Y:S01]  /*5dc0*/  HMMA.16816.F32 R32, R152, R170, R32 ;  /* 0x000000aa9820723c */ /* 0x000fe20000001820 */
[----:B------:R-:W4:Y:S07]  /*5dd0*/  LDSM.16.M88.4 R152, [R192+0x800] ;  /* 0x00080000c098783b */ /* 0x000f2e0000000200 */
[C---:B--2---:R-:W-:Y:S01]  /*5de0*/  HMMA.16816.F32 R4, R172.reuse, R176, R4 ;  /* 0x000000b0ac04723c */ /* 0x044fe20000001804 */
[----:B------:R-:W2:Y:S07]  /*5df0*/  LDSM.16.M88.4 R168, [R205+0x8100] ;  /* 0x00810000cda8783b */ /* 0x000eae0000000200 */
[C---:B------:R-:W-:Y:S01]  /*5e00*/  HMMA.16816.F32 R8, R172.reuse, R178, R8 ;  /* 0x000000b2ac08723c */ /* 0x040fe20000001808 */
[----:B------:R-:W-:Y:S07]  /*5e10*/  LDSM.16.M88.4 R176, [R191] ;  /* 0x00000000bfb0783b */ /* 0x000fee0000000200 */
[C---:B-1----:R-:W-:Y:S08]  /*5e20*/  HMMA.16816.F32 R12, R172.reuse, R132, R12 ;  /* 0x00000084ac0c723c */ /* 0x042ff0000000180c */
[C---:B------:R-:W-:Y:S01]  /*5e30*/  HMMA.16816.F32 R16, R172.reuse, R134, R16 ;  /* 0x00000086ac10723c */ /* 0x040fe20000001810 */
[----:B------:R-:W1:Y:S07]  /*5e40*/  LDSM.16.M88.4 R132, [R205+0x8900] ;  /* 0x00890000cd84783b */ /* 0x000e6e0000000200 */
[C---:B------:R-:W-:Y:S08]  /*5e50*/  HMMA.16816.F32 R20, R172.reuse, R136, R20 ;  /* 0x00000088ac14723c */ /* 0x040ff00000001814 */
[C---:B------:R-:W-:Y:S01]  /*5e60*/  HMMA.16816.F32 R24, R172.reuse, R138, R24 ;  /* 0x0000008aac18723c */ /* 0x040fe20000001818 */
[----:B------:R-:W5:Y:S07]  /*5e70*/  LDSM.16.M88.4 R136, [R205+0x9100] ;  /* 0x00910000cd88783b */ /* 0x000f6e0000000200 */
[C---:B------:R-:W-:Y:S08]  /*5e80*/  HMMA.16816.F32 R28, R172.reuse, R140, R28 ;  /* 0x0000008cac1c723c */ /* 0x040ff0000000181c */
[----:B------:R-:W-:Y:S01]  /*5e90*/  HMMA.16816.F32 R32, R172, R142, R32 ;  /* 0x0000008eac20723c */ /* 0x000fe20000001820 */
[----:B------:R-:W1:Y:S07]  /*5ea0*/  LDSM.16.M88.4 R140, [R205+0x9900] ;  /* 0x00990000cd8c783b */ /* 0x000e6e0000000200 */
[C---:B---3--:R-:W-:Y:S01]  /*5eb0*/  HMMA.16816.F32 R4, R144.reuse, R148, R4 ;  /* 0x000000949004723c */ /* 0x048fe20000001804 */
[----:B------:R-:W3:Y:S07]  /*5ec0*/  LDSM.16.M88.4 R172, [R202+0x10100] ;  /* 0x01010000caac783b */ /* 0x000eee0000000200 */
[C---:B------:R-:W-:Y:S01]  /*5ed0*/  HMMA.16816.F32 R8, R144.reuse, R150, R8 ;  /* 0x000000969008723c */ /* 0x040fe20000001808 */
[----:B------:R-:W-:Y:S07]  /*5ee0*/  LDSM.16.M88.4 R148, [R189] ;  /* 0x00000000bd94783b */ /* 0x000fee0000000200 */
[C---:B----4-:R-:W-:Y:S08]  /*5ef0*/  HMMA.16816.F32 R12, R144.reuse, R152, R12 ;  /* 0x00000098900c723c */ /* 0x050ff0000000180c */
[C---:B------:R-:W-:Y:S01]  /*5f00*/  HMMA.16816.F32 R16, R144.reuse, R154, R16 ;  /* 0x0000009a9010723c */ /* 0x040fe20000001810 */
[----:B------:R-:W-:Y:S07]  /*5f10*/  LDSM.16.M88.4 R152, [R188] ;  /* 0x00000000bc98783b */ /* 0x000fee0000000200 */
[C---:B------:R-:W-:Y:S08]  /*5f20*/  HMMA.16816.F32 R20, R144.reuse, R156, R20 ;  /* 0x0000009c9014723c */ /* 0x040ff00000001814 */
[C---:B------:R-:W-:Y:S01]  /*5f30*/  HMMA.16816.F32 R24, R144.reuse, R158, R24 ;  /* 0x0000009e9018723c */ /* 0x040fe20000001818 */
[----:B------:R-:W-:Y:S07]  /*5f40*/  LDSM.16.M88.4 R156, [R201+0x10100] ;  /* 0x01010000c99c783b */ /* 0x000fee0000000200 */
[C---:B------:R-:W-:Y:S08]  /*5f50*/  HMMA.16816.F32 R28, R144.reuse, R160, R28 ;  /* 0x000000a0901c723c */ /* 0x040ff0000000181c */
[----:B------:R-:W-:Y:S01]  /*5f60*/  HMMA.16816.F32 R32, R144, R162, R32 ;  /* 0x000000a29020723c */ /* 0x000fe20000001820 */
[----:B------:R-:W4:Y:S07]  /*5f70*/  LDSM.16.M88.4 R144, [R190] ;  /* 0x00000000be90783b */ /* 0x000f2e0000000200 */
[C---:B--2---:R-:W-:Y:S01]  /*5f80*/  HMMA.16816.F32 R4, R164.reuse, R168, R4 ;  /* 0x000000a8a404723c */ /* 0x044fe20000001804 */
[----:B------:R-:W2:Y:S07]  /*5f90*/  LDSM.16.M88.4 R160, [R200+0x8100] ;  /* 0x00810000c8a0783b */ /* 0x000eae0000000200 */
[C---:B------:R-:W-:Y:S01]  /*5fa0*/  HMMA.16816.F32 R8, R164.reuse, R170, R8 ;  /* 0x000000aaa408723c */ /* 0x040fe20000001808 */
[----:B------:R-:W-:Y:S07]  /*5fb0*/  LDSM.16.M88.4 R168, [R192+0x2000] ;  /* 0x00200000c0a8783b */ /* 0x000fee0000000200 */
[C---:B-1----:R-:W-:Y:S08]  /*5fc0*/  HMMA.16816.F32 R12, R164.reuse, R132, R12 ;  /* 0x00000084a40c723c */ /* 0x042ff0000000180c */
[C---:B------:R-:W-:Y:S01]  /*5fd0*/  HMMA.16816.F32 R16, R164.reuse, R134, R16 ;  /* 0x00000086a410723c */ /* 0x040fe20000001810 */
[----:B------:R-:W1:Y:S07]  /*5fe0*/  LDSM.16.M88.4 R132, [R200+0x8900] ;  /* 0x00890000c884783b */ /* 0x000e6e0000000200 */
[C---:B-----5:R-:W-:Y:S08]  /*5ff0*/  HMMA.16816.F32 R20, R164.reuse, R136, R20 ;  /* 0x00000088a414723c */ /* 0x060ff00000001814 */
        /* <DEDUP_REMOVED lines=8> */
[----:B------:R-:W-:Y:S07]  /*6080*/  LDSM.16.M88.4 R176, [R205+0xa100] ;  /* 0x00a10000cdb0783b */ /* 0x000fee0000000200 */
[C---:B----4-:R-:W-:Y:S08]  /*6090*/  HMMA.16816.F32 R12, R172.reuse, R144, R12 ;  /* 0x00000090ac0c723c */ /* 0x050ff0000000180c */
[C---:B------:R-:W-:Y:S01]  /*60a0*/  HMMA.16816.F32 R16, R172.reuse, R146, R16 ;  /* 0x00000092ac10723c */ /* 0x040fe20000001810 */
[----:B------:R-:W4:Y:S07]  /*60b0*/  LDSM.16.M88.4 R144, [R192+0x2800] ;  /* 0x00280000c090783b */ /* 0x000f2e0000000200 */
[C---:B------:R-:W-:Y:S08]  /*60c0*/  HMMA.16816.F32 R20, R172.reuse, R148, R20 ;  /* 0x00000094ac14723c */ /* 0x040ff00000001814 */
[C---:B------:R-:W-:Y:S01]  /*60d0*/  HMMA.16816.F32 R24, R172.reuse, R150, R24 ;  /* 0x00000096ac18723c */ /* 0x040fe20000001818 */
[----:B------:R-:W3:Y:S07]  /*60e0*/  LDSM.16.M88.4 R148, [R192+0x3000] ;  /* 0x00300000c094783b */ /* 0x000eee0000000200 */
[C---:B------:R-:W-:Y:S08]  /*60f0*/  HMMA.16816.F32 R28, R172.reuse, R152, R28 ;  /* 0x00000098ac1c723c */ /* 0x040ff0000000181c */
[----:B------:R-:W-:Y:S01]  /*6100*/  HMMA.16816.F32 R32, R172, R154, R32 ;  /* 0x0000009aac20723c */ /* 0x000fe20000001820 */
[----:B------:R-:W3:Y:S07]  /*6110*/  LDSM.16.M88.4 R152, [R192+0x3800] ;  /* 0x00380000c098783b */ /* 0x000eee0000000200 */
[C---:B--2---:R-:W-:Y:S01]  /*6120*/  HMMA.16816.F32 R4, R156.reuse, R160, R4 ;  /* 0x000000a09c04723c */ /* 0x044fe20000001804 */
[----:B------:R-:W2:Y:S07]  /*6130*/  LDSM.16.M88.4 R172, [R206+0x14100] ;  /* 0x01410000ceac783b */ /* 0x000eae0000000200 */
[C---:B------:R-:W-:Y:S01]  /*6140*/  HMMA.16816.F32 R8, R156.reuse, R162, R8 ;  /* 0x000000a29c08723c */ /* 0x040fe20000001808 */
[----:B------:R-:W-:Y:S07]  /*6150*/  LDSM.16.M88.4 R160, [R187] ;  /* 0x00000000bba0783b */ /* 0x000fee0000000200 */
        /* <DEDUP_REMOVED lines=15> */
[----:B------:R-:W4:Y:S07]  /*6250*/  LDSM.16.M88.4 R144, [R186] ;  /* 0x00000000ba90783b */ /* 0x000f2e0000000200 */
[C---:B------:R-:W-:Y:S08]  /*6260*/  HMMA.16816.F32 R20, R164.reuse, R148, R20 ;  /* 0x00000094a414723c */ /* 0x040ff00000001814 */
[C---:B------:R-:W-:Y:S01]  /*6270*/  HMMA.16816.F32 R24, R164.reuse, R150, R24 ;  /* 0x00000096a418723c */ /* 0x040fe20000001818 */
[----:B------:R-:W3:Y:S07]  /*6280*/  LDSM.16.M88.4 R148, [R185] ;  /* 0x00000000b994783b */ /* 0x000eee0000000200 */
[C---:B------:R-:W-:Y:S08]  /*6290*/  HMMA.16816.F32 R28, R164.reuse, R152, R28 ;  /* 0x00000098a41c723c */ /* 0x040ff0000000181c */
[----:B------:R-:W-:Y:S01]  /*62a0*/  HMMA.16816.F32 R32, R164, R154, R32 ;  /* 0x0000009aa420723c */ /* 0x000fe20000001820 */
[----:B------:R-:W3:Y:S07]  /*62b0*/  LDSM.16.M88.4 R152, [R184] ;  /* 0x00000000b898783b */ /* 0x000eee0000000200 */
        /* <DEDUP_REMOVED lines=15> */
[C---:B------:R-:W-:Y:S08]  /*63b0*/  HMMA.16816.F32 R8, R156.reuse, R162, R8 ;  /* 0x000000a29c08723c */ /* 0x040ff00000001808 */
[C---:B----4-:R-:W-:Y:S08]  /*63c0*/  HMMA.16816.F32 R12, R156.reuse, R144, R12 ;  /* 0x000000909c0c723c */ /* 0x050ff0000000180c */
[C---:B------:R-:W-:Y:S08]  /*63d0*/  HMMA.16816.F32 R16, R156.reuse, R146, R16 ;  /* 0x000000929c10723c */ /* 0x040ff00000001810 */
[C---:B------:R-:W-:Y:S08]  /*63e0*/  HMMA.16816.F32 R20, R156.reuse, R148, R20 ;  /* 0x000000949c14723c */ /* 0x040ff00000001814 */
[C---:B------:R-:W-:Y:S08]  /*63f0*/  HMMA.16816.F32 R24, R156.reuse, R150, R24 ;  /* 0x000000969c18723c */ /* 0x040ff00000001818 */
[C---:B------:R-:W-:Y:S08]  /*6400*/  HMMA.16816.F32 R28, R156.reuse, R152, R28 ;  /* 0x000000989c1c723c */ /* 0x040ff0000000181c */
[----:B------:R-:W-:Y:S08]  /*6410*/  HMMA.16816.F32 R32, R156, R154, R32 ;  /* 0x0000009a9c20723c */ /* 0x000ff00000001820 */
[C---:B--2---:R-:W-:Y:S08]  /*6420*/  HMMA.16816.F32 R4, R164.reuse, R168, R4 ;  /* 0x000000a8a404723c */ /* 0x044ff00000001804 */
[C---:B------:R-:W-:Y:S08]  /*6430*/  HMMA.16816.F32 R8, R164.reuse, R170, R8 ;  /* 0x000000aaa408723c */ /* 0x040ff00000001808 */
[C---:B-1----:R-:W-:Y:S08]  /*6440*/  HMMA.16816.F32 R12, R164.reuse, R132, R12 ;  /* 0x00000084a40c723c */ /* 0x042ff0000000180c */
[C---:B------:R-:W-:Y:S01]  /*6450*/  HMMA.16816.F32 R16, R164.reuse, R134, R16 ;  /* 0x00000086a410723c */ /* 0x040fe20000001810 */
[----:B------:R-:W1:Y:S07]  /*6460*/  LDSM.16.M88.4 R132, [R192+0x4800] ;  /* 0x00480000c084783b */ /* 0x000e6e0000000200 */
[C---:B-----5:R-:W-:Y:S08]  /*6470*/  HMMA.16816.F32 R20, R164.reuse, R136, R20 ;  /* 0x00000088a414723c */ /* 0x060ff00000001814 */
[C---:B------:R-:W-:Y:S01]  /*6480*/  HMMA.16816.F32 R24, R164.reuse, R138, R24 ;  /* 0x0000008aa418723c */ /* 0x040fe20000001818 */
[----:B------:R-:W2:Y:S07]  /*6490*/  LDSM.16.M88.4 R136, [R192+0x5000] ;  /* 0x00500000c088783b */ /* 0x000eae0000000200 */
[C---:B------:R-:W-:Y:S08]  /*64a0*/  HMMA.16816.F32 R28, R164.reuse, R140, R28 ;  /* 0x0000008ca41c723c */ /* 0x040ff0000000181c */
[----:B------:R-:W-:Y:S08]  /*64b0*/  HMMA.16816.F32 R32, R164, R142, R32 ;  /* 0x0000008ea420723c */ /* 0x000ff00000001820 */
[C---:B---3--:R-:W-:Y:S08]  /*64c0*/  HMMA.16816.F32 R4, R172.reuse, R176, R4 ;  /* 0x000000b0ac04723c */ /* 0x048ff00000001804 */
[C---:B------:R-:W-:Y:S08]  /*64d0*/  HMMA.16816.F32 R8, R172.reuse, R178, R8 ;  /* 0x000000b2ac08723c */ /* 0x040ff00000001808 */
[C---:B-1----:R-:W-:Y:S08]  /*64e0*/  HMMA.16816.F32 R12, R172.reuse, R132, R12 ;  /* 0x00000084ac0c723c */ /* 0x042ff0000000180c */
[C---:B------:R-:W-:Y:S01]  /*64f0*/  HMMA.16816.F32 R16, R172.reuse, R134, R16 ;  /* 0x00000086ac10723c */ /* 0x040fe20000001810 */
[----:B------:R-:W1:Y:S01]  /*6500*/  LDSM.16.M88.4 R132, [R192+0x5800] ;  /* 0x00580000c084783b */ /* 0x000e620000000200 */
[----:B------:R-:W-:Y:S04]  /*6510*/  DEPBAR.LE SB0, 0x0 ;  /* 0x000080000000791a */ /* 0x000fe80000000000 */
[----:B------:R-:W-:Y:S02]  /*6520*/  FMUL.FTZ R225, R4, c[0x0][0x320] ;  /* 0x0000c80004e17a20 */ /* 0x000fe40000410000 */
[C---:B--2---:R-:W-:Y:S04]  /*6530*/  HMMA.16816.F32 R20, R172.reuse, R136, R20 ;  /* 0x00000088ac14723c */ /* 0x044fe80000001814 */
        /* <DEDUP_REMOVED lines=10> */
[----:B------:R-:W4:Y:S01]  /*65e0*/  MUFU.TANH R0, R0 ;  /* 0x0000000000007308 */ /* 0x000f220000002400 */
        /* <DEDUP_REMOVED lines=18> */
[----:B------:R-:W-:Y:S02]  /*6710*/  FMUL.FTZ R249, R24, c[0x0][0x320] ;  /* 0x0000c80018f97a20 */ /* 0x000fe40000410000 */
[----:B------:R-:W-:Y:S02]  /*6720*/  FMUL.FTZ R248, R25, c[0x0][0x320] ;  /* 0x0000c80019f87a20 */ /* 0x000fe40000410000 */
[----:B------:R-:W-:Y:S01]  /*6730*/  FMUL.FTZ R242, R26, c[0x0][0x320] ;  /* 0x0000c8001af27a20 */ /* 0x000fe20000410000 */
        /* <DEDUP_REMOVED lines=34> */
[----:B------:R-:W1:Y:S01]  /*6960*/  MUFU.TANH R246, R246 ;  /* 0x000000f600f67308 */ /* 0x000e620000002400 */
[----:B------:R-:W-:-:S05]  /*6970*/  @P0 BRA `(.L_x_409) ;  /* 0x0000039000000947 */ /* 0x000fca0003800000 */
[----:B--234-:R-:W-:Y:S01]  /*6980*/  IADD3 R12, -R180, 0x10, RZ ;  /* 0x00000010b40c7810 */ /* 0x01cfe20007ffe1ff */
[----:B------:R-:W-:Y:S01]  /*6990*/  ULEA UR5, UR20, UR12, 0x6 ;  /* 0x0000000c14057291 */ /* 0x000fe2000f8e303f */
[----:B------:R-:W-:Y:S01]  /*69a0*/  IADD3 R11, -R221, 0x10, RZ ;  /* 0x00000010dd0b7810 */ /* 0x000fe20007ffe1ff */
[----:B------:R-:W-:Y:S01]  /*69b0*/  IMAD.MOV.U32 R208, RZ, RZ, RZ ;  /* 0x000000ffffd07224 */ /* 0x000fe200078e00ff */
[----:B------:R-:W-:Y:S02]  /*69c0*/  LOP3.LUT R12, R12, 0xf, RZ, 0xc0, !PT ;  /* 0x0000000f0c0c7812 */ /* 0x000fe400078ec0ff */
[----:B------:R-:W-:Y:S01]  /*69d0*/  LOP3.LUT R11, R11, 0xf, RZ, 0xc0, !PT ;  /* 0x0000000f0b0b7812 */ /* 0x000fe200078ec0ff */
        /* <DEDUP_REMOVED lines=12> */
[----:B------:R2:W3:Y:S04]  /*6aa0*/  @!P1 LDG.E R208, [R6.64] ;  /* 0x0000001206d09981 */ /* 0x0004e8000c1e1900 */
[----:B------:R-:W-:Y:S04]  /*6ab0*/  IMAD R5, R5, c[0x0][0x1e0], RZ ;  /* 0x0000780005057a24 */ /* 0x000fe800078e02ff */
[C---:B------:R-:W-:Y:S02]  /*6ac0*/  IMAD R5, R209.reuse, c[0x0][0x1e4], R5 ;  /* 0x00007900d1057a24 */ /* 0x040fe400078e0205 */
[----:B--2---:R-:W-:Y:S04]  /*6ad0*/  IMAD.WIDE.U32 R6, R209, c[0x0][0x1e0], RZ ;  /* 0x00007800d1067a25 */ /* 0x004fe800078e00ff */
[----:B------:R-:W-:Y:S01]  /*6ae0*/  IMAD.IADD R7, R7, 0x1, R5 ;  /* 0x0000000107077824 */ /* 0x000fe200078e0205 */
[----:B---3--:R-:W-:Y:S03]  /*6af0*/  SHF.R.S32.HI R4, RZ, 0x1f, R208 ;  /* 0x0000001fff047819 */ /* 0x008fe600000114d0 */
[----:B------:R-:W-:Y:S04]  /*6b00*/  IMAD.WIDE.U32 R6, R208, c[0x0][0x1f0], R6 ;  /* 0x00007c00d0067a25 */ /* 0x000fe800078e0006 */
[----:B------:R-:W-:Y:S01]  /*6b10*/  IMAD R4, R4, c[0x0][0x1f0], RZ ;  /* 0x00007c0004047a24 */ /* 0x000fe200078e02ff */
[----:B------:R-:W-:Y:S03]  /*6b20*/  IADD3 R5, P0, R6, UR14, RZ ;  /* 0x0000000e06057c10 */ /* 0x000fe6000ff1e0ff */
[----:B------:R-:W-:Y:S05]  /*6b30*/  IMAD R4, R208, c[0x0][0x1f4], R4 ;  /* 0x00007d00d0047a24 */ /* 0x000fea00078e0204 */
[----:B------:R-:W-:Y:S02]  /*6b40*/  IADD3.X R4, R7, UR7, R4, P0, !PT ;  /* 0x0000000707047c10 */ /* 0x000fe400087fe404 */
[C---:B------:R-:W-:Y:S04]  /*6b50*/  LEA R15, P0, R5.reuse, c[0x0][0x1c8], 0x1 ;  /* 0x00007200050f7a11 */ /* 0x040fe800078008ff */
[----:B------:R-:W-:Y:S01]  /*6b60*/  LEA.HI.X R14, R5, c[0x0][0x1cc], R4, 0x1, P0 ;  /* 0x00007300050e7a11 */ /* 0x000fe200000f0c04 */
[----:B------:R-:W2:Y:S01]  /*6b70*/  SHFL.IDX PT, R6, R15, 0x1, 0x181f ;  /* 0x00381f000f067f89 */ /* 0x000ea200000e0000 */
[C---:B------:R-:W-:Y:S01]  /*6b80*/  IMAD.SHL.U32 R4, R216.reuse, 0x2, RZ ;  /* 0x00000002d8047824 */ /* 0x040fe200078e00ff */
[----:B------:R-:W-:Y:S02]  /*6b90*/  SHF.L.U64.HI R5, R216, 0x1, R219 ;  /* 0x00000001d8057819 */ /* 0x000fe400000102db */
[----:B------:R-:W3:Y:S04]  /*6ba0*/  SHFL.IDX PT, R7, R14, 0x1, 0x181f ;  /* 0x00381f000e077f89 */ /* 0x000ee800000e0000 */
[----:B------:R-:W4:Y:S04]  /*6bb0*/  SHFL.IDX PT, R8, R15, RZ, 0x181f ;  /* 0x00181fff0f087589 */ /* 0x000f2800000e0000 */
[----:B------:R5:W1:Y:S01]  /*6bc0*/  SHFL.IDX PT, R9, R14, RZ, 0x181f ;  /* 0x00181fff0e097589 */ /* 0x000a6200000e0000 */
[-C--:B--2---:R-:W-:Y:S04]  /*6bd0*/  IADD3 R12, P6, P0, R12, R6.reuse, R181 ;  /* 0x000000060c0c7210 */ /* 0x084fe800078de0b5 */
[-C--:B---3--:R-:W-:Y:S02]  /*6be0*/  IADD3.X R13, RZ, R7.reuse, R182, P6, P0 ;  /* 0x00000007ff0d7210 */ /* 0x088fe400037e04b6 */
[----:B------:R-:W-:Y:S04]  /*6bf0*/  IADD3 R10, P6, P0, R11, R6, R4 ;  /* 0x000000060b0a7210 */ /* 0x000fe800078de004 */
[--C-:B------:R-:W-:Y:S02]  /*6c00*/  IADD3.X R11, RZ, R7, R5.reuse, P6, P0 ;  /* 0x00000007ff0b7210 */ /* 0x100fe400037e0405 */
[C---:B----4-:R-:W-:Y:S02]  /*6c10*/  IADD3 R4, P6, R8.reuse, R4, RZ ;  /* 0x0000000408047210 */ /* 0x050fe40007fde0ff */
[C---:B-----5:R-:W-:Y:S03]  /*6c20*/  IADD3 R14, P0, R8.reuse, R183, RZ ;  /* 0x000000b7080e7210 */ /* 0x060fe60007f1e0ff */
[C---:B-1----:R-:W-:Y:S01]  /*6c30*/  IMAD.X R5, R9.reuse, 0x1, R5, P6 ;  /* 0x0000000109057824 */ /* 0x042fe200030e0605 */
[----:B------:R-:W-:Y:S01]  /*6c40*/  IADD3 R8, P6, R8, R181, RZ ;  /* 0x000000b508087210 */ /* 0x000fe20007fde0ff */
[C---:B------:R-:W-:Y:S01]  /*6c50*/  IMAD.X R15, R9.reuse, 0x1, R222, P0 ;  /* 0x00000001090f7824 */ /* 0x040fe200000e06de */
[----:B------:R-:W-:Y:S03]  /*6c60*/  IADD3 R6, P0, R6, R183, RZ ;  /* 0x000000b706067210 */ /* 0x000fe60007f1e0ff */
[----:B------:R-:W-:Y:S01]  /*6c70*/  IMAD.X R9, R9, 0x1, R182, P6 ;  /* 0x0000000109097824 */ /* 0x000fe200030e06b6 */
[----:B------:R1:W-:Y:S01]  /*6c80*/  LDGSTS.E.BYPASS.LTC128B.128 [R207+0x6100], [R14.64], !P5 ;  /* 0x061000000ecf7fae */ /* 0x0003e2000e901d52 */
        /* <DEDUP_REMOVED lines=8> */
.L_x_409:
[----:B-1234-:R-:W-:Y:S01]  /*6d10*/  IMAD.MOV.U32 R11, RZ, RZ, R211 ;  /* 0x000000ffff0b7224 */ /* 0x01efe200078e00d3 */
[----:B------:R-:W-:Y:S01]  /*6d20*/  PLOP3.LUT P6, PT, PT, PT, UP1, 0x80, 0x0 ;  /* 0x000000000000781c */ /* 0x000fe20003fcf018 */
[----:B------:R-:W0:Y:S01]  /*6d30*/  LDGDEPBAR ;  /* 0x00000000000079af */ /* 0x000e220000000000 */
[----:B------:R-:W-:Y:S01]  /*6d40*/  PLOP3.LUT P0, PT, PT, PT, UP1, 0x80, 0x0 ;  /* 0x000000000000781c */ /* 0x000fe20003f0f018 */
[----:B------:R-:W-:Y:S06]  /*6d50*/  USHF.L.U32 UR5, UR20, 0x6, URZ ;  /* 0x0000000614057899 */ /* 0x000fec000800063f */
[----:B------:R-:W-:Y:S04]  /*6d60*/  IMAD.U32 R5, RZ, RZ, UR5 ;  /* 0x00000005ff057e24 */ /* 0x000fe8000f8e00ff */
[----:B------:R-:W-:Y:S01]  /*6d70*/  @P6 IMAD.HI.U32 R4, R211, c[0x0][0x2c8], RZ ;  /* 0x0000b200d3046a27 */ /* 0x000fe200078e00ff */
[----:B------:R-:W-:Y:S04]  /*6d80*/  IADD3 R5, -R212, 0x1, -R5 ;  /* 0x00000001d4057810 */ /* 0x000fe80007ffe905 */
[----:B------:R-:W-:Y:S01]  /*6d90*/  @P0 SHF.R.U32.HI R11, RZ, c[0x0][0x2cc], R4 ;  /* 0x0000b300ff0b0a19 */ /* 0x000fe20000011604 */
[----:B------:R-:W-:Y:S01]  /*6da0*/  IMAD.MOV.U32 R4, RZ, RZ, c[0x0][0x2ac] ;  /* 0x0000ab00ff047624 */ /* 0x000fe200078e00ff */
[----:B------:R-:W-:Y:S03]  /*6db0*/  PLOP3.LUT P0, PT, PT, PT, UP0, 0x40, 0x0 ;  /* 0x000000000000781c */ /* 0x000fe60003f0e808 */
[----:B------:R-:W1:Y:S01]  /*6dc0*/  SHFL.IDX PT, R13, R11, RZ, 0x1c1f ;  /* 0x001c1fff0b0d7589 */ /* 0x000e6200000e0000 */
[----:B------:R-:W-:Y:S05]  /*6dd0*/  IMAD R5, R4, c[0x0][0x1d0], R5 ;  /* 0x0000740004057a24 */ /* 0x000fea00078e0205 */
[----:B------:R-:W-:Y:S04]  /*6de0*/  IADD3 R4, R5, -c[0x0][0x168], RZ ;  /* 0x80005a0005047a10 */ /* 0x000fe80007ffe0ff */
[C---:B------:R-:W-:Y:S02]  /*6df0*/  IADD3 R5, R4.reuse, c[0x0][0x328], RZ ;  /* 0x0000ca0004057a10 */ /* 0x040fe40007ffe0ff */
[----:B------:R-:W-:Y:S03]  /*6e00*/  IADD3 R4, R4, UR11, RZ ;  /* 0x0000000b04047c10 */ /* 0x000fe6000fffe0ff */
[--C-:B-1----:R-:W-:Y:S02]  /*6e10*/  IMAD.IADD R9, R5, 0x1, R13.reuse ;  /* 0x0000000105097824 */ /* 0x102fe400078e020d */
[----:B------:R-:W-:Y:S01]  /*6e20*/  IMAD.IADD R7, R4, 0x1, R13 ;  /* 0x0000000104077824 */ /* 0x000fe200078e020d */
[----:B------:R-:W-:-:S05]  /*6e30*/  @P0 BRA `(.L_x_410) ;  /* 0x000001b000000947 */ /* 0x000fca0003800000 */
[----:B------:R-:W-:Y:S01]  /*6e40*/  MOV R6, c[0x0][0x2ac] ;  /* 0x0000ab0000067a02 */ /* 0x000fe20000000f00 */
[----:B------:R-:W-:Y:S04]  /*6e50*/  BSSY B0, `(.L_x_411) ;  /* 0x0000013000007945 */ /* 0x000fe80003800000 */
[----:B------:R-:W-:Y:S05]  /*6e60*/  IMAD R13, R6, c[0x0][0x1d0], R13 ;  /* 0x00007400060d7a24 */ /* 0x000fea00078e020d */
[----:B------:R-:W-:Y:S04]  /*6e70*/  IADD3 R13, R13, -c[0x0][0x168], RZ ;  /* 0x80005a000d0d7a10 */ /* 0x000fe80007ffe0ff */
[----:B------:R-:W-:Y:S11]  /*6e80*/  ISETP.GT.AND P0, PT, R13, -0x1, PT ;  /* 0xffffffff0d00780c */ /* 0x000ff60003f04270 */
[----:B------:R-:W-:Y:S02]  /*6e90*/  @!UPT UIADD3 URZ, URZ, URZ, URZ ;  /* 0x0000003f3f3ff290 */ /* 0x000fe4000fffe03f */
[----:B------:R-:W-:-:S05]  /*6ea0*/  @P0 BRA `(.L_x_412) ;  /* 0x0000008000000947 */ /* 0x000fca0003800000 */
[----:B------:R-:W-:Y:S01]  /*6eb0*/  LOP3.LUT R13, RZ, R13, RZ, 0x33, !PT ;  /* 0x0000000dff0d7212 */ /* 0x000fe200078e33ff */
[----:B------:R-:W-:Y:S05]  /*6ec0*/  IMAD.MOV.U32 R6, RZ, RZ, c[0x0][0x32c] ;  /* 0x0000cb00ff067624 */ /* 0x000fea00078e00ff */
[----:B------:R-:W-:Y:S11]  /*6ed0*/  ISETP.NE.AND P0, PT, R6, 0x1, PT ;  /* 0x000000010600780c */ /* 0x000ff60003f05270 */
[----:B------:R-:W-:Y:S02]  /*6ee0*/  @!UPT UIADD3 URZ, URZ, URZ, URZ ;  /* 0x0000003f3f3ff290 */ /* 0x000fe4000fffe03f */
[----:B------:R-:W-:Y:S05]  /*6ef0*/  @P0 IMAD.HI.U32 R6, R13, c[0x0][0x330], RZ ;  /* 0x0000cc000d060a27 */ /* 0x000fea00078e00ff */
[----:B------:R-:W-:Y:S04]  /*6f00*/  @P0 SHF.R.U32.HI R13, RZ, c[0x0][0x334], R6 ;  /* 0x0000cd00ff0d0a19 */ /* 0x000fe80000011606 */
[----:B------:R-:W-:Y:S01]  /*6f10*/  LOP3.LUT R13, RZ, R13, RZ, 0x33, !PT ;  /* 0x0000000dff0d7212 */ /* 0x000fe200078e33ff */
[----:B------:R-:W-:-:S05]  /*6f20*/  BRA `(.L_x_413) ;  /* 0x0000005000007947 */ /* 0x000fca0003800000 */
.L_x_412:
[----:B------:R-:W-:Y:S04]  /*6f30*/  MOV R6, c[0x0][0x32c] ;  /* 0x0000cb0000067a02 */ /* 0x000fe80000000f00 */
[----:B------:R-:W-:Y:S11]  /*6f40*/  ISETP.NE.AND P0, PT, R6, 0x1, PT ;  /* 0x000000010600780c */ /* 0x000ff60003f05270 */
[----:B------:R-:W-:Y:S02]  /*6f50*/  @!UPT UIADD3 URZ, URZ, URZ, URZ ;  /* 0x0000003f3f3ff290 */ /* 0x000fe4000fffe03f */
[----:B------:R-:W-:Y:S05]  /*6f60*/  @P0 IMAD.HI.U32 R6, R13, c[0x0][0x330], RZ ;  /* 0x0000cc000d060a27 */ /* 0x000fea00078e00ff */
[----:B------:R-:W-:Y:S02]  /*6f70*/  @P0 SHF.R.U32.HI R13, RZ, c[0x0][0x334], R6 ;  /* 0x0000cd00ff0d0a19 */ /* 0x000fe40000011606 */
.L_x_413:
[----:B------:R-:W-:Y:S05]  /*6f80*/  BSYNC B0 ;  /* 0x0000000000007941 */ /* 0x000fea0003800000 */
.L_x_411:
[----:B------:R-:W-:Y:S04]  /*6f90*/  IMAD.MOV.U32 R6, RZ, RZ, c[0x0][0x32c] ;  /* 0x0000cb00ff067624 */ /* 0x000fe800078e00ff */
[----:B------:R-:W-:Y:S04]  /*6fa0*/  IMAD R13, R13, R6, -UR5 ;  /* 0x800000050d0d7e24 */ /* 0x000fe8000f8e0206 */
[----:B------:R-:W-:Y:S05]  /*6fb0*/  IMAD.IADD R8, R13, 0x1, -R212 ;  /* 0x000000010d087824 */ /* 0x000fea00078e0ad4 */
[----:B------:R-:W-:Y:S02]  /*6fc0*/  IADD3 R6, R8, c[0x0][0x32c], RZ ;  /* 0x0000cb0008067a10 */ /* 0x000fe40007ffe0ff */
[----:B------:R-:W-:Y:S02]  /*6fd0*/  IMNMX R7, R7, R8, !PT ;  /* 0x0000000807077217 */ /* 0x000fe40007800200 */
[----:B------:R-:W-:Y:S02]  /*6fe0*/  IMNMX R9, R9, R6, PT ;  /* 0x0000000609097217 */ /* 0x000fe40003800200 */
.L_x_410:
[----:B------:R-:W-:Y:S01]  /*6ff0*/  UISETP.GT.AND UP2, UPT, UR20, -0x1, UPT ;  /* 0xffffffff1400788c */ /* 0x000fe2000bf44270 */
[----:B------:R-:W1:Y:S05]  /*7000*/  SHFL.IDX PT, R11, R11, 0x1, 0x1c1f ;  /* 0x003c1f000b0b7f89 */ /* 0x000e6a00000e0000 */
[----:B------:R-:W-:Y:S02]  /*7010*/  PLOP3.LUT P0, PT, PT, PT, UP2, 0x80, 0x0 ;  /* 0x000000000000781c */ /* 0x000fe40003f0f028 */
[----:B------:R-:W-:Y:S02]  /*7020*/  PLOP3.LUT P6, PT, PT, PT, UP2, 0x80, 0x0 ;  /* 0x000000000000781c */ /* 0x000fe40003fcf028 */
[C---:B------:R-:W-:Y:S02]  /*7030*/  ISETP.GT.AND P0, PT, R7.reuse, RZ, P0 ;  /* 0x000000ff0700720c */ /* 0x040fe40000704270 */
[----:B------:R-:W-:Y:S02]  /*7040*/  ISETP.GT.AND P6, PT, R7, 0x1, P6 ;  /* 0x000000010700780c */ /* 0x000fe400037c4270 */
[C---:B------:R-:W-:Y:S02]  /*7050*/  ISETP.LT.OR P0, PT, R9.reuse, 0x1, P0 ;  /* 0x000000010900780c */ /* 0x040fe40000701670 */
[----:B------:R-:W-:Y:S02]  /*7060*/  ISETP.LT.OR P6, PT, R9, 0x2, P6 ;  /* 0x000000020900780c */ /* 0x000fe400037c1670 */
[----:B------:R-:W-:Y:S02]  /*7070*/  FSEL R10, R225, -INF , !P0 ;  /* 0xff800000e10a7808 */ /* 0x000fe40004000000 */
[----:B------:R-:W-:Y:S02]  /*7080*/  PLOP3.LUT P0, PT, PT, PT, UP2, 0x80, 0x0 ;  /* 0x000000000000781c */ /* 0x000fe40003f0f028 */
[----:B------:R-:W-:Y:S02]  /*7090*/  FSEL R8, R227, -INF , !P6 ;  /* 0xff800000e3087808 */ /* 0x000fe40007000000 */
[----:B------:R-:W-:Y:S01]  /*70a0*/  ISETP.GT.AND P0, PT, R7, 0x8, P0 ;  /* 0x000000080700780c */ /* 0x000fe20000704270 */
[--C-:B-1----:R-:W-:Y:S01]  /*70b0*/  IMAD.IADD R5, R5, 0x1, R11.reuse ;  /* 0x0000000105057824 */ /* 0x102fe200078e020b */
[----:B------:R-:W-:Y:S01]  /*70c0*/  PLOP3.LUT P6, PT, PT, PT, UP2, 0x80, 0x0 ;  /* 0x000000000000781c */ /* 0x000fe20003fcf028 */
[----:B------:R-:W-:Y:S01]  /*70d0*/  IMAD.IADD R4, R4, 0x1, R11 ;  /* 0x0000000104047824 */ /* 0x000fe200078e020b */
[----:B------:R-:W-:Y:S02]  /*70e0*/  ISETP.LT.OR P0, PT, R9, 0x9, P0 ;  /* 0x000000090900780c */ /* 0x000fe40000701670 */
[----:B------:R-:W-:Y:S02]  /*70f0*/  ISETP.GT.AND P6, PT, R7, 0x9, P6 ;  /* 0x000000090700780c */ /* 0x000fe400037c4270 */
[----:B------:R-:W-:Y:S02]  /*7100*/  FSEL R228, R228, -INF , !P0 ;  /* 0xff800000e4e47808 */ /* 0x000fe40004000000 */
[----:B------:R-:W-:Y:S02]  /*7110*/  PLOP3.LUT P0, PT, PT, PT, UP2, 0x80, 0x0 ;  /* 0x000000000000781c */ /* 0x000fe40003f0f028 */
[----:B------:R-:W-:Y:S02]  /*7120*/  ISETP.LT.OR P6, PT, R9, 0xa, P6 ;  /* 0x0000000a0900780c */ /* 0x000fe400037c1670 */
[----:B------:R-:W-:Y:S02]  /*7130*/  ISETP.GT.AND P0, PT, R7, 0x10, P0 ;  /* 0x000000100700780c */ /* 0x000fe40000704270 */
[----:B------:R-:W-:Y:S02]  /*7140*/  FSEL R6, R231, -INF , !P6 ;  /* 0xff800000e7067808 */ /* 0x000fe40007000000 */
[----:B------:R-:W-:Y:S02]  /*7150*/  ISETP.LT.OR P0, PT, R9, 0x11, P0 ;  /* 0x000000110900780c */ /* 0x000fe40000701670 */
[----:B------:R-:W-:Y:S02]  /*7160*/  PLOP3.LUT P6, PT, PT, PT, UP2, 0x80, 0x0 ;  /* 0x000000000000781c */ /* 0x000fe40003fcf028 */
[----:B------:R-:W-:Y:S02]  /*7170*/  FSEL R164, R235, -INF , !P0 ;  /* 0xff800000eba47808 */ /* 0x000fe40004000000 */
[----:B------:R-:W-:Y:S02]  /*7180*/  PLOP3.LUT P0, PT, PT, PT, UP2, 0x80, 0x0 ;  /* 0x000000000000781c */ /* 0x000fe40003f0f028 */
[C---:B------:R-:W-:Y:S02]  /*7190*/  ISETP.GT.AND P6, PT, R7.reuse, 0x11, P6 ;  /* 0x000000110700780c */ /* 0x040fe400037c4270 */
[----:B------:R-:W-:Y:S02]  /*71a0*/  ISETP.GT.AND P0, PT, R7, 0x18, P0 ;  /* 0x000000180700780c */ /* 0x000fe40000704270 */
[C---:B------:R-:W-:Y:S02]  /*71b0*/  ISETP.LT.OR P6, PT, R9.reuse, 0x12, P6 ;  /* 0x000000120900780c */ /* 0x040fe400037c1670 */
[----:B------:R-:W-:Y:S02]  /*71c0*/  ISETP.LT.OR P0, PT, R9, 0x19, P0 ;  /* 0x000000190900780c */ /* 0x000fe40000701670 */
[----:B------:R-:W-:Y:S02]  /*71d0*/  FSEL R162, R234, -INF , !P6 ;  /* 0xff800000eaa27808 */ /* 0x000fe40007000000 */
[----:B------:R-:W-:Y:S02]  /*71e0*/  FSEL R142, R236, -INF , !P0 ;  /* 0xff800000ec8e7808 */ /* 0x000fe40004000000 */
[----:B------:R-:W-:Y:S02]  /*71f0*/  PLOP3.LUT P0, PT, PT, PT, UP2, 0x80, 0x0 ;  /* 0x000000000000781c */ /* 0x000fe40003f0f028 */
[----:B------:R-:W-:Y:S02]  /*7200*/  PLOP3.LUT P6, PT, PT, PT, UP2, 0x80, 0x0 ;  /* 0x000000000000781c */ /* 0x000fe40003fcf028 */
[C---:B------:R-:W-:Y:S02]  /*7210*/  ISETP.GT.AND P0, PT, R7.reuse, 0x20, P0 ;  /* 0x000000200700780c */ /* 0x040fe40000704270 */
[----:B------:R-:W-:Y:S02]  /*7220*/  ISETP.GT.AND P6, PT, R7, 0x19, P6 ;  /* 0x000000190700780c */ /* 0x000fe400037c4270 */
[C---:B------:R-:W-:Y:S02]  /*7230*/  ISETP.LT.OR P0, PT, R9.reuse, 0x21, P0 ;  /* 0x000000210900780c */ /* 0x040fe40000701670 */
[----:B------:R-:W-:Y:S02]  /*7240*/  ISETP.LT.OR P6, PT, R9, 0x1a, P6 ;  /* 0x0000001a0900780c */ /* 0x000fe400037c1670 */
[----:B------:R-:W-:Y:S02]  /*7250*/  FSEL R160, R240, -INF , !P0 ;  /* 0xff800000f0a07808 */ /* 0x000fe40004000000 */
        /* <DEDUP_REMOVED lines=26> */
[----:B------:R-:W-:Y:S04]  /*7400*/  PLOP3.LUT P6, PT, PT, PT, UP2, 0x80, 0x0 ;  /* 0x000000000000781c */ /* 0x000fe80003fcf028 */
[----:B------:R-:W-:Y:S04]  /*7410*/  ISETP.GT.AND P6, PT, R7, 0x39, P6 ;  /* 0x000000390700780c */ /* 0x000fe800037c4270 */
[----:B------:R-:W-:Y:S04]  /*7420*/  ISETP.LT.OR P6, PT, R9, 0x3a, P6 ;  /* 0x0000003a0900780c */ /* 0x000fe800037c1670 */
[----:B------:R-:W-:Y:S01]  /*7430*/  FSEL R146, R252, -INF , !P6 ;  /* 0xff800000fc927808 */ /* 0x000fe20007000000 */
        /* <DEDUP_REMOVED lines=9> */
[----:B------:R-:W-:Y:S05]  /*74d0*/  IMAD.MOV.U32 R7, RZ, RZ, 0x1 ;  /* 0x00000001ff077424 */ /* 0x000fea00078e00ff */
[----:B------:R-:W-:Y:S11]  /*74e0*/  ISETP.NE.AND P0, PT, R7, c[0x0][0x32c], PT ;  /* 0x0000cb0007007a0c */ /* 0x000ff60003f05270 */
[----:B------:R-:W-:Y:S02]  /*74f0*/  @!UPT UIADD3 URZ, URZ, URZ, URZ ;  /* 0x0000003f3f3ff290 */ /* 0x000fe4000fffe03f */
[----:B------:R-:W-:Y:S05]  /*7500*/  @P0 IMAD.HI.U32 R7, R12, c[0x0][0x330], RZ ;  /* 0x0000cc000c070a27 */ /* 0x000fea00078e00ff */
[----:B------:R-:W-:Y:S04]  /*7510*/  @P0 SHF.R.U32.HI R12, RZ, c[0x0][0x334], R7 ;  /* 0x0000cd00ff0c0a19 */ /* 0x000fe80000011607 */
[----:B------:R-:W-:Y:S01]  /*7520*/  LOP3.LUT R12, RZ, R12, RZ, 0x33, !PT ;  /* 0x0000000cff0c7212 */ /* 0x000fe200078e33ff */
[----:B------:R-:W-:-:S05]  /*7530*/  BRA `(.L_x_417) ;  /* 0x0000005000007947 */ /* 0x000fca0003800000 */
.L_x_416:
[----:B------:R-:W-:Y:S04]  /*7540*/  MOV R7, 0x1 ;  /* 0x0000000100077802 */ /* 0x000fe80000000f00 */
[----:B------:R-:W-:Y:S11]  /*7550*/  ISETP.NE.AND P0, PT, R7, c[0x0][0x32c], PT ;  /* 0x0000cb0007007a0c */ /* 0x000ff60003f05270 */
[----:B------:R-:W-:Y:S02]  /*7560*/  @!UPT UIADD3 URZ, URZ, URZ, URZ ;  /* 0x0000003f3f3ff290 */ /* 0x000fe4000fffe03f */
[----:B------:R-:W-:Y:S05]  /*7570*/  @P0 IMAD.HI.U32 R7, R12, c[0x0][0x330], RZ ;  /* 0x0000cc000c070a27 */ /* 0x000fea00078e00ff */
[----:B------:R-:W-:Y:S02]  /*7580*/  @P0 SHF.R.U32.HI R12, RZ, c[0x0][0x334], R7 ;  /* 0x0000cd00ff0c0a19 */ /* 0x000fe40000011607 */
.L_x_417:
[----:B------:R-:W-:Y:S05]  /*7590*/  BSYNC B0 ;  /* 0x0000000000007941 */ /* 0x000fea0003800000 */
.L_x_415:
[----:B------:R-:W-:Y:S04]  /*75a0*/  IMAD.MOV.U32 R7, RZ, RZ, c[0x0][0x32c] ;  /* 0x0000cb00ff077624 */ /* 0x000fe800078e00ff */
[----:B------:R-:W-:Y:S04]  /*75b0*/  IMAD R7, R12, R7, -UR5 ;  /* 0x800000050c077e24 */ /* 0x000fe8000f8e0207 */
[----:B------:R-:W-:Y:S05]  /*75c0*/  IMAD.IADD R7, R7, 0x1, -R212 ;  /* 0x0000000107077824 */ /* 0x000fea00078e0ad4 */
[----:B------:R-:W-:Y:S02]  /*75d0*/  IADD3 R12, R7, c[0x0][0x32c], RZ ;  /* 0x0000cb00070c7a10 */ /* 0x000fe40007ffe0ff */
[----:B------:R-:W-:Y:S02]  /*75e0*/  IMNMX R4, R4, R7, !PT ;  /* 0x0000000704047217 */ /* 0x000fe40007800200 */
[----:B------:R-:W-:Y:S02]  /*75f0*/  IMNMX R5, R5, R12, PT ;  /* 0x0000000c05057217 */ /* 0x000fe40003800200 */
.L_x_414:
[----:B------:R-:W-:Y:S01]  /*7600*/  PLOP3.LUT P6, PT, PT, PT, UP2, 0x80, 0x0 ;  /* 0x000000000000781c */ /* 0x000fe20003fcf028 */
[----:B------:R-:W-:Y:S01]  /*7610*/  LDSM.16.MT88.4 R20, [R198+0x100] ;  /* 0x00010000c614783b */ /* 0x000fe20000004200 */
[----:B------:R-:W-:Y:S02]  /*7620*/  PLOP3.LUT P0, PT, PT, PT, UP2, 0x80, 0x0 ;  /* 0x000000000000781c */ /* 0x000fe40003f0f028 */
[----:B------:R-:W-:Y:S02]  /*7630*/  ISETP.GT.AND P6, PT, R4, RZ, P6 ;  /* 0x000000ff0400720c */ /* 0x000fe400037c4270 */
[----:B------:R-:W-:Y:S02]  /*7640*/  FMNMX.FTZ R7, R10, R3, !PT ;  /* 0x000000030a077209 */ /* 0x000fe40007810000 */
[C---:B------:R-:W-:Y:S01]  /*7650*/  ISETP.LT.OR P6, PT, R5.reuse, 0x1, P6 ;  /* 0x000000010500780c */ /* 0x040fe200037c1670 */
[----:B------:R-:W-:Y:S01]  /*7660*/  LDSM.16.MT88.4 R28, [R197+0x100] ;  /* 0x00010000c51c783b */ /* 0x000fe20000004200 */
[----:B------:R-:W-:Y:S02]  /*7670*/  ISETP.GT.AND P0, PT, R4, 0x1, P0 ;  /* 0x000000010400780c */ /* 0x000fe40000704270 */
[----:B------:R-:W-:Y:S02]  /*7680*/  FMNMX.FTZ R7, R8, R7, !PT ;  /* 0x0000000708077209 */ /* 0x000fe40007810000 */
[----:B------:R-:W-:Y:S02]  /*7690*/  FSEL R13, R0, -INF , !P6 ;  /* 0xff800000000d7808 */ /* 0x000fe40007000000 */
[----:B------:R-:W-:Y:S02]  /*76a0*/  ISETP.LT.OR P0, PT, R5, 0x2, P0 ;  /* 0x000000020500780c */ /* 0x000fe40000701670 */
[----:B------:R-:W-:Y:S02]  /*76b0*/  PLOP3.LUT P6, PT, PT, PT, UP2, 0x80, 0x0 ;  /* 0x000000000000781c */ /* 0x000fe40003fcf028 */
[----:B------:R-:W-:Y:S02]  /*76c0*/  FMNMX.FTZ R7, R228, R7, !PT ;  /* 0x00000007e4077209 */ /* 0x000fe40007810000 */
[----:B------:R-:W-:Y:S02]  /*76d0*/  FSEL R223, R223, -INF , !P0 ;  /* 0xff800000dfdf7808 */ /* 0x000fe40004000000 */
[----:B------:R-:W-:Y:S02]  /*76e0*/  ISETP.GT.AND P6, PT, R4, 0x8, P6 ;  /* 0x000000080400780c */ /* 0x000fe400037c4270 */
[----:B------:R-:W-:Y:S02]  /*76f0*/  PLOP3.LUT P0, PT, PT, PT, UP2, 0x80, 0x0 ;  /* 0x000000000000781c */ /* 0x000fe40003f0f028 */
[----:B------:R-:W-:Y:S02]  /*7700*/  FMNMX.FTZ R7, R6, R7, !PT ;  /* 0x0000000706077209 */ /* 0x000fe40007810000 */
[----:B------:R-:W-:Y:S02]  /*7710*/  ISETP.GT.AND P0, PT, R4, 0x9, P0 ;  /* 0x000000090400780c */ /* 0x000fe40000704270 */
[C---:B------:R-:W-:Y:S02]  /*7720*/  ISETP.LT.OR P6, PT, R5.reuse, 0x9, P6 ;  /* 0x000000090500780c */ /* 0x040fe400037c1670 */
[----:B------:R-:W-:Y:S02]  /*7730*/  FMNMX.FTZ R7, R164, R7, !PT ;  /* 0x00000007a4077209 */ /* 0x000fe40007810000 */
[----:B------:R-:W-:Y:S02]  /*7740*/  FSEL R11, R224, -INF , !P6 ;  /* 0xff800000e00b7808 */ /* 0x000fe40007000000 */
[C---:B------:R-:W-:Y:S02]  /*7750*/  ISETP.LT.OR P0, PT, R5.reuse, 0xa, P0 ;  /* 0x0000000a0500780c */ /* 0x040fe40000701670 */
[----:B------:R-:W-:Y:S02]  /*7760*/  PLOP3.LUT P6, PT, PT, PT, UP2, 0x80, 0x0 ;  /* 0x000000000000781c */ /* 0x000fe40003fcf028 */
[----:B------:R-:W-:Y:S02]  /*7770*/  FMNMX.FTZ R7, R162, R7, !PT ;  /* 0x00000007a2077209 */ /* 0x000fe40007810000 */
[----:B------:R-:W-:Y:S02]  /*7780*/  FSEL R9, R226, -INF , !P0 ;  /* 0xff800000e2097808 */ /* 0x000fe40004000000 */
[----:B------:R-:W-:Y:S02]  /*7790*/  ISETP.GT.AND P6, PT, R4, 0x10, P6 ;  /* 0x000000100400780c */ /* 0x000fe400037c4270 */
[----:B------:R-:W-:Y:S02]  /*77a0*/  PLOP3.LUT P0, PT, PT, PT, UP2, 0x80, 0x0 ;  /* 0x000000000000781c */ /* 0x000fe40003f0f028 */
[----:B------:R-:W-:Y:S02]  /*77b0*/  FMNMX.FTZ R7, R142, R7, !PT ;  /* 0x000000078e077209 */ /* 0x000fe40007810000 */
[C---:B------:R-:W-:Y:S02]  /*77c0*/  ISETP.LT.OR P6, PT, R5.reuse, 0x11, P6 ;  /* 0x000000110500780c */ /* 0x040fe400037c1670 */
        /* <DEDUP_REMOVED lines=10> */
[----:B------:R-:W-:Y:S02]  /*7870*/  FMNMX.FTZ R0, R13, R2, !PT ;  /* 0x000000020d007209 */ /* 0x000fe40007810000 */
[----:B------:R-:W-:Y:S02]  /*7880*/  ISETP.LT.OR P6, PT, R5, 0x19, P6 ;  /* 0x000000190500780c */ /* 0x000fe400037c1670 */
[----:B------:R-:W-:Y:S02]  /*7890*/  ISETP.GT.AND P0, PT, R4, 0x19, P0 ;  /* 0x000000190400780c */ /* 0x000fe40000704270 */
[----:B------:R-:W-:Y:S02]  /*78a0*/  FMNMX.FTZ R7, R156, R7, !PT ;  /* 0x000000079c077209 */ /* 0x000fe40007810000 */
[----:B------:R-:W-:Y:S02]  /*78b0*/  FSEL R143, R233, -INF , !P6 ;  /* 0xff800000e98f7808 */ /* 0x000fe40007000000 */
[----:B------:R-:W-:Y:S02]  /*78c0*/  ISETP.LT.OR P0, PT, R5, 0x1a, P0 ;  /* 0x0000001a0500780c */ /* 0x000fe40000701670 */
[----:B------:R-:W-:Y:S02]  /*78d0*/  FMNMX.FTZ R0, R223, R0, !PT ;  /* 0x00000000df007209 */ /* 0x000fe40007810000 */
[----:B------:R-:W-:Y:S02]  /*78e0*/  PLOP3.LUT P6, PT, PT, PT, UP2, 0x80, 0x0 ;  /* 0x000000000000781c */ /* 0x000fe40003fcf028 */
[----:B------:R-:W-:Y:S02]  /*78f0*/  FMNMX.FTZ R7, R154, R7, !PT ;  /* 0x000000079a077209 */ /* 0x000fe40007810000 */
[----:B------:R-:W-:Y:S02]  /*7900*/  FSEL R141, R232, -INF , !P0 ;  /* 0xff800000e88d7808 */ /* 0x000fe40004000000 */
[----:B------:R-:W-:Y:S02]  /*7910*/  FMNMX.FTZ R0, R11, R0, !PT ;  /* 0x000000000b007209 */ /* 0x000fe40007810000 */
[----:B------:R-:W-:Y:S02]  /*7920*/  ISETP.GT.AND P6, PT, R4, 0x20, P6 ;  /* 0x000000200400780c */ /* 0x000fe400037c4270 */
[----:B------:R-:W-:Y:S02]  /*7930*/  PLOP3.LUT P0, PT, PT, PT, UP2, 0x80, 0x0 ;  /* 0x000000000000781c */ /* 0x000fe40003f0f028 */
[----:B------:R-:W-:Y:S02]  /*7940*/  FMNMX.FTZ R7, R152, R7, !PT ;  /* 0x0000000798077209 */ /* 0x000fe40007810000 */
[----:B------:R-:W-:Y:S02]  /*7950*/  ISETP.LT.OR P6, PT, R5, 0x21, P6 ;  /* 0x000000210500780c */ /* 0x000fe400037c1670 */
[----:B------:R-:W-:Y:S02]  /*7960*/  FMNMX.FTZ R0, R9, R0, !PT ;  /* 0x0000000009007209 */ /* 0x000fe40007810000 */
[----:B------:R-:W-:Y:S02]  /*7970*/  ISETP.GT.AND P0, PT, R4, 0x21, P0 ;  /* 0x000000210400780c */ /* 0x000fe40000704270 */
[----:B------:R-:W-:Y:S02]  /*7980*/  FMNMX.FTZ R7, R150, R7, !PT ;  /* 0x0000000796077209 */ /* 0x000fe40007810000 */
[----:B------:R-:W-:Y:S02]  /*7990*/  FSEL R159, R238, -INF , !P6 ;  /* 0xff800000ee9f7808 */ /* 0x000fe40007000000 */
[----:B------:R-:W-:Y:S02]  /*79a0*/  FMNMX.FTZ R12, R163, R0, !PT ;  /* 0x00000000a30c7209 */ /* 0x000fe40007810000 */
[----:B------:R-:W-:Y:S02]  /*79b0*/  ISETP.LT.OR P0, PT, R5, 0x22, P0 ;  /* 0x000000220500780c */ /* 0x000fe40000701670 */
[----:B------:R-:W-:Y:S02]  /*79c0*/  PLOP3.LUT P6, PT, PT, PT, UP2, 0x80, 0x0 ;  /* 0x000000000000781c */ /* 0x000fe40003fcf028 */
[----:B------:R-:W-:Y:S02]  /*79d0*/  FMNMX.FTZ R7, R148, R7, !PT ;  /* 0x0000000794077209 */ /* 0x000fe40007810000 */
[----:B------:R-:W-:Y:S02]  /*79e0*/  FSEL R157, R237, -INF , !P0 ;  /* 0xff800000ed9d7808 */ /* 0x000fe40004000000 */
[----:B------:R-:W-:Y:S02]  /*79f0*/  FMNMX.FTZ R12, R161, R12, !PT ;  /* 0x0000000ca10c7209 */ /* 0x000fe40007810000 */
[----:B------:R-:W-:Y:S02]  /*7a00*/  ISETP.GT.AND P6, PT, R4, 0x28, P6 ;  /* 0x000000280400780c */ /* 0x000fe400037c4270 */
[----:B------:R-:W-:Y:S02]  /*7a10*/  PLOP3.LUT P0, PT, PT, PT, UP2, 0x80, 0x0 ;  /* 0x000000000000781c */ /* 0x000fe40003f0f028 */
[----:B------:R-:W-:Y:S02]  /*7a20*/  FMNMX.FTZ R0, R146, R7, !PT ;  /* 0x0000000792007209 */ /* 0x000fe40007810000 */
[----:B------:R-:W-:Y:S02]  /*7a30*/  FMNMX.FTZ R12, R143, R12, !PT ;  /* 0x0000000c8f0c7209 */ /* 0x000fe40007810000 */
[----:B------:R-:W-:Y:S01]  /*7a40*/  ISETP.LT.OR P6, PT, R5, 0x29, P6 ;  /* 0x000000290500780c */ /* 0x000fe200037c1670 */
[----:B------:R-:W1:Y:S01]  /*7a50*/  SHFL.BFLY PT, R7, R0, 0x2, 0x1f ;  /* 0x0c401f0000077f89 */ /* 0x000e6200000e0000 */
[----:B------:R-:W-:Y:S02]  /*7a60*/  ISETP.GT.AND P0, PT, R4, 0x29, P0 ;  /* 0x000000290400780c */ /* 0x000fe40000704270 */
[----:B------:R-:W-:Y:S02]  /*7a70*/  FSEL R155, R242, -INF , !P6 ;  /* 0xff800000f29b7808 */ /* 0x000fe40007000000 */
[----:B------:R-:W-:Y:S02]  /*7a80*/  FMNMX.FTZ R12, R141, R12, !PT ;  /* 0x0000000c8d0c7209 */ /* 0x000fe40007810000 */
[----:B------:R-:W-:Y:S02]  /*7a90*/  ISETP.LT.OR P0, PT, R5, 0x2a, P0 ;  /* 0x0000002a0500780c */ /* 0x000fe40000701670 */
[----:B------:R-:W-:Y:S02]  /*7aa0*/  PLOP3.LUT P6, PT, PT, PT, UP2, 0x80, 0x0 ;  /* 0x000000000000781c */ /* 0x000fe40003fcf028 */
[----:B------:R-:W-:Y:S02]  /*7ab0*/  FSEL R153, R241, -INF , !P0 ;  /* 0xff800000f1997808 */ /* 0x000fe40004000000 */
[----:B------:R-:W-:Y:S02]  /*7ac0*/  FMNMX.FTZ R12, R159, R12, !PT ;  /* 0x0000000c9f0c7209 */ /* 0x000fe40007810000 */
[C---:B------:R-:W-:Y:S02]  /*7ad0*/  ISETP.GT.AND P6, PT, R4.reuse, 0x30, P6 ;  /* 0x000000300400780c */ /* 0x040fe400037c4270 */
[----:B------:R-:W-:Y:S02]  /*7ae0*/  PLOP3.LUT P0, PT, PT, PT, UP2, 0x80, 0x0 ;  /* 0x000000000000781c */ /* 0x000fe40003f0f028 */
[----:B------:R-:W-:Y:S02]  /*7af0*/  FMNMX.FTZ R12, R157, R12, !PT ;  /* 0x0000000c9d0c7209 */ /* 0x000fe40007810000 */
[----:B------:R-:W-:Y:S02]  /*7b00*/  ISETP.LT.OR P6, PT, R5, 0x31, P6 ;  /* 0x000000310500780c */ /* 0x000fe400037c1670 */
        /* <DEDUP_REMOVED lines=8> */
[----:B------:R-:W-:Y:S01]  /*7b90*/  PLOP3.LUT P0, PT, PT, PT, UP2, 0x80, 0x0 ;  /* 0x000000000000781c */ /* 0x000fe20003f0f028 */
[----:B------:R-:W-:Y:S01]  /*7ba0*/  UISETP.GT.AND UP2, UPT, UR20, UR4, UPT ;  /* 0x000000041400728c */ /* 0x000fe2000bf44270 */
[----:B------:R-:W-:Y:S01]  /*7bb0*/  FMNMX.FTZ R14, R149, R14, !PT ;  /* 0x0000000e950e7209 */ /* 0x000fe20007810000 */
[----:B------:R-:W-:Y:S01]  /*7bc0*/  UIADD3 UR20, UR20, -0x1, URZ ;  /* 0xffffffff14147890 */ /* 0x000fe2000fffe03f */
[----:B------:R-:W-:Y:S02]  /*7bd0*/  ISETP.LT.OR P6, PT, R5, 0x39, P6 ;  /* 0x000000390500780c */ /* 0x000fe400037c1670 */
[----:B------:R-:W-:Y:S02]  /*7be0*/  ISETP.GT.AND P0, PT, R4, 0x39, P0 ;  /* 0x000000390400780c */ /* 0x000fe40000704270 */
[----:B-1----:R-:W-:Y:S02]  /*7bf0*/  FMNMX.FTZ R12, R0, R7, !PT ;  /* 0x00000007000c7209 */ /* 0x002fe40007810000 */
[----:B------:R-:W-:Y:S02]  /*7c00*/  FSEL R145, R247, -INF , !P6 ;  /* 0xff800000f7917808 */ /* 0x000fe40007000000 */
[----:B------:R-:W-:Y:S01]  /*7c10*/  FMNMX.FTZ R0, R147, R14, !PT ;  /* 0x0000000e93007209 */ /* 0x000fe20007810000 */
[----:B------:R-:W1:Y:S01]  /*7c20*/  SHFL.BFLY PT, R15, R12, 0x1, 0x1f ;  /* 0x0c201f000c0f7f89 */ /* 0x000e6200000e0000 */
[----:B------:R-:W-:Y:S02]  /*7c30*/  ISETP.LT.OR P0, PT, R5, 0x3a, P0 ;  /* 0x0000003a0500780c */ /* 0x000fe40000701670 */
[----:B------:R-:W-:Y:S02]  /*7c40*/  FMNMX.FTZ R0, R145, R0, !PT ;  /* 0x0000000091007209 */ /* 0x000fe40007810000 */
[----:B------:R-:W-:Y:S04]  /*7c50*/  FSEL R133, R246, -INF , !P0 ;  /* 0xff800000f6857808 */ /* 0x000fe80004000000 */
[----:B------:R-:W-:Y:S05]  /*7c60*/  FMNMX.FTZ R4, R133, R0, !PT ;  /* 0x0000000085047209 */ /* 0x000fea0007810000 */
[----:B------:R-:W2:Y:S01]  /*7c70*/  SHFL.BFLY PT, R7, R4, 0x2, 0x1f ;  /* 0x0c401f0004077f89 */ /* 0x000ea200000e0000 */
[----:B-1----:R-:W-:Y:S04]  /*7c80*/  FMNMX.FTZ R0, R12, R15, !PT ;  /* 0x0000000f0c007209 */ /* 0x002fe80007810000 */
[C---:B------:R-:W-:Y:S01]  /*7c90*/  FSETP.NEU.FTZ.AND P0, PT, R0.reuse, -INF , PT ;  /* 0xff8000000000780b */ /* 0x040fe20003f1d000 */
[----:B------:R-:W-:Y:S05]  /*7ca0*/  FMUL.FTZ R151, R0, c[0x0][0x2d0] ;  /* 0x0000b40000977a20 */ /* 0x000fea0000410000 */
[----:B------:R-:W-:Y:S02]  /*7cb0*/  FSEL R151, R151, RZ, P0 ;  /* 0x000000ff97977208 */ /* 0x000fe40000000000 */
[----:B--2---:R-:W-:Y:S03]  /*7cc0*/  FMNMX.FTZ R5, R4, R7, !PT ;  /* 0x0000000704057209 */ /* 0x004fe60007810000 */
[--C-:B------:R-:W-:Y:S01]  /*7cd0*/  FFMA.FTZ R168, R10, c[0x0][0x2d0], -R151.reuse ;  /* 0x0000b4000aa87a23 */ /* 0x100fe20000010897 */
[----:B------:R-:W-:Y:S01]  /*7ce0*/  FSEL R4, R0, RZ, P0 ;  /* 0x000000ff00047208 */ /* 0x000fe20000000000 */
[--C-:B------:R-:W-:Y:S01]  /*7cf0*/  FFMA.FTZ R135, R8, c[0x0][0x2d0], -R151.reuse ;  /* 0x0000b40008877a23 */ /* 0x100fe20000010897 */
[----:B------:R-:W1:Y:S01]  /*7d00*/  SHFL.BFLY PT, R132, R5, 0x1, 0x1f ;  /* 0x0c201f0005847f89 */ /* 0x000e6200000e0000 */
[----:B------:R-:W-:Y:S02]  /*7d10*/  FFMA.FTZ R134, R228, c[0x0][0x2d0], -R151 ;  /* 0x0000b400e4867a23 */ /* 0x000fe40000010897 */
[----:B------:R-:W-:Y:S01]  /*7d20*/  MUFU.EX2 R168, R168 ;  /* 0x000000a800a87308 */ /* 0x000fe20000000800 */
[----:B------:R-:W-:Y:S02]  /*7d30*/  FADD.FTZ R3, -R4, R3 ;  /* 0x0000000304037221 */ /* 0x000fe40000010100 */
[--C-:B------:R-:W-:Y:S02]  /*7d40*/  FFMA.FTZ R169, R6, c[0x0][0x2d0], -R151.reuse ;  /* 0x0000b40006a97a23 */ /* 0x100fe40000010897 */
[----:B------:R-:W-:Y:S02]  /*7d50*/  FMUL.FTZ R6, R3, c[0x0][0x2d0] ;  /* 0x0000b40003067a20 */ /* 0x000fe40000410000 */
[--C-:B------:R-:W-:Y:S02]  /*7d60*/  FFMA.FTZ R174, R164, c[0x0][0x2d0], -R151.reuse ;  /* 0x0000b400a4ae7a23 */ /* 0x100fe40000010897 */
[----:B------:R-:W-:Y:S01]  /*7d70*/  LDSM.16.MT88.4 R164, [R203+0x5900] ;  /* 0x00590000cba4783b */ /* 0x000fe20000004200 */
[----:B------:R-:W2:Y:S01]  /*7d80*/  MUFU.EX2 R135, R135 ;  /* 0x0000008700877308 */ /* 0x000ea20000000800 */
[--C-:B------:R-:W-:Y:S02]  /*7d90*/  FFMA.FTZ R175, R162, c[0x0][0x2d0], -R151.reuse ;  /* 0x0000b400a2af7a23 */ /* 0x100fe40000010897 */
[--C-:B------:R-:W-:Y:S02]  /*7da0*/  FFMA.FTZ R176, R142, c[0x0][0x2d0], -R151.reuse ;  /* 0x0000b4008eb07a23 */ /* 0x100fe40000010897 */
[--C-:B------:R-:W-:Y:S02]  /*7db0*/  FFMA.FTZ R177, R140, c[0x0][0x2d0], -R151.reuse ;  /* 0x0000b4008cb17a23 */ /* 0x100fe40000010897 */
[--C-:B------:R-:W-:Y:S02]  /*7dc0*/  FFMA.FTZ R225, R160, c[0x0][0x2d0], -R151.reuse ;  /* 0x0000b400a0e17a23 */ /* 0x100fe40000010897 */
[--C-:B------:R-:W-:Y:S01]  /*7dd0*/  FFMA.FTZ R226, R158, c[0x0][0x2d0], -R151.reuse ;  /* 0x0000b4009ee27a23 */ /* 0x100fe20000010897 */
[----:B------:R-:W-:Y:S01]  /*7de0*/  MUFU.EX2 R134, R134 ;  /* 0x0000008600867308 */ /* 0x000fe20000000800 */
[--C-:B------:R-:W-:Y:S01]  /*7df0*/  FFMA.FTZ R227, R156, c[0x0][0x2d0], -R151.reuse ;  /* 0x0000b4009ce37a23 */ /* 0x100fe20000010897 */
[----:B-1----:R-:W-:Y:S01]  /*7e00*/  FMNMX.FTZ R132, R132, R5, !PT ;  /* 0x0000000584847209 */ /* 0x002fe20007810000 */
[--C-:B------:R-:W-:Y:S02]  /*7e10*/  FFMA.FTZ R228, R154, c[0x0][0x2d0], -R151.reuse ;  /* 0x0000b4009ae47a23 */ /* 0x100fe40000010897 */
[--C-:B------:R-:W-:Y:S01]  /*7e20*/  FFMA.FTZ R233, R152, c[0x0][0x2d0], -R151.reuse ;  /* 0x0000b40098e97a23 */ /* 0x100fe20000010897 */
[C---:B------:R-:W-:Y:S01]  /*7e30*/  FSETP.NEU.FTZ.AND P0, PT, R132.reuse, -INF , PT ;  /* 0xff8000008400780b */ /* 0x040fe20003f1d000 */
[----:B------:R-:W-:Y:S02]  /*7e40*/  FMUL.FTZ R144, R132, c[0x0][0x2d0] ;  /* 0x0000b40084907a20 */ /* 0x000fe40000410000 */
[--C-:B------:R-:W-:Y:S01]  /*7e50*/  FFMA.FTZ R234, R150, c[0x0][0x2d0], -R151.reuse ;  /* 0x0000b40096ea7a23 */ /* 0x100fe20000010897 */
[----:B------:R-:W-:Y:S01]  /*7e60*/  FSEL R5, R132, RZ, P0 ;  /* 0x000000ff84057208 */ /* 0x000fe20000000000 */
[----:B------:R-:W1:Y:S01]  /*7e70*/  MUFU.EX2 R169, R169 ;  /* 0x000000a900a97308 */ /* 0x000e620000000800 */
[----:B------:R-:W-:Y:S01]  /*7e80*/  FSEL R144, R144, RZ, P0 ;  /* 0x000000ff90907208 */ /* 0x000fe20000000000 */
[--C-:B------:R-:W-:Y:S01]  /*7e90*/  FFMA.FTZ R235, R148, c[0x0][0x2d0], -R151.reuse ;  /* 0x0000b40094eb7a23 */ /* 0x100fe20000010897 */
[----:B--2---:R-:W-:Y:S01]  /*7ea0*/  F2FP.PACK_AB R136, R135, R168 ;  /* 0x000000a88788723e */ /* 0x004fe200000000ff */
[----:B------:R-:W-:Y:S01]  /*7eb0*/  FADD.FTZ R5, -R5, R2 ;  /* 0x0000000205057221 */ /* 0x000fe20000010100 */
[----:B------:R-:W-:Y:S01]  /*7ec0*/  PLOP3.LUT P0, PT, PT, PT, UP2, 0x80, 0x0 ;  /* 0x000000000000781c */ /* 0x000fe20003f0f028 */
[--C-:B------:R-:W-:Y:S02]  /*7ed0*/  FFMA.FTZ R173, R13, c[0x0][0x2d0], -R144.reuse ;  /* 0x0000b4000dad7a23 */ /* 0x100fe40000010890 */
[----:B------:R-:W2:Y:S01]  /*7ee0*/  LDSM.16.MT88.4 R12, [R203+0x100] ;  /* 0x00010000cb0c783b */ /* 0x000ea20000004200 */
[--C-:B------:R-:W-:Y:S01]  /*7ef0*/  FFMA.FTZ R172, R223, c[0x0][0x2d0], -R144.reuse ;  /* 0x0000b400dfac7a23 */ /* 0x100fe20000010890 */
[----:B------:R-:W3:Y:S01]  /*7f00*/  MUFU.EX2 R3, R6 ;  /* 0x0000000600037308 */ /* 0x000ee20000000800 */
[--C-:B------:R-:W-:Y:S02]  /*7f10*/  FFMA.FTZ R171, R11, c[0x0][0x2d0], -R144.reuse ;  /* 0x0000b4000bab7a23 */ /* 0x100fe40000010890 */
[--C-:B------:R-:W-:Y:S02]  /*7f20*/  FFMA.FTZ R170, R9, c[0x0][0x2d0], -R144.reuse ;  /* 0x0000b40009aa7a23 */ /* 0x100fe40000010890 */
[----:B------:R-:W-:Y:S02]  /*7f30*/  FMUL.FTZ R2, R5, c[0x0][0x2d0] ;  /* 0x0000b40005027a20 */ /* 0x000fe40000410000 */
[--C-:B------:R-:W-:Y:S02]  /*7f40*/  FFMA.FTZ R178, R163, c[0x0][0x2d0], -R144.reuse ;  /* 0x0000b400a3b27a23 */ /* 0x100fe40000010890 */
[--C-:B------:R-:W-:Y:S01]  /*7f50*/  FFMA.FTZ R179, R161, c[0x0][0x2d0], -R144.reuse ;  /* 0x0000b400a1b37a23 */ /* 0x100fe20000010890 */
[----:B------:R-:W-:Y:S01]  /*7f60*/  MUFU.EX2 R173, R173 ;  /* 0x000000ad00ad7308 */ /* 0x000fe20000000800 */
[----:B------:R-:W-:Y:S01]  /*7f70*/  LDSM.16.MT88.4 R160, [R196+0x3900] ;  /* 0x00390000c4a0783b */ /* 0x000fe20000004200 */
[--C-:B------:R-:W-:Y:S01]  /*7f80*/  FFMA.FTZ R223, R143, c[0x0][0x2d0], -R144.reuse ;  /* 0x0000b4008fdf7a23 */ /* 0x100fe20000010890 */
[----:B-1----:R-:W-:Y:S01]  /*7f90*/  F2FP.PACK_AB R138, R169, R134 ;  /* 0x00000086a98a723e */ /* 0x002fe200000000ff */
[--C-:B------:R-:W-:Y:S02]  /*7fa0*/  FFMA.FTZ R224, R141, c[0x0][0x2d0], -R144.reuse ;  /* 0x0000b4008de07a23 */ /* 0x100fe40000010890 */
[--C-:B------:R-:W-:Y:S03]  /*7fb0*/  FFMA.FTZ R229, R159, c[0x0][0x2d0], -R144.reuse ;  /* 0x0000b4009fe57a23 */ /* 0x100fe60000010890 */
[----:B------:R-:W-:Y:S01]  /*7fc0*/  LDSM.16.MT88.4 R140, [R197+0x2900] ;  /* 0x00290000c58c783b */ /* 0x000fe20000004200 */
[----:B------:R-:W1:Y:S01]  /*7fd0*/  MUFU.EX2 R172, R172 ;  /* 0x000000ac00ac7308 */ /* 0x000e620000000800 */
[--C-:B------:R-:W-:Y:S02]  /*7fe0*/  FFMA.FTZ R230, R157, c[0x0][0x2d0], -R144.reuse ;  /* 0x0000b4009de67a23 */ /* 0x100fe40000010890 */
[--C-:B------:R-:W-:Y:S02]  /*7ff0*/  FFMA.FTZ R231, R155, c[0x0][0x2d0], -R144.reuse ;  /* 0x0000b4009be77a23 */ /* 0x100fe40000010890 */
[C---:B---3--:R-:W-:Y:S02]  /*8000*/  FMUL.FTZ R4, R3.reuse, R128 ;  /* 0x0000008003047220 */ /* 0x048fe40000410000 */
[C---:B------:R-:W-:Y:S01]  /*8010*/  FMUL.FTZ R5, R3.reuse, R129 ;  /* 0x0000008103057220 */ /* 0x040fe20000410000 */
[----:B------:R-:W-:Y:S01]  /*8020*/  LDSM.16.MT88.4 R156, [R197+0x3900] ;  /* 0x00390000c59c783b */ /* 0x000fe20000004200 */
[C---:B------:R-:W-:Y:S01]  /*8030*/  FMUL.FTZ R8, R3.reuse, R124 ;  /* 0x0000007c03087220 */ /* 0x040fe20000410000 */
[----:B------:R-:W-:Y:S01]  /*8040*/  MUFU.EX2 R171, R171 ;  /* 0x000000ab00ab7308 */ /* 0x000fe20000000800 */
[C---:B------:R-:W-:Y:S02]  /*8050*/  FMUL.FTZ R9, R3.reuse, R125 ;  /* 0x0000007d03097220 */ /* 0x040fe40000410000 */
[C---:B------:R-:W-:Y:S02]  /*8060*/  FMUL.FTZ R16, R3.reuse, R116 ;  /* 0x0000007403107220 */ /* 0x040fe40000410000 */
[C---:B------:R-:W-:Y:S02]  /*8070*/  FMUL.FTZ R17, R3.reuse, R117 ;  /* 0x0000007503117220 */ /* 0x040fe40000410000 */
[C---:B------:R-:W-:Y:S02]  /*8080*/  FMUL.FTZ R24, R3.reuse, R108 ;  /* 0x0000006c03187220 */ /* 0x040fe40000410000 */
[C---:B------:R-:W-:Y:S01]  /*8090*/  FMUL.FTZ R25, R3.reuse, R109 ;  /* 0x0000006d03197220 */ /* 0x040fe20000410000 */
[----:B------:R-:W3:Y:S01]  /*80a0*/  MUFU.EX2 R170, R170 ;  /* 0x000000aa00aa7308 */ /* 0x000ee20000000800 */
[C---:B------:R-:W-:Y:S02]  /*80b0*/  FMUL.FTZ R32, R3.reuse, R100 ;  /* 0x0000006403207220 */ /* 0x040fe40000410000 */
[----:B------:R-:W-:Y:S01]  /*80c0*/  FMUL.FTZ R33, R3, R101 ;  /* 0x0000006503217220 */ /* 0x000fe20000410000 */
[----:B-1----:R-:W-:Y:S01]  /*80d0*/  F2FP.PACK_AB R137, R172, R173 ;  /* 0x000000adac89723e */ /* 0x002fe200000000ff */
[--C-:B------:R-:W-:Y:S02]  /*80e0*/  FFMA.FTZ R232, R153, c[0x0][0x2d0], -R144.reuse ;  /* 0x0000b40099e87a23 */ /* 0x100fe40000010890 */
[----:B------:R-:W-:Y:S01]  /*80f0*/  LDSM.16.MT88.4 R152, [R198+0x3900] ;  /* 0x00390000c698783b */ /* 0x000fe20000004200 */
[--C-:B------:R-:W-:Y:S02]  /*8100*/  FFMA.FTZ R237, R149, c[0x0][0x2d0], -R144.reuse ;  /* 0x0000b40095ed7a23 */ /* 0x100fe40000010890 */
[----:B------:R-:W1:Y:S01]  /*8110*/  MUFU.EX2 R2, R2 ;  /* 0x0000000200027308 */ /* 0x000e620000000800 */
[--C-:B------:R-:W-:Y:S02]  /*8120*/  FFMA.FTZ R238, R147, c[0x0][0x2d0], -R144.reuse ;  /* 0x0000b40093ee7a23 */ /* 0x100fe40000010890 */
[--C-:B------:R-:W-:Y:S02]  /*8130*/  FFMA.FTZ R239, R145, c[0x0][0x2d0], -R144.reuse ;  /* 0x0000b40091ef7a23 */ /* 0x100fe40000010890 */
[----:B------:R-:W-:Y:S02]  /*8140*/  FFMA.FTZ R151, R146, c[0x0][0x2d0], -R151 ;  /* 0x0000b40092977a23 */ /* 0x000fe40000010897 */
[----:B------:R-:W-:Y:S02]  /*8150*/  FFMA.FTZ R144, R133, c[0x0][0x2d0], -R144 ;  /* 0x0000b40085907a23 */ /* 0x000fe40000010890 */
[C---:B------:R-:W-:Y:S01]  /*8160*/  FMUL.FTZ R36, R3.reuse, R36 ;  /* 0x0000002403247220 */ /* 0x040fe20000410000 */
[----:B------:R-:W-:Y:S01]  /*8170*/  MUFU.EX2 R236, R151 ;  /* 0x0000009700ec7308 */ /* 0x000fe20000000800 */
[C---:B------:R-:W-:Y:S02]  /*8180*/  FMUL.FTZ R37, R3.reuse, R37 ;  /* 0x0000002503257220 */ /* 0x040fe40000410000 */
[C---:B------:R-:W-:Y:S01]  /*8190*/  FMUL.FTZ R40, R3.reuse, R40 ;  /* 0x0000002803287220 */ /* 0x040fe20000410000 */
[----:B---3--:R-:W-:Y:S01]  /*81a0*/  F2FP.PACK_AB R139, R170, R171 ;  /* 0x000000abaa8b723e */ /* 0x008fe200000000ff */
[C---:B------:R-:W-:Y:S02]  /*81b0*/  FMUL.FTZ R41, R3.reuse, R41 ;  /* 0x0000002903297220 */ /* 0x040fe40000410000 */
[C---:B------:R-:W-:Y:S02]  /*81c0*/  FMUL.FTZ R44, R3.reuse, R44 ;  /* 0x0000002c032c7220 */ /* 0x040fe40000410000 */
[C---:B------:R-:W-:Y:S01]  /*81d0*/  FMUL.FTZ R45, R3.reuse, R45 ;  /* 0x0000002d032d7220 */ /* 0x040fe20000410000 */
[----:B------:R3:W-:Y:S01]  /*81e0*/  MUFU.EX2 R240, R144 ;  /* 0x0000009000f07308 */ /* 0x0007e20000000800 */
[C---:B------:R-:W-:Y:S02]  /*81f0*/  FMUL.FTZ R48, R3.reuse, R48 ;  /* 0x0000003003307220 */ /* 0x040fe40000410000 */
[C---:B------:R-:W-:Y:S02]  /*8200*/  FMUL.FTZ R49, R3.reuse, R49 ;  /* 0x0000003103317220 */ /* 0x040fe40000410000 */
[C---:B-1----:R-:W-:Y:S02]  /*8210*/  FMUL.FTZ R6, R2.reuse, R130 ;  /* 0x0000008202067220 */ /* 0x042fe40000410000 */
[C---:B------:R-:W-:Y:S02]  /*8220*/  FMUL.FTZ R7, R2.reuse, R131 ;  /* 0x0000008302077220 */ /* 0x040fe40000410000 */
[----:B------:R-:W-:Y:S01]  /*8230*/  LDSM.16.MT88.4 R128, [R198+0x2900] ;  /* 0x00290000c680783b */ /* 0x000fe20000004200 */
[C---:B------:R-:W-:Y:S01]  /*8240*/  FMUL.FTZ R10, R2.reuse, R126 ;  /* 0x0000007e020a7220 */ /* 0x040fe20000410000 */
[----:B------:R-:W-:Y:S01]  /*8250*/  MUFU.EX2 R174, R174 ;  /* 0x000000ae00ae7308 */ /* 0x000fe20000000800 */
[C---:B------:R-:W-:Y:S02]  /*8260*/  FMUL.FTZ R11, R2.reuse, R127 ;  /* 0x0000007f020b7220 */ /* 0x040fe40000410000 */
[C---:B--2---:R-:W-:Y:S03]  /*8270*/  HMMA.16816.F32 R4, R136.reuse, R12, R4 ;  /* 0x0000000c8804723c */ /* 0x044fe60000001804 */
[----:B------:R-:W-:Y:S02]  /*8280*/  LDSM.16.MT88.4 R124, [R203+0x2900] ;  /* 0x00290000cb7c783b */ /* 0x000fe40000004200 */
[C---:B------:R-:W-:Y:S02]  /*8290*/  FMUL.FTZ R18, R2.reuse, R118 ;  /* 0x0000007602127220 */ /* 0x040fe40000410000 */
[C---:B------:R-:W-:Y:S01]  /*82a0*/  FMUL.FTZ R12, R3.reuse, R120 ;  /* 0x00000078030c7220 */ /* 0x040fe20000410000 */
[C---:B------:R-:W-:Y:S01]  /*82b0*/  HMMA.16816.F32 R8, R136.reuse, R14, R8 ;  /* 0x0000000e8808723c */ /* 0x040fe20000001808 */
[----:B------:R-:W1:Y:S02]  /*82c0*/  MUFU.EX2 R175, R175 ;  /* 0x000000af00af7308 */ /* 0x000e640000000800 */
[----:B---3--:R-:W-:Y:S01]  /*82d0*/  LDSM.16.MT88.4 R144, [R196+0x1900] ;  /* 0x00190000c490783b */ /* 0x008fe20000004200 */
[C---:B------:R-:W-:Y:S02]  /*82e0*/  FMUL.FTZ R13, R3.reuse, R121 ;  /* 0x00000079030d7220 */ /* 0x040fe40000410000 */
[C---:B------:R-:W-:Y:S02]  /*82f0*/  FMUL.FTZ R19, R2.reuse, R119 ;  /* 0x0000007702137220 */ /* 0x040fe40000410000 */
[C---:B------:R-:W-:Y:S03]  /*8300*/  FMUL.FTZ R14, R2.reuse, R122 ;  /* 0x0000007a020e7220 */ /* 0x040fe60000410000 */
[----:B------:R-:W-:Y:S01]  /*8310*/  LDSM.16.MT88.4 R116, [R198+0x900] ;  /* 0x00090000c674783b */ /* 0x000fe20000004200 */
[C---:B------:R-:W-:Y:S01]  /*8320*/  FMUL.FTZ R15, R2.reuse, R123 ;  /* 0x0000007b020f7220 */ /* 0x040fe20000410000 */
[----:B------:R-:W-:Y:S01]  /*8330*/  MUFU.EX2 R176, R176 ;  /* 0x000000b000b07308 */ /* 0x000fe20000000800 */
[C---:B------:R-:W-:Y:S02]  /*8340*/  FMUL.FTZ R26, R2.reuse, R110 ;  /* 0x0000006e021a7220 */ /* 0x040fe40000410000 */
[C---:B------:R-:W-:Y:S02]  /*8350*/  FMUL.FTZ R27, R2.reuse, R111 ;  /* 0x0000006f021b7220 */ /* 0x040fe40000410000 */
[C---:B------:R-:W-:Y:S01]  /*8360*/  FMUL.FTZ R34, R2.reuse, R102 ;  /* 0x0000006602227220 */ /* 0x040fe20000410000 */
[C---:B------:R-:W-:Y:S01]  /*8370*/  HMMA.16816.F32 R12, R136.reuse, R20, R12 ;  /* 0x00000014880c723c */ /* 0x040fe2000000180c */
[----:B------:R-:W2:Y:S02]  /*8380*/  LDSM.16.MT88.4 R120, [R196+0x100] ;  /* 0x00010000c478783b */ /* 0x000ea40000004200 */
[C---:B------:R-:W-:Y:S01]  /*8390*/  FMUL.FTZ R35, R2.reuse, R103 ;  /* 0x0000006702237220 */ /* 0x040fe20000410000 */
[----:B------:R-:W-:Y:S01]  /*83a0*/  MUFU.EX2 R177, R177 ;  /* 0x000000b100b17308 */ /* 0x000fe20000000800 */
[C---:B------:R-:W-:Y:S02]  /*83b0*/  FMUL.FTZ R38, R2.reuse, R38 ;  /* 0x0000002602267220 */ /* 0x040fe40000410000 */
[C---:B------:R-:W-:Y:S01]  /*83c0*/  FMUL.FTZ R20, R3.reuse, R112 ;  /* 0x0000007003147220 */ /* 0x040fe20000410000 */
[C---:B------:R-:W-:Y:S01]  /*83d0*/  HMMA.16816.F32 R16, R136.reuse, R22, R16 ;  /* 0x000000168810723c */ /* 0x040fe20000001810 */
[----:B------:R-:W-:Y:S03]  /*83e0*/  LDSM.16.MT88.4 R100, [R197+0x2100] ;  /* 0x00210000c564783b */ /* 0x000fe60000004200 */
[C---:B------:R-:W-:Y:S02]  /*83f0*/  FMUL.FTZ R21, R3.reuse, R113 ;  /* 0x0000007103157220 */ /* 0x040fe40000410000 */
[C---:B------:R-:W-:Y:S01]  /*8400*/  FMUL.FTZ R39, R2.reuse, R39 ;  /* 0x0000002702277220 */ /* 0x040fe20000410000 */
[----:B------:R-:W-:Y:S01]  /*8410*/  MUFU.EX2 R178, R178 ;  /* 0x000000b200b27308 */ /* 0x000fe20000000800 */
[C---:B------:R-:W-:Y:S01]  /*8420*/  FMUL.FTZ R22, R2.reuse, R114 ;  /* 0x0000007202167220 */ /* 0x040fe20000410000 */
[----:B------:R-:W-:Y:S03]  /*8430*/  LDSM.16.MT88.4 R108, [R196+0x2100] ;  /* 0x00210000c46c783b */ /* 0x000fe60000004200 */
[C---:B------:R-:W-:Y:S02]  /*8440*/  FMUL.FTZ R23, R2.reuse, R115 ;  /* 0x0000007302177220 */ /* 0x040fe40000410000 */
[C---:B------:R-:W-:Y:S02]  /*8450*/  FMUL.FTZ R42, R2.reuse, R42 ;  /* 0x0000002a022a7220 */ /* 0x040fe40000410000 */
[C---:B------:R-:W-:Y:S01]  /*8460*/  FMUL.FTZ R43, R2.reuse, R43 ;  /* 0x0000002b022b7220 */ /* 0x040fe20000410000 */
[----:B------:R-:W3:Y:S01]  /*8470*/  LDSM.16.MT88.4 R112, [R203+0x2100] ;  /* 0x00210000cb70783b */ /* 0x000ee20000004200 */
[C---:B------:R-:W-:Y:S01]  /*8480*/  FMUL.FTZ R46, R2.reuse, R46 ;  /* 0x0000002e022e7220 */ /* 0x040fe20000410000 */
[C---:B------:R-:W-:Y:S01]  /*8490*/  HMMA.16816.F32 R20, R136.reuse, R28, R20 ;  /* 0x0000001c8814723c */ /* 0x040fe20000001814 */
[----:B------:R-:W4:Y:S02]  /*84a0*/  MUFU.EX2 R179, R179 ;  /* 0x000000b300b37308 */ /* 0x000f240000000800 */
[C---:B------:R-:W-:Y:S02]  /*84b0*/  FMUL.FTZ R47, R2.reuse, R47 ;  /* 0x0000002f022f7220 */ /* 0x040fe40000410000 */
[C---:B------:R-:W-:Y:S01]  /*84c0*/  FMUL.FTZ R50, R2.reuse, R50 ;  /* 0x0000003202327220 */ /* 0x040fe20000410000 */
[----:B------:R-:W-:Y:S01]  /*84d0*/  LDSM.16.MT88.4 R148, [R203+0x3900] ;  /* 0x00390000cb94783b */ /* 0x000fe20000004200 */
[C---:B------:R-:W-:Y:S01]  /*84e0*/  FMUL.FTZ R28, R3.reuse, R104 ;  /* 0x00000068031c7220 */ /* 0x040fe20000410000 */
[C---:B------:R-:W-:Y:S03]  /*84f0*/  HMMA.16816.F32 R24, R136.reuse, R30, R24 ;  /* 0x0000001e8818723c */ /* 0x040fe60000001818 */
[----:B------:R-:W-:Y:S01]  /*8500*/  MUFU.EX2 R223, R223 ;  /* 0x000000df00df7308 */ /* 0x000fe20000000800 */
[C---:B------:R-:W-:Y:S02]  /*8510*/  FMUL.FTZ R29, R3.reuse, R105 ;  /* 0x00000069031d7220 */ /* 0x040fe40000410000 */
[C---:B------:R-:W-:Y:S02]  /*8520*/  FMUL.FTZ R51, R2.reuse, R51 ;  /* 0x0000003302337220 */ /* 0x040fe40000410000 */
[C---:B------:R-:W-:Y:S04]  /*8530*/  FMUL.FTZ R30, R2.reuse, R106 ;  /* 0x0000006a021e7220 */ /* 0x040fe80000410000 */
[C---:B------:R-:W-:Y:S01]  /*8540*/  FMUL.FTZ R31, R2.reuse, R107 ;  /* 0x0000006b021f7220 */ /* 0x040fe20000410000 */
[----:B------:R-:W5:Y:S01]  /*8550*/  MUFU.EX2 R224, R224 ;  /* 0x000000e000e07308 */ /* 0x000f620000000800 */
[----:B------:R-:W1:Y:S01]  /*8560*/  LDSM.16.MT88.4 R104, [R198+0x2100] ;  /* 0x00210000c668783b */ /* 0x000e620000004200 */
[C---:B------:R-:W-:Y:S02]  /*8570*/  FMUL.FTZ R52, R3.reuse, R52 ;  /* 0x0000003403347220 */ /* 0x040fe40000410000 */
[C---:B------:R-:W-:Y:S02]  /*8580*/  FMUL.FTZ R53, R3.reuse, R53 ;  /* 0x0000003503357220 */ /* 0x040fe40000410000 */
[C---:B--2---:R-:W-:Y:S03]  /*8590*/  HMMA.16816.F32 R28, R136.reuse, R120, R28 ;  /* 0x00000078881c723c */ /* 0x044fe6000000181c */
        /* <DEDUP_REMOVED lines=8> */
[----:B------:R-:W2:Y:S01]  /*8620*/  MUFU.EX2 R226, R226 ;  /* 0x000000e200e27308 */ /* 0x000ea20000000800 */
[C---:B---3--:R-:W-:Y:S04]  /*8630*/  HMMA.16816.F32 R36, R136.reuse, R112, R36 ;  /* 0x000000708824723c */ /* 0x048fe80000001824 */
[C---:B------:R-:W-:Y:S02]  /*8640*/  FMUL.FTZ R59, R2.reuse, R59 ;  /* 0x0000003b023b7220 */ /* 0x040fe40000410000 */
[C---:B------:R-:W-:Y:S02]  /*8650*/  FMUL.FTZ R60, R3.reuse, R60 ;  /* 0x0000003c033c7220 */ /* 0x040fe40000410000 */
[C---:B------:R-:W-:Y:S01]  /*8660*/  HMMA.16816.F32 R40, R136.reuse, R114, R40 ;  /* 0x000000728828723c */ /* 0x040fe20000001828 */
[----:B------:R-:W-:Y:S01]  /*8670*/  LDSM.16.MT88.4 R112, [R203+0x900] ;  /* 0x00090000cb70783b */ /* 0x000fe20000004200 */
[----:B------:R-:W-:Y:S02]  /*8680*/  MUFU.EX2 R227, R227 ;  /* 0x000000e300e37308 */ /* 0x000fe40000000800 */
[C---:B------:R-:W-:Y:S02]  /*8690*/  FMUL.FTZ R61, R3.reuse, R61 ;  /* 0x0000003d033d7220 */ /* 0x040fe40000410000 */
[C---:B------:R-:W-:Y:S02]  /*86a0*/  FMUL.FTZ R62, R2.reuse, R62 ;  /* 0x0000003e023e7220 */ /* 0x040fe40000410000 */
[C---:B------:R-:W-:Y:S01]  /*86b0*/  FMUL.FTZ R63, R2.reuse, R63 ;  /* 0x0000003f023f7220 */ /* 0x040fe20000410000 */
[C---:B-1----:R-:W-:Y:S03]  /*86c0*/  HMMA.16816.F32 R44, R136.reuse, R104, R44 ;  /* 0x00000068882c723c */ /* 0x042fe6000000182c */
[----:B------:R-:W1:Y:S01]  /*86d0*/  MUFU.EX2 R228, R228 ;  /* 0x000000e400e47308 */ /* 0x000e620000000800 */
[C---:B------:R-:W-:Y:S02]  /*86e0*/  FMUL.FTZ R64, R3.reuse, R64 ;  /* 0x0000004003407220 */ /* 0x040fe40000410000 */
[C---:B------:R-:W-:Y:S02]  /*86f0*/  FMUL.FTZ R65, R3.reuse, R65 ;  /* 0x0000004103417220 */ /* 0x040fe40000410000 */
[C---:B------:R-:W-:Y:S01]  /*8700*/  FMUL.FTZ R66, R2.reuse, R66 ;  /* 0x0000004202427220 */ /* 0x040fe20000410000 */
[C---:B------:R-:W-:Y:S01]  /*8710*/  HMMA.16816.F32 R48, R136.reuse, R106, R48 ;  /* 0x0000006a8830723c */ /* 0x040fe20000001830 */
[----:B------:R-:W3:Y:S03]  /*8720*/  LDSM.16.MT88.4 R104, [R203+0x4100] ;  /* 0x00410000cb68783b */ /* 0x000ee60000004200 */
[----:B------:R-:W-:Y:S01]  /*8730*/  MUFU.EX2 R229, R229 ;  /* 0x000000e500e57308 */ /* 0x000fe20000000800 */
[C---:B------:R-:W-:Y:S02]  /*8740*/  FMUL.FTZ R67, R2.reuse, R67 ;  /* 0x0000004302437220 */ /* 0x040fe40000410000 */
[C---:B------:R-:W-:Y:S01]  /*8750*/  FMUL.FTZ R68, R3.reuse, R68 ;  /* 0x0000004403447220 */ /* 0x040fe20000410000 */
[C---:B------:R-:W-:Y:S04]  /*8760*/  HMMA.16816.F32 R52, R136.reuse, R100, R52 ;  /* 0x000000648834723c */ /* 0x040fe80000001834 */
[C---:B------:R-:W-:Y:S02]  /*8770*/  FMUL.FTZ R69, R3.reuse, R69 ;  /* 0x0000004503457220 */ /* 0x040fe40000410000 */
[----:B------:R-:W1:Y:S01]  /*8780*/  MUFU.EX2 R230, R230 ;  /* 0x000000e600e67308 */ /* 0x000e620000000800 */
[C---:B------:R-:W-:Y:S01]  /*8790*/  FMUL.FTZ R70, R2.reuse, R70 ;  /* 0x0000004602467220 */ /* 0x040fe20000410000 */
[C---:B------:R-:W-:Y:S01]  /*87a0*/  HMMA.16816.F32 R56, R136.reuse, R102, R56 ;  /* 0x000000668838723c */ /* 0x040fe20000001838 */
[----:B------:R-:W1:Y:S03]  /*87b0*/  LDSM.16.MT88.4 R100, [R198+0x4100] ;  /* 0x00410000c664783b */ /* 0x000e660000004200 */
[C---:B------:R-:W-:Y:S02]  /*87c0*/  FMUL.FTZ R71, R2.reuse, R71 ;  /* 0x0000004702477220 */ /* 0x040fe40000410000 */
[C---:B------:R-:W-:Y:S02]  /*87d0*/  FMUL.FTZ R72, R3.reuse, R72 ;  /* 0x0000004803487220 */ /* 0x040fe40000410000 */
[----:B------:R-:W-:Y:S01]  /*87e0*/  MUFU.EX2 R231, R231 ;  /* 0x000000e700e77308 */ /* 0x000fe20000000800 */
[C---:B------:R-:W-:Y:S03]  /*87f0*/  HMMA.16816.F32 R60, R136.reuse, R108, R60 ;  /* 0x0000006c883c723c */ /* 0x040fe6000000183c */
[C---:B------:R-:W-:Y:S02]  /*8800*/  FMUL.FTZ R73, R3.reuse, R73 ;  /* 0x0000004903497220 */ /* 0x040fe40000410000 */
[C---:B------:R-:W-:Y:S03]  /*8810*/  FMUL.FTZ R74, R2.reuse, R74 ;  /* 0x0000004a024a7220 */ /* 0x040fe60000410000 */
[C---:B------:R-:W-:Y:S01]  /*8820*/  HMMA.16816.F32 R64, R136.reuse, R110, R64 ;  /* 0x0000006e8840723c */ /* 0x040fe20000001840 */
[----:B------:R-:W2:Y:S01]  /*8830*/  LDSM.16.MT88.4 R108, [R197+0x4100] ;  /* 0x00410000c56c783b */ /* 0x000ea20000004200 */
[----:B------:R-:W2:Y:S02]  /*8840*/  MUFU.EX2 R232, R232 ;  /* 0x000000e800e87308 */ /* 0x000ea40000000800 */
[C---:B------:R-:W-:Y:S02]  /*8850*/  FMUL.FTZ R75, R2.reuse, R75 ;  /* 0x0000004b024b7220 */ /* 0x040fe40000410000 */
[C---:B------:R-:W-:Y:S02]  /*8860*/  FMUL.FTZ R76, R3.reuse, R76 ;  /* 0x0000004c034c7220 */ /* 0x040fe40000410000 */
[C---:B------:R-:W-:Y:S01]  /*8870*/  FMUL.FTZ R77, R3.reuse, R77 ;  /* 0x0000004d034d7220 */ /* 0x040fe20000410000 */
[C---:B---3--:R-:W-:Y:S03]  /*8880*/  HMMA.16816.F32 R68, R136.reuse, R104, R68 ;  /* 0x000000688844723c */ /* 0x048fe60000001844 */
[C---:B------:R-:W-:Y:S01]  /*8890*/  FMUL.FTZ R78, R2.reuse, R78 ;  /* 0x0000004e024e7220 */ /* 0x040fe20000410000 */
[----:B------:R-:W-:Y:S01]  /*88a0*/  MUFU.EX2 R233, R233 ;  /* 0x000000e900e97308 */ /* 0x000fe20000000800 */
[C---:B------:R-:W-:Y:S02]  /*88b0*/  FMUL.FTZ R79, R2.reuse, R79 ;  /* 0x0000004f024f7220 */ /* 0x040fe40000410000 */
[C---:B------:R-:W-:Y:S01]  /*88c0*/  FMUL.FTZ R80, R3.reuse, R80 ;  /* 0x0000005003507220 */ /* 0x040fe20000410000 */
[C---:B------:R-:W-:Y:S01]  /*88d0*/  HMMA.16816.F32 R72, R136.reuse, R106, R72 ;  /* 0x0000006a8848723c */ /* 0x040fe20000001848 */
[----:B------:R-:W3:Y:S03]  /*88e0*/  LDSM.16.MT88.4 R104, [R196+0x4100] ;  /* 0x00410000c468783b */ /* 0x000ee60000004200 */
[C---:B------:R-:W-:Y:S02]  /*88f0*/  FMUL.FTZ R81, R3.reuse, R81 ;  /* 0x0000005103517220 */ /* 0x040fe40000410000 */
[C---:B------:R-:W-:Y:S01]  /*8900*/  FMUL.FTZ R82, R2.reuse, R82 ;  /* 0x0000005202527220 */ /* 0x040fe20000410000 */
[----:B------:R-:W2:Y:S01]  /*8910*/  MUFU.EX2 R234, R234 ;  /* 0x000000ea00ea7308 */ /* 0x000ea20000000800 */
[C---:B-1----:R-:W-:Y:S04]  /*8920*/  HMMA.16816.F32 R76, R136.reuse, R100, R76 ;  /* 0x00000064884c723c */ /* 0x042fe8000000184c */
[C---:B------:R-:W-:Y:S02]  /*8930*/  FMUL.FTZ R83, R2.reuse, R83 ;  /* 0x0000005302537220 */ /* 0x040fe40000410000 */
[----:B------:R-:W-:Y:S01]  /*8940*/  FMUL.FTZ R84, R3, R84 ;  /* 0x0000005403547220 */ /* 0x000fe20000410000 */
[----:B------:R-:W-:Y:S01]  /*8950*/  F2FP.PACK_AB R100, R175, R174 ;  /* 0x000000aeaf64723e */ /* 0x000fe200000000ff */
[----:B------:R-:W-:Y:S01]  /*8960*/  FMUL.FTZ R85, R3, R85 ;  /* 0x0000005503557220 */ /* 0x000fe20000410000 */
[----:B----4-:R-:W-:Y:S01]  /*8970*/  F2FP.PACK_AB R101, R179, R178 ;  /* 0x000000b2b365723e */ /* 0x010fe200000000ff */
[----:B------:R-:W-:Y:S01]  /*8980*/  MUFU.EX2 R235, R235 ;  /* 0x000000eb00eb7308 */ /* 0x000fe20000000800 */
[C---:B------:R-:W-:Y:S03]  /*8990*/  HMMA.16816.F32 R80, R136.reuse, R102, R80 ;  /* 0x000000668850723c */ /* 0x040fe60000001850 */
[C---:B------:R-:W-:Y:S02]  /*89a0*/  FMUL.FTZ R86, R2.reuse, R86 ;  /* 0x0000005602567220 */ /* 0x040fe40000410000 */
[C---:B------:R-:W-:Y:S02]  /*89b0*/  FMUL.FTZ R87, R2.reuse, R87 ;  /* 0x0000005702577220 */ /* 0x040fe40000410000 */
[----:B------:R-:W-:Y:S01]  /*89c0*/  FMUL.FTZ R88, R3, R88 ;  /* 0x0000005803587220 */ /* 0x000fe20000410000 */
[----:B------:R-:W-:Y:S01]  /*89d0*/  F2FP.PACK_AB R102, R177, R176 ;  /* 0x000000b0b166723e */ /* 0x000fe200000000ff */
[C---:B------:R-:W-:Y:S01]  /*89e0*/  FMUL.FTZ R89, R3.reuse, R89 ;  /* 0x0000005903597220 */ /* 0x040fe20000410000 */
[----:B------:R-:W-:Y:S02]  /*89f0*/  MUFU.EX2 R237, R237 ;  /* 0x000000ed00ed7308 */ /* 0x000fe40000000800 */
[C---:B--2---:R-:W-:Y:S03]  /*8a00*/  HMMA.16816.F32 R84, R136.reuse, R108, R84 ;  /* 0x0000006c8854723c */ /* 0x044fe60000001854 */
[----:B------:R-:W-:Y:S01]  /*8a10*/  FMUL.FTZ R90, R2, R90 ;  /* 0x0000005a025a7220 */ /* 0x000fe20000410000 */
[----:B-----5:R-:W-:Y:S01]  /*8a20*/  F2FP.PACK_AB R103, R224, R223 ;  /* 0x000000dfe067723e */ /* 0x020fe200000000ff */
[C---:B------:R-:W-:Y:S02]  /*8a30*/  FMUL.FTZ R91, R2.reuse, R91 ;  /* 0x0000005b025b7220 */ /* 0x040fe40000410000 */
[C---:B------:R-:W-:Y:S01]  /*8a40*/  FMUL.FTZ R92, R3.reuse, R92 ;  /* 0x0000005c035c7220 */ /* 0x040fe20000410000 */
[----:B------:R-:W1:Y:S01]  /*8a50*/  MUFU.EX2 R238, R238 ;  /* 0x000000ee00ee7308 */ /* 0x000e620000000800 */
[C---:B------:R-:W-:Y:S03]  /*8a60*/  FMUL.FTZ R93, R3.reuse, R93 ;  /* 0x0000005d035d7220 */ /* 0x040fe60000410000 */
[C---:B------:R-:W-:Y:S01]  /*8a70*/  HMMA.16816.F32 R88, R136.reuse, R110, R88 ;  /* 0x0000006e8858723c */ /* 0x040fe20000001858 */
[----:B------:R-:W2:Y:S02]  /*8a80*/  LDSM.16.MT88.4 R108, [R197+0x900] ;  /* 0x00090000c56c783b */ /* 0x000ea40000004200 */
[C---:B------:R-:W-:Y:S02]  /*8a90*/  FMUL.FTZ R94, R2.reuse, R94 ;  /* 0x0000005e025e7220 */ /* 0x040fe40000410000 */
[C---:B------:R-:W-:Y:S01]  /*8aa0*/  FMUL.FTZ R95, R2.reuse, R95 ;  /* 0x0000005f025f7220 */ /* 0x040fe20000410000 */
[----:B------:R-:W4:Y:S01]  /*8ab0*/  MUFU.EX2 R239, R239 ;  /* 0x000000ef00ef7308 */ /* 0x000f220000000800 */
[C---:B------:R-:W-:Y:S02]  /*8ac0*/  FMUL.FTZ R96, R3.reuse, R96 ;  /* 0x0000006003607220 */ /* 0x040fe40000410000 */
[C---:B------:R-:W-:Y:S03]  /*8ad0*/  FMUL.FTZ R97, R3.reuse, R97 ;  /* 0x0000006103617220 */ /* 0x040fe60000410000 */
[C---:B---3--:R-:W-:Y:S03]  /*8ae0*/  HMMA.16816.F32 R92, R136.reuse, R104, R92 ;  /* 0x00000068885c723c */ /* 0x048fe6000000185c */
[C---:B------:R-:W-:Y:S02]  /*8af0*/  FMUL.FTZ R98, R2.reuse, R98 ;  /* 0x0000006202627220 */ /* 0x040fe40000410000 */
[C---:B------:R-:W-:Y:S02]  /*8b00*/  FMUL.FTZ R99, R2.reuse, R99 ;  /* 0x0000006302637220 */ /* 0x040fe40000410000 */
[----:B------:R-:W-:Y:S02]  /*8b10*/  FFMA.FTZ R168, R3, R214, R168 ;  /* 0x000000d603a87223 */ /* 0x000fe400000100a8 */
[----:B------:R-:W-:Y:S03]  /*8b20*/  FFMA.FTZ R173, R2, R215, R173 ;  /* 0x000000d702ad7223 */ /* 0x000fe600000100ad */
[----:B------:R-:W-:Y:S01]  /*8b30*/  HMMA.16816.F32 R96, R136, R106, R96 ;  /* 0x0000006a8860723c */ /* 0x000fe20000001860 */
[----:B------:R-:W3:Y:S02]  /*8b40*/  LDSM.16.MT88.4 R104, [R196+0x2900] ;  /* 0x00290000c468783b */ /* 0x000ee40000004200 */
[----:B------:R-:W-:Y:S02]  /*8b50*/  FADD.FTZ R135, R135, R168 ;  /* 0x000000a887877221 */ /* 0x000fe40000010000 */
[----:B------:R-:W-:Y:S02]  /*8b60*/  FADD.FTZ R172, R172, R173 ;  /* 0x000000adacac7221 */ /* 0x000fe40000010000 */
[----:B------:R-:W-:Y:S01]  /*8b70*/  FADD.FTZ R134, R134, R135 ;  /* 0x0000008786867221 */ /* 0x000fe20000010000 */
[C---:B------:R-:W-:Y:S01]  /*8b80*/  HMMA.16816.F32 R4, R100.reuse, R112, R4 ;  /* 0x000000706404723c */ /* 0x040fe20000001804 */
[----:B------:R-:W-:Y:S04]  /*8b90*/  LDSM.16.MT88.4 R136, [R197+0x3100] ;  /* 0x00310000c588783b */ /* 0x000fe80000004200 */
[----:B------:R-:W-:Y:S02]  /*8ba0*/  FADD.FTZ R3, R171, R172 ;  /* 0x000000acab037221 */ /* 0x000fe40000010000 */
[----:B------:R-:W-:Y:S01]  /*8bb0*/  FADD.FTZ R169, R169, R134 ;  /* 0x00000086a9a97221 */ /* 0x000fe20000010000 */
[C---:B------:R-:W-:Y:S01]  /*8bc0*/  HMMA.16816.F32 R8, R100.reuse, R114, R8 ;  /* 0x000000726408723c */ /* 0x040fe20000001808 */
[----:B------:R-:W-:Y:S03]  /*8bd0*/  LDSM.16.MT88.4 R112, [R198+0x4900] ;  /* 0x00490000c670783b */ /* 0x000fe60000004200 */
[----:B------:R-:W-:Y:S02]  /*8be0*/  FADD.FTZ R3, R170, R3 ;  /* 0x00000003aa037221 */ /* 0x000fe40000010000 */
[----:B------:R-:W-:Y:S02]  /*8bf0*/  FADD.FTZ R174, R174, R169 ;  /* 0x000000a9aeae7221 */ /* 0x000fe40000010000 */
[C---:B------:R-:W-:Y:S04]  /*8c00*/  HMMA.16816.F32 R12, R100.reuse, R116, R12 ;  /* 0x00000074640c723c */ /* 0x040fe8000000180c */
[----:B------:R-:W-:Y:S01]  /*8c10*/  FADD.FTZ R2, R178, R3 ;  /* 0x00000003b2027221 */ /* 0x000fe20000010000 */
[----:B------:R-:W-:Y:S01]  /*8c20*/  MOV R3, R0 ;  /* 0x0000000000037202 */ /* 0x000fe20000000f00 */
[----:B------:R-:W-:Y:S02]  /*8c30*/  FADD.FTZ R175, R175, R174 ;  /* 0x000000aeafaf7221 */ /* 0x000fe40000010000 */
[C---:B------:R-:W-:Y:S01]  /*8c40*/  HMMA.16816.F32 R16, R100.reuse, R118, R16 ;  /* 0x000000766410723c */ /* 0x040fe20000001810 */
[----:B------:R-:W-:Y:S03]  /*8c50*/  LDSM.16.MT88.4 R116, [R197+0x4900] ;  /* 0x00490000c574783b */ /* 0x000fe60000004200 */
[----:B------:R-:W-:Y:S02]  /*8c60*/  FADD.FTZ R2, R179, R2 ;  /* 0x00000002b3027221 */ /* 0x000fe40000010000 */
[----:B------:R-:W-:Y:S02]  /*8c70*/  FADD.FTZ R176, R176, R175 ;  /* 0x000000afb0b07221 */ /* 0x000fe40000010000 */
[C---:B--2---:R-:W-:Y:S04]  /*8c80*/  HMMA.16816.F32 R20, R100.reuse, R108, R20 ;  /* 0x0000006c6414723c */ /* 0x044fe80000001814 */
[----:B------:R-:W-:Y:S01]  /*8c90*/  FADD.FTZ R223, R223, R2 ;  /* 0x00000002dfdf7221 */ /* 0x000fe20000010000 */
[----:B------:R-:W-:Y:S01]  /*8ca0*/  MOV R2, R132 ;  /* 0x0000008400027202 */ /* 0x000fe20000000f00 */
[----:B------:R-:W-:Y:S02]  /*8cb0*/  FADD.FTZ R176, R177, R176 ;  /* 0x000000b0b1b07221 */ /* 0x000fe40000010000 */
[C---:B------:R-:W-:Y:S01]  /*8cc0*/  HMMA.16816.F32 R24, R100.reuse, R110, R24 ;  /* 0x0000006e6418723c */ /* 0x040fe20000001818 */
[----:B------:R-:W2:Y:S03]  /*8cd0*/  LDSM.16.MT88.4 R108, [R203+0x4900] ;  /* 0x00490000cb6c783b */ /* 0x000ea60000004200 */
[----:B------:R-:W-:Y:S04]  /*8ce0*/  FADD.FTZ R224, R224, R223 ;  /* 0x000000dfe0e07221 */ /* 0x000fe80000010000 */
        /* <DEDUP_REMOVED lines=20> */
[----:B------:R-:W5:Y:S07]  /*8e30*/  LDSM.16.MT88.4 R112, [R197+0x1100] ;  /* 0x00110000c570783b */ /* 0x000f6e0000004200 */
[C---:B------:R-:W-:Y:S08]  /*8e40*/  HMMA.16816.F32 R84, R100.reuse, R116, R84 ;  /* 0x000000746454723c */ /* 0x040ff00000001854 */
[C---:B------:R-:W-:Y:S01]  /*8e50*/  HMMA.16816.F32 R88, R100.reuse, R118, R88 ;  /* 0x000000766458723c */ /* 0x040fe20000001858 */
[----:B------:R-:W1:Y:S07]  /*8e60*/  LDSM.16.MT88.4 R116, [R203+0x3100] ;  /* 0x00310000cb74783b */ /* 0x000e6e0000004200 */
[C---:B---3--:R-:W-:Y:S08]  /*8e70*/  HMMA.16816.F32 R92, R100.reuse, R104, R92 ;  /* 0x00000068645c723c */ /* 0x048ff0000000185c */
[----:B------:R-:W-:Y:S01]  /*8e80*/  HMMA.16816.F32 R96, R100, R106, R96 ;  /* 0x0000006a6460723c */ /* 0x000fe20000001860 */
[----:B------:R-:W3:Y:S06]  /*8e90*/  LDSM.16.MT88.4 R104, [R196+0x3100] ;  /* 0x00310000c468783b */ /* 0x000eec0000004200 */
[----:B------:R-:W-:Y:S01]  /*8ea0*/  F2FP.PACK_AB R100, R226, R225 ;  /* 0x000000e1e264723e */ /* 0x000fe200000000ff */
[----:B------:R-:W-:Y:S01]  /*8eb0*/  FADD.FTZ R225, R225, R176 ;  /* 0x000000b0e1e17221 */ /* 0x000fe20000010000 */
[----:B------:R-:W-:Y:S03]  /*8ec0*/  F2FP.PACK_AB R102, R228, R227 ;  /* 0x000000e3e466723e */ /* 0x000fe600000000ff */
[----:B------:R-:W-:Y:S01]  /*8ed0*/  F2FP.PACK_AB R101, R230, R229 ;  /* 0x000000e5e665723e */ /* 0x000fe200000000ff */
[----:B------:R-:W-:Y:S01]  /*8ee0*/  FADD.FTZ R229, R229, R224 ;  /* 0x000000e0e5e57221 */ /* 0x000fe20000010000 */
[----:B------:R-:W-:Y:S01]  /*8ef0*/  F2FP.PACK_AB R103, R232, R231 ;  /* 0x000000e7e867723e */ /* 0x000fe200000000ff */
[----:B------:R-:W-:Y:S02]  /*8f00*/  FADD.FTZ R226, R226, R225 ;  /* 0x000000e1e2e27221 */ /* 0x000fe40000010000 */
[----:B------:R-:W-:Y:S02]  /*8f10*/  FADD.FTZ R230, R230, R229 ;  /* 0x000000e5e6e67221 */ /* 0x000fe40000010000 */
[----:B------:R-:W-:Y:S02]  /*8f20*/  FADD.FTZ R227, R227, R226 ;  /* 0x000000e2e3e37221 */ /* 0x000fe40000010000 */
[C---:B--2---:R-:W-:Y:S03]  /*8f30*/  HMMA.16816.F32 R4, R100.reuse, R108, R4 ;  /* 0x0000006c6404723c */ /* 0x044fe60000001804 */
[----:B------:R-:W-:Y:S02]  /*8f40*/  FADD.FTZ R231, R231, R230 ;  /* 0x000000e6e7e77221 */ /* 0x000fe40000010000 */
[----:B------:R-:W-:Y:S02]  /*8f50*/  FADD.FTZ R228, R228, R227 ;  /* 0x000000e3e4e47221 */ /* 0x000fe40000010000 */
[----:B------:R-:W-:Y:S01]  /*8f60*/  FADD.FTZ R232, R232, R231 ;  /* 0x000000e7e8e87221 */ /* 0x000fe20000010000 */
[C---:B------:R-:W-:Y:S01]  /*8f70*/  HMMA.16816.F32 R8, R100.reuse, R110, R8 ;  /* 0x0000006e6408723c */ /* 0x040fe20000001808 */
[----:B------:R-:W2:Y:S07]  /*8f80*/  LDSM.16.MT88.4 R108, [R203+0x5100] ;  /* 0x00510000cb6c783b */ /* 0x000eae0000004200 */
[C---:B------:R-:W-:Y:S08]  /*8f90*/  HMMA.16816.F32 R12, R100.reuse, R120, R12 ;  /* 0x00000078640c723c */ /* 0x040ff0000000180c */
[C---:B------:R-:W-:Y:S08]  /*8fa0*/  HMMA.16816.F32 R16, R100.reuse, R122, R16 ;  /* 0x0000007a6410723c */ /* 0x040ff00000001810 */
[C---:B-----5:R-:W-:Y:S08]  /*8fb0*/  HMMA.16816.F32 R20, R100.reuse, R112, R20 ;  /* 0x000000706414723c */ /* 0x060ff00000001814 */
[C---:B------:R-:W-:Y:S01]  /*8fc0*/  HMMA.16816.F32 R24, R100.reuse, R114, R24 ;  /* 0x000000726418723c */ /* 0x040fe20000001818 */
[----:B------:R-:W5:Y:S07]  /*8fd0*/  LDSM.16.MT88.4 R112, [R198+0x5100] ;  /* 0x00510000c670783b */ /* 0x000f6e0000004200 */
[C---:B------:R-:W-:Y:S08]  /*8fe0*/  HMMA.16816.F32 R28, R100.reuse, R124, R28 ;  /* 0x0000007c641c723c */ /* 0x040ff0000000181c */
[C---:B------:R-:W-:Y:S01]  /*8ff0*/  HMMA.16816.F32 R32, R100.reuse, R126, R32 ;  /* 0x0000007e6420723c */ /* 0x040fe20000001820 */
[----:B------:R-:W-:Y:S07]  /*9000*/  LDSM.16.MT88.4 R124, [R203+0x1900] ;  /* 0x00190000cb7c783b */ /* 0x000fee0000004200 */
[C---:B-1----:R-:W-:Y:S08]  /*9010*/  HMMA.16816.F32 R36, R100.reuse, R116, R36 ;  /* 0x000000746424723c */ /* 0x042ff00000001824 */
[C---:B------:R-:W-:Y:S01]  /*9020*/  HMMA.16816.F32 R40, R100.reuse, R118, R40 ;  /* 0x000000766428723c */ /* 0x040fe20000001828 */
[----:B------:R-:W1:Y:S07]  /*9030*/  LDSM.16.MT88.4 R116, [R197+0x5100] ;  /* 0x00510000c574783b */ /* 0x000e6e0000004200 */
        /* <DEDUP_REMOVED lines=9> */
[----:B----4-:R-:W-:Y:S01]  /*90d0*/  F2FP.PACK_AB R139, R240, R239 ;  /* 0x000000eff08b723e */ /* 0x010fe200000000ff */
[----:B------:R-:W-:Y:S02]  /*90e0*/  FADD.FTZ R237, R237, R232 ;  /* 0x000000e8eded7221 */ /* 0x000fe40000010000 */
[----:B------:R-:W-:Y:S01]  /*90f0*/  FADD.FTZ R234, R234, R233 ;  /* 0x000000e9eaea7221 */ /* 0x000fe20000010000 */
[C---:B------:R-:W-:Y:S01]  /*9100*/  HMMA.16816.F32 R64, R100.reuse, R106, R64 ;  /* 0x0000006a6440723c */ /* 0x040fe20000001840 */
[----:B------:R-:W3:Y:S03]  /*9110*/  LDSM.16.MT88.4 R104, [R196+0x5100] ;  /* 0x00510000c468783b */ /* 0x000ee60000004200 */
[----:B------:R-:W-:Y:S02]  /*9120*/  FADD.FTZ R238, R238, R237 ;  /* 0x000000edeeee7221 */ /* 0x000fe40000010000 */
[----:B------:R-:W-:Y:S02]  /*9130*/  FADD.FTZ R235, R235, R234 ;  /* 0x000000eaebeb7221 */ /* 0x000fe40000010000 */
[C---:B--2---:R-:W-:Y:S04]  /*9140*/  HMMA.16816.F32 R68, R100.reuse, R108, R68 ;  /* 0x0000006c6444723c */ /* 0x044fe80000001844 */
[----:B------:R-:W-:Y:S02]  /*9150*/  FADD.FTZ R215, R239, R238 ;  /* 0x000000eeefd77221 */ /* 0x000fe40000010000 */
[----:B------:R-:W-:Y:S02]  /*9160*/  FADD.FTZ R214, R236, R235 ;  /* 0x000000ebecd67221 */ /* 0x000fe40000010000 */
[C---:B------:R-:W-:Y:S01]  /*9170*/  HMMA.16816.F32 R72, R100.reuse, R110, R72 ;  /* 0x0000006e6448723c */ /* 0x040fe20000001848 */
[----:B------:R-:W2:Y:S03]  /*9180*/  LDSM.16.MT88.4 R108, [R198+0x1900] ;  /* 0x00190000c66c783b */ /* 0x000ea60000004200 */
[----:B------:R-:W-:Y:S04]  /*9190*/  FADD.FTZ R215, R240, R215 ;  /* 0x000000d7f0d77221 */ /* 0x000fe80000010000 */
[C---:B-----5:R-:W-:Y:S08]  /*91a0*/  HMMA.16816.F32 R76, R100.reuse, R112, R76 ;  /* 0x00000070644c723c */ /* 0x060ff0000000184c */
[C---:B------:R-:W-:Y:S08]  /*91b0*/  HMMA.16816.F32 R80, R100.reuse, R114, R80 ;  /* 0x000000726450723c */ /* 0x040ff00000001850 */
[C---:B-1----:R-:W-:Y:S08]  /*91c0*/  HMMA.16816.F32 R84, R100.reuse, R116, R84 ;  /* 0x000000746454723c */ /* 0x042ff00000001854 */
[C---:B------:R-:W-:Y:S08]  /*91d0*/  HMMA.16816.F32 R88, R100.reuse, R118, R88 ;  /* 0x000000766458723c */ /* 0x040ff00000001858 */
[C---:B---3--:R-:W-:Y:S08]  /*91e0*/  HMMA.16816.F32 R92, R100.reuse, R104, R92 ;  /* 0x00000068645c723c */ /* 0x048ff0000000185c */
[----:B------:R-:W-:Y:S08]  /*91f0*/  HMMA.16816.F32 R96, R100, R106, R96 ;  /* 0x0000006a6460723c */ /* 0x000ff00000001860 */
[C---:B------:R-:W-:Y:S01]  /*9200*/  HMMA.16816.F32 R128, R136.reuse, R124, R4 ;  /* 0x0000007c8880723c */ /* 0x040fe20000001804 */
[----:B------:R-:W1:Y:S07]  /*9210*/  LDSM.16.MT88.4 R4, [R198+0x5900] ;  /* 0x00590000c604783b */ /* 0x000e6e0000004200 */
[C---:B------:R-:W-:Y:S01]  /*9220*/  HMMA.16816.F32 R124, R136.reuse, R126, R8 ;  /* 0x0000007e887c723c */ /* 0x040fe20000001808 */
[----:B------:R-:W3:Y:S07]  /*9230*/  LDSM.16.MT88.4 R8, [R197+0x5900] ;  /* 0x00590000c508783b */ /* 0x000eee0000004200 */
[C---:B--2---:R-:W-:Y:S01]  /*9240*/  HMMA.16816.F32 R120, R136.reuse, R108, R12 ;  /* 0x0000006c8878723c */ /* 0x044fe2000000180c */
[----:B------:R-:W2:Y:S07]  /*9250*/  LDSM.16.MT88.4 R12, [R196+0x5900] ;  /* 0x00590000c40c783b */ /* 0x000eae0000004200 */
        /* <DEDUP_REMOVED lines=15> */
[C---:B-1----:R-:W-:Y:S08]  /*9350*/  HMMA.16816.F32 R76, R136.reuse, R4, R76 ;  /* 0x00000004884c723c */ /* 0x042ff0000000184c */
[C---:B------:R-:W-:Y:S08]  /*9360*/  HMMA.16816.F32 R80, R136.reuse, R6, R80 ;  /* 0x000000068850723c */ /* 0x040ff00000001850 */
[C---:B---3--:R-:W-:Y:S08]  /*9370*/  HMMA.16816.F32 R84, R136.reuse, R8, R84 ;  /* 0x000000088854723c */ /* 0x048ff00000001854 */
[C---:B------:R-:W-:Y:S08]  /*9380*/  HMMA.16816.F32 R88, R136.reuse, R10, R88 ;  /* 0x0000000a8858723c */ /* 0x040ff00000001858 */
[C---:B--2---:R-:W-:Y:S08]  /*9390*/  HMMA.16816.F32 R92, R136.reuse, R12, R92 ;  /* 0x0000000c885c723c */ /* 0x044ff0000000185c */
[----:B------:R-:W-:Y:S01]  /*93a0*/  HMMA.16816.F32 R96, R136, R14, R96 ;  /* 0x0000000e8860723c */ /* 0x000fe20000001860 */
[----:B------:R-:W-:-:S07]  /*93b0*/  @P0 BRA `(.L_x_418) ;  /* 0xffffc4a000000947 */ /* 0x000fce000383ffff */
.L_x_407:
[----:B------:R-:W1:Y:S01]  /*93c0*/  S2UR UR26, SR_CTAID.X ;  /* 0x00000000001a79c3 */ /* 0x000e620000002500 */
[----:B------:R-:W-:Y:S01]  /*93d0*/  UMOV UR25, 0x1 ;  /* 0x0000000100197882 */ /* 0x000fe20000000000 */
[----:B------:R-:W-:Y:S01]  /*93e0*/  PLOP3.LUT P0, PT, PT, PT, UP0, 0x40, 0x0 ;  /* 0x000000000000781c */ /* 0x000fe20003f0e808 */
[----:B------:R-:W-:-:S02]  /*93f0*/  ULDC UR21, c[0x0][0x168] ;  /* 0x00005a0000157ab9 */ /* 0x000fc40000000800 */
[----:B------:R-:W-:Y:S02]  /*9400*/  ULDC.64 UR4, c[0x0][0x2c8] ;  /* 0x0000b20000047ab9 */ /* 0x000fe40000000a00 */
[----:B------:R-:W-:Y:S02]  /*9410*/  UIADD3 UR21, UR25, -UR21, URZ ;  /* 0x8000001519157290 */ /* 0x000fe4000fffe03f */
[----:B------:R-:W-:Y:S02]  /*9420*/  ULDC UR24, c[0x0][0x2ac] ;  /* 0x0000ab0000187ab9 */ /* 0x000fe40000000800 */
[----:B-1----:R-:W-:-:S04]  /*9430*/  ULEA UR26, UR26, 0x7f, 0x7 ;  /* 0x0000007f1a1a7891 */ /* 0x002fc8000f8e383f */
[----:B------:R-:W-:-:S03]  /*9440*/  UIMAD.WIDE.U32 UR28, UR26, UR4, URZ ;  /* 0x000000041a1c72a5 */ /* 0x000fc6000f8e003f */
[----:B------:R-:W-:Y:S02]  /*9450*/  ULDC UR4, c[0x0][0x1d0] ;  /* 0x0000740000047ab9 */ /* 0x000fe40000000800 */
[----:B------:R-:W-:Y:S02]  /*9460*/  UIMAD UR4, UR24, UR4, UR21 ;  /* 0x00000004180472a4 */ /* 0x000fe4000f8e0215 */
[----:B------:R-:W-:Y:S02]  /*9470*/  @UP1 USHF.R.U32.HI UR26, URZ, UR5, UR29 ;  /* 0x000000053f1a1299 */ /* 0x000fe4000801161d */
[----:B------:R-:W-:Y:S02]  /*9480*/  ULDC UR21, c[0x0][0x324] ;  /* 0x0000c90000157ab9 */ /* 0x000fe40000000800 */
[----:B------:R-:W-:-:S04]  /*9490*/  UIADD3 UR24, UR4, UR26, URZ ;  /* 0x0000001a04187290 */ /* 0x000fc8000fffe03f */
[----:B------:R-:W-:Y:S01]  /*94a0*/  UIADD3 UR21, UR24, -UR21, URZ ;  /* 0x8000001518157290 */ /* 0x000fe2000fffe03f */
[----:B------:R-:W-:Y:S05]  /*94b0*/  @P0 BRA `(.L_x_419) ;  /* 0x0000016000000947 */ /* 0x000fea0003800000 */
[----:B------:R-:W-:-:S06]  /*94c0*/  UISETP.GT.AND UP2, UPT, UR24, -0x1, UPT ;  /* 0xffffffff1800788c */ /* 0x000fcc000bf44270 */
[----:B------:R-:W-:-:S13]  /*94d0*/  PLOP3.LUT P0, PT, PT, PT, UP2, 0x80, 0x0 ;  /* 0x000000000000781c */ /* 0x000fda0003f0f028 */
[----:B------:R-:W-:Y:S05]  /*94e0*/  @P0 BRA `(.L_x_420) ;  /* 0x0000009000000947 */ /* 0x000fea0003800000 */
[----:B------:R-:W-:Y:S02]  /*94f0*/  ULDC UR4, c[0x0][0x32c] ;  /* 0x0000cb0000047ab9 */ /* 0x000fe40000000800 */
[----:B------:R-:W-:Y:S02]  /*9500*/  UISETP.NE.AND UP2, UPT, UR25, UR4, UPT ;  /* 0x000000041900728c */ /* 0x000fe4000bf45270 */
[----:B------:R-:W-:Y:S02]  /*9510*/  ULOP3.LUT UR24, URZ, UR24, URZ, 0x33, !UPT ;  /* 0x000000183f187292 */ /* 0x000fe4000f8e333f */
[----:B------:R-:W-:Y:S02]  /*9520*/  ULDC.64 UR4, c[0x0][0x330] ;  /* 0x0000cc0000047ab9 */ /* 0x000fe40000000a00 */
[----:B------:R-:W-:-:S07]  /*9530*/  UIMAD.WIDE.U32 UR26, UR24, UR4, URZ ;  /* 0x00000004181a72a5 */ /* 0x000fce000f8e003f */
[----:B------:R-:W-:Y:S02]  /*9540*/  @UP2 UMOV UR25, UR27 ;  /* 0x0000001b00192c82 */ /* 0x000fe40008000000 */
[----:B------:R-:W-:-:S04]  /*9550*/  @UP2 USHF.R.U32.HI UR24, URZ, UR5, UR25 ;  /* 0x000000053f182299 */ /* 0x000fc80008011619 */
[----:B------:R-:W-:Y:S01]  /*9560*/  ULOP3.LUT UR24, URZ, UR24, URZ, 0x33, !UPT ;  /* 0x000000183f187292 */ /* 0x000fe2000f8e333f */
[----:B------:R-:W-:Y:S05]  /*9570*/  BRA `(.L_x_421) ;  /* 0x0000006000007947 */ /* 0x000fea0003800000 */
.L_x_420:
[----:B------:R-:W-:Y:S02]  /*9580*/  ULDC UR4, c[0x0][0x32c] ;  /* 0x0000cb0000047ab9 */ /* 0x000fe40000000800 */
[----:B------:R-:W-:-:S03]  /*9590*/  UISETP.NE.AND UP2, UPT, UR25, UR4, UPT ;  /* 0x000000041900728c */ /* 0x000fc6000bf45270 */
[----:B------:R-:W-:Y:S02]  /*95a0*/  ULDC.64 UR4, c[0x0][0x330] ;  /* 0x0000cc0000047ab9 */ /* 0x000fe40000000a00 */
[----:B------:R-:W-:-:S07]  /*95b0*/  UIMAD.WIDE.U32 UR26, UR24, UR4, URZ ;  /* 0x00000004181a72a5 */ /* 0x000fce000f8e003f */
[----:B------:R-:W-:Y:S02]  /*95c0*/  @UP2 UMOV UR25, UR27 ;  /* 0x0000001b00192c82 */ /* 0x000fe40008000000 */
[----:B------:R-:W-:Y:S02]  /*95d0*/  @UP2 USHF.R.U32.HI UR24, URZ, UR5, UR25 ;  /* 0x000000053f182299 */ /* 0x000fe40008011619 */
.L_x_421:
[----:B------:R-:W-:Y:S02]  /*95e0*/  ULDC UR4, c[0x0][0x32c] ;  /* 0x0000cb0000047ab9 */ /* 0x000fe40000000800 */
[----:B------:R-:W-:-:S04]  /*95f0*/  UIMAD UR4, UR24, UR4, URZ ;  /* 0x00000004180472a4 */ /* 0x000fc8000f8e023f */
[----:B------:R-:W-:-:S04]  /*9600*/  UISETP.LT.AND UP2, UPT, UR21, UR4, UPT ;  /* 0x000000041500728c */ /* 0x000fc8000bf41270 */
[----:B------:R-:W-:-:S04]  /*9610*/  USEL UR21, UR21, UR4, !UP2 ;  /* 0x0000000415157287 */ /* 0x000fc8000d000000 */
.L_x_419:
[----:B------:R-:W-:-:S04]  /*9620*/  UIADD3 UR21, UR21, 0x3f, URZ ;  /* 0x0000003f15157890 */ /* 0x000fc8000fffe03f */
        /* <DEDUP_REMOVED lines=8> */
[----:B------:R-:W-:Y:S01]  /*96b0*/  SHF.R.S32.HI R5, RZ, 0x1f, R218 ;  /* 0x0000001fff057819 */ /* 0x000fe200000114da */
[----:B------:R-:W-:Y:S01]  /*96c0*/  IMAD.MOV.U32 R135, RZ, RZ, R132 ;  /* 0x000000ffff877224 */ /* 0x000fe200078e0084 */
[C---:B------:R-:W-:Y:S01]  /*96d0*/  SHF.L.U64.HI R224, R217.reuse, 0x1, R220 ;  /* 0x00000001d9e07819 */ /* 0x040fe200000102dc */
[----:B------:R-:W-:Y:S01]  /*96e0*/  IMAD.MOV.U32 R3, RZ, RZ, R0 ;  /* 0x000000ffff037224 */ /* 0x000fe200078e0000 */
[----:B------:R-:W-:Y:S01]  /*96f0*/  SEL R222, RZ, 0x10, P4 ;  /* 0x00000010ffde7807 */ /* 0x000fe20002000000 */
[C---:B------:R-:W-:Y:S01]  /*9700*/  IMAD.SHL.U32 R225, R218.reuse, 0x2, RZ ;  /* 0x00000002dae17824 */ /* 0x040fe200078e00ff */
[----:B------:R-:W-:Y:S01]  /*9710*/  SHF.L.U64.HI R226, R218, 0x1, R5 ;  /* 0x00000001dae27819 */ /* 0x000fe20000010205 */
[----:B------:R-:W-:Y:S02]  /*9720*/  IMAD.SHL.U32 R223, R217, 0x2, RZ ;  /* 0x00000002d9df7824 */ /* 0x000fe400078e00ff */
.L_x_425:
        /* <DEDUP_REMOVED lines=37> */
[----:B------:R3:W2:Y:S01]  /*9980*/  SHFL.IDX PT, R7, R12, RZ, 0x181f ;  /* 0x00181fff0c077589 */ /* 0x0006a200000e0000 */
        /* <DEDUP_REMOVED lines=20> */
.L_x_423:
        /* <DEDUP_REMOVED lines=14> */
[C---:B------:R-:W-:Y:S01]  /*9bb0*/  HMMA.16816.F32 R28, R136.reuse, R32, RZ ;  /* 0x00000020881c723c */ /* 0x040fe200000018ff */
[----:B------:R-:W-:Y:S07]  /*9bc0*/  LDSM.16.M88.4 R180, [R192] ;  /* 0x00000000c0b4783b */ /* 0x000fee0000000200 */
[----:B------:R-:W-:Y:S01]  /*9bd0*/  HMMA.16816.F32 R32, R136, R34, RZ ;  /* 0x000000228820723c */ /* 0x000fe200000018ff */
[----:B------:R-:W1:Y:S07]  /*9be0*/  LDSM.16.M88.4 R136, [R200+0x6900] ;  /* 0x00690000c888783b */ /* 0x000e6e0000000200 */
[C---:B------:R-:W-:Y:S08]  /*9bf0*/  HMMA.16816.F32 R4, R144.reuse, R148, R4 ;  /* 0x000000949004723c */ /* 0x040ff00000001804 */
        /* <DEDUP_REMOVED lines=10> */
[----:B------:R-:W3:Y:S07]  /*9ca0*/  LDSM.16.M88.4 R144, [R192+0x800] ;  /* 0x00080000c090783b */ /* 0x000eee0000000200 */
[C---:B--2---:R-:W-:Y:S01]  /*9cb0*/  HMMA.16816.F32 R4, R164.reuse, R168, R4 ;  /* 0x000000a8a404723c */ /* 0x044fe20000001804 */
        /* <DEDUP_REMOVED lines=8> */
[----:B------:R-:W4:Y:S07]  /*9d40*/  LDSM.16.M88.4 R140, [R205+0x9100] ;  /* 0x00910000cd8c783b */ /* 0x000f2e0000000200 */
[C---:B------:R-:W-:Y:S08]  /*9d50*/  HMMA.16816.F32 R28, R164.reuse, R172, R28 ;  /* 0x000000aca41c723c */ /* 0x040ff0000000181c */
[----:B------:R-:W-:Y:S01]  /*9d60*/  HMMA.16816.F32 R32, R164, R174, R32 ;  /* 0x000000aea420723c */ /* 0x000fe20000001820 */
[----:B------:R-:W5:Y:S07]  /*9d70*/  LDSM.16.M88.4 R164, [R205+0x9900] ;  /* 0x00990000cda4783b */ /* 0x000f6e0000000200 */
[C---:B------:R-:W-:Y:S01]  /*9d80*/  HMMA.16816.F32 R4, R176.reuse, R180, R4 ;  /* 0x000000b4b004723c */ /* 0x040fe20000001804 */
[----:B------:R-:W1:Y:S07]  /*9d90*/  LDSM.16.M88.4 R172, [R191] ;  /* 0x00000000bfac783b */ /* 0x000e6e0000000200 */
[C---:B------:R-:W-:Y:S01]  /*9da0*/  HMMA.16816.F32 R8, R176.reuse, R182, R8 ;  /* 0x000000b6b008723c */ /* 0x040fe20000001808 */
[----:B------:R-:W-:Y:S07]  /*9db0*/  LDSM.16.M88.4 R180, [R200+0x8100] ;  /* 0x00810000c8b4783b */ /* 0x000fee0000000200 */
[C---:B---3--:R-:W-:Y:S08]  /*9dc0*/  HMMA.16816.F32 R12, R176.reuse, R144, R12 ;  /* 0x00000090b00c723c */ /* 0x048ff0000000180c */
[C---:B------:R-:W-:Y:S01]  /*9dd0*/  HMMA.16816.F32 R16, R176.reuse, R146, R16 ;  /* 0x00000092b010723c */ /* 0x040fe20000001810 */
[----:B------:R-:W3:Y:S07]  /*9de0*/  LDSM.16.M88.4 R144, [R190] ;  /* 0x00000000be90783b */ /* 0x000eee0000000200 */
        /* <DEDUP_REMOVED lines=13> */
[C---:B----4-:R-:W-:Y:S08]  /*9ec0*/  HMMA.16816.F32 R20, R156.reuse, R140, R20 ;  /* 0x0000008c9c14723c */ /* 0x050ff00000001814 */
[C---:B------:R-:W-:Y:S01]  /*9ed0*/  HMMA.16816.F32 R24, R156.reuse, R142, R24 ;  /* 0x0000008e9c18723c */ /* 0x040fe20000001818 */
[----:B------:R-:W4:Y:S07]  /*9ee0*/  LDSM.16.M88.4 R140, [R200+0x9100] ;  /* 0x00910000c88c783b */ /* 0x000f2e0000000200 */
[C---:B-----5:R-:W-:Y:S08]  /*9ef0*/  HMMA.16816.F32 R28, R156.reuse, R164, R28 ;  /* 0x000000a49c1c723c */ /* 0x060ff0000000181c */
[----:B------:R-:W-:Y:S01]  /*9f00*/  HMMA.16816.F32 R32, R156, R166, R32 ;  /* 0x000000a69c20723c */ /* 0x000fe20000001820 */
[----:B------:R-:W5:Y:S07]  /*9f10*/  LDSM.16.M88.4 R156, [R200+0x9900] ;  /* 0x00990000c89c783b */ /* 0x000f6e0000000200 */
        /* <DEDUP_REMOVED lines=54> */
[C---:B------:R-:W-:Y:S08]  /*a280*/  HMMA.16816.F32 R8, R176.reuse, R182, R8 ;  /* 0x000000b6b008723c */ /* 0x040ff00000001808 */
[C---:B---3--:R-:W-:Y:S08]  /*a290*/  HMMA.16816.F32 R12, R176.reuse, R144, R12 ;  /* 0x00000090b00c723c */ /* 0x048ff0000000180c */
        /* <DEDUP_REMOVED lines=10> */
[C---:B----4-:R-:W-:Y:S08]  /*a340*/  HMMA.16816.F32 R20, R160.reuse, R140, R20 ;  /* 0x0000008ca014723c */ /* 0x050ff00000001814 */
[C---:B------:R-:W-:Y:S01]  /*a350*/  HMMA.16816.F32 R24, R160.reuse, R142, R24 ;  /* 0x0000008ea018723c */ /* 0x040fe20000001818 */
[----:B------:R-:W2:Y:S07]  /*a360*/  LDSM.16.M88.4 R140, [R192+0x5000] ;  /* 0x00500000c08c783b */ /* 0x000eae0000000200 */
[C---:B-----5:R-:W-:Y:S08]  /*a370*/  HMMA.16816.F32 R28, R160.reuse, R156, R28 ;  /* 0x0000009ca01c723c */ /* 0x060ff0000000181c */
[----:B------:R-:W-:Y:S08]  /*a380*/  HMMA.16816.F32 R32, R160, R158, R32 ;  /* 0x0000009ea020723c */ /* 0x000ff00000001820 */
[C---:B------:R-:W-:Y:S08]  /*a390*/  HMMA.16816.F32 R4, R168.reuse, R172, R4 ;  /* 0x000000aca804723c */ /* 0x040ff00000001804 */
[C---:B------:R-:W-:Y:S08]  /*a3a0*/  HMMA.16816.F32 R8, R168.reuse, R174, R8 ;  /* 0x000000aea808723c */ /* 0x040ff00000001808 */
[C---:B-1----:R-:W-:Y:S08]  /*a3b0*/  HMMA.16816.F32 R12, R168.reuse, R136, R12 ;  /* 0x00000088a80c723c */ /* 0x042ff0000000180c */
[C---:B------:R-:W-:Y:S04]  /*a3c0*/  HMMA.16816.F32 R16, R168.reuse, R138, R16 ;  /* 0x0000008aa810723c */ /* 0x040fe80000001810 */
[----:B------:R-:W-:Y:S02]  /*a3d0*/  FMUL.FTZ R172, R4, c[0x0][0x320] ;  /* 0x0000c80004ac7a20 */ /* 0x000fe40000410000 */
[----:B------:R-:W-:Y:S02]  /*a3e0*/  FMUL.FTZ R144, R5, c[0x0][0x320] ;  /* 0x0000c80005907a20 */ /* 0x000fe40000410000 */
[----:B------:R-:W-:Y:S01]  /*a3f0*/  FMUL.FTZ R9, R9, c[0x0][0x320] ;  /* 0x0000c80009097a20 */ /* 0x000fe20000410000 */
[C---:B--2---:R-:W-:Y:S01]  /*a400*/  HMMA.16816.F32 R20, R168.reuse, R140, R20 ;  /* 0x0000008ca814723c */ /* 0x044fe20000001814 */
[----:B------:R-:W1:Y:S02]  /*a410*/  MUFU.TANH R172, R172 ;  /* 0x000000ac00ac7308 */ /* 0x000e640000002400 */
[----:B------:R-:W-:Y:S02]  /*a420*/  FMUL.FTZ R10, R10, c[0x0][0x320] ;  /* 0x0000c8000a0a7a20 */ /* 0x000fe40000410000 */
[----:B------:R-:W-:Y:S02]  /*a430*/  FMUL.FTZ R11, R11, c[0x0][0x320] ;  /* 0x0000c8000b0b7a20 */ /* 0x000fe40000410000 */
[----:B------:R-:W-:Y:S01]  /*a440*/  FMUL.FTZ R178, R8, c[0x0][0x320] ;  /* 0x0000c80008b27a20 */ /* 0x000fe20000410000 */
[C---:B------:R-:W-:Y:S03]  /*a450*/  HMMA.16816.F32 R24, R168.reuse, R142, R24 ;  /* 0x0000008ea818723c */ /* 0x040fe60000001818 */
[----:B------:R-:W2:Y:S01]  /*a460*/  MUFU.TANH R180, R9 ;  /* 0x0000000900b47308 */ /* 0x000ea20000002400 */
[----:B------:R-:W-:Y:S02]  /*a470*/  FMUL.FTZ R176, R6, c[0x0][0x320] ;  /* 0x0000c80006b07a20 */ /* 0x000fe40000410000 */
[----:B------:R-:W-:Y:S02]  /*a480*/  FMUL.FTZ R175, R7, c[0x0][0x320] ;  /* 0x0000c80007af7a20 */ /* 0x000fe40000410000 */
[----:B------:R-:W-:Y:S04]  /*a490*/  FMUL.FTZ R166, R12, c[0x0][0x320] ;  /* 0x0000c8000ca67a20 */ /* 0x000fe80000410000 */
[----:B------:R-:W-:Y:S01]  /*a4a0*/  FMUL.FTZ R162, R16, c[0x0][0x320] ;  /* 0x0000c80010a27a20 */ /* 0x000fe20000410000 */
[----:B------:R-:W3:Y:S01]  /*a4b0*/  MUFU.TANH R179, R10 ;  /* 0x0000000a00b37308 */ /* 0x000ee20000002400 */
[----:B------:R-:W-:Y:S02]  /*a4c0*/  FMUL.FTZ R13, R13, c[0x0][0x320] ;  /* 0x0000c8000d0d7a20 */ /* 0x000fe40000410000 */
[----:B------:R-:W-:Y:S02]  /*a4d0*/  FMUL.FTZ R158, R20, c[0x0][0x320] ;  /* 0x0000c800149e7a20 */ /* 0x000fe40000410000 */
[----:B------:R-:W-:Y:S02]  /*a4e0*/  FMUL.FTZ R14, R14, c[0x0][0x320] ;  /* 0x0000c8000e0e7a20 */ /* 0x000fe40000410000 */
[----:B------:R-:W-:Y:S02]  /*a4f0*/  FMUL.FTZ R15, R15, c[0x0][0x320] ;  /* 0x0000c8000f0f7a20 */ /* 0x000fe40000410000 */
[----:B------:R-:W-:Y:S01]  /*a500*/  FMUL.FTZ R17, R17, c[0x0][0x320] ;  /* 0x0000c80011117a20 */ /* 0x000fe20000410000 */
[----:B------:R4:W1:Y:S01]  /*a510*/  MUFU.TANH R177, R11 ;  /* 0x0000000b00b17308 */ /* 0x0008620000002400 */
        /* <DEDUP_REMOVED lines=10> */
[----:B------:R-:W1:Y:S01]  /*a5c0*/  MUFU.TANH R176, R176 ;  /* 0x000000b000b07308 */ /* 0x000e620000002400 */
[----:B----4-:R-:W4:Y:S01]  /*a5d0*/  LDSM.16.M88.4 R8, [R192+0x5800] ;  /* 0x00580000c008783b */ /* 0x010f220000000200 */
[----:B------:R-:W-:Y:S08]  /*a5e0*/  DEPBAR.LE SB0, 0x0 ;  /* 0x000080000000791a */ /* 0x000ff00000000000 */
[----:B------:R-:W1:Y:S01]  /*a5f0*/  MUFU.TANH R175, R175 ;  /* 0x000000af00af7308 */ /* 0x000e620000002400 */
[----:B------:R-:W-:Y:S09]  /*a600*/  BAR.SYNC.DEFER_BLOCKING 0x0 ;  /* 0x0000000000007b1d */ /* 0x000ff20000010000 */
[----:B------:R-:W1:Y:S10]  /*a610*/  MUFU.TANH R178, R178 ;  /* 0x000000b200b27308 */ /* 0x000e740000002400 */
[----:B------:R-:W1:Y:S10]  /*a620*/  MUFU.TANH R166, R166 ;  /* 0x000000a600a67308 */ /* 0x000e740000002400 */
[----:B------:R1:W1:Y:S01]  /*a630*/  MUFU.TANH R164, R13 ;  /* 0x0000000d00a47308 */ /* 0x0002620000002400 */
[C---:B----4-:R-:W-:Y:S09]  /*a640*/  HMMA.16816.F32 R28, R168.reuse, R8, R28 ;  /* 0x00000008a81c723c */ /* 0x050ff2000000181c */
[----:B------:R4:W1:Y:S01]  /*a650*/  MUFU.TANH R167, R14 ;  /* 0x0000000e00a77308 */ /* 0x0008620000002400 */
[----:B------:R-:W-:Y:S09]  /*a660*/  HMMA.16816.F32 R32, R168, R10, R32 ;  /* 0x0000000aa820723c */ /* 0x000ff20000001820 */
[----:B------:R4:W1:Y:S05]  /*a670*/  MUFU.TANH R165, R15 ;  /* 0x0000000f00a57308 */ /* 0x00086a0000002400 */
[----:B------:R-:W-:Y:S05]  /*a680*/  FMUL.FTZ R148, R28, c[0x0][0x320] ;  /* 0x0000c8001c947a20 */ /* 0x000fea0000410000 */
[----:B------:R-:W1:Y:S01]  /*a690*/  MUFU.TANH R162, R162 ;  /* 0x000000a200a27308 */ /* 0x000e620000002400 */
[----:B------:R-:W-:Y:S02]  /*a6a0*/  FMUL.FTZ R29, R29, c[0x0][0x320] ;  /* 0x0000c8001d1d7a20 */ /* 0x000fe40000410000 */
[----:B------:R-:W-:Y:S02]  /*a6b0*/  FMUL.FTZ R30, R30, c[0x0][0x320] ;  /* 0x0000c8001e1e7a20 */ /* 0x000fe40000410000 */
[----:B------:R-:W-:Y:S02]  /*a6c0*/  FMUL.FTZ R31, R31, c[0x0][0x320] ;  /* 0x0000c8001f1f7a20 */ /* 0x000fe40000410000 */
[----:B------:R-:W-:Y:S02]  /*a6d0*/  FMUL.FTZ R146, R32, c[0x0][0x320] ;  /* 0x0000c80020927a20 */ /* 0x000fe40000410000 */
[----:B------:R-:W-:Y:S01]  /*a6e0*/  FMUL.FTZ R33, R33, c[0x0][0x320] ;  /* 0x0000c80021217a20 */ /* 0x000fe20000410000 */
[----:B------:R4:W1:Y:S01]  /*a6f0*/  MUFU.TANH R160, R17 ;  /* 0x0000001100a07308 */ /* 0x0008620000002400 */
[----:B------:R-:W-:Y:S02]  /*a700*/  FMUL.FTZ R34, R34, c[0x0][0x320] ;  /* 0x0000c80022227a20 */ /* 0x000fe40000410000 */
[----:B------:R-:W-:Y:S07]  /*a710*/  FMUL.FTZ R35, R35, c[0x0][0x320] ;  /* 0x0000c80023237a20 */ /* 0x000fee0000410000 */
[----:B------:R4:W1:Y:S10]  /*a720*/  MUFU.TANH R163, R18 ;  /* 0x0000001200a37308 */ /* 0x0008740000002400 */
[----:B------:R4:W1:Y:S10]  /*a730*/  MUFU.TANH R161, R19 ;  /* 0x0000001300a17308 */ /* 0x0008740000002400 */
[----:B------:R-:W1:Y:S10]  /*a740*/  MUFU.TANH R158, R158 ;  /* 0x0000009e009e7308 */ /* 0x000e740000002400 */
[----:B------:R4:W1:Y:S10]  /*a750*/  MUFU.TANH R156, R21 ;  /* 0x00000015009c7308 */ /* 0x0008740000002400 */
        /* <DEDUP_REMOVED lines=13> */
[----:B------:R4:W1:Y:S01]  /*a830*/  MUFU.TANH R133, R35 ;  /* 0x0000002300857308 */ /* 0x0008620000002400 */
[----:B------:R-:W-:-:S05]  /*a840*/  @P0 BRA `(.L_x_424) ;  /* 0x0000039000000947 */ /* 0x000fca0003800000 */
[----:B--23--:R-:W-:Y:S01]  /*a850*/  IADD3 R10, -R222, 0x10, RZ ;  /* 0x00000010de0a7810 */ /* 0x00cfe20007ffe1ff */
[----:B------:R-:W-:Y:S01]  /*a860*/  ULEA UR5, UR20, UR12, 0x6 ;  /* 0x0000000c14057291 */ /* 0x000fe2000f8e303f */
[----:B------:R-:W-:Y:S02]  /*a870*/  IMAD.MOV.U32 R208, RZ, RZ, RZ ;  /* 0x000000ffffd07224 */ /* 0x000fe400078e00ff */
[----:B------:R-:W-:Y:S03]  /*a880*/  LOP3.LUT R10, R10, 0xf, RZ, 0xc0, !PT ;  /* 0x0000000f0a0a7812 */ /* 0x000fe600078ec0ff */
[----:B------:R-:W-:Y:S05]  /*a890*/  IMAD.U32 R209, RZ, RZ, UR5 ;  /* 0x00000005ffd17e24 */ /* 0x000fea000f8e00ff */
[----:B------:R-:W-:Y:S05]  /*a8a0*/  IADD3 R209, R209, -0x40, R210 ;  /* 0xffffffc0d1d17810 */ /* 0x000fea0007ffe0d2 */
[----:B------:R-:W-:Y:S04]  /*a8b0*/  @P2 IMAD.HI.U32 R2, R209, c[0x0][0x2bc], RZ ;  /* 0x0000af00d1022a27 */ /* 0x000fe800078e00ff */
[--C-:B------:R-:W-:Y:S01]  /*a8c0*/  IMAD.MOV.U32 R0, RZ, RZ, R209.reuse ;  /* 0x000000ffff007224 */ /* 0x100fe200078e00d1 */
[----:B------:R-:W-:Y:S04]  /*a8d0*/  @P2 SHF.R.U32.HI R0, RZ, c[0x0][0x2c0], R2 ;  /* 0x0000b000ff002a19 */ /* 0x000fe80000011602 */
[C---:B------:R-:W-:Y:S04]  /*a8e0*/  @!P1 IADD3 R7, P0, R0.reuse, UR16, RZ ;  /* 0x0000001000079c10 */ /* 0x040fe8000ff1e0ff */
[----:B------:R-:W-:Y:S01]  /*a8f0*/  @!P1 LEA.HI.X.SX32 R2, R0, UR8, 0x1, P0 ;  /* 0x0000000800029c11 */ /* 0x000fe200080f0eff */
[----:B------:R-:W-:Y:S01]  /*a900*/  IMAD.MOV R0, RZ, RZ, -R0 ;  /* 0x000000ffff007224 */ /* 0x000fe200078e0a00 */
[C---:B------:R-:W-:Y:S03]  /*a910*/  @!P1 LEA R4, P0, R7.reuse, c[0x0][0x2a0], 0x2 ;  /* 0x0000a80007049a11 */ /* 0x040fe600078010ff */
[----:B------:R-:W-:Y:S01]  /*a920*/  IMAD R209, R0, c[0x0][0x2b8], R209 ;  /* 0x0000ae0000d17a24 */ /* 0x000fe200078e02d1 */
[----:B------:R-:W-:Y:S02]  /*a930*/  @!P1 LEA.HI.X R5, R7, c[0x0][0x2a4], R2, 0x2, P0 ;  /* 0x0000a90007059a11 */ /* 0x000fe400000f1402 */
[----:B------:R-:W-:Y:S01]  /*a940*/  SHF.L.U64.HI R2, R216, 0x1, R219 ;  /* 0x00000001d8027819 */ /* 0x000fe200000102db */
[----:B------:R-:W-:Y:S01]  /*a950*/  IMAD.WIDE.U32 R6, R209, c[0x0][0x1e0], RZ ;  /* 0x00007800d1067a25 */ /* 0x000fe200078e00ff */
[----:B------:R-:W-:Y:S01]  /*a960*/  SHF.R.S32.HI R9, RZ, 0x1f, R209 ;  /* 0x0000001fff097819 */ /* 0x000fe200000114d1 */
[----:B------:R-:W2:Y:S04]  /*a970*/  @!P1 LDG.E R208, [R4.64] ;  /* 0x0000001204d09981 */ /* 0x000ea8000c1e1900 */
[----:B------:R-:W-:Y:S04]  /*a980*/  IMAD R9, R9, c[0x0][0x1e0], RZ ;  /* 0x0000780009097a24 */ /* 0x000fe800078e02ff */
[----:B------:R-:W-:Y:S04]  /*a990*/  IMAD R9, R209, c[0x0][0x1e4], R9 ;  /* 0x00007900d1097a24 */ /* 0x000fe800078e0209 */
[----:B------:R-:W-:Y:S01]  /*a9a0*/  IMAD.IADD R7, R7, 0x1, R9 ;  /* 0x0000000107077824 */ /* 0x000fe200078e0209 */
[----:B------:R-:W-:Y:S04]  /*a9b0*/  IADD3 R9, -R221, 0x10, RZ ;  /* 0x00000010dd097810 */ /* 0x000fe80007ffe1ff */
[----:B------:R-:W-:Y:S02]  /*a9c0*/  LOP3.LUT R9, R9, 0xf, RZ, 0xc0, !PT ;  /* 0x0000000f09097812 */ /* 0x000fe400078ec0ff */
[----:B--2---:R-:W-:Y:S01]  /*a9d0*/  SHF.R.S32.HI R0, RZ, 0x1f, R208 ;  /* 0x0000001fff007819 */ /* 0x004fe200000114d0 */
[----:B------:R-:W-:Y:S04]  /*a9e0*/  IMAD.WIDE.U32 R6, R208, c[0x0][0x1f0], R6 ;  /* 0x00007c00d0067a25 */ /* 0x000fe800078e0006 */
[----:B------:R-:W-:Y:S01]  /*a9f0*/  IMAD R0, R0, c[0x0][0x1f0], RZ ;  /* 0x00007c0000007a24 */ /* 0x000fe200078e02ff */
[----:B------:R-:W-:Y:S03]  /*aa00*/  IADD3 R5, P0, R6, UR14, RZ ;  /* 0x0000000e06057c10 */ /* 0x000fe6000ff1e0ff */
[----:B------:R-:W-:Y:S05]  /*aa10*/  IMAD R0, R208, c[0x0][0x1f4], R0 ;  /* 0x00007d00d0007a24 */ /* 0x000fea00078e0200 */
[----:B------:R-:W-:Y:S02]  /*aa20*/  IADD3.X R0, R7, UR7, R0, P0, !PT ;  /* 0x0000000707007c10 */ /* 0x000fe400087fe400 */
[C---:B-1----:R-:W-:Y:S04]  /*aa30*/  LEA R13, P0, R5.reuse, c[0x0][0x1c8], 0x1 ;  /* 0x00007200050d7a11 */ /* 0x042fe800078008ff */
[----:B------:R-:W-:Y:S01]  /*aa40*/  LEA.HI.X R12, R5, c[0x0][0x1cc], R0, 0x1, P0 ;  /* 0x00007300050c7a11 */ /* 0x000fe200000f0c00 */
[----:B------:R-:W1:Y:S01]  /*aa50*/  SHFL.IDX PT, R4, R13, 0x1, 0x181f ;  /* 0x00381f000d047f89 */ /* 0x000e6200000e0000 */
[----:B------:R-:W-:Y:S03]  /*aa60*/  IMAD.SHL.U32 R0, R216, 0x2, RZ ;  /* 0x00000002d8007824 */ /* 0x000fe600078e00ff */
[----:B------:R-:W2:Y:S04]  /*aa70*/  SHFL.IDX PT, R5, R12, 0x1, 0x181f ;  /* 0x00381f000c057f89 */ /* 0x000ea800000e0000 */
[----:B------:R-:W3:Y:S04]  /*aa80*/  SHFL.IDX PT, R6, R13, RZ, 0x181f ;  /* 0x00181fff0d067589 */ /* 0x000ee800000e0000 */
[----:B------:R3:W5:Y:S01]  /*aa90*/  SHFL.IDX PT, R7, R12, RZ, 0x181f ;  /* 0x00181fff0c077589 */ /* 0x00076200000e0000 */
[-C--:B-1----:R-:W-:Y:S04]  /*aaa0*/  IADD3 R10, P6, P0, R10, R4.reuse, R223 ;  /* 0x000000040a0a7210 */ /* 0x082fe800078de0df */
[-C--:B--2---:R-:W-:Y:S02]  /*aab0*/  IADD3.X R11, RZ, R5.reuse, R224, P6, P0 ;  /* 0x00000005ff0b7210 */ /* 0x084fe400037e04e0 */
[----:B------:R-:W-:Y:S04]  /*aac0*/  IADD3 R8, P6, P0, R9, R4, R0 ;  /* 0x0000000409087210 */ /* 0x000fe800078de000 */
[--C-:B------:R-:W-:Y:S02]  /*aad0*/  IADD3.X R9, RZ, R5, R2.reuse, P6, P0 ;  /* 0x00000005ff097210 */ /* 0x100fe400037e0402 */
[C---:B---3--:R-:W-:Y:S02]  /*aae0*/  IADD3 R12, P6, R6.reuse, R0, RZ ;  /* 0x00000000060c7210 */ /* 0x048fe40007fde0ff */
[C---:B----4-:R-:W-:Y:S03]  /*aaf0*/  IADD3 R14, P0, R6.reuse, R225, RZ ;  /* 0x000000e1060e7210 */ /* 0x050fe60007f1e0ff */
[C---:B-----5:R-:W-:Y:S01]  /*ab00*/  IMAD.X R13, R7.reuse, 0x1, R2, P6 ;  /* 0x00000001070d7824 */ /* 0x060fe200030e0602 */
        /* <DEDUP_REMOVED lines=13> */
.L_x_424:
[----:B-123--:R-:W-:Y:S01]  /*abe0*/  FMNMX.FTZ R5, R172, R3, !PT ;  /* 0x00000003ac057209 */ /* 0x00efe20007810000 */
[----:B----4-:R-:W-:Y:S01]  /*abf0*/  LDSM.16.MT88.4 R12, [R203+0x100] ;  /* 0x00010000cb0c783b */ /* 0x010fe20000004200 */
        /* <DEDUP_REMOVED lines=26> */
[----:B------:R-:W0:Y:S01]  /*ada0*/  LDGDEPBAR ;  /* 0x00000000000079af */ /* 0x000e220000000000 */
        /* <DEDUP_REMOVED lines=8> */
[----:B------:R-:W-:Y:S02]  /*ae30*/  PLOP3.LUT P0, PT, PT, PT, UP2, 0x80, 0x0 ;  /* 0x000000000000781c */ /* 0x000fe40003f0f028 */
[----:B------:R-:W-:Y:S02]  /*ae40*/  FMNMX.FTZ R8, R145, R0, !PT ;  /* 0x0000000091087209 */ /* 0x000fe40007810000 */
[----:B------:R-:W-:Y:S03]  /*ae50*/  FMNMX.FTZ R0, R134, R7, !PT ;  /* 0x0000000786007209 */ /* 0x000fe60007810000 */
[----:B------:R-:W-:Y:S01]  /*ae60*/  SHFL.BFLY PT, R9, R8, 0x2, 0x1f ;  /* 0x0c401f0008097f89 */ /* 0x000fe200000e0000 */
[----:B------:R-:W-:Y:S07]  /*ae70*/  FMNMX.FTZ R4, R133, R0, !PT ;  /* 0x0000000085047209 */ /* 0x000fee0007810000 */
[----:B------:R-:W1:Y:S02]  /*ae80*/  SHFL.BFLY PT, R7, R4, 0x2, 0x1f ;  /* 0x0c401f0004077f89 */ /* 0x000e6400000e0000 */
[----:B-1----:R-:W-:Y:S02]  /*ae90*/  FMNMX.FTZ R5, R4, R7, !PT ;  /* 0x0000000704057209 */ /* 0x002fe40007810000 */
[----:B------:R-:W-:Y:S04]  /*aea0*/  FMNMX.FTZ R6, R8, R9, !PT ;  /* 0x0000000908067209 */ /* 0x000fe80007810000 */
[----:B------:R-:W1:Y:S08]  /*aeb0*/  SHFL.BFLY PT, R132, R5, 0x1, 0x1f ;  /* 0x0c201f0005847f89 */ /* 0x000e7000000e0000 */
[----:B------:R-:W2:Y:S01]  /*aec0*/  SHFL.BFLY PT, R9, R6, 0x1, 0x1f ;  /* 0x0c201f0006097f89 */ /* 0x000ea200000e0000 */
[----:B-1----:R-:W-:Y:S02]  /*aed0*/  FMNMX.FTZ R132, R132, R5, !PT ;  /* 0x0000000584847209 */ /* 0x002fe40007810000 */
[----:B--2---:R-:W-:Y:S05]  /*aee0*/  FMNMX.FTZ R0, R6, R9, !PT ;  /* 0x0000000906007209 */ /* 0x004fea0007810000 */
[C---:B------:R-:W-:Y:S02]  /*aef0*/  FMUL.FTZ R151, R0.reuse, c[0x0][0x2d0] ;  /* 0x0000b40000977a20 */ /* 0x040fe40000410000 */
[----:B------:R-:W-:Y:S02]  /*af00*/  FADD.FTZ R2, -R0, R3 ;  /* 0x0000000300027221 */ /* 0x000fe40000010100 */
[----:B------:R-:W-:Y:S02]  /*af10*/  FFMA.FTZ R173, R144, c[0x0][0x2d0], -R151 ;  /* 0x0000b40090ad7a23 */ /* 0x000fe40000010897 */
[----:B------:R-:W-:Y:S02]  /*af20*/  FMUL.FTZ R144, R132, c[0x0][0x2d0] ;  /* 0x0000b40084907a20 */ /* 0x000fe40000410000 */
[----:B------:R-:W-:Y:S02]  /*af30*/  FMUL.FTZ R3, R2, c[0x0][0x2d0] ;  /* 0x0000b40002037a20 */ /* 0x000fe40000410000 */
[----:B------:R-:W-:Y:S01]  /*af40*/  FADD.FTZ R2, -R132, R135 ;  /* 0x0000008784027221 */ /* 0x000fe20000010100 */
[----:B------:R-:W-:Y:S01]  /*af50*/  MUFU.EX2 R173, R173 ;  /* 0x000000ad00ad7308 */ /* 0x000fe20000000800 */
[--C-:B------:R-:W-:Y:S02]  /*af60*/  FFMA.FTZ R174, R172, c[0x0][0x2d0], -R151.reuse ;  /* 0x0000b400acae7a23 */ /* 0x100fe40000010897 */
[--C-:B------:R-:W-:Y:S02]  /*af70*/  FFMA.FTZ R172, R178, c[0x0][0x2d0], -R151.reuse ;  /* 0x0000b400b2ac7a23 */ /* 0x100fe40000010897 */
[--C-:B------:R-:W-:Y:S02]  /*af80*/  FFMA.FTZ R171, R180, c[0x0][0x2d0], -R151.reuse ;  /* 0x0000b400b4ab7a23 */ /* 0x100fe40000010897 */
[--C-:B------:R-:W-:Y:S02]  /*af90*/  FFMA.FTZ R170, R176, c[0x0][0x2d0], -R144.reuse ;  /* 0x0000b400b0aa7a23 */ /* 0x100fe40000010890 */
[--C-:B------:R-:W-:Y:S01]  /*afa0*/  FFMA.FTZ R169, R175, c[0x0][0x2d0], -R144.reuse ;  /* 0x0000b400afa97a23 */ /* 0x100fe20000010890 */
[----:B------:R-:W1:Y:S01]  /*afb0*/  MUFU.EX2 R3, R3 ;  /* 0x0000000300037308 */ /* 0x000e620000000800 */
[--C-:B------:R-:W-:Y:S02]  /*afc0*/  FFMA.FTZ R168, R179, c[0x0][0x2d0], -R144.reuse ;  /* 0x0000b400b3a87a23 */ /* 0x100fe40000010890 */
[--C-:B------:R-:W-:Y:S02]  /*afd0*/  FFMA.FTZ R135, R177, c[0x0][0x2d0], -R144.reuse ;  /* 0x0000b400b1877a23 */ /* 0x100fe40000010890 */
[----:B------:R-:W-:Y:S02]  /*afe0*/  FMUL.FTZ R4, R2, c[0x0][0x2d0] ;  /* 0x0000b40002047a20 */ /* 0x000fe40000410000 */
[--C-:B------:R-:W-:Y:S02]  /*aff0*/  FFMA.FTZ R175, R166, c[0x0][0x2d0], -R151.reuse ;  /* 0x0000b400a6af7a23 */ /* 0x100fe40000010897 */
[--C-:B------:R-:W-:Y:S01]  /*b000*/  FFMA.FTZ R176, R164, c[0x0][0x2d0], -R151.reuse ;  /* 0x0000b400a4b07a23 */ /* 0x100fe20000010897 */
[----:B------:R2:W3:Y:S01]  /*b010*/  MUFU.EX2 R2, R4 ;  /* 0x0000000400027308 */ /* 0x0004e20000000800 */
[--C-:B------:R-:W-:Y:S02]  /*b020*/  FFMA.FTZ R177, R167, c[0x0][0x2d0], -R144.reuse ;  /* 0x0000b400a7b17a23 */ /* 0x100fe40000010890 */
[--C-:B------:R-:W-:Y:S02]  /*b030*/  FFMA.FTZ R178, R165, c[0x0][0x2d0], -R144.reuse ;  /* 0x0000b400a5b27a23 */ /* 0x100fe40000010890 */
[----:B------:R-:W-:Y:S01]  /*b040*/  LDSM.16.MT88.4 R164, [R203+0x5900] ;  /* 0x00590000cba4783b */ /* 0x000fe20000004200 */
[--C-:B------:R-:W-:Y:S02]  /*b050*/  FFMA.FTZ R179, R162, c[0x0][0x2d0], -R151.reuse ;  /* 0x0000b400a2b37a23 */ /* 0x100fe40000010897 */
[--C-:B------:R-:W-:Y:S02]  /*b060*/  FFMA.FTZ R180, R160, c[0x0][0x2d0], -R151.reuse ;  /* 0x0000b400a0b47a23 */ /* 0x100fe40000010897 */
[----:B------:R-:W4:Y:S01]  /*b070*/  MUFU.EX2 R174, R174 ;  /* 0x000000ae00ae7308 */ /* 0x000f220000000800 */
[--C-:B------:R-:W-:Y:S02]  /*b080*/  FFMA.FTZ R181, R163, c[0x0][0x2d0], -R144.reuse ;  /* 0x0000b400a3b57a23 */ /* 0x100fe40000010890 */
[--C-:B------:R-:W-:Y:S02]  /*b090*/  FFMA.FTZ R182, R161, c[0x0][0x2d0], -R144.reuse ;  /* 0x0000b400a1b67a23 */ /* 0x100fe40000010890 */
[C---:B-1----:R-:W-:Y:S01]  /*b0a0*/  FMUL.FTZ R5, R3.reuse, R129 ;  /* 0x0000008103057220 */ /* 0x042fe20000410000 */
[----:B------:R-:W-:Y:S01]  /*b0b0*/  LDSM.16.MT88.4 R160, [R196+0x3900] ;  /* 0x00390000c4a0783b */ /* 0x000fe20000004200 */
[C---:B------:R-:W-:Y:S02]  /*b0c0*/  FMUL.FTZ R8, R3.reuse, R124 ;  /* 0x0000007c03087220 */ /* 0x040fe40000410000 */
[C---:B------:R-:W-:Y:S01]  /*b0d0*/  FMUL.FTZ R9, R3.reuse, R125 ;  /* 0x0000007d03097220 */ /* 0x040fe20000410000 */
[----:B------:R-:W-:Y:S01]  /*b0e0*/  MUFU.EX2 R172, R172 ;  /* 0x000000ac00ac7308 */ /* 0x000fe20000000800 */
[C---:B------:R-:W-:Y:S02]  /*b0f0*/  FMUL.FTZ R16, R3.reuse, R116 ;  /* 0x0000007403107220 */ /* 0x040fe40000410000 */
[C---:B------:R-:W-:Y:S02]  /*b100*/  FMUL.FTZ R17, R3.reuse, R117 ;  /* 0x0000007503117220 */ /* 0x040fe40000410000 */
[----:B--2---:R-:W-:Y:S02]  /*b110*/  FMUL.FTZ R4, R3, R128 ;  /* 0x0000008003047220 */ /* 0x004fe40000410000 */
[C---:B---3--:R-:W-:Y:S02]  /*b120*/  FMUL.FTZ R6, R2.reuse, R130 ;  /* 0x0000008202067220 */ /* 0x048fe40000410000 */
[C---:B------:R-:W-:Y:S01]  /*b130*/  FMUL.FTZ R7, R2.reuse, R131 ;  /* 0x0000008302077220 */ /* 0x040fe20000410000 */
[----:B------:R-:W1:Y:S01]  /*b140*/  MUFU.EX2 R171, R171 ;  /* 0x000000ab00ab7308 */ /* 0x000e620000000800 */
[C---:B------:R-:W-:Y:S02]  /*b150*/  FMUL.FTZ R10, R2.reuse, R126 ;  /* 0x0000007e020a7220 */ /* 0x040fe40000410000 */
[C---:B------:R-:W-:Y:S01]  /*b160*/  FMUL.FTZ R11, R2.reuse, R127 ;  /* 0x0000007f020b7220 */ /* 0x040fe20000410000 */
[----:B----4-:R-:W-:Y:S01]  /*b170*/  F2FP.PACK_AB R128, R173, R174 ;  /* 0x000000aead80723e */ /* 0x010fe200000000ff */
[C---:B------:R-:W-:Y:S01]  /*b180*/  FMUL.FTZ R18, R2.reuse, R118 ;  /* 0x0000007602127220 */ /* 0x040fe20000410000 */
[----:B------:R-:W-:Y:S01]  /*b190*/  LDSM.16.MT88.4 R124, [R203+0x2900] ;  /* 0x00290000cb7c783b */ /* 0x000fe20000004200 */
[C---:B------:R-:W-:Y:S02]  /*b1a0*/  FMUL.FTZ R19, R2.reuse, R119 ;  /* 0x0000007702137220 */ /* 0x040fe40000410000 */
[C---:B------:R-:W-:Y:S01]  /*b1b0*/  FMUL.FTZ R24, R3.reuse, R108 ;  /* 0x0000006c03187220 */ /* 0x040fe20000410000 */
[----:B------:R-:W-:Y:S01]  /*b1c0*/  MUFU.EX2 R170, R170 ;  /* 0x000000aa00aa7308 */ /* 0x000fe20000000800 */
[C---:B------:R-:W-:Y:S02]  /*b1d0*/  FMUL.FTZ R25, R3.reuse, R109 ;  /* 0x0000006d03197220 */ /* 0x040fe40000410000 */
[C---:B------:R-:W-:Y:S01]  /*b1e0*/  FMUL.FTZ R26, R2.reuse, R110 ;  /* 0x0000006e021a7220 */ /* 0x040fe20000410000 */
[----:B------:R-:W-:Y:S01]  /*b1f0*/  LDSM.16.MT88.4 R116, [R198+0x900] ;  /* 0x00090000c674783b */ /* 0x000fe20000004200 */
[C---:B------:R-:W-:Y:S02]  /*b200*/  FMUL.FTZ R27, R2.reuse, R111 ;  /* 0x0000006f021b7220 */ /* 0x040fe40000410000 */
[C---:B------:R-:W-:Y:S02]  /*b210*/  FMUL.FTZ R32, R3.reuse, R100 ;  /* 0x0000006403207220 */ /* 0x040fe40000410000 */
[----:B------:R-:W-:Y:S01]  /*b220*/  FMUL.FTZ R33, R3, R101 ;  /* 0x0000006503217220 */ /* 0x000fe20000410000 */
[----:B------:R-:W2:Y:S01]  /*b230*/  MUFU.EX2 R169, R169 ;  /* 0x000000a900a97308 */ /* 0x000ea20000000800 */
[C---:B------:R-:W-:Y:S01]  /*b240*/  FMUL.FTZ R34, R2.reuse, R102 ;  /* 0x0000006602227220 */ /* 0x040fe20000410000 */
[----:B------:R-:W-:Y:S01]  /*b250*/  LDSM.16.MT88.4 R108, [R196+0x2100] ;  /* 0x00210000c46c783b */ /* 0x000fe20000004200 */
[----:B------:R-:W-:Y:S01]  /*b260*/  FMUL.FTZ R35, R2, R103 ;  /* 0x0000006702237220 */ /* 0x000fe20000410000 */
[----:B-1----:R-:W-:Y:S01]  /*b270*/  F2FP.PACK_AB R130, R171, R172 ;  /* 0x000000acab82723e */ /* 0x002fe200000000ff */
[--C-:B------:R-:W-:Y:S02]  /*b280*/  FFMA.FTZ R183, R158, c[0x0][0x2d0], -R151.reuse ;  /* 0x0000b4009eb77a23 */ /* 0x100fe40000010897 */
[--C-:B------:R-:W-:Y:S02]  /*b290*/  FFMA.FTZ R228, R156, c[0x0][0x2d0], -R151.reuse ;  /* 0x0000b4009ce47a23 */ /* 0x100fe40000010897 */
[--C-:B------:R-:W-:Y:S01]  /*b2a0*/  FFMA.FTZ R227, R159, c[0x0][0x2d0], -R144.reuse ;  /* 0x0000b4009fe37a23 */ /* 0x100fe20000010890 */
[----:B------:R-:W-:Y:S01]  /*b2b0*/  MUFU.EX2 R168, R168 ;  /* 0x000000a800a87308 */ /* 0x000fe20000000800 */
[----:B------:R-:W-:Y:S01]  /*b2c0*/  LDSM.16.MT88.4 R100, [R197+0x2100] ;  /* 0x00210000c564783b */ /* 0x000fe20000004200 */
[--C-:B------:R-:W-:Y:S02]  /*b2d0*/  FFMA.FTZ R230, R157, c[0x0][0x2d0], -R144.reuse ;  /* 0x0000b4009de67a23 */ /* 0x100fe40000010890 */
[--C-:B------:R-:W-:Y:S02]  /*b2e0*/  FFMA.FTZ R229, R154, c[0x0][0x2d0], -R151.reuse ;  /* 0x0000b4009ae57a23 */ /* 0x100fe40000010897 */
[--C-:B------:R-:W-:Y:S02]  /*b2f0*/  FFMA.FTZ R232, R152, c[0x0][0x2d0], -R151.reuse ;  /* 0x0000b40098e87a23 */ /* 0x100fe40000010897 */
[--C-:B------:R-:W-:Y:S01]  /*b300*/  FFMA.FTZ R231, R155, c[0x0][0x2d0], -R144.reuse ;  /* 0x0000b4009be77a23 */ /* 0x100fe20000010890 */
[----:B------:R-:W-:Y:S01]  /*b310*/  LDSM.16.MT88.4 R156, [R197+0x3900] ;  /* 0x00390000c59c783b */ /* 0x000fe20000004200 */
[----:B------:R-:W1:Y:S01]  /*b320*/  MUFU.EX2 R135, R135 ;  /* 0x0000008700877308 */ /* 0x000e620000000800 */
[--C-:B------:R-:W-:Y:S02]  /*b330*/  FFMA.FTZ R234, R153, c[0x0][0x2d0], -R144.reuse ;  /* 0x0000b40099ea7a23 */ /* 0x100fe40000010890 */
[--C-:B------:R-:W-:Y:S01]  /*b340*/  FFMA.FTZ R233, R148, c[0x0][0x2d0], -R151.reuse ;  /* 0x0000b40094e97a23 */ /* 0x100fe20000010897 */
[----:B--2---:R-:W-:Y:S01]  /*b350*/  F2FP.PACK_AB R129, R169, R170 ;  /* 0x000000aaa981723e */ /* 0x004fe200000000ff */
[--C-:B------:R-:W-:Y:S02]  /*b360*/  FFMA.FTZ R236, R150, c[0x0][0x2d0], -R151.reuse ;  /* 0x0000b40096ec7a23 */ /* 0x100fe40000010897 */
[----:B------:R-:W-:Y:S01]  /*b370*/  LDSM.16.MT88.4 R152, [R198+0x3900] ;  /* 0x00390000c698783b */ /* 0x000fe20000004200 */
[--C-:B------:R-:W-:Y:S02]  /*b380*/  FFMA.FTZ R235, R149, c[0x0][0x2d0], -R144.reuse ;  /* 0x0000b40095eb7a23 */ /* 0x100fe40000010890 */
[--C-:B------:R-:W-:Y:S01]  /*b390*/  FFMA.FTZ R238, R147, c[0x0][0x2d0], -R144.reuse ;  /* 0x0000b40093ee7a23 */ /* 0x100fe20000010890 */
[----:B------:R-:W-:Y:S01]  /*b3a0*/  MUFU.EX2 R175, R175 ;  /* 0x000000af00af7308 */ /* 0x000fe20000000800 */
[--C-:B------:R-:W-:Y:S02]  /*b3b0*/  FFMA.FTZ R237, R146, c[0x0][0x2d0], -R151.reuse ;  /* 0x0000b40092ed7a23 */ /* 0x100fe40000010897 */
[----:B------:R-:W-:Y:S02]  /*b3c0*/  FFMA.FTZ R151, R145, c[0x0][0x2d0], -R151 ;  /* 0x0000b40091977a23 */ /* 0x000fe40000010897 */
[C---:B------:R-:W-:Y:S02]  /*b3d0*/  FMUL.FTZ R36, R3.reuse, R36 ;  /* 0x0000002403247220 */ /* 0x040fe40000410000 */
[----:B------:R-:W-:Y:S02]  /*b3e0*/  FMUL.FTZ R37, R3, R37 ;  /* 0x0000002503257220 */ /* 0x000fe40000410000 */
[C---:B------:R-:W-:Y:S01]  /*b3f0*/  FMUL.FTZ R38, R2.reuse, R38 ;  /* 0x0000002602267220 */ /* 0x040fe20000410000 */
[----:B------:R2:W-:Y:S01]  /*b400*/  MUFU.EX2 R240, R151 ;  /* 0x0000009700f07308 */ /* 0x0005e20000000800 */
[C---:B------:R-:W-:Y:S01]  /*b410*/  FMUL.FTZ R39, R2.reuse, R39 ;  /* 0x0000002702277220 */ /* 0x040fe20000410000 */
[----:B-1----:R-:W-:Y:S01]  /*b420*/  F2FP.PACK_AB R131, R135, R168 ;  /* 0x000000a88783723e */ /* 0x002fe200000000ff */
[C---:B------:R-:W-:Y:S02]  /*b430*/  FMUL.FTZ R40, R3.reuse, R40 ;  /* 0x0000002803287220 */ /* 0x040fe40000410000 */
[C---:B------:R-:W-:Y:S02]  /*b440*/  FMUL.FTZ R41, R3.reuse, R41 ;  /* 0x0000002903297220 */ /* 0x040fe40000410000 */
[C---:B------:R-:W-:Y:S02]  /*b450*/  FMUL.FTZ R42, R2.reuse, R42 ;  /* 0x0000002a022a7220 */ /* 0x040fe40000410000 */
[C---:B------:R-:W-:Y:S01]  /*b460*/  HMMA.16816.F32 R4, R128.reuse, R12, R4 ;  /* 0x0000000c8004723c */ /* 0x040fe20000001804 */
[----:B------:R-:W1:Y:S04]  /*b470*/  MUFU.EX2 R176, R176 ;  /* 0x000000b000b07308 */ /* 0x000e680000000800 */
[C---:B------:R-:W-:Y:S02]  /*b480*/  FMUL.FTZ R43, R2.reuse, R43 ;  /* 0x0000002b022b7220 */ /* 0x040fe40000410000 */
[C---:B------:R-:W-:Y:S01]  /*b490*/  FMUL.FTZ R12, R3.reuse, R120 ;  /* 0x00000078030c7220 */ /* 0x040fe20000410000 */
[C---:B------:R-:W-:Y:S03]  /*b4a0*/  HMMA.16816.F32 R8, R128.reuse, R14, R8 ;  /* 0x0000000e8008723c */ /* 0x040fe60000001808 */
[----:B------:R-:W-:Y:S01]  /*b4b0*/  MUFU.EX2 R177, R177 ;  /* 0x000000b100b17308 */ /* 0x000fe20000000800 */
[C---:B------:R-:W-:Y:S01]  /*b4c0*/  FMUL.FTZ R13, R3.reuse, R121 ;  /* 0x00000079030d7220 */ /* 0x040fe20000410000 */
[----:B--2---:R-:W-:Y:S02]  /*b4d0*/  LDSM.16.MT88.4 R148, [R203+0x3900] ;  /* 0x00390000cb94783b */ /* 0x004fe40000004200 */
[C---:B------:R-:W-:Y:S02]  /*b4e0*/  FMUL.FTZ R14, R2.reuse, R122 ;  /* 0x0000007a020e7220 */ /* 0x040fe40000410000 */
[C---:B------:R-:W-:Y:S03]  /*b4f0*/  FMUL.FTZ R15, R2.reuse, R123 ;  /* 0x0000007b020f7220 */ /* 0x040fe60000410000 */
[C---:B------:R-:W-:Y:S01]  /*b500*/  FMUL.FTZ R44, R3.reuse, R44 ;  /* 0x0000002c032c7220 */ /* 0x040fe20000410000 */
[----:B------:R-:W2:Y:S01]  /*b510*/  MUFU.EX2 R178, R178 ;  /* 0x000000b200b27308 */ /* 0x000ea20000000800 */
[----:B------:R-:W3:Y:S01]  /*b520*/  LDSM.16.MT88.4 R120, [R196+0x100] ;  /* 0x00010000c478783b */ /* 0x000ee20000004200 */
[C---:B------:R-:W-:Y:S01]  /*b530*/  FMUL.FTZ R45, R3.reuse, R45 ;  /* 0x0000002d032d7220 */ /* 0x040fe20000410000 */
[C---:B------:R-:W-:Y:S03]  /*b540*/  HMMA.16816.F32 R12, R128.reuse, R20, R12 ;  /* 0x00000014800c723c */ /* 0x040fe6000000180c */
[C---:B------:R-:W-:Y:S02]  /*b550*/  FMUL.FTZ R46, R2.reuse, R46 ;  /* 0x0000002e022e7220 */ /* 0x040fe40000410000 */
[C---:B------:R-:W-:Y:S02]  /*b560*/  FMUL.FTZ R47, R2.reuse, R47 ;  /* 0x0000002f022f7220 */ /* 0x040fe40000410000 */
[C---:B------:R-:W-:Y:S01]  /*b570*/  FMUL.FTZ R20, R3.reuse, R112 ;  /* 0x0000007003147220 */ /* 0x040fe20000410000 */
[C---:B------:R-:W-:Y:S01]  /*b580*/  HMMA.16816.F32 R16, R128.reuse, R22, R16 ;  /* 0x000000168010723c */ /* 0x040fe20000001810 */
[----:B------:R-:W-:Y:S03]  /*b590*/  MUFU.EX2 R179, R179 ;  /* 0x000000b300b37308 */ /* 0x000fe60000000800 */
[C---:B------:R-:W-:Y:S02]  /*b5a0*/  FMUL.FTZ R21, R3.reuse, R113 ;  /* 0x0000007103157220 */ /* 0x040fe40000410000 */
[C---:B------:R-:W-:Y:S02]  /*b5b0*/  FMUL.FTZ R48, R3.reuse, R48 ;  /* 0x0000003003307220 */ /* 0x040fe40000410000 */
[C---:B------:R-:W-:Y:S03]  /*b5c0*/  FMUL.FTZ R22, R2.reuse, R114 ;  /* 0x0000007202167220 */ /* 0x040fe60000410000 */
[----:B------:R-:W4:Y:S01]  /*b5d0*/  MUFU.EX2 R180, R180 ;  /* 0x000000b400b47308 */ /* 0x000f220000000800 */
[C---:B------:R-:W-:Y:S02]  /*b5e0*/  FMUL.FTZ R23, R2.reuse, R115 ;  /* 0x0000007302177220 */ /* 0x040fe40000410000 */
[----:B------:R-:W5:Y:S01]  /*b5f0*/  LDSM.16.MT88.4 R112, [R203+0x2100] ;  /* 0x00210000cb70783b */ /* 0x000f620000004200 */
[C---:B------:R-:W-:Y:S02]  /*b600*/  FMUL.FTZ R49, R3.reuse, R49 ;  /* 0x0000003103317220 */ /* 0x040fe40000410000 */
[C---:B------:R-:W-:Y:S02]  /*b610*/  FMUL.FTZ R50, R2.reuse, R50 ;  /* 0x0000003202327220 */ /* 0x040fe40000410000 */
[C---:B------:R-:W-:Y:S02]  /*b620*/  HMMA.16816.F32 R20, R128.reuse, R28, R20 ;  /* 0x0000001c8014723c */ /* 0x040fe40000001814 */
[----:B------:R-:W-:Y:S01]  /*b630*/  MUFU.EX2 R181, R181 ;  /* 0x000000b500b57308 */ /* 0x000fe20000000800 */
[C---:B------:R-:W-:Y:S02]  /*b640*/  FMUL.FTZ R51, R2.reuse, R51 ;  /* 0x0000003302337220 */ /* 0x040fe40000410000 */
[C---:B------:R-:W-:Y:S02]  /*b650*/  FMUL.FTZ R52, R3.reuse, R52 ;  /* 0x0000003403347220 */ /* 0x040fe40000410000 */
[C---:B------:R-:W-:Y:S01]  /*b660*/  FMUL.FTZ R28, R3.reuse, R104 ;  /* 0x00000068031c7220 */ /* 0x040fe20000410000 */
[C---:B------:R-:W-:Y:S04]  /*b670*/  HMMA.16816.F32 R24, R128.reuse, R30, R24 ;  /* 0x0000001e8018723c */ /* 0x040fe80000001818 */
[C---:B------:R-:W-:Y:S01]  /*b680*/  FMUL.FTZ R29, R3.reuse, R105 ;  /* 0x00000069031d7220 */ /* 0x040fe20000410000 */
[----:B------:R-:W1:Y:S01]  /*b690*/  MUFU.EX2 R182, R182 ;  /* 0x000000b600b67308 */ /* 0x000e620000000800 */
[C---:B------:R-:W-:Y:S02]  /*b6a0*/  FMUL.FTZ R53, R3.reuse, R53 ;  /* 0x0000003503357220 */ /* 0x040fe40000410000 */
[C---:B------:R-:W-:Y:S04]  /*b6b0*/  FMUL.FTZ R30, R2.reuse, R106 ;  /* 0x0000006a021e7220 */ /* 0x040fe80000410000 */
[C---:B------:R-:W-:Y:S02]  /*b6c0*/  FMUL.FTZ R31, R2.reuse, R107 ;  /* 0x0000006b021f7220 */ /* 0x040fe40000410000 */
[----:B------:R-:W1:Y:S01]  /*b6d0*/  LDSM.16.MT88.4 R104, [R198+0x2100] ;  /* 0x00210000c668783b */ /* 0x000e620000004200 */
[C---:B------:R-:W-:Y:S01]  /*b6e0*/  FMUL.FTZ R54, R2.reuse, R54 ;  /* 0x0000003602367220 */ /* 0x040fe20000410000 */
[----:B------:R-:W-:Y:S01]  /*b6f0*/  MUFU.EX2 R183, R183 ;  /* 0x000000b700b77308 */ /* 0x000fe20000000800 */
[C---:B------:R-:W-:Y:S02]  /*b700*/  FMUL.FTZ R55, R2.reuse, R55 ;  /* 0x0000003702377220 */ /* 0x040fe40000410000 */
[C---:B---3--:R-:W-:Y:S03]  /*b710*/  HMMA.16816.F32 R28, R128.reuse, R120, R28 ;  /* 0x00000078801c723c */ /* 0x048fe6000000181c */
[C---:B------:R-:W-:Y:S02]  /*b720*/  FMUL.FTZ R56, R3.reuse, R56 ;  /* 0x0000003803387220 */ /* 0x040fe40000410000 */
[C---:B------:R-:W-:Y:S02]  /*b730*/  FMUL.FTZ R57, R3.reuse, R57 ;  /* 0x0000003903397220 */ /* 0x040fe40000410000 */
[C---:B------:R-:W-:Y:S01]  /*b740*/  FMUL.FTZ R58, R2.reuse, R58 ;  /* 0x0000003a023a7220 */ /* 0x040fe20000410000 */
[C---:B------:R-:W-:Y:S01]  /*b750*/  HMMA.16816.F32 R32, R128.reuse, R122, R32 ;  /* 0x0000007a8020723c */ /* 0x040fe20000001820 */
[----:B------:R-:W-:Y:S01]  /*b760*/  LDSM.16.MT88.4 R120, [R196+0x900] ;  /* 0x00090000c478783b */ /* 0x000fe20000004200 */
[----:B------:R-:W3:Y:S02]  /*b770*/  MUFU.EX2 R228, R228 ;  /* 0x000000e400e47308 */ /* 0x000ee40000000800 */
[C---:B------:R-:W-:Y:S02]  /*b780*/  FMUL.FTZ R59, R2.reuse, R59 ;  /* 0x0000003b023b7220 */ /* 0x040fe40000410000 */
[C---:B------:R-:W-:Y:S02]  /*b790*/  FMUL.FTZ R60, R3.reuse, R60 ;  /* 0x0000003c033c7220 */ /* 0x040fe40000410000 */
[C---:B-----5:R-:W-:Y:S04]  /*b7a0*/  HMMA.16816.F32 R36, R128.reuse, R112, R36 ;  /* 0x000000708024723c */ /* 0x060fe80000001824 */
[C---:B------:R-:W-:Y:S01]  /*b7b0*/  FMUL.FTZ R61, R3.reuse, R61 ;  /* 0x0000003d033d7220 */ /* 0x040fe20000410000 */
[----:B------:R-:W-:Y:S01]  /*b7c0*/  MUFU.EX2 R227, R227 ;  /* 0x000000e300e37308 */ /* 0x000fe20000000800 */
[C---:B------:R-:W-:Y:S02]  /*b7d0*/  FMUL.FTZ R62, R2.reuse, R62 ;  /* 0x0000003e023e7220 */ /* 0x040fe40000410000 */
[C---:B------:R-:W-:Y:S01]  /*b7e0*/  HMMA.16816.F32 R40, R128.reuse, R114, R40 ;  /* 0x000000728028723c */ /* 0x040fe20000001828 */
[----:B------:R-:W-:Y:S03]  /*b7f0*/  LDSM.16.MT88.4 R112, [R203+0x900] ;  /* 0x00090000cb70783b */ /* 0x000fe60000004200 */
[C---:B------:R-:W-:Y:S02]  /*b800*/  FMUL.FTZ R63, R2.reuse, R63 ;  /* 0x0000003f023f7220 */ /* 0x040fe40000410000 */
[C---:B------:R-:W-:Y:S01]  /*b810*/  FMUL.FTZ R64, R3.reuse, R64 ;  /* 0x0000004003407220 */ /* 0x040fe20000410000 */
[----:B------:R-:W5:Y:S01]  /*b820*/  MUFU.EX2 R230, R230 ;  /* 0x000000e600e67308 */ /* 0x000f620000000800 */
[C---:B------:R-:W-:Y:S01]  /*b830*/  FMUL.FTZ R65, R3.reuse, R65 ;  /* 0x0000004103417220 */ /* 0x040fe20000410000 */
[C---:B-1----:R-:W-:Y:S03]  /*b840*/  HMMA.16816.F32 R44, R128.reuse, R104, R44 ;  /* 0x00000068802c723c */ /* 0x042fe6000000182c */
[C---:B------:R-:W-:Y:S02]  /*b850*/  FMUL.FTZ R66, R2.reuse, R66 ;  /* 0x0000004202427220 */ /* 0x040fe40000410000 */
[C---:B------:R-:W-:Y:S03]  /*b860*/  FMUL.FTZ R67, R2.reuse, R67 ;  /* 0x0000004302437220 */ /* 0x040fe60000410000 */
[----:B------:R-:W-:Y:S01]  /*b870*/  MUFU.EX2 R229, R229 ;  /* 0x000000e500e57308 */ /* 0x000fe20000000800 */
[C---:B------:R-:W-:Y:S01]  /*b880*/  FMUL.FTZ R68, R3.reuse, R68 ;  /* 0x0000004403447220 */ /* 0x040fe20000410000 */
[C---:B------:R-:W-:Y:S01]  /*b890*/  HMMA.16816.F32 R48, R128.reuse, R106, R48 ;  /* 0x0000006a8030723c */ /* 0x040fe20000001830 */
[----:B------:R-:W1:Y:S02]  /*b8a0*/  LDSM.16.MT88.4 R104, [R203+0x4100] ;  /* 0x00410000cb68783b */ /* 0x000e640000004200 */
[C---:B------:R-:W-:Y:S02]  /*b8b0*/  FMUL.FTZ R69, R3.reuse, R69 ;  /* 0x0000004503457220 */ /* 0x040fe40000410000 */
[C---:B------:R-:W-:Y:S03]  /*b8c0*/  FMUL.FTZ R70, R2.reuse, R70 ;  /* 0x0000004602467220 */ /* 0x040fe60000410000 */
[C---:B------:R-:W-:Y:S01]  /*b8d0*/  HMMA.16816.F32 R52, R128.reuse, R100, R52 ;  /* 0x000000648034723c */ /* 0x040fe20000001834 */
[----:B------:R-:W1:Y:S03]  /*b8e0*/  MUFU.EX2 R232, R232 ;  /* 0x000000e800e87308 */ /* 0x000e660000000800 */
[C---:B------:R-:W-:Y:S02]  /*b8f0*/  FMUL.FTZ R71, R2.reuse, R71 ;  /* 0x0000004702477220 */ /* 0x040fe40000410000 */
[C---:B------:R-:W-:Y:S02]  /*b900*/  FMUL.FTZ R72, R3.reuse, R72 ;  /* 0x0000004803487220 */ /* 0x040fe40000410000 */
[C---:B------:R-:W-:Y:S01]  /*b910*/  HMMA.16816.F32 R56, R128.reuse, R102, R56 ;  /* 0x000000668038723c */ /* 0x040fe20000001838 */
[----:B------:R-:W2:Y:S02]  /*b920*/  LDSM.16.MT88.4 R100, [R198+0x4100] ;  /* 0x00410000c664783b */ /* 0x000ea40000004200 */
[----:B------:R-:W-:Y:S01]  /*b930*/  MUFU.EX2 R231, R231 ;  /* 0x000000e700e77308 */ /* 0x000fe20000000800 */
[C---:B------:R-:W-:Y:S02]  /*b940*/  FMUL.FTZ R73, R3.reuse, R73 ;  /* 0x0000004903497220 */ /* 0x040fe40000410000 */
[C---:B------:R-:W-:Y:S02]  /*b950*/  FMUL.FTZ R74, R2.reuse, R74 ;  /* 0x0000004a024a7220 */ /* 0x040fe40000410000 */
[C---:B------:R-:W-:Y:S04]  /*b960*/  HMMA.16816.F32 R60, R128.reuse, R108, R60 ;  /* 0x0000006c803c723c */ /* 0x040fe8000000183c */
[C---:B------:R-:W-:Y:S01]  /*b970*/  FMUL.FTZ R75, R2.reuse, R75 ;  /* 0x0000004b024b7220 */ /* 0x040fe20000410000 */
[----:B------:R-:W2:Y:S01]  /*b980*/  MUFU.EX2 R234, R234 ;  /* 0x000000ea00ea7308 */ /* 0x000ea20000000800 */
[C---:B------:R-:W-:Y:S02]  /*b990*/  FMUL.FTZ R76, R3.reuse, R76 ;  /* 0x0000004c034c7220 */ /* 0x040fe40000410000 */
[C---:B------:R-:W-:Y:S01]  /*b9a0*/  HMMA.16816.F32 R64, R128.reuse, R110, R64 ;  /* 0x0000006e8040723c */ /* 0x040fe20000001840 */
[----:B------:R-:W3:Y:S03]  /*b9b0*/  LDSM.16.MT88.4 R108, [R197+0x4100] ;  /* 0x00410000c56c783b */ /* 0x000ee60000004200 */
[C---:B------:R-:W-:Y:S02]  /*b9c0*/  FMUL.FTZ R77, R3.reuse, R77 ;  /* 0x0000004d034d7220 */ /* 0x040fe40000410000 */
[C---:B------:R-:W-:Y:S01]  /*b9d0*/  FMUL.FTZ R78, R2.reuse, R78 ;  /* 0x0000004e024e7220 */ /* 0x040fe20000410000 */
[----:B------:R-:W-:Y:S01]  /*b9e0*/  MUFU.EX2 R233, R233 ;  /* 0x000000e900e97308 */ /* 0x000fe20000000800 */
[C---:B------:R-:W-:Y:S01]  /*b9f0*/  FMUL.FTZ R79, R2.reuse, R79 ;  /* 0x0000004f024f7220 */ /* 0x040fe20000410000 */
[C---:B-1----:R-:W-:Y:S03]  /*ba00*/  HMMA.16816.F32 R68, R128.reuse, R104, R68 ;  /* 0x000000688044723c */ /* 0x042fe60000001844 */
[C---:B------:R-:W-:Y:S02]  /*ba10*/  FMUL.FTZ R80, R3.reuse, R80 ;  /* 0x0000005003507220 */ /* 0x040fe40000410000 */
[C---:B------:R-:W-:Y:S02]  /*ba20*/  FMUL.FTZ R81, R3.reuse, R81 ;  /* 0x0000005103517220 */ /* 0x040fe40000410000 */
[C---:B------:R-:W-:Y:S01]  /*ba30*/  FMUL.FTZ R82, R2.reuse, R82 ;  /* 0x0000005202527220 */ /* 0x040fe20000410000 */
[C---:B------:R-:W-:Y:S01]  /*ba40*/  HMMA.16816.F32 R72, R128.reuse, R106, R72 ;  /* 0x0000006a8048723c */ /* 0x040fe20000001848 */
[----:B------:R-:W1:Y:S01]  /*ba50*/  LDSM.16.MT88.4 R104, [R196+0x4100] ;  /* 0x00410000c468783b */ /* 0x000e620000004200 */
[----:B------:R-:W1:Y:S02]  /*ba60*/  MUFU.EX2 R236, R236 ;  /* 0x000000ec00ec7308 */ /* 0x000e640000000800 */
[C---:B------:R-:W-:Y:S02]  /*ba70*/  FMUL.FTZ R83, R2.reuse, R83 ;  /* 0x0000005302537220 */ /* 0x040fe40000410000 */
[C---:B------:R-:W-:Y:S02]  /*ba80*/  FMUL.FTZ R84, R3.reuse, R84 ;  /* 0x0000005403547220 */ /* 0x040fe40000410000 */
[C---:B--2---:R-:W-:Y:S04]  /*ba90*/  HMMA.16816.F32 R76, R128.reuse, R100, R76 ;  /* 0x00000064804c723c */ /* 0x044fe8000000184c */
[C---:B------:R-:W-:Y:S01]  /*baa0*/  FMUL.FTZ R85, R3.reuse, R85 ;  /* 0x0000005503557220 */ /* 0x040fe20000410000 */
[----:B------:R-:W-:Y:S01]  /*bab0*/  MUFU.EX2 R235, R235 ;  /* 0x000000eb00eb7308 */ /* 0x000fe20000000800 */
[----:B------:R-:W-:Y:S01]  /*bac0*/  FMUL.FTZ R86, R2, R86 ;  /* 0x0000005602567220 */ /* 0x000fe20000410000 */
[----:B------:R-:W-:Y:S01]  /*bad0*/  F2FP.PACK_AB R100, R176, R175 ;  /* 0x000000afb064723e */ /* 0x000fe200000000ff */
[C---:B------:R-:W-:Y:S04]  /*bae0*/  HMMA.16816.F32 R80, R128.reuse, R102, R80 ;  /* 0x000000668050723c */ /* 0x040fe80000001850 */
[----:B------:R-:W-:Y:S01]  /*baf0*/  FMUL.FTZ R87, R2, R87 ;  /* 0x0000005702577220 */ /* 0x000fe20000410000 */
[----:B------:R-:W-:Y:S01]  /*bb00*/  F2FP.PACK_AB R101, R178, R177 ;  /* 0x000000b1b265723e */ /* 0x000fe200000000ff */
[C---:B------:R-:W-:Y:S01]  /*bb10*/  FMUL.FTZ R88, R3.reuse, R88 ;  /* 0x0000005803587220 */ /* 0x040fe20000410000 */
[----:B----4-:R-:W-:Y:S01]  /*bb20*/  F2FP.PACK_AB R102, R180, R179 ;  /* 0x000000b3b466723e */ /* 0x010fe200000000ff */
[C---:B------:R-:W-:Y:S01]  /*bb30*/  FMUL.FTZ R89, R3.reuse, R89 ;  /* 0x0000005903597220 */ /* 0x040fe20000410000 */
[----:B------:R-:W-:Y:S01]  /*bb40*/  F2FP.PACK_AB R103, R182, R181 ;  /* 0x000000b5b667723e */ /* 0x000fe200000000ff */
[----:B------:R-:W2:Y:S01]  /*bb50*/  MUFU.EX2 R238, R238 ;  /* 0x000000ee00ee7308 */ /* 0x000ea20000000800 */
[C---:B---3--:R-:W-:Y:S03]  /*bb60*/  HMMA.16816.F32 R84, R128.reuse, R108, R84 ;  /* 0x0000006c8054723c */ /* 0x048fe60000001854 */
[C---:B------:R-:W-:Y:S02]  /*bb70*/  FMUL.FTZ R90, R2.reuse, R90 ;  /* 0x0000005a025a7220 */ /* 0x040fe40000410000 */
[C---:B------:R-:W-:Y:S02]  /*bb80*/  FMUL.FTZ R91, R2.reuse, R91 ;  /* 0x0000005b025b7220 */ /* 0x040fe40000410000 */
[C---:B------:R-:W-:Y:S02]  /*bb90*/  FMUL.FTZ R92, R3.reuse, R92 ;  /* 0x0000005c035c7220 */ /* 0x040fe40000410000 */
[C---:B------:R-:W-:Y:S01]  /*bba0*/  FMUL.FTZ R93, R3.reuse, R93 ;  /* 0x0000005d035d7220 */ /* 0x040fe20000410000 */
[----:B------:R-:W3:Y:S02]  /*bbb0*/  MUFU.EX2 R237, R237 ;  /* 0x000000ed00ed7308 */ /* 0x000ee40000000800 */
[C---:B------:R-:W-:Y:S01]  /*bbc0*/  HMMA.16816.F32 R88, R128.reuse, R110, R88 ;  /* 0x0000006e8058723c */ /* 0x040fe20000001858 */
[----:B------:R-:W4:Y:S02]  /*bbd0*/  LDSM.16.MT88.4 R108, [R197+0x900] ;  /* 0x00090000c56c783b */ /* 0x000f240000004200 */
[C---:B------:R-:W-:Y:S02]  /*bbe0*/  FMUL.FTZ R94, R2.reuse, R94 ;  /* 0x0000005e025e7220 */ /* 0x040fe40000410000 */
[C---:B------:R-:W-:Y:S02]  /*bbf0*/  FMUL.FTZ R95, R2.reuse, R95 ;  /* 0x0000005f025f7220 */ /* 0x040fe40000410000 */
[C---:B------:R-:W-:Y:S02]  /*bc00*/  FMUL.FTZ R96, R3.reuse, R96 ;  /* 0x0000006003607220 */ /* 0x040fe40000410000 */
[----:B------:R-:W-:Y:S03]  /*bc10*/  FMUL.FTZ R97, R3, R97 ;  /* 0x0000006103617220 */ /* 0x000fe60000410000 */
[C---:B-1----:R-:W-:Y:S03]  /*bc20*/  HMMA.16816.F32 R92, R128.reuse, R104, R92 ;  /* 0x00000068805c723c */ /* 0x042fe6000000185c */
[C---:B------:R-:W-:Y:S02]  /*bc30*/  FMUL.FTZ R98, R2.reuse, R98 ;  /* 0x0000006202627220 */ /* 0x040fe40000410000 */
[----:B------:R-:W-:Y:S02]  /*bc40*/  FMUL.FTZ R99, R2, R99 ;  /* 0x0000006302637220 */ /* 0x000fe40000410000 */
[--C-:B------:R-:W-:Y:S02]  /*bc50*/  FFMA.FTZ R134, R134, c[0x0][0x2d0], -R144.reuse ;  /* 0x0000b40086867a23 */ /* 0x100fe40000010890 */
[----:B------:R-:W-:Y:S03]  /*bc60*/  FFMA.FTZ R144, R133, c[0x0][0x2d0], -R144 ;  /* 0x0000b40085907a23 */ /* 0x000fe60000010890 */
[----:B------:R-:W-:Y:S01]  /*bc70*/  HMMA.16816.F32 R96, R128, R106, R96 ;  /* 0x0000006a8060723c */ /* 0x000fe20000001860 */
[----:B------:R-:W1:Y:S01]  /*bc80*/  LDSM.16.MT88.4 R104, [R196+0x2900] ;  /* 0x00290000c468783b */ /* 0x000e620000004200 */
[----:B------:R2:W-:Y:S01]  /*bc90*/  MUFU.EX2 R133, R144 ;  /* 0x0000009000857308 */ /* 0x0005e20000000800 */
[----:B------:R-:W-:Y:S01]  /*bca0*/  FFMA.FTZ R174, R3, R214, R174 ;  /* 0x000000d603ae7223 */ /* 0x000fe200000100ae */
[----:B------:R-:W-:Y:S01]  /*bcb0*/  MOV R3, R0 ;  /* 0x0000000000037202 */ /* 0x000fe20000000f00 */
[----:B------:R-:W-:Y:S02]  /*bcc0*/  FFMA.FTZ R170, R2, R215, R170 ;  /* 0x000000d702aa7223 */ /* 0x000fe400000100aa */
[----:B------:R-:W-:Y:S01]  /*bcd0*/  FADD.FTZ R173, R173, R174 ;  /* 0x000000aeadad7221 */ /* 0x000fe20000010000 */
[C---:B------:R-:W-:Y:S01]  /*bce0*/  HMMA.16816.F32 R4, R100.reuse, R112, R4 ;  /* 0x000000706404723c */ /* 0x040fe20000001804 */
[----:B------:R-:W-:Y:S03]  /*bcf0*/  LDSM.16.MT88.4 R128, [R198+0x3100] ;  /* 0x00310000c680783b */ /* 0x000fe60000004200 */
[----:B------:R-:W1:Y:S01]  /*bd00*/  MUFU.EX2 R134, R134 ;  /* 0x0000008600867308 */ /* 0x000e620000000800 */
[----:B------:R-:W-:Y:S02]  /*bd10*/  FADD.FTZ R169, R169, R170 ;  /* 0x000000aaa9a97221 */ /* 0x000fe40000010000 */
[----:B------:R-:W-:Y:S01]  /*bd20*/  FADD.FTZ R172, R172, R173 ;  /* 0x000000adacac7221 */ /* 0x000fe20000010000 */
[C---:B------:R-:W-:Y:S01]  /*bd30*/  HMMA.16816.F32 R8, R100.reuse, R114, R8 ;  /* 0x000000726408723c */ /* 0x040fe20000001808 */
[----:B------:R-:W-:Y:S03]  /*bd40*/  LDSM.16.MT88.4 R112, [R198+0x4900] ;  /* 0x00490000c670783b */ /* 0x000fe60000004200 */
[----:B------:R-:W-:Y:S02]  /*bd50*/  FADD.FTZ R2, R168, R169 ;  /* 0x000000a9a8027221 */ /* 0x000fe40000010000 */
[----:B------:R-:W-:Y:S02]  /*bd60*/  FADD.FTZ R172, R171, R172 ;  /* 0x000000acabac7221 */ /* 0x000fe40000010000 */
[C---:B------:R-:W-:Y:S01]  /*bd70*/  HMMA.16816.F32 R12, R100.reuse, R116, R12 ;  /* 0x00000074640c723c */ /* 0x040fe2000000180c */
[----:B--2---:R-:W-:Y:S03]  /*bd80*/  LDSM.16.MT88.4 R144, [R196+0x1900] ;  /* 0x00190000c490783b */ /* 0x004fe60000004200 */
[----:B------:R-:W-:Y:S01]  /*bd90*/  FADD.FTZ R2, R135, R2 ;  /* 0x0000000287027221 */ /* 0x000fe20000010000 */
[----:B------:R-:W-:Y:S01]  /*bda0*/  MOV R135, R132 ;  /* 0x0000008400877202 */ /* 0x000fe20000000f00 */
[----:B------:R-:W-:Y:S02]  /*bdb0*/  FADD.FTZ R175, R175, R172 ;  /* 0x000000acafaf7221 */ /* 0x000fe40000010000 */
[C---:B------:R-:W-:Y:S01]  /*bdc0*/  HMMA.16816.F32 R16, R100.reuse, R118, R16 ;  /* 0x000000766410723c */ /* 0x040fe20000001810 */
[----:B------:R-:W-:Y:S03]  /*bdd0*/  LDSM.16.MT88.4 R116, [R197+0x4900] ;  /* 0x00490000c574783b */ /* 0x000fe60000004200 */
[----:B------:R-:W-:Y:S02]  /*bde0*/  FADD.FTZ R177, R177, R2 ;  /* 0x00000002b1b17221 */ /* 0x000fe40000010000 */
[----:B------:R-:W-:Y:S02]  /*bdf0*/  FADD.FTZ R176, R176, R175 ;  /* 0x000000afb0b07221 */ /* 0x000fe40000010000 */
[C---:B----4-:R-:W-:Y:S04]  /*be00*/  HMMA.16816.F32 R20, R100.reuse, R108, R20 ;  /* 0x0000006c6414723c */ /* 0x050fe80000001814 */
[----:B------:R-:W-:Y:S02]  /*be10*/  FADD.FTZ R178, R178, R177 ;  /* 0x000000b1b2b27221 */ /* 0x000fe40000010000 */
[----:B------:R-:W-:Y:S02]  /*be20*/  FADD.FTZ R179, R179, R176 ;  /* 0x000000b0b3b37221 */ /* 0x000fe40000010000 */
[C---:B------:R-:W-:Y:S01]  /*be30*/  HMMA.16816.F32 R24, R100.reuse, R110, R24 ;  /* 0x0000006e6418723c */ /* 0x040fe20000001818 */
[----:B------:R-:W2:Y:S03]  /*be40*/  LDSM.16.MT88.4 R108, [R203+0x4900] ;  /* 0x00490000cb6c783b */ /* 0x000ea60000004200 */
[----:B------:R-:W-:Y:S02]  /*be50*/  FADD.FTZ R181, R181, R178 ;  /* 0x000000b2b5b57221 */ /* 0x000fe40000010000 */
[----:B------:R-:W-:Y:S02]  /*be60*/  FADD.FTZ R180, R180, R179 ;  /* 0x000000b3b4b47221 */ /* 0x000fe40000010000 */
[C---:B------:R-:W-:Y:S04]  /*be70*/  HMMA.16816.F32 R28, R100.reuse, R120, R28 ;  /* 0x00000078641c723c */ /* 0x040fe8000000181c */
[----:B------:R-:W-:Y:S04]  /*be80*/  FADD.FTZ R182, R182, R181 ;  /* 0x000000b5b6b67221 */ /* 0x000fe80000010000 */
        /* <DEDUP_REMOVED lines=11> */
[C---:B-1----:R-:W-:Y:S08]  /*bf40*/  HMMA.16816.F32 R60, R100.reuse, R104, R60 ;  /* 0x00000068643c723c */ /* 0x042ff0000000183c */
[C---:B------:R-:W-:Y:S01]  /*bf50*/  HMMA.16816.F32 R64, R100.reuse, R106, R64 ;  /* 0x0000006a6440723c */ /* 0x040fe20000001840 */
[----:B------:R-:W1:Y:S07]  /*bf60*/  LDSM.16.MT88.4 R104, [R196+0x4900] ;  /* 0x00490000c468783b */ /* 0x000e6e0000004200 */
[C---:B--2---:R-:W-:Y:S08]  /*bf70*/  HMMA.16816.F32 R68, R100.reuse, R108, R68 ;  /* 0x0000006c6444723c */ /* 0x044ff00000001844 */
[C---:B------:R-:W-:Y:S01]  /*bf80*/  HMMA.16816.F32 R72, R100.reuse, R110, R72 ;  /* 0x0000006e6448723c */ /* 0x040fe20000001848 */
[----:B------:R-:W2:Y:S07]  /*bf90*/  LDSM.16.MT88.4 R108, [R203+0x1100] ;  /* 0x00110000cb6c783b */ /* 0x000eae0000004200 */
[C---:B------:R-:W-:Y:S08]  /*bfa0*/  HMMA.16816.F32 R76, R100.reuse, R112, R76 ;  /* 0x00000070644c723c */ /* 0x040ff0000000184c */
[C---:B------:R-:W-:Y:S01]  /*bfb0*/  HMMA.16816.F32 R80, R100.reuse, R114, R80 ;  /* 0x000000726450723c */ /* 0x040fe20000001850 */
[----:B------:R-:W4:Y:S07]  /*bfc0*/  LDSM.16.MT88.4 R112, [R197+0x1100] ;  /* 0x00110000c570783b */ /* 0x000f2e0000004200 */
[C---:B------:R-:W-:Y:S08]  /*bfd0*/  HMMA.16816.F32 R84, R100.reuse, R116, R84 ;  /* 0x000000746454723c */ /* 0x040ff00000001854 */
[C---:B------:R-:W-:Y:S01]  /*bfe0*/  HMMA.16816.F32 R88, R100.reuse, R118, R88 ;  /* 0x000000766458723c */ /* 0x040fe20000001858 */
[----:B------:R-:W3:Y:S07]  /*bff0*/  LDSM.16.MT88.4 R116, [R203+0x3100] ;  /* 0x00310000cb74783b */ /* 0x000eee0000004200 */
[C---:B-1----:R-:W-:Y:S08]  /*c000*/  HMMA.16816.F32 R92, R100.reuse, R104, R92 ;  /* 0x00000068645c723c */ /* 0x042ff0000000185c */
[----:B------:R-:W-:Y:S01]  /*c010*/  HMMA.16816.F32 R96, R100, R106, R96 ;  /* 0x0000006a6460723c */ /* 0x000fe20000001860 */
[----:B------:R-:W1:Y:S06]  /*c020*/  LDSM.16.MT88.4 R104, [R196+0x3100] ;  /* 0x00310000c468783b */ /* 0x000e6c0000004200 */
[----:B------:R-:W-:Y:S01]  /*c030*/  F2FP.PACK_AB R100, R228, R183 ;  /* 0x000000b7e464723e */ /* 0x000fe200000000ff */
[----:B------:R-:W-:Y:S01]  /*c040*/  FADD.FTZ R183, R183, R180 ;  /* 0x000000b4b7b77221 */ /* 0x000fe20000010000 */
[----:B-----5:R-:W-:Y:S03]  /*c050*/  F2FP.PACK_AB R101, R230, R227 ;  /* 0x000000e3e665723e */ /* 0x020fe600000000ff */
        /* <DEDUP_REMOVED lines=14> */
[C---:B----4-:R-:W-:Y:S08]  /*c140*/  HMMA.16816.F32 R20, R100.reuse, R112, R20 ;  /* 0x000000706414723c */ /* 0x050ff00000001814 */
[C---:B------:R-:W-:Y:S01]  /*c150*/  HMMA.16816.F32 R24, R100.reuse, R114, R24 ;  /* 0x000000726418723c */ /* 0x040fe20000001818 */
[----:B------:R-:W4:Y:S07]  /*c160*/  LDSM.16.MT88.4 R112, [R198+0x5100] ;  /* 0x00510000c670783b */ /* 0x000f2e0000004200 */
[C---:B------:R-:W-:Y:S08]  /*c170*/  HMMA.16816.F32 R28, R100.reuse, R124, R28 ;  /* 0x0000007c641c723c */ /* 0x040ff0000000181c */
[C---:B------:R-:W-:Y:S01]  /*c180*/  HMMA.16816.F32 R32, R100.reuse, R126, R32 ;  /* 0x0000007e6420723c */ /* 0x040fe20000001820 */
[----:B------:R-:W-:Y:S07]  /*c190*/  LDSM.16.MT88.4 R124, [R203+0x1900] ;  /* 0x00190000cb7c783b */ /* 0x000fee0000004200 */
[C---:B---3--:R-:W-:Y:S08]  /*c1a0*/  HMMA.16816.F32 R36, R100.reuse, R116, R36 ;  /* 0x000000746424723c */ /* 0x048ff00000001824 */
[C---:B------:R-:W-:Y:S01]  /*c1b0*/  HMMA.16816.F32 R40, R100.reuse, R118, R40 ;  /* 0x000000766428723c */ /* 0x040fe20000001828 */
[----:B------:R-:W3:Y:S07]  /*c1c0*/  LDSM.16.MT88.4 R116, [R197+0x5100] ;  /* 0x00510000c574783b */ /* 0x000eee0000004200 */
        /* <DEDUP_REMOVED lines=8> */
[C---:B-1----:R-:W-:Y:S04]  /*c250*/  HMMA.16816.F32 R60, R100.reuse, R104, R60 ;  /* 0x00000068643c723c */ /* 0x042fe8000000183c */
[----:B------:R-:W-:Y:S01]  /*c260*/  F2FP.PACK_AB R139, R133, R134 ;  /* 0x00000086858b723e */ /* 0x000fe200000000ff */
[----:B------:R-:W-:Y:S02]  /*c270*/  FADD.FTZ R235, R235, R234 ;  /* 0x000000eaebeb7221 */ /* 0x000fe40000010000 */
[----:B------:R-:W-:Y:S01]  /*c280*/  FADD.FTZ R236, R236, R233 ;  /* 0x000000e9ecec7221 */ /* 0x000fe20000010000 */
[C---:B------:R-:W-:Y:S01]  /*c290*/  HMMA.16816.F32 R64, R100.reuse, R106, R64 ;  /* 0x0000006a6440723c */ /* 0x040fe20000001840 */
[----:B------:R-:W1:Y:S03]  /*c2a0*/  LDSM.16.MT88.4 R104, [R196+0x5100] ;  /* 0x00510000c468783b */ /* 0x000e660000004200 */
        /* <DEDUP_REMOVED lines=8> */
[C---:B----4-:R-:W-:Y:S08]  /*c330*/  HMMA.16816.F32 R76, R100.reuse, R112, R76 ;  /* 0x00000070644c723c */ /* 0x050ff0000000184c */
[C---:B------:R-:W-:Y:S08]  /*c340*/  HMMA.16816.F32 R80, R100.reuse, R114, R80 ;  /* 0x000000726450723c */ /* 0x040ff00000001850 */
[C---:B---3--:R-:W-:Y:S08]  /*c350*/  HMMA.16816.F32 R84, R100.reuse, R116, R84 ;  /* 0x000000746454723c */ /* 0x048ff00000001854 */
[C---:B------:R-:W-:Y:S08]  /*c360*/  HMMA.16816.F32 R88, R100.reuse, R118, R88 ;  /* 0x000000766458723c */ /* 0x040ff00000001858 */
[C---:B-1----:R-:W-:Y:S08]  /*c370*/  HMMA.16816.F32 R92, R100.reuse, R104, R92 ;  /* 0x00000068645c723c */ /* 0x042ff0000000185c */
        /* <DEDUP_REMOVED lines=29> */
.L_x_422:
[----:B------:R-:W-:-:S06]  /*c550*/  UISETP.GE.AND UP2, UPT, UR20, UR9, UPT ;  /* 0x000000091400728c */ /* 0x000fcc000bf46270 */
[----:B------:R-:W-:-:S13]  /*c560*/  PLOP3.LUT P0, PT, PT, PT, UP2, 0x40, 0x0 ;  /* 0x000000000000781c */ /* 0x000fda0003f0e828 */
[----:B------:R-:W-:Y:S05]  /*c570*/  @P0 BRA `(.L_x_426) ;  /* 0x00003ae000000947 */ /* 0x000fea0003800000 */
[----:B------:R-:W-:Y:S01]  /*c580*/  SHF.R.S32.HI R5, RZ, 0x1f, R218 ;  /* 0x0000001fff057819 */ /* 0x000fe200000114da */
[----:B------:R-:W-:Y:S01]  /*c590*/  IMAD.MOV.U32 R2, RZ, RZ, R132 ;  /* 0x000000ffff027224 */ /* 0x000fe200078e0084 */
[C---:B------:R-:W-:Y:S01]  /*c5a0*/  SHF.L.U64.HI R220, R217.reuse, 0x1, R220 ;  /* 0x00000001d9dc7819 */ /* 0x040fe200000102dc */
[----:B------:R-:W-:Y:S01]  /*c5b0*/  IMAD.MOV.U32 R3, RZ, RZ, R0 ;  /* 0x000000ffff037224 */ /* 0x000fe200078e0000 */
[----:B------:R-:W-:Y:S01]  /*c5c0*/  SHF.L.U64.HI R180, R218, 0x1, R5 ;  /* 0x00000001dab47819 */ /* 0x000fe20000010205 */
[----:B------:R-:W-:Y:S01]  /*c5d0*/  IMAD.SHL.U32 R217, R217, 0x2, RZ ;  /* 0x00000002d9d97824 */ /* 0x000fe200078e00ff */
[----:B------:R-:W-:Y:S02]  /*c5e0*/  SHF.L.U64.HI R219, R216, 0x1, R219 ;  /* 0x00000001d8db7819 */ /* 0x000fe400000102db */
[----:B------:R-:W-:Y:S02]  /*c5f0*/  SHF.L.U32 R218, R218, 0x1, RZ ;  /* 0x00000001dada7819 */ /* 0x000fe400000006ff */
[----:B------:R-:W-:-:S02]  /*c600*/  SHF.L.U32 R216, R216, 0x1, RZ ;  /* 0x00000001d8d87819 */ /* 0x000fc400000006ff */
.L_x_436:
[----:B------:R-:W-:Y:S01]  /*c610*/  SHF.R.S32.HI R5, RZ, 0x1f, R209 ;  /* 0x0000001fff057819 */ /* 0x000fe200000114d1 */
[----:B------:R-:W-:Y:S01]  /*c620*/  IMAD.WIDE.U32 R8, R209, c[0x0][0x208], RZ ;  /* 0x00008200d1087a25 */ /* 0x000fe200078e00ff */
[----:B------:R-:W-:Y:S01]  /*c630*/  SHF.R.S32.HI R6, RZ, 0x1f, R208 ;  /* 0x0000001fff067819 */ /* 0x000fe200000114d0 */
[----:B------:R-:W-:Y:S04]  /*c640*/  DEPBAR.LE SB0, 0x0 ;  /* 0x000080000000791a */ /* 0x000fe80000000000 */
[----:B------:R-:W-:Y:S01]  /*c650*/  IMAD R5, R5, c[0x0][0x208], RZ ;  /* 0x0000820005057a24 */ /* 0x000fe200078e02ff */
[----:B------:R-:W-:Y:S01]  /*c660*/  BAR.SYNC.DEFER_BLOCKING 0x0 ;  /* 0x0000000000007b1d */ /* 0x000fe20000010000 */
[----:B------:R-:W-:Y:S01]  /*c670*/  IMAD R6, R6, c[0x0][0x218], RZ ;  /* 0x0000860006067a24 */ /* 0x000fe200078e02ff */
[----:B------:R-:W-:Y:S01]  /*c680*/  UISETP.GT.AND UP2, UPT, UR20, UR9, UPT ;  /* 0x000000091400728c */ /* 0x000fe2000bf44270 */
[----:B------:R-:W-:Y:S02]  /*c690*/  IMAD R5, R209, c[0x0][0x20c], R5 ;  /* 0x00008300d1057a24 */ /* 0x000fe400078e0205 */
[C---:B------:R-:W-:Y:S03]  /*c6a0*/  IMAD R6, R208.reuse, c[0x0][0x21c], R6 ;  /* 0x00008700d0067a24 */ /* 0x040fe600078e0206 */
[----:B------:R-:W-:Y:S05]  /*c6b0*/  IADD3 R9, R9, R5, RZ ;  /* 0x0000000509097210 */ /* 0x000fea0007ffe0ff */
[----:B------:R-:W-:Y:S05]  /*c6c0*/  IMAD.WIDE.U32 R8, R208, c[0x0][0x218], R8 ;  /* 0x00008600d0087a25 */ /* 0x000fea00078e0008 */
[----:B------:R-:W-:Y:S04]  /*c6d0*/  IADD3 R5, P0, R8, UR22, RZ ;  /* 0x0000001608057c10 */ /* 0x000fe8000ff1e0ff */
[----:B------:R-:W-:Y:S02]  /*c6e0*/  IADD3.X R6, R9, UR6, R6, P0, !PT ;  /* 0x0000000609067c10 */ /* 0x000fe400087fe406 */
[C---:B------:R-:W-:Y:S01]  /*c6f0*/  LEA R4, P0, R5.reuse, c[0x0][0x1f8], 0x1 ;  /* 0x00007e0005047a11 */ /* 0x040fe200078008ff */
[----:B------:R-:W-:Y:S03]  /*c700*/  LDSM.16.M88.4 R32, [R206+0xc100] ;  /* 0x00c10000ce20783b */ /* 0x000fe60000000200 */
[----:B------:R-:W-:Y:S04]  /*c710*/  LEA.HI.X R0, R5, c[0x0][0x1fc], R6, 0x1, P0 ;  /* 0x00007f0005007a11 */ /* 0x000fe800000f0c06 */
[----:B------:R-:W1:Y:S07]  /*c720*/  SHFL.IDX PT, R21, R4, RZ, 0x181f ;  /* 0x00181fff04157589 */ /* 0x000e6e00000e0000 */
[----:B------:R-:W2:Y:S07]  /*c730*/  SHFL.IDX PT, R7, R0, RZ, 0x181f ;  /* 0x00181fff00077589 */ /* 0x000eae00000e0000 */
[----:B------:R-:W-:Y:S07]  /*c740*/  LDSM.16.M88.4 R8, [R205+0x6100] ;  /* 0x00610000cd08783b */ /* 0x000fee0000000200 */
[----:B------:R-:W3:Y:S07]  /*c750*/  SHFL.IDX PT, R165, R4, 0x1, 0x181f ;  /* 0x00381f0004a57f89 */ /* 0x000eee00000e0000 */
[----:B------:R-:W4:Y:S07]  /*c760*/  SHFL.IDX PT, R5, R0, 0x1, 0x181f ;  /* 0x00381f0000057f89 */ /* 0x000f2e00000e0000 */
[----:B------:R-:W5:Y:S07]  /*c770*/  LDSM.16.M88.4 R16, [R205+0x6900] ;  /* 0x00690000cd10783b */ /* 0x000f6e0000000200 */
[----:B------:R-:W1:Y:S07]  /*c780*/  LDSM.16.M88.4 R24, [R205+0x7100] ;  /* 0x00710000cd18783b */ /* 0x000e6e0000000200 */
[----:B------:R-:W2:Y:S07]  /*c790*/  LDSM.16.M88.4 R132, [R205+0x7900] ;  /* 0x00790000cd84783b */ /* 0x000eae0000000200 */
[----:B------:R-:W-:Y:S07]  /*c7a0*/  LDSM.16.M88.4 R136, [R202+0xc100] ;  /* 0x00c10000ca88783b */ /* 0x000fee0000000200 */
[----:B------:R-:W5:Y:S07]  /*c7b0*/  LDSM.16.M88.4 R140, [R204] ;  /* 0x00000000cc8c783b */ /* 0x000f6e0000000200 */
[----:B------:R-:W5:Y:S07]  /*c7c0*/  LDSM.16.M88.4 R144, [R195] ;  /* 0x00000000c390783b */ /* 0x000f6e0000000200 */
[----:B------:R-:W5:Y:S07]  /*c7d0*/  LDSM.16.M88.4 R148, [R194] ;  /* 0x00000000c294783b */ /* 0x000f6e0000000200 */
[----:B------:R-:W5:Y:S01]  /*c7e0*/  LDSM.16.M88.4 R152, [R193] ;  /* 0x00000000c198783b */ /* 0x000f620000000200 */
[C---:B-1----:R-:W-:Y:S02]  /*c7f0*/  IADD3 R14, P6, R21.reuse, R218, RZ ;  /* 0x000000da150e7210 */ /* 0x042fe40007fde0ff */
[----:B------:R-:W-:Y:S02]  /*c800*/  IADD3 R12, P0, R21, R217, RZ ;  /* 0x000000d9150c7210 */ /* 0x000fe40007f1e0ff */
[C---:B--2---:R-:W-:Y:S02]  /*c810*/  IADD3.X R15, R7.reuse, R180, RZ, P6, !PT ;  /* 0x000000b4070f7210 */ /* 0x044fe400037fe4ff */
[----:B------:R-:W-:Y:S02]  /*c820*/  IADD3.X R13, R7, R220, RZ, P0, !PT ;  /* 0x000000dc070d7210 */ /* 0x000fe400007fe4ff */
[----:B------:R-:W-:Y:S01]  /*c830*/  IADD3 R20, P6, R21, R216, RZ ;  /* 0x000000d815147210 */ /* 0x000fe20007fde0ff */
[----:B------:R-:W-:Y:S01]  /*c840*/  @!PT LDS RZ, [RZ] ;  /* 0x00000000fffff984 */ /* 0x000fe20000000800 */
[----:B------:R-:W-:Y:S01]  /*c850*/  @!PT LDS RZ, [RZ] ;  /* 0x00000000fffff984 */ /* 0x000fe20000000800 */
[----:B------:R-:W-:Y:S01]  /*c860*/  @!PT LDS RZ, [RZ] ;  /* 0x00000000fffff984 */ /* 0x000fe20000000800 */
[----:B------:R5:W-:Y:S01]  /*c870*/  LDGSTS.E.BYPASS.LTC128B.128 [R213], [R14.64], !P5 ;  /* 0x000000000ed57fae */ /* 0x000be2000e901d52 */
[----:B---3--:R-:W-:Y:S02]  /*c880*/  IADD3 R168, P0, R165, R218, RZ ;  /* 0x000000daa5a87210 */ /* 0x008fe40007f1e0ff */
[----:B------:R-:W-:Y:S02]  /*c890*/  IADD3.X R21, R7, R219, RZ, P6, !PT ;  /* 0x000000db07157210 */ /* 0x000fe400037fe4ff */
[----:B------:R-:W-:Y:S02]  /*c8a0*/  IADD3 R166, P6, R165, R217, RZ ;  /* 0x000000d9a5a67210 */ /* 0x000fe40007fde0ff */
[----:B------:R5:W-:Y:S01]  /*c8b0*/  LDGSTS.E.BYPASS.LTC128B.128 [R213+0x2000], [R12.64], !P4 ;  /* 0x020000000cd57fae */ /* 0x000be2000e101d52 */
[----:B----4-:R-:W-:Y:S02]  /*c8c0*/  IADD3.X R169, R5, R180, RZ, P0, !PT ;  /* 0x000000b405a97210 */ /* 0x010fe400007fe4ff */
[----:B------:R-:W-:Y:S02]  /*c8d0*/  IADD3 R164, P0, R165, R216, RZ ;  /* 0x000000d8a5a47210 */ /* 0x000fe40007f1e0ff */
[C---:B------:R-:W-:Y:S02]  /*c8e0*/  IADD3.X R167, R5.reuse, R220, RZ, P6, !PT ;  /* 0x000000dc05a77210 */ /* 0x040fe400037fe4ff */
[----:B------:R-:W-:Y:S01]  /*c8f0*/  IADD3.X R165, R5, R219, RZ, P0, !PT ;  /* 0x000000db05a57210 */ /* 0x000fe200007fe4ff */
[----:B------:R1:W-:Y:S01]  /*c900*/  LDGSTS.E.BYPASS.LTC128B.128 [R213+0x4000], [R20.64], !P3 ;  /* 0x0400000014d57fae */ /* 0x0003e2000d901d52 */
[C---:B------:R-:W-:Y:S01]  /*c910*/  HMMA.16816.F32 R4, R32.reuse, R8, RZ ;  /* 0x000000082004723c */ /* 0x040fe200000018ff */
[----:B------:R-:W-:Y:S05]  /*c920*/  PLOP3.LUT P0, PT, PT, PT, UP2, 0x40, 0x0 ;  /* 0x000000000000781c */ /* 0x000fea0003f0e828 */
[----:B------:R2:W-:Y:S02]  /*c930*/  LDGSTS.E.BYPASS.LTC128B.128 [R213+0x1000], [R168.64], !P5 ;  /* 0x01000000a8d57fae */ /* 0x0005e4000e901d52 */
[C---:B------:R-:W-:Y:S05]  /*c940*/  HMMA.16816.F32 R8, R32.reuse, R10, RZ ;  /* 0x0000000a2008723c */ /* 0x040fea00000018ff */
[----:B------:R3:W-:Y:S03]  /*c950*/  LDGSTS.E.BYPASS.LTC128B.128 [R213+0x3000], [R166.64], !P4 ;  /* 0x03000000a6d57fae */ /* 0x0007e6000e101d52 */
[C---:B-----5:R-:W-:Y:S04]  /*c960*/  HMMA.16816.F32 R12, R32.reuse, R16, RZ ;  /* 0x00000010200c723c */ /* 0x060fe800000018ff */
[----:B------:R3:W-:Y:S04]  /*c970*/  LDGSTS.E.BYPASS.LTC128B.128 [R213+0x5000], [R164.64], !P3 ;  /* 0x05000000a4d57fae */ /* 0x0007e8000d901d52 */
[C---:B------:R-:W-:Y:S03]  /*c980*/  HMMA.16816.F32 R16, R32.reuse, R18, RZ ;  /* 0x000000122010723c */ /* 0x040fe600000018ff */
[----:B------:R-:W-:Y:S05]  /*c990*/  LDSM.16.M88.4 R156, [R201+0xc100] ;  /* 0x00c10000c99c783b */ /* 0x000fea0000000200 */
[C---:B-1----:R-:W-:Y:S02]  /*c9a0*/  HMMA.16816.F32 R20, R32.reuse, R24, RZ ;  /* 0x000000182014723c */ /* 0x042fe400000018ff */
[----:B------:R-:W0:Y:S06]  /*c9b0*/  LDGDEPBAR ;  /* 0x00000000000079af */ /* 0x000e2c0000000000 */
[C---:B------:R-:W-:Y:S01]  /*c9c0*/  HMMA.16816.F32 R24, R32.reuse, R26, RZ ;  /* 0x0000001a2018723c */ /* 0x040fe200000018ff */
[----:B------:R-:W1:Y:S07]  /*c9d0*/  LDSM.16.M88.4 R160, [R200+0x6100] ;  /* 0x00610000c8a0783b */ /* 0x000e6e0000000200 */
[C---:B------:R-:W-:Y:S01]  /*c9e0*/  HMMA.16816.F32 R28, R32.reuse, R132, RZ ;  /* 0x00000084201c723c */ /* 0x040fe200000018ff */
[----:B---3--:R-:W-:Y:S07]  /*c9f0*/  LDSM.16.M88.4 R164, [R200+0x7100] ;  /* 0x00710000c8a4783b */ /* 0x008fee0000000200 */
[----:B------:R-:W-:Y:S01]  /*ca00*/  HMMA.16816.F32 R32, R32, R134, RZ ;  /* 0x000000862020723c */ /* 0x000fe200000018ff */
[----:B------:R-:W3:Y:S07]  /*ca10*/  LDSM.16.M88.4 R132, [R200+0x6900] ;  /* 0x00690000c884783b */ /* 0x000eee0000000200 */
[C---:B------:R-:W-:Y:S01]  /*ca20*/  HMMA.16816.F32 R4, R136.reuse, R140, R4 ;  /* 0x0000008c8804723c */ /* 0x040fe20000001804 */
[----:B--2---:R-:W2:Y:S07]  /*ca30*/  LDSM.16.M88.4 R168, [R200+0x7900] ;  /* 0x00790000c8a8783b */ /* 0x004eae0000000200 */
[C---:B------:R-:W-:Y:S01]  /*ca40*/  HMMA.16816.F32 R8, R136.reuse, R142, R8 ;  /* 0x0000008e8808723c */ /* 0x040fe20000001808 */
[----:B------:R-:W-:Y:S07]  /*ca50*/  LDSM.16.M88.4 R172, [R199+0xc100] ;  /* 0x00c10000c7ac783b */ /* 0x000fee0000000200 */
[C---:B------:R-:W-:Y:S01]  /*ca60*/  HMMA.16816.F32 R12, R136.reuse, R144, R12 ;  /* 0x00000090880c723c */ /* 0x040fe2000000180c */
[----:B------:R-:W4:Y:S07]  /*ca70*/  LDSM.16.M88.4 R176, [R192] ;  /* 0x00000000c0b0783b */ /* 0x000f2e0000000200 */
[C---:B------:R-:W-:Y:S01]  /*ca80*/  HMMA.16816.F32 R16, R136.reuse, R146, R16 ;  /* 0x000000928810723c */ /* 0x040fe20000001810 */
[----:B------:R-:W-:Y:S07]  /*ca90*/  LDSM.16.M88.4 R140, [R192+0x1000] ;  /* 0x00100000c08c783b */ /* 0x000fee0000000200 */
[C---:B------:R-:W-:Y:S01]  /*caa0*/  HMMA.16816.F32 R20, R136.reuse, R148, R20 ;  /* 0x000000948814723c */ /* 0x040fe20000001814 */
[----:B------:R-:W-:Y:S07]  /*cab0*/  LDSM.16.M88.4 R144, [R192+0x1800] ;  /* 0x00180000c090783b */ /* 0x000fee0000000200 */
[C---:B------:R-:W-:Y:S01]  /*cac0*/  HMMA.16816.F32 R24, R136.reuse, R150, R24 ;  /* 0x000000968818723c */ /* 0x040fe20000001818 */
[----:B------:R-:W-:Y:S07]  /*cad0*/  LDSM.16.M88.4 R148, [R206+0x10100] ;  /* 0x01010000ce94783b */ /* 0x000fee0000000200 */
[C---:B------:R-:W-:Y:S08]  /*cae0*/  HMMA.16816.F32 R28, R136.reuse, R152, R28 ;  /* 0x00000098881c723c */ /* 0x040ff0000000181c */
[----:B------:R-:W-:Y:S01]  /*caf0*/  HMMA.16816.F32 R32, R136, R154, R32 ;  /* 0x0000009a8820723c */ /* 0x000fe20000001820 */
[----:B------:R-:W5:Y:S07]  /*cb00*/  LDSM.16.M88.4 R136, [R192+0x800] ;  /* 0x00080000c088783b */ /* 0x000f6e0000000200 */
[C---:B-1----:R-:W-:Y:S01]  /*cb10*/  HMMA.16816.F32 R4, R156.reuse, R160, R4 ;  /* 0x000000a09c04723c */ /* 0x042fe20000001804 */
        /* <DEDUP_REMOVED lines=8> */
[----:B------:R-:W-:Y:S07]  /*cba0*/  LDSM.16.M88.4 R164, [R202+0x10100] ;  /* 0x01010000caa4783b */ /* 0x000fee0000000200 */
[C---:B--2---:R-:W-:Y:S08]  /*cbb0*/  HMMA.16816.F32 R28, R156.reuse, R168, R28 ;  /* 0x000000a89c1c723c */ /* 0x044ff0000000181c */
[----:B------:R-:W-:Y:S01]  /*cbc0*/  HMMA.16816.F32 R32, R156, R170, R32 ;  /* 0x000000aa9c20723c */ /* 0x000fe20000001820 */
[----:B------:R-:W2:Y:S07]  /*cbd0*/  LDSM.16.M88.4 R156, [R205+0x9100] ;  /* 0x00910000cd9c783b */ /* 0x000eae0000000200 */
[C---:B----4-:R-:W-:Y:S01]  /*cbe0*/  HMMA.16816.F32 R4, R172.reuse, R176, R4 ;  /* 0x000000b0ac04723c */ /* 0x050fe20000001804 */
[----:B------:R-:W4:Y:S07]  /*cbf0*/  LDSM.16.M88.4 R168, [R191] ;  /* 0x00000000bfa8783b */ /* 0x000f2e0000000200 */
[C---:B------:R-:W-:Y:S01]  /*cc00*/  HMMA.16816.F32 R8, R172.reuse, R178, R8 ;  /* 0x000000b2ac08723c */ /* 0x040fe20000001808 */
[----:B------:R-:W-:Y:S07]  /*cc10*/  LDSM.16.M88.4 R176, [R200+0x8100] ;  /* 0x00810000c8b0783b */ /* 0x000fee0000000200 */
[C---:B-----5:R-:W-:Y:S08]  /*cc20*/  HMMA.16816.F32 R12, R172.reuse, R136, R12 ;  /* 0x00000088ac0c723c */ /* 0x060ff0000000180c */
[C---:B------:R-:W-:Y:S01]  /*cc30*/  HMMA.16816.F32 R16, R172.reuse, R138, R16 ;  /* 0x0000008aac10723c */ /* 0x040fe20000001810 */
[----:B------:R-:W5:Y:S07]  /*cc40*/  LDSM.16.M88.4 R136, [R190] ;  /* 0x00000000be88783b */ /* 0x000f6e0000000200 */
[C---:B------:R-:W-:Y:S08]  /*cc50*/  HMMA.16816.F32 R20, R172.reuse, R140, R20 ;  /* 0x0000008cac14723c */ /* 0x040ff00000001814 */
[C---:B------:R-:W-:Y:S01]  /*cc60*/  HMMA.16816.F32 R24, R172.reuse, R142, R24 ;  /* 0x0000008eac18723c */ /* 0x040fe20000001818 */
[----:B------:R-:W2:Y:S07]  /*cc70*/  LDSM.16.M88.4 R140, [R189] ;  /* 0x00000000bd8c783b */ /* 0x000eae0000000200 */
[C---:B------:R-:W-:Y:S08]  /*cc80*/  HMMA.16816.F32 R28, R172.reuse, R144, R28 ;  /* 0x00000090ac1c723c */ /* 0x040ff0000000181c */
[----:B------:R-:W-:Y:S01]  /*cc90*/  HMMA.16816.F32 R32, R172, R146, R32 ;  /* 0x00000092ac20723c */ /* 0x000fe20000001820 */
[----:B------:R-:W4:Y:S07]  /*cca0*/  LDSM.16.M88.4 R144, [R188] ;  /* 0x00000000bc90783b */ /* 0x000f2e0000000200 */
[C---:B-1----:R-:W-:Y:S01]  /*ccb0*/  HMMA.16816.F32 R4, R148.reuse, R152, R4 ;  /* 0x000000989404723c */ /* 0x042fe20000001804 */
[----:B------:R-:W1:Y:S07]  /*ccc0*/  LDSM.16.M88.4 R172, [R201+0x10100] ;  /* 0x01010000c9ac783b */ /* 0x000e6e0000000200 */
[C---:B------:R-:W-:Y:S01]  /*ccd0*/  HMMA.16816.F32 R8, R148.reuse, R154, R8 ;  /* 0x0000009a9408723c */ /* 0x040fe20000001808 */
[----:B------:R-:W-:Y:S07]  /*cce0*/  LDSM.16.M88.4 R152, [R200+0x9900] ;  /* 0x00990000c898783b */ /* 0x000fee0000000200 */
[C---:B---3--:R-:W-:Y:S08]  /*ccf0*/  HMMA.16816.F32 R12, R148.reuse, R132, R12 ;  /* 0x00000084940c723c */ /* 0x048ff0000000180c */
[C---:B------:R-:W-:Y:S01]  /*cd00*/  HMMA.16816.F32 R16, R148.reuse, R134, R16 ;  /* 0x000000869410723c */ /* 0x040fe20000001810 */
[----:B------:R-:W3:Y:S07]  /*cd10*/  LDSM.16.M88.4 R132, [R200+0x8900] ;  /* 0x00890000c884783b */ /* 0x000eee0000000200 */
[C---:B--2---:R-:W-:Y:S08]  /*cd20*/  HMMA.16816.F32 R20, R148.reuse, R156, R20 ;  /* 0x0000009c9414723c */ /* 0x044ff00000001814 */
[C---:B------:R-:W-:Y:S01]  /*cd30*/  HMMA.16816.F32 R24, R148.reuse, R158, R24 ;  /* 0x0000009e9418723c */ /* 0x040fe20000001818 */
[----:B------:R-:W-:Y:S07]  /*cd40*/  LDSM.16.M88.4 R156, [R199+0x10100] ;  /* 0x01010000c79c783b */ /* 0x000fee0000000200 */
[C---:B------:R-:W-:Y:S08]  /*cd50*/  HMMA.16816.F32 R28, R148.reuse, R160, R28 ;  /* 0x000000a0941c723c */ /* 0x040ff0000000181c */
[----:B------:R-:W-:Y:S01]  /*cd60*/  HMMA.16816.F32 R32, R148, R162, R32 ;  /* 0x000000a29420723c */ /* 0x000fe20000001820 */
[----:B------:R-:W2:Y:S07]  /*cd70*/  LDSM.16.M88.4 R148, [R200+0x9100] ;  /* 0x00910000c894783b */ /* 0x000eae0000000200 */
[C---:B----4-:R-:W-:Y:S01]  /*cd80*/  HMMA.16816.F32 R4, R164.reuse, R168, R4 ;  /* 0x000000a8a404723c */ /* 0x050fe20000001804 */
[----:B------:R-:W4:Y:S07]  /*cd90*/  LDSM.16.M88.4 R160, [R192+0x2000] ;  /* 0x00200000c0a0783b */ /* 0x000f2e0000000200 */
[C---:B------:R-:W-:Y:S01]  /*cda0*/  HMMA.16816.F32 R8, R164.reuse, R170, R8 ;  /* 0x000000aaa408723c */ /* 0x040fe20000001808 */
[----:B------:R-:W-:Y:S07]  /*cdb0*/  LDSM.16.M88.4 R168, [R205+0xa100] ;  /* 0x00a10000cda8783b */ /* 0x000fee0000000200 */
[C---:B-----5:R-:W-:Y:S08]  /*cdc0*/  HMMA.16816.F32 R12, R164.reuse, R136, R12 ;  /* 0x00000088a40c723c */ /* 0x060ff0000000180c */
[C---:B------:R-:W-:Y:S01]  /*cdd0*/  HMMA.16816.F32 R16, R164.reuse, R138, R16 ;  /* 0x0000008aa410723c */ /* 0x040fe20000001810 */
[----:B------:R-:W5:Y:S07]  /*cde0*/  LDSM.16.M88.4 R136, [R192+0x2800] ;  /* 0x00280000c088783b */ /* 0x000f6e0000000200 */
[C---:B------:R-:W-:Y:S08]  /*cdf0*/  HMMA.16816.F32 R20, R164.reuse, R140, R20 ;  /* 0x0000008ca414723c */ /* 0x040ff00000001814 */
[C---:B------:R-:W-:Y:S01]  /*ce00*/  HMMA.16816.F32 R24, R164.reuse, R142, R24 ;  /* 0x0000008ea418723c */ /* 0x040fe20000001818 */
[----:B------:R-:W2:Y:S07]  /*ce10*/  LDSM.16.M88.4 R140, [R192+0x3000] ;  /* 0x00300000c08c783b */ /* 0x000eae0000000200 */
[C---:B------:R-:W-:Y:S08]  /*ce20*/  HMMA.16816.F32 R28, R164.reuse, R144, R28 ;  /* 0x00000090a41c723c */ /* 0x040ff0000000181c */
[----:B------:R-:W-:Y:S01]  /*ce30*/  HMMA.16816.F32 R32, R164, R146, R32 ;  /* 0x00000092a420723c */ /* 0x000fe20000001820 */
[----:B------:R-:W4:Y:S07]  /*ce40*/  LDSM.16.M88.4 R144, [R192+0x3800] ;  /* 0x00380000c090783b */ /* 0x000f2e0000000200 */
[C---:B-1----:R-:W-:Y:S01]  /*ce50*/  HMMA.16816.F32 R4, R172.reuse, R176, R4 ;  /* 0x000000b0ac04723c */ /* 0x042fe20000001804 */
[----:B------:R-:W1:Y:S07]  /*ce60*/  LDSM.16.M88.4 R164, [R206+0x14100] ;  /* 0x01410000cea4783b */ /* 0x000e6e0000000200 */
[C---:B------:R-:W-:Y:S01]  /*ce70*/  HMMA.16816.F32 R8, R172.reuse, R178, R8 ;  /* 0x000000b2ac08723c */ /* 0x040fe20000001808 */
[----:B------:R-:W-:Y:S07]  /*ce80*/  LDSM.16.M88.4 R176, [R187] ;  /* 0x00000000bbb0783b */ /* 0x000fee0000000200 */
[C---:B---3--:R-:W-:Y:S08]  /*ce90*/  HMMA.16816.F32 R12, R172.reuse, R132, R12 ;  /* 0x00000084ac0c723c */ /* 0x048ff0000000180c */
[C---:B------:R-:W-:Y:S01]  /*cea0*/  HMMA.16816.F32 R16, R172.reuse, R134, R16 ;  /* 0x00000086ac10723c */ /* 0x040fe20000001810 */
[----:B------:R-:W3:Y:S07]  /*ceb0*/  LDSM.16.M88.4 R132, [R205+0xa900] ;  /* 0x00a90000cd84783b */ /* 0x000eee0000000200 */
[C---:B--2---:R-:W-:Y:S08]  /*cec0*/  HMMA.16816.F32 R20, R172.reuse, R148, R20 ;  /* 0x00000094ac14723c */ /* 0x044ff00000001814 */
[C---:B------:R-:W-:Y:S01]  /*ced0*/  HMMA.16816.F32 R24, R172.reuse, R150, R24 ;  /* 0x00000096ac18723c */ /* 0x040fe20000001818 */
[----:B------:R-:W2:Y:S07]  /*cee0*/  LDSM.16.M88.4 R148, [R205+0xb100] ;  /* 0x00b10000cd94783b */ /* 0x000eae0000000200 */
[C---:B------:R-:W-:Y:S08]  /*cef0*/  HMMA.16816.F32 R28, R172.reuse, R152, R28 ;  /* 0x00000098ac1c723c */ /* 0x040ff0000000181c */
[----:B------:R-:W-:Y:S01]  /*cf00*/  HMMA.16816.F32 R32, R172, R154, R32 ;  /* 0x0000009aac20723c */ /* 0x000fe20000001820 */
[----:B------:R-:W1:Y:S07]  /*cf10*/  LDSM.16.M88.4 R152, [R205+0xb900] ;  /* 0x00b90000cd98783b */ /* 0x000e6e0000000200 */
[C---:B----4-:R-:W-:Y:S01]  /*cf20*/  HMMA.16816.F32 R4, R156.reuse, R160, R4 ;  /* 0x000000a09c04723c */ /* 0x050fe20000001804 */
[----:B------:R-:W4:Y:S07]  /*cf30*/  LDSM.16.M88.4 R172, [R202+0x14100] ;  /* 0x01410000caac783b */ /* 0x000f2e0000000200 */
        /* <DEDUP_REMOVED lines=24> */
[----:B------:R-:W1:Y:S01]  /*d0c0*/  LDSM.16.M88.4 R164, [R199+0x14100] ;  /* 0x01410000c7a4783b */ /* 0x000e620000000200 */
[C---:B----4-:R-:W-:Y:S08]  /*d0d0*/  HMMA.16816.F32 R4, R172.reuse, R176, R4 ;  /* 0x000000b0ac04723c */ /* 0x050ff00000001804 */
[C---:B------:R-:W-:Y:S08]  /*d0e0*/  HMMA.16816.F32 R8, R172.reuse, R178, R8 ;  /* 0x000000b2ac08723c */ /* 0x040ff00000001808 */
[C---:B-----5:R-:W-:Y:S08]  /*d0f0*/  HMMA.16816.F32 R12, R172.reuse, R136, R12 ;  /* 0x00000088ac0c723c */ /* 0x060ff0000000180c */
[C---:B------:R-:W-:Y:S08]  /*d100*/  HMMA.16816.F32 R16, R172.reuse, R138, R16 ;  /* 0x0000008aac10723c */ /* 0x040ff00000001810 */
[C---:B------:R-:W-:Y:S08]  /*d110*/  HMMA.16816.F32 R20, R172.reuse, R140, R20 ;  /* 0x0000008cac14723c */ /* 0x040ff00000001814 */
[C---:B------:R-:W-:Y:S08]  /*d120*/  HMMA.16816.F32 R24, R172.reuse, R142, R24 ;  /* 0x0000008eac18723c */ /* 0x040ff00000001818 */
[C---:B------:R-:W-:Y:S08]  /*d130*/  HMMA.16816.F32 R28, R172.reuse, R144, R28 ;  /* 0x00000090ac1c723c */ /* 0x040ff0000000181c */
[----:B------:R-:W-:Y:S08]  /*d140*/  HMMA.16816.F32 R32, R172, R146, R32 ;  /* 0x00000092ac20723c */ /* 0x000ff00000001820 */
[C---:B-1----:R-:W-:Y:S08]  /*d150*/  HMMA.16816.F32 R4, R156.reuse, R160, R4 ;  /* 0x000000a09c04723c */ /* 0x042ff00000001804 */
[C---:B------:R-:W-:Y:S08]  /*d160*/  HMMA.16816.F32 R8, R156.reuse, R162, R8 ;  /* 0x000000a29c08723c */ /* 0x040ff00000001808 */
[C---:B---3--:R-:W-:Y:S08]  /*d170*/  HMMA.16816.F32 R12, R156.reuse, R132, R12 ;  /* 0x000000849c0c723c */ /* 0x048ff0000000180c */
        /* <DEDUP_REMOVED lines=11> */
[----:B------:R-:W-:Y:S02]  /*d230*/  FMUL.FTZ R138, R5, c[0x0][0x320] ;  /* 0x0000c800058a7a20 */ /* 0x000fe40000410000 */
[----:B------:R-:W1:Y:S01]  /*d240*/  MUFU.TANH R137, R137 ;  /* 0x0000008900897308 */ /* 0x000e620000002400 */
[----:B------:R-:W-:Y:S02]  /*d250*/  FMUL.FTZ R0, R6, c[0x0][0x320] ;  /* 0x0000c80006007a20 */ /* 0x000fe40000410000 */
[----:B------:R-:W-:Y:S04]  /*d260*/  FMUL.FTZ R9, R9, c[0x0][0x320] ;  /* 0x0000c80009097a20 */ /* 0x000fe80000410000 */
[----:B------:R-:W-:Y:S02]  /*d270*/  FMUL.FTZ R10, R10, c[0x0][0x320] ;  /* 0x0000c8000a0a7a20 */ /* 0x000fe40000410000 */
[----:B------:R-:W-:Y:S01]  /*d280*/  FMUL.FTZ R11, R11, c[0x0][0x320] ;  /* 0x0000c8000b0b7a20 */ /* 0x000fe20000410000 */
[----:B------:R-:W2:Y:S01]  /*d290*/  MUFU.TANH R140, R9 ;  /* 0x00000009008c7308 */ /* 0x000ea20000002400 */
[----:B------:R-:W-:Y:S02]  /*d2a0*/  FMUL.FTZ R136, R7, c[0x0][0x320] ;  /* 0x0000c80007887a20 */ /* 0x000fe40000410000 */
[----:B------:R-:W3:Y:S01]  /*d2b0*/  LDSM.16.M88.4 R4, [R192+0x5000] ;  /* 0x00500000c004783b */ /* 0x000ee20000000200 */
[----:B------:R-:W-:Y:S02]  /*d2c0*/  FMUL.FTZ R139, R8, c[0x0][0x320] ;  /* 0x0000c800088b7a20 */ /* 0x000fe40000410000 */
[----:B------:R-:W-:Y:S02]  /*d2d0*/  FMUL.FTZ R8, R12, c[0x0][0x320] ;  /* 0x0000c8000c087a20 */ /* 0x000fe40000410000 */
[----:B------:R-:W-:Y:S02]  /*d2e0*/  FMUL.FTZ R13, R13, c[0x0][0x320] ;  /* 0x0000c8000d0d7a20 */ /* 0x000fe40000410000 */
[----:B------:R-:W4:Y:S01]  /*d2f0*/  MUFU.TANH R132, R10 ;  /* 0x0000000a00847308 */ /* 0x000f220000002400 */
[----:B------:R-:W-:Y:S02]  /*d300*/  FMUL.FTZ R142, R16, c[0x0][0x320] ;  /* 0x0000c800108e7a20 */ /* 0x000fe40000410000 */
[----:B------:R-:W-:Y:S02]  /*d310*/  FMUL.FTZ R14, R14, c[0x0][0x320] ;  /* 0x0000c8000e0e7a20 */ /* 0x000fe40000410000 */
[----:B------:R-:W-:Y:S02]  /*d320*/  FMUL.FTZ R15, R15, c[0x0][0x320] ;  /* 0x0000c8000f0f7a20 */ /* 0x000fe40000410000 */
[----:B------:R-:W-:Y:S02]  /*d330*/  FMUL.FTZ R18, R18, c[0x0][0x320] ;  /* 0x0000c80012127a20 */ /* 0x000fe40000410000 */
[----:B------:R-:W-:Y:S01]  /*d340*/  FMUL.FTZ R19, R19, c[0x0][0x320] ;  /* 0x0000c80013137a20 */ /* 0x000fe20000410000 */
[----:B------:R-:W1:Y:S10]  /*d350*/  MUFU.TANH R133, R11 ;  /* 0x0000000b00857308 */ /* 0x000e740000002400 */
[----:B------:R5:W1:Y:S10]  /*d360*/  MUFU.TANH R12, R8 ;  /* 0x00000008000c7308 */ /* 0x000a740000002400 */
[----:B------:R-:W1:Y:S01]  /*d370*/  MUFU.TANH R138, R138 ;  /* 0x0000008a008a7308 */ /* 0x000e620000002400 */
[C---:B---3--:R-:W-:Y:S09]  /*d380*/  HMMA.16816.F32 R20, R164.reuse, R4, R20 ;  /* 0x00000004a414723c */ /* 0x048ff20000001814 */
[----:B------:R-:W3:Y:S01]  /*d390*/  MUFU.TANH R0, R0 ;  /* 0x0000000000007308 */ /* 0x000ee20000002400 */
[C---:B------:R-:W-:Y:S01]  /*d3a0*/  HMMA.16816.F32 R24, R164.reuse, R6, R24 ;  /* 0x00000006a418723c */ /* 0x040fe20000001818 */
[----:B-----5:R-:W5:Y:S01]  /*d3b0*/  LDSM.16.M88.4 R8, [R192+0x5800] ;  /* 0x00580000c008783b */ /* 0x020f620000000200 */
[----:B------:R-:W-:Y:S04]  /*d3c0*/  DEPBAR.LE SB0, 0x0 ;  /* 0x000080000000791a */ /* 0x000fe80000000000 */
[----:B------:R-:W-:Y:S03]  /*d3d0*/  FMUL.FTZ R4, R17, c[0x0][0x320] ;  /* 0x0000c80011047a20 */ /* 0x000fe60000410000 */
[----:B------:R-:W1:Y:S01]  /*d3e0*/  MUFU.TANH R136, R136 ;  /* 0x0000008800887308 */ /* 0x000e620000002400 */
[----:B------:R-:W-:Y:S04]  /*d3f0*/  BAR.SYNC.DEFER_BLOCKING 0x0 ;  /* 0x0000000000007b1d */ /* 0x000fe80000010000 */
[----:B------:R-:W-:Y:S02]  /*d400*/  FMUL.FTZ R160, R20, c[0x0][0x320] ;  /* 0x0000c80014a07a20 */ /* 0x000fe40000410000 */
[----:B------:R-:W-:Y:S03]  /*d410*/  FMUL.FTZ R21, R21, c[0x0][0x320] ;  /* 0x0000c80015157a20 */ /* 0x000fe60000410000 */
[----:B------:R-:W1:Y:S01]  /*d420*/  MUFU.TANH R139, R139 ;  /* 0x0000008b008b7308 */ /* 0x000e620000002400 */
[----:B------:R-:W-:Y:S02]  /*d430*/  FMUL.FTZ R22, R22, c[0x0][0x320] ;  /* 0x0000c80016167a20 */ /* 0x000fe40000410000 */
[----:B------:R-:W-:Y:S02]  /*d440*/  FMUL.FTZ R23, R23, c[0x0][0x320] ;  /* 0x0000c80017177a20 */ /* 0x000fe40000410000 */
[----:B------:R-:W-:Y:S02]  /*d450*/  FMUL.FTZ R156, R24, c[0x0][0x320] ;  /* 0x0000c800189c7a20 */ /* 0x000fe40000410000 */
[----:B------:R-:W-:Y:S02]  /*d460*/  FMUL.FTZ R25, R25, c[0x0][0x320] ;  /* 0x0000c80019197a20 */ /* 0x000fe40000410000 */
[----:B------:R-:W-:Y:S01]  /*d470*/  FMUL.FTZ R26, R26, c[0x0][0x320] ;  /* 0x0000c8001a1a7a20 */ /* 0x000fe20000410000 */
[----:B------:R1:W1:Y:S01]  /*d480*/  MUFU.TANH R162, R13 ;  /* 0x0000000d00a27308 */ /* 0x0002620000002400 */
[----:B------:R-:W-:Y:S09]  /*d490*/  FMUL.FTZ R27, R27, c[0x0][0x320] ;  /* 0x0000c8001b1b7a20 */ /* 0x000ff20000410000 */
[----:B------:R1:W1:Y:S01]  /*d4a0*/  MUFU.TANH R163, R14 ;  /* 0x0000000e00a37308 */ /* 0x0002620000002400 */
[C---:B-----5:R-:W-:Y:S09]  /*d4b0*/  HMMA.16816.F32 R28, R164.reuse, R8, R28 ;  /* 0x00000008a41c723c */ /* 0x060ff2000000181c */
[----:B------:R1:W1:Y:S01]  /*d4c0*/  MUFU.TANH R161, R15 ;  /* 0x0000000f00a17308 */ /* 0x0002620000002400 */
[----:B------:R-:W-:Y:S09]  /*d4d0*/  HMMA.16816.F32 R32, R164, R10, R32 ;  /* 0x0000000aa420723c */ /* 0x000ff20000001820 */
[----:B------:R-:W1:Y:S05]  /*d4e0*/  MUFU.TANH R142, R142 ;  /* 0x0000008e008e7308 */ /* 0x000e6a0000002400 */
        /* <DEDUP_REMOVED lines=26> */
[----:B------:R-:W1:Y:S01]  /*d690*/  MUFU.TANH R5, R5 ;  /* 0x0000000500057308 */ /* 0x000e620000002400 */
[----:B------:R-:W-:-:S05]  /*d6a0*/  @P0 BRA `(.L_x_427) ;  /* 0x0000031000000947 */ /* 0x000fca0003800000 */
[----:B--234-:R-:W-:Y:S01]  /*d6b0*/  ULEA UR4, UR20, UR12, 0x6 ;  /* 0x0000000c14047291 */ /* 0x01cfe2000f8e303f */
        /* <DEDUP_REMOVED lines=26> */
[----:B------:R-:W2:Y:S04]  /*d860*/  SHFL.IDX PT, R11, R20, RZ, 0x181f ;  /* 0x00181fff140b7589 */ /* 0x000ea800000e0000 */
[----:B-1----:R-:W1:Y:S04]  /*d870*/  SHFL.IDX PT, R13, R8, RZ, 0x181f ;  /* 0x00181fff080d7589 */ /* 0x002e6800000e0000 */
[----:B------:R-:W3:Y:S04]  /*d880*/  SHFL.IDX PT, R7, R20, 0x1, 0x181f ;  /* 0x00381f0014077f89 */ /* 0x000ee800000e0000 */
[----:B------:R-:W4:Y:S01]  /*d890*/  SHFL.IDX PT, R9, R8, 0x1, 0x181f ;  /* 0x00381f0008097f89 */ /* 0x000f2200000e0000 */
[C---:B--2---:R-:W-:Y:S02]  /*d8a0*/  IADD3 R14, P6, R11.reuse, R218, RZ ;  /* 0x000000da0b0e7210 */ /* 0x044fe40007fde0ff */
[-C--:B------:R-:W-:Y:S02]  /*d8b0*/  IADD3 R10, P0, R11, R217.reuse, RZ ;  /* 0x000000d90b0a7210 */ /* 0x080fe40007f1e0ff */
[----:B-1----:R-:W-:Y:S02]  /*d8c0*/  IADD3.X R15, R13, R180, RZ, P6, !PT ;  /* 0x000000b40d0f7210 */ /* 0x002fe400037fe4ff */
[----:B------:R-:W-:Y:S01]  /*d8d0*/  IADD3 R18, P6, R11, R216, RZ ;  /* 0x000000d80b127210 */ /* 0x000fe20007fde0ff */
[----:B------:R-:W-:Y:S01]  /*d8e0*/  IMAD.X R11, R13, 0x1, R220, P0 ;  /* 0x000000010d0b7824 */ /* 0x000fe200000e06dc */
[----:B---3--:R-:W-:Y:S01]  /*d8f0*/  IADD3 R16, P0, R7, R218, RZ ;  /* 0x000000da07107210 */ /* 0x008fe20007f1e0ff */
[----:B------:R1:W-:Y:S02]  /*d900*/  LDGSTS.E.BYPASS.LTC128B.128 [R207+0x6100], [R14.64], !P5 ;  /* 0x061000000ecf7fae */ /* 0x0003e4000e901d52 */
[--C-:B------:R-:W-:Y:S01]  /*d910*/  IMAD.X R19, R13, 0x1, R219.reuse, P6 ;  /* 0x000000010d137824 */ /* 0x100fe200030e06db */
[----:B------:R-:W-:Y:S01]  /*d920*/  IADD3 R6, P6, R7, R217, RZ ;  /* 0x000000d907067210 */ /* 0x000fe20007fde0ff */
[----:B------:R1:W-:Y:S01]  /*d930*/  LDGSTS.E.BYPASS.LTC128B.128 [R207+0x8100], [R10.64], !P4 ;  /* 0x081000000acf7fae */ /* 0x0003e2000e101d52 */
[----:B----4-:R-:W-:Y:S01]  /*d940*/  IMAD.X R17, R9, 0x1, R180, P0 ;  /* 0x0000000109117824 */ /* 0x010fe200000e06b4 */
[----:B------:R-:W-:Y:S02]  /*d950*/  IADD3 R8, P0, R7, R216, RZ ;  /* 0x000000d807087210 */ /* 0x000fe40007f1e0ff */
[----:B------:R1:W-:Y:S01]  /*d960*/  LDGSTS.E.BYPASS.LTC128B.128 [R207+0xa100], [R18.64], !P3 ;  /* 0x0a10000012cf7fae */ /* 0x0003e2000d901d52 */
[C---:B------:R-:W-:Y:S02]  /*d970*/  IADD3.X R7, R9.reuse, R220, RZ, P6, !PT ;  /* 0x000000dc09077210 */ /* 0x040fe400037fe4ff */
[----:B------:R-:W-:Y:S01]  /*d980*/  IMAD.X R9, R9, 0x1, R219, P0 ;  /* 0x0000000109097824 */ /* 0x000fe200000e06db */
[----:B------:R1:W-:Y:S04]  /*d990*/  LDGSTS.E.BYPASS.LTC128B.128 [R207+0x7100], [R16.64], !P5 ;  /* 0x0710000010cf7fae */ /* 0x0003e8000e901d52 */
[----:B------:R1:W-:Y:S04]  /*d9a0*/  LDGSTS.E.BYPASS.LTC128B.128 [R207+0x9100], [R6.64], !P4 ;  /* 0x0910000006cf7fae */ /* 0x0003e8000e101d52 */
[----:B------:R1:W-:Y:S02]  /*d9b0*/  LDGSTS.E.BYPASS.LTC128B.128 [R207+0xb100], [R8.64], !P3 ;  /* 0x0b10000008cf7fae */ /* 0x0003e4000d901d52 */
.L_x_427:
[----:B--234-:R-:W-:Y:S01]  /*d9c0*/  PLOP3.LUT P6, PT, PT, PT, UP1, 0x80, 0x0 ;  /* 0x000000000000781c */ /* 0x01cfe20003fcf018 */
[----:B------:R-:W0:Y:S01]  /*d9d0*/  LDGDEPBAR ;  /* 0x00000000000079af */ /* 0x000e220000000000 */
[----:B------:R-:W-:Y:S01]  /*d9e0*/  PLOP3.LUT P0, PT, PT, PT, UP1, 0x80, 0x0 ;  /* 0x000000000000781c */ /* 0x000fe20003f0f018 */
[----:B-1----:R-:W-:Y:S01]  /*d9f0*/  IMAD.MOV.U32 R14, RZ, RZ, R211 ;  /* 0x000000ffff0e7224 */ /* 0x002fe200078e00d3 */
[----:B------:R-:W-:Y:S06]  /*da00*/  USHF.L.U32 UR4, UR20, 0x6, URZ ;  /* 0x0000000614047899 */ /* 0x000fec000800063f */
[----:B------:R-:W-:Y:S03]  /*da10*/  IMAD.U32 R7, RZ, RZ, UR4 ;  /* 0x00000004ff077e24 */ /* 0x000fe6000f8e00ff */
[----:B------:R-:W-:Y:S02]  /*da20*/  @P6 IMAD.HI.U32 R6, R211, c[0x0][0x2c8], RZ ;  /* 0x0000b200d3066a27 */ /* 0x000fe400078e00ff */
[----:B------:R-:W-:Y:S03]  /*da30*/  IADD3 R7, -R212, 0x1, -R7 ;  /* 0x00000001d4077810 */ /* 0x000fe60007ffe907 */
[----:B------:R-:W-:Y:S01]  /*da40*/  @P0 SHF.R.U32.HI R14, RZ, c[0x0][0x2cc], R6 ;  /* 0x0000b300ff0e0a19 */ /* 0x000fe20000011606 */
[----:B------:R-:W-:Y:S01]  /*da50*/  IMAD.U32 R6, RZ, RZ, UR10 ;  /* 0x0000000aff067e24 */ /* 0x000fe2000f8e00ff */
[----:B------:R-:W-:Y:S03]  /*da60*/  PLOP3.LUT P0, PT, PT, PT, UP0, 0x40, 0x0 ;  /* 0x000000000000781c */ /* 0x000fe60003f0e808 */
[----:B------:R-:W1:Y:S01]  /*da70*/  SHFL.IDX PT, R8, R14, RZ, 0x1c1f ;  /* 0x001c1fff0e087589 */ /* 0x000e6200000e0000 */
[----:B------:R-:W-:Y:S04]  /*da80*/  IADD3 R6, R7, -c[0x0][0x168], R6 ;  /* 0x80005a0007067a10 */ /* 0x000fe80007ffe006 */
        /* <DEDUP_REMOVED lines=20> */
.L_x_430:
[----:B------:R-:W-:Y:S04]  /*dbd0*/  MOV R6, c[0x0][0x32c] ;  /* 0x0000cb0000067a02 */ /* 0x000fe80000000f00 */
[----:B------:R-:W-:Y:S11]  /*dbe0*/  ISETP.NE.AND P0, PT, R6, 0x1, PT ;  /* 0x000000010600780c */ /* 0x000ff60003f05270 */
[----:B------:R-:W-:Y:S02]  /*dbf0*/  @!UPT UIADD3 URZ, URZ, URZ, URZ ;  /* 0x0000003f3f3ff290 */ /* 0x000fe4000fffe03f */
[----:B------:R-:W-:Y:S05]  /*dc00*/  @P0 IMAD.HI.U32 R6, R15, c[0x0][0x330], RZ ;  /* 0x0000cc000f060a27 */ /* 0x000fea00078e00ff */
[----:B------:R-:W-:Y:S02]  /*dc10*/  @P0 SHF.R.U32.HI R15, RZ, c[0x0][0x334], R6 ;  /* 0x0000cd00ff0f0a19 */ /* 0x000fe40000011606 */
.L_x_431:
[----:B------:R-:W-:Y:S05]  /*dc20*/  BSYNC B0 ;  /* 0x0000000000007941 */ /* 0x000fea0003800000 */
.L_x_429:
[----:B------:R-:W-:Y:S04]  /*dc30*/  IMAD.MOV.U32 R6, RZ, RZ, c[0x0][0x32c] ;  /* 0x0000cb00ff067624 */ /* 0x000fe800078e00ff */
[----:B------:R-:W-:Y:S04]  /*dc40*/  IMAD R15, R15, R6, -UR4 ;  /* 0x800000040f0f7e24 */ /* 0x000fe8000f8e0206 */
[----:B------:R-:W-:Y:S05]  /*dc50*/  IMAD.IADD R8, R15, 0x1, -R212 ;  /* 0x000000010f087824 */ /* 0x000fea00078e0ad4 */
[----:B------:R-:W-:Y:S02]  /*dc60*/  IADD3 R6, R8, c[0x0][0x32c], RZ ;  /* 0x0000cb0008067a10 */ /* 0x000fe40007ffe0ff */
[----:B------:R-:W-:Y:S02]  /*dc70*/  IMNMX R11, R11, R8, !PT ;  /* 0x000000080b0b7217 */ /* 0x000fe40007800200 */
[----:B------:R-:W-:Y:S02]  /*dc80*/  IMNMX R13, R13, R6, PT ;  /* 0x000000060d0d7217 */ /* 0x000fe40003800200 */
.L_x_428:
[----:B------:R-:W-:Y:S06]  /*dc90*/  UISETP.GT.AND UP2, UPT, UR20, -0x1, UPT ;  /* 0xffffffff1400788c */ /* 0x000fec000bf44270 */
        /* <DEDUP_REMOVED lines=9> */
[----:B------:R-:W-:Y:S02]  /*dd30*/  ISETP.GT.AND P0, PT, R11, 0x8, P0 ;  /* 0x000000080b00780c */ /* 0x000fe40000704270 */
[----:B------:R-:W-:Y:S02]  /*dd40*/  PLOP3.LUT P6, PT, PT, PT, UP2, 0x80, 0x0 ;  /* 0x000000000000781c */ /* 0x000fe40003fcf028 */
        /* <DEDUP_REMOVED lines=10> */
[----:B------:R-:W-:Y:S01]  /*ddf0*/  PLOP3.LUT P0, PT, PT, PT, UP2, 0x80, 0x0 ;  /* 0x000000000000781c */ /* 0x000fe20003f0f028 */
[----:B------:R-:W1:Y:S01]  /*de00*/  SHFL.IDX PT, R12, R14, 0x1, 0x1c1f ;  /* 0x003c1f000e0c7f89 */ /* 0x000e6200000e0000 */
        /* <DEDUP_REMOVED lines=11> */
[----:B------:R-:W-:Y:S01]  /*dec0*/  ISETP.LT.OR P6, PT, R13, 0x1a, P6 ;  /* 0x0000001a0d00780c */ /* 0x000fe200037c1670 */
[--C-:B-1----:R-:W-:Y:S01]  /*ded0*/  IMAD.IADD R7, R7, 0x1, R12.reuse ;  /* 0x0000000107077824 */ /* 0x102fe200078e020c */
[----:B------:R-:W-:Y:S02]  /*dee0*/  FSEL R160, R160, -INF , !P0 ;  /* 0xff800000a0a07808 */ /* 0x000fe40004000000 */
[----:B------:R-:W-:Y:S02]  /*def0*/  PLOP3.LUT P0, PT, PT, PT, UP2, 0x80, 0x0 ;  /* 0x000000000000781c */ /* 0x000fe40003f0f028 */
[----:B------:R-:W-:Y:S01]  /*df00*/  FSEL R140, R4, -INF , !P6 ;  /* 0xff800000048c7808 */ /* 0x000fe20007000000 */
[----:B------:R-:W-:Y:S01]  /*df10*/  IMAD.IADD R4, R9, 0x1, R12 ;  /* 0x0000000109047824 */ /* 0x000fe200078e020c */
        /* <DEDUP_REMOVED lines=44> */
.L_x_434:
[----:B------:R-:W-:Y:S04]  /*e1e0*/  MOV R9, 0x1 ;  /* 0x0000000100097802 */ /* 0x000fe80000000f00 */
[----:B------:R-:W-:Y:S11]  /*e1f0*/  ISETP.NE.AND P0, PT, R9, c[0x0][0x32c], PT ;  /* 0x0000cb0009007a0c */ /* 0x000ff60003f05270 */
[----:B------:R-:W-:Y:S02]  /*e200*/  @!UPT UIADD3 URZ, URZ, URZ, URZ ;  /* 0x0000003f3f3ff290 */ /* 0x000fe4000fffe03f */
[----:B------:R-:W-:Y:S05]  /*e210*/  @P0 IMAD.HI.U32 R9, R12, c[0x0][0x330], RZ ;  /* 0x0000cc000c090a27 */ /* 0x000fea00078e00ff */
[----:B------:R-:W-:Y:S02]  /*e220*/  @P0 SHF.R.U32.HI R12, RZ, c[0x0][0x334], R9 ;  /* 0x0000cd00ff0c0a19 */ /* 0x000fe40000011609 */
.L_x_435:
[----:B------:R-:W-:Y:S05]  /*e230*/  BSYNC B0 ;  /* 0x0000000000007941 */ /* 0x000fea0003800000 */
.L_x_433:
[----:B------:R-:W-:Y:S04]  /*e240*/  IMAD.MOV.U32 R9, RZ, RZ, c[0x0][0x32c] ;  /* 0x0000cb00ff097624 */ /* 0x000fe800078e00ff */
[----:B------:R-:W-:Y:S04]  /*e250*/  IMAD R9, R12, R9, -UR4 ;  /* 0x800000040c097e24 */ /* 0x000fe8000f8e0209 */
[----:B------:R-:W-:Y:S05]  /*e260*/  IMAD.IADD R12, R9, 0x1, -R212 ;  /* 0x00000001090c7824 */ /* 0x000fea00078e0ad4 */
[----:B------:R-:W-:Y:S02]  /*e270*/  IADD3 R9, R12, c[0x0][0x32c], RZ ;  /* 0x0000cb000c097a10 */ /* 0x000fe40007ffe0ff */
[----:B------:R-:W-:Y:S02]  /*e280*/  IMNMX R7, R7, R12, !PT ;  /* 0x0000000c07077217 */ /* 0x000fe40007800200 */
[----:B------:R-:W-:Y:S02]  /*e290*/  IMNMX R4, R4, R9, PT ;  /* 0x0000000904047217 */ /* 0x000fe40003800200 */
.L_x_432:
[----:B------:R-:W-:Y:S01]  /*e2a0*/  PLOP3.LUT P6, PT, PT, PT, UP2, 0x80, 0x0 ;  /* 0x000000000000781c */ /* 0x000fe20003fcf028 */
[----:B------:R-:W-:Y:S01]  /*e2b0*/  LDSM.16.MT88.4 R20, [R198+0x100] ;  /* 0x00010000c614783b */ /* 0x000fe20000004200 */
[----:B------:R-:W-:Y:S02]  /*e2c0*/  PLOP3.LUT P0, PT, PT, PT, UP2, 0x80, 0x0 ;  /* 0x000000000000781c */ /* 0x000fe40003f0f028 */
[C---:B------:R-:W-:Y:S02]  /*e2d0*/  ISETP.GT.AND P6, PT, R7.reuse, RZ, P6 ;  /* 0x000000ff0700720c */ /* 0x040fe400037c4270 */
[----:B------:R-:W-:Y:S02]  /*e2e0*/  FMNMX.FTZ R17, R10, R3, !PT ;  /* 0x000000030a117209 */ /* 0x000fe40007810000 */
[----:B------:R-:W-:Y:S01]  /*e2f0*/  ISETP.LT.OR P6, PT, R4, 0x1, P6 ;  /* 0x000000010400780c */ /* 0x000fe200037c1670 */
[----:B------:R-:W-:Y:S01]  /*e300*/  LDSM.16.MT88.4 R28, [R197+0x100] ;  /* 0x00010000c51c783b */ /* 0x000fe20000004200 */
[C---:B------:R-:W-:Y:S02]  /*e310*/  ISETP.GT.AND P0, PT, R7.reuse, 0x1, P0 ;  /* 0x000000010700780c */ /* 0x040fe40000704270 */
[----:B------:R-:W-:Y:S02]  /*e320*/  FMNMX.FTZ R17, R138, R17, !PT ;  /* 0x000000118a117209 */ /* 0x000fe40007810000 */
[----:B------:R-:W-:Y:S02]  /*e330*/  FSEL R15, R0, -INF , !P6 ;  /* 0xff800000000f7808 */ /* 0x000fe40007000000 */
[----:B------:R-:W-:Y:S02]  /*e340*/  ISETP.LT.OR P0, PT, R4, 0x2, P0 ;  /* 0x000000020400780c */ /* 0x000fe40000701670 */
[----:B------:R-:W-:Y:S02]  /*e350*/  PLOP3.LUT P6, PT, PT, PT, UP2, 0x80, 0x0 ;  /* 0x000000000000781c */ /* 0x000fe40003fcf028 */
[----:B------:R-:W-:Y:S02]  /*e360*/  FMNMX.FTZ R17, R8, R17, !PT ;  /* 0x0000001108117209 */ /* 0x000fe40007810000 */
[----:B------:R-:W-:Y:S02]  /*e370*/  FSEL R13, R136, -INF , !P0 ;  /* 0xff800000880d7808 */ /* 0x000fe40004000000 */
[C---:B------:R-:W-:Y:S02]  /*e380*/  ISETP.GT.AND P6, PT, R7.reuse, 0x8, P6 ;  /* 0x000000080700780c */ /* 0x040fe400037c4270 */
[----:B------:R-:W-:Y:S02]  /*e390*/  PLOP3.LUT P0, PT, PT, PT, UP2, 0x80, 0x0 ;  /* 0x000000000000781c */ /* 0x000fe40003f0f028 */
[----:B------:R-:W-:Y:S02]  /*e3a0*/  FMNMX.FTZ R17, R6, R17, !PT ;  /* 0x0000001106117209 */ /* 0x000fe40007810000 */
[----:B------:R-:W-:Y:S02]  /*e3b0*/  ISETP.GT.AND P0, PT, R7, 0x9, P0 ;  /* 0x000000090700780c */ /* 0x000fe40000704270 */
[----:B------:R-:W-:Y:S02]  /*e3c0*/  ISETP.LT.OR P6, PT, R4, 0x9, P6 ;  /* 0x000000090400780c */ /* 0x000fe400037c1670 */
        /* <DEDUP_REMOVED lines=9> */
[----:B------:R-:W-:Y:S02]  /*e460*/  ISETP.LT.OR P6, PT, R4, 0x11, P6 ;  /* 0x000000110400780c */ /* 0x000fe400037c1670 */
        /* <DEDUP_REMOVED lines=39> */
[C---:B------:R-:W-:Y:S01]  /*e6e0*/  ISETP.LT.OR P6, PT, R4.reuse, 0x29, P6 ;  /* 0x000000290400780c */ /* 0x040fe200037c1670 */
[----:B------:R-:W1:Y:S01]  /*e6f0*/  SHFL.BFLY PT, R17, R0, 0x2, 0x1f ;  /* 0x0c401f0000117f89 */ /* 0x000e6200000e0000 */
[----:B------:R-:W-:Y:S02]  /*e700*/  ISETP.GT.AND P0, PT, R7, 0x29, P0 ;  /* 0x000000290700780c */ /* 0x000fe40000704270 */
[----:B------:R-:W-:Y:S02]  /*e710*/  FSEL R155, R155, -INF , !P6 ;  /* 0xff8000009b9b7808 */ /* 0x000fe40007000000 */
[----:B------:R-:W-:Y:S02]  /*e720*/  FMNMX.FTZ R12, R141, R12, !PT ;  /* 0x0000000c8d0c7209 */ /* 0x000fe40007810000 */
[C---:B------:R-:W-:Y:S02]  /*e730*/  ISETP.LT.OR P0, PT, R4.reuse, 0x2a, P0 ;  /* 0x0000002a0400780c */ /* 0x040fe40000701670 */
[----:B------:R-:W-:Y:S02]  /*e740*/  PLOP3.LUT P6, PT, PT, PT, UP2, 0x80, 0x0 ;  /* 0x000000000000781c */ /* 0x000fe40003fcf028 */
[----:B------:R-:W-:Y:S02]  /*e750*/  FSEL R153, R153, -INF , !P0 ;  /* 0xff80000099997808 */ /* 0x000fe40004000000 */
[----:B------:R-:W-:Y:S02]  /*e760*/  FMNMX.FTZ R12, R159, R12, !PT ;  /* 0x0000000c9f0c7209 */ /* 0x000fe40007810000 */
[----:B------:R-:W-:Y:S02]  /*e770*/  ISETP.GT.AND P6, PT, R7, 0x30, P6 ;  /* 0x000000300700780c */ /* 0x000fe400037c4270 */
[----:B------:R-:W-:Y:S02]  /*e780*/  PLOP3.LUT P0, PT, PT, PT, UP2, 0x80, 0x0 ;  /* 0x000000000000781c */ /* 0x000fe40003f0f028 */
[----:B------:R-:W-:Y:S02]  /*e790*/  FMNMX.FTZ R12, R157, R12, !PT ;  /* 0x0000000c9d0c7209 */ /* 0x000fe40007810000 */
[C---:B------:R-:W-:Y:S02]  /*e7a0*/  ISETP.LT.OR P6, PT, R4.reuse, 0x31, P6 ;  /* 0x000000310400780c */ /* 0x040fe400037c1670 */
        /* <DEDUP_REMOVED lines=8> */
[----:B------:R-:W-:Y:S01]  /*e830*/  PLOP3.LUT P0, PT, PT, PT, UP2, 0x80, 0x0 ;  /* 0x000000000000781c */ /* 0x000fe20003f0f028 */
[----:B------:R-:W-:Y:S01]  /*e840*/  UISETP.GT.AND UP2, UPT, UR20, UR9, UPT ;  /* 0x000000091400728c */ /* 0x000fe2000bf44270 */
[----:B------:R-:W-:Y:S01]  /*e850*/  FMNMX.FTZ R12, R149, R12, !PT ;  /* 0x0000000c950c7209 */ /* 0x000fe20007810000 */
[----:B------:R-:W-:Y:S01]  /*e860*/  UIADD3 UR20, UR20, -0x1, URZ ;  /* 0xffffffff14147890 */ /* 0x000fe2000fffe03f */
[----:B------:R-:W-:Y:S02]  /*e870*/  ISETP.LT.OR P6, PT, R4, 0x39, P6 ;  /* 0x000000390400780c */ /* 0x000fe400037c1670 */
[----:B------:R-:W-:Y:S02]  /*e880*/  ISETP.GT.AND P0, PT, R7, 0x39, P0 ;  /* 0x000000390700780c */ /* 0x000fe40000704270 */
[----:B------:R-:W-:Y:S02]  /*e890*/  FSEL R145, R145, -INF , !P6 ;  /* 0xff80000091917808 */ /* 0x000fe40007000000 */
[----:B-1----:R-:W-:Y:S02]  /*e8a0*/  FMNMX.FTZ R17, R0, R17, !PT ;  /* 0x0000001100117209 */ /* 0x002fe40007810000 */
[----:B------:R-:W-:Y:S02]  /*e8b0*/  FMNMX.FTZ R0, R147, R12, !PT ;  /* 0x0000000c93007209 */ /* 0x000fe40007810000 */
[----:B------:R-:W-:Y:S01]  /*e8c0*/  ISETP.LT.OR P0, PT, R4, 0x3a, P0 ;  /* 0x0000003a0400780c */ /* 0x000fe20000701670 */
[----:B------:R-:W1:Y:S01]  /*e8d0*/  SHFL.BFLY PT, R12, R17, 0x1, 0x1f ;  /* 0x0c201f00110c7f89 */ /* 0x000e6200000e0000 */
        /* <DEDUP_REMOVED lines=8> */
[----:B--2---:R-:W-:Y:S02]  /*e960*/  FMNMX.FTZ R5, R4, R7, !PT ;  /* 0x0000000704057209 */ /* 0x004fe40007810000 */
[----:B------:R-:W-:Y:S01]  /*e970*/  FSEL R4, R0, RZ, P0 ;  /* 0x000000ff00047208 */ /* 0x000fe20000000000 */
[--C-:B------:R-:W-:Y:S02]  /*e980*/  FFMA.FTZ R168, R10, c[0x0][0x2d0], -R151.reuse ;  /* 0x0000b4000aa87a23 */ /* 0x100fe40000010897 */
[----:B------:R-:W1:Y:S01]  /*e990*/  SHFL.BFLY PT, R132, R5, 0x1, 0x1f ;  /* 0x0c201f0005847f89 */ /* 0x000e6200000e0000 */
[----:B------:R-:W-:Y:S02]  /*e9a0*/  FFMA.FTZ R135, R138, c[0x0][0x2d0], -R151 ;  /* 0x0000b4008a877a23 */ /* 0x000fe40000010897 */
[----:B------:R-:W-:Y:S01]  /*e9b0*/  FADD.FTZ R4, -R4, R3 ;  /* 0x0000000304047221 */ /* 0x000fe20000010100 */
[----:B------:R-:W-:Y:S01]  /*e9c0*/  MUFU.EX2 R168, R168 ;  /* 0x000000a800a87308 */ /* 0x000fe20000000800 */
[--C-:B------:R-:W-:Y:S02]  /*e9d0*/  FFMA.FTZ R134, R8, c[0x0][0x2d0], -R151.reuse ;  /* 0x0000b40008867a23 */ /* 0x100fe40000010897 */
        /* <DEDUP_REMOVED lines=10> */
[----:B-1----:R-:W-:Y:S01]  /*ea80*/  FMNMX.FTZ R132, R132, R5, !PT ;  /* 0x0000000584847209 */ /* 0x002fe20007810000 */
[----:B------:R-:W-:Y:S01]  /*ea90*/  MUFU.EX2 R134, R134 ;  /* 0x0000008600867308 */ /* 0x000fe20000000800 */
[--C-:B------:R-:W-:Y:S02]  /*eaa0*/  FFMA.FTZ R221, R156, c[0x0][0x2d0], -R151.reuse ;  /* 0x0000b4009cdd7a23 */ /* 0x100fe40000010897 */
[C---:B------:R-:W-:Y:S01]  /*eab0*/  FSETP.NEU.FTZ.AND P0, PT, R132.reuse, -INF , PT ;  /* 0xff8000008400780b */ /* 0x040fe20003f1d000 */
[----:B------:R-:W-:Y:S02]  /*eac0*/  FMUL.FTZ R144, R132, c[0x0][0x2d0] ;  /* 0x0000b40084907a20 */ /* 0x000fe40000410000 */
[--C-:B------:R-:W-:Y:S01]  /*ead0*/  FFMA.FTZ R224, R154, c[0x0][0x2d0], -R151.reuse ;  /* 0x0000b4009ae07a23 */ /* 0x100fe20000010897 */
[----:B------:R-:W-:Y:S01]  /*eae0*/  FSEL R5, R132, RZ, P0 ;  /* 0x000000ff84057208 */ /* 0x000fe20000000000 */
[--C-:B------:R-:W-:Y:S01]  /*eaf0*/  FFMA.FTZ R227, R152, c[0x0][0x2d0], -R151.reuse ;  /* 0x0000b40098e37a23 */ /* 0x100fe20000010897 */
[----:B------:R-:W-:Y:S01]  /*eb00*/  FSEL R144, R144, RZ, P0 ;  /* 0x000000ff90907208 */ /* 0x000fe20000000000 */
[----:B------:R-:W1:Y:S01]  /*eb10*/  MUFU.EX2 R169, R169 ;  /* 0x000000a900a97308 */ /* 0x000e620000000800 */
[--C-:B------:R-:W-:Y:S01]  /*eb20*/  FFMA.FTZ R230, R150, c[0x0][0x2d0], -R151.reuse ;  /* 0x0000b40096e67a23 */ /* 0x100fe20000010897 */
[----:B------:R-:W-:Y:S01]  /*eb30*/  PLOP3.LUT P0, PT, PT, PT, UP2, 0x80, 0x0 ;  /* 0x000000000000781c */ /* 0x000fe20003f0f028 */
[----:B------:R-:W-:Y:S01]  /*eb40*/  FADD.FTZ R5, -R5, R2 ;  /* 0x0000000205057221 */ /* 0x000fe20000010100 */
[----:B--2---:R-:W-:Y:S01]  /*eb50*/  F2FP.PACK_AB R136, R135, R168 ;  /* 0x000000a88788723e */ /* 0x004fe200000000ff */
[--C-:B------:R-:W-:Y:S02]  /*eb60*/  FFMA.FTZ R173, R15, c[0x0][0x2d0], -R144.reuse ;  /* 0x0000b4000fad7a23 */ /* 0x100fe40000010890 */
[--C-:B------:R-:W-:Y:S02]  /*eb70*/  FFMA.FTZ R172, R13, c[0x0][0x2d0], -R144.reuse ;  /* 0x0000b4000dac7a23 */ /* 0x100fe40000010890 */
[----:B------:R-:W2:Y:S01]  /*eb80*/  LDSM.16.MT88.4 R12, [R203+0x100] ;  /* 0x00010000cb0c783b */ /* 0x000ea20000004200 */
[--C-:B------:R-:W-:Y:S01]  /*eb90*/  FFMA.FTZ R171, R11, c[0x0][0x2d0], -R144.reuse ;  /* 0x0000b4000bab7a23 */ /* 0x100fe20000010890 */
[----:B------:R-:W3:Y:S01]  /*eba0*/  MUFU.EX2 R3, R3 ;  /* 0x0000000300037308 */ /* 0x000ee20000000800 */
[--C-:B------:R-:W-:Y:S02]  /*ebb0*/  FFMA.FTZ R170, R9, c[0x0][0x2d0], -R144.reuse ;  /* 0x0000b40009aa7a23 */ /* 0x100fe40000010890 */
[----:B------:R-:W-:Y:S02]  /*ebc0*/  FMUL.FTZ R2, R5, c[0x0][0x2d0] ;  /* 0x0000b40005027a20 */ /* 0x000fe40000410000 */
[--C-:B------:R-:W-:Y:S02]  /*ebd0*/  FFMA.FTZ R178, R163, c[0x0][0x2d0], -R144.reuse ;  /* 0x0000b400a3b27a23 */ /* 0x100fe40000010890 */
[--C-:B------:R-:W-:Y:S02]  /*ebe0*/  FFMA.FTZ R179, R161, c[0x0][0x2d0], -R144.reuse ;  /* 0x0000b400a1b37a23 */ /* 0x100fe40000010890 */
[----:B------:R-:W-:Y:S01]  /*ebf0*/  LDSM.16.MT88.4 R160, [R196+0x3900] ;  /* 0x00390000c4a0783b */ /* 0x000fe20000004200 */
[----:B------:R-:W-:Y:S01]  /*ec00*/  MUFU.EX2 R173, R173 ;  /* 0x000000ad00ad7308 */ /* 0x000fe20000000800 */
[--C-:B------:R-:W-:Y:S01]  /*ec10*/  FFMA.FTZ R181, R143, c[0x0][0x2d0], -R144.reuse ;  /* 0x0000b4008fb57a23 */ /* 0x100fe20000010890 */
[----:B-1----:R-:W-:Y:S01]  /*ec20*/  F2FP.PACK_AB R138, R169, R134 ;  /* 0x00000086a98a723e */ /* 0x002fe200000000ff */
[--C-:B------:R-:W-:Y:S02]  /*ec30*/  FFMA.FTZ R182, R141, c[0x0][0x2d0], -R144.reuse ;  /* 0x0000b4008db67a23 */ /* 0x100fe40000010890 */
[--C-:B------:R-:W-:Y:S02]  /*ec40*/  FFMA.FTZ R223, R159, c[0x0][0x2d0], -R144.reuse ;  /* 0x0000b4009fdf7a23 */ /* 0x100fe40000010890 */
[----:B------:R-:W-:Y:S01]  /*ec50*/  LDSM.16.MT88.4 R140, [R197+0x2900] ;  /* 0x00290000c58c783b */ /* 0x000fe20000004200 */
[--C-:B------:R-:W-:Y:S02]  /*ec60*/  FFMA.FTZ R226, R157, c[0x0][0x2d0], -R144.reuse ;  /* 0x0000b4009de27a23 */ /* 0x100fe40000010890 */
[----:B------:R-:W1:Y:S01]  /*ec70*/  MUFU.EX2 R172, R172 ;  /* 0x000000ac00ac7308 */ /* 0x000e620000000800 */
[--C-:B------:R-:W-:Y:S02]  /*ec80*/  FFMA.FTZ R225, R155, c[0x0][0x2d0], -R144.reuse ;  /* 0x0000b4009be17a23 */ /* 0x100fe40000010890 */
[--C-:B------:R-:W-:Y:S02]  /*ec90*/  FFMA.FTZ R228, R153, c[0x0][0x2d0], -R144.reuse ;  /* 0x0000b40099e47a23 */ /* 0x100fe40000010890 */
[C---:B---3--:R-:W-:Y:S01]  /*eca0*/  FMUL.FTZ R4, R3.reuse, R128 ;  /* 0x0000008003047220 */ /* 0x048fe20000410000 */
        /* <DEDUP_REMOVED lines=15> */
[--C-:B------:R-:W-:Y:S02]  /*eda0*/  FFMA.FTZ R231, R149, c[0x0][0x2d0], -R144.reuse ;  /* 0x0000b40095e77a23 */ /* 0x100fe40000010890 */
[--C-:B------:R-:W-:Y:S01]  /*edb0*/  FFMA.FTZ R234, R147, c[0x0][0x2d0], -R144.reuse ;  /* 0x0000b40093ea7a23 */ /* 0x100fe20000010890 */
[----:B------:R-:W1:Y:S01]  /*edc0*/  MUFU.EX2 R2, R2 ;  /* 0x0000000200027308 */ /* 0x000e620000000800 */
[--C-:B------:R-:W-:Y:S02]  /*edd0*/  FFMA.FTZ R233, R145, c[0x0][0x2d0], -R144.reuse ;  /* 0x0000b40091e97a23 */ /* 0x100fe40000010890 */
[----:B------:R-:W-:Y:S02]  /*ede0*/  FFMA.FTZ R151, R146, c[0x0][0x2d0], -R151 ;  /* 0x0000b40092977a23 */ /* 0x000fe40000010897 */
[----:B------:R-:W-:Y:S02]  /*edf0*/  FFMA.FTZ R144, R133, c[0x0][0x2d0], -R144 ;  /* 0x0000b40085907a23 */ /* 0x000fe40000010890 */
[C---:B------:R-:W-:Y:S02]  /*ee00*/  FMUL.FTZ R36, R3.reuse, R36 ;  /* 0x0000002403247220 */ /* 0x040fe40000410000 */
        /* <DEDUP_REMOVED lines=123> */
[----:B------:R-:W3:Y:S01]  /*f5c0*/  MUFU.EX2 R230, R230 ;  /* 0x000000e600e67308 */ /* 0x000ee20000000800 */
[C---:B-1----:R-:W-:Y:S04]  /*f5d0*/  HMMA.16816.F32 R76, R136.reuse, R100, R76 ;  /* 0x00000064884c723c */ /* 0x042fe8000000184c */
[C---:B------:R-:W-:Y:S02]  /*f5e0*/  FMUL.FTZ R84, R3.reuse, R84 ;  /* 0x0000005403547220 */ /* 0x040fe40000410000 */
[----:B------:R-:W-:Y:S01]  /*f5f0*/  FMUL.FTZ R85, R3, R85 ;  /* 0x0000005503557220 */ /* 0x000fe20000410000 */
[----:B------:R-:W-:Y:S01]  /*f600*/  F2FP.PACK_AB R100, R175, R174 ;  /* 0x000000aeaf64723e */ /* 0x000fe200000000ff */
[C---:B------:R-:W-:Y:S01]  /*f610*/  HMMA.16816.F32 R80, R136.reuse, R102, R80 ;  /* 0x000000668850723c */ /* 0x040fe20000001850 */
[----:B------:R-:W-:Y:S03]  /*f620*/  MUFU.EX2 R229, R229 ;  /* 0x000000e500e57308 */ /* 0x000fe60000000800 */
[C---:B------:R-:W-:Y:S01]  /*f630*/  FMUL.FTZ R86, R2.reuse, R86 ;  /* 0x0000005602567220 */ /* 0x040fe20000410000 */
[----:B----4-:R-:W-:Y:S01]  /*f640*/  F2FP.PACK_AB R101, R179, R178 ;  /* 0x000000b2b365723e */ /* 0x010fe200000000ff */
[----:B------:R-:W-:Y:S01]  /*f650*/  FMUL.FTZ R87, R2, R87 ;  /* 0x0000005702577220 */ /* 0x000fe20000410000 */
[----:B------:R-:W-:Y:S01]  /*f660*/  F2FP.PACK_AB R102, R177, R176 ;  /* 0x000000b0b166723e */ /* 0x000fe200000000ff */
[C---:B------:R-:W-:Y:S01]  /*f670*/  FMUL.FTZ R88, R3.reuse, R88 ;  /* 0x0000005803587220 */ /* 0x040fe20000410000 */
[----:B-----5:R-:W-:Y:S02]  /*f680*/  F2FP.PACK_AB R103, R182, R181 ;  /* 0x000000b5b667723e */ /* 0x020fe400000000ff */
[----:B------:R-:W-:Y:S01]  /*f690*/  MUFU.EX2 R231, R231 ;  /* 0x000000e700e77308 */ /* 0x000fe20000000800 */
[C---:B------:R-:W-:Y:S01]  /*f6a0*/  FMUL.FTZ R89, R3.reuse, R89 ;  /* 0x0000005903597220 */ /* 0x040fe20000410000 */
[C---:B--2---:R-:W-:Y:S03]  /*f6b0*/  HMMA.16816.F32 R84, R136.reuse, R108, R84 ;  /* 0x0000006c8854723c */ /* 0x044fe60000001854 */
[C---:B------:R-:W-:Y:S02]  /*f6c0*/  FMUL.FTZ R90, R2.reuse, R90 ;  /* 0x0000005a025a7220 */ /* 0x040fe40000410000 */
        /* <DEDUP_REMOVED lines=153> */
.L_x_426:
[----:B------:R-:W1:Y:S01]  /*10060*/  SHFL.BFLY PT, R3, R214, 0x2, 0x1f ;  /* 0x0c401f00d6037f89 */ /* 0x000e6200000e0000 */
[----:B------:R-:W-:-:S02]  /*10070*/  MOV R7, RZ ;  /* 0x000000ff00077202 */ /* 0x000fc40000000f00 */
[----:B------:R-:W-:Y:S01]  /*10080*/  MOV R4, RZ ;  /* 0x000000ff00047202 */ /* 0x000fe20000000f00 */
[----:B------:R-:W2:Y:S01]  /*10090*/  SHFL.BFLY PT, R2, R215, 0x2, 0x1f ;  /* 0x0c401f00d7027f89 */ /* 0x000ea200000e0000 */
[----:B------:R-:W-:Y:S01]  /*100a0*/  PLOP3.LUT P2, PT, PT, PT, PT, 0x8, 0x0 ;  /* 0x000000000000781c */ /* 0x000fe20003f4e170 */
[----:B-1----:R-:W-:Y:S02]  /*100b0*/  FADD.FTZ R3, R3, R214 ;  /* 0x000000d603037221 */ /* 0x002fe40000010000 */
[----:B--2---:R-:W-:-:S03]  /*100c0*/  FADD.FTZ R2, R2, R215 ;  /* 0x000000d702027221 */ /* 0x004fc60000010000 */
[----:B------:R-:W1:Y:S04]  /*100d0*/  SHFL.BFLY PT, R6, R3, 0x1, 0x1f ;  /* 0x0c201f0003067f89 */ /* 0x000e6800000e0000 */
[----:B------:R-:W2:Y:S01]  /*100e0*/  SHFL.BFLY PT, R5, R2, 0x1, 0x1f ;  /* 0x0c201f0002057f89 */ /* 0x000ea200000e0000 */
[----:B-1----:R-:W-:Y:S02]  /*100f0*/  FADD.FTZ R6, R3, R6 ;  /* 0x0000000603067221 */ /* 0x002fe40000010000 */
[----:B--2---:R-:W-:-:S03]  /*10100*/  FADD.FTZ R5, R5, R2 ;  /* 0x0000000205057221 */ /* 0x004fc60000010000 */
[----:B------:R-:W-:Y:S02]  /*10110*/  FSETP.NE.FTZ.AND P1, PT, R6, RZ, PT ;  /* 0x000000ff0600720b */ /* 0x000fe40003f35000 */
[----:B------:R-:W-:-:S11]  /*10120*/  FSETP.NE.FTZ.AND P0, PT, R5, RZ, PT ;  /* 0x000000ff0500720b */ /* 0x000fd60003f15000 */
[----:B------:R-:W1:Y:S01]  /*10130*/  @P1 MUFU.RCP R7, R6 ;  /* 0x0000000600071308 */ /* 0x000e620000001000 */
[----:B------:R-:W-:Y:S02]  /*10140*/  @P1 MOV R10, 0x3f317218 ;  /* 0x3f317218000a1802 */ /* 0x000fe40000000f00 */
[----:B------:R-:W-:-:S05]  /*10150*/  @P0 MOV R11, 0x3f317218 ;  /* 0x3f317218000b0802 */ /* 0x000fca0000000f00 */
[----:B------:R-:W2:Y:S01]  /*10160*/  @P1 MUFU.LG2 R6, R6 ;  /* 0x0000000600061308 */ /* 0x000ea20000000c00 */
[----:B------:R-:W-:-:S07]  /*10170*/  @P0 FMUL.FTZ R11, R11, c[0x0][0x2d0] ;  /* 0x0000b4000b0b0a20 */ /* 0x000fce0000410000 */
[----:B------:R-:W3:Y:S01]  /*10180*/  @P0 MUFU.LG2 R8, R5 ;  /* 0x0000000500080308 */ /* 0x000ee20000000c00 */
[C---:B-1----:R-:W-:Y:S02]  /*10190*/  FMUL.FTZ R128, R7.reuse, R128 ;  /* 0x0000008007807220 */ /* 0x042fe40000410000 */
[C---:B------:R-:W-:Y:S02]  /*101a0*/  FMUL.FTZ R129, R7.reuse, R129 ;  /* 0x0000008107817220 */ /* 0x040fe40000410000 */
[C---:B------:R-:W-:Y:S02]  /*101b0*/  FMUL.FTZ R124, R7.reuse, R124 ;  /* 0x0000007c077c7220 */ /* 0x040fe40000410000 */
[----:B------:R-:W-:Y:S01]  /*101c0*/  FMUL.FTZ R125, R7, R125 ;  /* 0x0000007d077d7220 */ /* 0x000fe20000410000 */
[----:B------:R1:W4:Y:S01]  /*101d0*/  @P0 MUFU.RCP R4, R5 ;  /* 0x0000000500040308 */ /* 0x0003220000001000 */
[----:B--2---:R-:W-:Y:S02]  /*101e0*/  @P1 FMUL.FTZ R9, R6, 0.69314718246459960938 ;  /* 0x3f31721806091820 */ /* 0x004fe40000410000 */
[----:B------:R-:W-:-:S02]  /*101f0*/  @P1 FMUL.FTZ R6, R10, c[0x0][0x2d0] ;  /* 0x0000b4000a061a20 */ /* 0x000fc40000410000 */
[C---:B------:R-:W-:Y:S02]  /*10200*/  FMUL.FTZ R120, R7.reuse, R120 ;  /* 0x0000007807787220 */ /* 0x040fe40000410000 */
[C---:B------:R-:W-:Y:S02]  /*10210*/  FMUL.FTZ R121, R7.reuse, R121 ;  /* 0x0000007907797220 */ /* 0x040fe40000410000 */
[----:B---3--:R-:W-:Y:S02]  /*10220*/  @P0 FMUL.FTZ R8, R8, 0.69314718246459960938 ;  /* 0x3f31721808080820 */ /* 0x008fe40000410000 */
[C---:B------:R-:W-:Y:S02]  /*10230*/  FMUL.FTZ R116, R7.reuse, R116 ;  /* 0x0000007407747220 */ /* 0x040fe40000410000 */
[C---:B------:R-:W-:Y:S02]  /*10240*/  FMUL.FTZ R117, R7.reuse, R117 ;  /* 0x0000007507757220 */ /* 0x040fe40000410000 */
[C---:B------:R-:W-:Y:S01]  /*10250*/  FMUL.FTZ R112, R7.reuse, R112 ;  /* 0x0000007007707220 */ /* 0x040fe20000410000 */
[----:B-1----:R-:W-:Y:S01]  /*10260*/  MOV R5, 0xff800000 ;  /* 0xff80000000057802 */ /* 0x002fe20000000f00 */
        /* <DEDUP_REMOVED lines=90> */
.L_x_388:
[----:B------:R-:W-:Y:S05]  /*10810*/  @P2 BRA `(.L_x_437) ;  /* 0x0000197000002947 */ /* 0x000fea0003800000 */
[----:B------:R-:W1:Y:S01]  /*10820*/  S2R R9, SR_CTAID.Y ;  /* 0x0000000000097919 */ /* 0x000e620000002600 */
[----:B------:R-:W-:Y:S01]  /*10830*/  IMAD R8, RZ, RZ, -UR13 ;  /* 0x8000000dff087e24 */ /* 0x000fe2000f8e02ff */
[----:B------:R-:W-:Y:S01]  /*10840*/  USHF.R.S32.HI UR6, URZ, 0x1f, UR13 ;  /* 0x0000001f3f067899 */ /* 0x000fe2000801140d */
[----:B------:R-:W-:Y:S01]  /*10850*/  BSSY B0, `(.L_x_438) ;  /* 0x0000101000007945 */ /* 0x000fe20003800000 */
[----:B------:R-:W3:Y:S01]  /*10860*/  S2R R4, SR_TID.X ;  /* 0x0000000000047919 */ /* 0x000ee20000002100 */
[----:B------:R-:W-:-:S02]  /*10870*/  ULDC.64 UR4, c[0x0][0x4d0] ;  /* 0x0001340000047ab9 */ /* 0x000fc40000000a00 */
[----:B------:R-:W-:Y:S01]  /*10880*/  UIMAD UR7, UR6, UR4, URZ ;  /* 0x00000004060772a4 */ /* 0x000fe2000f8e023f */
[----:B------:R-:W4:Y:S01]  /*10890*/  S2R R11, SR_CTAID.Z ;  /* 0x00000000000b7919 */ /* 0x000f220000002700 */
[----:B------:R-:W-:Y:S02]  /*108a0*/  UIMAD.WIDE.U32 UR8, UR13, UR4, URZ ;  /* 0x000000040d0872a5 */ /* 0x000fe4000f8e003f */
[----:B------:R-:W-:Y:S01]  /*108b0*/  UIMAD UR7, UR13, UR5, UR7 ;  /* 0x000000050d0772a4 */ /* 0x000fe2000f8e0207 */
[----:B------:R-:W5:Y:S02]  /*108c0*/  S2R R12, SR_CTAID.X ;  /* 0x00000000000c7919 */ /* 0x000f640000002500 */
[----:B------:R-:W-:Y:S01]  /*108d0*/  ULDC.64 UR4, c[0x0][0x438] ;  /* 0x00010e0000047ab9 */ /* 0x000fe20000000a00 */
[----:B------:R-:W-:Y:S01]  /*108e0*/  MOV R19, UR9 ;  /* 0x0000000900137c02 */ /* 0x000fe20008000f00 */
[----:B------:R-:W-:Y:S01]  /*108f0*/  UIMAD.WIDE.U32 UR10, UR13, UR4, URZ ;  /* 0x000000040d0a72a5 */ /* 0x000fe2000f8e003f */
[----:B------:R-:W-:Y:S01]  /*10900*/  IMAD.U32 R18, RZ, RZ, UR8 ;  /* 0x00000008ff127e24 */ /* 0x000fe2000f8e00ff */
[----:B------:R-:W-:-:S02]  /*10910*/  UIMAD UR4, UR6, UR4, URZ ;  /* 0x00000004060472a4 */ /* 0x000fc4000f8e023f */
[----:B------:R-:W-:Y:S02]  /*10920*/  UIADD3 UR7, UR9, UR7, URZ ;  /* 0x0000000709077290 */ /* 0x000fe4000fffe03f */
[----:B------:R-:W-:Y:S01]  /*10930*/  UIMAD UR4, UR13, UR5, UR4 ;  /* 0x000000050d0472a4 */ /* 0x000fe2000f8e0204 */
[----:B------:R-:W-:Y:S01]  /*10940*/  MOV R16, UR10 ;  /* 0x0000000a00107c02 */ /* 0x000fe20008000f00 */
[----:B-1----:R-:W-:Y:S02]  /*10950*/  IMAD R8, R8, c[0x0][0x550], R9 ;  /* 0x0001540008087a24 */ /* 0x002fe400078e0209 */
[----:B------:R-:W-:Y:S01]  /*10960*/  UIADD3 UR4, UR11, UR4, URZ ;  /* 0x000000040b047290 */ /* 0x000fe2000fffe03f */
[----:B------:R-:W-:Y:S01]  /*10970*/  IMAD.U32 R17, RZ, RZ, UR11 ;  /* 0x0000000bff117e24 */ /* 0x000fe2000f8e00ff */
[----:B---3--:R-:W-:Y:S01]  /*10980*/  SHF.R.S32.HI R9, RZ, 0x1f, R4 ;  /* 0x0000001fff097819 */ /* 0x008fe20000011404 */
[----:B------:R-:W-:-:S03]  /*10990*/  IMAD.U32 R19, RZ, RZ, UR7 ;  /* 0x00000007ff137e24 */ /* 0x000fc6000f8e00ff */
[CC--:B------:R-:W-:Y:S01]  /*109a0*/  LEA.HI R0, R9.reuse, R4.reuse, RZ, 0x5 ;  /* 0x0000000409007211 */ /* 0x0c0fe200078f28ff */
[----:B------:R-:W-:Y:S01]  /*109b0*/  IMAD.U32 R17, RZ, RZ, UR4 ;  /* 0x00000004ff117e24 */ /* 0x000fe2000f8e00ff */
[-C--:B------:R-:W-:Y:S01]  /*109c0*/  LEA.HI R9, R9, R4.reuse, RZ, 0x2 ;  /* 0x0000000409097211 */ /* 0x080fe200078f10ff */
[C---:B----4-:R-:W-:Y:S01]  /*109d0*/  IMAD.WIDE.U32 R18, R11.reuse, c[0x0][0x4d8], R18 ;  /* 0x000136000b127a25 */ /* 0x050fe200078e0012 */
[----:B------:R-:W-:Y:S02]  /*109e0*/  LOP3.LUT R13, R0, 0xffffffe0, RZ, 0xc0, !PT ;  /* 0xffffffe0000d7812 */ /* 0x000fe400078ec0ff */
[----:B------:R-:W-:Y:S01]  /*109f0*/  SHF.R.S32.HI R15, RZ, 0x5, R0 ;  /* 0x00000005ff0f7819 */ /* 0x000fe20000011400 */
[----:B------:R-:W-:Y:S01]  /*10a00*/  IMAD.WIDE.U32 R16, R11, c[0x0][0x440], R16 ;  /* 0x000110000b107a25 */ /* 0x000fe200078e0010 */
[----:B------:R-:W-:Y:S02]  /*10a10*/  SHF.R.S32.HI R0, RZ, 0x1f, R0 ;  /* 0x0000001fff007819 */ /* 0x000fe40000011400 */
[----:B------:R-:W-:Y:S01]  /*10a20*/  LOP3.LUT R9, R9, 0xfffffffc, RZ, 0xc0, !PT ;  /* 0xfffffffc09097812 */ /* 0x000fe200078ec0ff */
[----:B------:R-:W-:Y:S01]  /*10a30*/  IMAD.IADD R6, R4, 0x1, -R13 ;  /* 0x0000000104067824 */ /* 0x000fe200078e0a0d */
[----:B------:R-:W-:Y:S01]  /*10a40*/  LEA.HI R0, R0, R15, RZ, 0x3 ;  /* 0x0000000f00007211 */ /* 0x000fe200078f18ff */
[----:B------:R-:W-:Y:S01]  /*10a50*/  IMAD.MOV.U32 R20, RZ, RZ, R18 ;  /* 0x000000ffff147224 */ /* 0x000fe200078e0012 */
[----:B------:R-:W-:-:S02]  /*10a60*/  IADD3 R9, -R9, R4, RZ ;  /* 0x0000000409097210 */ /* 0x000fc40007ffe1ff */
[----:B------:R-:W-:Y:S02]  /*10a70*/  LOP3.LUT R0, R0, 0xffffff8, RZ, 0xc0, !PT ;  /* 0x0ffffff800007812 */ /* 0x000fe400078ec0ff */
[----:B------:R-:W-:Y:S02]  /*10a80*/  SHF.R.S32.HI R13, RZ, 0x1f, R6 ;  /* 0x0000001fff0d7819 */ /* 0x000fe40000011406 */
[----:B------:R-:W-:Y:S01]  /*10a90*/  SHF.R.S32.HI R10, RZ, 0x1f, R11 ;  /* 0x0000001fff0a7819 */ /* 0x000fe2000001140b */
[----:B------:R-:W-:Y:S01]  /*10aa0*/  IMAD.IADD R15, R15, 0x1, -R0 ;  /* 0x000000010f0f7824 */ /* 0x000fe200078e0a00 */
[----:B------:R-:W-:Y:S02]  /*10ab0*/  LEA.HI R0, R9, R9, RZ, 0x1 ;  /* 0x0000000909007211 */ /* 0x000fe400078f08ff */
[----:B------:R-:W-:Y:S01]  /*10ac0*/  LEA.HI R4, R13, R6, RZ, 0x2 ;  /* 0x000000060d047211 */ /* 0x000fe200078f10ff */
[----:B------:R-:W-:Y:S01]  /*10ad0*/  IMAD.MOV.U32 R13, RZ, RZ, c[0x0][0x4e8] ;  /* 0x00013a00ff0d7624 */ /* 0x000fe200078e00ff */
[----:B------:R-:W-:-:S02]  /*10ae0*/  LOP3.LUT R0, R0, 0x1ffffffe, RZ, 0xc0, !PT ;  /* 0x1ffffffe00007812 */ /* 0x000fc400078ec0ff */
[----:B------:R-:W-:Y:S02]  /*10af0*/  SHF.R.S32.HI R14, RZ, 0x2, R4 ;  /* 0x00000002ff0e7819 */ /* 0x000fe40000011404 */
[----:B------:R-:W-:Y:S01]  /*10b00*/  IADD3 R0, R9, -R0, RZ ;  /* 0x8000000009007210 */ /* 0x000fe20007ffe0ff */
[----:B------:R-:W-:Y:S01]  /*10b10*/  BAR.SYNC.DEFER_BLOCKING 0x1, 0x100 ;  /* 0x0044000000007b1d */ /* 0x000fe20000010000 */
[----:B------:R-:W-:Y:S01]  /*10b20*/  ISETP.NE.AND P1, PT, R13, 0x1, PT ;  /* 0x000000010d00780c */ /* 0x000fe20003f25270 */
[----:B------:R-:W-:Y:S01]  /*10b30*/  IMAD R15, R15, 0x10, R14 ;  /* 0x000000100f0f7824 */ /* 0x000fe200078e020e */
[----:B------:R-:W-:Y:S01]  /*10b40*/  MOV R22, R16 ;  /* 0x0000001000167202 */ /* 0x000fe20000000f00 */
[----:B------:R-:W-:Y:S02]  /*10b50*/  IMAD R14, R10, c[0x0][0x4d8], RZ ;  /* 0x000136000a0e7a24 */ /* 0x000fe400078e02ff */
[----:B------:R-:W-:Y:S01]  /*10b60*/  IMAD R9, R0, 0x8, R15 ;  /* 0x0000000800097824 */ /* 0x000fe200078e020f */
[----:B------:R-:W-:Y:S01]  /*10b70*/  SHF.R.S32.HI R0, RZ, 0x1f, R8 ;  /* 0x0000001fff007819 */ /* 0x000fe20000011408 */
[----:B------:R-:W-:-:S02]  /*10b80*/  IMAD R10, R10, c[0x0][0x440], RZ ;  /* 0x000110000a0a7a24 */ /* 0x000fc400078e02ff */
[C---:B------:R-:W-:Y:S01]  /*10b90*/  IMAD R14, R11.reuse, c[0x0][0x4dc], R14 ;  /* 0x000137000b0e7a24 */ /* 0x040fe200078e020e */
[C---:B-----5:R-:W-:Y:S01]  /*10ba0*/  LEA R9, R12.reuse, R9, 0x7 ;  /* 0x000000090c097211 */ /* 0x060fe200078e38ff */
[----:B------:R-:W-:Y:S01]  /*10bb0*/  IMAD R10, R11, c[0x0][0x444], R10 ;  /* 0x000111000b0a7a24 */ /* 0x000fe200078e020a */
[----:B------:R-:W-:Y:S01]  /*10bc0*/  LEA R12, R12, R15, 0x7 ;  /* 0x0000000f0c0c7211 */ /* 0x000fe200078e38ff */
[----:B------:R-:W-:Y:S01]  /*10bd0*/  IMAD.IADD R21, R19, 0x1, R14 ;  /* 0x0000000113157824 */ /* 0x000fe200078e020e */
[----:B------:R-:W-:Y:S01]  /*10be0*/  MOV R11, R9 ;  /* 0x00000009000b7202 */ /* 0x000fe20000000f00 */
[----:B------:R-:W-:Y:S02]  /*10bf0*/  IMAD.IADD R23, R17, 0x1, R10 ;  /* 0x0000000111177824 */ /* 0x000fe400078e020a */
[----:B------:R-:W-:-:S04]  /*10c00*/  @P1 IMAD.HI.U32 R10, R9, c[0x0][0x4ec], RZ ;  /* 0x00013b00090a1a27 */ /* 0x000fc800078e00ff */
        /* <DEDUP_REMOVED lines=11> */
[----:B------:R-:W-:-:S03]  /*10cc0*/  IADD3 R16, P0, R11, R20, RZ ;  /* 0x000000140b107210 */ /* 0x000fc60007f1e0ff */
[----:B------:R-:W-:Y:S01]  /*10cd0*/  IMAD R0, R0, c[0x0][0x4e8], R9 ;  /* 0x00013a0000007a24 */ /* 0x000fe200078e0209 */
[----:B------:R-:W-:Y:S01]  /*10ce0*/  @P1 SHF.R.U32.HI R10, RZ, c[0x0][0x4f0], R8 ;  /* 0x00013c00ff0a1a19 */ /* 0x000fe20000011608 */
[----:B------:R-:W-:Y:S01]  /*10cf0*/  IMAD.IADD R23, R23, 0x1, R19 ;  /* 0x0000000117177824 */ /* 0x000fe200078e0213 */
[----:B------:R-:W-:Y:S01]  /*10d00*/  IADD3.X R17, R14, R21, R17, P0, !PT ;  /* 0x000000150e117210 */ /* 0x000fe200007fe411 */
[----:B------:R-:W-:Y:S01]  /*10d10*/  IMAD R13, R13, c[0x0][0x388], RZ ;  /* 0x0000e2000d0d7a24 */ /* 0x000fe200078e02ff */
[----:B------:R-:W-:Y:S01]  /*10d20*/  SHF.R.S32.HI R8, RZ, 0x1f, R0 ;  /* 0x0000001fff087819 */ /* 0x000fe20000011400 */
[C---:B------:R-:W-:Y:S01]  /*10d30*/  IMAD.WIDE.U32 R22, R10.reuse, c[0x0][0x430], R22 ;  /* 0x00010c000a167a25 */ /* 0x040fe200078e0016 */
[----:B------:R-:W-:Y:S02]  /*10d40*/  IADD3 R14, -R10, RZ, RZ ;  /* 0x000000ff0a0e7210 */ /* 0x000fe40007ffe1ff */
        /* <DEDUP_REMOVED lines=10> */
[----:B------:R-:W-:Y:S01]  /*10df0*/  SHFL.IDX PT, R18, R0, 0x1, 0x1c1f ;  /* 0x003c1f0000127f89 */ /* 0x000fe200000e0000 */
[----:B------:R-:W-:Y:S02]  /*10e00*/  SHF.R.S32.HI R8, RZ, 0x1f, R14 ;  /* 0x0000001fff087819 */ /* 0x000fe4000001140e */
[----:B------:R-:W-:Y:S01]  /*10e10*/  LEA.HI.X R11, R16, c[0x0][0x4ac], R11, 0x2, P0 ;  /* 0x00012b00100b7a11 */ /* 0x000fe200000f140b */
[----:B------:R-:W-:Y:S01]  /*10e20*/  IMAD R9, R10, c[0x0][0x434], R9 ;  /* 0x00010d000a097a24 */ /* 0x000fe200078e0209 */
[----:B------:R-:W-:Y:S03]  /*10e30*/  SHFL.IDX PT, R16, R0, RZ, 0x1c1f ;  /* 0x001c1fff00107589 */ /* 0x000fe600000e0000 */
[----:B------:R-:W-:Y:S01]  /*10e40*/  IMAD.IADD R23, R23, 0x1, R9 ;  /* 0x0000000117177824 */ /* 0x000fe200078e0209 */
[----:B------:R-:W1:Y:S01]  /*10e50*/  SHFL.IDX PT, R17, R11, RZ, 0x1c1f ;  /* 0x001c1fff0b117589 */ /* 0x000e6200000e0000 */
[----:B------:R-:W-:Y:S01]  /*10e60*/  IMAD R9, R8, c[0x0][0x428], RZ ;  /* 0x00010a0008097a24 */ /* 0x000fe200078e02ff */
[----:B------:R-:W-:-:S02]  /*10e70*/  IADD3 R8, R12, 0x8, RZ ;  /* 0x000000080c087810 */ /* 0x000fc40007ffe0ff */
[----:B------:R3:W4:Y:S01]  /*10e80*/  SHFL.IDX PT, R19, R11, 0x1, 0x1c1f ;  /* 0x003c1f000b137f89 */ /* 0x00072200000e0000 */
[----:B------:R-:W-:Y:S01]  /*10e90*/  IMAD R9, R14, c[0x0][0x42c], R9 ;  /* 0x00010b000e097a24 */ /* 0x000fe200078e0209 */
[----:B------:R-:W-:Y:S01]  /*10ea0*/  ISETP.GE.OR P1, PT, R8, R13, P1 ;  /* 0x0000000d0800720c */ /* 0x000fe20000f26670 */
[----:B------:R-:W-:-:S05]  /*10eb0*/  IMAD.WIDE.U32 R14, R14, c[0x0][0x428], R22 ;  /* 0x00010a000e0e7a25 */ /* 0x000fca00078e0016 */
[----:B------:R-:W-:Y:S02]  /*10ec0*/  IADD3 R10, R15, R9, RZ ;  /* 0x000000090f0a7210 */ /* 0x000fe40007ffe0ff */
[----:B------:R-:W-:-:S04]  /*10ed0*/  LEA R9, P0, R14, c[0x0][0x400], 0x2 ;  /* 0x000100000e097a11 */ /* 0x000fc800078010ff */
[----:B------:R-:W-:Y:S02]  /*10ee0*/  LEA.HI.X R10, R14, c[0x0][0x404], R10, 0x2, P0 ;  /* 0x000101000e0a7a11 */ /* 0x000fe400000f140a */
[----:B------:R2:W2:Y:S01]  /*10ef0*/  SHFL.IDX PT, R14, R9, RZ, 0x1c1f ;  /* 0x001c1fff090e7589 */ /* 0x0004a200000e0000 */
[----:B------:R-:W-:-:S03]  /*10f00*/  ISETP.GE.AND P0, PT, R8, R13, PT ;  /* 0x0000000d0800720c */ /* 0x000fc60003f06270 */
[----:B-1----:R1:W-:Y:S01]  /*10f10*/  @!P2 ST.E [R16.64], R5 ;  /* 0x000000051000a985 */ /* 0x0023e2000c101912 */
[----:B---3--:R-:W-:-:S03]  /*10f20*/  LOP3.LUT R11, R4, 0x7ffffffc, RZ, 0xc0, !PT ;  /* 0x7ffffffc040b7812 */ /* 0x008fc600078ec0ff */
[----:B----4-:R1:W-:Y:S01]  /*10f30*/  @!P1 ST.E [R18.64], R7 ;  /* 0x0000000712009985 */ /* 0x0103e2000c101912 */
[----:B------:R-:W-:Y:S01]  /*10f40*/  ISETP.GE.AND P1, PT, R12, R13, PT ;  /* 0x0000000d0c00720c */ /* 0x000fe20003f26270 */
[----:B------:R-:W-:Y:S02]  /*10f50*/  IMAD.IADD R11, R6, 0x1, -R11 ;  /* 0x00000001060b7824 */ /* 0x000fe400078e0a0b */
[----:B------:R1:W3:Y:S03]  /*10f60*/  SHFL.IDX PT, R15, R10, RZ, 0x1c1f ;  /* 0x001c1fff0a0f7589 */ /* 0x0002e600000e0000 */
[----:B------:R-:W-:-:S07]  /*10f70*/  SHF.L.U32 R11, R11, 0x1, RZ ;  /* 0x000000010b0b7819 */ /* 0x000fce00000006ff */
[----:B------:R-:W-:Y:S05]  /*10f80*/  @P1 BRA `(.L_x_439) ;  /* 0x000008d000001947 */ /* 0x000fea0003800000 */
[C---:B------:R-:W-:Y:S02]  /*10f90*/  ISETP.GE.AND P1, PT, R11.reuse, c[0x0][0x3c8], PT ;  /* 0x0000f2000b007a0c */ /* 0x040fe40003f26270 */
[C---:B-1----:R-:W-:Y:S02]  /*10fa0*/  IADD3 R7, R11.reuse, 0x8, RZ ;  /* 0x000000080b077810 */ /* 0x042fe40007ffe0ff */
[C---:B------:R-:W-:Y:S02]  /*10fb0*/  IADD3 R6, R11.reuse, 0x10, RZ ;  /* 0x000000100b067810 */ /* 0x040fe40007ffe0ff */
[----:B------:R-:W-:Y:S02]  /*10fc0*/  IADD3 R5, R11, 0x18, RZ ;  /* 0x000000180b057810 */ /* 0x000fe40007ffe0ff */
[----:B------:R-:W-:Y:S02]  /*10fd0*/  ISETP.GE.AND P5, PT, R7, c[0x0][0x3c8], PT ;  /* 0x0000f20007007a0c */ /* 0x000fe40003fa6270 */
[----:B------:R-:W-:-:S02]  /*10fe0*/  ISETP.GE.AND P4, PT, R6, c[0x0][0x3c8], PT ;  /* 0x0000f20006007a0c */ /* 0x000fc40003f86270 */
[C---:B------:R-:W-:Y:S01]  /*10ff0*/  IADD3 R4, R11.reuse, 0x20, RZ ;  /* 0x000000200b047810 */ /* 0x040fe20007ffe0ff */
[----:B--23--:R-:W-:Y:S01]  /*11000*/  @!P1 IMAD.WIDE R12, R11, 0x4, R14 ;  /* 0x000000040b0c9825 */ /* 0x00cfe200078e020e */
[----:B------:R-:W-:Y:S02]  /*11010*/  ISETP.GE.AND P3, PT, R5, c[0x0][0x3c8], PT ;  /* 0x0000f20005007a0c */ /* 0x000fe40003f66270 */
[----:B------:R-:W-:Y:S02]  /*11020*/  ISETP.GE.AND P2, PT, R4, c[0x0][0x3c8], PT ;  /* 0x0000f20004007a0c */ /* 0x000fe40003f46270 */
[C---:B------:R-:W-:Y:S01]  /*11030*/  IADD3 R0, R11.reuse, 0x28, RZ ;  /* 0x000000280b007810 */ /* 0x040fe20007ffe0ff */
[----:B------:R1:W-:Y:S01]  /*11040*/  @!P1 ST.E.64 [R12.64], R128 ;  /* 0x000000800c009985 */ /* 0x0003e2000c101b12 */
[----:B------:R-:W-:Y:S02]  /*11050*/  IADD3 R8, R11, 0x30, RZ ;  /* 0x000000300b087810 */ /* 0x000fe40007ffe0ff */
[----:B------:R-:W-:-:S02]  /*11060*/  ISETP.GE.AND P6, PT, R0, c[0x0][0x3c8], PT ;  /* 0x0000f20000007a0c */ /* 0x000fc40003fc6270 */
[----:B------:R-:W-:Y:S02]  /*11070*/  @!P5 LEA.HI R7, R7, R7, RZ, 0x1 ;  /* 0x000000070707d211 */ /* 0x000fe400078f08ff */
[----:B------:R-:W-:Y:S02]  /*11080*/  ISETP.GE.AND P1, PT, R8, c[0x0][0x3c8], PT ;  /* 0x0000f20008007a0c */ /* 0x000fe40003f26270 */
[----:B------:R-:W-:Y:S02]  /*11090*/  @!P4 LEA.HI R6, R6, R6, RZ, 0x1 ;  /* 0x000000060606c211 */ /* 0x000fe400078f08ff */
[----:B------:R-:W-:Y:S02]  /*110a0*/  @!P3 LEA.HI R5, R5, R5, RZ, 0x1 ;  /* 0x000000050505b211 */ /* 0x000fe400078f08ff */
[----:B------:R-:W-:Y:S02]  /*110b0*/  @!P5 LOP3.LUT R7, R7, 0xfffffffe, RZ, 0xc0, !PT ;  /* 0xfffffffe0707d812 */ /* 0x000fe400078ec0ff */
[----:B------:R-:W-:-:S02]  /*110c0*/  @!P4 LOP3.LUT R17, R6, 0xfffffffe, RZ, 0xc0, !PT ;  /* 0xfffffffe0611c812 */ /* 0x000fc400078ec0ff */
[----:B------:R-:W-:Y:S01]  /*110d0*/  @!P2 LEA.HI R4, R4, R4, RZ, 0x1 ;  /* 0x000000040404a211 */ /* 0x000fe200078f08ff */
[--C-:B------:R-:W-:Y:S01]  /*110e0*/  @!P5 IMAD.WIDE R6, R7, 0x4, R14.reuse ;  /* 0x000000040706d825 */ /* 0x100fe200078e020e */
[----:B------:R-:W-:Y:S02]  /*110f0*/  @!P3 LOP3.LUT R5, R5, 0xfffffffe, RZ, 0xc0, !PT ;  /* 0xfffffffe0505b812 */ /* 0x000fe400078ec0ff */
[----:B------:R-:W-:Y:S02]  /*11100*/  @!P2 LOP3.LUT R19, R4, 0xfffffffe, RZ, 0xc0, !PT ;  /* 0xfffffffe0413a812 */ /* 0x000fe400078ec0ff */
[----:B------:R-:W-:Y:S01]  /*11110*/  @!P6 LEA.HI R0, R0, R0, RZ, 0x1 ;  /* 0x000000000000e211 */ /* 0x000fe200078f08ff */
[--C-:B------:R-:W-:Y:S01]  /*11120*/  @!P3 IMAD.WIDE R4, R5, 0x4, R14.reuse ;  /* 0x000000040504b825 */ /* 0x100fe200078e020e */
[----:B------:R-:W-:Y:S01]  /*11130*/  @!P1 LEA.HI R8, R8, R8, RZ, 0x1 ;  /* 0x0000000808089211 */ /* 0x000fe200078f08ff */
[----:B------:R2:W-:Y:S01]  /*11140*/  @!P5 ST.E.64 [R6.64], R124 ;  /* 0x0000007c0600d985 */ /* 0x0005e2000c101b12 */
[----:B------:R-:W-:Y:S01]  /*11150*/  IADD3 R21, R11, 0x38, RZ ;  /* 0x000000380b157810 */ /* 0x000fe20007ffe0ff */
[----:B-1----:R-:W-:Y:S01]  /*11160*/  @!P4 IMAD.WIDE R12, R17, 0x4, R14 ;  /* 0x00000004110cc825 */ /* 0x002fe200078e020e */
[----:B------:R-:W-:-:S02]  /*11170*/  IADD3 R20, R11, 0x40, RZ ;  /* 0x000000400b147810 */ /* 0x000fc40007ffe0ff */
[----:B------:R-:W-:Y:S01]  /*11180*/  ISETP.GE.AND P5, PT, R21, c[0x0][0x3c8], PT ;  /* 0x0000f20015007a0c */ /* 0x000fe20003fa6270 */
[----:B------:R-:W-:Y:S01]  /*11190*/  @!P2 IMAD.WIDE R16, R19, 0x4, R14 ;  /* 0x000000041310a825 */ /* 0x000fe200078e020e */
[----:B------:R1:W-:Y:S01]  /*111a0*/  @!P4 ST.E.64 [R12.64], R120 ;  /* 0x000000780c00c985 */ /* 0x0003e2000c101b12 */
[C---:B------:R-:W-:Y:S02]  /*111b0*/  IADD3 R19, R11.reuse, 0x48, RZ ;  /* 0x000000480b137810 */ /* 0x040fe40007ffe0ff */
[----:B------:R-:W-:Y:S01]  /*111c0*/  IADD3 R18, R11, 0x50, RZ ;  /* 0x000000500b127810 */ /* 0x000fe20007ffe0ff */
[----:B------:R3:W-:Y:S01]  /*111d0*/  @!P3 ST.E.64 [R4.64], R116 ;  /* 0x000000740400b985 */ /* 0x0007e2000c101b12 */
[----:B------:R-:W-:Y:S02]  /*111e0*/  ISETP.GE.AND P4, PT, R20, c[0x0][0x3c8], PT ;  /* 0x0000f20014007a0c */ /* 0x000fe40003f86270 */
[----:B------:R-:W-:Y:S01]  /*111f0*/  ISETP.GE.AND P3, PT, R19, c[0x0][0x3c8], PT ;  /* 0x0000f20013007a0c */ /* 0x000fe20003f66270 */
[----:B------:R4:W-:Y:S01]  /*11200*/  @!P2 ST.E.64 [R16.64], R112 ;  /* 0x000000701000a985 */ /* 0x0009e2000c101b12 */
[----:B------:R-:W-:-:S02]  /*11210*/  ISETP.GE.AND P2, PT, R18, c[0x0][0x3c8], PT ;  /* 0x0000f20012007a0c */ /* 0x000fc40003f46270 */
[----:B------:R-:W-:-:S04]  /*11220*/  @!P5 LEA.HI R21, R21, R21, RZ, 0x1 ;  /* 0x000000151515d211 */ /* 0x000fc800078f08ff */
[----:B------:R-:W-:-:S03]  /*11230*/  @!P5 LOP3.LUT R21, R21, 0xfffffffe, RZ, 0xc0, !PT ;  /* 0xfffffffe1515d812 */ /* 0x000fc600078ec0ff */
[----:B------:R-:W-:Y:S02]  /*11240*/  @!P4 LEA.HI R20, R20, R20, RZ, 0x1 ;  /* 0x000000141414c211 */ /* 0x000fe400078f08ff */
[----:B------:R-:W-:Y:S02]  /*11250*/  @!P3 LEA.HI R19, R19, R19, RZ, 0x1 ;  /* 0x000000131313b211 */ /* 0x000fe400078f08ff */
[----:B--2---:R-:W-:Y:S02]  /*11260*/  @!P6 LOP3.LUT R7, R0, 0xfffffffe, RZ, 0xc0, !PT ;  /* 0xfffffffe0007e812 */ /* 0x004fe400078ec0ff */
[----:B------:R-:W-:Y:S02]  /*11270*/  IADD3 R0, R11, 0x58, RZ ;  /* 0x000000580b007810 */ /* 0x000fe40007ffe0ff */
[----:B------:R-:W-:Y:S01]  /*11280*/  @!P2 LEA.HI R18, R18, R18, RZ, 0x1 ;  /* 0x000000121212a211 */ /* 0x000fe200078f08ff */
[----:B------:R-:W-:Y:S01]  /*11290*/  @!P6 IMAD.WIDE R6, R7, 0x4, R14 ;  /* 0x000000040706e825 */ /* 0x000fe200078e020e */
[----:B------:R-:W-:-:S02]  /*112a0*/  @!P3 LOP3.LUT R19, R19, 0xfffffffe, RZ, 0xc0, !PT ;  /* 0xfffffffe1313b812 */ /* 0x000fc400078ec0ff */
[----:B-1----:R-:W-:Y:S02]  /*112b0*/  @!P4 LOP3.LUT R13, R20, 0xfffffffe, RZ, 0xc0, !PT ;  /* 0xfffffffe140dc812 */ /* 0x002fe400078ec0ff */
[----:B------:R1:W-:Y:S01]  /*112c0*/  @!P6 ST.E.64 [R6.64], R108 ;  /* 0x0000006c0600e985 */ /* 0x0003e2000c101b12 */
[----:B---3--:R-:W-:Y:S02]  /*112d0*/  @!P1 LOP3.LUT R5, R8, 0xfffffffe, RZ, 0xc0, !PT ;  /* 0xfffffffe08059812 */ /* 0x008fe400078ec0ff */
[----:B------:R-:W-:Y:S01]  /*112e0*/  IADD3 R8, R11, 0x60, RZ ;  /* 0x000000600b087810 */ /* 0x000fe20007ffe0ff */
[--C-:B------:R-:W-:Y:S01]  /*112f0*/  @!P4 IMAD.WIDE R12, R13, 0x4, R14.reuse ;  /* 0x000000040d0cc825 */ /* 0x100fe200078e020e */
[----:B------:R-:W-:Y:S02]  /*11300*/  IADD3 R20, R11, 0x68, RZ ;  /* 0x000000680b147810 */ /* 0x000fe40007ffe0ff */
[----:B------:R-:W-:Y:S01]  /*11310*/  ISETP.GE.AND P6, PT, R8, c[0x0][0x3c8], PT ;  /* 0x0000f20008007a0c */ /* 0x000fe20003fc6270 */
[----:B------:R-:W-:-:S04]  /*11320*/  @!P1 IMAD.WIDE R4, R5, 0x4, R14 ;  /* 0x0000000405049825 */ /* 0x000fc800078e020e */
[----:B----4-:R-:W-:Y:S01]  /*11330*/  @!P3 IMAD.WIDE R16, R19, 0x4, R14 ;  /* 0x000000041310b825 */ /* 0x010fe200078e020e */
[----:B------:R2:W-:Y:S01]  /*11340*/  @!P1 ST.E.64 [R4.64], R104 ;  /* 0x0000006804009985 */ /* 0x0005e2000c101b12 */
[----:B------:R-:W-:Y:S02]  /*11350*/  ISETP.GE.AND P1, PT, R0, c[0x0][0x3c8], PT ;  /* 0x0000f20000007a0c */ /* 0x000fe40003f26270 */
[----:B------:R-:W-:-:S04]  /*11360*/  IADD3 R19, R11, 0x70, RZ ;  /* 0x000000700b137810 */ /* 0x000fc80007ffe0ff */
[----:B------:R-:W-:-:S07]  /*11370*/  @!P6 LEA.HI R8, R8, R8, RZ, 0x1 ;  /* 0x000000080808e211 */ /* 0x000fce00078f08ff */
[----:B------:R-:W-:Y:S02]  /*11380*/  @!P1 LEA.HI R0, R0, R0, RZ, 0x1 ;  /* 0x0000000000009211 */ /* 0x000fe400078f08ff */
[----:B-1----:R-:W-:Y:S02]  /*11390*/  @!P2 LOP3.LUT R7, R18, 0xfffffffe, RZ, 0xc0, !PT ;  /* 0xfffffffe1207a812 */ /* 0x002fe400078ec0ff */
[----:B------:R-:W-:Y:S02]  /*113a0*/  @!P1 LOP3.LUT R23, R0, 0xfffffffe, RZ, 0xc0, !PT ;  /* 0xfffffffe00179812 */ /* 0x000fe400078ec0ff */
[----:B------:R-:W-:Y:S01]  /*113b0*/  IADD3 R18, R11, 0x78, RZ ;  /* 0x000000780b127810 */ /* 0x000fe20007ffe0ff */
[----:B------:R-:W-:Y:S01]  /*113c0*/  @!P2 IMAD.WIDE R6, R7, 0x4, R14 ;  /* 0x000000040706a825 */ /* 0x000fe200078e020e */
[----:B------:R-:W-:-:S03]  /*113d0*/  IADD3 R0, R11, 0x88, RZ ;  /* 0x000000880b007810 */ /* 0x000fc60007ffe0ff */
[----:B--2---:R-:W-:Y:S01]  /*113e0*/  @!P5 IMAD.WIDE R4, R21, 0x4, R14 ;  /* 0x000000041504d825 */ /* 0x004fe200078e020e */
        /* <DEDUP_REMOVED lines=25> */
[----:B------:R-:W-:-:S05]  /*11580*/  @!P5 IMAD.WIDE R6, R7, 0x4, R14 ;  /* 0x000000040706d825 */ /* 0x000fca00078e020e */
[----:B------:R-:W-:Y:S01]  /*11590*/  @!P1 LEA.HI R0, R0, R0, RZ, 0x1 ;  /* 0x0000000000009211 */ /* 0x000fe200078f08ff */
[----:B------:R3:W-:Y:S01]  /*115a0*/  @!P5 ST.E.64 [R6.64], R56 ;  /* 0x000000380600d985 */ /* 0x0007e2000c101b12 */
[----:B------:R-:W-:-:S03]  /*115b0*/  ISETP.GE.AND P5, PT, R8, c[0x0][0x3c8], PT ;  /* 0x0000f20008007a0c */ /* 0x000fc60003fa6270 */
[----:B------:R4:W-:Y:S01]  /*115c0*/  @!P4 ST.E.64 [R16.64], R60 ;  /* 0x0000003c1000c985 */ /* 0x0009e2000c101b12 */
[----:B-1----:R-:W-:Y:S01]  /*115d0*/  @!P3 LOP3.LUT R13, R18, 0xfffffffe, RZ, 0xc0, !PT ;  /* 0xfffffffe120db812 */ /* 0x002fe200078ec0ff */
[--C-:B------:R-:W-:Y:S01]  /*115e0*/  @!P2 IMAD.WIDE R18, R21, 0x4, R14.reuse ;  /* 0x000000041512a825 */ /* 0x100fe200078e020e */
[----:B------:R-:W-:Y:S02]  /*115f0*/  IADD3 R21, R11, 0xa0, RZ ;  /* 0x000000a00b157810 */ /* 0x000fe40007ffe0ff */
[----:B--2---:R-:W-:Y:S01]  /*11600*/  @!P1 LOP3.LUT R5, R0, 0xfffffffe, RZ, 0xc0, !PT ;  /* 0xfffffffe00059812 */ /* 0x004fe200078ec0ff */
[--C-:B------:R-:W-:Y:S01]  /*11610*/  @!P3 IMAD.WIDE R12, R13, 0x4, R14.reuse ;  /* 0x000000040d0cb825 */ /* 0x100fe200078e020e */
[----:B------:R-:W-:Y:S02]  /*11620*/  IADD3 R0, R11, 0x90, RZ ;  /* 0x000000900b007810 */ /* 0x000fe40007ffe0ff */
[----:B------:R-:W-:Y:S01]  /*11630*/  ISETP.GE.AND P4, PT, R21, c[0x0][0x3c8], PT ;  /* 0x0000f20015007a0c */ /* 0x000fe20003f86270 */
        /* <DEDUP_REMOVED lines=13> */
[----:B------:R-:W-:Y:S02]  /*11710*/  @!P3 LEA.HI R20, R20, R20, RZ, 0x1 ;  /* 0x000000141414b211 */ /* 0x000fe400078f08ff */
[----:B------:R-:W-:Y:S02]  /*11720*/  @!P4 LOP3.LUT R21, R21, 0xfffffffe, RZ, 0xc0, !PT ;  /* 0xfffffffe1515c812 */ /* 0x000fe400078ec0ff */
[----:B----4-:R-:W-:Y:S02]  /*11730*/  @!P3 LOP3.LUT R17, R20, 0xfffffffe, RZ, 0xc0, !PT ;  /* 0xfffffffe1411b812 */ /* 0x010fe400078ec0ff */
[----:B------:R-:W-:Y:S01]  /*11740*/  @!P2 LEA.HI R7, R7, R7, RZ, 0x1 ;  /* 0x000000070707a211 */ /* 0x000fe200078f08ff */
[----:B------:R-:W-:Y:S01]  /*11750*/  @!P4 IMAD.WIDE R20, R21, 0x4, R14 ;  /* 0x000000041514c825 */ /* 0x000fe200078e020e */
[----:B------:R-:W-:-:S02]  /*11760*/  @!P1 LEA.HI R6, R6, R6, RZ, 0x1 ;  /* 0x0000000606069211 */ /* 0x000fc400078f08ff */
        /* <DEDUP_REMOVED lines=15> */
.L_x_439:
[----:B------:R-:W-:Y:S05]  /*11860*/  BSYNC B0 ;  /* 0x0000000000007941 */ /* 0x000fea0003800000 */
.L_x_438:
[----:B-1----:R1:W4:Y:S04]  /*11870*/  SHFL.IDX PT, R5, R10, 0x1, 0x1c1f ;  /* 0x003c1f000a057f89 */ /* 0x00232800000e0000 */
        /* <DEDUP_REMOVED lines=9> */
[C---:B-12---:R-:W-:Y:S01]  /*11910*/  IADD3 R9, R11.reuse, 0x20, RZ ;  /* 0x000000200b097810 */ /* 0x046fe20007ffe0ff */
[C---:B---34-:R-:W-:Y:S01]  /*11920*/  @!P1 IMAD.WIDE R12, R11.reuse, 0x4, R4 ;  /* 0x000000040b0c9825 */ /* 0x058fe200078e0204 */
[----:B------:R-:W-:-:S02]  /*11930*/  IADD3 R8, R11, 0x28, RZ ;  /* 0x000000280b087810 */ /* 0x000fc40007ffe0ff */
[----:B------:R-:W-:Y:S02]  /*11940*/  @!P0 LEA.HI R3, R3, R3, RZ, 0x1 ;  /* 0x0000000303038211 */ /* 0x000fe400078f08ff */
[----:B------:R-:W-:Y:S01]  /*11950*/  IADD3 R7, R11, 0x30, RZ ;  /* 0x000000300b077810 */ /* 0x000fe20007ffe0ff */
[----:B------:R1:W-:Y:S01]  /*11960*/  @!P1 ST.E.64 [R12.64], R130 ;  /* 0x000000820c009985 */ /* 0x0003e2000c101b12 */
[----:B------:R-:W-:Y:S02]  /*11970*/  @!P0 LOP3.LUT R3, R3, 0xfffffffe, RZ, 0xc0, !PT ;  /* 0xfffffffe03038812 */ /* 0x000fe400078ec0ff */
[----:B------:R-:W-:Y:S02]  /*11980*/  IADD3 R6, R11, 0x38, RZ ;  /* 0x000000380b067810 */ /* 0x000fe40007ffe0ff */
[----:B------:R-:W-:Y:S01]  /*11990*/  ISETP.GE.AND P4, PT, R9, c[0x0][0x3c8], PT ;  /* 0x0000f20009007a0c */ /* 0x000fe20003f86270 */
[----:B------:R-:W-:Y:S01]  /*119a0*/  @!P0 IMAD.WIDE R14, R3, 0x4, R4 ;  /* 0x00000004030e8825 */ /* 0x000fe200078e0204 */
        /* <DEDUP_REMOVED lines=8> */
[----:B------:R-:W-:Y:S02]  /*11a30*/  @!P4 LEA.HI R9, R9, R9, RZ, 0x1 ;  /* 0x000000090909c211 */ /* 0x000fe400078f08ff */
[----:B------:R-:W-:Y:S02]  /*11a40*/  @!P3 LEA.HI R8, R8, R8, RZ, 0x1 ;  /* 0x000000080808b211 */ /* 0x000fe400078f08ff */
[----:B------:R-:W-:Y:S02]  /*11a50*/  @!P2 LEA.HI R7, R7, R7, RZ, 0x1 ;  /* 0x000000070707a211 */ /* 0x000fe400078f08ff */
[----:B------:R-:W-:Y:S02]  /*11a60*/  @!P1 LEA.HI R6, R6, R6, RZ, 0x1 ;  /* 0x0000000606069211 */ /* 0x000fe400078f08ff */
[----:B-1----:R-:W-:Y:S02]  /*11a70*/  @!P6 LOP3.LUT R13, R2, 0xfffffffe, RZ, 0xc0, !PT ;  /* 0xfffffffe020de812 */ /* 0x002fe400078ec0ff */
[----:B------:R-:W-:-:S02]  /*11a80*/  IADD3 R2, R11, 0x48, RZ ;  /* 0x000000480b027810 */ /* 0x000fc40007ffe0ff */
[----:B------:R-:W-:Y:S01]  /*11a90*/  @!P0 LEA.HI R3, R3, R3, RZ, 0x1 ;  /* 0x0000000303038211 */ /* 0x000fe200078f08ff */
[--C-:B------:R-:W-:Y:S01]  /*11aa0*/  @!P6 IMAD.WIDE R12, R13, 0x4, R4.reuse ;  /* 0x000000040d0ce825 */ /* 0x100fe200078e0204 */
[----:B------:R-:W-:Y:S02]  /*11ab0*/  @!P4 LOP3.LUT R9, R9, 0xfffffffe, RZ, 0xc0, !PT ;  /* 0xfffffffe0909c812 */ /* 0x000fe400078ec0ff */
[----:B------:R-:W-:Y:S02]  /*11ac0*/  @!P3 LOP3.LUT R17, R8, 0xfffffffe, RZ, 0xc0, !PT ;  /* 0xfffffffe0811b812 */ /* 0x000fe400078ec0ff */
[----:B------:R1:W-:Y:S01]  /*11ad0*/  @!P6 ST.E.64 [R12.64], R122 ;  /* 0x0000007a0c00e985 */ /* 0x0003e2000c101b12 */
[----:B------:R-:W-:Y:S01]  /*11ae0*/  ISETP.GE.AND P6, PT, R2, c[0x0][0x3c8], PT ;  /* 0x0000f20002007a0c */ /* 0x000fe20003fc6270 */
[----:B------:R-:W-:Y:S01]  /*11af0*/  @!P4 IMAD.WIDE R8, R9, 0x4, R4 ;  /* 0x000000040908c825 */ /* 0x000fe200078e0204 */
[----:B--2---:R-:W-:Y:S02]  /*11b00*/  @!P5 LOP3.LUT R15, R0, 0xfffffffe, RZ, 0xc0, !PT ;  /* 0xfffffffe000fd812 */ /* 0x004fe400078ec0ff */
[----:B------:R-:W-:-:S02]  /*11b10*/  IADD3 R0, R11, 0x50, RZ ;  /* 0x000000500b007810 */ /* 0x000fc40007ffe0ff */
[----:B------:R-:W-:Y:S01]  /*11b20*/  @!P2 LOP3.LUT R7, R7, 0xfffffffe, RZ, 0xc0, !PT ;  /* 0xfffffffe0707a812 */ /* 0x000fe200078ec0ff */
[----:B------:R-:W-:Y:S01]  /*11b30*/  @!P5 IMAD.WIDE R14, R15, 0x4, R4 ;  /* 0x000000040f0ed825 */ /* 0x000fe200078e0204 */
[----:B------:R-:W-:Y:S02]  /*11b40*/  @!P0 LOP3.LUT R3, R3, 0xfffffffe, RZ, 0xc0, !PT ;  /* 0xfffffffe03038812 */ /* 0x000fe400078ec0ff */
[C---:B------:R-:W-:Y:S02]  /*11b50*/  IADD3 R20, R11.reuse, 0x58, RZ ;  /* 0x000000580b147810 */ /* 0x040fe40007ffe0ff */
[----:B------:R2:W-:Y:S01]  /*11b60*/  @!P5 ST.E.64 [R14.64], R118 ;  /* 0x000000760e00d985 */ /* 0x0005e2000c101b12 */
[----:B------:R-:W-:Y:S02]  /*11b70*/  ISETP.GE.AND P5, PT, R0, c[0x0][0x3c8], PT ;  /* 0x0000f20000007a0c */ /* 0x000fe40003fa6270 */
[C---:B------:R-:W-:Y:S01]  /*11b80*/  IADD3 R19, R11.reuse, 0x60, RZ ;  /* 0x000000600b137810 */ /* 0x040fe20007ffe0ff */
[----:B------:R3:W-:Y:S01]  /*11b90*/  @!P4 ST.E.64 [R8.64], R114 ;  /* 0x000000720800c985 */ /* 0x0007e2000c101b12 */
[----:B------:R-:W-:-:S02]  /*11ba0*/  IADD3 R18, R11, 0x68, RZ ;  /* 0x000000680b127810 */ /* 0x000fc40007ffe0ff */
[----:B------:R-:W-:Y:S02]  /*11bb0*/  IADD3 R10, R11, 0x70, RZ ;  /* 0x000000700b0a7810 */ /* 0x000fe40007ffe0ff */
[----:B------:R-:W-:Y:S02]  /*11bc0*/  ISETP.GE.AND P4, PT, R20, c[0x0][0x3c8], PT ;  /* 0x0000f20014007a0c */ /* 0x000fe40003f86270 */
[----:B------:R-:W-:-:S03]  /*11bd0*/  @!P6 LEA.HI R2, R2, R2, RZ, 0x1 ;  /* 0x000000020202e211 */ /* 0x000fc600078f08ff */
[----:B------:R-:W-:Y:S02]  /*11be0*/  @!P5 LEA.HI R0, R0, R0, RZ, 0x1 ;  /* 0x000000000000d211 */ /* 0x000fe400078f08ff */
[----:B-1----:R-:W-:Y:S01]  /*11bf0*/  @!P1 LOP3.LUT R13, R6, 0xfffffffe, RZ, 0xc0, !PT ;  /* 0xfffffffe060d9812 */ /* 0x002fe200078ec0ff */
[----:B------:R-:W-:-:S04]  /*11c00*/  @!P2 IMAD.WIDE R6, R7, 0x4, R4 ;  /* 0x000000040706a825 */ /* 0x000fc800078e0204 */
[----:B------:R-:W-:Y:S01]  /*11c10*/  @!P1 IMAD.WIDE R12, R13, 0x4, R4 ;  /* 0x000000040d0c9825 */ /* 0x000fe200078e0204 */
[----:B------:R-:W-:-:S03]  /*11c20*/  @!P4 LEA.HI R20, R20, R20, RZ, 0x1 ;  /* 0x000000141414c211 */ /* 0x000fc600078f08ff */
[----:B--2---:R-:W-:-:S04]  /*11c30*/  @!P3 IMAD.WIDE R14, R17, 0x4, R4 ;  /* 0x00000004110eb825 */ /* 0x004fc800078e0204 */
[----:B------:R-:W-:Y:S01]  /*11c40*/  @!P0 IMAD.WIDE R16, R3, 0x4, R4 ;  /* 0x0000000403108825 */ /* 0x000fe200078e0204 */
[----:B------:R1:W-:Y:S01]  /*11c50*/  @!P3 ST.E.64 [R14.64], R110 ;  /* 0x0000006e0e00b985 */ /* 0x0003e2000c101b12 */
[----:B------:R-:W-:Y:S02]  /*11c60*/  IADD3 R3, R11, 0x78, RZ ;  /* 0x000000780b037810 */ /* 0x000fe40007ffe0ff */
[----:B------:R-:W-:Y:S01]  /*11c70*/  ISETP.GE.AND P3, PT, R19, c[0x0][0x3c8], PT ;  /* 0x0000f20013007a0c */ /* 0x000fe20003f66270 */
[----:B------:R2:W-:Y:S01]  /*11c80*/  @!P2 ST.E.64 [R6.64], R106 ;  /* 0x0000006a0600a985 */ /* 0x0005e2000c101b12 */
[----:B------:R-:W-:Y:S02]  /*11c90*/  ISETP.GE.AND P2, PT, R18, c[0x0][0x3c8], PT ;  /* 0x0000f20012007a0c */ /* 0x000fe40003f46270 */
[----:B---3--:R-:W-:Y:S01]  /*11ca0*/  @!P5 LOP3.LUT R9, R0, 0xfffffffe, RZ, 0xc0, !PT ;  /* 0xfffffffe0009d812 */ /* 0x008fe200078ec0ff */
[----:B------:R3:W-:Y:S01]  /*11cb0*/  @!P1 ST.E.64 [R12.64], R102 ;  /* 0x000000660c009985 */ /* 0x0007e2000c101b12 */
[----:B------:R-:W-:-:S02]  /*11cc0*/  ISETP.GE.AND P1, PT, R10, c[0x0][0x3c8], PT ;  /* 0x0000f2000a007a0c */ /* 0x000fc40003f26270 */
[----:B------:R-:W-:Y:S01]  /*11cd0*/  IADD3 R0, R11, 0x88, RZ ;  /* 0x000000880b007810 */ /* 0x000fe20007ffe0ff */
[----:B------:R4:W-:Y:S01]  /*11ce0*/  @!P0 ST.E.64 [R16.64], R38 ;  /* 0x0000002610008985 */ /* 0x0009e2000c101b12 */
[----:B------:R-:W-:Y:S01]  /*11cf0*/  ISETP.GE.AND P0, PT, R3, c[0x0][0x3c8], PT ;  /* 0x0000f20003007a0c */ /* 0x000fe20003f06270 */
[----:B------:R-:W-:Y:S02]  /*11d00*/  @!P5 IMAD.WIDE R8, R9, 0x4, R4 ;  /* 0x000000040908d825 */ /* 0x000fe400078e0204 */
[----:B------:R-:W-:Y:S02]  /*11d10*/  @!P3 LEA.HI R19, R19, R19, RZ, 0x1 ;  /* 0x000000131313b211 */ /* 0x000fe400078f08ff */
[----:B------:R-:W-:Y:S02]  /*11d20*/  @!P2 LEA.HI R18, R18, R18, RZ, 0x1 ;  /* 0x000000121212a211 */ /* 0x000fe400078f08ff */
[----:B------:R-:W-:Y:S02]  /*11d30*/  @!P3 LOP3.LUT R19, R19, 0xfffffffe, RZ, 0xc0, !PT ;  /* 0xfffffffe1313b812 */ /* 0x000fe400078ec0ff */
[----:B------:R-:W-:-:S04]  /*11d40*/  @!P1 LEA.HI R10, R10, R10, RZ, 0x1 ;  /* 0x0000000a0a0a9211 */ /* 0x000fc800078f08ff */
[----:B------:R-:W-:Y:S01]  /*11d50*/  @!P0 LEA.HI R3, R3, R3, RZ, 0x1 ;  /* 0x0000000303038211 */ /* 0x000fe200078f08ff */
[----:B-1----:R-:W-:-:S03]  /*11d60*/  @!P3 IMAD.WIDE R14, R19, 0x4, R4 ;  /* 0x00000004130eb825 */ /* 0x002fc600078e0204 */
[----:B------:R-:W-:Y:S02]  /*11d70*/  @!P0 LOP3.LUT R3, R3, 0xfffffffe, RZ, 0xc0, !PT ;  /* 0xfffffffe03038812 */ /* 0x000fe400078ec0ff */
[C---:B------:R-:W-:Y:S02]  /*11d80*/  IADD3 R19, R11.reuse, 0x98, RZ ;  /* 0x000000980b137810 */ /* 0x040fe40007ffe0ff */
[----:B--2---:R-:W-:Y:S02]  /*11d90*/  @!P6 LOP3.LUT R7, R2, 0xfffffffe, RZ, 0xc0, !PT ;  /* 0xfffffffe0207e812 */ /* 0x004fe400078ec0ff */
[----:B------:R-:W-:Y:S02]  /*11da0*/  IADD3 R2, R11, 0x80, RZ ;  /* 0x000000800b027810 */ /* 0x000fe40007ffe0ff */
[----:B---3--:R-:W-:Y:S01]  /*11db0*/  @!P4 LOP3.LUT R13, R20, 0xfffffffe, RZ, 0xc0, !PT ;  /* 0xfffffffe140dc812 */ /* 0x008fe200078ec0ff */
[----:B------:R-:W-:Y:S01]  /*11dc0*/  @!P6 IMAD.WIDE R6, R7, 0x4, R4 ;  /* 0x000000040706e825 */ /* 0x000fe200078e0204 */
[----:B------:R-:W-:-:S03]  /*11dd0*/  IADD3 R20, R11, 0x90, RZ ;  /* 0x000000900b147810 */ /* 0x000fc60007ffe0ff */
[--C-:B------:R-:W-:Y:S01]  /*11de0*/  @!P4 IMAD.WIDE R12, R13, 0x4, R4.reuse ;  /* 0x000000040d0cc825 */ /* 0x100fe200078e0204 */
[----:B------:R1:W-:Y:S01]  /*11df0*/  @!P6 ST.E.64 [R6.64], R42 ;  /* 0x0000002a0600e985 */ /* 0x0003e2000c101b12 */
[----:B------:R-:W-:Y:S02]  /*11e00*/  ISETP.GE.AND P6, PT, R2, c[0x0][0x3c8], PT ;  /* 0x0000f20002007a0c */ /* 0x000fe40003fc6270 */
[----:B----4-:R-:W-:Y:S01]  /*11e10*/  @!P0 IMAD.WIDE R16, R3, 0x4, R4 ;  /* 0x0000000403108825 */ /* 0x010fe200078e0204 */
        /* <DEDUP_REMOVED lines=55> */
.L_x_437:
[----:B------:R-:W1:Y:S02]  /*12190*/  S2R R4, SR_TID.X ;  /* 0x0000000000047919 */ /* 0x000e640000002100 */
        /* <DEDUP_REMOVED lines=15> */
[----:B------:R-:W-:Y:S01]  /*12290*/  UIMAD.WIDE.U32 UR8, UR13, UR4, URZ ;  /* 0x000000040d0872a5 */ /* 0x000fe2000f8e003f */
        /* <DEDUP_REMOVED lines=33> */
.L_x_440:
        /* <DEDUP_REMOVED lines=13> */
.L_x_6181:


//--------------------- .text._ZN7cutlass13device_kernelIN5flash19enable_sm80_to_sm89INS1_16FlashAttnFwdSm80INS1_25CollectiveMainloopFwdSm80ILi8ELi1ELb0EN4cute5tupleIJNS5_1CILi128EEENS7_ILi64EEENS7_ILi192EEEEEELi192ENS_6half_tEfNS_4arch4Sm80ELb0ELb1ELb1ELb1ELb1ELb0ELb1ELb1EEENS1_21CollectiveEpilogueFwdINS6_IJS8_SA_S9_EEENS6_IJNS7_ILi1EEESI_SI_EEESC_SE_Li256ELb1ELb1ELb1ELb0EEENS1_36VarlenDynamicPersistentTileSchedulerILi128ELi64ELi256ELi256ELb1ELb1ELb0ELb1ELb0ELb1EEEEEEEEEvNT_6ParamsE --------------------------
	.section	.text._ZN7cutlass13device_kernelIN5flash19enable_sm80_to_sm89INS1_16FlashAttnFwdSm80INS1_25CollectiveMainloopFwdSm80ILi8ELi1ELb0EN4cute5tupleIJNS5_1CILi128EEENS7_ILi64EEENS7_ILi192EEEEEELi192ENS_6half_tEfNS_4arch4Sm80ELb0ELb1ELb1ELb1ELb1ELb0ELb1ELb1EEENS1_21CollectiveEpilogueFwdINS6_IJS8_SA_S9_EEENS6_IJNS7_ILi1EEESI_SI_EEESC_SE_Li256ELb1ELb1ELb1ELb0EEENS1_36VarlenDynamicPersistentTileSchedulerILi128ELi64ELi256ELi256ELb1ELb1ELb0ELb1ELb0ELb1EEEEEEEEEvNT_6ParamsE,"ax",@progbits
	.sectioninfo	@"SHI_REGISTERS=255"
	.align	128
.text._ZN7cutlass13device_kernelIN5flash19enable_sm80_to_sm89INS1_16FlashAttnFwdSm80INS1_25CollectiveMainloopFwdSm80ILi8ELi1ELb0EN4cute5tupleIJNS5_1CILi128EEENS7_ILi64EEENS7_ILi192EEEEEELi192ENS_6half_tEfNS_4arch4Sm80ELb0ELb1ELb1ELb1ELb1ELb0ELb1ELb1EEENS1_21CollectiveEpilogueFwdINS6_IJS8_SA_S9_EEENS6_IJNS7_ILi1EEESI_SI_EEESC_SE_Li256ELb1ELb1ELb1ELb0EEENS1_36VarlenDynamicPersistentTileSchedulerILi128ELi64ELi256ELi256ELb1ELb1ELb0ELb1ELb0ELb1EEEEEEEEEvNT_6ParamsE:
        .type           _ZN7cutlass13device_kernelIN5flash19enable_sm80_to_sm89INS1_16FlashAttnFwdSm80INS1_25CollectiveMainloopFwdSm80ILi8ELi1ELb0EN4cute5tupleIJNS5_1CILi128EEENS7_ILi64EEENS7_ILi192EEEEEELi192ENS_6half_tEfNS_4arch4Sm80ELb0ELb1ELb1ELb1ELb1ELb0ELb1ELb1EEENS1_21CollectiveEpilogueFwdINS6_IJS8_SA_S9_EEENS6_IJNS7_ILi1EEESI_SI_EEESC_SE_Li256ELb1ELb1ELb1ELb0EEENS1_36VarlenDynamicPersistentTileSchedulerILi128ELi64ELi256ELi256ELb1ELb1ELb0ELb1ELb0ELb1EEEEEEEEEvNT_6ParamsE,@function
        .size           _ZN7cutlass13device_kernelIN5flash19enable_sm80_to_sm89INS1_16FlashAttnFwdSm80INS1_25CollectiveMainloopFwdSm80ILi8ELi1ELb0EN4cute5tupleIJNS5_1CILi128EEENS7_ILi64EEENS7_ILi192EEEEEELi192ENS_6half_tEfNS_4arch4Sm80ELb0ELb1ELb1ELb1ELb1ELb0ELb1ELb1EEENS1_21CollectiveEpilogueFwdINS6_IJS8_SA_S9_EEENS6_IJNS7_ILi1EEESI_SI_EEESC_SE_Li256ELb1ELb1ELb1ELb0EEENS1_36VarlenDynamicPersistentTileSchedulerILi128ELi64ELi256ELi256ELb1ELb1ELb0ELb1ELb0ELb1EEEEEEEEEvNT_6ParamsE,(.L_x_6182 - _ZN7cutlass13device_kernelIN5flash19enable_sm80_to_sm89INS1_16FlashAttnFwdSm80INS1_25CollectiveMainloopFwdSm80ILi8ELi1ELb0EN4cute5tupleIJNS5_1CILi128EEENS7_ILi64EEENS7_ILi192EEEEEELi192ENS_6half_tEfNS_4arch4Sm80ELb0ELb1ELb1ELb1ELb1ELb0ELb1ELb1EEENS1_21CollectiveEpilogueFwdINS6_IJS8_SA_S9_EEENS6_IJNS7_ILi1EEESI_SI_EEESC_SE_Li256ELb1ELb1ELb1ELb0EEENS1_36VarlenDynamicPersistentTileSchedulerILi128ELi64ELi256ELi256ELb1ELb1ELb0ELb1ELb0ELb1EEEEEEEEEvNT_6ParamsE)
        .other          _ZN7cutlass13device_kernelIN5flash19enable_sm80_to_sm89INS1_16FlashAttnFwdSm80INS1_25CollectiveMainloopFwdSm80ILi8ELi1ELb0EN4cute5tupleIJNS5_1CILi128EEENS7_ILi64EEENS7_ILi192EEEEEELi192ENS_6half_tEfNS_4arch4Sm80ELb0ELb1ELb1ELb1ELb1ELb0ELb1ELb1EEENS1_21CollectiveEpilogueFwdINS6_IJS8_SA_S9_EEENS6_IJNS7_ILi1EEESI_SI_EEESC_SE_Li256ELb1ELb1ELb1ELb0EEENS1_36VarlenDynamicPersistentTileSchedulerILi128ELi64ELi256ELi256ELb1ELb1ELb0ELb1ELb0ELb1EEEEEEEEEvNT_6ParamsE,@"STO_CUDA_ENTRY STV_DEFAULT"
_ZN7cutlass13device_kernelIN5flash19enable_sm80_to_sm89INS1_16FlashAttnFwdSm80INS1_25CollectiveMainloopFwdSm80ILi8ELi1ELb0EN4cute5tupleIJNS5_1CILi128EEENS7_ILi64EEENS7_ILi192EEEEEELi192ENS_6half_tEfNS_4arch4Sm80ELb0ELb1ELb1ELb1ELb1ELb0ELb1ELb1EEENS1_21CollectiveEpilogueFwdINS6_IJS8_SA_S9_EEENS6_IJNS7_ILi1EEESI_SI_EEESC_SE_Li256ELb1ELb1ELb1ELb0EEENS1_36VarlenDynamicPersistentTileSchedulerILi128ELi64ELi256ELi256ELb1ELb1ELb0ELb1ELb0ELb1EEEEEEEEEvNT_6ParamsE:
        /* <DEDUP_REMOVED lines=13> */
[----:B------:R-:W-:-:S03]  /*00d0*/  CS2R R8, SRZ ;  /* 0x0000000000087805 */ /* 0x000fc6000001ff00 */
        /* <DEDUP_REMOVED lines=10> */
[C---:B------:R-:W-:Y:S01]  /*0180*/  ISETP.GE.U32.AND P4, PT, R13.reuse, 0x2, PT ;  /* 0x000000020d00780c */ /* 0x040fe20003f86070 */
[----:B------:R-:W-:Y:S01]  /*0190*/  IMAD.MOV.U32 R7, RZ, RZ, RZ ;  /* 0x000000ffff077224 */ /* 0x000fe200078e00ff */
        /* <DEDUP_REMOVED lines=26> */
.L_x_446:
        /* <DEDUP_REMOVED lines=9> */
[----:B------:R-:W-:-:S04]  /*03d0*/  @!P0 IMAD.WIDE R4, R0, R2, c[0x0][0x580] ;  /* 0x0001600000048625 */ /* 0x000fc800078e0202 */
[----:B------:R-:W-:Y:S01]  /*03e0*/  @!P0 IMAD.WIDE R2, R0, R3, c[0x0][0x578] ;  /* 0x00015e0000028625 */ /* 0x000fe200078e0203 */
[----:B------:R-:W2:Y:S04]  /*03f0*/  @!P0 LDG.E R9, [R4.64] ;  /* 0x0000000804098981 */ /* 0x000ea8000c1e1900 */
[----:B------:R-:W2:Y:S02]  /*0400*/  @!P0 LDG.E R8, [R2.64] ;  /* 0x0000000802088981 */ /* 0x000ea4000c1e1900 */
[----:B--2---:R-:W-:Y:S01]  /*0410*/  IMAD R5, R9, R8, RZ ;  /* 0x0000000809057224 */ /* 0x004fe200078e02ff */
[----:B------:R-:W-:Y:S05]  /*0420*/  BRA.DIV ~URZ, `(.L_x_444) ;  /* 0x000160027f007947 */ /* 0x000fea000b800000 */
[----:B------:R2:W3:Y:S02]  /*0430*/  SHFL.UP PT, R0, R5, 0x1, RZ ;  /* 0x0420000005007989 */ /* 0x0004e400000e00ff */
.L_x_622:
        /* <DEDUP_REMOVED lines=16> */
.L_x_623:
[----:B---3--:R-:W-:-:S05]  /*0540*/  IMAD R0, R0, c[0x0][0x538], RZ ;  /* 0x00014e0000007a24 */ /* 0x008fca00078e02ff */
[----:B------:R-:W-:-:S04]  /*0550*/  IADD3 R6, R0, R6, RZ ;  /* 0x0000000600067210 */ /* 0x000fc80007ffe0ff */
[----:B------:R-:W-:-:S13]  /*0560*/  ISETP.GT.AND P0, PT, R6, UR4, PT ;  /* 0x0000000406007c0c */ /* 0x000fda000bf04270 */
[----:B-12---:R-:W-:Y:S05]  /*0570*/  @!P0 BRA `(.L_x_446) ;  /* 0xfffffdc000008947 */ /* 0x006fea000383ffff */
.L_x_442:
[----:B------:R-:W-:-:S05]  /*0580*/  IADD3 R10, -R0, R6, RZ ;  /* 0x00000006000a7210 */ /* 0x000fca0007ffe1ff */
[----:B------:R-:W-:-:S05]  /*0590*/  IMAD R0, R4, c[0x0][0x538], R10 ;  /* 0x00014e0004007a24 */ /* 0x000fca00078e020a */
[----:B------:R-:W-:Y:S01]  /*05a0*/  ISETP.GT.AND P0, PT, R0, UR4, PT ;  /* 0x0000000400007c0c */ /* 0x000fe2000bf04270 */
[----:B------:R-:W-:-:S12]  /*05b0*/  BRA.DIV ~URZ, `(.L_x_447) ;  /* 0x000160927f007947 */ /* 0x000fd8000b800000 */
[----:B------:R-:W-:-:S04]  /*05c0*/  VOTE.ANY R6, PT, !P0 ;  /* 0x0000000000067806 */ /* 0x000fc800040e0100 */
.L_x_624:
[----:B------:R-:W2:Y:S02]  /*05d0*/  POPC R0, R6 ;  /* 0x0000000600007309 */ /* 0x000ea40000000000 */
[----:B-12---:R-:W-:Y:S01]  /*05e0*/  IADD3 R215, R0, R7, RZ ;  /* 0x0000000700d77210 */ /* 0x006fe20007ffe0ff */
[----:B------:R-:W-:Y:S05]  /*05f0*/  BRA.DIV ~URZ, `(.L_x_448) ;  /* 0x000160a27f007947 */ /* 0x000fea000b800000 */
[----:B------:R1:W2:Y:S01]  /*0600*/  SHFL.IDX PT, R12, R9, R0, 0x1f ;  /* 0x00001f00090c7589 */ /* 0x0002a200000e0000 */
[----:B------:R-:W-:-:S03]  /*0610*/  MOV R5, RZ ;  /* 0x000000ff00057202 */ /* 0x000fc60000000f00 */
[----:B------:R1:W3:Y:S04]  /*0620*/  SHFL.IDX PT, R9, R8, R0, 0x1f ;  /* 0x00001f0008097589 */ /* 0x0002e800000e0000 */
.L_x_625:
[----:B------:R-:W-:Y:S01]  /*0630*/  ISETP.NE.AND P0, PT, R6, RZ, PT ;  /* 0x000000ff0600720c */ /* 0x000fe20003f05270 */
[----:B------:R-:W-:-:S12]  /*0640*/  BSSY B0, `(.L_x_449) ;  /* 0x0000005000007945 */ /* 0x000fd80003800000 */
[----:B------:R-:W-:Y:S05]  /*0650*/  @!P0 BRA `(.L_x_450) ;  /* 0x0000003000008947 */ /* 0x000fea0003800000 */
[----:B-1----:R-:W-:Y:S01]  /*0660*/  IADD3 R0, R0, -0x1, RZ ;  /* 0xffffffff00007810 */ /* 0x002fe20007ffe0ff */
[----:B------:R-:W-:Y:S05]  /*0670*/  BRA.DIV ~URZ, `(.L_x_451) ;  /* 0x000161027f007947 */ /* 0x000fea000b800000 */
[----:B------:R1:W4:Y:S02]  /*0680*/  SHFL.IDX PT, R5, R4, R0, 0x1f ;  /* 0x00001f0004057589 */ /* 0x00032400000e0000 */
.L_x_450:
[----:B------:R-:W-:Y:S05]  /*0690*/  BSYNC B0 ;  /* 0x0000000000007941 */ /* 0x000fea0003800000 */
.L_x_449:
[----:B---3--:R-:W-:Y:S01]  /*06a0*/  ISETP.NE.AND P0, PT, R9, 0x1, PT ;  /* 0x000000010900780c */ /* 0x008fe20003f05270 */
[----:B----4-:R-:W-:Y:S01]  /*06b0*/  IMAD R212, R5, c[0x0][0x538], R10 ;  /* 0x00014e0005d47a24 */ /* 0x010fe200078e020a */
[----:B------:R-:W-:Y:S04]  /*06c0*/  BSSY B0, `(.L_x_452) ;  /* 0x0000085000007945 */ /* 0x000fe80003800000 */
[----:B------:R-:W-:-:S07]  /*06d0*/  IADD3 R11, -R212, UR4, RZ ;  /* 0x00000004d40b7c10 */ /* 0x000fce000fffe1ff */
[----:B------:R-:W-:Y:S05]  /*06e0*/  @!P0 BRA `(.L_x_453) ;  /* 0x000003e000008947 */ /* 0x000fea0003800000 */
[-C--:B-12---:R-:W-:Y:S02]  /*06f0*/  IABS R0, R12.reuse ;  /* 0x0000000c00007213 */ /* 0x086fe40000000000 */
[----:B------:R-:W-:-:S03]  /*0700*/  IABS R6, R12 ;  /* 0x0000000c00067213 */ /* 0x000fc60000000000 */
[----:B------:R-:W-:Y:S01]  /*0710*/  IMAD.MOV.U32 R5, RZ, RZ, R0 ;  /* 0x000000ffff057224 */ /* 0x000fe200078e0000 */
[----:B------:R-:W-:-:S03]  /*0720*/  IABS R0, R9 ;  /* 0x0000000900007213 */ /* 0x000fc60000000000 */
[----:B------:R-:W1:Y:S02]  /*0730*/  I2F.RP R2, R5 ;  /* 0x0000000500027306 */ /* 0x000e640000209400 */
[----:B------:R-:W-:Y:S01]  /*0740*/  IMAD.MOV.U32 R8, RZ, RZ, R0 ;  /* 0x000000ffff087224 */ /* 0x000fe200078e0000 */
[----:B------:R-:W-:-:S05]  /*0750*/  IABS R0, R11 ;  /* 0x0000000b00007213 */ /* 0x000fca0000000000 */
[----:B------:R-:W-:Y:S08]  /*0760*/  I2F.RP R7, R8 ;  /* 0x0000000800077306 */ /* 0x000ff00000209400 */
[----:B-1----:R-:W1:Y:S02]  /*0770*/  MUFU.RCP R2, R2 ;  /* 0x0000000200027308 */ /* 0x002e640000001000 */
[----:B-1----:R-:W-:-:S06]  /*0780*/  IADD3 R2, R2, 0xffffffe, RZ ;  /* 0x0ffffffe02027810 */ /* 0x002fcc0007ffe0ff */
[----:B------:R-:W1:Y:S02]  /*0790*/  F2I.FTZ.U32.TRUNC.NTZ R3, R2 ;  /* 0x0000000200037305 */ /* 0x000e64000021f000 */
[----:B-1----:R-:W-:-:S04]  /*07a0*/  IMAD.MOV R2, RZ, RZ, -R3 ;  /* 0x000000ffff027224 */ /* 0x002fc800078e0a03 */
[----:B------:R-:W-:Y:S02]  /*07b0*/  IMAD R4, R2, R5, RZ ;  /* 0x0000000502047224 */ /* 0x000fe400078e02ff */
[----:B------:R-:W-:-:S04]  /*07c0*/  IMAD.MOV.U32 R2, RZ, RZ, RZ ;  /* 0x000000ffff027224 */ /* 0x000fc800078e00ff */
[----:B------:R-:W-:Y:S01]  /*07d0*/  IMAD.HI.U32 R2, R3, R4, R2 ;  /* 0x0000000403027227 */ /* 0x000fe200078e0002 */
[----:B------:R-:W-:-:S03]  /*07e0*/  MOV R3, R0 ;  /* 0x0000000000037202 */ /* 0x000fc60000000f00 */
[----:B------:R-:W-:Y:S02]  /*07f0*/  IMAD.MOV R0, RZ, RZ, -R6 ;  /* 0x000000ffff007224 */ /* 0x000fe400078e0a06 */
        /* <DEDUP_REMOVED lines=28> */
[----:B------:R-:W-:-:S03]  /*09c0*/  IMAD.MOV R5, RZ, RZ, -R4 ;  /* 0x000000ffff057224 */ /* 0x000fc600078e0a04 */
        /* <DEDUP_REMOVED lines=10> */
[----:B------:R-:W-:-:S04]  /*0a70*/  IMAD.MOV R2, RZ, RZ, -R0 ;  /* 0x000000ffff027224 */ /* 0x000fc800078e0a00 */
[C---:B------:R-:W-:Y:S01]  /*0a80*/  IMAD R3, R9.reuse, R2, R4 ;  /* 0x0000000209037224 */ /* 0x040fe200078e0204 */
[----:B------:R-:W-:Y:S01]  /*0a90*/  LEA R2, R9, R0, 0x18 ;  /* 0x0000000009027211 */ /* 0x000fe200078ec0ff */
[----:B------:R-:W-:-:S04]  /*0aa0*/  IMAD R0, R12, R5, R11 ;  /* 0x000000050c007224 */ /* 0x000fc800078e020b */
[----:B------:R-:W-:Y:S01]  /*0ab0*/  IMAD R214, R3, 0x10000, R2 ;  /* 0x0001000003d67824 */ /* 0x000fe200078e0202 */
[----:B------:R-:W-:Y:S05]  /*0ac0*/  BRA `(.L_x_454) ;  /* 0x0000044000007947 */ /* 0x000fea0003800000 */
.L_x_453:
[----:B------:R-:W-:-:S04]  /*0ad0*/  IMAD.MOV.U32 R2, RZ, RZ, 0x4 ;  /* 0x00000004ff027424 */ /* 0x000fc800078e00ff */
[----:B------:R-:W-:-:S05]  /*0ae0*/  IMAD.WIDE R2, R215, R2, c[0x0][0x590] ;  /* 0x00016400d7027625 */ /* 0x000fca00078e0202 */
[----:B------:R-:W3:Y:S02]  /*0af0*/  LDG.E R7, [R2.64] ;  /* 0x0000000802077981 */ /* 0x000ee4000c1e1900 */
[----:B-123--:R-:W-:-:S05]  /*0b00*/  IMAD R9, R7, R12, RZ ;  /* 0x0000000c07097224 */ /* 0x00efca00078e02ff */
[-C--:B------:R-:W-:Y:S02]  /*0b10*/  IABS R0, R9.reuse ;  /* 0x0000000900007213 */ /* 0x080fe40000000000 */
[----:B------:R-:W-:-:S03]  /*0b20*/  IABS R8, R9 ;  /* 0x0000000900087213 */ /* 0x000fc60000000000 */
[----:B------:R-:W-:-:S04]  /*0b30*/  IMAD.MOV.U32 R6, RZ, RZ, R0 ;  /* 0x000000ffff067224 */ /* 0x000fc800078e0000 */
[----:B------:R-:W1:Y:S08]  /*0b40*/  I2F.RP R2, R6 ;  /* 0x0000000600027306 */ /* 0x000e700000209400 */
[----:B-1----:R-:W1:Y:S02]  /*0b50*/  MUFU.RCP R2, R2 ;  /* 0x0000000200027308 */ /* 0x002e640000001000 */
[----:B-1----:R-:W-:-:S06]  /*0b60*/  IADD3 R2, R2, 0xffffffe, RZ ;  /* 0x0ffffffe02027810 */ /* 0x002fcc0007ffe0ff */
[----:B------:R-:W1:Y:S02]  /*0b70*/  F2I.FTZ.U32.TRUNC.NTZ R3, R2 ;  /* 0x0000000200037305 */ /* 0x000e64000021f000 */
[----:B-1----:R-:W-:-:S04]  /*0b80*/  IMAD.MOV R0, RZ, RZ, -R3 ;  /* 0x000000ffff007224 */ /* 0x002fc800078e0a03 */
[----:B------:R-:W-:Y:S01]  /*0b90*/  IMAD.MOV.U32 R2, RZ, RZ, R0 ;  /* 0x000000ffff027224 */ /* 0x000fe200078e0000 */
[----:B------:R-:W-:-:S03]  /*0ba0*/  IABS R0, R11 ;  /* 0x0000000b00007213 */ /* 0x000fc60000000000 */
[----:B------:R-:W-:Y:S01]  /*0bb0*/  IMAD R4, R2, R6, RZ ;  /* 0x0000000602047224 */ /* 0x000fe200078e02ff */
[----:B------:R-:W-:Y:S01]  /*0bc0*/  MOV R5, R0 ;  /* 0x0000000000057202 */ /* 0x000fe20000000f00 */
[----:B------:R-:W-:-:S04]  /*0bd0*/  IMAD.MOV.U32 R2, RZ, RZ, RZ ;  /* 0x000000ffff027224 */ /* 0x000fc800078e00ff */
[----:B------:R-:W-:-:S04]  /*0be0*/  IMAD.HI.U32 R0, R3, R4, R2 ;  /* 0x0000000403007227 */ /* 0x000fc800078e0002 */
[----:B------:R-:W-:Y:S02]  /*0bf0*/  IMAD.MOV R2, RZ, RZ, -R8 ;  /* 0x000000ffff027224 */ /* 0x000fe400078e0a08 */
        /* <DEDUP_REMOVED lines=9> */
[----:B------:R-:W-:-:S04]  /*0c90*/  @P2 IADD3 R0, R0, 0x1, RZ ;  /* 0x0000000100002810 */ /* 0x000fc80007ffe0ff */
[----:B------:R-:W-:-:S05]  /*0ca0*/  MOV R4, R0 ;  /* 0x0000000000047202 */ /* 0x000fca0000000f00 */
[----:B------:R-:W-:Y:S01]  /*0cb0*/  @!P1 IMAD.MOV R4, RZ, RZ, -R4 ;  /* 0x000000ffff049224 */ /* 0x000fe200078e0a04 */
[----:B------:R-:W-:-:S05]  /*0cc0*/  @!P0 LOP3.LUT R4, RZ, R9, RZ, 0x33, !PT ;  /* 0x00000009ff048212 */ /* 0x000fca00078e33ff */
[----:B------:R-:W-:-:S05]  /*0cd0*/  IMAD R10, R7, R4, RZ ;  /* 0x00000004070a7224 */ /* 0x000fca00078e02ff */
[----:B------:R-:W-:-:S04]  /*0ce0*/  IADD3 R0, -R10, c[0x0][0x538], RZ ;  /* 0x00014e000a007a10 */ /* 0x000fc80007ffe1ff */
[----:B------:R-:W-:-:S04]  /*0cf0*/  IMNMX R6, R7, R0, PT ;  /* 0x0000000007067217 */ /* 0x000fc80003800200 */
[----:B------:R-:W-:-:S05]  /*0d00*/  IABS R0, R6 ;  /* 0x0000000600007213 */ /* 0x000fca0000000000 */
[----:B------:R-:W-:-:S04]  /*0d10*/  IMAD.MOV.U32 R5, RZ, RZ, R0 ;  /* 0x000000ffff057224 */ /* 0x000fc800078e0000 */
[----:B------:R-:W1:Y:S08]  /*0d20*/  I2F.RP R2, R5 ;  /* 0x0000000500027306 */ /* 0x000e700000209400 */
[----:B-1----:R-:W1:Y:S02]  /*0d30*/  MUFU.RCP R2, R2 ;  /* 0x0000000200027308 */ /* 0x002e640000001000 */
[----:B-1----:R-:W-:-:S06]  /*0d40*/  IADD3 R2, R2, 0xffffffe, RZ ;  /* 0x0ffffffe02027810 */ /* 0x002fcc0007ffe0ff */
[----:B------:R1:W2:Y:S02]  /*0d50*/  F2I.FTZ.U32.TRUNC.NTZ R3, R2 ;  /* 0x0000000200037305 */ /* 0x0002a4000021f000 */
[----:B-1----:R-:W-:Y:S01]  /*0d60*/  IMAD.MOV R2, RZ, RZ, -R4 ;  /* 0x000000ffff027224 */ /* 0x002fe200078e0a04 */
[----:B--2---:R-:W-:-:S03]  /*0d70*/  IADD3 R0, RZ, -R3, RZ ;  /* 0x80000003ff007210 */ /* 0x004fc60007ffe0ff */
[----:B------:R-:W-:Y:S01]  /*0d80*/  IMAD R8, R9, R2, R11 ;  /* 0x0000000209087224 */ /* 0x000fe200078e020b */
[----:B------:R-:W-:Y:S01]  /*0d90*/  IABS R9, R6 ;  /* 0x0000000600097213 */ /* 0x000fe20000000000 */
[----:B------:R-:W-:-:S03]  /*0da0*/  IMAD.MOV.U32 R2, RZ, RZ, R0 ;  /* 0x000000ffff027224 */ /* 0x000fc600078e0000 */
[----:B------:R-:W-:Y:S01]  /*0db0*/  IABS R0, R8 ;  /* 0x0000000800007213 */ /* 0x000fe20000000000 */
[----:B------:R-:W-:Y:S02]  /*0dc0*/  IMAD R7, R2, R5, RZ ;  /* 0x0000000502077224 */ /* 0x000fe400078e02ff */
[----:B------:R-:W-:Y:S02]  /*0dd0*/  IMAD.MOV.U32 R2, RZ, RZ, RZ ;  /* 0x000000ffff027224 */ /* 0x000fe400078e00ff */
[----:B------:R-:W-:Y:S01]  /*0de0*/  IMAD.MOV.U32 R4, RZ, RZ, R0 ;  /* 0x000000ffff047224 */ /* 0x000fe200078e0000 */
[----:B------:R-:W-:Y:S01]  /*0df0*/  IADD3 R0, RZ, -R9, RZ ;  /* 0x80000009ff007210 */ /* 0x000fe20007ffe0ff */
[----:B------:R-:W-:-:S04]  /*0e00*/  IMAD.HI.U32 R3, R3, R7, R2 ;  /* 0x0000000703037227 */ /* 0x000fc800078e0002 */
[----:B------:R-:W-:Y:S02]  /*0e10*/  IMAD.MOV.U32 R2, RZ, RZ, R0 ;  /* 0x000000ffff027224 */ /* 0x000fe400078e0000 */
[----:B------:R-:W-:Y:S01]  /*0e20*/  IMAD.HI.U32 R0, R3, R4, RZ ;  /* 0x0000000403007227 */ /* 0x000fe200078e00ff */
[----:B------:R-:W-:-:S03]  /*0e30*/  IADD3 R3, R10, 0x1000000, R8 ;  /* 0x010000000a037810 */ /* 0x000fc60007ffe008 */
[----:B------:R-:W-:-:S05]  /*0e40*/  IMAD R2, R0, R2, R4 ;  /* 0x0000000200027224 */ /* 0x000fca00078e0204 */
[----:B------:R-:W-:-:S13]  /*0e50*/  ISETP.GT.U32.AND P0, PT, R5, R2, PT ;  /* 0x000000020500720c */ /* 0x000fda0003f04070 */
[----:B------:R-:W-:Y:S01]  /*0e60*/  @!P0 IMAD.IADD R2, R2, 0x1, -R5 ;  /* 0x0000000102028824 */ /* 0x000fe200078e0a05 */
[----:B------:R-:W-:Y:S02]  /*0e70*/  @!P0 IADD3 R0, R0, 0x1, RZ ;  /* 0x0000000100008810 */ /* 0x000fe40007ffe0ff */
[----:B------:R-:W-:Y:S02]  /*0e80*/  ISETP.NE.AND P0, PT, R6, RZ, PT ;  /* 0x000000ff0600720c */ /* 0x000fe40003f05270 */
[----:B------:R-:W-:Y:S02]  /*0e90*/  ISETP.GE.U32.AND P2, PT, R2, R5, PT ;  /* 0x000000050200720c */ /* 0x000fe40003f46070 */
[----:B------:R-:W-:-:S04]  /*0ea0*/  LOP3.LUT R2, R8, R6, RZ, 0x3c, !PT ;  /* 0x0000000608027212 */ /* 0x000fc800078e3cff */
[----:B------:R-:W-:Y:S01]  /*0eb0*/  ISETP.GE.AND P1, PT, R2, RZ, PT ;  /* 0x000000ff0200720c */ /* 0x000fe20003f26270 */
[----:B------:R-:W-:-:S06]  /*0ec0*/  IMAD.MOV R2, RZ, RZ, -R6 ;  /* 0x000000ffff027224 */ /* 0x000fcc00078e0a06 */
[----:B------:R-:W-:-:S06]  /*0ed0*/  @P2 IADD3 R0, R0, 0x1, RZ ;  /* 0x0000000100002810 */ /* 0x000fcc0007ffe0ff */
[----:B------:R-:W-:Y:S02]  /*0ee0*/  @!P1 IADD3 R0, -R0, RZ, RZ ;  /* 0x000000ff00009210 */ /* 0x000fe40007ffe1ff */
[----:B------:R-:W-:-:S05]  /*0ef0*/  @!P0 LOP3.LUT R0, RZ, R6, RZ, 0x33, !PT ;  /* 0x00000006ff008212 */ /* 0x000fca00078e33ff */
[----:B------:R-:W-:Y:S02]  /*0f00*/  IMAD R214, R0, R2, R3 ;  /* 0x0000000200d67224 */ /* 0x000fe400078e0203 */
.L_x_454:
[----:B------:R-:W-:Y:S05]  /*0f10*/  BSYNC B0 ;  /* 0x0000000000007941 */ /* 0x000fea0003800000 */
.L_x_452:
[----:B------:R-:W-:-:S04]  /*0f20*/  LOP3.LUT R0, RZ, R0, RZ, 0x33, !PT ;  /* 0x00000000ff007212 */ /* 0x000fc800078e33ff */
[----:B------:R-:W-:Y:S01]  /*0f30*/  IADD3 R213, R0, R12, RZ ;  /* 0x0000000c00d57210 */ /* 0x000fe20007ffe0ff */
[----:B------:R-:W-:Y:S05]  /*0f40*/  BRA `(.L_x_455) ;  /* 0x0000004000007947 */ /* 0x000fea0003800000 */
.L_x_443:
[----:B-1----:R-:W-:Y:S01]  /*0f50*/  IMAD.MOV.U32 R213, RZ, RZ, RZ ;  /* 0x000000ffffd57224 */ /* 0x002fe200078e00ff */
[----:B------:R-:W-:Y:S01]  /*0f60*/  MOV R214, RZ ;  /* 0x000000ff00d67202 */ /* 0x000fe20000000f00 */
[----:B------:R-:W-:Y:S01]  /*0f70*/  IMAD.U32 R212, RZ, RZ, UR4 ;  /* 0x00000004ffd47e24 */ /* 0x000fe2000f8e00ff */
[----:B------:R-:W-:Y:S02]  /*0f80*/  MOV R215, c[0x0][0x53c] ;  /* 0x00014f0000d77a02 */ /* 0x000fe40000000f00 */
.L_x_455:
[----:B------:R-:W-:Y:S01]  /*0f90*/  ISETP.NE.AND P0, PT, R13, RZ, PT ;  /* 0x000000ff0d00720c */ /* 0x000fe20003f05270 */
[----:B------:R-:W-:-:S12]  /*0fa0*/  WARPSYNC 0xffffffff ;  /* 0xffffffff00007948 */ /* 0x000fd80003800000 */
[----:B------:R1:W-:Y:S04]  /*0fb0*/  @!P0 STS.128 [0x18100], R212 ;  /* 0x018100d4ff008388 */ /* 0x0003e80000000c00 */
[----:B------:R-:W-:Y:S06]  /*0fc0*/  BAR.ARV 0x5, 0x100 ;  /* 0x0144000000007b1d */ /* 0x000fec0000002000 */
.L_x_441:
[----:B-1----:R-:W-:-:S13]  /*0fd0*/  ISETP.GE.AND P0, PT, R215, c[0x0][0x53c], PT ;  /* 0x00014f00d7007a0c */ /* 0x002fda0003f06270 */
        /* <DEDUP_REMOVED lines=13> */
[----:B------:R-:W-:Y:S02]  /*10b0*/  SHF.R.S32.HI R217, RZ, 0x3, R15 ;  /* 0x00000003ffd97819 */ /* 0x000fe4000001140f */
[----:B------:R-:W-:Y:S01]  /*10c0*/  LEA.HI R8, R9, R17, RZ, 0x5 ;  /* 0x0000001109087211 */ /* 0x000fe200078f28ff */
[----:B------:R-:W-:Y:S01]  /*10d0*/  IMAD.IADD R14, R3, 0x1, -R0 ;  /* 0x00000001030e7824 */ /* 0x000fe200078e0a00 */
[----:B------:R-:W-:Y:S01]  /*10e0*/  LOP3.LUT R0, R2, 0xfffffff0, RZ, 0xc0, !PT ;  /* 0xfffffff002007812 */ /* 0x000fe200078ec0ff */
[----:B------:R-:W-:Y:S01]  /*10f0*/  IMAD.SHL.U32 R4, R217, 0x40, RZ ;  /* 0x00000040d9047824 */ /* 0x000fe200078e00ff */
[----:B------:R-:W-:Y:S02]  /*1100*/  SHF.R.S32.HI R2, RZ, 0x1f, R13 ;  /* 0x0000001fff027819 */ /* 0x000fe4000001140d */
[----:B------:R-:W-:Y:S01]  /*1110*/  LOP3.LUT R3, R15, 0xfffffff8, RZ, 0xc0, !PT ;  /* 0xfffffff80f037812 */ /* 0x000fe200078ec0ff */
[----:B------:R-:W-:Y:S01]  /*1120*/  IMAD.IADD R0, R17, 0x1, -R0 ;  /* 0x0000000111007824 */ /* 0x000fe200078e0a00 */
[----:B------:R-:W-:-:S02]  /*1130*/  LEA.HI R2, R2, R7, RZ, 0x3 ;  /* 0x0000000702027211 */ /* 0x000fc400078f18ff */
[----:B------:R-:W-:Y:S01]  /*1140*/  LEA.HI R9, R9, R17, RZ, 0x6 ;  /* 0x0000001109097211 */ /* 0x000fe200078f30ff */
[----:B------:R-:W-:Y:S01]  /*1150*/  IMAD.IADD R198, R17, 0x1, -R3 ;  /* 0x0000000111c67824 */ /* 0x000fe200078e0a03 */
[----:B------:R-:W-:Y:S02]  /*1160*/  SHF.R.S32.HI R5, RZ, 0x1f, R0 ;  /* 0x0000001fff057819 */ /* 0x000fe40000011400 */
[----:B------:R-:W-:Y:S01]  /*1170*/  LOP3.LUT R3, R2, 0xfffffff8, RZ, 0xc0, !PT ;  /* 0xfffffff802037812 */ /* 0x000fe200078ec0ff */
[----:B------:R-:W-:Y:S01]  /*1180*/  IMAD.SHL.U32 R184, R198, 0x8, RZ ;  /* 0x00000008c6b87824 */ /* 0x000fe200078e00ff */
[----:B------:R-:W-:Y:S01]  /*1190*/  LEA.HI R11, R5, R0, RZ, 0x3 ;  /* 0x00000000050b7211 */ /* 0x000fe200078f18ff */
[----:B------:R-:W-:Y:S01]  /*11a0*/  IMAD.SHL.U32 R9, R9, 0x8, RZ ;  /* 0x0000000809097824 */ /* 0x000fe200078e00ff */
[----:B------:R-:W-:Y:S01]  /*11b0*/  LOP3.LUT R2, R4, 0x1c0, RZ, 0xc0, !PT ;  /* 0x000001c004027812 */ /* 0x000fe200078ec0ff */
[----:B------:R-:W-:Y:S01]  /*11c0*/  IMAD.IADD R7, R7, 0x1, -R3 ;  /* 0x0000000107077824 */ /* 0x000fe200078e0a03 */
[----:B------:R-:W-:Y:S01]  /*11d0*/  LOP3.LUT R3, R11, 0xfffffff8, RZ, 0xc0, !PT ;  /* 0xfffffff80b037812 */ /* 0x000fe200078ec0ff */
[----:B------:R-:W-:Y:S01]  /*11e0*/  IMAD R197, R198, 0x20, R217 ;  /* 0x00000020c6c57824 */ /* 0x000fe200078e02d9 */
[----:B------:R-:W-:-:S02]  /*11f0*/  SHF.R.U32.HI R4, RZ, 0x3, R2 ;  /* 0x00000003ff047819 */ /* 0x000fc40000011602 */
[----:B------:R-:W-:Y:S01]  /*1200*/  LOP3.LUT R2, R2, 0x38, R184, 0xf8, !PT ;  /* 0x0000003802027812 */ /* 0x000fe200078ef8b8 */
[----:B------:R-:W-:Y:S01]  /*1210*/  IMAD.IADD R5, R0, 0x1, -R3 ;  /* 0x0000000100057824 */ /* 0x000fe200078e0a03 */
[----:B------:R-:W-:Y:S02]  /*1220*/  LOP3.LUT R0, R8, 0xffffffe0, RZ, 0xc0, !PT ;  /* 0xffffffe008007812 */ /* 0x000fe400078ec0ff */
[----:B------:R-:W-:Y:S02]  /*1230*/  LOP3.LUT R10, R2, R4, RZ, 0x3c, !PT ;  /* 0x00000004020a7212 */ /* 0x000fe400078e3cff */
[----:B------:R-:W-:Y:S01]  /*1240*/  SHF.R.S32.HI R4, RZ, 0x5, R8 ;  /* 0x00000005ff047819 */ /* 0x000fe20000011408 */
        /* <DEDUP_REMOVED lines=32> */
[----:B------:R-:W-:Y:S01]  /*1450*/  IMAD.IADD R216, R0, 0x1, -R3 ;  /* 0x0000000100d87824 */ /* 0x000fe200078e0a03 */
[----:B------:R-:W-:Y:S01]  /*1460*/  SHF.R.U32.HI R2, RZ, 0x3, R2 ;  /* 0x00000003ff027819 */ /* 0x000fe20000011602 */
[----:B------:R1:W-:Y:S01]  /*1470*/  STL [R1+0x10], R15 ;  /* 0x0000100f01007387 */ /* 0x0003e20000100800 */
[----:B------:R-:W-:Y:S01]  /*1480*/  LEA.HI R3, R4, R4, RZ, 0x1d ;  /* 0x0000000404037211 */ /* 0x000fe200078fe8ff */
[----:B------:R-:W-:Y:S01]  /*1490*/  IMAD R0, R14, 0x200, R13 ;  /* 0x000002000e007824 */ /* 0x000fe200078e020d */
[----:B------:R-:W-:Y:S01]  /*14a0*/  LOP3.LUT R2, R6, R2, RZ, 0x3c, !PT ;  /* 0x0000000206027212 */ /* 0x000fe200078e3cff */
[----:B------:R-:W-:Y:S01]  /*14b0*/  IMAD R216, R216, 0x8, R15 ;  /* 0x00000008d8d87824 */ /* 0x000fe200078e020f */
[----:B------:R-:W-:Y:S01]  /*14c0*/  LOP3.LUT R4, R7, 0xfffffe00, RZ, 0xc0, !PT ;  /* 0xfffffe0007047812 */ /* 0x000fe200078ec0ff */
[----:B------:R-:W-:Y:S01]  /*14d0*/  IMAD.IADD R7, R5, 0x1, R3 ;  /* 0x0000000105077824 */ /* 0x000fe200078e0203 */
[----:B------:R-:W-:-:S02]  /*14e0*/  IADD3 R192, R184, 0x40, RZ ;  /* 0x00000040b8c07810 */ /* 0x000fc40007ffe0ff */
[CC--:B------:R-:W-:Y:S01]  /*14f0*/  IADD3 R3, R2.reuse, R4.reuse, R8 ;  /* 0x0000000402037210 */ /* 0x0c0fe20007ffe008 */
[----:B------:R-:W-:Y:S01]  /*1500*/  IMAD.MOV.U32 R8, RZ, RZ, 0x20 ;  /* 0x00000020ff087424 */ /* 0x000fe200078e00ff */
[----:B------:R-:W-:Y:S02]  /*1510*/  LOP3.LUT R4, R2, R4, RZ, 0xfc, !PT ;  /* 0x0000000402047212 */ /* 0x000fe400078efcff */
[----:B------:R-:W-:Y:S02]  /*1520*/  LOP3.LUT R2, R12, 0x7ffffffc, RZ, 0xc0, !PT ;  /* 0x7ffffffc0c027812 */ /* 0x000fe400078ec0ff */
[----:B------:R-:W-:Y:S01]  /*1530*/  LOP3.LUT R9, R10, 0x7ffffe00, R9, 0xf8, !PT ;  /* 0x7ffffe000a097812 */ /* 0x000fe200078ef809 */
[----:B------:R-:W-:Y:S01]  /*1540*/  IMAD.MOV.U32 R10, RZ, RZ, 0x40 ;  /* 0x00000040ff0a7424 */ /* 0x000fe200078e00ff */
[----:B------:R-:W-:Y:S01]  /*1550*/  LEA R226, R7, 0x80, 0x1 ;  /* 0x0000008007e27811 */ /* 0x000fe200078e08ff */
[----:B------:R-:W-:Y:S01]  /*1560*/  IMAD.IADD R2, R16, 0x1, -R2 ;  /* 0x0000000110027824 */ /* 0x000fe200078e0a02 */
[----:B------:R-:W-:Y:S01]  /*1570*/  IADD3 R193, R184, 0x80, RZ ;  /* 0x00000080b8c17810 */ /* 0x000fe20007ffe0ff */
[----:B------:R-:W-:Y:S01]  /*1580*/  IMAD.SHL.U32 R179, R9, 0x2, RZ ;  /* 0x0000000209b37824 */ /* 0x000fe200078e00ff */
[----:B------:R-:W-:Y:S01]  /*1590*/  SHF.R.S32.HI R5, RZ, 0x1f, R192 ;  /* 0x0000001fff057819 */ /* 0x000fe200000114c0 */
[----:B------:R-:W-:Y:S01]  /*15a0*/  IMAD.SHL.U32 R199, R2, 0x2, RZ ;  /* 0x0000000202c77824 */ /* 0x000fe200078e00ff */
[----:B------:R-:W-:-:S02]  /*15b0*/  SEL R5, R8, 0xffffffe0, !P1 ;  /* 0xffffffe008057807 */ /* 0x000fc40004800000 */
[----:B------:R-:W-:Y:S02]  /*15c0*/  SEL R2, R8, 0xffffffe0, !P4 ;  /* 0xffffffe008027807 */ /* 0x000fe40006000000 */
[C---:B------:R-:W-:Y:S01]  /*15d0*/  IADD3 R252, R199.reuse, 0x8, RZ ;  /* 0x00000008c7fc7810 */ /* 0x040fe20007ffe0ff */
[----:B------:R-:W-:Y:S01]  /*15e0*/  IMAD.IADD R229, R226, 0x1, R5 ;  /* 0x00000001e2e57824 */ /* 0x000fe200078e0205 */
[C---:B------:R-:W-:Y:S02]  /*15f0*/  IADD3 R250, R199.reuse, 0x18, RZ ;  /* 0x00000018c7fa7810 */ /* 0x040fe40007ffe0ff */
[C---:B------:R-:W-:Y:S02]  /*1600*/  IADD3 R249, R199.reuse, 0x20, RZ ;  /* 0x00000020c7f97810 */ /* 0x040fe40007ffe0ff */
[C---:B------:R-:W-:Y:S02]  /*1610*/  IADD3 R247, R199.reuse, 0x30, RZ ;  /* 0x00000030c7f77810 */ /* 0x040fe40007ffe0ff */
[----:B------:R-:W-:-:S02]  /*1620*/  IADD3 R246, R199, 0x38, RZ ;  /* 0x00000038c7f67810 */ /* 0x000fc40007ffe0ff */
[C---:B------:R-:W-:Y:S02]  /*1630*/  IADD3 R244, R199.reuse, 0x48, RZ ;  /* 0x00000048c7f47810 */ /* 0x040fe40007ffe0ff */
[C---:B------:R-:W-:Y:S02]  /*1640*/  IADD3 R243, R199.reuse, 0x50, RZ ;  /* 0x00000050c7f37810 */ /* 0x040fe40007ffe0ff */
[----:B------:R-:W-:Y:S02]  /*1650*/  SHF.R.S32.HI R8, RZ, 0x1f, R199 ;  /* 0x0000001fff087819 */ /* 0x000fe400000114c7 */
[C---:B------:R-:W-:Y:S02]  /*1660*/  IADD3 R241, R199.reuse, 0x60, RZ ;  /* 0x00000060c7f17810 */ /* 0x040fe40007ffe0ff */
[----:B------:R-:W-:Y:S02]  /*1670*/  IADD3 R240, R199, 0x68, RZ ;  /* 0x00000068c7f07810 */ /* 0x000fe40007ffe0ff */
[----:B------:R-:W-:-:S02]  /*1680*/  SHF.R.S32.HI R7, RZ, 0x1f, R252 ;  /* 0x0000001fff077819 */ /* 0x000fc400000114fc */
[C---:B------:R-:W-:Y:S02]  /*1690*/  IADD3 R238, R199.reuse, 0x78, RZ ;  /* 0x00000078c7ee7810 */ /* 0x040fe40007ffe0ff */
[----:B------:R-:W-:Y:S02]  /*16a0*/  IADD3 R237, R199, 0x80, RZ ;  /* 0x00000080c7ed7810 */ /* 0x000fe40007ffe0ff */
[----:B------:R-:W-:Y:S02]  /*16b0*/  SHF.R.S32.HI R8, RZ, 0x1f, R250 ;  /* 0x0000001fff087819 */ /* 0x000fe400000114fa */
[----:B------:R-:W-:Y:S02]  /*16c0*/  SHF.R.S32.HI R7, RZ, 0x1f, R249 ;  /* 0x0000001fff077819 */ /* 0x000fe400000114f9 */
[----:B------:R-:W-:Y:S02]  /*16d0*/  IADD3 R227, R226, -0x10, RZ ;  /* 0xfffffff0e2e37810 */ /* 0x000fe40007ffe0ff */
[----:B------:R-:W-:-:S02]  /*16e0*/  SHF.R.S32.HI R6, RZ, 0x1f, R193 ;  /* 0x0000001fff067819 */ /* 0x000fc400000114c1 */
[C---:B------:R-:W-:Y:S02]  /*16f0*/  IADD3 R235, R199.reuse, 0x90, RZ ;  /* 0x00000090c7eb7810 */ /* 0x040fe40007ffe0ff */
[----:B------:R-:W-:Y:S02]  /*1700*/  IADD3 R234, R199, 0x98, RZ ;  /* 0x00000098c7ea7810 */ /* 0x000fe40007ffe0ff */
[----:B------:R-:W-:Y:S02]  /*1710*/  SHF.R.S32.HI R8, RZ, 0x1f, R247 ;  /* 0x0000001fff087819 */ /* 0x000fe400000114f7 */
[----:B------:R-:W-:Y:S02]  /*1720*/  SHF.R.S32.HI R7, RZ, 0x1f, R246 ;  /* 0x0000001fff077819 */ /* 0x000fe400000114f6 */
[----:B------:R-:W-:Y:S02]  /*1730*/  @P0 IADD3 R227, R226, 0x10, RZ ;  /* 0x00000010e2e30810 */ /* 0x000fe40007ffe0ff */
[----:B------:R-:W-:-:S02]  /*1740*/  SEL R6, R10, 0xffffffc0, !P2 ;  /* 0xffffffc00a067807 */ /* 0x000fc40005000000 */
[----:B------:R-:W-:Y:S01]  /*1750*/  IADD3 R232, R199, 0xa8, RZ ;  /* 0x000000a8c7e87810 */ /* 0x000fe20007ffe0ff */
[----:B------:R-:W-:Y:S01]  /*1760*/  IMAD.IADD R228, R5, 0x1, R227 ;  /* 0x0000000105e47824 */ /* 0x000fe200078e02e3 */
[C---:B------:R-:W-:Y:S02]  /*1770*/  IADD3 R231, R199.reuse, 0xb0, RZ ;  /* 0x000000b0c7e77810 */ /* 0x040fe40007ffe0ff */
[----:B------:R-:W-:Y:S02]  /*1780*/  SHF.R.S32.HI R8, RZ, 0x1f, R244 ;  /* 0x0000001fff087819 */ /* 0x000fe400000114f4 */
[----:B------:R-:W-:Y:S02]  /*1790*/  SHF.R.S32.HI R7, RZ, 0x1f, R243 ;  /* 0x0000001fff077819 */ /* 0x000fe400000114f3 */
[----:B------:R-:W-:Y:S02]  /*17a0*/  IADD3 R230, R199, 0xb8, RZ ;  /* 0x000000b8c7e67810 */ /* 0x000fe40007ffe0ff */
[----:B------:R-:W-:-:S02]  /*17b0*/  SHF.R.S32.HI R8, RZ, 0x1f, R241 ;  /* 0x0000001fff087819 */ /* 0x000fc400000114f1 */
[----:B------:R-:W-:Y:S02]  /*17c0*/  SHF.R.S32.HI R7, RZ, 0x1f, R240 ;  /* 0x0000001fff077819 */ /* 0x000fe400000114f0 */
[----:B------:R-:W-:Y:S02]  /*17d0*/  SHF.R.S32.HI R8, RZ, 0x1f, R238 ;  /* 0x0000001fff087819 */ /* 0x000fe400000114ee */
[----:B------:R-:W-:Y:S02]  /*17e0*/  SHF.R.S32.HI R7, RZ, 0x1f, R237 ;  /* 0x0000001fff077819 */ /* 0x000fe400000114ed */
[----:B------:R-:W-:Y:S01]  /*17f0*/  LEA R173, R3, 0xc100, 0x1 ;  /* 0x0000c10003ad7811 */ /* 0x000fe200078e08ff */
[----:B------:R-:W-:Y:S01]  /*1800*/  IMAD.IADD R3, R6, 0x1, R227 ;  /* 0x0000000106037824 */ /* 0x000fe200078e02e3 */
[----:B------:R-:W-:Y:S02]  /*1810*/  LEA R167, R4, 0x100, 0x1 ;  /* 0x0000010004a77811 */ /* 0x000fe400078e08ff */
[----:B------:R-:W-:Y:S01]  /*1820*/  SHF.R.S32.HI R8, RZ, 0x1f, R235 ;  /* 0x0000001fff087819 */ /* 0x000fe200000114eb */
[----:B------:R-:W-:Y:S01]  /*1830*/  IMAD.IADD R174, R173, 0x1, R2 ;  /* 0x00000001adae7824 */ /* 0x000fe200078e0202 */
[----:B------:R-:W-:Y:S01]  /*1840*/  SHF.R.S32.HI R7, RZ, 0x1f, R234 ;  /* 0x0000001fff077819 */ /* 0x000fe200000114ea */
[----:B------:R-:W-:Y:S01]  /*1850*/  IMAD.IADD R168, R2, 0x1, R167 ;  /* 0x0000000102a87824 */ /* 0x000fe200078e02a7 */
[----:B------:R-:W-:Y:S01]  /*1860*/  SHF.R.S32.HI R8, RZ, 0x1f, R232 ;  /* 0x0000001fff087819 */ /* 0x000fe200000114e8 */
[--C-:B------:R-:W-:Y:S01]  /*1870*/  IMAD.IADD R8, R226, 0x1, R6.reuse ;  /* 0x00000001e2087824 */ /* 0x100fe200078e0206 */
[----:B------:R-:W-:Y:S01]  /*1880*/  SHF.R.S32.HI R7, RZ, 0x1f, R231 ;  /* 0x0000001fff077819 */ /* 0x000fe200000114e7 */
[----:B------:R-:W-:Y:S01]  /*1890*/  IMAD.IADD R2, R228, 0x1, R6 ;  /* 0x00000001e4027824 */ /* 0x000fe200078e0206 */
[----:B------:R-:W-:Y:S01]  /*18a0*/  SHF.R.S32.HI R7, RZ, 0x1f, R230 ;  /* 0x0000001fff077819 */ /* 0x000fe200000114e6 */
[----:B------:R-:W-:Y:S01]  /*18b0*/  IMAD.IADD R7, R229, 0x1, R6 ;  /* 0x00000001e5077824 */ /* 0x000fe200078e0206 */
[----:B------:R1:W-:Y:S01]  /*18c0*/  STL [R1+0xc], R8 ;  /* 0x00000c0801007387 */ /* 0x0003e20000100800 */
[----:B------:R-:W-:-:S02]  /*18d0*/  IADD3 R251, R199, 0x10, RZ ;  /* 0x00000010c7fb7810 */ /* 0x000fc40007ffe0ff */
[C---:B------:R-:W-:Y:S01]  /*18e0*/  IADD3 R248, R199.reuse, 0x28, RZ ;  /* 0x00000028c7f87810 */ /* 0x040fe20007ffe0ff */
[----:B------:R1:W-:Y:S01]  /*18f0*/  STL [R1+0x8], R7 ;  /* 0x0000080701007387 */ /* 0x0003e20000100800 */
[C---:B------:R-:W-:Y:S02]  /*1900*/  IADD3 R245, R199.reuse, 0x40, RZ ;  /* 0x00000040c7f57810 */ /* 0x040fe40007ffe0ff */
[C---:B------:R-:W-:Y:S01]  /*1910*/  IADD3 R242, R199.reuse, 0x58, RZ ;  /* 0x00000058c7f27810 */ /* 0x040fe20007ffe0ff */
[----:B------:R1:W-:Y:S01]  /*1920*/  STL [R1+0x4], R3 ;  /* 0x0000040301007387 */ /* 0x0003e20000100800 */
[----:B------:R-:W-:Y:S02]  /*1930*/  LEA R164, R0, 0x6100, 0x1 ;  /* 0x0000610000a47811 */ /* 0x000fe400078e08ff */
[----:B------:R-:W-:Y:S01]  /*1940*/  IADD3 R239, R199, 0x70, RZ ;  /* 0x00000070c7ef7810 */ /* 0x000fe20007ffe0ff */
[----:B------:R1:W-:Y:S01]  /*1950*/  STL [R1], R2 ;  /* 0x0000000201007387 */ /* 0x0003e20000100800 */
[----:B------:R-:W-:-:S02]  /*1960*/  SHF.R.S32.HI R9, RZ, 0x1f, R251 ;  /* 0x0000001fff097819 */ /* 0x000fc400000114fb */
[----:B------:R-:W-:Y:S02]  /*1970*/  SEL R0, R10, 0xffffffc0, !P3 ;  /* 0xffffffc00a007807 */ /* 0x000fe40005800000 */
[----:B------:R-:W-:Y:S02]  /*1980*/  IADD3 R236, R199, 0x88, RZ ;  /* 0x00000088c7ec7810 */ /* 0x000fe40007ffe0ff */
[----:B------:R-:W-:Y:S01]  /*1990*/  SHF.R.S32.HI R9, RZ, 0x1f, R248 ;  /* 0x0000001fff097819 */ /* 0x000fe200000114f8 */
[--C-:B------:R-:W-:Y:S01]  /*19a0*/  IMAD.IADD R176, R173, 0x1, R0.reuse ;  /* 0x00000001adb07824 */ /* 0x100fe200078e0200 */
[----:B------:R-:W-:Y:S01]  /*19b0*/  IADD3 R233, R199, 0xa0, RZ ;  /* 0x000000a0c7e97810 */ /* 0x000fe20007ffe0ff */
        /* <DEDUP_REMOVED lines=9> */
.L_x_621:
[----:B------:R-:W-:Y:S01]  /*1a50*/  ISETP.NE.U32.AND P0, PT, RZ, c[0x0][0x370], PT ;  /* 0x0000dc00ff007a0c */ /* 0x000fe20003f05070 */
[----:B------:R-:W-:Y:S01]  /*1a60*/  IMAD.MOV.U32 R13, RZ, RZ, 0x4 ;  /* 0x00000004ff0d7424 */ /* 0x000fe200078e00ff */
[----:B------:R-:W-:Y:S01]  /*1a70*/  ISETP.NE.U32.AND P2, PT, RZ, c[0x0][0x360], PT ;  /* 0x0000d800ff007a0c */ /* 0x000fe20003f45070 */
[----:B------:R-:W-:Y:S01]  /*1a80*/  IMAD.MOV.U32 R201, RZ, RZ, RZ ;  /* 0x000000ffffc97224 */ /* 0x000fe200078e00ff */
[----:B------:R-:W-:Y:S01]  /*1a90*/  ISETP.NE.AND.EX P1, PT, RZ, c[0x0][0x374], PT, P0 ;  /* 0x0000dd00ff007a0c */ /* 0x000fe20003f25300 */
[----:B------:R-:W-:Y:S01]  /*1aa0*/  IMAD.MOV.U32 R12, RZ, RZ, RZ ;  /* 0x000000ffff0c7224 */ /* 0x000fe200078e00ff */
[----:B------:R-:W-:Y:S01]  /*1ab0*/  ISETP.NE.AND.EX P0, PT, RZ, c[0x0][0x364], PT, P2 ;  /* 0x0000d900ff007a0c */ /* 0x000fe20003f05320 */
[----:B-1----:R-:W-:Y:S01]  /*1ac0*/  IMAD.WIDE R2, R215, R13, c[0x0][0x348] ;  /* 0x0000d200d7027625 */ /* 0x002fe200078e020d */
[----:B------:R-:W-:-:S04]  /*1ad0*/  ISETP.NE.U32.AND P3, PT, RZ, c[0x0][0x348], PT ;  /* 0x0000d200ff007a0c */ /* 0x000fc80003f65070 */
[----:B------:R-:W-:-:S05]  /*1ae0*/  ISETP.NE.AND.EX P3, PT, RZ, c[0x0][0x34c], PT, P3 ;  /* 0x0000d300ff007a0c */ /* 0x000fca0003f65330 */
[----:B------:R-:W-:-:S04]  /*1af0*/  @P1 IMAD.WIDE R6, R215, R13, c[0x0][0x370] ;  /* 0x0000dc00d7061625 */ /* 0x000fc800078e020d */
[----:B------:R-:W-:Y:S01]  /*1b00*/  @P0 IMAD.WIDE R4, R215, R13, c[0x0][0x360] ;  /* 0x0000d800d7040625 */ /* 0x000fe200078e020d */
[----:B------:R1:W5:Y:S04]  /*1b10*/  @P1 LDG.E R201, [R6.64] ;  /* 0x0000000806c91981 */ /* 0x000368000c1e1900 */
        /* <DEDUP_REMOVED lines=9> */
.L_x_456:
[----:B------:R-:W-:-:S04]  /*1bb0*/  ISETP.NE.U32.AND P0, PT, RZ, c[0x0][0x368], PT ;  /* 0x0000da00ff007a0c */ /* 0x000fc80003f05070 */
[----:B------:R-:W-:-:S13]  /*1bc0*/  ISETP.NE.AND.EX P0, PT, RZ, c[0x0][0x36c], PT, P0 ;  /* 0x0000db00ff007a0c */ /* 0x000fda0003f05300 */
[----:B------:R-:W-:Y:S05]  /*1bd0*/  @!P0 BRA `(.L_x_457) ;  /* 0x0000003000008947 */ /* 0x000fea0003800000 */
[----:B-1----:R-:W-:-:S05]  /*1be0*/  IMAD.WIDE R2, R215, R13, c[0x0][0x368] ;  /* 0x0000da00d7027625 */ /* 0x002fca00078e020d */
[----:B------:R1:W5:Y:S01]  /*1bf0*/  LDG.E R0, [R2.64] ;  /* 0x0000000802007981 */ /* 0x000362000c1e1900 */
[----:B------:R-:W-:Y:S05]  /*1c00*/  BRA `(.L_x_458) ;  /* 0x0000008000007947 */ /* 0x000fea0003800000 */
.L_x_457:
[----:B------:R-:W-:Y:S01]  /*1c10*/  ISETP.NE.U32.AND P0, PT, RZ, c[0x0][0x350], PT ;  /* 0x0000d400ff007a0c */ /* 0x000fe20003f05070 */
[----:B------:R-:W-:-:S03]  /*1c20*/  IMAD.U32 R0, RZ, RZ, UR5 ;  /* 0x00000005ff007e24 */ /* 0x000fc6000f8e00ff */
[----:B------:R-:W-:-:S13]  /*1c30*/  ISETP.NE.AND.EX P0, PT, RZ, c[0x0][0x354], PT, P0 ;  /* 0x0000d500ff007a0c */ /* 0x000fda0003f05300 */
[----:B------:R-:W-:Y:S05]  /*1c40*/  @!P0 BRA `(.L_x_458) ;  /* 0x0000004000008947 */ /* 0x000fea0003800000 */
[----:B-1----:R-:W-:-:S05]  /*1c50*/  IMAD.WIDE R2, R215, R13, c[0x0][0x350] ;  /* 0x0000d400d7027625 */ /* 0x002fca00078e020d */
[----:B------:R-:W2:Y:S04]  /*1c60*/  LDG.E R4, [R2.64] ;  /* 0x0000000802047981 */ /* 0x000ea8000c1e1900 */
[----:B------:R-:W2:Y:S02]  /*1c70*/  LDG.E R0, [R2.64+0x4] ;  /* 0x0000040802007981 */ /* 0x000ea4000c1e1900 */
[----:B--2---:R-:W-:Y:S02]  /*1c80*/  IADD3 R0, -R4, R0, RZ ;  /* 0x0000000004007210 */ /* 0x004fe40007ffe1ff */
.L_x_458:
[----:B-1----:R-:W-:Y:S01]  /*1c90*/  IMAD.MOV.U32 R2, RZ, RZ, c[0x0][0x2c4] ;  /* 0x0000b100ff027624 */ /* 0x002fe200078e00ff */
[----:B------:R-:W-:Y:S01]  /*1ca0*/  LOP3.LUT R223, R223, 0xfffffffe, RZ, 0xc0, !PT ;  /* 0xfffffffedfdf7812 */ /* 0x000fe200078ec0ff */
[----:B------:R-:W-:Y:S02]  /*1cb0*/  IMAD.SHL.U32 R211, R213, 0x80, RZ ;  /* 0x00000080d5d37824 */ /* 0x000fe400078e00ff */
[----:B------:R-:W-:Y:S01]  /*1cc0*/  IMAD.MOV.U32 R7, RZ, RZ, c[0x0][0x32c] ;  /* 0x0000cb00ff077624 */ /* 0x000fe200078e00ff */
[----:B------:R-:W-:Y:S01]  /*1cd0*/  ISETP.NE.AND P4, PT, R2, 0x1, PT ;  /* 0x000000010200780c */ /* 0x000fe20003f85270 */
[----:B-----5:R-:W-:Y:S01]  /*1ce0*/  IMAD.IADD R195, R0, 0x1, -R201 ;  /* 0x0000000100c37824 */ /* 0x020fe200078e0ac9 */
[----:B------:R-:W-:-:S02]  /*1cf0*/  IADD3 R2, R211, 0x7f, RZ ;  /* 0x0000007fd3027810 */ /* 0x000fc40007ffe0ff */
[----:B------:R-:W-:-:S03]  /*1d00*/  ISETP.GE.AND P1, PT, R7, 0x1, PT ;  /* 0x000000010700780c */ /* 0x000fc60003f26270 */
[----:B------:R-:W-:-:S06]  /*1d10*/  IMAD.MOV.U32 R0, RZ, RZ, R2 ;  /* 0x000000ffff007224 */ /* 0x000fcc00078e0002 */
[----:B------:R-:W-:Y:S01]  /*1d20*/  @P4 IMAD.HI.U32 R3, R2, c[0x0][0x2c8], RZ ;  /* 0x0000b20002034a27 */ /* 0x000fe200078e00ff */
[----:B------:R-:W-:Y:S02]  /*1d30*/  IADD3 R2, R195, 0x1, -R196 ;  /* 0x00000001c3027810 */ /* 0x000fe40007ffe8c4 */
[----:B------:R-:W-:Y:S02]  /*1d40*/  @P4 LOP3.LUT R223, R223, 0x1, RZ, 0xfc, !PT ;  /* 0x00000001dfdf4812 */ /* 0x000fe400078efcff */
[----:B------:R-:W-:Y:S02]  /*1d50*/  @P4 SHF.R.U32.HI R0, RZ, c[0x0][0x2cc], R3 ;  /* 0x0000b300ff004a19 */ /* 0x000fe40000011603 */
[----:B------:R-:W-:-:S03]  /*1d60*/  LOP3.LUT R223, R223, 0xfffffffd, RZ, 0xc0, !PT ;  /* 0xfffffffddfdf7812 */ /* 0x000fc600078ec0ff */
[----:B------:R-:W-:Y:S01]  /*1d70*/  IMAD.IADD R0, R2, 0x1, R0 ;  /* 0x0000000102007824 */ /* 0x000fe200078e0200 */
[----:B------:R-:W-:-:S04]  /*1d80*/  @P1 LOP3.LUT R223, R223, 0x2, RZ, 0xfc, !PT ;  /* 0x00000002dfdf1812 */ /* 0x000fc800078efcff */
[----:B------:R-:W-:Y:S01]  /*1d90*/  IADD3 R3, R0, c[0x0][0x328], RZ ;  /* 0x0000ca0000037a10 */ /* 0x000fe20007ffe0ff */
[----:B------:R-:W-:Y:S05]  /*1da0*/  @!P1 BRA `(.L_x_459) ;  /* 0x0000010000009947 */ /* 0x000fea0003800000 */
[C---:B------:R-:W-:Y:S01]  /*1db0*/  ISETP.GT.AND P0, PT, R0.reuse, RZ, PT ;  /* 0x000000ff0000720c */ /* 0x040fe20003f04270 */
[----:B------:R-:W-:Y:S01]  /*1dc0*/  BSSY B0, `(.L_x_460) ;  /* 0x000000c000007945 */ /* 0x000fe20003800000 */
[----:B------:R-:W-:-:S11]  /*1dd0*/  IADD3 R2, R0, -0x1, RZ ;  /* 0xffffffff00027810 */ /* 0x000fd60007ffe0ff */
[----:B------:R-:W-:Y:S05]  /*1de0*/  @P0 BRA `(.L_x_461) ;  /* 0x0000006000000947 */ /* 0x000fea0003800000 */
[----:B------:R-:W-:Y:S01]  /*1df0*/  ISETP.NE.AND P0, PT, R7, 0x1, PT ;  /* 0x000000010700780c */ /* 0x000fe20003f05270 */
[----:B------:R-:W-:-:S12]  /*1e00*/  IMAD.MOV R0, RZ, RZ, -R0 ;  /* 0x000000ffff007224 */ /* 0x000fd800078e0a00 */
[----:B------:R-:W-:-:S05]  /*1e10*/  @P0 IMAD.HI.U32 R2, R0, c[0x0][0x330], RZ ;  /* 0x0000cc0000020a27 */ /* 0x000fca00078e00ff */
[----:B------:R-:W-:-:S04]  /*1e20*/  @P0 SHF.R.U32.HI R0, RZ, c[0x0][0x334], R2 ;  /* 0x0000cd00ff000a19 */ /* 0x000fc80000011602 */
[----:B------:R-:W-:Y:S01]  /*1e30*/  LOP3.LUT R2, RZ, R0, RZ, 0x33, !PT ;  /* 0x00000000ff027212 */ /* 0x000fe200078e33ff */
[----:B------:R-:W-:Y:S05]  /*1e40*/  BRA `(.L_x_462) ;  /* 0x0000003000007947 */ /* 0x000fea0003800000 */
.L_x_461:
[----:B------:R-:W-:-:S13]  /*1e50*/  ISETP.NE.AND P0, PT, R7, 0x1, PT ;  /* 0x000000010700780c */ /* 0x000fda0003f05270 */
[----:B------:R-:W-:-:S05]  /*1e60*/  @P0 IMAD.HI.U32 R0, R2, c[0x0][0x330], RZ ;  /* 0x0000cc0002000a27 */ /* 0x000fca00078e00ff */
[----:B------:R-:W-:Y:S02]  /*1e70*/  @P0 SHF.R.U32.HI R2, RZ, c[0x0][0x334], R0 ;  /* 0x0000cd00ff020a19 */ /* 0x000fe40000011600 */
.L_x_462:
[----:B------:R-:W-:Y:S05]  /*1e80*/  BSYNC B0 ;  /* 0x0000000000007941 */ /* 0x000fea0003800000 */
.L_x_460:
[----:B------:R-:W-:-:S05]  /*1e90*/  IMAD R2, R2, R7, c[0x0][0x32c] ;  /* 0x0000cb0002027624 */ /* 0x000fca00078e0207 */
[----:B------:R-:W-:-:S04]  /*1ea0*/  IMNMX R3, R3, R2, PT ;  /* 0x0000000203037217 */ /* 0x000fc80003800200 */
.L_x_459:
[----:B------:R-:W-:Y:S01]  /*1eb0*/  IADD3 R3, R3, 0x3f, RZ ;  /* 0x0000003f03037810 */ /* 0x000fe20007ffe0ff */
[----:B------:R-:W-:Y:S01]  /*1ec0*/  @P4 IMAD.HI.U32 R4, R211, c[0x0][0x2c8], RZ ;  /* 0x0000b200d3044a27 */ /* 0x000fe200078e00ff */
[C---:B------:R-:W-:Y:S02]  /*1ed0*/  IADD3 R2, R195.reuse, 0x3f, RZ ;  /* 0x0000003fc3027810 */ /* 0x040fe40007ffe0ff */
[----:B------:R-:W-:Y:S01]  /*1ee0*/  SHF.R.S32.HI R5, RZ, 0x1f, R3 ;  /* 0x0000001fff057819 */ /* 0x000fe20000011403 */
[----:B------:R-:W-:Y:S01]  /*1ef0*/  IMAD.MOV.U32 R0, RZ, RZ, R211 ;  /* 0x000000ffff007224 */ /* 0x000fe200078e00d3 */
[----:B------:R-:W-:Y:S01]  /*1f00*/  SHF.R.S32.HI R6, RZ, 0x1f, R2 ;  /* 0x0000001fff067819 */ /* 0x000fe20000011402 */
[----:B------:R-:W-:Y:S01]  /*1f10*/  IMAD.IADD R222, R195, 0x1, -R196 ;  /* 0x00000001c3de7824 */ /* 0x000fe200078e0ac4 */
[----:B------:R-:W-:Y:S02]  /*1f20*/  @P4 SHF.R.U32.HI R0, RZ, c[0x0][0x2cc], R4 ;  /* 0x0000b300ff004a19 */ /* 0x000fe40000011604 */
[----:B------:R-:W-:-:S02]  /*1f30*/  LEA.HI R3, R5, R3, RZ, 0x6 ;  /* 0x0000000305037211 */ /* 0x000fc400078f30ff */
[----:B------:R-:W-:Y:S01]  /*1f40*/  LEA.HI R2, R6, R2, RZ, 0x6 ;  /* 0x0000000206027211 */ /* 0x000fe200078f30ff */
[----:B------:R-:W-:Y:S01]  /*1f50*/  IMAD.IADD R0, R222, 0x1, R0 ;  /* 0x00000001de007824 */ /* 0x000fe200078e0200 */
[----:B------:R-:W-:Y:S02]  /*1f60*/  SHF.R.S32.HI R3, RZ, 0x6, R3 ;  /* 0x00000006ff037819 */ /* 0x000fe40000011403 */
[----:B------:R-:W-:Y:S02]  /*1f70*/  SHF.R.S32.HI R4, RZ, 0x6, R2 ;  /* 0x00000006ff047819 */ /* 0x000fe40000011402 */
[----:B------:R-:W-:Y:S02]  /*1f80*/  IADD3 R2, R0, -c[0x0][0x324], RZ ;  /* 0x8000c90000027a10 */ /* 0x000fe40007ffe0ff */
[----:B------:R-:W-:Y:S01]  /*1f90*/  IMNMX R11, R4, R3, PT ;  /* 0x00000003040b7217 */ /* 0x000fe20003800200 */
[----:B------:R-:W-:Y:S05]  /*1fa0*/  @!P1 BRA `(.L_x_463) ;  /* 0x000000f000009947 */ /* 0x000fea0003800000 */
[----:B------:R-:W-:Y:S01]  /*1fb0*/  ISETP.GT.AND P0, PT, R0, -0x1, PT ;  /* 0xffffffff0000780c */ /* 0x000fe20003f04270 */
[----:B------:R-:W-:-:S12]  /*1fc0*/  BSSY B0, `(.L_x_464) ;  /* 0x000000b000007945 */ /* 0x000fd80003800000 */
[----:B------:R-:W-:Y:S05]  /*1fd0*/  @P0 BRA `(.L_x_465) ;  /* 0x0000006000000947 */ /* 0x000fea0003800000 */
[----:B------:R-:W-:Y:S02]  /*1fe0*/  ISETP.NE.AND P0, PT, R7, 0x1, PT ;  /* 0x000000010700780c */ /* 0x000fe40003f05270 */
[----:B------:R-:W-:-:S11]  /*1ff0*/  LOP3.LUT R0, RZ, R0, RZ, 0x33, !PT ;  /* 0x00000000ff007212 */ /* 0x000fd600078e33ff */
[----:B------:R-:W-:-:S05]  /*2000*/  @P0 IMAD.HI.U32 R3, R0, c[0x0][0x330], RZ ;  /* 0x0000cc0000030a27 */ /* 0x000fca00078e00ff */
[----:B------:R-:W-:-:S04]  /*2010*/  @P0 SHF.R.U32.HI R0, RZ, c[0x0][0x334], R3 ;  /* 0x0000cd00ff000a19 */ /* 0x000fc80000011603 */
[----:B------:R-:W-:Y:S01]  /*2020*/  LOP3.LUT R0, RZ, R0, RZ, 0x33, !PT ;  /* 0x00000000ff007212 */ /* 0x000fe200078e33ff */
[----:B------:R-:W-:Y:S05]  /*2030*/  BRA `(.L_x_466) ;  /* 0x0000003000007947 */ /* 0x000fea0003800000 */
.L_x_465:
[----:B------:R-:W-:-:S13]  /*2040*/  ISETP.NE.AND P0, PT, R7, 0x1, PT ;  /* 0x000000010700780c */ /* 0x000fda0003f05270 */
[----:B------:R-:W-:-:S05]  /*2050*/  @P0 IMAD.HI.U32 R3, R0, c[0x0][0x330], RZ ;  /* 0x0000cc0000030a27 */ /* 0x000fca00078e00ff */
[----:B------:R-:W-:Y:S02]  /*2060*/  @P0 SHF.R.U32.HI R0, RZ, c[0x0][0x334], R3 ;  /* 0x0000cd00ff000a19 */ /* 0x000fe40000011603 */
.L_x_466:
[----:B------:R-:W-:Y:S05]  /*2070*/  BSYNC B0 ;  /* 0x0000000000007941 */ /* 0x000fea0003800000 */
.L_x_464:
[----:B------:R-:W-:-:S05]  /*2080*/  IMAD R0, R0, c[0x0][0x32c], RZ ;  /* 0x0000cb0000007a24 */ /* 0x000fca00078e02ff */
[----:B------:R-:W-:-:S04]  /*2090*/  IMNMX R2, R2, R0, !PT ;  /* 0x0000000002027217 */ /* 0x000fc80007800200 */
.L_x_463:
[----:B------:R-:W-:Y:S01]  /*20a0*/  SHF.R.S32.HI R0, RZ, 0x1f, R2 ;  /* 0x0000001fff007819 */ /* 0x000fe20000011402 */
[----:B------:R-:W-:Y:S01]  /*20b0*/  BSSY B0, `(.L_x_467) ;  /* 0x000002c000007945 */ /* 0x000fe20003800000 */
[----:B------:R-:W-:Y:S02]  /*20c0*/  LOP3.LUT R3, R214, 0xff0000, RZ, 0xc0, !PT ;  /* 0x00ff0000d6037812 */ /* 0x000fe400078ec0ff */
[----:B------:R-:W-:Y:S02]  /*20d0*/  LEA.HI R0, R0, R2, RZ, 0x6 ;  /* 0x0000000200007211 */ /* 0x000fe400078f30ff */
[----:B------:R-:W-:Y:S02]  /*20e0*/  LOP3.LUT R2, R214, 0xff000000, RZ, 0xc0, !PT ;  /* 0xff000000d6027812 */ /* 0x000fe400078ec0ff */
[----:B------:R-:W-:-:S04]  /*20f0*/  SHF.R.S32.HI R0, RZ, 0x6, R0 ;  /* 0x00000006ff007819 */ /* 0x000fc80000011400 */
[----:B------:R-:W-:Y:S02]  /*2100*/  IMNMX R8, RZ, R0, !PT ;  /* 0x00000000ff087217 */ /* 0x000fe40007800200 */
[----:B------:R-:W-:Y:S01]  /*2110*/  SHF.R.U32.HI R0, RZ, 0x8, R2 ;  /* 0x00000008ff007819 */ /* 0x000fe20000011602 */
[----:B------:R-:W-:Y:S01]  /*2120*/  IMAD.MOV.U32 R2, RZ, RZ, RZ ;  /* 0x000000ffff027224 */ /* 0x000fe200078e00ff */
[----:B------:R-:W-:Y:S02]  /*2130*/  ISETP.GT.AND P0, PT, R11, R8, PT ;  /* 0x000000080b00720c */ /* 0x000fe40003f04270 */
[----:B------:R-:W-:-:S04]  /*2140*/  LEA.HI R0, R3, R0, RZ, 0x10 ;  /* 0x0000000003007211 */ /* 0x000fc800078f80ff */
[----:B------:R-:W-:Y:S02]  /*2150*/  LOP3.LUT R225, R0, 0xff, RZ, 0xc0, !PT ;  /* 0x000000ff00e17812 */ /* 0x000fe400078ec0ff */
[----:B------:R-:W-:-:S05]  /*2160*/  SHF.R.U32.HI R224, RZ, 0x10, R0 ;  /* 0x00000010ffe07819 */ /* 0x000fca0000011600 */
[----:B------:R-:W-:Y:S05]  /*2170*/  @!P0 BRA `(.L_x_468) ;  /* 0x000001f000008947 */ /* 0x000fea0003800000 */
[----:B------:R-:W-:Y:S01]  /*2180*/  ISETP.NE.AND P0, PT, R224, RZ, PT ;  /* 0x000000ffe000720c */ /* 0x000fe20003f05270 */
[----:B------:R-:W-:-:S03]  /*2190*/  IMAD.MOV.U32 R4, RZ, RZ, RZ ;  /* 0x000000ffff047224 */ /* 0x000fc600078e00ff */
[----:B------:R-:W-:-:S04]  /*21a0*/  SEL R0, R224, c[0x0][0x338], P0 ;  /* 0x0000ce00e0007a07 */ /* 0x000fc80000000000 */
[----:B------:R-:W-:Y:S02]  /*21b0*/  IABS R3, R0 ;  /* 0x0000000000037213 */ /* 0x000fe40000000000 */
[----:B------:R-:W-:Y:S02]  /*21c0*/  IADD3 R6, R0, -0x1, R11 ;  /* 0xffffffff00067810 */ /* 0x000fe40007ffe00b */
[----:B------:R-:W1:Y:S03]  /*21d0*/  I2F.RP R2, R3 ;  /* 0x0000000300027306 */ /* 0x000e660000209400 */
[----:B------:R-:W-:-:S05]  /*21e0*/  IMAD.IADD R6, R6, 0x1, -R8 ;  /* 0x0000000106067824 */ /* 0x000fca00078e0a08 */
[----:B------:R-:W-:Y:S01]  /*21f0*/  IABS R10, R6 ;  /* 0x00000006000a7213 */ /* 0x000fe20000000000 */
        /* <DEDUP_REMOVED lines=23> */
.L_x_468:
[----:B------:R-:W-:Y:S05]  /*2370*/  BSYNC B0 ;  /* 0x0000000000007941 */ /* 0x000fea0003800000 */
.L_x_467:
[----:B------:R-:W-:Y:S01]  /*2380*/  IMAD R194, R225, R2, R8 ;  /* 0x00000002e1c27224 */ /* 0x000fe200078e0208 */
        /* <DEDUP_REMOVED lines=56> */
[----:B------:R-:W-:-:S05]  /*2710*/  @P1 IMAD.WIDE R2, R215, R13, c[0x0][0x340] ;  /* 0x0000d000d7021625 */ /* 0x000fca00078e020d */
[----:B------:R1:W5:Y:S01]  /*2720*/  @P1 LDG.E R13, [R2.64] ;  /* 0x00000008020d1981 */ /* 0x000362000c1e1900 */
[----:B------:R-:W-:Y:S01]  /*2730*/  SHF.R.S32.HI R0, RZ, 0x1f, R12 ;  /* 0x0000001fff007819 */ /* 0x000fe2000001140c */
[----:B------:R-:W-:Y:S01]  /*2740*/  IMAD.IADD R5, R197, 0x1, R211 ;  /* 0x00000001c5057824 */ /* 0x000fe200078e02d3 */
[----:B------:R-:W-:Y:S02]  /*2750*/  LOP3.LUT R14, R214, 0xffff, RZ, 0xc0, !PT ;  /* 0x0000ffffd60e7812 */ /* 0x000fe400078ec0ff */
[----:B------:R-:W-:Y:S01]  /*2760*/  SEL R4, R215, RZ, !P3 ;  /* 0x000000ffd7047207 */ /* 0x000fe20005800000 */
[----:B------:R-:W-:Y:S01]  /*2770*/  IMAD R0, R0, c[0x0][0x178], RZ ;  /* 0x00005e0000007a24 */ /* 0x000fe200078e02ff */
[----:B------:R-:W-:Y:S01]  /*2780*/  ISETP.GE.AND P2, PT, R193, c[0x0][0x198], PT ;  /* 0x00006600c1007a0c */ /* 0x000fe20003f46270 */
[----:B------:R-:W-:Y:S01]  /*2790*/  @P4 IMAD.HI.U32 R7, R5, c[0x0][0x2c8], RZ ;  /* 0x0000b20005074a27 */ /* 0x000fe200078e00ff */
[----:B------:R-:W-:-:S03]  /*27a0*/  IADD3 R101, R178, -0x1, RZ ;  /* 0xffffffffb2657810 */ /* 0x000fc60007ffe0ff */
[C---:B------:R-:W-:Y:S02]  /*27b0*/  IMAD R0, R12.reuse, c[0x0][0x17c], R0 ;  /* 0x00005f000c007a24 */ /* 0x040fe400078e0200 */
[----:B-1----:R-:W-:-:S05]  /*27c0*/  IMAD.WIDE.U32 R2, R12, c[0x0][0x178], RZ ;  /* 0x00005e000c027a25 */ /* 0x002fca00078e00ff */
[----:B------:R-:W-:Y:S02]  /*27d0*/  IADD3 R3, R3, R0, RZ ;  /* 0x0000000003037210 */ /* 0x000fe40007ffe0ff */
[----:B------:R-:W-:-:S03]  /*27e0*/  SHF.R.S32.HI R0, RZ, 0x1f, R215 ;  /* 0x0000001fff007819 */ /* 0x000fc600000114d7 */
[----:B------:R-:W-:Y:S01]  /*27f0*/  IMAD.WIDE.U32 R2, R14, c[0x0][0x1b8], R2 ;  /* 0x00006e000e027a25 */ /* 0x000fe200078e0002 */
[----:B------:R-:W-:Y:S02]  /*2800*/  SEL R6, R0, RZ, !P3 ;  /* 0x000000ff00067207 */ /* 0x000fe40005800000 */
[----:B------:R-:W-:Y:S01]  /*2810*/  MOV R0, R5 ;  /* 0x0000000500007202 */ /* 0x000fe20000000f00 */
[----:B------:R-:W-:Y:S01]  /*2820*/  IMAD R3, R14, c[0x0][0x1bc], R3 ;  /* 0x00006f000e037a24 */ /* 0x000fe200078e0203 */
[----:B------:R-:W-:Y:S01]  /*2830*/  @P4 SHF.R.U32.HI R0, RZ, c[0x0][0x2cc], R7 ;  /* 0x0000b300ff004a19 */ /* 0x000fe20000011607 */
[----:B------:R-:W-:Y:S01]  /*2840*/  IMAD R6, R6, c[0x0][0x1c0], RZ ;  /* 0x0000700006067a24 */ /* 0x000fe200078e02ff */
[----:B------:R-:W-:Y:S01]  /*2850*/  ISETP.GE.AND P4, PT, R184, c[0x0][0x198], PT ;  /* 0x00006600b8007a0c */ /* 0x000fe20003f86270 */
[----:B------:R-:W-:Y:S01]  /*2860*/  IMAD.WIDE.U32 R2, R4, c[0x0][0x1c0], R2 ;  /* 0x0000700004027a25 */ /* 0x000fe200078e0002 */
[----:B------:R-:W-:Y:S02]  /*2870*/  SHF.R.S32.HI R7, RZ, 0x1f, R0 ;  /* 0x0000001fff077819 */ /* 0x000fe40000011400 */
[----:B------:R-:W-:Y:S01]  /*2880*/  ISETP.GE.AND P3, PT, R192, c[0x0][0x198], PT ;  /* 0x00006600c0007a0c */ /* 0x000fe20003f66270 */
[----:B------:R-:W-:-:S02]  /*2890*/  IMAD R6, R4, c[0x0][0x1c4], R6 ;  /* 0x0000710004067a24 */ /* 0x000fc400078e0206 */
[----:B------:R-:W-:-:S03]  /*28a0*/  IMAD.MOV R4, RZ, RZ, -R0 ;  /* 0x000000ffff047224 */ /* 0x000fc600078e0a00 */
[----:B------:R-:W-:Y:S01]  /*28b0*/  IADD3 R3, R3, R6, RZ ;  /* 0x0000000603037210 */ /* 0x000fe20007ffe0ff */
        /* <DEDUP_REMOVED lines=11> */
[----:B------:R-:W-:Y:S02]  /*2970*/  LEA.HI.X R9, R2, c[0x0][0x164], R0, 0x1, P0 ;  /* 0x0000590002097a11 */ /* 0x000fe400000f0c00 */
[----:B------:R-:W-:Y:S01]  /*2980*/  @!P1 MOV R13, R215 ;  /* 0x000000d7000d9202 */ /* 0x000fe20000000f00 */
[----:B------:R-:W-:Y:S05]  /*2990*/  BRA.DIV ~URZ, `(.L_x_470) ;  /* 0x00013e527f007947 */ /* 0x000fea000b800000 */
[----:B------:R1:W2:Y:S02]  /*29a0*/  SHFL.IDX PT, R8, R9, RZ, 0x181f ;  /* 0x00181fff09087589 */ /* 0x0002a400000e0000 */
.L_x_626:
[----:B------:R-:W-:Y:S05]  /*29b0*/  BRA.DIV ~URZ, `(.L_x_471) ;  /* 0x00013ea27f007947 */ /* 0x000fea000b800000 */
[----:B------:R3:W4:Y:S02]  /*29c0*/  SHFL.IDX PT, R0, R12, RZ, 0x181f ;  /* 0x00181fff0c007589 */ /* 0x00072400000e0000 */
.L_x_627:
[----:B------:R-:W-:Y:S01]  /*29d0*/  IMAD R11, R196, c[0x0][0x2c4], RZ ;  /* 0x0000b100c40b7a24 */ /* 0x000fe200078e02ff */
[----:B------:R-:W-:Y:S01]  /*29e0*/  IADD3 R10, R217, R211, RZ ;  /* 0x000000d3d90a7210 */ /* 0x000fe20007ffe0ff */
[----:B------:R-:W-:Y:S03]  /*29f0*/  BSSY B0, `(.L_x_472) ;  /* 0x0000012000007945 */ /* 0x000fe60003800000 */
[----:B------:R-:W-:-:S13]  /*2a00*/  ISETP.GE.AND P0, PT, R10, R11, PT ;  /* 0x0000000b0a00720c */ /* 0x000fda0003f06270 */
[----:B------:R-:W-:Y:S05]  /*2a10*/  @P0 BRA `(.L_x_473) ;  /* 0x000000f000000947 */ /* 0x000fea0003800000 */
[-C--:B----4-:R-:W-:Y:S02]  /*2a20*/  LEA R6, P0, R184, R0.reuse, 0x1 ;  /* 0x00000000b8067211 */ /* 0x090fe400078008ff */
[----:B------:R-:W-:Y:S02]  /*2a30*/  SHF.R.S32.HI R2, RZ, 0x1f, R184 ;  /* 0x0000001fff027819 */ /* 0x000fe400000114b8 */
[----:B------:R-:W-:Y:S02]  /*2a40*/  LEA R4, P1, R192, R0, 0x1 ;  /* 0x00000000c0047211 */ /* 0x000fe400078208ff */
[----:B------:R-:W-:Y:S02]  /*2a50*/  SHF.R.S32.HI R16, RZ, 0x1f, R192 ;  /* 0x0000001fff107819 */ /* 0x000fe400000114c0 */
[----:B--2---:R-:W-:Y:S02]  /*2a60*/  LEA.HI.X R7, R184, R8, R2, 0x1, P0 ;  /* 0x00000008b8077211 */ /* 0x004fe400000f0c02 */
[----:B------:R-:W-:-:S02]  /*2a70*/  SHF.R.S32.HI R15, RZ, 0x1f, R193 ;  /* 0x0000001fff0f7819 */ /* 0x000fc400000114c1 */
[C---:B------:R-:W-:Y:S01]  /*2a80*/  LEA R2, P0, R193.reuse, R0, 0x1 ;  /* 0x00000000c1027211 */ /* 0x040fe200078008ff */
[----:B------:R-:W-:Y:S01]  /*2a90*/  @!PT LDS RZ, [RZ] ;  /* 0x00000000fffff984 */ /* 0x000fe20000000800 */
[----:B------:R-:W-:Y:S01]  /*2aa0*/  @!PT LDS RZ, [RZ] ;  /* 0x00000000fffff984 */ /* 0x000fe20000000800 */
[----:B------:R-:W-:Y:S01]  /*2ab0*/  @!PT LDS RZ, [RZ] ;  /* 0x00000000fffff984 */ /* 0x000fe20000000800 */
[----:B------:R2:W-:Y:S01]  /*2ac0*/  LDGSTS.E.BYPASS.LTC128B.128 [R179+0xc100], [R6.64], !P4 ;  /* 0x0c10000006b37fae */ /* 0x0005e2000e101d48 */
[-C--:B------:R-:W-:Y:S02]  /*2ad0*/  LEA.HI.X R5, R192, R8.reuse, R16, 0x1, P1 ;  /* 0x00000008c0057211 */ /* 0x080fe400008f0c10 */
[----:B------:R-:W-:-:S03]  /*2ae0*/  LEA.HI.X R3, R193, R8, R15, 0x1, P0 ;  /* 0x00000008c1037211 */ /* 0x000fc600000f0c0f */
[----:B------:R2:W-:Y:S04]  /*2af0*/  LDGSTS.E.BYPASS.LTC128B.128 [R179+0x10100], [R4.64], !P3 ;  /* 0x1010000004b37fae */ /* 0x0005e8000d901d48 */
[----:B------:R2:W-:Y:S02]  /*2b00*/  LDGSTS.E.BYPASS.LTC128B.128 [R179+0x14100], [R2.64], !P2 ;  /* 0x1410000002b37fae */ /* 0x0005e4000d101d48 */
.L_x_473:
[----:B------:R-:W-:Y:S05]  /*2b10*/  BSYNC B0 ;  /* 0x0000000000007941 */ /* 0x000fea0003800000 */
.L_x_472:
[----:B------:R-:W-:Y:S05]  /*2b20*/  BRA.DIV ~URZ, `(.L_x_474) ;  /* 0x00013da27f007947 */ /* 0x000fea000b800000 */
[----:B--2---:R2:W1:Y:S04]  /*2b30*/  SHFL.IDX PT, R8, R9, 0x1, 0x181f ;  /* 0x00381f0009087f89 */ /* 0x00446800000e0000 */
[----:B----4-:R2:W4:Y:S02]  /*2b40*/  SHFL.IDX PT, R0, R12, 0x1, 0x181f ;  /* 0x00381f000c007f89 */ /* 0x01052400000e0000 */
.L_x_628:
[----:B------:R-:W-:Y:S01]  /*2b50*/  IADD3 R2, R10, 0x20, RZ ;  /* 0x000000200a027810 */ /* 0x000fe20007ffe0ff */
[----:B------:R-:W-:Y:S03]  /*2b60*/  BSSY B0, `(.L_x_475) ;  /* 0x0000012000007945 */ /* 0x000fe60003800000 */
[----:B------:R-:W-:-:S13]  /*2b70*/  ISETP.GE.AND P0, PT, R2, R11, PT ;  /* 0x0000000b0200720c */ /* 0x000fda0003f06270 */
[----:B------:R-:W-:Y:S05]  /*2b80*/  @P0 BRA `(.L_x_476) ;  /* 0x000000f000000947 */ /* 0x000fea0003800000 */
[-C--:B----4-:R-:W-:Y:S02]  /*2b90*/  LEA R6, P0, R184, R0.reuse, 0x1 ;  /* 0x00000000b8067211 */ /* 0x090fe400078008ff */
[----:B------:R-:W-:Y:S02]  /*2ba0*/  SHF.R.S32.HI R3, RZ, 0x1f, R184 ;  /* 0x0000001fff037819 */ /* 0x000fe400000114b8 */
[----:B------:R-:W-:Y:S02]  /*2bb0*/  LEA R4, P1, R192, R0, 0x1 ;  /* 0x00000000c0047211 */ /* 0x000fe400078208ff */
[----:B------:R-:W-:Y:S02]  /*2bc0*/  SHF.R.S32.HI R16, RZ, 0x1f, R192 ;  /* 0x0000001fff107819 */ /* 0x000fe400000114c0 */
[----:B-1----:R-:W-:Y:S02]  /*2bd0*/  LEA.HI.X R7, R184, R8, R3, 0x1, P0 ;  /* 0x00000008b8077211 */ /* 0x002fe400000f0c03 */
        /* <DEDUP_REMOVED lines=10> */
.L_x_476:
[----:B------:R-:W-:Y:S05]  /*2c80*/  BSYNC B0 ;  /* 0x0000000000007941 */ /* 0x000fea0003800000 */
.L_x_475:
[----:B------:R-:W-:Y:S05]  /*2c90*/  BRA.DIV ~URZ, `(.L_x_477) ;  /* 0x00013d027f007947 */ /* 0x000fea000b800000 */
[----:B-1----:R1:W2:Y:S02]  /*2ca0*/  SHFL.IDX PT, R8, R9, 0x2, 0x181f ;  /* 0x00581f0009087f89 */ /* 0x0022a400000e0000 */
.L_x_629:
[----:B------:R-:W-:Y:S05]  /*2cb0*/  BRA.DIV ~URZ, `(.L_x_478) ;  /* 0x00013d527f007947 */ /* 0x000fea000b800000 */
[----:B----4-:R4:W1:Y:S02]  /*2cc0*/  SHFL.IDX PT, R0, R12, 0x2, 0x181f ;  /* 0x00581f000c007f89 */ /* 0x01086400000e0000 */
.L_x_630:
[----:B------:R-:W-:Y:S01]  /*2cd0*/  IADD3 R2, R10, 0x40, RZ ;  /* 0x000000400a027810 */ /* 0x000fe20007ffe0ff */
[----:B------:R-:W-:Y:S03]  /*2ce0*/  BSSY B0, `(.L_x_479) ;  /* 0x0000012000007945 */ /* 0x000fe60003800000 */
[----:B------:R-:W-:-:S13]  /*2cf0*/  ISETP.GE.AND P0, PT, R2, R11, PT ;  /* 0x0000000b0200720c */ /* 0x000fda0003f06270 */
[----:B------:R-:W-:Y:S05]  /*2d00*/  @P0 BRA `(.L_x_480) ;  /* 0x000000f000000947 */ /* 0x000fea0003800000 */
[-C--:B-1----:R-:W-:Y:S02]  /*2d10*/  LEA R6, P0, R184, R0.reuse, 0x1 ;  /* 0x00000000b8067211 */ /* 0x082fe400078008ff */
        /* <DEDUP_REMOVED lines=14> */
.L_x_480:
[----:B------:R-:W-:Y:S05]  /*2e00*/  BSYNC B0 ;  /* 0x0000000000007941 */ /* 0x000fea0003800000 */
.L_x_479:
[----:B------:R-:W-:Y:S05]  /*2e10*/  BRA.DIV ~URZ, `(.L_x_481) ;  /* 0x00013c627f007947 */ /* 0x000fea000b800000 */
[----:B--2---:R2:W3:Y:S04]  /*2e20*/  SHFL.IDX PT, R8, R9, 0x3, 0x181f ;  /* 0x00781f0009087f89 */ /* 0x0044e800000e0000 */
[----:B-1----:R2:W1:Y:S02]  /*2e30*/  SHFL.IDX PT, R0, R12, 0x3, 0x181f ;  /* 0x00781f000c007f89 */ /* 0x00246400000e0000 */
.L_x_631:
[----:B------:R-:W-:Y:S01]  /*2e40*/  IADD3 R2, R10, 0x60, RZ ;  /* 0x000000600a027810 */ /* 0x000fe20007ffe0ff */
[----:B-----5:R-:W-:Y:S01]  /*2e50*/  IMAD.WIDE.U32 R204, R13, c[0x0][0x2b0], RZ ;  /* 0x0000ac000dcc7a25 */ /* 0x020fe200078e00ff */
[----:B------:R-:W-:-:S02]  /*2e60*/  SHF.R.S32.HI R17, RZ, 0x1f, R184 ;  /* 0x0000001fff117819 */ /* 0x000fc400000114b8 */
[----:B------:R-:W-:Y:S02]  /*2e70*/  ISETP.GE.AND P0, PT, R2, R11, PT ;  /* 0x0000000b0200720c */ /* 0x000fe40003f06270 */
[----:B------:R-:W-:Y:S02]  /*2e80*/  SHF.R.S32.HI R16, RZ, 0x1f, R192 ;  /* 0x0000001fff107819 */ /* 0x000fe400000114c0 */
[----:B------:R-:W-:-:S09]  /*2e90*/  SHF.R.S32.HI R15, RZ, 0x1f, R193 ;  /* 0x0000001fff0f7819 */ /* 0x000fd200000114c1 */
[----:B-1----:R-:W-:-:S04]  /*2ea0*/  @!P0 LEA R6, P1, R184, R0, 0x1 ;  /* 0x00000000b8068211 */ /* 0x002fc800078208ff */
[----:B---3--:R-:W-:Y:S02]  /*2eb0*/  @!P0 LEA.HI.X R7, R184, R8, R17, 0x1, P1 ;  /* 0x00000008b8078211 */ /* 0x008fe400008f0c11 */
[----:B------:R-:W-:-:S03]  /*2ec0*/  @!P0 LEA R4, P1, R192, R0, 0x1 ;  /* 0x00000000c0048211 */ /* 0x000fc600078208ff */
[----:B------:R-:W-:Y:S01]  /*2ed0*/  @!PT LDS RZ, [RZ] ;  /* 0x00000000fffff984 */ /* 0x000fe20000000800 */
[----:B------:R-:W-:Y:S01]  /*2ee0*/  @!PT LDS RZ, [RZ] ;  /* 0x00000000fffff984 */ /* 0x000fe20000000800 */
[----:B------:R-:W-:Y:S01]  /*2ef0*/  @!PT LDS RZ, [RZ] ;  /* 0x00000000fffff984 */ /* 0x000fe20000000800 */
[----:B------:R1:W-:Y:S01]  /*2f00*/  @!P0 LDGSTS.E.BYPASS.LTC128B.128 [R179+0xf100], [R6.64], !P4 ;  /* 0x0f10000006b38fae */ /* 0x0003e2000e101d48 */
[----:B------:R-:W-:Y:S02]  /*2f10*/  @!P0 LEA.HI.X R5, R192, R8, R16, 0x1, P1 ;  /* 0x00000008c0058211 */ /* 0x000fe400008f0c10 */
[C---:B------:R-:W-:Y:S02]  /*2f20*/  @!P0 LEA R2, P1, R193.reuse, R0, 0x1 ;  /* 0x00000000c1028211 */ /* 0x040fe400078208ff */
[----:B------:R-:W-:Y:S01]  /*2f30*/  SHF.R.S32.HI R0, RZ, 0x1f, R13 ;  /* 0x0000001fff007819 */ /* 0x000fe2000001140d */
[----:B------:R1:W-:Y:S01]  /*2f40*/  @!P0 LDGSTS.E.BYPASS.LTC128B.128 [R179+0x13100], [R4.64], !P3 ;  /* 0x1310000004b38fae */ /* 0x0003e2000d901d48 */
[----:B------:R-:W-:-:S03]  /*2f50*/  @!P0 LEA.HI.X R3, R193, R8, R15, 0x1, P1 ;  /* 0x00000008c1038211 */ /* 0x000fc600008f0c0f */
[----:B------:R-:W-:Y:S02]  /*2f60*/  IMAD R0, R0, c[0x0][0x2b0], RZ ;  /* 0x0000ac0000007a24 */ /* 0x000fe400078e02ff */
[----:B------:R1:W-:Y:S02]  /*2f70*/  @!P0 LDGSTS.E.BYPASS.LTC128B.128 [R179+0x17100], [R2.64], !P2 ;  /* 0x1710000002b38fae */ /* 0x0003e4000d101d48 */
[----:B------:R-:W-:Y:S02]  /*2f80*/  IMAD R0, R13, c[0x0][0x2b4], R0 ;  /* 0x0000ad000d007a24 */ /* 0x000fe400078e0200 */
[----:B------:R-:W0:Y:S01]  /*2f90*/  LDGDEPBAR ;  /* 0x00000000000079af */ /* 0x000e220000000000 */
[----:B------:R-:W-:Y:S01]  /*2fa0*/  WARPSYNC 0xffffffff ;  /* 0xffffffff00007948 */ /* 0x000fe20003800000 */
[----:B------:R-:W-:Y:S02]  /*2fb0*/  IMAD.IADD R209, R205, 0x1, R0 ;  /* 0x00000001cdd17824 */ /* 0x000fe400078e0200 */
[----:B------:R-:W-:Y:S01]  /*2fc0*/  IMAD.MOV.U32 R0, RZ, RZ, c[0x0][0x2b8] ;  /* 0x0000ae00ff007624 */ /* 0x000fe200078e00ff */
[----:B------:R-:W-:Y:S01]  /*2fd0*/  BAR.SYNC.DEFER_BLOCKING 0x0 ;  /* 0x0000000000007b1d */ /* 0x000fe20000010000 */
[----:B------:R-:W-:-:S02]  /*2fe0*/  IMAD.SHL.U32 R96, R101, 0x40, RZ ;  /* 0x0000004065607824 */ /* 0x000fc400078e00ff */
[----:B------:R-:W-:Y:S01]  /*2ff0*/  IMAD.MOV.U32 R180, RZ, RZ, RZ ;  /* 0x000000ffffb47224 */ /* 0x000fe200078e00ff */
[----:B------:R-:W-:Y:S01]  /*3000*/  ISETP.NE.AND P6, PT, R0, 0x1, PT ;  /* 0x000000010000780c */ /* 0x000fe20003fc5270 */
[----:B-1----:R-:W-:-:S05]  /*3010*/  IMAD.IADD R2, R197, 0x1, R96 ;  /* 0x00000001c5027824 */ /* 0x002fca00078e0260 */
[C---:B------:R-:W-:Y:S02]  /*3020*/  ISETP.GE.AND P0, PT, R2.reuse, R195, PT ;  /* 0x000000c30200720c */ /* 0x040fe40003f06270 */
[----:B------:R-:W-:Y:S02]  /*3030*/  IADD3 R2, R2, R201, RZ ;  /* 0x000000c902027210 */ /* 0x000fe40007ffe0ff */
[----:B------:R-:W-:-:S03]  /*3040*/  ISETP.GT.OR P0, PT, R197, 0x3f, P0 ;  /* 0x0000003fc500780c */ /* 0x000fc60000704670 */
[----:B------:R-:W-:-:S04]  /*3050*/  @P6 IMAD.HI.U32 R3, R2, c[0x0][0x2bc], RZ ;  /* 0x0000af0002036a27 */ /* 0x000fc800078e00ff */
[----:B------:R-:W-:Y:S01]  /*3060*/  IMAD.MOV.U32 R0, RZ, RZ, R2 ;  /* 0x000000ffff007224 */ /* 0x000fe200078e0002 */
[----:B------:R-:W-:-:S05]  /*3070*/  @P6 SHF.R.U32.HI R0, RZ, c[0x0][0x2c0], R3 ;  /* 0x0000b000ff006a19 */ /* 0x000fca0000011603 */
[----:B------:R-:W-:-:S04]  /*3080*/  @!P0 IADD3 R3, P1, R0, R204, RZ ;  /* 0x000000cc00038210 */ /* 0x000fc80007f3e0ff */
[----:B------:R-:W-:Y:S02]  /*3090*/  @!P0 LEA.HI.X.SX32 R5, R0, R209, 0x1, P1 ;  /* 0x000000d100058211 */ /* 0x000fe400008f0eff */
[----:B------:R-:W-:-:S04]  /*30a0*/  @!P0 LEA R4, P1, R3, c[0x0][0x2a0], 0x2 ;  /* 0x0000a80003048a11 */ /* 0x000fc800078210ff */
[----:B------:R-:W-:-:S05]  /*30b0*/  @!P0 LEA.HI.X R5, R3, c[0x0][0x2a4], R5, 0x2, P1 ;  /* 0x0000a90003058a11 */ /* 0x000fca00008f1405 */
[----:B------:R1:W3:Y:S01]  /*30c0*/  @!P0 LDG.E R180, [R4.64] ;  /* 0x0000000804b48981 */ /* 0x0002e2000c1e1900 */
[----:B------:R-:W-:Y:S01]  /*30d0*/  IMAD.MOV R0, RZ, RZ, -R0 ;  /* 0x000000ffff007224 */ /* 0x000fe200078e0a00 */
[----:B------:R-:W-:Y:S01]  /*30e0*/  SHF.L.U64.HI R98, R192, 0x1, R16 ;  /* 0x00000001c0627819 */ /* 0x000fe20000010210 */
[----:B------:R-:W-:Y:S01]  /*30f0*/  IMAD.WIDE.U32 R202, R14, c[0x0][0x1e8], RZ ;  /* 0x00007a000eca7a25 */ /* 0x000fe200078e00ff */
[----:B------:R-:W-:Y:S01]  /*3100*/  SHF.L.U64.HI R99, R193, 0x1, R15 ;  /* 0x00000001c1637819 */ /* 0x000fe2000001020f */
[----:B------:R-:W-:Y:S01]  /*3110*/  BSSY B0, `(.L_x_482) ;  /* 0x0000196000007945 */ /* 0x000fe20003800000 */
[----:B------:R-:W-:Y:S01]  /*3120*/  SHF.L.U32 R102, R184, 0x1, RZ ;  /* 0x00000001b8667819 */ /* 0x000fe200000006ff */
[----:B------:R-:W-:Y:S01]  /*3130*/  IMAD R181, R0, c[0x0][0x2b8], R2 ;  /* 0x0000ae0000b57a24 */ /* 0x000fe200078e0202 */
[----:B------:R-:W-:Y:S01]  /*3140*/  SHF.L.U64.HI R97, R184, 0x1, R17 ;  /* 0x00000001b8617819 */ /* 0x000fe20000010211 */
[----:B------:R-:W-:Y:S01]  /*3150*/  IMAD R208, R14, c[0x0][0x1ec], R203 ;  /* 0x00007b000ed07a24 */ /* 0x000fe200078e02cb */
[----:B------:R-:W-:Y:S01]  /*3160*/  IADD3 R103, R164, 0x20, RZ ;  /* 0x00000020a4677810 */ /* 0x000fe20007ffe0ff */
[----:B------:R-:W-:-:S04]  /*3170*/  IMAD.WIDE.U32 R2, R181, c[0x0][0x1e0], RZ ;  /* 0x00007800b5027a25 */ /* 0x000fc800078e00ff */
[----:B------:R-:W-:Y:S02]  /*3180*/  IMAD.IADD R100, R195, 0x1, -R96 ;  /* 0x00000001c3647824 */ /* 0x000fe400078e0a60 */
[----:B------:R-:W-:-:S04]  /*3190*/  IMAD.WIDE.U32 R206, R14, c[0x0][0x210], RZ ;  /* 0x000084000ece7a25 */ /* 0x000fc800078e00ff */
[----:B------:R-:W-:Y:S02]  /*31a0*/  IMAD.IADD R23, R100, 0x1, -R217 ;  /* 0x0000000164177824 */ /* 0x000fe400078e0ad9 */
[----:B------:R-:W-:Y:S01]  /*31b0*/  IMAD R210, R14, c[0x0][0x214], R207 ;  /* 0x000085000ed27a24 */ /* 0x000fe200078e02cf */
[----:B-1----:R-:W-:Y:S01]  /*31c0*/  SHF.R.S32.HI R4, RZ, 0x1f, R181 ;  /* 0x0000001fff047819 */ /* 0x002fe200000114b5 */
[----:B------:R-:W-:Y:S02]  /*31d0*/  IMAD.SHL.U32 R104, R192, 0x2, RZ ;  /* 0x00000002c0687824 */ /* 0x000fe400078e00ff */
[----:B------:R-:W-:Y:S02]  /*31e0*/  IMAD.SHL.U32 R105, R193, 0x2, RZ ;  /* 0x00000002c1697824 */ /* 0x000fe400078e00ff */
[C---:B------:R-:W-:Y:S02]  /*31f0*/  IMAD R0, R4.reuse, c[0x0][0x1e0], RZ ;  /* 0x0000780004007a24 */ /* 0x040fe400078e02ff */
[----:B------:R-:W-:-:S02]  /*3200*/  IMAD R5, R4, c[0x0][0x208], RZ ;  /* 0x0000820004057a24 */ /* 0x000fc400078e02ff */
[----:B------:R-:W-:-:S05]  /*3210*/  IMAD R0, R181, c[0x0][0x1e4], R0 ;  /* 0x00007900b5007a24 */ /* 0x000fca00078e0200 */
[----:B------:R-:W-:Y:S02]  /*3220*/  IADD3 R3, R3, R0, RZ ;  /* 0x0000000003037210 */ /* 0x000fe40007ffe0ff */
[----:B--234-:R-:W-:-:S03]  /*3230*/  SHF.R.S32.HI R12, RZ, 0x1f, R180 ;  /* 0x0000001fff0c7819 */ /* 0x01cfc600000114b4 */
[----:B------:R-:W-:-:S04]  /*3240*/  IMAD.WIDE.U32 R2, R180, c[0x0][0x1f0], R2 ;  /* 0x00007c00b4027a25 */ /* 0x000fc800078e0002 */
[----:B------:R-:W-:Y:S01]  /*3250*/  IMAD R0, R12, c[0x0][0x1f0], RZ ;  /* 0x00007c000c007a24 */ /* 0x000fe200078e02ff */
[----:B------:R-:W-:-:S03]  /*3260*/  IADD3 R2, P0, R2, R202, RZ ;  /* 0x000000ca02027210 */ /* 0x000fc60007f1e0ff */
[----:B------:R-:W-:-:S05]  /*3270*/  IMAD R0, R180, c[0x0][0x1f4], R0 ;  /* 0x00007d00b4007a24 */ /* 0x000fca00078e0200 */
[----:B------:R-:W-:Y:S02]  /*3280*/  IADD3.X R3, R208, R3, R0, P0, !PT ;  /* 0x00000003d0037210 */ /* 0x000fe400007fe400 */
[----:B------:R-:W-:-:S04]  /*3290*/  LEA R0, P0, R2, c[0x0][0x1c8], 0x1 ;  /* 0x0000720002007a11 */ /* 0x000fc800078008ff */
[----:B------:R-:W-:Y:S01]  /*32a0*/  LEA.HI.X R6, R2, c[0x0][0x1cc], R3, 0x1, P0 ;  /* 0x0000730002067a11 */ /* 0x000fe200000f0c03 */
[----:B------:R-:W1:Y:S01]  /*32b0*/  SHFL.IDX PT, R8, R0, RZ, 0x181f ;  /* 0x00181fff00087589 */ /* 0x000e6200000e0000 */
[----:B------:R-:W-:Y:S01]  /*32c0*/  ISETP.GE.AND P0, PT, R23, 0x1, PT ;  /* 0x000000011700780c */ /* 0x000fe20003f06270 */
[----:B------:R-:W-:Y:S02]  /*32d0*/  IMAD.WIDE.U32 R2, R181, c[0x0][0x208], RZ ;  /* 0x00008200b5027a25 */ /* 0x000fe400078e00ff */
[----:B------:R-:W2:Y:S04]  /*32e0*/  SHFL.IDX PT, R9, R6, RZ, 0x181f ;  /* 0x00181fff06097589 */ /* 0x000ea800000e0000 */
[----:B------:R3:W4:Y:S04]  /*32f0*/  SHFL.IDX PT, R10, R0, 0x1, 0x181f ;  /* 0x00381f00000a7f89 */ /* 0x00072800000e0000 */
[----:B------:R5:W4:Y:S02]  /*3300*/  SHFL.IDX PT, R11, R6, 0x1, 0x181f ;  /* 0x00381f00060b7f89 */ /* 0x000b2400000e0000 */
[----:B------:R-:W-:-:S02]  /*3310*/  @P0 ISETP.GE.AND P3, PT, R184, c[0x0][0x1d4], PT ;  /* 0x00007500b8000a0c */ /* 0x000fc40003f66270 */
[----:B------:R-:W-:Y:S02]  /*3320*/  @P0 ISETP.GE.AND P2, PT, R192, c[0x0][0x1d4], PT ;  /* 0x00007500c0000a0c */ /* 0x000fe40003f46270 */
[----:B-1----:R-:W-:Y:S01]  /*3330*/  @P0 LEA R4, P1, R184, R8, 0x1 ;  /* 0x00000008b8040211 */ /* 0x002fe200078208ff */
[----:B---3--:R-:W-:-:S03]  /*3340*/  IMAD R0, R181, c[0x0][0x20c], R5 ;  /* 0x00008300b5007a24 */ /* 0x008fc600078e0205 */
[-C--:B--2---:R-:W-:Y:S02]  /*3350*/  @P0 LEA.HI.X R5, R184, R9.reuse, R17, 0x1, P1 ;  /* 0x00000009b8050211 */ /* 0x084fe400008f0c11 */
[----:B-----5:R-:W-:Y:S01]  /*3360*/  @P0 LEA R6, P1, R192, R8, 0x1 ;  /* 0x00000008c0060211 */ /* 0x020fe200078208ff */
[----:B------:R-:W-:Y:S02]  /*3370*/  IMAD.IADD R3, R3, 0x1, R0 ;  /* 0x0000000103037824 */ /* 0x000fe400078e0200 */
[----:B------:R1:W-:Y:S01]  /*3380*/  @P0 LDGSTS.E.BYPASS.LTC128B.128 [R179+0x6100], [R4.64], !P3 ;  /* 0x0610000004b30fae */ /* 0x0003e2000d901d48 */
[----:B------:R-:W-:Y:S01]  /*3390*/  ISETP.GE.AND P3, PT, R23, 0x21, PT ;  /* 0x000000211700780c */ /* 0x000fe20003f66270 */
[----:B------:R-:W-:Y:S01]  /*33a0*/  IMAD R0, R12, c[0x0][0x218], RZ ;  /* 0x000086000c007a24 */ /* 0x000fe200078e02ff */
[----:B------:R-:W-:Y:S01]  /*33b0*/  @P0 LEA.HI.X R7, R192, R9, R16, 0x1, P1 ;  /* 0x00000009c0070211 */ /* 0x000fe200008f0c10 */
[----:B------:R-:W-:-:S04]  /*33c0*/  IMAD.WIDE.U32 R2, R180, c[0x0][0x218], R2 ;  /* 0x00008600b4027a25 */ /* 0x000fc800078e0002 */
[----:B------:R2:W-:Y:S06]  /*33d0*/  @P0 LDGSTS.E.BYPASS.LTC128B.128 [R179+0x8100], [R6.64], !P2 ;  /* 0x0810000006b30fae */ /* 0x0005ec000d101d48 */
[C---:B------:R-:W-:Y:S02]  /*33e0*/  @P3 ISETP.GE.AND P4, PT, R193.reuse, c[0x0][0x1d4], PT ;  /* 0x00007500c1003a0c */ /* 0x040fe40003f86270 */
[----:B-1----:R-:W-:-:S04]  /*33f0*/  @P0 LEA R4, P1, R193, R8, 0x1 ;  /* 0x00000008c1040211 */ /* 0x002fc800078208ff */
[----:B------:R-:W-:Y:S01]  /*3400*/  @P0 LEA.HI.X R5, R193, R9, R15, 0x1, P1 ;  /* 0x00000009c1050211 */ /* 0x000fe200008f0c0f */
[----:B--2---:R-:W-:Y:S01]  /*3410*/  IMAD R6, R180, c[0x0][0x21c], R0 ;  /* 0x00008700b4067a24 */ /* 0x004fe200078e0200 */
[----:B------:R-:W-:Y:S02]  /*3420*/  IADD3 R0, P2, R2, R206, RZ ;  /* 0x000000ce02007210 */ /* 0x000fe40007f5e0ff */
[----:B----4-:R-:W-:Y:S02]  /*3430*/  @P3 LEA R2, P1, R184, R10, 0x1 ;  /* 0x0000000ab8023211 */ /* 0x010fe400078208ff */
[----:B------:R-:W-:Y:S02]  /*3440*/  IADD3.X R6, R210, R3, R6, P2, !PT ;  /* 0x00000003d2067210 */ /* 0x000fe400017fe406 */
[----:B------:R-:W-:Y:S02]  /*3450*/  @P3 LEA.HI.X R3, R184, R11, R17, 0x1, P1 ;  /* 0x0000000bb8033211 */ /* 0x000fe400008f0c11 */
[----:B------:R-:W-:-:S02]  /*3460*/  LEA R7, P1, R0, c[0x0][0x1f8], 0x1 ;  /* 0x00007e0000077a11 */ /* 0x000fc400078208ff */
[----:B------:R-:W-:Y:S02]  /*3470*/  @P0 ISETP.GE.AND P2, PT, R193, c[0x0][0x1d4], PT ;  /* 0x00007500c1000a0c */ /* 0x000fe40003f46270 */
[----:B------:R-:W-:Y:S02]  /*3480*/  LEA.HI.X R8, R0, c[0x0][0x1fc], R6, 0x1, P1 ;  /* 0x00007f0000087a11 */ /* 0x000fe400008f0c06 */
[----:B------:R-:W-:Y:S01]  /*3490*/  @P3 ISETP.GE.AND P1, PT, R184, c[0x0][0x1d4], PT ;  /* 0x00007500b8003a0c */ /* 0x000fe20003f26270 */
[----:B------:R-:W1:Y:S04]  /*34a0*/  SHFL.IDX PT, R0, R7, RZ, 0x181f ;  /* 0x00181fff07007589 */ /* 0x000e6800000e0000 */
[----:B------:R-:W-:Y:S04]  /*34b0*/  SHFL.IDX PT, R22, R8, 0x1, 0x181f ;  /* 0x00381f0008167f89 */ /* 0x000fe800000e0000 */
[----:B------:R2:W-:Y:S01]  /*34c0*/  @P0 LDGSTS.E.BYPASS.LTC128B.128 [R179+0xa100], [R4.64], !P2 ;  /* 0x0a10000004b30fae */ /* 0x0005e2000d101d48 */
[----:B------:R-:W-:-:S02]  /*34d0*/  @P3 ISETP.GE.AND P2, PT, R192, c[0x0][0x1d4], PT ;  /* 0x00007500c0003a0c */ /* 0x000fc40003f46270 */
[C---:B------:R-:W-:Y:S01]  /*34e0*/  @P3 LEA R6, P0, R192.reuse, R10, 0x1 ;  /* 0x0000000ac0063211 */ /* 0x040fe200078008ff */
[----:B------:R3:W-:Y:S04]  /*34f0*/  @P3 LDGSTS.E.BYPASS.LTC128B.128 [R179+0x7100], [R2.64], !P1 ;  /* 0x0710000002b33fae */ /* 0x0007e8000c901d48 */
[----:B---3--:R3:W-:Y:S04]  /*3500*/  SHFL.IDX PT, R3, R7, 0x1, 0x181f ;  /* 0x00381f0007037f89 */ /* 0x0087e800000e0000 */
[----:B------:R-:W4:Y:S01]  /*3510*/  SHFL.IDX PT, R2, R8, RZ, 0x181f ;  /* 0x00181fff08027589 */ /* 0x000f2200000e0000 */
[----:B---3--:R-:W-:-:S02]  /*3520*/  @P3 LEA.HI.X R7, R192, R11, R16, 0x1, P0 ;  /* 0x0000000bc0073211 */ /* 0x008fc400000f0c10 */
[----:B--2---:R-:W-:-:S03]  /*3530*/  @P3 LEA R4, P0, R193, R10, 0x1 ;  /* 0x0000000ac1043211 */ /* 0x004fc600078008ff */
[----:B------:R2:W-:Y:S01]  /*3540*/  @P3 LDGSTS.E.BYPASS.LTC128B.128 [R179+0x9100], [R6.64], !P2 ;  /* 0x0910000006b33fae */ /* 0x0005e2000d101d48 */
[----:B------:R-:W-:-:S05]  /*3550*/  @P3 LEA.HI.X R5, R193, R11, R15, 0x1, P0 ;  /* 0x0000000bc1053211 */ /* 0x000fca00000f0c0f */
[----:B------:R2:W-:Y:S04]  /*3560*/  @P3 LDGSTS.E.BYPASS.LTC128B.128 [R179+0xb100], [R4.64], !P4 ;  /* 0x0b10000004b33fae */ /* 0x0005e8000e101d48 */
[----:B------:R-:W0:Y:S01]  /*3570*/  LDGDEPBAR ;  /* 0x00000000000079af */ /* 0x000e220000000000 */
[----:B------:R-:W-:Y:S02]  /*3580*/  R2P PR, R198, 0x6 ;  /* 0x00000006c6007804 */ /* 0x000fe40000000000 */
[C---:B-1----:R-:W-:Y:S02]  /*3590*/  IADD3 R14, P0, R0.reuse, R104, RZ ;  /* 0x00000068000e7210 */ /* 0x042fe40007f1e0ff */
[----:B------:R-:W-:Y:S02]  /*35a0*/  IADD3 R12, P4, R0, R105, RZ ;  /* 0x00000069000c7210 */ /* 0x000fe40007f9e0ff */
[----:B----4-:R-:W-:-:S02]  /*35b0*/  IADD3.X R15, R2, R98, RZ, P0, !PT ;  /* 0x00000062020f7210 */ /* 0x010fc400007fe4ff */
[----:B------:R-:W-:Y:S01]  /*35c0*/  IADD3 R20, P0, R3, R104, RZ ;  /* 0x0000006803147210 */ /* 0x000fe20007f1e0ff */
[----:B------:R-:W-:Y:S01]  /*35d0*/  IMAD.X R13, R2, 0x1, R99, P4 ;  /* 0x00000001020d7824 */ /* 0x000fe200020e0663 */
[----:B------:R-:W-:Y:S02]  /*35e0*/  ISETP.GE.AND P4, PT, R184, c[0x0][0x1d4], PT ;  /* 0x00007500b8007a0c */ /* 0x000fe40003f86270 */
[----:B------:R-:W-:Y:S02]  /*35f0*/  IADD3.X R21, R22, R98, RZ, P0, !PT ;  /* 0x0000006216157210 */ /* 0x000fe400007fe4ff */
[----:B------:R-:W-:Y:S02]  /*3600*/  ISETP.LT.OR P0, PT, R23, 0x1, P4 ;  /* 0x000000011700780c */ /* 0x000fe40002701670 */
[----:B------:R-:W-:Y:S01]  /*3610*/  IADD3 R16, P3, R0, R102, RZ ;  /* 0x0000006600107210 */ /* 0x000fe20007f7e0ff */
[----:B------:R-:W-:Y:S01]  /*3620*/  IMAD.MOV.U32 R0, RZ, RZ, 0x40 ;  /* 0x00000040ff007424 */ /* 0x000fe200078e00ff */
[----:B------:R-:W-:-:S02]  /*3630*/  @P1 IADD3 R103, R164, -0x20, RZ ;  /* 0xffffffe0a4671810 */ /* 0x000fc40007ffe0ff */
[----:B------:R-:W-:Y:S01]  /*3640*/  IADD3 R18, P1, R3, R102, RZ ;  /* 0x0000006603127210 */ /* 0x000fe20007f3e0ff */
[----:B------:R-:W-:Y:S01]  /*3650*/  IMAD.X R17, R2, 0x1, R97, P3 ;  /* 0x0000000102117824 */ /* 0x000fe200018e0661 */
[----:B------:R-:W-:Y:S01]  /*3660*/  ISETP.GE.AND P3, PT, R192, c[0x0][0x1d4], PT ;  /* 0x00007500c0007a0c */ /* 0x000fe20003f66270 */
[----:B------:R-:W-:-:S04]  /*3670*/  DEPBAR.LE SB0, 0x1 ;  /* 0x000080400000791a */ /* 0x000fc80000000000 */
[----:B------:R-:W-:-:S04]  /*3680*/  DEPBAR.LE SB0, 0x0 ;  /* 0x000080000000791a */ /* 0x000fc80000000000 */
[----:B------:R-:W-:Y:S01]  /*3690*/  BAR.SYNC.DEFER_BLOCKING 0x0 ;  /* 0x0000000000007b1d */ /* 0x000fe20000010000 */
[----:B------:R-:W-:Y:S01]  /*36a0*/  IMAD.X R19, R22, 0x1, R97, P1 ;  /* 0x0000000116137824 */ /* 0x000fe200008e0661 */
[----:B------:R-:W-:Y:S02]  /*36b0*/  ISETP.GE.AND P1, PT, R193, c[0x0][0x1d4], PT ;  /* 0x00007500c1007a0c */ /* 0x000fe40003f26270 */
[----:B------:R-:W-:Y:S02]  /*36c0*/  ISETP.LT.OR P4, PT, R23, 0x21, P4 ;  /* 0x000000211700780c */ /* 0x000fe40002781670 */
[----:B------:R-:W-:Y:S02]  /*36d0*/  SEL R0, R0, 0xffffffc0, !P2 ;  /* 0xffffffc000007807 */ /* 0x000fe40005000000 */
[----:B------:R-:W-:Y:S02]  /*36e0*/  ISETP.GT.AND P5, PT, R197, 0x3f, PT ;  /* 0x0000003fc500780c */ /* 0x000fe40003fa4270 */
[----:B------:R-:W-:Y:S01]  /*36f0*/  IADD3 R166, R164, R0, RZ ;  /* 0x00000000a4a67210 */ /* 0x000fe20007ffe0ff */
[----:B--2---:R-:W-:Y:S04]  /*3700*/  LDSM.16.M88.4 R4, [R173] ;  /* 0x00000000ad04783b */ /* 0x004fe80000000200 */
[----:B------:R-:W-:Y:S04]  /*3710*/  LDSM.16.M88.4 R24, [R164] ;  /* 0x00000000a418783b */ /* 0x000fe80000000200 */
[----:B------:R-:W1:Y:S04]  /*3720*/  LDSM.16.M88.4 R28, [R164+0x800] ;  /* 0x00080000a41c783b */ /* 0x000e680000000200 */
[----:B------:R-:W2:Y:S04]  /*3730*/  LDSM.16.M88.4 R40, [R164+0x1000] ;  /* 0x00100000a428783b */ /* 0x000ea80000000200 */
[----:B------:R-:W3:Y:S04]  /*3740*/  LDSM.16.M88.4 R36, [R164+0x1800] ;  /* 0x00180000a424783b */ /* 0x000ee80000000200 */
[----:B------:R-:W-:Y:S04]  /*3750*/  LDSM.16.M88.4 R8, [R174] ;  /* 0x00000000ae08783b */ /* 0x000fe80000000200 */
[----:B------:R-:W-:Y:S04]  /*3760*/  LDSM.16.M88.4 R48, [R103] ;  /* 0x000000006730783b */ /* 0x000fe80000000200 */
[----:B------:R-:W4:Y:S04]  /*3770*/  LDSM.16.M88.4 R60, [R103+0x800] ;  /* 0x00080000673c783b */ /* 0x000f280000000200 */
[----:B------:R-:W5:Y:S04]  /*3780*/  LDSM.16.M88.4 R80, [R103+0x1000] ;  /* 0x001000006750783b */ /* 0x000f680000000200 */
        /* <DEDUP_REMOVED lines=9> */
[----:B------:R-:W-:Y:S01]  /*3820*/  ISETP.LT.OR P0, PT, R23, 0x1, P1 ;  /* 0x000000011700780c */ /* 0x000fe20000f01670 */
[C---:B------:R-:W-:Y:S08]  /*3830*/  HMMA.16816.F32 R28, R4.reuse, R30, RZ ;  /* 0x0000001e041c723c */ /* 0x040ff000000018ff */
[----:B--2---:R-:W-:Y:S04]  /*3840*/  HMMA.16816.F32 R52, R4, R40, RZ ;  /* 0x000000280434723c */ /* 0x004fe800000018ff */
[----:B------:R1:W-:Y:S01]  /*3850*/  LDGSTS.E.BYPASS.LTC128B.128 [R179+0x4100], [R12.64], !P0 ;  /* 0x041000000cb37fae */ /* 0x0003e2000c101d48 */
[----:B------:R-:W-:-:S03]  /*3860*/  IADD3 R2, P0, R3, R105, RZ ;  /* 0x0000006903027210 */ /* 0x000fc60007f1e0ff */
[----:B------:R2:W-:Y:S01]  /*3870*/  LDGSTS.E.BYPASS.LTC128B.128 [R179+0x1100], [R18.64], !P4 ;  /* 0x0110000012b37fae */ /* 0x0005e2000e101d48 */
[C---:B------:R-:W-:Y:S01]  /*3880*/  HMMA.16816.F32 R56, R4.reuse, R42, RZ ;  /* 0x0000002a0438723c */ /* 0x040fe200000018ff */
[----:B------:R-:W-:Y:S01]  /*3890*/  IMAD.X R3, R22, 0x1, R99, P0 ;  /* 0x0000000116037824 */ /* 0x000fe200000e0663 */
[----:B------:R-:W-:Y:S01]  /*38a0*/  ISETP.LT.OR P0, PT, R23, 0x21, P1 ;  /* 0x000000211700780c */ /* 0x000fe20000f01670 */
[----:B------:R2:W-:Y:S05]  /*38b0*/  LDGSTS.E.BYPASS.LTC128B.128 [R179+0x3100], [R20.64], !P3 ;  /* 0x0310000014b37fae */ /* 0x0005ea000d901d48 */
[C---:B---3--:R-:W-:Y:S07]  /*38c0*/  HMMA.16816.F32 R68, R4.reuse, R36, RZ ;  /* 0x000000240444723c */ /* 0x048fee00000018ff */
[----:B------:R3:W-:Y:S01]  /*38d0*/  LDGSTS.E.BYPASS.LTC128B.128 [R179+0x5100], [R2.64], !P0 ;  /* 0x0510000002b37fae */ /* 0x0007e2000c101d48 */
[----:B------:R-:W-:Y:S01]  /*38e0*/  HMMA.16816.F32 R40, R4, R38, RZ ;  /* 0x000000260428723c */ /* 0x000fe200000018ff */
[----:B------:R-:W-:-:S02]  /*38f0*/  ISETP.GT.AND P0, PT, R101, R194, PT ;  /* 0x000000c26500720c */ /* 0x000fc40003f04270 */
[----:B------:R-:W-:Y:S04]  /*3900*/  LDSM.16.M88.4 R64, [R166+0x800] ;  /* 0x00080000a640783b */ /* 0x000fe80000000200 */
[----:B------:R-:W-:Y:S01]  /*3910*/  LDSM.16.M88.4 R72, [R166+0x1000] ;  /* 0x00100000a648783b */ /* 0x000fe20000000200 */
[C---:B-1----:R-:W-:Y:S03]  /*3920*/  HMMA.16816.F32 R12, R4.reuse, R24, RZ ;  /* 0x00000018040c723c */ /* 0x042fe600000018ff */
[----:B------:R-:W-:Y:S04]  /*3930*/  LDSM.16.M88.4 R36, [R166+0x1800] ;  /* 0x00180000a624783b */ /* 0x000fe80000000200 */
[----:B--2---:R-:W-:Y:S01]  /*3940*/  LDSM.16.M88.4 R20, [R166] ;  /* 0x00000000a614783b */ /* 0x004fe20000000200 */
[----:B------:R-:W-:Y:S03]  /*3950*/  HMMA.16816.F32 R24, R4, R26, RZ ;  /* 0x0000001a0418723c */ /* 0x000fe600000018ff */
[----:B------:R-:W1:Y:S04]  /*3960*/  LDSM.16.M88.4 R4, [R176] ;  /* 0x00000000b004783b */ /* 0x000e680000000200 */
[----:B------:R-:W-:Y:S01]  /*3970*/  LDSM.16.M88.4 R16, [R175] ;  /* 0x00000000af10783b */ /* 0x000fe20000000200 */
[----:B----4-:R-:W-:Y:S01]  /*3980*/  HMMA.16816.F32 R28, R8, R62, R28 ;  /* 0x0000003e081c723c */ /* 0x010fe2000000181c */
[----:B---3--:R-:W-:-:S02]  /*3990*/  IADD3 R2, R103, 0x4000, RZ ;  /* 0x0000400067027810 */ /* 0x008fc40007ffe0ff */
[----:B------:R-:W0:Y:S03]  /*39a0*/  LDGDEPBAR ;  /* 0x00000000000079af */ /* 0x000e260000000000 */
[----:B------:R-:W-:Y:S02]  /*39b0*/  IMAD.IADD R165, R2, 0x1, R0 ;  /* 0x0000000102a57824 */ /* 0x000fe400078e0200 */
[C---:B------:R-:W-:Y:S03]  /*39c0*/  HMMA.16816.F32 R44, R8.reuse, R48, R12 ;  /* 0x00000030082c723c */ /* 0x040fe6000000180c */
[----:B------:R-:W2:Y:S05]  /*39d0*/  LDSM.16.M88.4 R76, [R165+-0x4000] ;  /* 0xffc00000a54c783b */ /* 0x000eaa0000000200 */
[C---:B------:R-:W-:Y:S01]  /*39e0*/  HMMA.16816.F32 R12, R8.reuse, R50, R24 ;  /* 0x00000032080c723c */ /* 0x040fe20000001818 */
[----:B------:R-:W3:Y:S04]  /*39f0*/  LDSM.16.M88.4 R84, [R165+-0x3800] ;  /* 0xffc80000a554783b */ /* 0x000ee80000000200 */
[----:B------:R-:W4:Y:S03]  /*3a00*/  LDSM.16.M88.4 R92, [R165+-0x3000] ;  /* 0xffd00000a55c783b */ /* 0x000f260000000200 */
[C---:B------:R-:W-:Y:S01]  /*3a10*/  HMMA.16816.F32 R24, R8.reuse, R60, R32 ;  /* 0x0000003c0818723c */ /* 0x040fe20000001820 */
[----:B------:R-:W2:Y:S07]  /*3a20*/  LDSM.16.M88.4 R60, [R165+-0x2800] ;  /* 0xffd80000a53c783b */ /* 0x000eae0000000200 */
[C---:B-----5:R-:W-:Y:S08]  /*3a30*/  HMMA.16816.F32 R32, R8.reuse, R80, R52 ;  /* 0x000000500820723c */ /* 0x060ff00000001834 */
[C---:B------:R-:W-:Y:S01]  /*3a40*/  HMMA.16816.F32 R48, R8.reuse, R82, R56 ;  /* 0x000000520830723c */ /* 0x040fe20000001838 */
[----:B------:R-:W-:Y:S04]  /*3a50*/  LDSM.16.M88.4 R80, [R164+0x2800] ;  /* 0x00280000a450783b */ /* 0x000fe80000000200 */
[----:B------:R-:W-:Y:S03]  /*3a60*/  LDSM.16.M88.4 R56, [R164+0x3800] ;  /* 0x00380000a438783b */ /* 0x000fe60000000200 */
[C---:B------:R-:W-:Y:S01]  /*3a70*/  HMMA.16816.F32 R52, R8.reuse, R88, R68 ;  /* 0x000000580834723c */ /* 0x040fe20000001844 */
[----:B------:R-:W-:Y:S07]  /*3a80*/  LDSM.16.M88.4 R68, [R103+0x2000] ;  /* 0x002000006744783b */ /* 0x000fee0000000200 */
[----:B------:R-:W-:Y:S01]  /*3a90*/  HMMA.16816.F32 R40, R8, R90, R40 ;  /* 0x0000005a0828723c */ /* 0x000fe20000001828 */
[----:B------:R-:W-:Y:S07]  /*3aa0*/  LDSM.16.M88.4 R88, [R164+0x3000] ;  /* 0x00300000a458783b */ /* 0x000fee0000000200 */
[C---:B-1----:R-:W-:Y:S08]  /*3ab0*/  HMMA.16816.F32 R44, R4.reuse, R20, R44 ;  /* 0x00000014042c723c */ /* 0x042ff0000000182c */
[C---:B------:R-:W-:Y:S01]  /*3ac0*/  HMMA.16816.F32 R20, R4.reuse, R22, R12 ;  /* 0x000000160414723c */ /* 0x040fe2000000180c */
[----:B------:R-:W-:Y:S07]  /*3ad0*/  LDSM.16.M88.4 R12, [R173+0x4000] ;  /* 0x00400000ad0c783b */ /* 0x000fee0000000200 */
[C---:B------:R-:W-:Y:S08]  /*3ae0*/  HMMA.16816.F32 R8, R4.reuse, R64, R24 ;  /* 0x000000400408723c */ /* 0x040ff00000001818 */
[C---:B------:R-:W-:Y:S01]  /*3af0*/  HMMA.16816.F32 R28, R4.reuse, R66, R28 ;  /* 0x00000042041c723c */ /* 0x040fe2000000181c */
[----:B------:R-:W1:Y:S07]  /*3b00*/  LDSM.16.M88.4 R64, [R164+0x2000] ;  /* 0x00200000a440783b */ /* 0x000e6e0000000200 */
[C---:B------:R-:W-:Y:S08]  /*3b10*/  HMMA.16816.F32 R32, R4.reuse, R72, R32 ;  /* 0x000000480420723c */ /* 0x040ff00000001820 */
[C---:B------:R-:W-:Y:S01]  /*3b20*/  HMMA.16816.F32 R48, R4.reuse, R74, R48 ;  /* 0x0000004a0430723c */ /* 0x040fe20000001830 */
[----:B------:R-:W-:Y:S07]  /*3b30*/  LDSM.16.M88.4 R72, [R166+0x2000] ;  /* 0x00200000a648783b */ /* 0x000fee0000000200 */
[C---:B------:R-:W-:Y:S08]  /*3b40*/  HMMA.16816.F32 R52, R4.reuse, R36, R52 ;  /* 0x000000240434723c */ /* 0x040ff00000001834 */
[----:B------:R-:W-:Y:S08]  /*3b50*/  HMMA.16816.F32 R40, R4, R38, R40 ;  /* 0x000000260428723c */ /* 0x000ff00000001828 */
[C---:B--2---:R-:W-:Y:S08]  /*3b60*/  HMMA.16816.F32 R44, R16.reuse, R76, R44 ;  /* 0x0000004c102c723c */ /* 0x044ff0000000182c */
[C---:B------:R-:W-:Y:S01]  /*3b70*/  HMMA.16816.F32 R36, R16.reuse, R78, R20 ;  /* 0x0000004e1024723c */ /* 0x040fe20000001814 */
[----:B------:R-:W-:Y:S07]  /*3b80*/  LDSM.16.M88.4 R76, [R103+0x2800] ;  /* 0x00280000674c783b */ /* 0x000fee0000000200 */
[C---:B---3--:R-:W-:Y:S01]  /*3b90*/  HMMA.16816.F32 R24, R16.reuse, R84, R8 ;  /* 0x000000541018723c */ /* 0x048fe20000001808 */
[----:B------:R-:W2:Y:S07]  /*3ba0*/  LDSM.16.M88.4 R8, [R174+0x4000] ;  /* 0x00400000ae08783b */ /* 0x000eae0000000200 */
[C---:B------:R-:W-:Y:S01]  /*3bb0*/  HMMA.16816.F32 R20, R16.reuse, R86, R28 ;  /* 0x000000561014723c */ /* 0x040fe2000000181c */
[----:B------:R-:W-:Y:S07]  /*3bc0*/  LDSM.16.M88.4 R84, [R166+0x3000] ;  /* 0x00300000a654783b */ /* 0x000fee0000000200 */
[C---:B----4-:R-:W-:Y:S08]  /*3bd0*/  HMMA.16816.F32 R4, R16.reuse, R92, R32 ;  /* 0x0000005c1004723c */ /* 0x050ff00000001820 */
[C---:B------:R-:W-:Y:S01]  /*3be0*/  HMMA.16816.F32 R48, R16.reuse, R94, R48 ;  /* 0x0000005e1030723c */ /* 0x040fe20000001830 */
[----:B------:R-:W3:Y:S07]  /*3bf0*/  LDSM.16.M88.4 R92, [R103+0x3000] ;  /* 0x00300000675c783b */ /* 0x000eee0000000200 */
[C---:B------:R-:W-:Y:S08]  /*3c00*/  HMMA.16816.F32 R52, R16.reuse, R60, R52 ;  /* 0x0000003c1034723c */ /* 0x040ff00000001834 */
[----:B------:R-:W-:Y:S01]  /*3c10*/  HMMA.16816.F32 R16, R16, R62, R40 ;  /* 0x0000003e1010723c */ /* 0x000fe20000001828 */
[----:B------:R-:W4:Y:S07]  /*3c20*/  LDSM.16.M88.4 R60, [R103+0x3800] ;  /* 0x00380000673c783b */ /* 0x000f2e0000000200 */
[C---:B-1----:R-:W-:Y:S08]  /*3c30*/  HMMA.16816.F32 R40, R12.reuse, R64, R44 ;  /* 0x000000400c28723c */ /* 0x042ff0000000182c */
[C---:B------:R-:W-:Y:S08]  /*3c40*/  HMMA.16816.F32 R28, R12.reuse, R80, R24 ;  /* 0x000000500c1c723c */ /* 0x040ff00000001818 */
[C---:B------:R-:W-:Y:S01]  /*3c50*/  HMMA.16816.F32 R24, R12.reuse, R82, R20 ;  /* 0x000000520c18723c */ /* 0x040fe20000001814 */
[----:B------:R-:W-:Y:S07]  /*3c60*/  LDSM.16.M88.4 R80, [R166+0x2800] ;  /* 0x00280000a650783b */ /* 0x000fee0000000200 */
[C---:B------:R-:W-:Y:S01]  /*3c70*/  HMMA.16816.F32 R32, R12.reuse, R66, R36 ;  /* 0x000000420c20723c */ /* 0x040fe20000001824 */
[----:B------:R-:W-:Y:S07]  /*3c80*/  LDSM.16.M88.4 R64, [R166+0x3800] ;  /* 0x00380000a640783b */ /* 0x000fee0000000200 */
[C---:B------:R-:W-:Y:S01]  /*3c90*/  HMMA.16816.F32 R20, R12.reuse, R88, R4 ;  /* 0x000000580c14723c */ /* 0x040fe20000001804 */
[----:B------:R-:W1:Y:S07]  /*3ca0*/  LDSM.16.M88.4 R4, [R176+0x4000] ;  /* 0x00400000b004783b */ /* 0x000e6e0000000200 */
[C---:B------:R-:W-:Y:S08]  /*3cb0*/  HMMA.16816.F32 R48, R12.reuse, R90, R48 ;  /* 0x0000005a0c30723c */ /* 0x040ff00000001830 */
[C---:B------:R-:W-:Y:S08]  /*3cc0*/  HMMA.16816.F32 R44, R12.reuse, R56, R52 ;  /* 0x000000380c2c723c */ /* 0x040ff00000001834 */
[----:B------:R-:W-:Y:S08]  /*3cd0*/  HMMA.16816.F32 R16, R12, R58, R16 ;  /* 0x0000003a0c10723c */ /* 0x000ff00000001810 */
[C---:B--2---:R-:W-:Y:S01]  /*3ce0*/  HMMA.16816.F32 R12, R8.reuse, R68, R40 ;  /* 0x00000044080c723c */ /* 0x044fe20000001828 */
[----:B------:R-:W-:Y:S07]  /*3cf0*/  LDSM.16.M88.4 R40, [R165+-0x1000] ;  /* 0xfff00000a528783b */ /* 0x000fee0000000200 */
[C---:B------:R-:W-:Y:S08]  /*3d00*/  HMMA.16816.F32 R36, R8.reuse, R76, R28 ;  /* 0x0000004c0824723c */ /* 0x040ff0000000181c */
[C---:B------:R-:W-:Y:S01]  /*3d10*/  HMMA.16816.F32 R28, R8.reuse, R78, R24 ;  /* 0x0000004e081c723c */ /* 0x040fe20000001818 */
[----:B------:R-:W-:Y:S07]  /*3d20*/  LDSM.16.M88.4 R76, [R165+-0x1800] ;  /* 0xffe80000a54c783b */ /* 0x000fee0000000200 */
[C---:B------:R-:W-:Y:S01]  /*3d30*/  HMMA.16816.F32 R32, R8.reuse, R70, R32 ;  /* 0x000000460820723c */ /* 0x040fe20000001820 */
[----:B------:R-:W-:Y:S07]  /*3d40*/  LDSM.16.M88.4 R68, [R165+-0x2000] ;  /* 0xffe00000a544783b */ /* 0x000fee0000000200 */
[C---:B---3--:R-:W-:Y:S01]  /*3d50*/  HMMA.16816.F32 R24, R8.reuse, R92, R20 ;  /* 0x0000005c0818723c */ /* 0x048fe20000001814 */
[----:B------:R-:W2:Y:S07]  /*3d60*/  LDSM.16.M88.4 R20, [R175+0x4000] ;  /* 0x00400000af14783b */ /* 0x000eae0000000200 */
[C---:B------:R-:W-:Y:S08]  /*3d70*/  HMMA.16816.F32 R56, R8.reuse, R94, R48 ;  /* 0x0000005e0838723c */ /* 0x040ff00000001830 */
[C---:B----4-:R-:W-:Y:S08]  /*3d80*/  HMMA.16816.F32 R48, R8.reuse, R60, R44 ;  /* 0x0000003c0830723c */ /* 0x050ff0000000182c */
[----:B------:R-:W-:Y:S01]  /*3d90*/  HMMA.16816.F32 R44, R8, R62, R16 ;  /* 0x0000003e082c723c */ /* 0x000fe20000001810 */
[----:B------:R-:W-:Y:S04]  /*3da0*/  LDSM.16.M88.4 R16, [R173+0x8000] ;  /* 0x00800000ad10783b */ /* 0x000fe80000000200 */
[----:B------:R-:W3:Y:S03]  /*3db0*/  LDSM.16.M88.4 R60, [R164+0x4000] ;  /* 0x00400000a43c783b */ /* 0x000ee60000000200 */
[C---:B-1----:R-:W-:Y:S08]  /*3dc0*/  HMMA.16816.F32 R8, R4.reuse, R72, R12 ;  /* 0x000000480408723c */ /* 0x042ff0000000180c */
[C---:B------:R-:W-:Y:S01]  /*3dd0*/  HMMA.16816.F32 R12, R4.reuse, R74, R32 ;  /* 0x0000004a040c723c */ /* 0x040fe20000001820 */
[----:B------:R-:W-:Y:S07]  /*3de0*/  LDSM.16.M88.4 R72, [R164+0x5800] ;  /* 0x00580000a448783b */ /* 0x000fee0000000200 */
[C---:B------:R-:W-:Y:S08]  /*3df0*/  HMMA.16816.F32 R52, R4.reuse, R82, R28 ;  /* 0x000000520434723c */ /* 0x040ff0000000181c */
[C---:B------:R-:W-:Y:S08]  /*3e00*/  HMMA.16816.F32 R32, R4.reuse, R84, R24 ;  /* 0x000000540420723c */ /* 0x040ff00000001818 */
[C---:B------:R-:W-:Y:S01]  /*3e10*/  HMMA.16816.F32 R28, R4.reuse, R86, R56 ;  /* 0x00000056041c723c */ /* 0x040fe20000001838 */
[----:B------:R-:W1:Y:S04]  /*3e20*/  LDSM.16.M88.4 R84, [R165+-0x800] ;  /* 0xfff80000a554783b */ /* 0x000e680000000200 */
[----:B------:R-:W-:Y:S03]  /*3e30*/  LDSM.16.M88.4 R56, [R165] ;  /* 0x00000000a538783b */ /* 0x000fe60000000200 */
[C---:B------:R-:W-:Y:S08]  /*3e40*/  HMMA.16816.F32 R36, R4.reuse, R80, R36 ;  /* 0x000000500424723c */ /* 0x040ff00000001824 */
[C---:B------:R-:W-:Y:S08]  /*3e50*/  HMMA.16816.F32 R48, R4.reuse, R64, R48 ;  /* 0x000000400430723c */ /* 0x040ff00000001830 */
[----:B------:R-:W-:Y:S01]  /*3e60*/  HMMA.16816.F32 R92, R4, R66, R44 ;  /* 0x00000042045c723c */ /* 0x000fe2000000182c */
[----:B------:R-:W-:Y:S04]  /*3e70*/  LDSM.16.M88.4 R44, [R103+0x4000] ;  /* 0x00400000672c783b */ /* 0x000fe80000000200 */
[----:B------:R-:W-:Y:S03]  /*3e80*/  LDSM.16.M88.4 R64, [R103+0x4800] ;  /* 0x004800006740783b */ /* 0x000fe60000000200 */
[C---:B--2---:R-:W-:Y:S01]  /*3e90*/  HMMA.16816.F32 R4, R20.reuse, R68, R8 ;  /* 0x000000441404723c */ /* 0x044fe20000001808 */
[----:B------:R-:W-:Y:S07]  /*3ea0*/  LDSM.16.M88.4 R8, [R176+0x8000] ;  /* 0x00800000b008783b */ /* 0x000fee0000000200 */
[C---:B------:R-:W-:Y:S01]  /*3eb0*/  HMMA.16816.F32 R24, R20.reuse, R70, R12 ;  /* 0x000000461418723c */ /* 0x040fe2000000180c */
[----:B------:R-:W2:Y:S07]  /*3ec0*/  LDSM.16.M88.4 R12, [R174+0x8000] ;  /* 0x00800000ae0c783b */ /* 0x000eae0000000200 */
[----:B------:R-:W-:Y:S01]  /*3ed0*/  HMMA.16816.F32 R68, R20, R78, R52 ;  /* 0x0000004e1444723c */ /* 0x000fe20000001834 */
[----:B------:R-:W4:Y:S07]  /*3ee0*/  LDSM.16.M88.4 R52, [R164+0x4800] ;  /* 0x00480000a434783b */ /* 0x000f2e0000000200 */
[----:B---3--:R-:W-:Y:S08]  /*3ef0*/  HMMA.16816.F32 R4, R16, R60, R4 ;  /* 0x0000003c1004723c */ /* 0x008ff00000001804 */
[C---:B-1----:R-:W-:Y:S01]  /*3f00*/  HMMA.16816.F32 R88, R20.reuse, R84, R48 ;  /* 0x000000541458723c */ /* 0x042fe20000001830 */
[----:B------:R-:W1:Y:S07]  /*3f10*/  LDSM.16.M88.4 R48, [R166+0x4000] ;  /* 0x00400000a630783b */ /* 0x000e6e0000000200 */
[C---:B------:R-:W-:Y:S08]  /*3f20*/  HMMA.16816.F32 R36, R20.reuse, R76, R36 ;  /* 0x0000004c1424723c */ /* 0x040ff00000001824 */
[----:B------:R-:W-:Y:S08]  /*3f30*/  HMMA.16816.F32 R76, R20, R42, R28 ;  /* 0x0000002a144c723c */ /* 0x000ff0000000181c */
[----:B------:R-:W-:Y:S01]  /*3f40*/  HMMA.16816.F32 R28, R16, R62, R24 ;  /* 0x0000003e101c723c */ /* 0x000fe20000001818 */
[----:B------:R-:W-:Y:S07]  /*3f50*/  LDSM.16.M88.4 R60, [R166+0x4800] ;  /* 0x00480000a63c783b */ /* 0x000fee0000000200 */
[----:B--2---:R-:W-:Y:S01]  /*3f60*/  HMMA.16816.F32 R24, R12, R44, R4 ;  /* 0x0000002c0c18723c */ /* 0x004fe20000001804 */
[----:B------:R-:W2:Y:S07]  /*3f70*/  LDSM.16.M88.4 R4, [R175+0x8000] ;  /* 0x00800000af04783b */ /* 0x000eae0000000200 */
[----:B------:R-:W-:Y:S08]  /*3f80*/  HMMA.16816.F32 R80, R20, R40, R32 ;  /* 0x000000281450723c */ /* 0x000ff00000001820 */
[----:B------:R-:W-:Y:S01]  /*3f90*/  HMMA.16816.F32 R28, R12, R46, R28 ;  /* 0x0000002e0c1c723c */ /* 0x000fe2000000181c */
[----:B------:R-:W3:Y:S07]  /*3fa0*/  LDSM.16.M88.4 R44, [R164+0x5000] ;  /* 0x00500000a42c783b */ /* 0x000eee0000000200 */
[----:B----4-:R-:W-:Y:S08]  /*3fb0*/  HMMA.16816.F32 R32, R16, R52, R36 ;  /* 0x000000341020723c */ /* 0x010ff00000001824 */
[----:B-1----:R-:W-:Y:S08]  /*3fc0*/  HMMA.16816.F32 R24, R8, R48, R24 ;  /* 0x000000300818723c */ /* 0x002ff00000001818 */
[----:B------:R-:W-:Y:S01]  /*3fd0*/  HMMA.16816.F32 R40, R16, R54, R68 ;  /* 0x000000361028723c */ /* 0x000fe20000001844 */
[----:B------:R-:W1:Y:S04]  /*3fe0*/  LDSM.16.M88.4 R68, [R103+0x5000] ;  /* 0x005000006744783b */ /* 0x000e680000000200 */
[----:B------:R-:W4:Y:S03]  /*3ff0*/  LDSM.16.M88.4 R52, [R165+0x800] ;  /* 0x00080000a534783b */ /* 0x000f260000000200 */
[----:B------:R-:W-:Y:S08]  /*4000*/  HMMA.16816.F32 R28, R8, R50, R28 ;  /* 0x00000032081c723c */ /* 0x000ff0000000181c */
[----:B------:R-:W-:Y:S08]  /*4010*/  HMMA.16816.F32 R36, R12, R64, R32 ;  /* 0x000000400c24723c */ /* 0x000ff00000001820 */
[----:B--2---:R-:W-:Y:S08]  /*4020*/  HMMA.16816.F32 R48, R4, R56, R24 ;  /* 0x000000380430723c */ /* 0x004ff00000001818 */
[----:B------:R-:W-:Y:S08]  /*4030*/  HMMA.16816.F32 R84, R20, R86, R92 ;  /* 0x000000561454723c */ /* 0x000ff0000000185c */
[----:B---3--:R-:W-:Y:S08]  /*4040*/  HMMA.16816.F32 R20, R16, R44, R80 ;  /* 0x0000002c1014723c */ /* 0x008ff00000001850 */
[----:B------:R-:W-:Y:S01]  /*4050*/  HMMA.16816.F32 R32, R12, R66, R40 ;  /* 0x000000420c20723c */ /* 0x000fe20000001828 */
[----:B------:R-:W-:-:S07]  /*4060*/  FMUL.FTZ R0, R48, c[0x0][0x320] ;  /* 0x0000c80030007a20 */ /* 0x000fce0000410000 */
[----:B------:R-:W-:Y:S01]  /*4070*/  HMMA.16816.F32 R28, R4, R58, R28 ;  /* 0x0000003a041c723c */ /* 0x000fe2000000181c */
[----:B------:R-:W2:Y:S07]  /*4080*/  LDSM.16.M88.4 R56, [R166+0x5000] ;  /* 0x00500000a638783b */ /* 0x000eae0000000200 */
[----:B------:R-:W-:Y:S08]  /*4090*/  HMMA.16816.F32 R36, R8, R60, R36 ;  /* 0x0000003c0824723c */ /* 0x000ff00000001824 */
[----:B------:R-:W-:Y:S01]  /*40a0*/  HMMA.16816.F32 R44, R16, R46, R76 ;  /* 0x0000002e102c723c */ /* 0x000fe2000000184c */
[----:B------:R3:W2:Y:S07]  /*40b0*/  MUFU.TANH R76, R0 ;  /* 0x00000000004c7308 */ /* 0x0006ae0000002400 */
[----:B-1----:R-:W-:Y:S08]  /*40c0*/  HMMA.16816.F32 R24, R12, R68, R20 ;  /* 0x000000440c18723c */ /* 0x002ff00000001814 */
[----:B------:R-:W-:Y:S01]  /*40d0*/  HMMA.16816.F32 R20, R8, R62, R32 ;  /* 0x0000003e0814723c */ /* 0x000fe20000001820 */
[----:B---3--:R-:W-:Y:S01]  /*40e0*/  FMUL.FTZ R0, R49, c[0x0][0x320] ;  /* 0x0000c80031007a20 */ /* 0x008fe20000410000 */
[----:B------:R-:W1:Y:S06]  /*40f0*/  LDSM.16.M88.4 R60, [R103+0x5800] ;  /* 0x00580000673c783b */ /* 0x000e6c0000000200 */
[----:B------:R-:W-:Y:S01]  /*4100*/  HMMA.16816.F32 R64, R16, R72, R88 ;  /* 0x000000481040723c */ /* 0x000fe20000001858 */
[----:B------:R3:W1:Y:S07]  /*4110*/  MUFU.TANH R72, R0 ;  /* 0x0000000000487308 */ /* 0x00066e0000002400 */
[----:B----4-:R-:W-:Y:S08]  /*4120*/  HMMA.16816.F32 R36, R4, R52, R36 ;  /* 0x000000340424723c */ /* 0x010ff00000001824 */
[----:B------:R-:W-:Y:S01]  /*4130*/  HMMA.16816.F32 R40, R12, R70, R44 ;  /* 0x000000460c28723c */ /* 0x000fe2000000182c */
[----:B---3--:R-:W-:Y:S01]  /*4140*/  FMUL.FTZ R0, R50, c[0x0][0x320] ;  /* 0x0000c80032007a20 */ /* 0x008fe20000410000 */
[----:B------:R-:W3:Y:S03]  /*4150*/  LDSM.16.M88.4 R44, [R166+0x5800] ;  /* 0x00580000a62c783b */ /* 0x000ee60000000200 */
[----:B------:R4:W1:Y:S03]  /*4160*/  MUFU.TANH R77, R0 ;  /* 0x00000000004d7308 */ /* 0x0008660000002400 */
[----:B--2---:R-:W-:Y:S08]  /*4170*/  HMMA.16816.F32 R32, R8, R56, R24 ;  /* 0x000000380820723c */ /* 0x004ff00000001818 */
[----:B------:R-:W-:Y:S01]  /*4180*/  HMMA.16816.F32 R24, R4, R54, R20 ;  /* 0x000000360418723c */ /* 0x000fe20000001814 */
[----:B----4-:R-:W-:-:S02]  /*4190*/  FMUL.FTZ R0, R51, c[0x0][0x320] ;  /* 0x0000c80033007a20 */ /* 0x010fc40000410000 */
[----:B------:R-:W2:Y:S05]  /*41a0*/  LDSM.16.M88.4 R48, [R165+0x1000] ;  /* 0x00100000a530783b */ /* 0x000eaa0000000200 */
[----:B------:R-:W-:Y:S01]  /*41b0*/  HMMA.16816.F32 R16, R16, R74, R84 ;  /* 0x0000004a1010723c */ /* 0x000fe20000001854 */
[----:B------:R4:W2:Y:S07]  /*41c0*/  MUFU.TANH R73, R0 ;  /* 0x0000000000497308 */ /* 0x0008ae0000002400 */
[----:B-1----:R-:W-:Y:S01]  /*41d0*/  HMMA.16816.F32 R20, R12, R60, R64 ;  /* 0x0000003c0c14723c */ /* 0x002fe20000001840 */
[----:B----4-:R-:W-:-:S04]  /*41e0*/  FMUL.FTZ R0, R28, c[0x0][0x320] ;  /* 0x0000c8001c007a20 */ /* 0x010fc80000410000 */
[----:B------:R1:W4:Y:S11]  /*41f0*/  MUFU.TANH R69, R0 ;  /* 0x0000000000457308 */ /* 0x0003360000002400 */
[----:B------:R-:W-:Y:S08]  /*4200*/  HMMA.16816.F32 R12, R12, R62, R16 ;  /* 0x0000003e0c0c723c */ /* 0x000ff00000001810 */
[----:B---3--:R-:W-:Y:S01]  /*4210*/  HMMA.16816.F32 R16, R8, R44, R20 ;  /* 0x0000002c0810723c */ /* 0x008fe20000001814 */
[----:B-1----:R-:W-:-:S07]  /*4220*/  FMUL.FTZ R0, R29, c[0x0][0x320] ;  /* 0x0000c8001d007a20 */ /* 0x002fce0000410000 */
[----:B--2---:R-:W-:Y:S01]  /*4230*/  HMMA.16816.F32 R32, R4, R48, R32 ;  /* 0x000000300420723c */ /* 0x004fe20000001820 */
[----:B------:R1:W2:Y:S02]  /*4240*/  MUFU.TANH R68, R0 ;  /* 0x0000000000447308 */ /* 0x0002a40000002400 */
[----:B-1----:R-:W-:-:S06]  /*4250*/  FMUL.FTZ R0, R30, c[0x0][0x320] ;  /* 0x0000c8001e007a20 */ /* 0x002fcc0000410000 */
[----:B------:R1:W3:Y:S02]  /*4260*/  MUFU.TANH R70, R0 ;  /* 0x0000000000467308 */ /* 0x0002e40000002400 */
[----:B-1----:R-:W-:Y:S02]  /*4270*/  FMUL.FTZ R0, R31, c[0x0][0x320] ;  /* 0x0000c8001f007a20 */ /* 0x002fe40000410000 */
[C---:B------:R-:W-:Y:S04]  /*4280*/  HMMA.16816.F32 R28, R8.reuse, R58, R40 ;  /* 0x0000003a081c723c */ /* 0x040fe80000001828 */
[----:B------:R1:W1:Y:S04]  /*4290*/  MUFU.TANH R56, R0 ;  /* 0x0000000000387308 */ /* 0x0002680000002400 */
[----:B------:R-:W-:Y:S01]  /*42a0*/  HMMA.16816.F32 R8, R8, R46, R12 ;  /* 0x0000002e0808723c */ /* 0x000fe2000000180c */
[----:B-1----:R-:W-:-:S04]  /*42b0*/  FMUL.FTZ R0, R36, c[0x0][0x320] ;  /* 0x0000c80024007a20 */ /* 0x002fc80000410000 */
[----:B------:R1:W1:Y:S11]  /*42c0*/  MUFU.TANH R55, R0 ;  /* 0x0000000000377308 */ /* 0x0002760000002400 */
[----:B------:R-:W-:Y:S01]  /*42d0*/  HMMA.16816.F32 R20, R4, R50, R28 ;  /* 0x000000320414723c */ /* 0x000fe2000000181c */
[----:B-1----:R-:W-:-:S04]  /*42e0*/  FMUL.FTZ R0, R37, c[0x0][0x320] ;  /* 0x0000c80025007a20 */ /* 0x002fc80000410000 */
[----:B------:R1:W1:Y:S02]  /*42f0*/  MUFU.TANH R52, R0 ;  /* 0x0000000000347308 */ /* 0x0002640000002400 */
[----:B-1----:R-:W-:-:S06]  /*4300*/  FMUL.FTZ R0, R38, c[0x0][0x320] ;  /* 0x0000c80026007a20 */ /* 0x002fcc0000410000 */
[----:B------:R1:W1:Y:S02]  /*4310*/  MUFU.TANH R54, R0 ;  /* 0x0000000000367308 */ /* 0x0002640000002400 */
[----:B-1----:R-:W-:Y:S02]  /*4320*/  FMUL.FTZ R0, R39, c[0x0][0x320] ;  /* 0x0000c80027007a20 */ /* 0x002fe40000410000 */
[----:B------:R-:W1:Y:S01]  /*4330*/  LDSM.16.M88.4 R36, [R165+0x1800] ;  /* 0x00180000a524783b */ /* 0x000e620000000200 */
[----:B------:R-:W-:-:S04]  /*4340*/  DEPBAR.LE SB0, 0x0 ;  /* 0x000080000000791a */ /* 0x000fc80000000000 */
[----:B------:R5:W1:Y:S02]  /*4350*/  MUFU.TANH R53, R0 ;  /* 0x0000000000357308 */ /* 0x000a640000002400 */
[----:B-----5:R-:W-:-:S06]  /*4360*/  FMUL.FTZ R0, R24, c[0x0][0x320] ;  /* 0x0000c80018007a20 */ /* 0x020fcc0000410000 */
[----:B------:R5:W2:Y:S01]  /*4370*/  MUFU.TANH R41, R0 ;  /* 0x0000000000297308 */ /* 0x000aa20000002400 */
[----:B-1----:R-:W-:Y:S01]  /*4380*/  HMMA.16816.F32 R12, R4, R36, R16 ;  /* 0x00000024040c723c */ /* 0x002fe20000001810 */
[----:B-----5:R-:W-:-:S06]  /*4390*/  FMUL.FTZ R0, R25, c[0x0][0x320] ;  /* 0x0000c80019007a20 */ /* 0x020fcc0000410000 */
[----:B------:R1:W1:Y:S01]  /*43a0*/  MUFU.TANH R40, R0 ;  /* 0x0000000000287308 */ /* 0x0002620000002400 */
        /* <DEDUP_REMOVED lines=39> */
[----:B--234-:R-:W-:Y:S01]  /*4620*/  IADD3 R2, R197, R96, R201 ;  /* 0x00000060c5027210 */ /* 0x01cfe20007ffe0c9 */
[----:B------:R-:W-:-:S03]  /*4630*/  IMAD.MOV.U32 R180, RZ, RZ, RZ ;  /* 0x000000ffffb47224 */ /* 0x000fc600078e00ff */
[----:B------:R-:W-:-:S05]  /*4640*/  IADD3 R2, R2, -0x40, RZ ;  /* 0xffffffc002027810 */ /* 0x000fca0007ffe0ff */
        /* <DEDUP_REMOVED lines=25> */
.L_x_632:
[----:B------:R-:W-:Y:S05]  /*47e0*/  BRA.DIV ~URZ, `(.L_x_485) ;  /* 0x000123d27f007947 */ /* 0x000fea000b800000 */
[----:B------:R-:W3:Y:S01]  /*47f0*/  SHFL.IDX PT, R0, R12, RZ, 0x181f ;  /* 0x00181fff0c007589 */ /* 0x000ee200000e0000 */
[----:B------:R-:W-:-:S04]  /*4800*/  ISETP.GE.AND P2, PT, R184, c[0x0][0x1d4], PT ;  /* 0x00007500b8007a0c */ /* 0x000fc80003f46270 */
[----:B------:R-:W-:Y:S02]  /*4810*/  SEL R11, RZ, 0x10, P2 ;  /* 0x00000010ff0b7807 */ /* 0x000fe40001000000 */
[C---:B---3--:R-:W-:Y:S02]  /*4820*/  IADD3 R6, P0, R0.reuse, R102, RZ ;  /* 0x0000006600067210 */ /* 0x048fe40007f1e0ff */
[----:B------:R-:W-:-:S03]  /*4830*/  IADD3 R2, P1, R0, R104, RZ ;  /* 0x0000006800027210 */ /* 0x000fc60007f3e0ff */
[----:B--2---:R-:W-:Y:S01]  /*4840*/  IMAD.X R7, R4, 0x1, R97, P0 ;  /* 0x0000000104077824 */ /* 0x004fe200000e0661 */
[----:B------:R-:W-:Y:S01]  /*4850*/  IADD3 R8, P0, R0, R105, RZ ;  /* 0x0000006900087210 */ /* 0x000fe20007f1e0ff */
[----:B------:R-:W-:Y:S01]  /*4860*/  IMAD.X R3, R4, 0x1, R98, P1 ;  /* 0x0000000104037824 */ /* 0x000fe200008e0662 */
[----:B------:R-:W-:Y:S01]  /*4870*/  ISETP.GE.AND P1, PT, R192, c[0x0][0x1d4], PT ;  /* 0x00007500c0007a0c */ /* 0x000fe20003f26270 */
[----:B------:R-:W2:Y:S02]  /*4880*/  SHFL.IDX PT, R0, R12, 0x1, 0x181f ;  /* 0x00381f000c007f89 */ /* 0x000ea400000e0000 */
[----:B------:R-:W-:Y:S01]  /*4890*/  IMAD.X R9, R4, 0x1, R99, P0 ;  /* 0x0000000104097824 */ /* 0x000fe200000e0663 */
[----:B------:R-:W-:Y:S01]  /*48a0*/  ISETP.GE.AND P0, PT, R193, c[0x0][0x1d4], PT ;  /* 0x00007500c1007a0c */ /* 0x000fe20003f06270 */
[----:B------:R-:W-:Y:S01]  /*48b0*/  @!PT LDS RZ, [RZ] ;  /* 0x00000000fffff984 */ /* 0x000fe20000000800 */
[----:B------:R3:W-:Y:S01]  /*48c0*/  LDGSTS.E.BYPASS.LTC128B.128 [R179+0x6100], [R6.64], !P2 ;  /* 0x0610000006b37fae */ /* 0x0007e2000d101d48 */
[----:B------:R-:W-:-:S03]  /*48d0*/  SEL R10, RZ, 0x10, P1 ;  /* 0x00000010ff0a7807 */ /* 0x000fc60000800000 */
[----:B------:R4:W1:Y:S04]  /*48e0*/  SHFL.IDX PT, R4, R5, 0x1, 0x181f ;  /* 0x00381f0005047f89 */ /* 0x00086800000e0000 */
[----:B------:R3:W-:Y:S04]  /*48f0*/  LDGSTS.E.BYPASS.LTC128B.128 [R179+0x8100], [R2.64], !P1 ;  /* 0x0810000002b37fae */ /* 0x0007e8000c901d48 */
[----:B------:R3:W-:Y:S01]  /*4900*/  LDGSTS.E.BYPASS.LTC128B.128 [R179+0xa100], [R8.64], !P0 ;  /* 0x0a10000008b37fae */ /* 0x0007e2000c101d48 */
[----:B-1--4-:R-:W-:-:S03]  /*4910*/  SEL R5, RZ, 0x10, P0 ;  /* 0x00000010ff057807 */ /* 0x012fc60000000000 */
.L_x_633:
[----:B--23--:R-:W-:Y:S02]  /*4920*/  IADD3 R2, -R11, 0x10, RZ ;  /* 0x000000100b027810 */ /* 0x00cfe40007ffe1ff */
[----:B------:R-:W-:-:S02]  /*4930*/  IADD3 R3, -R10, 0x10, RZ ;  /* 0x000000100a037810 */ /* 0x000fc40007ffe1ff */
[----:B------:R-:W-:Y:S02]  /*4940*/  LOP3.LUT R2, R2, 0xf, RZ, 0xc0, !PT ;  /* 0x0000000f02027812 */ /* 0x000fe400078ec0ff */
[----:B------:R-:W-:Y:S02]  /*4950*/  ISETP.NE.U32.AND P2, PT, R11, RZ, PT ;  /* 0x000000ff0b00720c */ /* 0x000fe40003f45070 */
[----:B------:R-:W-:Y:S02]  /*4960*/  IADD3 R8, P1, P0, R2, R0, R102 ;  /* 0x0000000002087210 */ /* 0x000fe4000783e066 */
[----:B------:R-:W-:Y:S02]  /*4970*/  LOP3.LUT R2, R3, 0xf, RZ, 0xc0, !PT ;  /* 0x0000000f03027812 */ /* 0x000fe400078ec0ff */
[----:B------:R-:W-:Y:S02]  /*4980*/  IADD3 R3, -R5, 0x10, RZ ;  /* 0x0000001005037810 */ /* 0x000fe40007ffe1ff */
[----:B------:R-:W-:-:S02]  /*4990*/  IADD3.X R9, RZ, R4, R97, P1, P0 ;  /* 0x00000004ff097210 */ /* 0x000fc40000fe0461 */
[----:B------:R-:W-:Y:S02]  /*49a0*/  IADD3 R6, P1, P0, R2, R0, R104 ;  /* 0x0000000002067210 */ /* 0x000fe4000783e068 */
[----:B------:R-:W-:Y:S01]  /*49b0*/  LOP3.LUT R2, R3, 0xf, RZ, 0xc0, !PT ;  /* 0x0000000f03027812 */ /* 0x000fe200078ec0ff */
[----:B------:R-:W-:Y:S01]  /*49c0*/  @!PT LDS RZ, [RZ] ;  /* 0x00000000fffff984 */ /* 0x000fe20000000800 */
[----:B------:R-:W-:Y:S01]  /*49d0*/  @!PT LDS RZ, [RZ] ;  /* 0x00000000fffff984 */ /* 0x000fe20000000800 */
[----:B------:R-:W-:Y:S01]  /*49e0*/  @!PT LDS RZ, [RZ] ;  /* 0x00000000fffff984 */ /* 0x000fe20000000800 */
[----:B------:R1:W-:Y:S01]  /*49f0*/  LDGSTS.E.BYPASS.LTC128B.128.ZFILL [R179+0x7100], [R8.64], P2 ;  /* 0x0710000008b37fae */ /* 0x0003e20009141d48 */
[----:B------:R-:W-:Y:S02]  /*4a00*/  IADD3.X R7, RZ, R4, R98, P1, P0 ;  /* 0x00000004ff077210 */ /* 0x000fe40000fe0462 */
[----:B------:R-:W-:-:S04]  /*4a10*/  IADD3 R2, P1, P0, R2, R0, R105 ;  /* 0x0000000002027210 */ /* 0x000fc8000783e069 */
[----:B------:R-:W-:Y:S02]  /*4a20*/  IADD3.X R3, RZ, R4, R99, P1, P0 ;  /* 0x00000004ff037210 */ /* 0x000fe40000fe0463 */
[----:B------:R-:W-:Y:S02]  /*4a30*/  ISETP.NE.U32.AND P1, PT, R10, RZ, PT ;  /* 0x000000ff0a00720c */ /* 0x000fe40003f25070 */
[----:B------:R-:W-:-:S11]  /*4a40*/  ISETP.NE.U32.AND P0, PT, R5, RZ, PT ;  /* 0x000000ff0500720c */ /* 0x000fd60003f05070 */
[----:B------:R1:W-:Y:S04]  /*4a50*/  LDGSTS.E.BYPASS.LTC128B.128.ZFILL [R179+0x9100], [R6.64], P1 ;  /* 0x0910000006b37fae */ /* 0x0003e80008941d48 */
[----:B------:R1:W-:Y:S02]  /*4a60*/  LDGSTS.E.BYPASS.LTC128B.128.ZFILL [R179+0xb100], [R2.64], P0 ;  /* 0x0b10000002b37fae */ /* 0x0003e40008141d48 */
.L_x_483:
[----:B--234-:R-:W-:Y:S05]  /*4a70*/  BSYNC B0 ;  /* 0x0000000000007941 */ /* 0x01cfea0003800000 */
.L_x_482:
[----:B-1----:R-:W-:Y:S01]  /*4a80*/  IMAD.MOV.U32 R0, RZ, RZ, c[0x0][0x2c4] ;  /* 0x0000b100ff007624 */ /* 0x002fe200078e00ff */
[----:B------:R-:W-:Y:S01]  /*4a90*/  ULDC UR4, c[0x0][0x324] ;  /* 0x0000c90000047ab9 */ /* 0x000fe20000000800 */
[----:B------:R-:W-:Y:S01]  /*4aa0*/  IADD3 R2, R195, 0x1, -R96 ;  /* 0x00000001c3027810 */ /* 0x000fe20007ffe860 */
[----:B------:R-:W-:Y:S01]  /*4ab0*/  ULOP3.LUT UR4, URZ, UR4, URZ, 0x33, !UPT ;  /* 0x000000043f047292 */ /* 0x000fe2000f8e333f */
[----:B------:R-:W0:Y:S01]  /*4ac0*/  LDGDEPBAR ;  /* 0x00000000000079af */ /* 0x000e220000000000 */
[----:B------:R-:W-:Y:S01]  /*4ad0*/  ISETP.NE.AND P0, PT, R0, 0x1, PT ;  /* 0x000000010000780c */ /* 0x000fe20003f05270 */
[----:B------:R-:W-:-:S02]  /*4ae0*/  IMAD.IADD R0, R216, 0x1, R211 ;  /* 0x00000001d8007824 */ /* 0x000fc400078e02d3 */
[----:B------:R-:W-:Y:S02]  /*4af0*/  IMAD.IADD R8, R100, 0x1, -R199 ;  /* 0x0000000164087824 */ /* 0x000fe400078e0ac7 */
[----:B------:R-:W-:-:S08]  /*4b00*/  IMAD.MOV.U32 R4, RZ, RZ, R0 ;  /* 0x000000ffff047224 */ /* 0x000fd000078e0000 */
[----:B------:R-:W-:Y:S01]  /*4b10*/  @P0 IMAD.HI.U32 R3, R0, c[0x0][0x2c8], RZ ;  /* 0x0000b20000030a27 */ /* 0x000fe200078e00ff */
[----:B------:R-:W-:-:S04]  /*4b20*/  IADD3 R0, -R196, R2, -R199 ;  /* 0x00000002c4007210 */ /* 0x000fc80007ffe9c7 */
[C---:B------:R-:W-:Y:S02]  /*4b30*/  IADD3 R7, R0.reuse, UR4, RZ ;  /* 0x0000000400077c10 */ /* 0x040fe4000fffe0ff */
[----:B------:R-:W-:Y:S02]  /*4b40*/  @P0 SHF.R.U32.HI R4, RZ, c[0x0][0x2cc], R3 ;  /* 0x0000b300ff040a19 */ /* 0x000fe40000011603 */
[----:B------:R-:W-:Y:S01]  /*4b50*/  IADD3 R6, R0, c[0x0][0x328], RZ ;  /* 0x0000ca0000067a10 */ /* 0x000fe20007ffe0ff */
[----:B------:R-:W-:Y:S05]  /*4b60*/  BRA.DIV ~URZ, `(.L_x_486) ;  /* 0x000122927f007947 */ /* 0x000fea000b800000 */
[----:B------:R1:W2:Y:S02]  /*4b70*/  SHFL.IDX PT, R3, R4, RZ, 0x1c1f ;  /* 0x001c1fff04037589 */ /* 0x0002a400000e0000 */
.L_x_634:
[----:B------:R-:W-:Y:S01]  /*4b80*/  IMAD.MOV.U32 R0, RZ, RZ, c[0x0][0x32c] ;  /* 0x0000cb00ff007624 */ /* 0x000fe200078e00ff */
[----:B--2---:R-:W-:-:S04]  /*4b90*/  IADD3 R2, R6, R3, RZ ;  /* 0x0000000306027210 */ /* 0x004fc80007ffe0ff */
[----:B------:R-:W-:Y:S01]  /*4ba0*/  ISETP.GE.AND P0, PT, R0, 0x1, PT ;  /* 0x000000010000780c */ /* 0x000fe20003f06270 */
[----:B------:R-:W-:Y:S01]  /*4bb0*/  IMAD.IADD R0, R7, 0x1, R3 ;  /* 0x0000000107007824 */ /* 0x000fe200078e0203 */
[----:B------:R-:W-:-:S11]  /*4bc0*/  IMNMX R2, R8, R2, PT ;  /* 0x0000000208027217 */ /* 0x000fd60003800200 */
[----:B------:R-:W-:Y:S05]  /*4bd0*/  @!P0 BRA `(.L_x_487) ;  /* 0x0000015000008947 */ /* 0x000fea0003800000 */
[----:B------:R-:W-:Y:S01]  /*4be0*/  IADD3 R3, -R196, R195, R3 ;  /* 0x000000c3c4037210 */ /* 0x000fe20007ffe103 */
[----:B------:R-:W-:Y:S03]  /*4bf0*/  BSSY B0, `(.L_x_488) ;  /* 0x000000e000007945 */ /* 0x000fe60003800000 */
[----:B------:R-:W-:-:S13]  /*4c00*/  ISETP.GT.AND P0, PT, R3, -0x1, PT ;  /* 0xffffffff0300780c */ /* 0x000fda0003f04270 */
[----:B------:R-:W-:Y:S05]  /*4c10*/  @P0 BRA `(.L_x_489) ;  /* 0x0000007000000947 */ /* 0x000fea0003800000 */
[----:B------:R-:W-:Y:S01]  /*4c20*/  IMAD.MOV.U32 R5, RZ, RZ, 0x1 ;  /* 0x00000001ff057424 */ /* 0x000fe200078e00ff */
[----:B------:R-:W-:-:S04]  /*4c30*/  LOP3.LUT R3, RZ, R3, RZ, 0x33, !PT ;  /* 0x00000003ff037212 */ /* 0x000fc800078e33ff */
[----:B------:R-:W-:-:S13]  /*4c40*/  ISETP.NE.AND P0, PT, R5, c[0x0][0x32c], PT ;  /* 0x0000cb0005007a0c */ /* 0x000fda0003f05270 */
[----:B------:R-:W-:-:S05]  /*4c50*/  @P0 IMAD.HI.U32 R5, R3, c[0x0][0x330], RZ ;  /* 0x0000cc0003050a27 */ /* 0x000fca00078e00ff */
[----:B------:R-:W-:-:S04]  /*4c60*/  @P0 SHF.R.U32.HI R3, RZ, c[0x0][0x334], R5 ;  /* 0x0000cd00ff030a19 */ /* 0x000fc80000011605 */
[----:B------:R-:W-:Y:S01]  /*4c70*/  LOP3.LUT R3, RZ, R3, RZ, 0x33, !PT ;  /* 0x00000003ff037212 */ /* 0x000fe200078e33ff */
[----:B------:R-:W-:Y:S05]  /*4c80*/  BRA `(.L_x_490) ;  /* 0x0000004000007947 */ /* 0x000fea0003800000 */
.L_x_489:
[----:B------:R-:W-:-:S04]  /*4c90*/  MOV R5, 0x1 ;  /* 0x0000000100057802 */ /* 0x000fc80000000f00 */
[----:B------:R-:W-:-:S13]  /*4ca0*/  ISETP.NE.AND P0, PT, R5, c[0x0][0x32c], PT ;  /* 0x0000cb0005007a0c */ /* 0x000fda0003f05270 */
[----:B------:R-:W-:-:S05]  /*4cb0*/  @P0 IMAD.HI.U32 R5, R3, c[0x0][0x330], RZ ;  /* 0x0000cc0003050a27 */ /* 0x000fca00078e00ff */
[----:B------:R-:W-:Y:S02]  /*4cc0*/  @P0 SHF.R.U32.HI R3, RZ, c[0x0][0x334], R5 ;  /* 0x0000cd00ff030a19 */ /* 0x000fe40000011605 */
.L_x_490:
[----:B------:R-:W-:Y:S05]  /*4cd0*/  BSYNC B0 ;  /* 0x0000000000007941 */ /* 0x000fea0003800000 */
.L_x_488:
[----:B------:R-:W-:-:S04]  /*4ce0*/  IMAD R3, R3, c[0x0][0x32c], -R96 ;  /* 0x0000cb0003037a24 */ /* 0x000fc800078e0a60 */
[----:B------:R-:W-:-:S05]  /*4cf0*/  IMAD.IADD R3, R3, 0x1, -R199 ;  /* 0x0000000103037824 */ /* 0x000fca00078e0ac7 */
[----:B------:R-:W-:Y:S02]  /*4d00*/  IADD3 R5, R3, c[0x0][0x32c], RZ ;  /* 0x0000cb0003057a10 */ /* 0x000fe40007ffe0ff */
[----:B------:R-:W-:Y:S02]  /*4d10*/  IMNMX R0, R0, R3, !PT ;  /* 0x0000000300007217 */ /* 0x000fe40007800200 */
[----:B------:R-:W-:Y:S02]  /*4d20*/  IMNMX R2, R2, R5, PT ;  /* 0x0000000502027217 */ /* 0x000fe40003800200 */
.L_x_487:
[----:B------:R-:W-:-:S04]  /*4d30*/  ISETP.GT.AND P1, PT, R178, RZ, PT ;  /* 0x000000ffb200720c */ /* 0x000fc80003f24270 */
[C---:B------:R-:W-:Y:S02]  /*4d40*/  ISETP.GT.AND P2, PT, R0.reuse, RZ, P1 ;  /* 0x000000ff0000720c */ /* 0x040fe40000f44270 */
[----:B------:R-:W-:Y:S02]  /*4d50*/  ISETP.GT.AND P0, PT, R0, 0x1, P1 ;  /* 0x000000010000780c */ /* 0x000fe40000f04270 */
[C---:B------:R-:W-:Y:S02]  /*4d60*/  ISETP.LT.OR P2, PT, R2.reuse, 0x1, P2 ;  /* 0x000000010200780c */ /* 0x040fe40001741670 */
[----:B------:R-:W-:Y:S02]  /*4d70*/  ISETP.LT.OR P0, PT, R2, 0x2, P0 ;  /* 0x000000020200780c */ /* 0x000fe40000701670 */
[----:B------:R-:W-:Y:S02]  /*4d80*/  FSEL R9, R76, -INF , !P2 ;  /* 0xff8000004c097808 */ /* 0x000fe40005000000 */
[----:B------:R-:W-:-:S02]  /*4d90*/  FSEL R11, R72, -INF , !P0 ;  /* 0xff800000480b7808 */ /* 0x000fc40004000000 */
[C---:B------:R-:W-:Y:S02]  /*4da0*/  ISETP.GT.AND P2, PT, R0.reuse, 0x8, P1 ;  /* 0x000000080000780c */ /* 0x040fe40000f44270 */
        /* <DEDUP_REMOVED lines=40> */
[----:B------:R-:W-:Y:S01]  /*5030*/  FSEL R106, R13, -INF , !P0 ;  /* 0xff8000000d6a7808 */ /* 0x000fe20004000000 */
[----:B------:R-:W-:Y:S06]  /*5040*/  BRA.DIV ~URZ, `(.L_x_491) ;  /* 0x00011e227f007947 */ /* 0x000fec000b800000 */
[----:B------:R2:W3:Y:S02]  /*5050*/  SHFL.IDX PT, R3, R4, 0x1, 0x1c1f ;  /* 0x003c1f0004037f89 */ /* 0x0004e400000e0000 */
.L_x_635:
[----:B------:R-:W-:Y:S01]  /*5060*/  IMAD.MOV.U32 R0, RZ, RZ, c[0x0][0x32c] ;  /* 0x0000cb00ff007624 */ /* 0x000fe200078e00ff */
[----:B---3--:R-:W-:-:S04]  /*5070*/  IADD3 R2, R6, R3, RZ ;  /* 0x0000000306027210 */ /* 0x008fc80007ffe0ff */
        /* <DEDUP_REMOVED lines=8> */
[----:B-12---:R-:W-:Y:S01]  /*5100*/  IMAD.MOV.U32 R4, RZ, RZ, 0x1 ;  /* 0x00000001ff047424 */ /* 0x006fe200078e00ff */
[----:B------:R-:W-:-:S04]  /*5110*/  LOP3.LUT R3, RZ, R3, RZ, 0x33, !PT ;  /* 0x00000003ff037212 */ /* 0x000fc800078e33ff */
[----:B------:R-:W-:-:S13]  /*5120*/  ISETP.NE.AND P0, PT, R4, c[0x0][0x32c], PT ;  /* 0x0000cb0004007a0c */ /* 0x000fda0003f05270 */
[----:B------:R-:W-:-:S05]  /*5130*/  @P0 IMAD.HI.U32 R4, R3, c[0x0][0x330], RZ ;  /* 0x0000cc0003040a27 */ /* 0x000fca00078e00ff */
[----:B------:R-:W-:-:S04]  /*5140*/  @P0 SHF.R.U32.HI R3, RZ, c[0x0][0x334], R4 ;  /* 0x0000cd00ff030a19 */ /* 0x000fc80000011604 */
[----:B------:R-:W-:Y:S01]  /*5150*/  LOP3.LUT R3, RZ, R3, RZ, 0x33, !PT ;  /* 0x00000003ff037212 */ /* 0x000fe200078e33ff */
[----:B------:R-:W-:Y:S05]  /*5160*/  BRA `(.L_x_495) ;  /* 0x0000004000007947 */ /* 0x000fea0003800000 */
.L_x_494:
[----:B-12---:R-:W-:-:S04]  /*5170*/  MOV R4, 0x1 ;  /* 0x0000000100047802 */ /* 0x006fc80000000f00 */
[----:B------:R-:W-:-:S13]  /*5180*/  ISETP.NE.AND P0, PT, R4, c[0x0][0x32c], PT ;  /* 0x0000cb0004007a0c */ /* 0x000fda0003f05270 */
[----:B------:R-:W-:-:S05]  /*5190*/  @P0 IMAD.HI.U32 R4, R3, c[0x0][0x330], RZ ;  /* 0x0000cc0003040a27 */ /* 0x000fca00078e00ff */
[----:B------:R-:W-:Y:S02]  /*51a0*/  @P0 SHF.R.U32.HI R3, RZ, c[0x0][0x334], R4 ;  /* 0x0000cd00ff030a19 */ /* 0x000fe40000011604 */
.L_x_495:
[----:B------:R-:W-:Y:S05]  /*51b0*/  BSYNC B0 ;  /* 0x0000000000007941 */ /* 0x000fea0003800000 */
.L_x_493:
[----:B------:R-:W-:-:S04]  /*51c0*/  IMAD R3, R3, c[0x0][0x32c], -R96 ;  /* 0x0000cb0003037a24 */ /* 0x000fc800078e0a60 */
[----:B------:R-:W-:-:S05]  /*51d0*/  IMAD.IADD R3, R3, 0x1, -R199 ;  /* 0x0000000103037824 */ /* 0x000fca00078e0ac7 */
[----:B------:R-:W-:Y:S02]  /*51e0*/  IADD3 R4, R3, c[0x0][0x32c], RZ ;  /* 0x0000cb0003047a10 */ /* 0x000fe40007ffe0ff */
[----:B------:R-:W-:Y:S02]  /*51f0*/  IMNMX R0, R0, R3, !PT ;  /* 0x0000000300007217 */ /* 0x000fe40007800200 */
[----:B------:R-:W-:Y:S02]  /*5200*/  IMNMX R2, R2, R4, PT ;  /* 0x0000000402027217 */ /* 0x000fe40003800200 */
.L_x_492:
[C---:B------:R-:W-:Y:S02]  /*5210*/  ISETP.GT.AND P0, PT, R0.reuse, 0x1, P1 ;  /* 0x000000010000780c */ /* 0x040fe40000f04270 */
[----:B------:R-:W-:Y:S02]  /*5220*/  ISETP.GT.AND P2, PT, R0, 0x8, P1 ;  /* 0x000000080000780c */ /* 0x000fe40000f44270 */
[C---:B------:R-:W-:Y:S02]  /*5230*/  ISETP.LT.OR P0, PT, R2.reuse, 0x2, P0 ;  /* 0x000000020200780c */ /* 0x040fe40000701670 */
[----:B------:R-:W-:-:S02]  /*5240*/  ISETP.LT.OR P2, PT, R2, 0x9, P2 ;  /* 0x000000090200780c */ /* 0x000fc40001741670 */
[----:B------:R-:W-:Y:S02]  /*5250*/  FSEL R7, R73, -INF , !P0 ;  /* 0xff80000049077808 */ /* 0x000fe40004000000 */
[----:B------:R-:W-:Y:S02]  /*5260*/  ISETP.GT.AND P0, PT, R0, 0x9, P1 ;  /* 0x000000090000780c */ /* 0x000fe40000f04270 */
[----:B------:R-:W-:Y:S02]  /*5270*/  FSEL R8, R70, -INF , !P2 ;  /* 0xff80000046087808 */ /* 0x000fe40005000000 */
[----:B------:R-:W-:Y:S02]  /*5280*/  ISETP.LT.OR P0, PT, R2, 0xa, P0 ;  /* 0x0000000a0200780c */ /* 0x000fe40000701670 */
[----:B------:R-:W-:Y:S02]  /*5290*/  FMNMX.FTZ R3, R9, R11, !PT ;  /* 0x0000000b09037209 */ /* 0x000fe40007810000 */
[----:B------:R-:W-:-:S02]  /*52a0*/  FSEL R10, R56, -INF , !P0 ;  /* 0xff800000380a7808 */ /* 0x000fc40004000000 */
[C---:B------:R-:W-:Y:S02]  /*52b0*/  ISETP.GT.AND P0, PT, R0.reuse, 0x11, P1 ;  /* 0x000000110000780c */ /* 0x040fe40000f04270 */
[----:B------:R-:W-:Y:S02]  /*52c0*/  ISETP.GT.AND P3, PT, R0, 0x10, P1 ;  /* 0x000000100000780c */ /* 0x000fe40000f64270 */
[----:B------:R-:W-:Y:S02]  /*52d0*/  ISETP.LT.OR P2, PT, R2, 0x12, P0 ;  /* 0x000000120200780c */ /* 0x000fe40000741670 */
[C---:B------:R-:W-:Y:S02]  /*52e0*/  ISETP.GT.AND P0, PT, R0.reuse, 0x18, P1 ;  /* 0x000000180000780c */ /* 0x040fe40000f04270 */
[----:B------:R-:W-:Y:S02]  /*52f0*/  FSEL R14, R53, -INF , !P2 ;  /* 0xff800000350e7808 */ /* 0x000fe40005000000 */
[----:B------:R-:W-:-:S02]  /*5300*/  ISETP.GT.AND P2, PT, R0, RZ, P1 ;  /* 0x000000ff0000720c */ /* 0x000fc40000f44270 */
[----:B------:R-:W-:Y:S02]  /*5310*/  FMNMX.FTZ R3, R12, R3, !PT ;  /* 0x000000030c037209 */ /* 0x000fe40007810000 */
[C---:B------:R-:W-:Y:S02]  /*5320*/  ISETP.LT.OR P2, PT, R2.reuse, 0x1, P2 ;  /* 0x000000010200780c */ /* 0x040fe40001741670 */
[C---:B------:R-:W-:Y:S02]  /*5330*/  ISETP.LT.OR P3, PT, R2.reuse, 0x11, P3 ;  /* 0x000000110200780c */ /* 0x040fe40001f61670 */
[----:B------:R-:W-:Y:S02]  /*5340*/  FSEL R6, R77, -INF , !P2 ;  /* 0xff8000004d067808 */ /* 0x000fe40005000000 */
[----:B------:R-:W-:Y:S02]  /*5350*/  ISETP.LT.OR P0, PT, R2, 0x19, P0 ;  /* 0x000000190200780c */ /* 0x000fe40000701670 */
[----:B-12---:R-:W-:-:S02]  /*5360*/  FMNMX.FTZ R4, R6, R7, !PT ;  /* 0x0000000706047209 */ /* 0x006fc40007810000 */
[----:B------:R-:W-:Y:S02]  /*5370*/  FMNMX.FTZ R3, R15, R3, !PT ;  /* 0x000000030f037209 */ /* 0x000fe40007810000 */
[----:B------:R-:W-:Y:S02]  /*5380*/  FMNMX.FTZ R4, R8, R4, !PT ;  /* 0x0000000408047209 */ /* 0x000fe40007810000 */
[----:B------:R-:W-:Y:S02]  /*5390*/  FSEL R13, R54, -INF , !P3 ;  /* 0xff800000360d7808 */ /* 0x000fe40005800000 */
[----:B------:R-:W-:Y:S02]  /*53a0*/  FMNMX.FTZ R4, R10, R4, !PT ;  /* 0x000000040a047209 */ /* 0x000fe40007810000 */
[----:B------:R-:W-:Y:S02]  /*53b0*/  FSEL R17, R43, -INF , !P0 ;  /* 0xff8000002b117808 */ /* 0x000fe40004000000 */
[----:B------:R-:W-:-:S02]  /*53c0*/  ISETP.GT.AND P2, PT, R0, 0x19, P1 ;  /* 0x000000190000780c */ /* 0x000fc40000f44270 */
[----:B------:R-:W-:Y:S02]  /*53d0*/  ISETP.GT.AND P0, PT, R0, 0x20, P1 ;  /* 0x000000200000780c */ /* 0x000fe40000f04270 */
[----:B------:R-:W-:Y:S02]  /*53e0*/  FMNMX.FTZ R3, R16, R3, !PT ;  /* 0x0000000310037209 */ /* 0x000fe40007810000 */
[----:B------:R-:W-:Y:S02]  /*53f0*/  FMNMX.FTZ R4, R13, R4, !PT ;  /* 0x000000040d047209 */ /* 0x000fe40007810000 */
[C---:B------:R-:W-:Y:S02]  /*5400*/  ISETP.LT.OR P2, PT, R2.reuse, 0x1a, P2 ;  /* 0x0000001a0200780c */ /* 0x040fe40001741670 */
[----:B------:R-:W-:Y:S02]  /*5410*/  ISETP.LT.OR P0, PT, R2, 0x21, P0 ;  /* 0x000000210200780c */ /* 0x000fe40000701670 */
[----:B------:R-:W-:-:S02]  /*5420*/  FMNMX.FTZ R3, R18, R3, !PT ;  /* 0x0000000312037209 */ /* 0x000fc40007810000 */
[----:B------:R-:W-:Y:S02]  /*5430*/  FMNMX.FTZ R4, R14, R4, !PT ;  /* 0x000000040e047209 */ /* 0x000fe40007810000 */
[----:B------:R-:W-:Y:S02]  /*5440*/  FSEL R24, R42, -INF , !P2 ;  /* 0xff8000002a187808 */ /* 0x000fe40005000000 */
[C---:B------:R-:W-:Y:S02]  /*5450*/  ISETP.GT.AND P2, PT, R0.reuse, 0x21, P1 ;  /* 0x000000210000780c */ /* 0x040fe40000f44270 */
[----:B------:R-:W-:Y:S02]  /*5460*/  FSEL R79, R33, -INF , !P0 ;  /* 0xff800000214f7808 */ /* 0x000fe40004000000 */
[----:B------:R-:W-:Y:S02]  /*5470*/  FMNMX.FTZ R3, R19, R3, !PT ;  /* 0x0000000313037209 */ /* 0x000fe40007810000 */
[----:B------:R-:W-:-:S02]  /*5480*/  ISETP.GT.AND P0, PT, R0, 0x28, P1 ;  /* 0x000000280000780c */ /* 0x000fc40000f04270 */
[----:B------:R-:W-:Y:S02]  /*5490*/  FMNMX.FTZ R4, R17, R4, !PT ;  /* 0x0000000411047209 */ /* 0x000fe40007810000 */
[----:B------:R-:W-:Y:S02]  /*54a0*/  ISETP.LT.OR P2, PT, R2, 0x22, P2 ;  /* 0x000000220200780c */ /* 0x000fe40001741670 */
[----:B------:R-:W-:Y:S02]  /*54b0*/  FMNMX.FTZ R3, R20, R3, !PT ;  /* 0x0000000314037209 */ /* 0x000fe40007810000 */
[----:B------:R-:W-:Y:S02]  /*54c0*/  ISETP.LT.OR P0, PT, R2, 0x29, P0 ;  /* 0x000000290200780c */ /* 0x000fe40000701670 */
[----:B------:R-:W-:Y:S02]  /*54d0*/  FMNMX.FTZ R4, R24, R4, !PT ;  /* 0x0000000418047209 */ /* 0x000fe40007810000 */
[----:B------:R-:W-:-:S02]  /*54e0*/  FSEL R77, R32, -INF , !P2 ;  /* 0xff800000204d7808 */ /* 0x000fc40005000000 */
[----:B------:R-:W-:Y:S02]  /*54f0*/  FMNMX.FTZ R3, R105, R3, !PT ;  /* 0x0000000369037209 */ /* 0x000fe40007810000 */
[----:B------:R-:W-:Y:S02]  /*5500*/  ISETP.GT.AND P2, PT, R0, 0x29, P1 ;  /* 0x000000290000780c */ /* 0x000fe40000f44270 */
[----:B------:R-:W-:Y:S02]  /*5510*/  FSEL R78, R30, -INF , !P0 ;  /* 0xff8000001e4e7808 */ /* 0x000fe40004000000 */
[----:B------:R-:W-:Y:S02]  /*5520*/  FMNMX.FTZ R4, R79, R4, !PT ;  /* 0x000000044f047209 */ /* 0x000fe40007810000 */
[----:B------:R-:W-:Y:S02]  /*5530*/  ISETP.GT.AND P0, PT, R0, 0x30, P1 ;  /* 0x000000300000780c */ /* 0x000fe40000f04270 */
[----:B------:R-:W-:-:S02]  /*5540*/  FMNMX.FTZ R3, R104, R3, !PT ;  /* 0x0000000368037209 */ /* 0x000fc40007810000 */
[C---:B------:R-:W-:Y:S02]  /*5550*/  ISETP.LT.OR P2, PT, R2.reuse, 0x2a, P2 ;  /* 0x0000002a0200780c */ /* 0x040fe40001741670 */
[----:B------:R-:W-:Y:S02]  /*5560*/  FMNMX.FTZ R4, R77, R4, !PT ;  /* 0x000000044d047209 */ /* 0x000fe40007810000 */
[----:B------:R-:W-:Y:S02]  /*5570*/  ISETP.LT.OR P0, PT, R2, 0x31, P0 ;  /* 0x000000310200780c */ /* 0x000fe40000701670 */
[----:B------:R-:W-:Y:S02]  /*5580*/  FMNMX.FTZ R3, R102, R3, !PT ;  /* 0x0000000366037209 */ /* 0x000fe40007810000 */
[----:B------:R-:W-:Y:S02]  /*5590*/  FSEL R76, R31, -INF , !P2 ;  /* 0xff8000001f4c7808 */ /* 0x000fe40005000000 */
[----:B------:R-:W-:-:S02]  /*55a0*/  ISETP.GT.AND P3, PT, R0, 0x31, P1 ;  /* 0x000000310000780c */ /* 0x000fc40000f64270 */
[----:B------:R-:W-:Y:S02]  /*55b0*/  FMNMX.FTZ R4, R78, R4, !PT ;  /* 0x000000044e047209 */ /* 0x000fe40007810000 */
[----:B------:R-:W-:Y:S02]  /*55c0*/  FSEL R159, R26, -INF , !P0 ;  /* 0xff8000001a9f7808 */ /* 0x000fe40004000000 */
[C---:B------:R-:W-:Y:S02]  /*55d0*/  ISETP.GT.AND P2, PT, R0.reuse, 0x38, P1 ;  /* 0x000000380000780c */ /* 0x040fe40000f44270 */
[----:B------:R-:W-:Y:S02]  /*55e0*/  ISETP.GT.AND P0, PT, R0, 0x39, P1 ;  /* 0x000000390000780c */ /* 0x000fe40000f04270 */
[----:B------:R-:W-:Y:S02]  /*55f0*/  FMNMX.FTZ R0, R101, R3, !PT ;  /* 0x0000000365007209 */ /* 0x000fe40007810000 */
[----:B------:R-:W-:-:S02]  /*5600*/  ISETP.LT.OR P3, PT, R2, 0x32, P3 ;  /* 0x000000320200780c */ /* 0x000fc40001f61670 */
[----:B------:R-:W-:Y:S02]  /*5610*/  FMNMX.FTZ R3, R76, R4, !PT ;  /* 0x000000044c037209 */ /* 0x000fe40007810000 */
[C---:B------:R-:W-:Y:S02]  /*5620*/  ISETP.LT.OR P1, PT, R2.reuse, 0x39, P2 ;  /* 0x000000390200780c */ /* 0x040fe40001721670 */
[----:B------:R-:W-:Y:S02]  /*5630*/  FSEL R158, R27, -INF , !P3 ;  /* 0xff8000001b9e7808 */ /* 0x000fe40005800000 */
[----:B------:R-:W-:Y:S02]  /*5640*/  FMNMX.FTZ R0, R109, R0, !PT ;  /* 0x000000006d007209 */ /* 0x000fe40007810000 */
[----:B------:R-:W-:Y:S02]  /*5650*/  FMNMX.FTZ R3, R159, R3, !PT ;  /* 0x000000039f037209 */ /* 0x000fe40007810000 */
[----:B------:R-:W-:-:S02]  /*5660*/  ISETP.LT.OR P0, PT, R2, 0x3a, P0 ;  /* 0x0000003a0200780c */ /* 0x000fc40000701670 */
[----:B------:R-:W-:Y:S02]  /*5670*/  FSEL R157, R23, -INF , !P1 ;  /* 0xff800000179d7808 */ /* 0x000fe40004800000 */
[----:B------:R-:W-:Y:S02]  /*5680*/  FMNMX.FTZ R0, R108, R0, !PT ;  /* 0x000000006c007209 */ /* 0x000fe40007810000 */
[----:B------:R-:W-:Y:S02]  /*5690*/  FMNMX.FTZ R2, R158, R3, !PT ;  /* 0x000000039e027209 */ /* 0x000fe40007810000 */
[----:B------:R-:W-:Y:S02]  /*56a0*/  FSEL R156, R22, -INF , !P0 ;  /* 0xff800000169c7808 */ /* 0x000fe40004000000 */
[----:B------:R-:W-:Y:S02]  /*56b0*/  FMNMX.FTZ R0, R107, R0, !PT ;  /* 0x000000006b007209 */ /* 0x000fe40007810000 */
[----:B------:R-:W-:-:S02]  /*56c0*/  FMNMX.FTZ R2, R157, R2, !PT ;  /* 0x000000029d027209 */ /* 0x000fc40007810000 */
[----:B------:R-:W-:Y:S02]  /*56d0*/  FMNMX.FTZ R4, R106, R0, !PT ;  /* 0x000000006a047209 */ /* 0x000fe40007810000 */
[----:B------:R-:W-:Y:S01]  /*56e0*/  FMNMX.FTZ R5, R156, R2, !PT ;  /* 0x000000029c057209 */ /* 0x000fe20007810000 */
[----:B------:R-:W-:Y:S05]  /*56f0*/  BRA.DIV ~URZ, `(.L_x_496) ;  /* 0x000117e27f007947 */ /* 0x000fea000b800000 */
[----:B------:R1:W2:Y:S02]  /*5700*/  SHFL.BFLY PT, R0, R4, 0x2, 0x1f ;  /* 0x0c401f0004007f89 */ /* 0x0002a400000e0000 */
.L_x_636:
[----:B-12---:R-:W-:Y:S01]  /*5710*/  FMNMX.FTZ R4, R4, R0, !PT ;  /* 0x0000000004047209 */ /* 0x006fe20007810000 */
[----:B------:R-:W-:Y:S05]  /*5720*/  BRA.DIV ~URZ, `(.L_x_497) ;  /* 0x000117f27f007947 */ /* 0x000fea000b800000 */
[----:B------:R-:W1:Y:S04]  /*5730*/  SHFL.BFLY PT, R0, R5, 0x2, 0x1f ;  /* 0x0c401f0005007f89 */ /* 0x000e6800000e0000 */
[----:B------:R-:W2:Y:S01]  /*5740*/  SHFL.BFLY PT, R2, R4, 0x1, 0x1f ;  /* 0x0c201f0004027f89 */ /* 0x000ea200000e0000 */
[----:B-1----:R-:W-:Y:S02]  /*5750*/  FMNMX.FTZ R5, R5, R0, !PT ;  /* 0x0000000005057209 */ /* 0x002fe40007810000 */
[----:B--2---:R-:W-:-:S03]  /*5760*/  FMNMX.FTZ R100, R4, R2, !PT ;  /* 0x0000000204647209 */ /* 0x004fc60007810000 */
[----:B------:R1:W2:Y:S04]  /*5770*/  SHFL.BFLY PT, R3, R5, 0x1, 0x1f ;  /* 0x0c201f0005037f89 */ /* 0x0002a800000e0000 */
.L_x_637:
[C---:B------:R-:W-:Y:S01]  /*5780*/  FMUL.FTZ R0, R100.reuse, c[0x0][0x2d0] ;  /* 0x0000b40064007a20 */ /* 0x040fe20000410000 */
[----:B------:R-:W-:Y:S01]  /*5790*/  FSETP.NEU.FTZ.AND P0, PT, R100, -INF , PT ;  /* 0xff8000006400780b */ /* 0x000fe20003f1d000 */
[----:B------:R-:W-:Y:S01]  /*57a0*/  WARPSYNC 0xffffffff ;  /* 0xffffffff00007948 */ /* 0x000fe20003800000 */
[----:B------:R-:W-:Y:S01]  /*57b0*/  LDSM.16.MT88.4 R36, [R167+0x800] ;  /* 0x00080000a724783b */ /* 0x000fe20000004200 */
[----:B------:R-:W-:Y:S02]  /*57c0*/  IADD3 R178, R178, -0x2, RZ ;  /* 0xfffffffeb2b27810 */ /* 0x000fe40007ffe0ff */
[----:B------:R-:W-:Y:S01]  /*57d0*/  FSEL R0, R0, RZ, P0 ;  /* 0x000000ff00007208 */ /* 0x000fe20000000000 */
[----:B------:R-:W-:Y:S04]  /*57e0*/  LDSM.16.MT88.4 R32, [R168] ;  /* 0x00000000a820783b */ /* 0x000fe80000004200 */
[--C-:B------:R-:W-:Y:S01]  /*57f0*/  FFMA.FTZ R2, R9, c[0x0][0x2d0], -R0.reuse ;  /* 0x0000b40009027a23 */ /* 0x100fe20000010800 */
[----:B------:R-:W-:Y:S03]  /*5800*/  LDSM.16.MT88.4 R44, [R170] ;  /* 0x00000000aa2c783b */ /* 0x000fe60000004200 */
[----:B------:R3:W-:Y:S01]  /*5810*/  MUFU.EX2 R111, R2 ;  /* 0x00000002006f7308 */ /* 0x0007e20000000800 */
[----:B------:R-:W-:Y:S04]  /*5820*/  LDSM.16.MT88.4 R40, [R168+0x800] ;  /* 0x00080000a828783b */ /* 0x000fe80000004200 */
[----:B------:R-:W-:Y:S04]  /*5830*/  LDSM.16.MT88.4 R60, [R170+0x800] ;  /* 0x00080000aa3c783b */ /* 0x000fe80000004200 */
[----:B------:R-:W-:Y:S04]  /*5840*/  LDSM.16.MT88.4 R52, [R167+0x2000] ;  /* 0x00200000a734783b */ /* 0x000fe80000004200 */
[----:B------:R-:W-:Y:S01]  /*5850*/  LDSM.16.MT88.4 R48, [R169] ;  /* 0x00000000a930783b */ /* 0x000fe20000004200 */
[----:B---3--:R-:W-:-:S03]  /*5860*/  FFMA.FTZ R2, R11, c[0x0][0x2d0], -R0 ;  /* 0x0000b4000b027a23 */ /* 0x008fc60000010800 */
[----:B------:R-:W-:Y:S01]  /*5870*/  LDSM.16.MT88.4 R64, [R170+0x2000] ;  /* 0x00200000aa40783b */ /* 0x000fe20000004200 */
[----:B------:R3:W4:Y:S03]  /*5880*/  MUFU.EX2 R110, R2 ;  /* 0x00000002006e7308 */ /* 0x0007260000000800 */
[----:B------:R-:W-:Y:S04]  /*5890*/  LDSM.16.MT88.4 R72, [R169+0x2000] ;  /* 0x00200000a948783b */ /* 0x000fe80000004200 */
[----:B------:R-:W-:Y:S04]  /*58a0*/  LDSM.16.MT88.4 R56, [R169+0x800] ;  /* 0x00080000a938783b */ /* 0x000fe80000004200 */
[----:B------:R-:W-:Y:S01]  /*58b0*/  LDSM.16.MT88.4 R68, [R168+0x2800] ;  /* 0x00280000a844783b */ /* 0x000fe20000004200 */
[--C-:B---3--:R-:W-:Y:S01]  /*58c0*/  FFMA.FTZ R2, R12, c[0x0][0x2d0], -R0.reuse ;  /* 0x0000b4000c027a23 */ /* 0x108fe20000010800 */
[----:B--2---:R-:W-:Y:S01]  /*58d0*/  FMNMX.FTZ R12, R3, R5, !PT ;  /* 0x00000005030c7209 */ /* 0x004fe20007810000 */
[----:B------:R-:W-:-:S02]  /*58e0*/  FFMA.FTZ R3, R19, c[0x0][0x2d0], -R0 ;  /* 0x0000b40013037a23 */ /* 0x000fc40000010800 */
[----:B------:R2:W-:Y:S01]  /*58f0*/  MUFU.EX2 R187, R2 ;  /* 0x0000000200bb7308 */ /* 0x0005e20000000800 */
[----:B------:R-:W-:-:S07]  /*5900*/  FSETP.NEU.FTZ.AND P0, PT, R12, -INF , PT ;  /* 0xff8000000c00780b */ /* 0x000fce0003f1d000 */
[----:B------:R3:W-:Y:S01]  /*5910*/  MUFU.EX2 R221, R3 ;  /* 0x0000000300dd7308 */ /* 0x0007e20000000800 */
[----:B--2---:R-:W-:Y:S02]  /*5920*/  FFMA.FTZ R2, R15, c[0x0][0x2d0], -R0 ;  /* 0x0000b4000f027a23 */ /* 0x004fe40000010800 */
[----:B----4-:R-:W-:-:S05]  /*5930*/  FADD.FTZ R15, R111, R110 ;  /* 0x0000006e6f0f7221 */ /* 0x010fca0000010000 */
[----:B------:R2:W-:Y:S01]  /*5940*/  MUFU.EX2 R189, R2 ;  /* 0x0000000200bd7308 */ /* 0x0005e20000000800 */
[--C-:B---3--:R-:W-:Y:S02]  /*5950*/  FFMA.FTZ R3, R20, c[0x0][0x2d0], -R0.reuse ;  /* 0x0000b40014037a23 */ /* 0x108fe40000010800 */
[----:B------:R-:W3:Y:S05]  /*5960*/  LDSM.16.MT88.4 R20, [R167] ;  /* 0x00000000a714783b */ /* 0x000eea0000004200 */
[----:B------:R-:W-:Y:S01]  /*5970*/  MUFU.EX2 R220, R3 ;  /* 0x0000000300dc7308 */ /* 0x000fe20000000800 */
[----:B--2---:R-:W-:-:S07]  /*5980*/  FFMA.FTZ R2, R16, c[0x0][0x2d0], -R0 ;  /* 0x0000b40010027a23 */ /* 0x004fce0000010800 */
[----:B------:R2:W-:Y:S02]  /*5990*/  MUFU.EX2 R188, R2 ;  /* 0x0000000200bc7308 */ /* 0x0005e40000000800 */
[----:B--2---:R-:W-:-:S06]  /*59a0*/  FFMA.FTZ R2, R18, c[0x0][0x2d0], -R0 ;  /* 0x0000b40012027a23 */ /* 0x004fcc0000010800 */
[----:B------:R2:W4:Y:S02]  /*59b0*/  MUFU.EX2 R219, R2 ;  /* 0x0000000200db7308 */ /* 0x0005240000000800 */
[----:B--2---:R-:W-:Y:S01]  /*59c0*/  FMUL.FTZ R2, R12, c[0x0][0x2d0] ;  /* 0x0000b4000c027a20 */ /* 0x004fe20000410000 */
[----:B----4-:R-:W-:-:S04]  /*59d0*/  F2FP.PACK_AB R4, R219, R188 ;  /* 0x000000bcdb04723e */ /* 0x010fc800000000ff */
[----:B------:R-:W-:-:S05]  /*59e0*/  FSEL R2, R2, RZ, P0 ;  /* 0x000000ff02027208 */ /* 0x000fca0000000000 */
[----:B------:R-:W-:Y:S01]  /*59f0*/  FFMA.FTZ R3, R6, c[0x0][0x2d0], -R2 ;  /* 0x0000b40006037a23 */ /* 0x000fe20000010802 */
[----:B------:R-:W-:-:S03]  /*5a00*/  F2FP.PACK_AB R6, R220, R221 ;  /* 0x000000dddc06723e */ /* 0x000fc600000000ff */
[----:B------:R2:W-:Y:S02]  /*5a10*/  MUFU.EX2 R183, R3 ;  /* 0x0000000300b77308 */ /* 0x0005e40000000800 */
[----:B--2---:R-:W-:-:S06]  /*5a20*/  FFMA.FTZ R3, R7, c[0x0][0x2d0], -R2 ;  /* 0x0000b40007037a23 */ /* 0x004fcc0000010802 */
[----:B------:R2:W4:Y:S02]  /*5a30*/  MUFU.EX2 R177, R3 ;  /* 0x0000000300b17308 */ /* 0x0005240000000800 */
[----:B--2---:R-:W-:Y:S01]  /*5a40*/  FFMA.FTZ R3, R8, c[0x0][0x2d0], -R2 ;  /* 0x0000b40008037a23 */ /* 0x004fe20000010802 */
[----:B------:R-:W-:Y:S02]  /*5a50*/  F2FP.PACK_AB R8, R110, R111 ;  /* 0x0000006f6e08723e */ /* 0x000fe400000000ff */
[----:B----4-:R-:W-:-:S03]  /*5a60*/  F2FP.PACK_AB R9, R177, R183 ;  /* 0x000000b7b109723e */ /* 0x010fc600000000ff */
[----:B------:R2:W-:Y:S02]  /*5a70*/  MUFU.EX2 R182, R3 ;  /* 0x0000000300b67308 */ /* 0x0005e40000000800 */
[----:B--2---:R-:W-:Y:S01]  /*5a80*/  FFMA.FTZ R3, R10, c[0x0][0x2d0], -R2 ;  /* 0x0000b4000a037a23 */ /* 0x004fe20000010802 */
[----:B------:R-:W-:-:S05]  /*5a90*/  F2FP.PACK_AB R10, R189, R187 ;  /* 0x000000bbbd0a723e */ /* 0x000fca00000000ff */
[----:B------:R2:W4:Y:S02]  /*5aa0*/  MUFU.EX2 R186, R3 ;  /* 0x0000000300ba7308 */ /* 0x0005240000000800 */
[----:B--2---:R-:W-:Y:S01]  /*5ab0*/  FFMA.FTZ R3, R13, c[0x0][0x2d0], -R2 ;  /* 0x0000b4000d037a23 */ /* 0x004fe20000010802 */
[----:B----4-:R-:W-:Y:S01]  /*5ac0*/  F2FP.PACK_AB R11, R186, R182 ;  /* 0x000000b6ba0b723e */ /* 0x010fe200000000ff */
[----:B------:R-:W-:-:S04]  /*5ad0*/  FFMA.FTZ R13, R108, c[0x0][0x2d0], -R0 ;  /* 0x0000b4006c0d7a23 */ /* 0x000fc80000010800 */
[----:B------:R2:W-:Y:S02]  /*5ae0*/  MUFU.EX2 R185, R3 ;  /* 0x0000000300b97308 */ /* 0x0005e40000000800 */
[----:B---3--:R-:W-:Y:S06]  /*5af0*/  HMMA.16816.F32 R28, R8, R22, RZ ;  /* 0x00000016081c723c */ /* 0x008fec00000018ff */
[----:B------:R-:W-:Y:S01]  /*5b00*/  MUFU.EX2 R13, R13 ;  /* 0x0000000d000d7308 */ /* 0x000fe20000000800 */
[----:B--2---:R-:W-:Y:S02]  /*5b10*/  FFMA.FTZ R3, R14, c[0x0][0x2d0], -R2 ;  /* 0x0000b4000e037a23 */ /* 0x004fe40000010802 */
[----:B------:R-:W-:-:S05]  /*5b20*/  FFMA.FTZ R14, R109, c[0x0][0x2d0], -R0 ;  /* 0x0000b4006d0e7a23 */ /* 0x000fca0000010800 */
[----:B------:R2:W3:Y:S08]  /*5b30*/  MUFU.EX2 R200, R3 ;  /* 0x0000000300c87308 */ /* 0x0004f00000000800 */
[----:B------:R-:W-:Y:S01]  /*5b40*/  MUFU.EX2 R14, R14 ;  /* 0x0000000e000e7308 */ /* 0x000fe20000000800 */
[--C-:B--2---:R-:W-:Y:S01]  /*5b50*/  FFMA.FTZ R3, R17, c[0x0][0x2d0], -R2.reuse ;  /* 0x0000b40011037a23 */ /* 0x104fe20000010802 */
[----:B-1-3--:R-:W-:Y:S01]  /*5b60*/  F2FP.PACK_AB R5, R200, R185 ;  /* 0x000000b9c805723e */ /* 0x00afe200000000ff */
[C---:B------:R-:W-:Y:S05]  /*5b70*/  HMMA.16816.F32 R16, R8.reuse, R20, RZ ;  /* 0x000000140810723c */ /* 0x040fea00000018ff */
[----:B------:R1:W-:Y:S03]  /*5b80*/  MUFU.EX2 R218, R3 ;  /* 0x0000000300da7308 */ /* 0x0003e60000000800 */
[----:B------:R-:W-:Y:S01]  /*5b90*/  HMMA.16816.F32 R20, R8, R34, RZ ;  /* 0x000000220814723c */ /* 0x000fe200000018ff */
[----:B-1----:R-:W-:-:S07]  /*5ba0*/  FFMA.FTZ R3, R24, c[0x0][0x2d0], -R2 ;  /* 0x0000b40018037a23 */ /* 0x002fce0000010802 */
[C---:B------:R-:W-:Y:S01]  /*5bb0*/  HMMA.16816.F32 R24, R8.reuse, R32, RZ ;  /* 0x000000200818723c */ /* 0x040fe200000018ff */
[----:B------:R-:W1:Y:S07]  /*5bc0*/  MUFU.EX2 R213, R3 ;  /* 0x0000000300d57308 */ /* 0x000e6e0000000800 */
[----:B------:R-:W-:Y:S01]  /*5bd0*/  HMMA.16816.F32 R32, R8, R46, RZ ;  /* 0x0000002e0820723c */ /* 0x000fe200000018ff */
[----:B-1----:R-:W-:Y:S01]  /*5be0*/  F2FP.PACK_AB R7, R213, R218 ;  /* 0x000000dad507723e */ /* 0x002fe200000000ff */
[----:B------:R-:W-:-:S04]  /*5bf0*/  FFMA.FTZ R3, R105, c[0x0][0x2d0], -R0 ;  /* 0x0000b40069037a23 */ /* 0x000fc80000010800 */
[----:B------:R1:W-:Y:S02]  /*5c00*/  MUFU.EX2 R163, R3 ;  /* 0x0000000300a37308 */ /* 0x0003e40000000800 */
[----:B------:R-:W-:Y:S08]  /*5c10*/  HMMA.16816.F32 R132, R4, R36, R16 ;  /* 0x000000240484723c */ /* 0x000ff00000001810 */
[----:B------:R-:W-:Y:S01]  /*5c20*/  HMMA.16816.F32 R16, R8, R44, RZ ;  /* 0x0000002c0810723c */ /* 0x000fe200000018ff */
[----:B------:R-:W-:Y:S01]  /*5c30*/  LDSM.16.MT88.4 R44, [R170+0x2800] ;  /* 0x00280000aa2c783b */ /* 0x000fe20000004200 */
[----:B-1----:R-:W-:-:S06]  /*5c40*/  FFMA.FTZ R3, R104, c[0x0][0x2d0], -R0 ;  /* 0x0000b40068037a23 */ /* 0x002fcc0000010800 */
[C---:B------:R-:W-:Y:S01]  /*5c50*/  HMMA.16816.F32 R148, R4.reuse, R38, R28 ;  /* 0x000000260494723c */ /* 0x040fe2000000181c */
[----:B------:R-:W1:Y:S01]  /*5c60*/  LDSM.16.MT88.4 R36, [R167+0x2800] ;  /* 0x00280000a724783b */ /* 0x000e620000004200 */
[----:B------:R2:W3:Y:S06]  /*5c70*/  MUFU.EX2 R162, R3 ;  /* 0x0000000300a27308 */ /* 0x0004ec0000000800 */
[C---:B------:R-:W-:Y:S08]  /*5c80*/  HMMA.16816.F32 R144, R4.reuse, R42, R20 ;  /* 0x0000002a0490723c */ /* 0x040ff00000001814 */
[----:B------:R-:W-:Y:S01]  /*5c90*/  HMMA.16816.F32 R116, R4, R60, R16 ;  /* 0x0000003c0474723c */ /* 0x000fe20000001810 */
[----:B--2---:R-:W-:-:S04]  /*5ca0*/  FFMA.FTZ R3, R102, c[0x0][0x2d0], -R0 ;  /* 0x0000b40066037a23 */ /* 0x004fc80000010800 */
[----:B------:R2:W-:Y:S03]  /*5cb0*/  MUFU.EX2 R172, R3 ;  /* 0x0000000300ac7308 */ /* 0x0005e60000000800 */
[C---:B------:R-:W-:Y:S08]  /*5cc0*/  HMMA.16816.F32 R20, R8.reuse, R52, RZ ;  /* 0x000000340814723c */ /* 0x040ff000000018ff */
[----:B------:R-:W-:Y:S01]  /*5cd0*/  HMMA.16816.F32 R16, R8, R54, RZ ;  /* 0x000000360810723c */ /* 0x000fe200000018ff */
[----:B------:R-:W-:Y:S01]  /*5ce0*/  LDSM.16.MT88.4 R52, [R169+0x2800] ;  /* 0x00280000a934783b */ /* 0x000fe20000004200 */
[----:B--2---:R-:W-:-:S06]  /*5cf0*/  FFMA.FTZ R3, R101, c[0x0][0x2d0], -R0 ;  /* 0x0000b40065037a23 */ /* 0x004fcc0000010800 */
[----:B------:R-:W-:Y:S01]  /*5d00*/  HMMA.16816.F32 R124, R4, R40, R24 ;  /* 0x00000028047c723c */ /* 0x000fe20000001818 */
[----:B------:R-:W2:Y:S01]  /*5d10*/  LDSM.16.MT88.4 R40, [R168+0x2000] ;  /* 0x00200000a828783b */ /* 0x000ea20000004200 */
[----:B------:R4:W5:Y:S06]  /*5d20*/  MUFU.EX2 R171, R3 ;  /* 0x0000000300ab7308 */ /* 0x00096c0000000800 */
[C---:B------:R-:W-:Y:S08]  /*5d30*/  HMMA.16816.F32 R28, R8.reuse, R48, RZ ;  /* 0x00000030081c723c */ /* 0x040ff000000018ff */
[----:B------:R-:W-:Y:S01]  /*5d40*/  HMMA.16816.F32 R24, R8, R50, RZ ;  /* 0x000000320818723c */ /* 0x000fe200000018ff */
[----:B------:R-:W2:Y:S01]  /*5d50*/  LDSM.16.MT88.4 R48, [R167+0x4000] ;  /* 0x00400000a730783b */ /* 0x000ea20000004200 */
[----:B----4-:R-:W-:-:S04]  /*5d60*/  FFMA.FTZ R3, R79, c[0x0][0x2d0], -R2 ;  /* 0x0000b4004f037a23 */ /* 0x010fc80000010802 */
[----:B------:R4:W-:Y:S02]  /*5d70*/  MUFU.EX2 R102, R3 ;  /* 0x0000000300667308 */ /* 0x0009e40000000800 */
[C---:B------:R-:W-:Y:S08]  /*5d80*/  HMMA.16816.F32 R136, R4.reuse, R62, R32 ;  /* 0x0000003e0488723c */ /* 0x040ff00000001820 */
[----:B-1----:R-:W-:Y:S01]  /*5d90*/  HMMA.16816.F32 R60, R4, R36, R20 ;  /* 0x00000024043c723c */ /* 0x002fe20000001814 */
[----:B----4-:R-:W-:-:S07]  /*5da0*/  FFMA.FTZ R3, R77, c[0x0][0x2d0], -R2 ;  /* 0x0000b4004d037a23 */ /* 0x010fce0000010802 */
[----:B------:R-:W-:Y:S01]  /*5db0*/  HMMA.16816.F32 R128, R4, R38, R16 ;  /* 0x000000260480723c */ /* 0x000fe20000001810 */
[----:B------:R-:W1:Y:S01]  /*5dc0*/  LDSM.16.MT88.4 R36, [R167+0x4800] ;  /* 0x00480000a724783b */ /* 0x000e620000004200 */
[----:B------:R4:W1:Y:S06]  /*5dd0*/  MUFU.EX2 R101, R3 ;  /* 0x0000000300657308 */ /* 0x00086c0000000800 */
[C---:B------:R-:W-:Y:S08]  /*5de0*/  HMMA.16816.F32 R20, R8.reuse, R66, RZ ;  /* 0x000000420814723c */ /* 0x040ff000000018ff */
[----:B------:R-:W-:Y:S01]  /*5df0*/  HMMA.16816.F32 R16, R8, R72, RZ ;  /* 0x000000480810723c */ /* 0x000fe200000018ff */
[----:B----4-:R-:W-:-:S04]  /*5e00*/  FFMA.FTZ R3, R78, c[0x0][0x2d0], -R2 ;  /* 0x0000b4004e037a23 */ /* 0x010fc80000010802 */
[----:B------:R4:W-:Y:S03]  /*5e10*/  MUFU.EX2 R161, R3 ;  /* 0x0000000300a17308 */ /* 0x0009e60000000800 */
[----:B------:R-:W-:Y:S08]  /*5e20*/  HMMA.16816.F32 R140, R4, R56, R28 ;  /* 0x00000038048c723c */ /* 0x000ff0000000181c */
[----:B--2---:R-:W-:Y:S01]  /*5e30*/  HMMA.16816.F32 R32, R8, R40, RZ ;  /* 0x000000280820723c */ /* 0x004fe200000018ff */
[----:B----4-:R-:W-:-:S07]  /*5e40*/  FFMA.FTZ R3, R76, c[0x0][0x2d0], -R2 ;  /* 0x0000b4004c037a23 */ /* 0x010fce0000010802 */
[----:B------:R-:W-:Y:S01]  /*5e50*/  HMMA.16816.F32 R28, R8, R42, RZ ;  /* 0x0000002a081c723c */ /* 0x000fe200000018ff */
[----:B------:R-:W2:Y:S01]  /*5e60*/  LDSM.16.MT88.4 R40, [R170+0x4000] ;  /* 0x00400000aa28783b */ /* 0x000ea20000004200 */
[----:B------:R4:W1:Y:S06]  /*5e70*/  MUFU.EX2 R160, R3 ;  /* 0x0000000300a07308 */ /* 0x00086c0000000800 */
[C---:B------:R-:W-:Y:S08]  /*5e80*/  HMMA.16816.F32 R92, R4.reuse, R46, R20 ;  /* 0x0000002e045c723c */ /* 0x040ff00000001814 */
[----:B------:R-:W-:Y:S01]  /*5e90*/  HMMA.16816.F32 R88, R4, R52, R16 ;  /* 0x000000340458723c */ /* 0x000fe20000001810 */
[----:B----4-:R-:W-:-:S02]  /*5ea0*/  FFMA.FTZ R3, R107, c[0x0][0x2d0], -R0 ;  /* 0x0000b4006b037a23 */ /* 0x010fc40000010800 */
[----:B------:R-:W-:Y:S02]  /*5eb0*/  FFMA.FTZ R0, R106, c[0x0][0x2d0], -R0 ;  /* 0x0000b4006a007a23 */ /* 0x000fe40000010800 */
[----:B------:R-:W-:Y:S03]  /*5ec0*/  LDSM.16.MT88.4 R104, [R169+0x1800] ;  /* 0x00180000a968783b */ /* 0x000fe60000004200 */
[C---:B------:R-:W-:Y:S01]  /*5ed0*/  HMMA.16816.F32 R20, R8.reuse, R48, RZ ;  /* 0x000000300814723c */ /* 0x040fe200000018ff */
[----:B------:R4:W-:Y:S07]  /*5ee0*/  MUFU.EX2 R190, R0 ;  /* 0x0000000000be7308 */ /* 0x0009ee0000000800 */
[----:B------:R-:W-:Y:S08]  /*5ef0*/  HMMA.16816.F32 R16, R8, R50, RZ ;  /* 0x000000320810723c */ /* 0x000ff000000018ff */
[----:B------:R-:W-:Y:S01]  /*5f00*/  HMMA.16816.F32 R120, R4, R68, R32 ;  /* 0x000000440478723c */ /* 0x000fe20000001820 */
[----:B------:R-:W2:Y:S01]  /*5f10*/  LDSM.16.MT88.4 R32, [R168+0x4000] ;  /* 0x00400000a820783b */ /* 0x000ea20000004200 */
[----:B----4-:R-:W-:Y:S01]  /*5f20*/  FFMA.FTZ R0, R159, c[0x0][0x2d0], -R2 ;  /* 0x0000b4009f007a23 */ /* 0x010fe20000010802 */
[----:B------:R-:W-:-:S04]  /*5f30*/  MOV R159, c[0x0][0x2c4] ;  /* 0x0000b100009f7a02 */ /* 0x000fc80000000f00 */
[----:B------:R-:W-:Y:S01]  /*5f40*/  ISETP.NE.AND P1, PT, R159, 0x1, PT ;  /* 0x000000019f00780c */ /* 0x000fe20003f25270 */
[----:B------:R-:W-:Y:S01]  /*5f50*/  HMMA.16816.F32 R96, R4, R70, R28 ;  /* 0x000000460460723c */ /* 0x000fe2000000181c */
[----:B------:R-:W-:Y:S01]  /*5f60*/  LDSM.16.MT88.4 R28, [R168+0x4800] ;  /* 0x00480000a81c783b */ /* 0x000fe20000004200 */
[----:B------:R-:W-:-:S06]  /*5f70*/  MOV R159, c[0x0][0x32c] ;  /* 0x0000cb00009f7a02 */ /* 0x000fcc0000000f00 */
[C---:B-1----:R-:W-:Y:S08]  /*5f80*/  HMMA.16816.F32 R80, R4.reuse, R36, R20 ;  /* 0x000000240450723c */ /* 0x042ff00000001814 */
[C---:B------:R-:W-:Y:S01]  /*5f90*/  HMMA.16816.F32 R68, R4.reuse, R38, R16 ;  /* 0x000000260444723c */ /* 0x040fe20000001810 */
[----:B------:R-:W1:Y:S07]  /*5fa0*/  LDSM.16.MT88.4 R36, [R170+0x4800] ;  /* 0x00480000aa24783b */ /* 0x000e6e0000004200 */
[----:B------:R-:W-:Y:S08]  /*5fb0*/  HMMA.16816.F32 R56, R4, R58, R24 ;  /* 0x0000003a0438723c */ /* 0x000ff00000001818 */
[C---:B------:R-:W-:Y:S08]  /*5fc0*/  HMMA.16816.F32 R24, R8.reuse, R64, RZ ;  /* 0x000000400818723c */ /* 0x040ff000000018ff */
[C---:B--2---:R-:W-:Y:S08]  /*5fd0*/  HMMA.16816.F32 R16, R8.reuse, R40, RZ ;  /* 0x000000280810723c */ /* 0x044ff000000018ff */
[----:B------:R-:W-:Y:S08]  /*5fe0*/  HMMA.16816.F32 R20, R8, R34, RZ ;  /* 0x000000220814723c */ /* 0x000ff000000018ff */
[----:B------:R-:W-:Y:S08]  /*5ff0*/  HMMA.16816.F32 R112, R4, R44, R24 ;  /* 0x0000002c0470723c */ /* 0x000ff00000001818 */
[----:B------:R-:W-:Y:S08]  /*6000*/  HMMA.16816.F32 R24, R8, R74, RZ ;  /* 0x0000004a0818723c */ /* 0x000ff000000018ff */
[C---:B-1----:R-:W-:Y:S01]  /*6010*/  HMMA.16816.F32 R44, R4.reuse, R36, R16 ;  /* 0x00000024042c723c */ /* 0x042fe20000001810 */
[----:B------:R-:W1:Y:S07]  /*6020*/  LDSM.16.MT88.4 R16, [R169+0x4000] ;  /* 0x00400000a910783b */ /* 0x000e6e0000004200 */
[C---:B------:R-:W-:Y:S08]  /*6030*/  HMMA.16816.F32 R48, R4.reuse, R30, R20 ;  /* 0x0000001e0430723c */ /* 0x040ff00000001814 */
[----:B------:R-:W-:Y:S08]  /*6040*/  HMMA.16816.F32 R84, R4, R54, R24 ;  /* 0x000000360454723c */ /* 0x000ff00000001818 */
[C---:B------:R-:W-:Y:S08]  /*6050*/  HMMA.16816.F32 R24, R8.reuse, R32, RZ ;  /* 0x000000200818723c */ /* 0x040ff000000018ff */
[----:B------:R-:W-:Y:S01]  /*6060*/  HMMA.16816.F32 R20, R8, R42, RZ ;  /* 0x0000002a0814723c */ /* 0x000fe200000018ff */
[----:B------:R-:W-:Y:S11]  /*6070*/  LDSM.16.MT88.4 R40, [R167+0x3800] ;  /* 0x00380000a728783b */ /* 0x000ff60000004200 */
[----:B------:R-:W-:Y:S04]  /*6080*/  @!UPT UIADD3 URZ, URZ, URZ, URZ ;  /* 0x0000003f3f3ff290 */ /* 0x000fe8000fffe03f */
[----:B------:R-:W-:Y:S08]  /*6090*/  HMMA.16816.F32 R52, R4, R28, R24 ;  /* 0x0000001c0434723c */ /* 0x000ff00000001818 */
[C---:B-1----:R-:W-:Y:S08]  /*60a0*/  HMMA.16816.F32 R24, R8.reuse, R16, RZ ;  /* 0x000000100818723c */ /* 0x042ff000000018ff */
[----:B------:R-:W-:Y:S01]  /*60b0*/  HMMA.16816.F32 R8, R8, R18, RZ ;  /* 0x000000120808723c */ /* 0x000fe200000018ff */
[----:B------:R-:W1:Y:S07]  /*60c0*/  LDSM.16.MT88.4 R16, [R169+0x4800] ;  /* 0x00480000a910783b */ /* 0x000e6e0000004200 */
[C---:B------:R-:W-:Y:S08]  /*60d0*/  HMMA.16816.F32 R20, R4.reuse, R38, R20 ;  /* 0x000000260414723c */ /* 0x040ff00000001814 */
[C---:B-1----:R-:W-:Y:S08]  /*60e0*/  HMMA.16816.F32 R24, R4.reuse, R16, R24 ;  /* 0x000000100418723c */ /* 0x042ff00000001818 */
[----:B------:R-:W-:Y:S01]  /*60f0*/  HMMA.16816.F32 R16, R4, R18, R8 ;  /* 0x000000120410723c */ /* 0x000fe20000001808 */
[----:B------:R-:W1:Y:S06]  /*6100*/  LDSM.16.MT88.4 R8, [R167+0x1000] ;  /* 0x00100000a708783b */ /* 0x000e6c0000004200 */
[----:B---3--:R-:W-:-:S02]  /*6110*/  F2FP.PACK_AB R4, R162, R163 ;  /* 0x000000a3a204723e */ /* 0x008fc400000000ff */
[----:B-----5:R-:W-:Y:S02]  /*6120*/  F2FP.PACK_AB R6, R171, R172 ;  /* 0x000000acab06723e */ /* 0x020fe400000000ff */
[----:B------:R-:W-:Y:S02]  /*6130*/  F2FP.PACK_AB R5, R101, R102 ;  /* 0x000000666505723e */ /* 0x000fe400000000ff */
        /* <DEDUP_REMOVED lines=20> */
[----:B------:R-:W1:Y:S06]  /*6280*/  LDSM.16.MT88.4 R8, [R170+0x3000] ;  /* 0x00300000aa08783b */ /* 0x000e6c0000004200 */
[----:B------:R-:W-:Y:S01]  /*6290*/  F2FP.PACK_AB R96, R13, R14 ;  /* 0x0000000e0d60723e */ /* 0x000fe200000000ff */
[C---:B-1----:R-:W-:Y:S01]  /*62a0*/  HMMA.16816.F32 R152, R4.reuse, R8, R112 ;  /* 0x000000080498723c */ /* 0x042fe20000001870 */
[----:B------:R-:W-:Y:S07]  /*62b0*/  LDSM.16.MT88.4 R112, [R170+0x1800] ;  /* 0x00180000aa70783b */ /* 0x000fee0000004200 */
        /* <DEDUP_REMOVED lines=12> */
[C---:B-1----:R-:W-:Y:S08]  /*6380*/  HMMA.16816.F32 R92, R4.reuse, R8, R44 ;  /* 0x00000008045c723c */ /* 0x042ff0000000182c */
[C---:B------:R-:W-:Y:S01]  /*6390*/  HMMA.16816.F32 R20, R4.reuse, R10, R20 ;  /* 0x0000000a0414723c */ /* 0x040fe20000001814 */
[----:B------:R-:W1:Y:S07]  /*63a0*/  LDSM.16.MT88.4 R8, [R169+0x5000] ;  /* 0x00500000a908783b */ /* 0x000e6e0000004200 */
[C---:B-1----:R-:W-:Y:S01]  /*63b0*/  HMMA.16816.F32 R24, R4.reuse, R8, R24 ;  /* 0x000000080418723c */ /* 0x042fe20000001818 */
[----:B------:R1:W-:Y:S07]  /*63c0*/  MUFU.EX2 R9, R0 ;  /* 0x0000000000097308 */ /* 0x0003ee0000000800 */
[----:B------:R-:W-:Y:S01]  /*63d0*/  HMMA.16816.F32 R16, R4, R10, R16 ;  /* 0x0000000a0410723c */ /* 0x000fe20000001810 */
[----:B------:R-:W2:Y:S06]  /*63e0*/  MUFU.EX2 R11, R3 ;  /* 0x00000003000b7308 */ /* 0x000eac0000000800 */
[----:B------:R-:W-:-:S02]  /*63f0*/  FADD.FTZ R4, R187, R15 ;  /* 0x0000000fbb047221 */ /* 0x000fc40000010000 */
[----:B-1----:R-:W-:-:S04]  /*6400*/  FFMA.FTZ R0, R158, c[0x0][0x2d0], -R2 ;  /* 0x0000b4009e007a23 */ /* 0x002fc80000010802 */
[----:B------:R1:W3:Y:S01]  /*6410*/  MUFU.EX2 R10, R0 ;  /* 0x00000000000a7308 */ /* 0x0002e20000000800 */
[----:B--2---:R-:W-:Y:S01]  /*6420*/  F2FP.PACK_AB R98, R190, R11 ;  /* 0x0000000bbe62723e */ /* 0x004fe200000000ff */
[----:B------:R-:W-:-:S04]  /*6430*/  FADD.FTZ R3, R183, R177 ;  /* 0x000000b1b7037221 */ /* 0x000fc80000010000 */
[----:B------:R-:W-:Y:S02]  /*6440*/  FADD.FTZ R3, R182, R3 ;  /* 0x00000003b6037221 */ /* 0x000fe40000010000 */
[--C-:B-1----:R-:W-:Y:S01]  /*6450*/  FFMA.FTZ R0, R157, c[0x0][0x2d0], -R2.reuse ;  /* 0x0000b4009d007a23 */ /* 0x102fe20000010802 */
[----:B---3--:R-:W-:Y:S01]  /*6460*/  F2FP.PACK_AB R97, R10, R9 ;  /* 0x000000090a61723e */ /* 0x008fe200000000ff */
[----:B------:R-:W-:Y:S02]  /*6470*/  FFMA.FTZ R2, R156, c[0x0][0x2d0], -R2 ;  /* 0x0000b4009c027a23 */ /* 0x000fe40000010802 */
[----:B------:R1:W-:Y:S08]  /*6480*/  MUFU.EX2 R8, R0 ;  /* 0x0000000000087308 */ /* 0x0003f00000000800 */
[----:B------:R-:W2:Y:S01]  /*6490*/  MUFU.EX2 R191, R2 ;  /* 0x0000000200bf7308 */ /* 0x000ea20000000800 */
[----:B-1----:R-:W-:-:S04]  /*64a0*/  FADD.FTZ R0, R186, R3 ;  /* 0x00000003ba007221 */ /* 0x002fc80000010000 */
[----:B------:R-:W-:Y:S01]  /*64b0*/  FADD.FTZ R3, R185, R0 ;  /* 0x00000000b9037221 */ /* 0x000fe20000010000 */
[----:B--2---:R-:W-:Y:S01]  /*64c0*/  F2FP.PACK_AB R99, R191, R8 ;  /* 0x00000008bf63723e */ /* 0x004fe200000000ff */
[----:B------:R-:W-:Y:S02]  /*64d0*/  FADD.FTZ R2, R189, R4 ;  /* 0x00000004bd027221 */ /* 0x000fe40000010000 */
[----:B------:R-:W-:Y:S01]  /*64e0*/  LDSM.16.MT88.4 R4, [R169+0x5800] ;  /* 0x00580000a904783b */ /* 0x000fe20000004200 */
[----:B------:R-:W-:Y:S02]  /*64f0*/  FADD.FTZ R3, R200, R3 ;  /* 0x00000003c8037221 */ /* 0x000fe40000010000 */
[----:B------:R-:W-:Y:S01]  /*6500*/  FADD.FTZ R2, R188, R2 ;  /* 0x00000002bc027221 */ /* 0x000fe20000010000 */
[----:B------:R-:W-:Y:S03]  /*6510*/  HMMA.16816.F32 R116, R96, R112, R116 ;  /* 0x000000706074723c */ /* 0x000fe60000001874 */
[----:B------:R-:W-:-:S04]  /*6520*/  FADD.FTZ R0, R219, R2 ;  /* 0x00000002db007221 */ /* 0x000fc80000010000 */
[----:B------:R-:W-:Y:S01]  /*6530*/  FADD.FTZ R2, R221, R0 ;  /* 0x00000000dd027221 */ /* 0x000fe20000010000 */
[C---:B------:R-:W-:Y:S01]  /*6540*/  HMMA.16816.F32 R112, R96.reuse, R114, R36 ;  /* 0x000000726070723c */ /* 0x040fe20000001824 */
[----:B------:R-:W-:Y:S02]  /*6550*/  FADD.FTZ R0, R218, R3 ;  /* 0x00000003da007221 */ /* 0x000fe40000010000 */
[----:B------:R-:W-:Y:S02]  /*6560*/  FADD.FTZ R2, R220, R2 ;  /* 0x00000002dc027221 */ /* 0x000fe40000010000 */
[----:B------:R-:W-:Y:S02]  /*6570*/  FADD.FTZ R0, R213, R0 ;  /* 0x00000000d5007221 */ /* 0x000fe40000010000 */
[----:B------:R-:W-:Y:S01]  /*6580*/  FADD.FTZ R2, R163, R2 ;  /* 0x00000002a3027221 */ /* 0x000fe20000010000 */
[----:B------:R-:W-:Y:S01]  /*6590*/  HMMA.16816.F32 R36, R96, R40, R60 ;  /* 0x000000286024723c */ /* 0x000fe2000000183c */
[----:B------:R-:W-:-:S02]  /*65a0*/  FADD.FTZ R0, R102, R0 ;  /* 0x0000000066007221 */ /* 0x000fc40000010000 */
[----:B------:R-:W-:Y:S02]  /*65b0*/  FADD.FTZ R2, R162, R2 ;  /* 0x00000002a2027221 */ /* 0x000fe40000010000 */
[----:B------:R-:W-:Y:S02]  /*65c0*/  FADD.FTZ R0, R101, R0 ;  /* 0x0000000065007221 */ /* 0x000fe40000010000 */
[----:B------:R-:W-:Y:S01]  /*65d0*/  FADD.FTZ R2, R172, R2 ;  /* 0x00000002ac027221 */ /* 0x000fe20000010000 */
[----:B------:R-:W-:Y:S01]  /*65e0*/  HMMA.16816.F32 R40, R96, R42, R64 ;  /* 0x0000002a6028723c */ /* 0x000fe20000001840 */
[----:B------:R-:W1:Y:S01]  /*65f0*/  LDSM.16.MT88.4 R64, [R169+0x3800] ;  /* 0x00380000a940783b */ /* 0x000e620000004200 */
[----:B------:R-:W-:Y:S02]  /*6600*/  FADD.FTZ R0, R161, R0 ;  /* 0x00000000a1007221 */ /* 0x000fe40000010000 */
[----:B------:R-:W-:Y:S02]  /*6610*/  FADD.FTZ R2, R171, R2 ;  /* 0x00000002ab027221 */ /* 0x000fe40000010000 */
[----:B------:R-:W-:-:S02]  /*6620*/  FADD.FTZ R0, R160, R0 ;  /* 0x00000000a0007221 */ /* 0x000fc40000010000 */
[----:B------:R-:W-:Y:S01]  /*6630*/  HMMA.16816.F32 R44, R96, R48, R72 ;  /* 0x00000030602c723c */ /* 0x000fe20000001848 */
[----:B------:R-:W2:Y:S01]  /*6640*/  LDSM.16.MT88.4 R72, [R167+0x5800] ;  /* 0x00580000a748783b */ /* 0x000ea20000004200 */
[----:B------:R-:W-:-:S04]  /*6650*/  FADD.FTZ R2, R14, R2 ;  /* 0x000000020e027221 */ /* 0x000fc80000010000 */
[----:B------:R-:W-:Y:S02]  /*6660*/  FADD.FTZ R3, R13, R2 ;  /* 0x000000020d037221 */ /* 0x000fe40000010000 */
[C---:B------:R-:W-:Y:S08]  /*6670*/  HMMA.16816.F32 R108, R96.reuse, R104, R108 ;  /* 0x00000068606c723c */ /* 0x040ff0000000186c */
[C---:B------:R-:W-:Y:S01]  /*6680*/  HMMA.16816.F32 R104, R96.reuse, R106, R56 ;  /* 0x0000006a6068723c */ /* 0x040fe20000001838 */
[----:B------:R-:W3:Y:S07]  /*6690*/  LDSM.16.MT88.4 R56, [R170+0x3800] ;  /* 0x00380000aa38783b */ /* 0x000eee0000004200 */
[C---:B------:R-:W-:Y:S08]  /*66a0*/  HMMA.16816.F32 R48, R96.reuse, R50, R76 ;  /* 0x000000326030723c */ /* 0x040ff0000000184c */
[C---:B------:R-:W-:Y:S08]  /*66b0*/  HMMA.16816.F32 R132, R96.reuse, R128, R132 ;  /* 0x000000806084723c */ /* 0x040ff00000001884 */
[C---:B-1----:R-:W-:Y:S01]  /*66c0*/  HMMA.16816.F32 R60, R96.reuse, R64, R88 ;  /* 0x00000040603c723c */ /* 0x042fe20000001858 */
[----:B------:R-:W1:Y:S07]  /*66d0*/  LDSM.16.MT88.4 R88, [R170+0x5800] ;  /* 0x00580000aa58783b */ /* 0x000e6e0000004200 */
[C---:B--2---:R-:W-:Y:S01]  /*66e0*/  HMMA.16816.F32 R68, R96.reuse, R72, R80 ;  /* 0x000000486044723c */ /* 0x044fe20000001850 */
[----:B------:R-:W2:Y:S07]  /*66f0*/  LDSM.16.MT88.4 R80, [R168+0x5800] ;  /* 0x00580000a850783b */ /* 0x000eae0000004200 */
[C---:B------:R-:W-:Y:S08]  /*6700*/  HMMA.16816.F32 R64, R96.reuse, R66, R84 ;  /* 0x000000426040723c */ /* 0x040ff00000001854 */
[C---:B------:R-:W-:Y:S08]  /*6710*/  HMMA.16816.F32 R124, R96.reuse, R120, R124 ;  /* 0x00000078607c723c */ /* 0x040ff0000000187c */
[C---:B---3--:R-:W-:Y:S08]  /*6720*/  HMMA.16816.F32 R52, R96.reuse, R56, R152 ;  /* 0x000000386034723c */ /* 0x048ff00000001898 */
[C---:B------:R-:W-:Y:S08]  /*6730*/  HMMA.16816.F32 R128, R96.reuse, R130, R28 ;  /* 0x000000826080723c */ /* 0x040ff0000000181c */
[C---:B-1----:R-:W-:Y:S08]  /*6740*/  HMMA.16816.F32 R84, R96.reuse, R88, R92 ;  /* 0x000000586054723c */ /* 0x042ff0000000185c */
[C---:B------:R-:W-:Y:S07]  /*6750*/  HMMA.16816.F32 R92, R96.reuse, R4, R24 ;  /* 0x00000004605c723c */ /* 0x040fee0000001818 */
[----:B------:R-:W-:Y:S01]  /*6760*/  @P1 IMAD.HI.U32 R5, R211, c[0x0][0x2c8], RZ ;  /* 0x0000b200d3051a27 */ /* 0x000fe200078e00ff */
[----:B--2---:R-:W-:Y:S03]  /*6770*/  HMMA.16816.F32 R76, R96, R80, R148 ;  /* 0x00000050604c723c */ /* 0x004fe60000001894 */
[----:B------:R-:W-:Y:S01]  /*6780*/  FADD.FTZ R4, R9, R0 ;  /* 0x0000000009047221 */ /* 0x000fe20000010000 */
[----:B------:R-:W-:-:S02]  /*6790*/  MOV R0, R211 ;  /* 0x000000d300007202 */ /* 0x000fc40000000f00 */
[----:B------:R-:W-:Y:S01]  /*67a0*/  @P1 SHF.R.U32.HI R0, RZ, c[0x0][0x2cc], R5 ;  /* 0x0000b300ff001a19 */ /* 0x000fe20000011605 */
[----:B------:R-:W-:Y:S01]  /*67b0*/  FADD.FTZ R2, R10, R4 ;  /* 0x000000040a027221 */ /* 0x000fe20000010000 */
[----:B------:R-:W-:Y:S01]  /*67c0*/  ISETP.GE.AND P1, PT, R159, 0x1, PT ;  /* 0x000000019f00780c */ /* 0x000fe20003f26270 */
[----:B------:R-:W-:Y:S01]  /*67d0*/  FADD.FTZ R4, R11, R3 ;  /* 0x000000030b047221 */ /* 0x000fe20000010000 */
[----:B------:R-:W-:Y:S01]  /*67e0*/  HMMA.16816.F32 R120, R96, R122, R32 ;  /* 0x0000007a6078723c */ /* 0x000fe20000001820 */
[----:B------:R-:W-:Y:S01]  /*67f0*/  FADD.FTZ R3, R8, R2 ;  /* 0x0000000208037221 */ /* 0x000fe20000010000 */
[----:B------:R-:W-:Y:S01]  /*6800*/  IADD3 R2, R222, R0, RZ ;  /* 0x00000000de027210 */ /* 0x000fe20007ffe0ff */
[----:B------:R-:W-:Y:S02]  /*6810*/  FADD.FTZ R190, R190, R4 ;  /* 0x00000004bebe7221 */ /* 0x000fe40000010000 */
[----:B------:R-:W-:Y:S01]  /*6820*/  FADD.FTZ R191, R191, R3 ;  /* 0x00000003bfbf7221 */ /* 0x000fe20000010000 */
[----:B------:R-:W-:-:S02]  /*6830*/  IADD3 R0, R2, c[0x0][0x328], RZ ;  /* 0x0000ca0002007a10 */ /* 0x000fc40007ffe0ff */
[C---:B------:R-:W-:Y:S08]  /*6840*/  HMMA.16816.F32 R56, R96.reuse, R58, R144 ;  /* 0x0000003a6038723c */ /* 0x040ff00000001890 */
[C---:B------:R-:W-:Y:S08]  /*6850*/  HMMA.16816.F32 R72, R96.reuse, R74, R140 ;  /* 0x0000004a6048723c */ /* 0x040ff0000000188c */
[C---:B------:R-:W-:Y:S08]  /*6860*/  HMMA.16816.F32 R80, R96.reuse, R82, R136 ;  /* 0x000000526050723c */ /* 0x040ff00000001888 */
[C---:B------:R-:W-:Y:S08]  /*6870*/  HMMA.16816.F32 R88, R96.reuse, R90, R20 ;  /* 0x0000005a6058723c */ /* 0x040ff00000001814 */
[----:B------:R-:W-:Y:S01]  /*6880*/  HMMA.16816.F32 R96, R96, R6, R16 ;  /* 0x000000066060723c */ /* 0x000fe20000001810 */
[----:B------:R-:W-:Y:S07]  /*6890*/  @!P1 BRA `(.L_x_498) ;  /* 0x0000013000009947 */ /* 0x000fee0003800000 */
[C---:B------:R-:W-:Y:S01]  /*68a0*/  ISETP.GT.AND P0, PT, R2.reuse, RZ, PT ;  /* 0x000000ff0200720c */ /* 0x040fe20003f04270 */
[----:B------:R-:W-:Y:S01]  /*68b0*/  BSSY B0, `(.L_x_499) ;  /* 0x000000e000007945 */ /* 0x000fe20003800000 */
[----:B------:R-:W-:-:S11]  /*68c0*/  IADD3 R3, R2, -0x1, RZ ;  /* 0xffffffff02037810 */ /* 0x000fd60007ffe0ff */
[----:B------:R-:W-:Y:S05]  /*68d0*/  @P0 BRA `(.L_x_500) ;  /* 0x0000007000000947 */ /* 0x000fea0003800000 */
[----:B------:R-:W-:Y:S02]  /*68e0*/  IMAD.MOV.U32 R3, RZ, RZ, 0x1 ;  /* 0x00000001ff037424 */ /* 0x000fe400078e00ff */
[----:B------:R-:W-:-:S03]  /*68f0*/  IMAD.MOV R2, RZ, RZ, -R2 ;  /* 0x000000ffff027224 */ /* 0x000fc600078e0a02 */
[----:B------:R-:W-:-:S13]  /*6900*/  ISETP.NE.AND P0, PT, R3, c[0x0][0x32c], PT ;  /* 0x0000cb0003007a0c */ /* 0x000fda0003f05270 */
[----:B------:R-:W-:-:S05]  /*6910*/  @P0 IMAD.HI.U32 R3, R2, c[0x0][0x330], RZ ;  /* 0x0000cc0002030a27 */ /* 0x000fca00078e00ff */
[----:B------:R-:W-:-:S04]  /*6920*/  @P0 SHF.R.U32.HI R2, RZ, c[0x0][0x334], R3 ;  /* 0x0000cd00ff020a19 */ /* 0x000fc80000011603 */
[----:B------:R-:W-:Y:S01]  /*6930*/  LOP3.LUT R3, RZ, R2, RZ, 0x33, !PT ;  /* 0x00000002ff037212 */ /* 0x000fe200078e33ff */
[----:B------:R-:W-:Y:S05]  /*6940*/  BRA `(.L_x_501) ;  /* 0x0000004000007947 */ /* 0x000fea0003800000 */
.L_x_500:
[----:B------:R-:W-:-:S04]  /*6950*/  MOV R2, 0x1 ;  /* 0x0000000100027802 */ /* 0x000fc80000000f00 */
[----:B------:R-:W-:-:S13]  /*6960*/  ISETP.NE.AND P0, PT, R2, c[0x0][0x32c], PT ;  /* 0x0000cb0002007a0c */ /* 0x000fda0003f05270 */
[----:B------:R-:W-:-:S05]  /*6970*/  @P0 IMAD.HI.U32 R2, R3, c[0x0][0x330], RZ ;  /* 0x0000cc0003020a27 */ /* 0x000fca00078e00ff */
[----:B------:R-:W-:Y:S02]  /*6980*/  @P0 SHF.R.U32.HI R3, RZ, c[0x0][0x334], R2 ;  /* 0x0000cd00ff030a19 */ /* 0x000fe40000011602 */
.L_x_501:
[----:B------:R-:W-:Y:S05]  /*6990*/  BSYNC B0 ;  /* 0x0000000000007941 */ /* 0x000fea0003800000 */
.L_x_499:
[----:B------:R-:W-:-:S05]  /*69a0*/  MOV R2, c[0x0][0x32c] ;  /* 0x0000cb0000027a02 */ /* 0x000fca0000000f00 */
[----:B------:R-:W-:-:S05]  /*69b0*/  IMAD R3, R3, R2, c[0x0][0x32c] ;  /* 0x0000cb0003037624 */ /* 0x000fca00078e0202 */
[----:B------:R-:W-:-:S04]  /*69c0*/  IMNMX R0, R0, R3, PT ;  /* 0x0000000300007217 */ /* 0x000fc80003800200 */
.L_x_498:
[----:B------:R-:W-:-:S04]  /*69d0*/  SHF.R.S32.HI R2, RZ, 0x1f, R0 ;  /* 0x0000001fff027819 */ /* 0x000fc80000011400 */
[----:B------:R-:W-:-:S04]  /*69e0*/  LEA.HI R0, R2, R0, RZ, 0x6 ;  /* 0x0000000002007211 */ /* 0x000fc800078f30ff */
[----:B------:R-:W-:-:S04]  /*69f0*/  SHF.R.S32.HI R0, RZ, 0x6, R0 ;  /* 0x00000006ff007819 */ /* 0x000fc80000011400 */
[----:B------:R-:W-:-:S04]  /*6a00*/  IMNMX R200, R194, R0, !PT ;  /* 0x00000000c2c87217 */ /* 0x000fc80007800200 */
[----:B------:R-:W-:-:S13]  /*6a10*/  ISETP.GE.AND P0, PT, R178, R200, PT ;  /* 0x000000c8b200720c */ /* 0x000fda0003f06270 */
[----:B------:R-:W-:Y:S05]  /*6a20*/  @!P0 BRA `(.L_x_502) ;  /* 0x00003cf000008947 */ /* 0x000fea0003800000 */
[----:B------:R-:W-:Y:S02]  /*6a30*/  MOV R102, R12 ;  /* 0x0000000c00667202 */ /* 0x000fe40000000f00 */
[----:B------:R-:W-:Y:S02]  /*6a40*/  MOV R101, R100 ;  /* 0x0000006400657202 */ /* 0x000fe40000000f00 */
.L_x_523:
[----:B------:R-:W-:Y:S04]  /*6a50*/  DEPBAR.LE SB0, 0x0 ;  /* 0x000080000000791a */ /* 0x000fe80000000000 */
[----:B------:R-:W-:Y:S01]  /*6a60*/  WARPSYNC 0xffffffff ;  /* 0xffffffff00007948 */ /* 0x000fe20003800000 */
[----:B------:R-:W-:Y:S01]  /*6a70*/  BAR.SYNC.DEFER_BLOCKING 0x0 ;  /* 0x0000000000007b1d */ /* 0x000fe20000010000 */
[----:B------:R-:W-:Y:S05]  /*6a80*/  ISETP.GT.AND P0, PT, R194, R178, PT ;  /* 0x000000b2c200720c */ /* 0x000fea0003f04270 */
[----:B------:R1:W2:Y:S01]  /*6a90*/  LDSM.16.M88.4 R32, [R173] ;  /* 0x00000000ad20783b */ /* 0x0002a20000000200 */
[----:B------:R-:W-:Y:S03]  /*6aa0*/  BSSY B0, `(.L_x_503) ;  /* 0x000004e000007945 */ /* 0x000fe60003800000 */
[----:B------:R1:W3:Y:S04]  /*6ab0*/  LDSM.16.M88.4 R8, [R164] ;  /* 0x00000000a408783b */ /* 0x0002e80000000200 */
[----:B------:R1:W4:Y:S04]  /*6ac0*/  LDSM.16.M88.4 R16, [R164+0x800] ;  /* 0x00080000a410783b */ /* 0x0003280000000200 */
[----:B------:R1:W1:Y:S04]  /*6ad0*/  LDSM.16.M88.4 R24, [R164+0x1000] ;  /* 0x00100000a418783b */ /* 0x0002680000000200 */
[----:B------:R1:W1:Y:S04]  /*6ae0*/  LDSM.16.M88.4 R136, [R164+0x1800] ;  /* 0x00180000a488783b */ /* 0x0002680000000200 */
[----:B------:R1:W1:Y:S04]  /*6af0*/  LDSM.16.M88.4 R140, [R174] ;  /* 0x00000000ae8c783b */ /* 0x0002680000000200 */
[----:B------:R1:W1:Y:S04]  /*6b00*/  LDSM.16.M88.4 R144, [R103] ;  /* 0x000000006790783b */ /* 0x0002680000000200 */
[----:B------:R1:W1:Y:S04]  /*6b10*/  LDSM.16.M88.4 R148, [R103+0x800] ;  /* 0x000800006794783b */ /* 0x0002680000000200 */
[----:B------:R1:W1:Y:S04]  /*6b20*/  LDSM.16.M88.4 R152, [R103+0x1000] ;  /* 0x001000006798783b */ /* 0x0002680000000200 */
[----:B------:R1:W1:Y:S01]  /*6b30*/  LDSM.16.M88.4 R156, [R103+0x1800] ;  /* 0x00180000679c783b */ /* 0x0002620000000200 */
[----:B------:R-:W-:-:S05]  /*6b40*/  @P0 BRA `(.L_x_504) ;  /* 0x0000043000000947 */ /* 0x000fca0003800000 */
[----:B------:R-:W-:Y:S01]  /*6b50*/  IMAD.WIDE.U32 R2, R181, c[0x0][0x208], RZ ;  /* 0x00008200b5027a25 */ /* 0x000fe200078e00ff */
[----:B------:R-:W-:Y:S02]  /*6b60*/  SHF.R.S32.HI R0, RZ, 0x1f, R181 ;  /* 0x0000001fff007819 */ /* 0x000fe400000114b5 */
[----:B------:R-:W-:Y:S01]  /*6b70*/  SHF.R.S32.HI R4, RZ, 0x1f, R180 ;  /* 0x0000001fff047819 */ /* 0x000fe200000114b4 */
[----:B------:R-:W-:Y:S01]  /*6b80*/  IMAD.SHL.U32 R23, R193, 0x2, RZ ;  /* 0x00000002c1177824 */ /* 0x000fe200078e00ff */
[----:B------:R-:W-:Y:S01]  /*6b90*/  SHF.R.S32.HI R5, RZ, 0x1f, R193 ;  /* 0x0000001fff057819 */ /* 0x000fe200000114c1 */
[----:B------:R-:W-:Y:S01]  /*6ba0*/  IMAD R0, R0, c[0x0][0x208], RZ ;  /* 0x0000820000007a24 */ /* 0x000fe200078e02ff */
[----:B------:R-:W-:Y:S01]  /*6bb0*/  SHF.R.S32.HI R7, RZ, 0x1f, R192 ;  /* 0x0000001fff077819 */ /* 0x000fe200000114c0 */
[----:B------:R-:W-:Y:S01]  /*6bc0*/  IMAD R4, R4, c[0x0][0x218], RZ ;  /* 0x0000860004047a24 */ /* 0x000fe200078e02ff */
[----:B------:R-:W-:Y:S01]  /*6bd0*/  SHF.R.S32.HI R6, RZ, 0x1f, R184 ;  /* 0x0000001fff067819 */ /* 0x000fe200000114b8 */
[----:B------:R-:W-:Y:S01]  /*6be0*/  IMAD R0, R181, c[0x0][0x20c], R0 ;  /* 0x00008300b5007a24 */ /* 0x000fe200078e0200 */
[----:B------:R-:W-:Y:S01]  /*6bf0*/  SHF.L.U64.HI R20, R193, 0x1, R5 ;  /* 0x00000001c1147819 */ /* 0x000fe20000010205 */
[----:B------:R-:W-:Y:S01]  /*6c00*/  IMAD R4, R180, c[0x0][0x21c], R4 ;  /* 0x00008700b4047a24 */ /* 0x000fe200078e0204 */
[----:B------:R-:W-:Y:S01]  /*6c10*/  SHF.L.U64.HI R15, R192, 0x1, R7 ;  /* 0x00000001c00f7819 */ /* 0x000fe20000010207 */
[----:B------:R-:W-:Y:S01]  /*6c20*/  IMAD.IADD R3, R3, 0x1, R0 ;  /* 0x0000000103037824 */ /* 0x000fe200078e0200 */
[----:B------:R-:W-:Y:S01]  /*6c30*/  SHF.L.U64.HI R14, R184, 0x1, R6 ;  /* 0x00000001b80e7819 */ /* 0x000fe20000010206 */
[----:B------:R-:W-:Y:S02]  /*6c40*/  IMAD.SHL.U32 R22, R192, 0x2, RZ ;  /* 0x00000002c0167824 */ /* 0x000fe400078e00ff */
[----:B------:R-:W-:Y:S04]  /*6c50*/  IMAD.WIDE.U32 R2, R180, c[0x0][0x218], R2 ;  /* 0x00008600b4027a25 */ /* 0x000fe800078e0002 */
[----:B------:R-:W-:Y:S01]  /*6c60*/  IMAD.SHL.U32 R21, R184, 0x2, RZ ;  /* 0x00000002b8157824 */ /* 0x000fe200078e00ff */
[----:B------:R-:W-:Y:S04]  /*6c70*/  IADD3 R0, P0, R206, R2, RZ ;  /* 0x00000002ce007210 */ /* 0x000fe80007f1e0ff */
[----:B------:R-:W-:Y:S02]  /*6c80*/  IADD3.X R2, R210, R3, R4, P0, !PT ;  /* 0x00000003d2027210 */ /* 0x000fe400007fe404 */
[C---:B------:R-:W-:Y:S04]  /*6c90*/  LEA R13, P0, R0.reuse, c[0x0][0x1f8], 0x1 ;  /* 0x00007e00000d7a11 */ /* 0x040fe800078008ff */
[----:B------:R-:W-:Y:S01]  /*6ca0*/  LEA.HI.X R5, R0, c[0x0][0x1fc], R2, 0x1, P0 ;  /* 0x00007f0000057a11 */ /* 0x000fe200000f0c02 */
[----:B------:R-:W-:-:S06]  /*6cb0*/  BRA.DIV ~URZ, `(.L_x_505) ;  /* 0x000103527f007947 */ /* 0x000fcc000b800000 */
[----:B------:R4:W3:Y:S02]  /*6cc0*/  SHFL.IDX PT, R4, R5, RZ, 0x181f ;  /* 0x00181fff05047589 */ /* 0x0008e400000e0000 */
.L_x_638:
[----:B------:R-:W-:-:S05]  /*6cd0*/  BRA.DIV ~URZ, `(.L_x_506) ;  /* 0x000103a27f007947 */ /* 0x000fca000b800000 */
[----:B------:R-:W5:Y:S01]  /*6ce0*/  SHFL.IDX PT, R0, R13, RZ, 0x181f ;  /* 0x00181fff0d007589 */ /* 0x000f6200000e0000 */
[----:B------:R-:W-:Y:S02]  /*6cf0*/  ISETP.GE.AND P2, PT, R184, c[0x0][0x1d4], PT ;  /* 0x00007500b8007a0c */ /* 0x000fe40003f46270 */
[----:B------:R-:W-:Y:S02]  /*6d00*/  ISETP.GE.AND P1, PT, R192, c[0x0][0x1d4], PT ;  /* 0x00007500c0007a0c */ /* 0x000fe40003f26270 */
[----:B-----5:R-:W-:Y:S05]  /*6d10*/  IADD3 R2, P0, R0, R21, RZ ;  /* 0x0000001500027210 */ /* 0x020fea0007f1e0ff */
[----:B---3--:R-:W-:Y:S01]  /*6d20*/  IMAD.X R3, R4, 0x1, R14, P0 ;  /* 0x0000000104037824 */ /* 0x008fe200000e060e */
[----:B------:R-:W-:Y:S04]  /*6d30*/  IADD3 R6, P0, R0, R22, RZ ;  /* 0x0000001600067210 */ /* 0x000fe80007f1e0ff */
[----:B------:R-:W-:Y:S01]  /*6d40*/  @!PT LDS RZ, [RZ] ;  /* 0x00000000fffff984 */ /* 0x000fe20000000800 */
[----:B------:R-:W-:Y:S01]  /*6d50*/  @!PT LDS RZ, [RZ] ;  /* 0x00000000fffff984 */ /* 0x000fe20000000800 */
[----:B------:R3:W-:Y:S01]  /*6d60*/  LDGSTS.E.BYPASS.LTC128B.128 [R179+0x100], [R2.64], !P2 ;  /* 0x0010000002b37fae */ /* 0x0007e2000d101d48 */
[----:B------:R-:W-:Y:S05]  /*6d70*/  IMAD.X R7, R4, 0x1, R15, P0 ;  /* 0x0000000104077824 */ /* 0x000fea00000e060f */
[----:B------:R5:W-:Y:S01]  /*6d80*/  LDGSTS.E.BYPASS.LTC128B.128 [R179+0x2100], [R6.64], !P1 ;  /* 0x0210000006b37fae */ /* 0x000be2000c901d48 */
[----:B---3--:R-:W-:Y:S03]  /*6d90*/  IADD3 R2, P0, R0, R23, RZ ;  /* 0x0000001700027210 */ /* 0x008fe60007f1e0ff */
[----:B------:R-:W3:Y:S02]  /*6da0*/  SHFL.IDX PT, R0, R13, 0x1, 0x181f ;  /* 0x00381f000d007f89 */ /* 0x000ee400000e0000 */
[----:B------:R-:W-:Y:S01]  /*6db0*/  IMAD.X R3, R4, 0x1, R20, P0 ;  /* 0x0000000104037824 */ /* 0x000fe200000e0614 */
[----:B------:R-:W-:Y:S01]  /*6dc0*/  ISETP.GE.AND P0, PT, R193, c[0x0][0x1d4], PT ;  /* 0x00007500c1007a0c */ /* 0x000fe20003f06270 */
[----:B------:R4:W2:Y:S01]  /*6dd0*/  SHFL.IDX PT, R4, R5, 0x1, 0x181f ;  /* 0x00381f0005047f89 */ /* 0x0008a200000e0000 */
[----:B-----5:R-:W-:Y:S02]  /*6de0*/  SEL R6, RZ, 0x10, P1 ;  /* 0x00000010ff067807 */ /* 0x020fe40000800000 */
[----:B------:R-:W-:Y:S09]  /*6df0*/  SEL R12, RZ, 0x10, P0 ;  /* 0x00000010ff0c7807 */ /* 0x000ff20000000000 */
[----:B------:R1:W-:Y:S01]  /*6e00*/  LDGSTS.E.BYPASS.LTC128B.128 [R179+0x4100], [R2.64], !P0 ;  /* 0x0410000002b37fae */ /* 0x0003e2000c101d48 */
[----:B----4-:R-:W-:Y:S04]  /*6e10*/  SEL R5, RZ, 0x10, P2 ;  /* 0x00000010ff057807 */ /* 0x010fe80001000000 */
.L_x_639:
[C---:B-1-3--:R-:W-:Y:S02]  /*6e20*/  IADD3 R2, -R5.reuse, 0x10, RZ ;  /* 0x0000001005027810 */ /* 0x04afe40007ffe1ff */
[----:B------:R-:W-:Y:S02]  /*6e30*/  ISETP.NE.U32.AND P2, PT, R5, RZ, PT ;  /* 0x000000ff0500720c */ /* 0x000fe40003f45070 */
[----:B------:R-:W-:Y:S04]  /*6e40*/  LOP3.LUT R2, R2, 0xf, RZ, 0xc0, !PT ;  /* 0x0000000f02027812 */ /* 0x000fe800078ec0ff */
[----:B------:R-:W-:Y:S04]  /*6e50*/  IADD3 R2, P1, P0, R2, R0, R21 ;  /* 0x0000000002027210 */ /* 0x000fe8000783e015 */
[----:B--2---:R-:W-:Y:S05]  /*6e60*/  IADD3.X R3, RZ, R4, R14, P1, P0 ;  /* 0x00000004ff037210 */ /* 0x004fea0000fe040e */
[----:B------:R-:W-:Y:S01]  /*6e70*/  @!PT LDS RZ, [RZ] ;  /* 0x00000000fffff984 */ /* 0x000fe20000000800 */
[----:B------:R-:W-:Y:S01]  /*6e80*/  @!PT LDS RZ, [RZ] ;  /* 0x00000000fffff984 */ /* 0x000fe20000000800 */
[----:B------:R-:W-:Y:S01]  /*6e90*/  @!PT LDS RZ, [RZ] ;  /* 0x00000000fffff984 */ /* 0x000fe20000000800 */
[----:B------:R1:W-:Y:S01]  /*6ea0*/  LDGSTS.E.BYPASS.LTC128B.128.ZFILL [R179+0x1100], [R2.64], P2 ;  /* 0x0110000002b37fae */ /* 0x0003e20009141d48 */
[C---:B------:R-:W-:Y:S02]  /*6eb0*/  ISETP.NE.U32.AND P2, PT, R6.reuse, RZ, PT ;  /* 0x000000ff0600720c */ /* 0x040fe40003f45070 */
[----:B-1----:R-:W-:Y:S04]  /*6ec0*/  IADD3 R2, -R6, 0x10, RZ ;  /* 0x0000001006027810 */ /* 0x002fe80007ffe1ff */
[----:B------:R-:W-:Y:S04]  /*6ed0*/  LOP3.LUT R2, R2, 0xf, RZ, 0xc0, !PT ;  /* 0x0000000f02027812 */ /* 0x000fe800078ec0ff */
[----:B------:R-:W-:Y:S02]  /*6ee0*/  IADD3 R6, P1, P0, R2, R0, R22 ;  /* 0x0000000002067210 */ /* 0x000fe4000783e016 */
[----:B------:R-:W-:Y:S02]  /*6ef0*/  IADD3 R2, -R12, 0x10, RZ ;  /* 0x000000100c027810 */ /* 0x000fe40007ffe1ff */
[----:B------:R-:W-:Y:S02]  /*6f00*/  IADD3.X R7, RZ, R4, R15, P1, P0 ;  /* 0x00000004ff077210 */ /* 0x000fe40000fe040f */
[----:B------:R-:W-:Y:S03]  /*6f10*/  LOP3.LUT R2, R2, 0xf, RZ, 0xc0, !PT ;  /* 0x0000000f02027812 */ /* 0x000fe600078ec0ff */
[----:B------:R1:W-:Y:S01]  /*6f20*/  LDGSTS.E.BYPASS.LTC128B.128.ZFILL [R179+0x3100], [R6.64], P2 ;  /* 0x0310000006b37fae */ /* 0x0003e20009141d48 */
[----:B------:R-:W-:Y:S04]  /*6f30*/  IADD3 R2, P1, P0, R2, R0, R23 ;  /* 0x0000000002027210 */ /* 0x000fe8000783e017 */
[----:B------:R-:W-:Y:S02]  /*6f40*/  IADD3.X R3, RZ, R4, R20, P1, P0 ;  /* 0x00000004ff037210 */ /* 0x000fe40000fe0414 */
[----:B------:R-:W-:Y:S11]  /*6f50*/  ISETP.NE.U32.AND P0, PT, R12, RZ, PT ;  /* 0x000000ff0c00720c */ /* 0x000ff60003f05070 */
[----:B------:R-:W-:Y:S02]  /*6f60*/  @!UPT UIADD3 URZ, URZ, URZ, URZ ;  /* 0x0000003f3f3ff290 */ /* 0x000fe4000fffe03f */
[----:B------:R1:W-:Y:S02]  /*6f70*/  LDGSTS.E.BYPASS.LTC128B.128.ZFILL [R179+0x5100], [R2.64], P0 ;  /* 0x0510000002b37fae */ /* 0x0003e40008141d48 */
.L_x_504:
[----:B------:R-:W-:Y:S05]  /*6f80*/  BSYNC B0 ;  /* 0x0000000000007941 */ /* 0x000fea0003800000 */
.L_x_503:
[----:B------:R-:W0:Y:S01]  /*6f90*/  LDGDEPBAR ;  /* 0x00000000000079af */ /* 0x000e220000000000 */
[----:B------:R-:W-:Y:S01]  /*6fa0*/  WARPSYNC 0xffffffff ;  /* 0xffffffff00007948 */ /* 0x000fe20003800000 */
[C---:B-123--:R-:W-:Y:S01]  /*6fb0*/  HMMA.16816.F32 R4, R32.reuse, R8, RZ ;  /* 0x000000082004723c */ /* 0x04efe200000018ff */
[----:B------:R-:W-:Y:S02]  /*6fc0*/  BSSY B0, `(.L_x_507) ;  /* 0x0000128000007945 */ /* 0x000fe40003800000 */
[----:B------:R-:W-:Y:S05]  /*6fd0*/  ISETP.GT.AND P0, PT, R178, R194, PT ;  /* 0x000000c2b200720c */ /* 0x000fea0003f04270 */
[C---:B------:R-:W-:Y:S08]  /*6fe0*/  HMMA.16816.F32 R8, R32.reuse, R10, RZ ;  /* 0x0000000a2008723c */ /* 0x040ff000000018ff */
[C---:B----4-:R-:W-:Y:S08]  /*6ff0*/  HMMA.16816.F32 R12, R32.reuse, R16, RZ ;  /* 0x00000010200c723c */ /* 0x050ff000000018ff */
[C---:B------:R-:W-:Y:S08]  /*7000*/  HMMA.16816.F32 R16, R32.reuse, R18, RZ ;  /* 0x000000122010723c */ /* 0x040ff000000018ff */
[C---:B------:R-:W-:Y:S08]  /*7010*/  HMMA.16816.F32 R20, R32.reuse, R24, RZ ;  /* 0x000000182014723c */ /* 0x040ff000000018ff */
[C---:B------:R-:W-:Y:S08]  /*7020*/  HMMA.16816.F32 R24, R32.reuse, R26, RZ ;  /* 0x0000001a2018723c */ /* 0x040ff000000018ff */
[C---:B------:R-:W-:Y:S08]  /*7030*/  HMMA.16816.F32 R28, R32.reuse, R136, RZ ;  /* 0x00000088201c723c */ /* 0x040ff000000018ff */
[----:B------:R-:W-:Y:S01]  /*7040*/  HMMA.16816.F32 R32, R32, R138, RZ ;  /* 0x0000008a2020723c */ /* 0x000fe200000018ff */
[----:B------:R-:W-:Y:S07]  /*7050*/  LDSM.16.M88.4 R136, [R176] ;  /* 0x00000000b088783b */ /* 0x000fee0000000200 */
[C---:B------:R-:W-:Y:S08]  /*7060*/  HMMA.16816.F32 R4, R140.reuse, R144, R4 ;  /* 0x000000908c04723c */ /* 0x040ff00000001804 */
[C---:B------:R-:W-:Y:S01]  /*7070*/  HMMA.16816.F32 R8, R140.reuse, R146, R8 ;  /* 0x000000928c08723c */ /* 0x040fe20000001808 */
[----:B------:R-:W1:Y:S07]  /*7080*/  LDSM.16.M88.4 R144, [R166] ;  /* 0x00000000a690783b */ /* 0x000e6e0000000200 */
[C---:B------:R-:W-:Y:S08]  /*7090*/  HMMA.16816.F32 R12, R140.reuse, R148, R12 ;  /* 0x000000948c0c723c */ /* 0x040ff0000000180c */
[C---:B------:R-:W-:Y:S01]  /*70a0*/  HMMA.16816.F32 R16, R140.reuse, R150, R16 ;  /* 0x000000968c10723c */ /* 0x040fe20000001810 */
[----:B------:R-:W2:Y:S07]  /*70b0*/  LDSM.16.M88.4 R148, [R166+0x800] ;  /* 0x00080000a694783b */ /* 0x000eae0000000200 */
[C---:B------:R-:W-:Y:S08]  /*70c0*/  HMMA.16816.F32 R20, R140.reuse, R152, R20 ;  /* 0x000000988c14723c */ /* 0x040ff00000001814 */
[C---:B------:R-:W-:Y:S01]  /*70d0*/  HMMA.16816.F32 R24, R140.reuse, R154, R24 ;  /* 0x0000009a8c18723c */ /* 0x040fe20000001818 */
[----:B------:R-:W-:Y:S07]  /*70e0*/  LDSM.16.M88.4 R152, [R166+0x1800] ;  /* 0x00180000a698783b */ /* 0x000fee0000000200 */
[C---:B------:R-:W-:Y:S08]  /*70f0*/  HMMA.16816.F32 R28, R140.reuse, R156, R28 ;  /* 0x0000009c8c1c723c */ /* 0x040ff0000000181c */
[----:B------:R-:W-:Y:S01]  /*7100*/  HMMA.16816.F32 R32, R140, R158, R32 ;  /* 0x0000009e8c20723c */ /* 0x000fe20000001820 */
[----:B------:R-:W3:Y:S07]  /*7110*/  LDSM.16.M88.4 R140, [R166+0x1000] ;  /* 0x00100000a68c783b */ /* 0x000eee0000000200 */
[C---:B-1----:R-:W-:Y:S08]  /*7120*/  HMMA.16816.F32 R4, R136.reuse, R144, R4 ;  /* 0x000000908804723c */ /* 0x042ff00000001804 */
[C---:B------:R-:W-:Y:S01]  /*7130*/  HMMA.16816.F32 R8, R136.reuse, R146, R8 ;  /* 0x000000928808723c */ /* 0x040fe20000001808 */
[----:B------:R-:W-:Y:S07]  /*7140*/  LDSM.16.M88.4 R144, [R165+-0x4000] ;  /* 0xffc00000a590783b */ /* 0x000fee0000000200 */
[C---:B--2---:R-:W-:Y:S08]  /*7150*/  HMMA.16816.F32 R12, R136.reuse, R148, R12 ;  /* 0x00000094880c723c */ /* 0x044ff0000000180c */
[C---:B------:R-:W-:Y:S01]  /*7160*/  HMMA.16816.F32 R16, R136.reuse, R150, R16 ;  /* 0x000000968810723c */ /* 0x040fe20000001810 */
[----:B------:R-:W-:Y:S07]  /*7170*/  LDSM.16.M88.4 R148, [R165+-0x3800] ;  /* 0xffc80000a594783b */ /* 0x000fee0000000200 */
[C---:B---3--:R-:W-:Y:S08]  /*7180*/  HMMA.16816.F32 R20, R136.reuse, R140, R20 ;  /* 0x0000008c8814723c */ /* 0x048ff00000001814 */
[C---:B------:R-:W-:Y:S01]  /*7190*/  HMMA.16816.F32 R24, R136.reuse, R142, R24 ;  /* 0x0000008e8818723c */ /* 0x040fe20000001818 */
[----:B------:R-:W1:Y:S07]  /*71a0*/  LDSM.16.M88.4 R140, [R175] ;  /* 0x00000000af8c783b */ /* 0x000e6e0000000200 */
[C---:B------:R-:W-:Y:S08]  /*71b0*/  HMMA.16816.F32 R28, R136.reuse, R152, R28 ;  /* 0x00000098881c723c */ /* 0x040ff0000000181c */
[----:B------:R-:W-:Y:S01]  /*71c0*/  HMMA.16816.F32 R32, R136, R154, R32 ;  /* 0x0000009a8820723c */ /* 0x000fe20000001820 */
[----:B------:R-:W2:Y:S08]  /*71d0*/  LDSM.16.M88.4 R136, [R165+-0x3000] ;  /* 0xffd00000a588783b */ /* 0x000eb00000000200 */
[----:B------:R-:W3:Y:S01]  /*71e0*/  LDSM.16.M88.4 R152, [R165+-0x2800] ;  /* 0xffd80000a598783b */ /* 0x000ee20000000200 */
[C---:B-1----:R-:W-:Y:S08]  /*71f0*/  HMMA.16816.F32 R4, R140.reuse, R144, R4 ;  /* 0x000000908c04723c */ /* 0x042ff00000001804 */
[C---:B------:R-:W-:Y:S01]  /*7200*/  HMMA.16816.F32 R8, R140.reuse, R146, R8 ;  /* 0x000000928c08723c */ /* 0x040fe20000001808 */
[----:B------:R-:W-:Y:S07]  /*7210*/  LDSM.16.M88.4 R144, [R164+0x2000] ;  /* 0x00200000a490783b */ /* 0x000fee0000000200 */
[C---:B------:R-:W-:Y:S08]  /*7220*/  HMMA.16816.F32 R12, R140.reuse, R148, R12 ;  /* 0x000000948c0c723c */ /* 0x040ff0000000180c */
[C---:B------:R-:W-:Y:S01]  /*7230*/  HMMA.16816.F32 R16, R140.reuse, R150, R16 ;  /* 0x000000968c10723c */ /* 0x040fe20000001810 */
[----:B------:R-:W-:Y:S07]  /*7240*/  LDSM.16.M88.4 R148, [R164+0x2800] ;  /* 0x00280000a494783b */ /* 0x000fee0000000200 */
[C---:B--2---:R-:W-:Y:S08]  /*7250*/  HMMA.16816.F32 R20, R140.reuse, R136, R20 ;  /* 0x000000888c14723c */ /* 0x044ff00000001814 */
[C---:B------:R-:W-:Y:S01]  /*7260*/  HMMA.16816.F32 R24, R140.reuse, R138, R24 ;  /* 0x0000008a8c18723c */ /* 0x040fe20000001818 */
[----:B------:R-:W1:Y:S07]  /*7270*/  LDSM.16.M88.4 R136, [R173+0x4000] ;  /* 0x00400000ad88783b */ /* 0x000e6e0000000200 */
[C---:B---3--:R-:W-:Y:S08]  /*7280*/  HMMA.16816.F32 R28, R140.reuse, R152, R28 ;  /* 0x000000988c1c723c */ /* 0x048ff0000000181c */
[----:B------:R-:W-:Y:S01]  /*7290*/  HMMA.16816.F32 R32, R140, R154, R32 ;  /* 0x0000009a8c20723c */ /* 0x000fe20000001820 */
[----:B------:R-:W2:Y:S08]  /*72a0*/  LDSM.16.M88.4 R140, [R164+0x3000] ;  /* 0x00300000a48c783b */ /* 0x000eb00000000200 */
[----:B------:R-:W3:Y:S01]  /*72b0*/  LDSM.16.M88.4 R152, [R164+0x3800] ;  /* 0x00380000a498783b */ /* 0x000ee20000000200 */
        /* <DEDUP_REMOVED lines=28> */
[----:B------:R-:W-:Y:S07]  /*7480*/  LDSM.16.M88.4 R144, [R165+-0x2000] ;  /* 0xffe00000a590783b */ /* 0x000fee0000000200 */
[C---:B------:R-:W-:Y:S08]  /*7490*/  HMMA.16816.F32 R12, R136.reuse, R148, R12 ;  /* 0x00000094880c723c */ /* 0x040ff0000000180c */
[C---:B------:R-:W-:Y:S01]  /*74a0*/  HMMA.16816.F32 R16, R136.reuse, R150, R16 ;  /* 0x000000968810723c */ /* 0x040fe20000001810 */
[----:B------:R-:W-:Y:S07]  /*74b0*/  LDSM.16.M88.4 R148, [R165+-0x1800] ;  /* 0xffe80000a594783b */ /* 0x000fee0000000200 */
[C---:B--2---:R-:W-:Y:S08]  /*74c0*/  HMMA.16816.F32 R20, R136.reuse, R140, R20 ;  /* 0x0000008c8814723c */ /* 0x044ff00000001814 */
[C---:B------:R-:W-:Y:S01]  /*74d0*/  HMMA.16816.F32 R24, R136.reuse, R142, R24 ;  /* 0x0000008e8818723c */ /* 0x040fe20000001818 */
[----:B------:R-:W1:Y:S07]  /*74e0*/  LDSM.16.M88.4 R140, [R175+0x4000] ;  /* 0x00400000af8c783b */ /* 0x000e6e0000000200 */
[C---:B---3--:R-:W-:Y:S08]  /*74f0*/  HMMA.16816.F32 R28, R136.reuse, R152, R28 ;  /* 0x00000098881c723c */ /* 0x048ff0000000181c */
        /* <DEDUP_REMOVED lines=41> */
[----:B------:R-:W-:Y:S01]  /*7790*/  LDSM.16.M88.4 R152, [R165] ;  /* 0x00000000a598783b */ /* 0x000fe20000000200 */
[C---:B-1----:R-:W-:Y:S08]  /*77a0*/  HMMA.16816.F32 R4, R136.reuse, R144, R4 ;  /* 0x000000908804723c */ /* 0x042ff00000001804 */
[C---:B------:R-:W-:Y:S01]  /*77b0*/  HMMA.16816.F32 R8, R136.reuse, R146, R8 ;  /* 0x000000928808723c */ /* 0x040fe20000001808 */
[----:B------:R-:W1:Y:S07]  /*77c0*/  LDSM.16.M88.4 R144, [R166+0x5800] ;  /* 0x00580000a690783b */ /* 0x000e6e0000000200 */
[C---:B------:R-:W-:Y:S08]  /*77d0*/  HMMA.16816.F32 R12, R136.reuse, R148, R12 ;  /* 0x00000094880c723c */ /* 0x040ff0000000180c */
[C---:B------:R-:W-:Y:S01]  /*77e0*/  HMMA.16816.F32 R16, R136.reuse, R150, R16 ;  /* 0x000000968810723c */ /* 0x040fe20000001810 */
[----:B------:R-:W3:Y:S07]  /*77f0*/  LDSM.16.M88.4 R148, [R175+0x8000] ;  /* 0x00800000af94783b */ /* 0x000eee0000000200 */
[C---:B--2---:R-:W-:Y:S08]  /*7800*/  HMMA.16816.F32 R20, R136.reuse, R140, R20 ;  /* 0x0000008c8814723c */ /* 0x044ff00000001814 */
[C---:B------:R-:W-:Y:S08]  /*7810*/  HMMA.16816.F32 R24, R136.reuse, R142, R24 ;  /* 0x0000008e8818723c */ /* 0x040ff00000001818 */
[C---:B-1----:R-:W-:Y:S08]  /*7820*/  HMMA.16816.F32 R28, R136.reuse, R144, R28 ;  /* 0x00000090881c723c */ /* 0x042ff0000000181c */
[----:B------:R-:W-:Y:S01]  /*7830*/  HMMA.16816.F32 R32, R136, R146, R32 ;  /* 0x000000928820723c */ /* 0x000fe20000001820 */
[----:B------:R-:W1:Y:S07]  /*7840*/  LDSM.16.M88.4 R136, [R165+0x800] ;  /* 0x00080000a588783b */ /* 0x000e6e0000000200 */
[C---:B---3--:R-:W-:Y:S08]  /*7850*/  HMMA.16816.F32 R4, R148.reuse, R152, R4 ;  /* 0x000000989404723c */ /* 0x048ff00000001804 */
[C---:B------:R-:W-:Y:S11]  /*7860*/  HMMA.16816.F32 R8, R148.reuse, R154, R8 ;  /* 0x0000009a9408723c */ /* 0x040ff60000001808 */
[----:B------:R-:W-:Y:S05]  /*7870*/  @!UPT UIADD3 URZ, URZ, URZ, URZ ;  /* 0x0000003f3f3ff290 */ /* 0x000fea000fffe03f */
[----:B------:R-:W-:Y:S04]  /*7880*/  FMUL.FTZ R0, R4, c[0x0][0x320] ;  /* 0x0000c80004007a20 */ /* 0x000fe80000410000 */
[----:B------:R2:W3:Y:S04]  /*7890*/  MUFU.TANH R158, R0 ;  /* 0x00000000009e7308 */ /* 0x0004e80000002400 */
[----:B------:R-:W-:Y:S01]  /*78a0*/  FMUL.FTZ R2, R11, c[0x0][0x320] ;  /* 0x0000c8000b027a20 */ /* 0x000fe20000410000 */
[C---:B-1----:R-:W-:Y:S05]  /*78b0*/  HMMA.16816.F32 R12, R148.reuse, R136, R12 ;  /* 0x00000088940c723c */ /* 0x042fea000000180c */
[----:B------:R1:W4:Y:S03]  /*78c0*/  MUFU.TANH R159, R2 ;  /* 0x00000002009f7308 */ /* 0x0003260000002400 */
[C---:B------:R-:W-:Y:S04]  /*78d0*/  HMMA.16816.F32 R16, R148.reuse, R138, R16 ;  /* 0x0000008a9410723c */ /* 0x040fe80000001810 */
[----:B--2---:R-:W-:Y:S04]  /*78e0*/  FMUL.FTZ R0, R5, c[0x0][0x320] ;  /* 0x0000c80005007a20 */ /* 0x004fe80000410000 */
[----:B------:R2:W2:Y:S11]  /*78f0*/  MUFU.TANH R157, R0 ;  /* 0x00000000009d7308 */ /* 0x0004b60000002400 */
[----:B------:R-:W-:Y:S05]  /*7900*/  @!UPT UIADD3 URZ, URZ, URZ, URZ ;  /* 0x0000003f3f3ff290 */ /* 0x000fea000fffe03f */
[----:B-1----:R-:W-:Y:S04]  /*7910*/  FMUL.FTZ R2, R19, c[0x0][0x320] ;  /* 0x0000c80013027a20 */ /* 0x002fe80000410000 */
[----:B------:R-:W1:Y:S01]  /*7920*/  MUFU.TANH R153, R2 ;  /* 0x0000000200997308 */ /* 0x000e620000002400 */
[----:B--2---:R-:W-:Y:S09]  /*7930*/  FMUL.FTZ R0, R6, c[0x0][0x320] ;  /* 0x0000c80006007a20 */ /* 0x004ff20000410000 */
[----:B------:R2:W1:Y:S02]  /*7940*/  MUFU.TANH R162, R0 ;  /* 0x0000000000a27308 */ /* 0x0004640000002400 */
[----:B--2---:R-:W-:Y:S02]  /*7950*/  FMUL.FTZ R0, R7, c[0x0][0x320] ;  /* 0x0000c80007007a20 */ /* 0x004fe40000410000 */
[----:B------:R-:W2:Y:S06]  /*7960*/  LDSM.16.M88.4 R4, [R165+0x1000] ;  /* 0x00100000a504783b */ /* 0x000eac0000000200 */
[----:B------:R5:W1:Y:S02]  /*7970*/  MUFU.TANH R161, R0 ;  /* 0x0000000000a17308 */ /* 0x000a640000002400 */
[----:B-----5:R-:W-:Y:S08]  /*7980*/  FMUL.FTZ R0, R8, c[0x0][0x320] ;  /* 0x0000c80008007a20 */ /* 0x020ff00000410000 */
[----:B------:R5:W1:Y:S01]  /*7990*/  MUFU.TANH R154, R0 ;  /* 0x00000000009a7308 */ /* 0x000a620000002400 */
[C---:B--2---:R-:W-:Y:S08]  /*79a0*/  HMMA.16816.F32 R20, R148.reuse, R4, R20 ;  /* 0x000000049414723c */ /* 0x044ff00000001814 */
[C---:B------:R-:W-:Y:S04]  /*79b0*/  HMMA.16816.F32 R24, R148.reuse, R6, R24 ;  /* 0x000000069418723c */ /* 0x040fe80000001818 */
[----:B-----5:R-:W-:Y:S04]  /*79c0*/  FMUL.FTZ R0, R9, c[0x0][0x320] ;  /* 0x0000c80009007a20 */ /* 0x020fe80000410000 */
[----:B------:R2:W1:Y:S04]  /*79d0*/  MUFU.TANH R147, R0 ;  /* 0x0000000000937308 */ /* 0x0004680000002400 */
[----:B--2---:R-:W-:Y:S02]  /*79e0*/  FMUL.FTZ R0, R10, c[0x0][0x320] ;  /* 0x0000c8000a007a20 */ /* 0x004fe40000410000 */
[----:B------:R-:W2:Y:S01]  /*79f0*/  LDSM.16.M88.4 R8, [R165+0x1800] ;  /* 0x00180000a508783b */ /* 0x000ea20000000200 */
[----:B------:R-:W-:Y:S04]  /*7a00*/  DEPBAR.LE SB0, 0x0 ;  /* 0x000080000000791a */ /* 0x000fe80000000000 */
[----:B------:R5:W1:Y:S03]  /*7a10*/  MUFU.TANH R160, R0 ;  /* 0x0000000000a07308 */ /* 0x000a660000002400 */
[----:B------:R-:W-:Y:S01]  /*7a20*/  BAR.SYNC.DEFER_BLOCKING 0x0 ;  /* 0x0000000000007b1d */ /* 0x000fe20000010000 */
[----:B-----5:R-:W-:Y:S06]  /*7a30*/  FMUL.FTZ R0, R12, c[0x0][0x320] ;  /* 0x0000c8000c007a20 */ /* 0x020fec0000410000 */
[----:B------:R5:W1:Y:S01]  /*7a40*/  MUFU.TANH R137, R0 ;  /* 0x0000000000897308 */ /* 0x000a620000002400 */
[C---:B--2---:R-:W-:Y:S08]  /*7a50*/  HMMA.16816.F32 R28, R148.reuse, R8, R28 ;  /* 0x00000008941c723c */ /* 0x044ff0000000181c */
[----:B------:R-:W-:Y:S04]  /*7a60*/  HMMA.16816.F32 R32, R148, R10, R32 ;  /* 0x0000000a9420723c */ /* 0x000fe80000001820 */
[----:B-----5:R-:W-:Y:S04]  /*7a70*/  FMUL.FTZ R0, R13, c[0x0][0x320] ;  /* 0x0000c8000d007a20 */ /* 0x020fe80000410000 */
[----:B------:R2:W1:Y:S04]  /*7a80*/  MUFU.TANH R136, R0 ;  /* 0x0000000000887308 */ /* 0x0004680000002400 */
[----:B--2---:R-:W-:Y:S06]  /*7a90*/  FMUL.FTZ R0, R14, c[0x0][0x320] ;  /* 0x0000c8000e007a20 */ /* 0x004fec0000410000 */
[----:B------:R2:W1:Y:S02]  /*7aa0*/  MUFU.TANH R156, R0 ;  /* 0x00000000009c7308 */ /* 0x0004640000002400 */
[----:B--2---:R-:W-:Y:S08]  /*7ab0*/  FMUL.FTZ R0, R15, c[0x0][0x320] ;  /* 0x0000c8000f007a20 */ /* 0x004ff00000410000 */
        /* <DEDUP_REMOVED lines=38> */
[----:B------:R2:W1:Y:S01]  /*7d20*/  MUFU.TANH R141, R0 ;  /* 0x00000000008d7308 */ /* 0x0004620000002400 */
[----:B------:R-:W-:-:S05]  /*7d30*/  @!P0 BRA `(.L_x_508) ;  /* 0x0000050000008947 */ /* 0x000fca0003800000 */
[----:B---34-:R-:W-:Y:S01]  /*7d40*/  IMAD R2, R178, 0x40, R201 ;  /* 0x00000040b2027824 */ /* 0x018fe200078e02c9 */
[----:B------:R-:W-:Y:S01]  /*7d50*/  SHF.R.S32.HI R163, RZ, 0x1f, R193 ;  /* 0x0000001fffa37819 */ /* 0x000fe200000114c1 */
[----:B------:R-:W-:Y:S01]  /*7d60*/  IMAD.MOV.U32 R180, RZ, RZ, RZ ;  /* 0x000000ffffb47224 */ /* 0x000fe200078e00ff */
[----:B------:R-:W-:Y:S01]  /*7d70*/  SHF.R.S32.HI R171, RZ, 0x1f, R192 ;  /* 0x0000001fffab7819 */ /* 0x000fe200000114c0 */
[C---:B------:R-:W-:Y:S01]  /*7d80*/  IMAD.SHL.U32 R23, R193.reuse, 0x2, RZ ;  /* 0x00000002c1177824 */ /* 0x040fe200078e00ff */
[----:B------:R-:W-:Y:S01]  /*7d90*/  IADD3 R2, R2, -0x40, R197 ;  /* 0xffffffc002027810 */ /* 0x000fe20007ffe0c5 */
[----:B------:R-:W-:Y:S01]  /*7da0*/  IMAD.SHL.U32 R22, R192, 0x2, RZ ;  /* 0x00000002c0167824 */ /* 0x000fe200078e00ff */
[----:B------:R-:W-:Y:S01]  /*7db0*/  SHF.L.U64.HI R12, R193, 0x1, R163 ;  /* 0x00000001c10c7819 */ /* 0x000fe200000102a3 */
[----:B------:R-:W-:Y:S01]  /*7dc0*/  IMAD.SHL.U32 R21, R184, 0x2, RZ ;  /* 0x00000002b8157824 */ /* 0x000fe200078e00ff */
[----:B------:R-:W-:Y:S01]  /*7dd0*/  SHF.R.S32.HI R163, RZ, 0x1f, R184 ;  /* 0x0000001fffa37819 */ /* 0x000fe200000114b8 */
[----:B------:R-:W-:Y:S01]  /*7de0*/  @P6 IMAD.HI.U32 R3, R2, c[0x0][0x2bc], RZ ;  /* 0x0000af0002036a27 */ /* 0x000fe200078e00ff */
[----:B------:R-:W-:Y:S02]  /*7df0*/  SHF.L.U64.HI R11, R192, 0x1, R171 ;  /* 0x00000001c00b7819 */ /* 0x000fe400000102ab */
[----:B------:R-:W-:Y:S01]  /*7e00*/  SHF.L.U64.HI R10, R184, 0x1, R163 ;  /* 0x00000001b80a7819 */ /* 0x000fe200000102a3 */
[----:B--2---:R-:W-:Y:S01]  /*7e10*/  IMAD.MOV.U32 R0, RZ, RZ, R2 ;  /* 0x000000ffff007224 */ /* 0x004fe200078e0002 */
        /* <DEDUP_REMOVED lines=22> */
[----:B------:R2:W3:Y:S02]  /*7f80*/  SHFL.IDX PT, R4, R5, RZ, 0x181f ;  /* 0x00181fff05047589 */ /* 0x0004e400000e0000 */
.L_x_640:
[----:B------:R-:W-:-:S05]  /*7f90*/  BRA.DIV ~URZ, `(.L_x_510) ;  /* 0x0000f3927f007947 */ /* 0x000fca000b800000 */
[----:B------:R-:W4:Y:S01]  /*7fa0*/  SHFL.IDX PT, R0, R9, RZ, 0x181f ;  /* 0x00181fff09007589 */ /* 0x000f2200000e0000 */
[----:B------:R-:W-:Y:S02]  /*7fb0*/  ISETP.GE.AND P2, PT, R184, c[0x0][0x1d4], PT ;  /* 0x00007500b8007a0c */ /* 0x000fe40003f46270 */
[----:B------:R-:W-:Y:S02]  /*7fc0*/  ISETP.GE.AND P1, PT, R192, c[0x0][0x1d4], PT ;  /* 0x00007500c0007a0c */ /* 0x000fe40003f26270 */
[----:B----4-:R-:W-:Y:S05]  /*7fd0*/  IADD3 R2, P0, R0, R21, RZ ;  /* 0x0000001500027210 */ /* 0x010fea0007f1e0ff */
        /* <DEDUP_REMOVED lines=12> */
[----:B----4-:R-:W-:Y:S02]  /*80a0*/  SEL R6, RZ, 0x10, P1 ;  /* 0x00000010ff067807 */ /* 0x010fe40000800000 */
[----:B------:R-:W-:Y:S09]  /*80b0*/  SEL R8, RZ, 0x10, P0 ;  /* 0x00000010ff087807 */ /* 0x000ff20000000000 */
[----:B------:R4:W-:Y:S01]  /*80c0*/  LDGSTS.E.BYPASS.LTC128B.128 [R179+0xa100], [R2.64], !P0 ;  /* 0x0a10000002b37fae */ /* 0x0009e2000c101d48 */
[----:B--2--5:R-:W-:Y:S04]  /*80d0*/  SEL R5, RZ, 0x10, P2 ;  /* 0x00000010ff057807 */ /* 0x024fe80001000000 */
.L_x_641:
[C---:B---34-:R-:W-:Y:S02]  /*80e0*/  IADD3 R2, -R5.reuse, 0x10, RZ ;  /* 0x0000001005027810 */ /* 0x058fe40007ffe1ff */
        /* <DEDUP_REMOVED lines=8> */
[C---:B------:R-:W-:Y:S02]  /*8170*/  ISETP.NE.U32.AND P2, PT, R6.reuse, RZ, PT ;  /* 0x000000ff0600720c */ /* 0x040fe40003f45070 */
[----:B--2---:R-:W-:Y:S04]  /*8180*/  IADD3 R2, -R6, 0x10, RZ ;  /* 0x0000001006027810 */ /* 0x004fe80007ffe1ff */
        /* <DEDUP_REMOVED lines=11> */
.L_x_508:
[----:B---34-:R-:W-:Y:S05]  /*8240*/  BSYNC B0 ;  /* 0x0000000000007941 */ /* 0x018fea0003800000 */
.L_x_507:
[----:B--2---:R-:W-:Y:S01]  /*8250*/  IMAD.MOV.U32 R0, RZ, RZ, c[0x0][0x2c4] ;  /* 0x0000b100ff007624 */ /* 0x004fe200078e00ff */
[----:B------:R-:W0:Y:S01]  /*8260*/  LDGDEPBAR ;  /* 0x00000000000079af */ /* 0x000e220000000000 */
[----:B------:R-:W-:Y:S01]  /*8270*/  IMAD.SHL.U32 R5, R178, 0x40, RZ ;  /* 0x00000040b2057824 */ /* 0x000fe200078e00ff */
[----:B------:R-:W-:Y:S01]  /*8280*/  ULDC UR4, c[0x0][0x324] ;  /* 0x0000c90000047ab9 */ /* 0x000fe20000000800 */
[----:B------:R-:W-:Y:S01]  /*8290*/  IMAD.IADD R4, R216, 0x1, R211 ;  /* 0x00000001d8047824 */ /* 0x000fe200078e02d3 */
[----:B------:R-:W-:Y:S01]  /*82a0*/  ISETP.NE.AND P0, PT, R0, 0x1, PT ;  /* 0x000000010000780c */ /* 0x000fe20003f05270 */
[----:B------:R-:W-:Y:S01]  /*82b0*/  ULOP3.LUT UR4, URZ, UR4, URZ, 0x33, !UPT ;  /* 0x000000043f047292 */ /* 0x000fe2000f8e333f */
[----:B------:R-:W-:Y:S04]  /*82c0*/  IADD3 R0, -R199, 0x1, -R5 ;  /* 0x00000001c7007810 */ /* 0x000fe80007ffe905 */
[----:B------:R-:W-:Y:S04]  /*82d0*/  IADD3 R0, -R196, R0, R195 ;  /* 0x00000000c4007210 */ /* 0x000fe80007ffe1c3 */
[C---:B------:R-:W-:Y:S02]  /*82e0*/  IADD3 R6, R0.reuse, UR4, RZ ;  /* 0x0000000400067c10 */ /* 0x040fe4000fffe0ff */
[----:B------:R-:W-:Y:S01]  /*82f0*/  IADD3 R7, R0, c[0x0][0x328], RZ ;  /* 0x0000ca0000077a10 */ /* 0x000fe20007ffe0ff */
[----:B------:R-:W-:Y:S05]  /*8300*/  @P0 IMAD.HI.U32 R2, R4, c[0x0][0x2c8], RZ ;  /* 0x0000b20004020a27 */ /* 0x000fea00078e00ff */
[----:B------:R-:W-:Y:S01]  /*8310*/  @P0 SHF.R.U32.HI R4, RZ, c[0x0][0x2cc], R2 ;  /* 0x0000b300ff040a19 */ /* 0x000fe20000011602 */
[----:B------:R-:W-:-:S05]  /*8320*/  BRA.DIV ~URZ, `(.L_x_511) ;  /* 0x0000f2427f007947 */ /* 0x000fca000b800000 */
[----:B------:R2:W3:Y:S02]  /*8330*/  SHFL.IDX PT, R3, R4, RZ, 0x1c1f ;  /* 0x001c1fff04037589 */ /* 0x0004e400000e0000 */
.L_x_642:
[----:B---3--:R-:W-:Y:S01]  /*8340*/  IADD3 R2, R7, R3, RZ ;  /* 0x0000000307027210 */ /* 0x008fe20007ffe0ff */
[----:B------:R-:W-:Y:S05]  /*8350*/  IMAD.MOV.U32 R0, RZ, RZ, c[0x0][0x32c] ;  /* 0x0000cb00ff007624 */ /* 0x000fea00078e00ff */
[----:B------:R-:W-:Y:S01]  /*8360*/  ISETP.GE.AND P0, PT, R0, 0x1, PT ;  /* 0x000000010000780c */ /* 0x000fe20003f06270 */
[----:B------:R-:W-:Y:S11]  /*8370*/  IMAD.IADD R0, R6, 0x1, R3 ;  /* 0x0000000106007824 */ /* 0x000ff600078e0203 */
[----:B------:R-:W-:Y:S01]  /*8380*/  @!UPT UIADD3 URZ, URZ, URZ, URZ ;  /* 0x0000003f3f3ff290 */ /* 0x000fe2000fffe03f */
[----:B------:R-:W-:-:S05]  /*8390*/  @!P0 BRA `(.L_x_512) ;  /* 0x0000018000008947 */ /* 0x000fca0003800000 */
[----:B------:R-:W-:Y:S01]  /*83a0*/  IADD3 R3, -R196, R195, R3 ;  /* 0x000000c3c4037210 */ /* 0x000fe20007ffe103 */
[----:B------:R-:W-:Y:S03]  /*83b0*/  BSSY B0, `(.L_x_513) ;  /* 0x0000011000007945 */ /* 0x000fe60003800000 */
        /* <DEDUP_REMOVED lines=11> */
.L_x_514:
[----:B------:R-:W-:Y:S04]  /*8470*/  MOV R8, 0x1 ;  /* 0x0000000100087802 */ /* 0x000fe80000000f00 */
[----:B------:R-:W-:Y:S11]  /*8480*/  ISETP.NE.AND P0, PT, R8, c[0x0][0x32c], PT ;  /* 0x0000cb0008007a0c */ /* 0x000ff60003f05270 */
[----:B------:R-:W-:Y:S02]  /*8490*/  @!UPT UIADD3 URZ, URZ, URZ, URZ ;  /* 0x0000003f3f3ff290 */ /* 0x000fe4000fffe03f */
[----:B------:R-:W-:Y:S05]  /*84a0*/  @P0 IMAD.HI.U32 R8, R3, c[0x0][0x330], RZ ;  /* 0x0000cc0003080a27 */ /* 0x000fea00078e00ff */
[----:B------:R-:W-:Y:S02]  /*84b0*/  @P0 SHF.R.U32.HI R3, RZ, c[0x0][0x334], R8 ;  /* 0x0000cd00ff030a19 */ /* 0x000fe40000011608 */
.L_x_515:
[----:B------:R-:W-:Y:S05]  /*84c0*/  BSYNC B0 ;  /* 0x0000000000007941 */ /* 0x000fea0003800000 */
.L_x_513:
[----:B------:R-:W-:Y:S04]  /*84d0*/  IMAD R3, R3, c[0x0][0x32c], -R5 ;  /* 0x0000cb0003037a24 */ /* 0x000fe800078e0a05 */
[----:B------:R-:W-:Y:S05]  /*84e0*/  IMAD.IADD R3, R3, 0x1, -R199 ;  /* 0x0000000103037824 */ /* 0x000fea00078e0ac7 */
[----:B------:R-:W-:Y:S02]  /*84f0*/  IMNMX R0, R0, R3, !PT ;  /* 0x0000000300007217 */ /* 0x000fe40007800200 */
[----:B------:R-:W-:Y:S04]  /*8500*/  IADD3 R3, R3, c[0x0][0x32c], RZ ;  /* 0x0000cb0003037a10 */ /* 0x000fe80007ffe0ff */
[----:B------:R-:W-:Y:S02]  /*8510*/  IMNMX R2, R2, R3, PT ;  /* 0x0000000302027217 */ /* 0x000fe40003800200 */
.L_x_512:
[----:B------:R-:W-:Y:S04]  /*8520*/  ISETP.GT.AND P1, PT, R178, -0x1, PT ;  /* 0xffffffffb200780c */ /* 0x000fe80003f24270 */
[C---:B------:R-:W-:Y:S02]  /*8530*/  ISETP.GT.AND P2, PT, R0.reuse, RZ, P1 ;  /* 0x000000ff0000720c */ /* 0x040fe40000f44270 */
[----:B------:R-:W-:Y:S02]  /*8540*/  ISETP.GT.AND P0, PT, R0, 0x1, P1 ;  /* 0x000000010000780c */ /* 0x000fe40000f04270 */
[C---:B------:R-:W-:Y:S02]  /*8550*/  ISETP.LT.OR P2, PT, R2.reuse, 0x1, P2 ;  /* 0x000000010200780c */ /* 0x040fe40001741670 */
[----:B------:R-:W-:Y:S02]  /*8560*/  ISETP.LT.OR P0, PT, R2, 0x2, P0 ;  /* 0x000000020200780c */ /* 0x000fe40000701670 */
[----:B------:R-:W-:Y:S02]  /*8570*/  FSEL R23, R158, -INF , !P2 ;  /* 0xff8000009e177808 */ /* 0x000fe40005000000 */
[C---:B------:R-:W-:Y:S02]  /*8580*/  ISETP.GT.AND P2, PT, R0.reuse, 0x8, P1 ;  /* 0x000000080000780c */ /* 0x040fe40000f44270 */
[----:B------:R-:W-:Y:S02]  /*8590*/  FSEL R25, R157, -INF , !P0 ;  /* 0xff8000009d197808 */ /* 0x000fe40004000000 */
[----:B------:R-:W-:Y:S02]  /*85a0*/  ISETP.GT.AND P0, PT, R0, 0x9, P1 ;  /* 0x000000090000780c */ /* 0x000fe40000f04270 */
[C---:B------:R-:W-:Y:S02]  /*85b0*/  ISETP.LT.OR P2, PT, R2.reuse, 0x9, P2 ;  /* 0x000000090200780c */ /* 0x040fe40001741670 */
[----:B------:R-:W-:Y:S02]  /*85c0*/  ISETP.LT.OR P0, PT, R2, 0xa, P0 ;  /* 0x0000000a0200780c */ /* 0x000fe40000701670 */
[----:B-1----:R-:W-:Y:S02]  /*85d0*/  FSEL R24, R154, -INF , !P2 ;  /* 0xff8000009a187808 */ /* 0x002fe40005000000 */
[C---:B------:R-:W-:Y:S02]  /*85e0*/  ISETP.GT.AND P2, PT, R0.reuse, 0x10, P1 ;  /* 0x000000100000780c */ /* 0x040fe40000f44270 */
[----:B------:R-:W-:Y:S02]  /*85f0*/  FSEL R26, R147, -INF , !P0 ;  /* 0xff800000931a7808 */ /* 0x000fe40004000000 */
[----:B------:R-:W-:Y:S02]  /*8600*/  ISETP.GT.AND P0, PT, R0, 0x11, P1 ;  /* 0x000000110000780c */ /* 0x000fe40000f04270 */
[C---:B------:R-:W-:Y:S02]  /*8610*/  ISETP.LT.OR P2, PT, R2.reuse, 0x11, P2 ;  /* 0x000000110200780c */ /* 0x040fe40001741670 */
[----:B------:R-:W-:Y:S02]  /*8620*/  ISETP.LT.OR P0, PT, R2, 0x12, P0 ;  /* 0x000000120200780c */ /* 0x000fe40000701670 */
[----:B------:R-:W-:Y:S02]  /*8630*/  FSEL R137, R137, -INF , !P2 ;  /* 0xff80000089897808 */ /* 0x000fe40005000000 */
[----:B------:R-:W-:Y:S02]  /*8640*/  ISETP.GT.AND P2, PT, R0, 0x18, P1 ;  /* 0x000000180000780c */ /* 0x000fe40000f44270 */
        /* <DEDUP_REMOVED lines=29> */
[----:B------:R-:W-:Y:S01]  /*8820*/  FSEL R27, R13, -INF , !P0 ;  /* 0xff8000000d1b7808 */ /* 0x000fe20004000000 */
[----:B------:R-:W-:-:S06]  /*8830*/  BRA.DIV ~URZ, `(.L_x_516) ;  /* 0x0000eda27f007947 */ /* 0x000fcc000b800000 */
[----:B------:R1:W3:Y:S02]  /*8840*/  SHFL.IDX PT, R3, R4, 0x1, 0x1c1f ;  /* 0x003c1f0004037f89 */ /* 0x0002e400000e0000 */
.L_x_643:
        /* <DEDUP_REMOVED lines=12> */
[----:B-12---:R-:W-:Y:S05]  /*8910*/  IMAD.MOV.U32 R4, RZ, RZ, 0x1 ;  /* 0x00000001ff047424 */ /* 0x006fea00078e00ff */
[----:B------:R-:W-:Y:S11]  /*8920*/  ISETP.NE.AND P0, PT, R4, c[0x0][0x32c], PT ;  /* 0x0000cb0004007a0c */ /* 0x000ff60003f05270 */
[----:B------:R-:W-:Y:S02]  /*8930*/  @!UPT UIADD3 URZ, URZ, URZ, URZ ;  /* 0x0000003f3f3ff290 */ /* 0x000fe4000fffe03f */
[----:B------:R-:W-:Y:S05]  /*8940*/  @P0 IMAD.HI.U32 R4, R3, c[0x0][0x330], RZ ;  /* 0x0000cc0003040a27 */ /* 0x000fea00078e00ff */
[----:B------:R-:W-:Y:S04]  /*8950*/  @P0 SHF.R.U32.HI R3, RZ, c[0x0][0x334], R4 ;  /* 0x0000cd00ff030a19 */ /* 0x000fe80000011604 */
[----:B------:R-:W-:Y:S01]  /*8960*/  LOP3.LUT R3, RZ, R3, RZ, 0x33, !PT ;  /* 0x00000003ff037212 */ /* 0x000fe200078e33ff */
[----:B------:R-:W-:-:S05]  /*8970*/  BRA `(.L_x_520) ;  /* 0x0000005000007947 */ /* 0x000fca0003800000 */
.L_x_519:
[----:B-12---:R-:W-:Y:S04]  /*8980*/  MOV R4, 0x1 ;  /* 0x0000000100047802 */ /* 0x006fe80000000f00 */
[----:B------:R-:W-:Y:S11]  /*8990*/  ISETP.NE.AND P0, PT, R4, c[0x0][0x32c], PT ;  /* 0x0000cb0004007a0c */ /* 0x000ff60003f05270 */
[----:B------:R-:W-:Y:S02]  /*89a0*/  @!UPT UIADD3 URZ, URZ, URZ, URZ ;  /* 0x0000003f3f3ff290 */ /* 0x000fe4000fffe03f */
[----:B------:R-:W-:Y:S05]  /*89b0*/  @P0 IMAD.HI.U32 R4, R3, c[0x0][0x330], RZ ;  /* 0x0000cc0003040a27 */ /* 0x000fea00078e00ff */
[----:B------:R-:W-:Y:S02]  /*89c0*/  @P0 SHF.R.U32.HI R3, RZ, c[0x0][0x334], R4 ;  /* 0x0000cd00ff030a19 */ /* 0x000fe40000011604 */
.L_x_520:
[----:B------:R-:W-:Y:S05]  /*89d0*/  BSYNC B0 ;  /* 0x0000000000007941 */ /* 0x000fea0003800000 */
.L_x_518:
[----:B------:R-:W-:Y:S04]  /*89e0*/  IMAD R5, R3, c[0x0][0x32c], -R5 ;  /* 0x0000cb0003057a24 */ /* 0x000fe800078e0a05 */
[----:B------:R-:W-:Y:S05]  /*89f0*/  IMAD.IADD R3, R5, 0x1, -R199 ;  /* 0x0000000105037824 */ /* 0x000fea00078e0ac7 */
[----:B------:R-:W-:Y:S02]  /*8a00*/  IADD3 R4, R3, c[0x0][0x32c], RZ ;  /* 0x0000cb0003047a10 */ /* 0x000fe40007ffe0ff */
[----:B------:R-:W-:Y:S02]  /*8a10*/  IMNMX R0, R0, R3, !PT ;  /* 0x0000000300007217 */ /* 0x000fe40007800200 */
[----:B------:R-:W-:Y:S02]  /*8a20*/  IMNMX R2, R2, R4, PT ;  /* 0x0000000402027217 */ /* 0x000fe40003800200 */
.L_x_517:
[C---:B------:R-:W-:Y:S02]  /*8a30*/  ISETP.GT.AND P0, PT, R0.reuse, RZ, P1 ;  /* 0x000000ff0000720c */ /* 0x040fe40000f04270 */
[----:B------:R-:W-:Y:S02]  /*8a40*/  ISETP.GT.AND P2, PT, R0, 0x1, P1 ;  /* 0x000000010000780c */ /* 0x000fe40000f44270 */
[C---:B------:R-:W-:Y:S02]  /*8a50*/  ISETP.LT.OR P0, PT, R2.reuse, 0x1, P0 ;  /* 0x000000010200780c */ /* 0x040fe40000701670 */
[----:B------:R-:W-:Y:S02]  /*8a60*/  ISETP.LT.OR P2, PT, R2, 0x2, P2 ;  /* 0x000000020200780c */ /* 0x000fe40001741670 */
[----:B------:R-:W-:Y:S02]  /*8a70*/  FSEL R7, R162, -INF , !P0 ;  /* 0xff800000a2077808 */ /* 0x000fe40004000000 */
[----:B------:R-:W-:Y:S02]  /*8a80*/  ISETP.GT.AND P0, PT, R0, 0x8, P1 ;  /* 0x000000080000780c */ /* 0x000fe40000f04270 */
[----:B------:R-:W-:Y:S02]  /*8a90*/  FSEL R10, R161, -INF , !P2 ;  /* 0xff800000a10a7808 */ /* 0x000fe40005000000 */
[----:B------:R-:W-:Y:S02]  /*8aa0*/  ISETP.LT.OR P0, PT, R2, 0x9, P0 ;  /* 0x000000090200780c */ /* 0x000fe40000701670 */
[----:B------:R-:W-:Y:S02]  /*8ab0*/  ISETP.GT.AND P2, PT, R0, 0x9, P1 ;  /* 0x000000090000780c */ /* 0x000fe40000f44270 */
[----:B------:R-:W-:Y:S02]  /*8ac0*/  FMNMX.FTZ R3, R23, R101, !PT ;  /* 0x0000006517037209 */ /* 0x000fe40007810000 */
[----:B------:R-:W-:Y:S02]  /*8ad0*/  FMNMX.FTZ R5, R7, R102, !PT ;  /* 0x0000006607057209 */ /* 0x000fe40007810000 */
[----:B------:R-:W-:Y:S02]  /*8ae0*/  FSEL R9, R160, -INF , !P0 ;  /* 0xff800000a0097808 */ /* 0x000fe40004000000 */
[----:B------:R-:W-:Y:S02]  /*8af0*/  ISETP.GT.AND P0, PT, R0, 0x10, P1 ;  /* 0x000000100000780c */ /* 0x000fe40000f04270 */
[----:B------:R-:W-:Y:S02]  /*8b00*/  ISETP.LT.OR P2, PT, R2, 0xa, P2 ;  /* 0x0000000a0200780c */ /* 0x000fe40001741670 */
[----:B-12---:R-:W-:Y:S02]  /*8b10*/  FMNMX.FTZ R4, R25, R3, !PT ;  /* 0x0000000319047209 */ /* 0x006fe40007810000 */
[----:B------:R-:W-:Y:S02]  /*8b20*/  FMNMX.FTZ R3, R10, R5, !PT ;  /* 0x000000050a037209 */ /* 0x000fe40007810000 */
[----:B------:R-:W-:Y:S02]  /*8b30*/  ISETP.LT.OR P0, PT, R2, 0x11, P0 ;  /* 0x000000110200780c */ /* 0x000fe40000701670 */
[----:B------:R-:W-:Y:S02]  /*8b40*/  FSEL R22, R159, -INF , !P2 ;  /* 0xff8000009f167808 */ /* 0x000fe40005000000 */
[----:B------:R-:W-:Y:S02]  /*8b50*/  ISETP.GT.AND P2, PT, R0, 0x11, P1 ;  /* 0x000000110000780c */ /* 0x000fe40000f44270 */
[----:B------:R-:W-:Y:S02]  /*8b60*/  FMNMX.FTZ R4, R24, R4, !PT ;  /* 0x0000000418047209 */ /* 0x000fe40007810000 */
[----:B------:R-:W-:Y:S02]  /*8b70*/  FMNMX.FTZ R3, R9, R3, !PT ;  /* 0x0000000309037209 */ /* 0x000fe40007810000 */
[----:B------:R-:W-:Y:S02]  /*8b80*/  FSEL R21, R156, -INF , !P0 ;  /* 0xff8000009c157808 */ /* 0x000fe40004000000 */
[----:B------:R-:W-:Y:S02]  /*8b90*/  ISETP.GT.AND P0, PT, R0, 0x18, P1 ;  /* 0x000000180000780c */ /* 0x000fe40000f04270 */
[----:B------:R-:W-:Y:S02]  /*8ba0*/  ISETP.LT.OR P2, PT, R2, 0x12, P2 ;  /* 0x000000120200780c */ /* 0x000fe40001741670 */
[----:B------:R-:W-:Y:S02]  /*8bb0*/  FMNMX.FTZ R4, R26, R4, !PT ;  /* 0x000000041a047209 */ /* 0x000fe40007810000 */
        /* <DEDUP_REMOVED lines=13> */
[C---:B------:R-:W-:Y:S02]  /*8c90*/  ISETP.GT.AND P2, PT, R0.reuse, 0x21, P1 ;  /* 0x000000210000780c */ /* 0x040fe40000f44270 */
        /* <DEDUP_REMOVED lines=23> */
[C---:B------:R-:W-:Y:S02]  /*8e10*/  ISETP.GT.AND P2, PT, R0.reuse, 0x38, P1 ;  /* 0x000000380000780c */ /* 0x040fe40000f44270 */
[----:B------:R-:W-:Y:S02]  /*8e20*/  ISETP.GT.AND P0, PT, R0, 0x39, P1 ;  /* 0x000000390000780c */ /* 0x000fe40000f04270 */
[----:B------:R-:W-:Y:S02]  /*8e30*/  ISETP.LT.OR P3, PT, R2, 0x32, P3 ;  /* 0x000000320200780c */ /* 0x000fe40001f61670 */
[----:B------:R-:W-:Y:S02]  /*8e40*/  FMNMX.FTZ R4, R30, R4, !PT ;  /* 0x000000041e047209 */ /* 0x000fe40007810000 */
[----:B------:R-:W-:Y:S02]  /*8e50*/  FMNMX.FTZ R0, R14, R3, !PT ;  /* 0x000000030e007209 */ /* 0x000fe40007810000 */
[----:B------:R-:W-:Y:S02]  /*8e60*/  ISETP.LT.OR P1, PT, R2, 0x39, P2 ;  /* 0x000000390200780c */ /* 0x000fe40001721670 */
[----:B------:R-:W-:Y:S02]  /*8e70*/  FSEL R12, R142, -INF , !P3 ;  /* 0xff8000008e0c7808 */ /* 0x000fe40005800000 */
[----:B------:R-:W-:Y:S02]  /*8e80*/  FMNMX.FTZ R3, R29, R4, !PT ;  /* 0x000000041d037209 */ /* 0x000fe40007810000 */
[----:B------:R-:W-:Y:S02]  /*8e90*/  FMNMX.FTZ R0, R13, R0, !PT ;  /* 0x000000000d007209 */ /* 0x000fe40007810000 */
[----:B------:R-:W-:Y:S02]  /*8ea0*/  ISETP.LT.OR P0, PT, R2, 0x3a, P0 ;  /* 0x0000003a0200780c */ /* 0x000fe40000701670 */
[----:B------:R-:W-:Y:S02]  /*8eb0*/  FSEL R8, R139, -INF , !P1 ;  /* 0xff8000008b087808 */ /* 0x000fe40004800000 */
[----:B------:R-:W-:Y:S02]  /*8ec0*/  FMNMX.FTZ R2, R138, R3, !PT ;  /* 0x000000038a027209 */ /* 0x000fe40007810000 */
[----:B------:R-:W-:Y:S02]  /*8ed0*/  FMNMX.FTZ R0, R12, R0, !PT ;  /* 0x000000000c007209 */ /* 0x000fe40007810000 */
[----:B------:R-:W-:Y:S02]  /*8ee0*/  FSEL R11, R141, -INF , !P0 ;  /* 0xff8000008d0b7808 */ /* 0x000fe40004000000 */
[----:B------:R-:W-:Y:S02]  /*8ef0*/  FMNMX.FTZ R2, R28, R2, !PT ;  /* 0x000000021c027209 */ /* 0x000fe40007810000 */
[----:B------:R-:W-:Y:S02]  /*8f00*/  FMNMX.FTZ R0, R8, R0, !PT ;  /* 0x0000000008007209 */ /* 0x000fe40007810000 */
[----:B------:R-:W-:Y:S02]  /*8f10*/  FMNMX.FTZ R4, R27, R2, !PT ;  /* 0x000000021b047209 */ /* 0x000fe40007810000 */
[----:B------:R-:W-:Y:S01]  /*8f20*/  FMNMX.FTZ R6, R11, R0, !PT ;  /* 0x000000000b067209 */ /* 0x000fe20007810000 */
[----:B------:R-:W-:-:S05]  /*8f30*/  BRA.DIV ~URZ, `(.L_x_521) ;  /* 0x0000e7127f007947 */ /* 0x000fca000b800000 */
[----:B------:R1:W2:Y:S02]  /*8f40*/  SHFL.BFLY PT, R0, R4, 0x2, 0x1f ;  /* 0x0c401f0004007f89 */ /* 0x0002a400000e0000 */
.L_x_644:
[----:B--2---:R-:W-:Y:S01]  /*8f50*/  FMNMX.FTZ R5, R4, R0, !PT ;  /* 0x0000000004057209 */ /* 0x004fe20007810000 */
[----:B------:R-:W-:-:S05]  /*8f60*/  BRA.DIV ~URZ, `(.L_x_522) ;  /* 0x0000e7227f007947 */ /* 0x000fca000b800000 */
[----:B------:R-:W-:Y:S04]  /*8f70*/  SHFL.BFLY PT, R0, R6, 0x2, 0x1f ;  /* 0x0c401f0006007f89 */ /* 0x000fe800000e0000 */
[----:B------:R-:W2:Y:S02]  /*8f80*/  SHFL.BFLY PT, R2, R5, 0x1, 0x1f ;  /* 0x0c201f0005027f89 */ /* 0x000ea400000e0000 */
[----:B--2---:R-:W-:Y:S02]  /*8f90*/  FMNMX.FTZ R100, R5, R2, !PT ;  /* 0x0000000205647209 */ /* 0x004fe40007810000 */
[----:B-1----:R-:W-:Y:S05]  /*8fa0*/  FMNMX.FTZ R4, R6, R0, !PT ;  /* 0x0000000006047209 */ /* 0x002fea0007810000 */
[----:B------:R1:W2:Y:S02]  /*8fb0*/  SHFL.BFLY PT, R0, R4, 0x1, 0x1f ;  /* 0x0c201f0004007f89 */ /* 0x0002a400000e0000 */
.L_x_645:
[C---:B------:R-:W-:Y:S01]  /*8fc0*/  FMUL.FTZ R2, R100.reuse, c[0x0][0x2d0] ;  /* 0x0000b40064027a20 */ /* 0x040fe20000410000 */
[----:B------:R-:W-:Y:S01]  /*8fd0*/  FSETP.NEU.FTZ.AND P0, PT, R100, -INF , PT ;  /* 0xff8000006400780b */ /* 0x000fe20003f1d000 */
[----:B------:R-:W-:Y:S01]  /*8fe0*/  WARPSYNC 0xffffffff ;  /* 0xffffffff00007948 */ /* 0x000fe20003800000 */
[----:B--2---:R-:W-:Y:S01]  /*8ff0*/  FMNMX.FTZ R3, R0, R4, !PT ;  /* 0x0000000400037209 */ /* 0x004fe20007810000 */
[----:B------:R-:W2:Y:S01]  /*9000*/  LDSM.16.MT88.4 R140, [R167] ;  /* 0x00000000a78c783b */ /* 0x000ea20000004200 */
[----:B------:R-:W-:Y:S03]  /*9010*/  FSEL R5, R2, RZ, P0 ;  /* 0x000000ff02057208 */ /* 0x000fe60000000000 */
[----:B-1----:R-:W-:Y:S02]  /*9020*/  FMUL.FTZ R4, R3, c[0x0][0x2d0] ;  /* 0x0000b40003047a20 */ /* 0x002fe40000410000 */
[--C-:B------:R-:W-:Y:S02]  /*9030*/  FFMA.FTZ R2, R23, c[0x0][0x2d0], -R5.reuse ;  /* 0x0000b40017027a23 */ /* 0x100fe40000010805 */
[--C-:B------:R-:W-:Y:S02]  /*9040*/  FFMA.FTZ R6, R26, c[0x0][0x2d0], -R5.reuse ;  /* 0x0000b4001a067a23 */ /* 0x100fe40000010805 */
[----:B------:R1:W-:Y:S01]  /*9050*/  MUFU.EX2 R23, R2 ;  /* 0x0000000200177308 */ /* 0x0003e20000000800 */
        /* <DEDUP_REMOVED lines=14> */
[--C-:B-1----:R-:W-:Y:S05]  /*9140*/  FFMA.FTZ R2, R25, c[0x0][0x2d0], -R5.reuse ;  /* 0x0000b40019027a23 */ /* 0x102fea0000010805 */
[----:B------:R1:W-:Y:S10]  /*9150*/  MUFU.EX2 R182, R2 ;  /* 0x0000000200b67308 */ /* 0x0003f40000000800 */
[----:B------:R-:W-:Y:S10]  /*9160*/  MUFU.EX2 R156, R156 ;  /* 0x0000009c009c7308 */ /* 0x000ff40000000800 */
[----:B------:R-:W-:Y:S01]  /*9170*/  MUFU.EX2 R155, R155 ;  /* 0x0000009b009b7308 */ /* 0x000fe20000000800 */
[----:B-1----:R-:W-:Y:S09]  /*9180*/  FFMA.FTZ R2, R24, c[0x0][0x2d0], -R5 ;  /* 0x0000b40018027a23 */ /* 0x002ff20000010805 */
[----:B------:R1:W-:Y:S10]  /*9190*/  MUFU.EX2 R187, R2 ;  /* 0x0000000200bb7308 */ /* 0x0003f40000000800 */
[----:B------:R-:W-:Y:S10]  /*91a0*/  MUFU.EX2 R153, R153 ;  /* 0x0000009900997308 */ /* 0x000ff40000000800 */
[----:B------:R-:W-:Y:S01]  /*91b0*/  MUFU.EX2 R145, R163 ;  /* 0x000000a300917308 */ /* 0x000fe20000000800 */
[----:B-1----:R-:W-:Y:S02]  /*91c0*/  FSEL R2, R100, RZ, P0 ;  /* 0x000000ff64027208 */ /* 0x002fe40000000000 */
[----:B------:R-:W-:Y:S03]  /*91d0*/  FSETP.NEU.FTZ.AND P0, PT, R3, -INF , PT ;  /* 0xff8000000300780b */ /* 0x000fe60003f1d000 */
[----:B------:R-:W-:Y:S01]  /*91e0*/  FADD.FTZ R0, -R2, R101 ;  /* 0x0000006502007221 */ /* 0x000fe20000010100 */
[----:B------:R-:W-:Y:S03]  /*91f0*/  FSEL R4, R4, RZ, P0 ;  /* 0x000000ff04047208 */ /* 0x000fe60000000000 */
[----:B------:R-:W-:Y:S02]  /*9200*/  FMUL.FTZ R0, R0, c[0x0][0x2d0] ;  /* 0x0000b40000007a20 */ /* 0x000fe40000410000 */
[--C-:B------:R-:W-:Y:S02]  /*9210*/  FFMA.FTZ R6, R9, c[0x0][0x2d0], -R4.reuse ;  /* 0x0000b40009067a23 */ /* 0x100fe40000010804 */
[----:B------:R1:W3:Y:S01]  /*9220*/  MUFU.EX2 R2, R0 ;  /* 0x0000000000027308 */ /* 0x0002e20000000800 */
        /* <DEDUP_REMOVED lines=19> */
[----:B------:R1:W4:Y:S02]  /*9360*/  MUFU.EX2 R158, R0 ;  /* 0x00000000009e7308 */ /* 0x0003240000000800 */
[----:B-1----:R-:W-:Y:S01]  /*9370*/  FSEL R0, R3, RZ, P0 ;  /* 0x000000ff03007208 */ /* 0x002fe20000000000 */
[----:B---3--:R-:W-:Y:S01]  /*9380*/  FMUL.FTZ R8, R2, R128 ;  /* 0x0000008002087220 */ /* 0x008fe20000410000 */
[----:B------:R-:W-:Y:S01]  /*9390*/  F2FP.PACK_AB R136, R182, R23 ;  /* 0x00000017b688723e */ /* 0x000fe200000000ff */
[----:B------:R-:W-:Y:S01]  /*93a0*/  FMUL.FTZ R9, R2, R129 ;  /* 0x0000008102097220 */ /* 0x000fe20000410000 */
[----:B------:R-:W-:Y:S01]  /*93b0*/  F2FP.PACK_AB R138, R188, R187 ;  /* 0x000000bbbc8a723e */ /* 0x000fe200000000ff */
[----:B------:R-:W-:Y:S01]  /*93c0*/  FADD.FTZ R0, -R0, R102 ;  /* 0x0000006600007221 */ /* 0x000fe20000010100 */
[----:B----4-:R-:W-:Y:S01]  /*93d0*/  F2FP.PACK_AB R137, R158, R159 ;  /* 0x0000009f9e89723e */ /* 0x010fe200000000ff */
[----:B------:R-:W-:Y:S01]  /*93e0*/  FMUL.FTZ R16, R2, R120 ;  /* 0x0000007802107220 */ /* 0x000fe20000410000 */
[----:B------:R-:W-:Y:S01]  /*93f0*/  F2FP.PACK_AB R139, R185, R186 ;  /* 0x000000bab98b723e */ /* 0x000fe200000000ff */
[----:B------:R-:W-:Y:S01]  /*9400*/  FMUL.FTZ R0, R0, c[0x0][0x2d0] ;  /* 0x0000b40000007a20 */ /* 0x000fe20000410000 */
[----:B------:R-:W-:Y:S01]  /*9410*/  ISETP.GT.AND P0, PT, R178, R200, PT ;  /* 0x000000c8b200720c */ /* 0x000fe20003f04270 */
[----:B------:R-:W-:Y:S01]  /*9420*/  FMUL.FTZ R17, R2, R121 ;  /* 0x0000007902117220 */ /* 0x000fe20000410000 */
[----:B------:R-:W-:Y:S01]  /*9430*/  IADD3 R178, R178, -0x1, RZ ;  /* 0xffffffffb2b27810 */ /* 0x000fe20007ffe0ff */
[----:B------:R-:W-:Y:S02]  /*9440*/  FFMA.FTZ R102, R20, c[0x0][0x2d0], -R4 ;  /* 0x0000b40014667a23 */ /* 0x000fe40000010804 */
[----:B------:R-:W1:Y:S01]  /*9450*/  MUFU.EX2 R0, R0 ;  /* 0x0000000000007308 */ /* 0x000e620000000800 */
[C---:B------:R-:W-:Y:S02]  /*9460*/  FMUL.FTZ R4, R2.reuse, R132 ;  /* 0x0000008402047220 */ /* 0x040fe40000410000 */
[C---:B------:R-:W-:Y:S02]  /*9470*/  FMUL.FTZ R5, R2.reuse, R133 ;  /* 0x0000008502057220 */ /* 0x040fe40000410000 */
[C---:B------:R-:W-:Y:S02]  /*9480*/  FMUL.FTZ R24, R2.reuse, R112 ;  /* 0x0000007002187220 */ /* 0x040fe40000410000 */
[C---:B------:R-:W-:Y:S02]  /*9490*/  FMUL.FTZ R25, R2.reuse, R113 ;  /* 0x0000007102197220 */ /* 0x040fe40000410000 */
[C---:B------:R-:W-:Y:S01]  /*94a0*/  FMUL.FTZ R12, R2.reuse, R124 ;  /* 0x0000007c020c7220 */ /* 0x040fe20000410000 */
[----:B------:R-:W-:Y:S01]  /*94b0*/  MUFU.EX2 R132, R148 ;  /* 0x0000009400847308 */ /* 0x000fe20000000800 */
[C---:B------:R-:W-:Y:S02]  /*94c0*/  FMUL.FTZ R13, R2.reuse, R125 ;  /* 0x0000007d020d7220 */ /* 0x040fe40000410000 */
[C---:B------:R-:W-:Y:S02]  /*94d0*/  FMUL.FTZ R32, R2.reuse, R104 ;  /* 0x0000006802207220 */ /* 0x040fe40000410000 */
[C---:B------:R-:W-:Y:S02]  /*94e0*/  FMUL.FTZ R33, R2.reuse, R105 ;  /* 0x0000006902217220 */ /* 0x040fe40000410000 */
[C---:B------:R-:W-:Y:S02]  /*94f0*/  FMUL.FTZ R20, R2.reuse, R116 ;  /* 0x0000007402147220 */ /* 0x040fe40000410000 */
[C---:B------:R-:W-:Y:S01]  /*9500*/  FMUL.FTZ R21, R2.reuse, R117 ;  /* 0x0000007502157220 */ /* 0x040fe20000410000 */
[----:B------:R-:W-:Y:S01]  /*9510*/  MUFU.EX2 R133, R146 ;  /* 0x0000009200857308 */ /* 0x000fe20000000800 */
[C---:B------:R-:W-:Y:S02]  /*9520*/  FMUL.FTZ R28, R2.reuse, R108 ;  /* 0x0000006c021c7220 */ /* 0x040fe40000410000 */
[----:B------:R-:W-:Y:S02]  /*9530*/  FMUL.FTZ R29, R2, R109 ;  /* 0x0000006d021d7220 */ /* 0x000fe40000410000 */
[C---:B-1----:R-:W-:Y:S02]  /*9540*/  FMUL.FTZ R10, R0.reuse, R130 ;  /* 0x00000082000a7220 */ /* 0x042fe40000410000 */
[C---:B------:R-:W-:Y:S02]  /*9550*/  FMUL.FTZ R11, R0.reuse, R131 ;  /* 0x00000083000b7220 */ /* 0x040fe40000410000 */
[----:B------:R-:W1:Y:S01]  /*9560*/  LDSM.16.MT88.4 R128, [R168] ;  /* 0x00000000a880783b */ /* 0x000e620000004200 */
[C---:B------:R-:W-:Y:S01]  /*9570*/  FMUL.FTZ R18, R0.reuse, R122 ;  /* 0x0000007a00127220 */ /* 0x040fe20000410000 */
[----:B------:R-:W-:Y:S01]  /*9580*/  MUFU.EX2 R125, R102 ;  /* 0x00000066007d7308 */ /* 0x000fe20000000800 */
[C---:B------:R-:W-:Y:S02]  /*9590*/  FMUL.FTZ R19, R0.reuse, R123 ;  /* 0x0000007b00137220 */ /* 0x040fe40000410000 */
[C---:B------:R-:W-:Y:S02]  /*95a0*/  FMUL.FTZ R6, R0.reuse, R134 ;  /* 0x0000008600067220 */ /* 0x040fe40000410000 */
[C---:B------:R-:W-:Y:S01]  /*95b0*/  FMUL.FTZ R7, R0.reuse, R135 ;  /* 0x0000008700077220 */ /* 0x040fe20000410000 */
[----:B------:R-:W3:Y:S01]  /*95c0*/  LDSM.16.MT88.4 R120, [R170] ;  /* 0x00000000aa78783b */ /* 0x000ee20000004200 */
[C---:B------:R-:W-:Y:S02]  /*95d0*/  FMUL.FTZ R26, R0.reuse, R114 ;  /* 0x00000072001a7220 */ /* 0x040fe40000410000 */
[C---:B------:R-:W-:Y:S01]  /*95e0*/  FMUL.FTZ R27, R0.reuse, R115 ;  /* 0x00000073001b7220 */ /* 0x040fe20000410000 */
[----:B------:R-:W-:Y:S01]  /*95f0*/  MUFU.EX2 R124, R144 ;  /* 0x00000090007c7308 */ /* 0x000fe20000000800 */
[C---:B------:R-:W-:Y:S01]  /*9600*/  FMUL.FTZ R34, R0.reuse, R106 ;  /* 0x0000006a00227220 */ /* 0x040fe20000410000 */
[C---:B--2---:R-:W-:Y:S02]  /*9610*/  HMMA.16816.F32 R4, R136.reuse, R140, R4 ;  /* 0x0000008c8804723c */ /* 0x044fe40000001804 */
[----:B------:R-:W2:Y:S03]  /*9620*/  LDSM.16.MT88.4 R112, [R169] ;  /* 0x00000000a970783b */ /* 0x000ea60000004200 */
[C---:B------:R-:W-:Y:S02]  /*9630*/  FMUL.FTZ R35, R0.reuse, R107 ;  /* 0x0000006b00237220 */ /* 0x040fe40000410000 */
[C---:B------:R-:W-:Y:S01]  /*9640*/  FMUL.FTZ R22, R0.reuse, R118 ;  /* 0x0000007600167220 */ /* 0x040fe20000410000 */
[C---:B------:R-:W-:Y:S01]  /*9650*/  HMMA.16816.F32 R8, R136.reuse, R142, R8 ;  /* 0x0000008e8808723c */ /* 0x040fe20000001808 */
[----:B------:R-:W-:Y:S01]  /*9660*/  MUFU.EX2 R148, R152 ;  /* 0x0000009800947308 */ /* 0x000fe20000000800 */
[----:B------:R-:W4:Y:S02]  /*9670*/  LDSM.16.MT88.4 R104, [R167+0x2000] ;  /* 0x00200000a768783b */ /* 0x000f240000004200 */
[C---:B------:R-:W-:Y:S02]  /*9680*/  FMUL.FTZ R14, R0.reuse, R126 ;  /* 0x0000007e000e7220 */ /* 0x040fe40000410000 */
[C---:B------:R-:W-:Y:S02]  /*9690*/  FMUL.FTZ R15, R0.reuse, R127 ;  /* 0x0000007f000f7220 */ /* 0x040fe40000410000 */
[C---:B------:R-:W-:Y:S03]  /*96a0*/  FMUL.FTZ R30, R0.reuse, R110 ;  /* 0x0000006e001e7220 */ /* 0x040fe60000410000 */
[----:B------:R-:W5:Y:S01]  /*96b0*/  MUFU.EX2 R127, R149 ;  /* 0x00000095007f7308 */ /* 0x000f620000000800 */
[----:B------:R-:W-:Y:S02]  /*96c0*/  FMUL.FTZ R31, R0, R111 ;  /* 0x0000006f001f7220 */ /* 0x000fe40000410000 */
[----:B------:R-:W-:Y:S01]  /*96d0*/  LDSM.16.MT88.4 R108, [R167+0x800] ;  /* 0x00080000a76c783b */ /* 0x000fe20000004200 */
[C---:B------:R-:W-:Y:S02]  /*96e0*/  FMUL.FTZ R36, R2.reuse, R36 ;  /* 0x0000002402247220 */ /* 0x040fe40000410000 */
[C---:B------:R-:W-:Y:S01]  /*96f0*/  FMUL.FTZ R37, R2.reuse, R37 ;  /* 0x0000002502257220 */ /* 0x040fe20000410000 */
[C---:B-1----:R-:W-:Y:S03]  /*9700*/  HMMA.16816.F32 R12, R136.reuse, R128, R12 ;  /* 0x00000080880c723c */ /* 0x042fe6000000180c */
[C---:B------:R-:W-:Y:S01]  /*9710*/  FMUL.FTZ R40, R2.reuse, R40 ;  /* 0x0000002802287220 */ /* 0x040fe20000410000 */
[----:B------:R1:W1:Y:S01]  /*9720*/  MUFU.EX2 R126, R101 ;  /* 0x00000065007e7308 */ /* 0x0002620000000800 */
[C---:B------:R-:W-:Y:S02]  /*9730*/  FMUL.FTZ R41, R2.reuse, R41 ;  /* 0x0000002902297220 */ /* 0x040fe40000410000 */
[C---:B------:R-:W-:Y:S01]  /*9740*/  FMUL.FTZ R44, R2.reuse, R44 ;  /* 0x0000002c022c7220 */ /* 0x040fe20000410000 */
[C---:B------:R-:W-:Y:S01]  /*9750*/  HMMA.16816.F32 R16, R136.reuse, R130, R16 ;  /* 0x000000828810723c */ /* 0x040fe20000001810 */
[----:B------:R-:W-:Y:S03]  /*9760*/  LDSM.16.MT88.4 R128, [R167+0x1800] ;  /* 0x00180000a780783b */ /* 0x000fe60000004200 */
[C---:B------:R-:W-:Y:S02]  /*9770*/  FMUL.FTZ R45, R2.reuse, R45 ;  /* 0x0000002d022d7220 */ /* 0x040fe40000410000 */
[C---:B------:R-:W-:Y:S01]  /*9780*/  FMUL.FTZ R48, R2.reuse, R48 ;  /* 0x0000003002307220 */ /* 0x040fe20000410000 */
[----:B------:R-:W-:Y:S01]  /*9790*/  MUFU.EX2 R149, R157 ;  /* 0x0000009d00957308 */ /* 0x000fe20000000800 */
[C---:B------:R-:W-:Y:S04]  /*97a0*/  FMUL.FTZ R49, R2.reuse, R49 ;  /* 0x0000003102317220 */ /* 0x040fe80000410000 */
        /* <DEDUP_REMOVED lines=29> */
[----:B------:R-:W-:Y:S02]  /*9980*/  FFMA.FTZ R2, R2, R190, R23 ;  /* 0x000000be02027223 */ /* 0x000fe40000010017 */
[C---:B------:R-:W-:Y:S02]  /*9990*/  FMUL.FTZ R23, R0.reuse, R119 ;  /* 0x0000007700177220 */ /* 0x040fe40000410000 */
[----:B------:R-:W-:Y:S01]  /*99a0*/  LDSM.16.MT88.4 R116, [R168+0x1000] ;  /* 0x00100000a874783b */ /* 0x000fe20000004200 */
[C---:B------:R-:W-:Y:S02]  /*99b0*/  FMUL.FTZ R38, R0.reuse, R38 ;  /* 0x0000002600267220 */ /* 0x040fe40000410000 */
[C---:B------:R-:W-:Y:S01]  /*99c0*/  FMUL.FTZ R39, R0.reuse, R39 ;  /* 0x0000002700277220 */ /* 0x040fe20000410000 */
[----:B------:R-:W-:Y:S01]  /*99d0*/  MUFU.EX2 R140, R177 ;  /* 0x000000b1008c7308 */ /* 0x000fe20000000800 */
[C---:B---3--:R-:W-:Y:S03]  /*99e0*/  HMMA.16816.F32 R20, R136.reuse, R120, R20 ;  /* 0x000000788814723c */ /* 0x048fe60000001814 */
[C---:B------:R-:W-:Y:S02]  /*99f0*/  FMUL.FTZ R42, R0.reuse, R42 ;  /* 0x0000002a002a7220 */ /* 0x040fe40000410000 */
[C---:B------:R-:W-:Y:S02]  /*9a00*/  FMUL.FTZ R43, R0.reuse, R43 ;  /* 0x0000002b002b7220 */ /* 0x040fe40000410000 */
[C---:B------:R-:W-:Y:S01]  /*9a10*/  FMUL.FTZ R46, R0.reuse, R46 ;  /* 0x0000002e002e7220 */ /* 0x040fe20000410000 */
[C---:B------:R-:W-:Y:S01]  /*9a20*/  HMMA.16816.F32 R24, R136.reuse, R122, R24 ;  /* 0x0000007a8818723c */ /* 0x040fe20000001818 */
[----:B------:R-:W-:Y:S01]  /*9a30*/  LDSM.16.MT88.4 R120, [R168+0x1800] ;  /* 0x00180000a878783b */ /* 0x000fe20000004200 */
[----:B------:R-:W-:Y:S02]  /*9a40*/  MUFU.EX2 R102, R183 ;  /* 0x000000b700667308 */ /* 0x000fe40000000800 */
[C---:B------:R-:W-:Y:S02]  /*9a50*/  FMUL.FTZ R47, R0.reuse, R47 ;  /* 0x0000002f002f7220 */ /* 0x040fe40000410000 */
[C---:B------:R-:W-:Y:S02]  /*9a60*/  FMUL.FTZ R50, R0.reuse, R50 ;  /* 0x0000003200327220 */ /* 0x040fe40000410000 */
[C---:B--2---:R-:W-:Y:S04]  /*9a70*/  HMMA.16816.F32 R28, R136.reuse, R112, R28 ;  /* 0x00000070881c723c */ /* 0x044fe8000000181c */
        /* <DEDUP_REMOVED lines=9> */
[C---:B------:R-:W-:Y:S01]  /*9b10*/  HMMA.16816.F32 R40, R136.reuse, R106, R40 ;  /* 0x0000006a8828723c */ /* 0x040fe20000001828 */
[----:B------:R-:W2:Y:S03]  /*9b20*/  LDSM.16.MT88.4 R104, [R168+0x2000] ;  /* 0x00200000a868783b */ /* 0x000ea60000004200 */
[C---:B------:R-:W-:Y:S02]  /*9b30*/  FMUL.FTZ R63, R0.reuse, R63 ;  /* 0x0000003f003f7220 */ /* 0x040fe40000410000 */
[C---:B------:R-:W-:Y:S02]  /*9b40*/  FMUL.FTZ R66, R0.reuse, R66 ;  /* 0x0000004200427220 */ /* 0x040fe40000410000 */
[C---:B------:R-:W-:Y:S04]  /*9b50*/  FMUL.FTZ R67, R0.reuse, R67 ;  /* 0x0000004300437220 */ /* 0x040fe80000410000 */
        /* <DEDUP_REMOVED lines=14> */
[C---:B------:R-:W-:Y:S01]  /*9c40*/  FMUL.FTZ R98, R0.reuse, R98 ;  /* 0x0000006200627220 */ /* 0x040fe20000410000 */
[C---:B--2---:R-:W-:Y:S03]  /*9c50*/  HMMA.16816.F32 R44, R136.reuse, R104, R44 ;  /* 0x00000068882c723c */ /* 0x044fe6000000182c */
[C---:B------:R-:W-:Y:S02]  /*9c60*/  FMUL.FTZ R99, R0.reuse, R99 ;  /* 0x0000006300637220 */ /* 0x040fe40000410000 */
[----:B------:R-:W-:Y:S02]  /*9c70*/  FFMA.FTZ R0, R0, R191, R159 ;  /* 0x000000bf00007223 */ /* 0x000fe4000001009f */
[----:B------:R-:W2:Y:S01]  /*9c80*/  MUFU.EX2 R159, R147 ;  /* 0x00000093009f7308 */ /* 0x000ea20000000800 */
[C---:B------:R-:W-:Y:S01]  /*9c90*/  HMMA.16816.F32 R48, R136.reuse, R106, R48 ;  /* 0x0000006a8830723c */ /* 0x040fe20000001830 */
[----:B------:R-:W3:Y:S03]  /*9ca0*/  LDSM.16.MT88.4 R104, [R170+0x2000] ;  /* 0x00200000aa68783b */ /* 0x000ee60000004200 */
[----:B-1----:R-:W-:Y:S02]  /*9cb0*/  FADD.FTZ R101, R158, R0 ;  /* 0x000000009e657221 */ /* 0x002fe40000010000 */
[----:B------:R-:W-:Y:S03]  /*9cc0*/  FADD.FTZ R2, R182, R2 ;  /* 0x00000002b6027221 */ /* 0x000fe60000010000 */
[----:B------:R-:W1:Y:S03]  /*9cd0*/  MUFU.EX2 R147, R154 ;  /* 0x0000009a00937308 */ /* 0x000e660000000800 */
[----:B------:R-:W-:Y:S02]  /*9ce0*/  FADD.FTZ R0, R187, R2 ;  /* 0x00000002bb007221 */ /* 0x000fe40000010000 */
[----:B------:R-:W-:Y:S02]  /*9cf0*/  FADD.FTZ R2, R186, R101 ;  /* 0x00000065ba027221 */ /* 0x000fe40000010000 */
[----:B------:R-:W-:Y:S02]  /*9d00*/  FADD.FTZ R0, R188, R0 ;  /* 0x00000000bc007221 */ /* 0x000fe40000010000 */
[----:B------:R-:W-:Y:S02]  /*9d10*/  FADD.FTZ R2, R185, R2 ;  /* 0x00000002b9027221 */ /* 0x000fe40000010000 */
[----:B-----5:R-:W-:Y:S02]  /*9d20*/  FADD.FTZ R0, R127, R0 ;  /* 0x000000007f007221 */ /* 0x020fe40000010000 */
[----:B------:R-:W-:Y:S02]  /*9d30*/  FADD.FTZ R101, R126, R2 ;  /* 0x000000027e657221 */ /* 0x000fe40000010000 */
[----:B------:R-:W-:Y:S02]  /*9d40*/  FADD.FTZ R2, R132, R0 ;  /* 0x0000000084027221 */ /* 0x000fe40000010000 */
[----:B------:R-:W-:Y:S02]  /*9d50*/  FADD.FTZ R0, R125, R101 ;  /* 0x000000657d007221 */ /* 0x000fe40000010000 */
[----:B------:R-:W-:Y:S02]  /*9d60*/  FADD.FTZ R101, R133, R2 ;  /* 0x0000000285657221 */ /* 0x000fe40000010000 */
[----:B------:R-:W-:Y:S02]  /*9d70*/  FADD.FTZ R2, R124, R0 ;  /* 0x000000007c027221 */ /* 0x000fe40000010000 */
[----:B------:R-:W-:Y:S01]  /*9d80*/  FADD.FTZ R0, R189, R101 ;  /* 0x00000065bd007221 */ /* 0x000fe20000010000 */
[----:B------:R-:W-:Y:S01]  /*9d90*/  MOV R101, R100 ;  /* 0x0000006400657202 */ /* 0x000fe20000000f00 */
[----:B--2---:R-:W-:Y:S02]  /*9da0*/  FADD.FTZ R2, R159, R2 ;  /* 0x000000029f027221 */ /* 0x004fe40000010000 */
[----:B------:R-:W-:Y:S02]  /*9db0*/  FADD.FTZ R0, R149, R0 ;  /* 0x0000000095007221 */ /* 0x000fe40000010000 */
[----:B------:R-:W-:Y:S02]  /*9dc0*/  FADD.FTZ R2, R151, R2 ;  /* 0x0000000297027221 */ /* 0x000fe40000010000 */
[----:B------:R-:W-:Y:S01]  /*9dd0*/  FADD.FTZ R0, R156, R0 ;  /* 0x000000009c007221 */ /* 0x000fe20000010000 */
[C---:B---3--:R-:W-:Y:S03]  /*9de0*/  HMMA.16816.F32 R52, R136.reuse, R104, R52 ;  /* 0x000000688834723c */ /* 0x048fe60000001834 */
[----:B------:R-:W-:Y:S02]  /*9df0*/  FADD.FTZ R2, R150, R2 ;  /* 0x0000000296027221 */ /* 0x000fe40000010000 */
[----:B------:R-:W-:Y:S02]  /*9e00*/  FADD.FTZ R0, R155, R0 ;  /* 0x000000009b007221 */ /* 0x000fe40000010000 */
[----:B------:R-:W-:Y:S01]  /*9e10*/  FADD.FTZ R2, R148, R2 ;  /* 0x0000000294027221 */ /* 0x000fe20000010000 */
[C---:B------:R-:W-:Y:S01]  /*9e20*/  HMMA.16816.F32 R56, R136.reuse, R106, R56 ;  /* 0x0000006a8838723c */ /* 0x040fe20000001838 */
[----:B------:R-:W2:Y:S03]  /*9e30*/  LDSM.16.MT88.4 R104, [R169+0x2000] ;  /* 0x00200000a968783b */ /* 0x000ea60000004200 */
[----:B------:R-:W-:Y:S04]  /*9e40*/  FADD.FTZ R0, R153, R0 ;  /* 0x0000000099007221 */ /* 0x000fe80000010000 */
[C---:B--2---:R-:W-:Y:S08]  /*9e50*/  HMMA.16816.F32 R60, R136.reuse, R104, R60 ;  /* 0x00000068883c723c */ /* 0x044ff0000000183c */
[C---:B------:R-:W-:Y:S01]  /*9e60*/  HMMA.16816.F32 R64, R136.reuse, R106, R64 ;  /* 0x0000006a8840723c */ /* 0x040fe20000001840 */
[----:B------:R-:W2:Y:S07]  /*9e70*/  LDSM.16.MT88.4 R104, [R167+0x4000] ;  /* 0x00400000a768783b */ /* 0x000eae0000004200 */
        /* <DEDUP_REMOVED lines=9> */
[C---:B--2---:R-:W-:Y:S07]  /*9f10*/  HMMA.16816.F32 R92, R136.reuse, R104, R92 ;  /* 0x00000068885c723c */ /* 0x044fee000000185c */
[----:B------:R-:W-:Y:S01]  /*9f20*/  F2FP.PACK_AB R104, R132, R127 ;  /* 0x0000007f8468723e */ /* 0x000fe200000000ff */
[----:B------:R-:W-:Y:S04]  /*9f30*/  HMMA.16816.F32 R96, R136, R106, R96 ;  /* 0x0000006a8860723c */ /* 0x000fe80000001860 */
[----:B------:R-:W-:Y:S03]  /*9f40*/  F2FP.PACK_AB R105, R125, R126 ;  /* 0x0000007e7d69723e */ /* 0x000fe600000000ff */
[----:B------:R-:W-:Y:S02]  /*9f50*/  F2FP.PACK_AB R106, R189, R133 ;  /* 0x00000085bd6a723e */ /* 0x000fe400000000ff */
[----:B------:R-:W-:Y:S03]  /*9f60*/  F2FP.PACK_AB R107, R159, R124 ;  /* 0x0000007c9f6b723e */ /* 0x000fe600000000ff */
[----:B------:R-:W-:Y:S02]  /*9f70*/  F2FP.PACK_AB R136, R144, R142 ;  /* 0x0000008e9088723e */ /* 0x000fe400000000ff */
[----:B------:R-:W-:Y:S02]  /*9f80*/  F2FP.PACK_AB R138, R146, R145 ;  /* 0x00000091928a723e */ /* 0x000fe400000000ff */
[C---:B------:R-:W-:Y:S05]  /*9f90*/  HMMA.16816.F32 R4, R104.reuse, R108, R4 ;  /* 0x0000006c6804723c */ /* 0x040fea0000001804 */
[----:B------:R-:W-:Y:S02]  /*9fa0*/  F2FP.PACK_AB R137, R141, R143 ;  /* 0x0000008f8d89723e */ /* 0x000fe400000000ff */
[----:B------:R-:W-:Y:S01]  /*9fb0*/  F2FP.PACK_AB R139, R102, R140 ;  /* 0x0000008c668b723e */ /* 0x000fe200000000ff */
[C---:B------:R-:W-:Y:S01]  /*9fc0*/  HMMA.16816.F32 R8, R104.reuse, R110, R8 ;  /* 0x0000006e6808723c */ /* 0x040fe20000001808 */
[----:B------:R-:W2:Y:S07]  /*9fd0*/  LDSM.16.MT88.4 R108, [R170+0x800] ;  /* 0x00080000aa6c783b */ /* 0x000eae0000004200 */
[C---:B------:R-:W-:Y:S08]  /*9fe0*/  HMMA.16816.F32 R12, R104.reuse, R112, R12 ;  /* 0x00000070680c723c */ /* 0x040ff0000000180c */
[C---:B------:R-:W-:Y:S01]  /*9ff0*/  HMMA.16816.F32 R16, R104.reuse, R114, R16 ;  /* 0x000000726810723c */ /* 0x040fe20000001810 */
[----:B------:R-:W3:Y:S07]  /*a000*/  LDSM.16.MT88.4 R112, [R169+0x800] ;  /* 0x00080000a970783b */ /* 0x000eee0000004200 */
[C---:B--2---:R-:W-:Y:S08]  /*a010*/  HMMA.16816.F32 R20, R104.reuse, R108, R20 ;  /* 0x0000006c6814723c */ /* 0x044ff00000001814 */
[C---:B------:R-:W-:Y:S01]  /*a020*/  HMMA.16816.F32 R24, R104.reuse, R110, R24 ;  /* 0x0000006e6818723c */ /* 0x040fe20000001818 */
[----:B------:R-:W2:Y:S07]  /*a030*/  LDSM.16.MT88.4 R108, [R167+0x2800] ;  /* 0x00280000a76c783b */ /* 0x000eae0000004200 */
[C---:B---3--:R-:W-:Y:S08]  /*a040*/  HMMA.16816.F32 R28, R104.reuse, R112, R28 ;  /* 0x00000070681c723c */ /* 0x048ff0000000181c */
        /* <DEDUP_REMOVED lines=24> */
[----:B------:R-:W-:Y:S01]  /*a1d0*/  HMMA.16816.F32 R96, R104, R114, R96 ;  /* 0x000000726860723c */ /* 0x000fe20000001860 */
[----:B------:R-:W-:Y:S06]  /*a1e0*/  LDSM.16.MT88.4 R112, [R169+0x1000] ;  /* 0x00100000a970783b */ /* 0x000fec0000004200 */
[----:B------:R-:W-:Y:S02]  /*a1f0*/  F2FP.PACK_AB R104, R156, R149 ;  /* 0x000000959c68723e */ /* 0x000fe400000000ff */
[----:B------:R-:W-:Y:S03]  /*a200*/  F2FP.PACK_AB R106, R153, R155 ;  /* 0x0000009b996a723e */ /* 0x000fe600000000ff */
[----:B------:R-:W-:Y:S02]  /*a210*/  F2FP.PACK_AB R105, R150, R151 ;  /* 0x000000979669723e */ /* 0x000fe400000000ff */
[C---:B-1----:R-:W-:Y:S07]  /*a220*/  F2FP.PACK_AB R107, R147.reuse, R148 ;  /* 0x00000094936b723e */ /* 0x042fee00000000ff */
[C---:B--2---:R-:W-:Y:S08]  /*a230*/  HMMA.16816.F32 R4, R104.reuse, R108, R4 ;  /* 0x0000006c6804723c */ /* 0x044ff00000001804 */
[C---:B------:R-:W-:Y:S01]  /*a240*/  HMMA.16816.F32 R8, R104.reuse, R110, R8 ;  /* 0x0000006e6808723c */ /* 0x040fe20000001808 */
[----:B------:R-:W1:Y:S07]  /*a250*/  LDSM.16.MT88.4 R108, [R170+0x1000] ;  /* 0x00100000aa6c783b */ /* 0x000e6e0000004200 */
[C---:B------:R-:W-:Y:S08]  /*a260*/  HMMA.16816.F32 R12, R104.reuse, R116, R12 ;  /* 0x00000074680c723c */ /* 0x040ff0000000180c */
[C---:B------:R-:W-:Y:S01]  /*a270*/  HMMA.16816.F32 R16, R104.reuse, R118, R16 ;  /* 0x000000766810723c */ /* 0x040fe20000001810 */
[----:B------:R-:W-:Y:S07]  /*a280*/  LDSM.16.MT88.4 R116, [R168+0x3000] ;  /* 0x00300000a874783b */ /* 0x000fee0000004200 */
[C---:B-1----:R-:W-:Y:S08]  /*a290*/  HMMA.16816.F32 R20, R104.reuse, R108, R20 ;  /* 0x0000006c6814723c */ /* 0x042ff00000001814 */
        /* <DEDUP_REMOVED lines=22> */
[C---:B-1----:R-:W-:Y:S08]  /*a400*/  HMMA.16816.F32 R84, R104.reuse, R108, R84 ;  /* 0x0000006c6854723c */ /* 0x042ff00000001854 */
[C---:B------:R-:W-:Y:S08]  /*a410*/  HMMA.16816.F32 R88, R104.reuse, R110, R88 ;  /* 0x0000006e6858723c */ /* 0x040ff00000001858 */
[C---:B------:R-:W-:Y:S08]  /*a420*/  HMMA.16816.F32 R92, R104.reuse, R112, R92 ;  /* 0x00000070685c723c */ /* 0x040ff0000000185c */
[----:B------:R-:W-:Y:S01]  /*a430*/  HMMA.16816.F32 R96, R104, R114, R96 ;  /* 0x000000726860723c */ /* 0x000fe20000001860 */
[----:B------:R-:W1:Y:S07]  /*a440*/  LDSM.16.MT88.4 R112, [R170+0x1800] ;  /* 0x00180000aa70783b */ /* 0x000e6e0000004200 */
[C---:B------:R-:W-:Y:S01]  /*a450*/  HMMA.16816.F32 R132, R136.reuse, R128, R4 ;  /* 0x000000808884723c */ /* 0x040fe20000001804 */
[----:B------:R-:W2:Y:S07]  /*a460*/  LDSM.16.MT88.4 R104, [R169+0x1800] ;  /* 0x00180000a968783b */ /* 0x000eae0000004200 */
[C---:B------:R-:W-:Y:S01]  /*a470*/  HMMA.16816.F32 R128, R136.reuse, R130, R8 ;  /* 0x000000828880723c */ /* 0x040fe20000001808 */
[----:B------:R-:W3:Y:S07]  /*a480*/  LDSM.16.MT88.4 R4, [R167+0x3800] ;  /* 0x00380000a704783b */ /* 0x000eee0000004200 */
[C---:B------:R-:W-:Y:S01]  /*a490*/  HMMA.16816.F32 R124, R136.reuse, R120, R12 ;  /* 0x00000078887c723c */ /* 0x040fe2000000180c */
[----:B------:R-:W4:Y:S07]  /*a4a0*/  LDSM.16.MT88.4 R8, [R168+0x3800] ;  /* 0x00380000a808783b */ /* 0x000f2e0000004200 */
[C---:B------:R-:W-:Y:S01]  /*a4b0*/  HMMA.16816.F32 R120, R136.reuse, R122, R16 ;  /* 0x0000007a8878723c */ /* 0x040fe20000001810 */
[----:B------:R-:W5:Y:S07]  /*a4c0*/  LDSM.16.MT88.4 R12, [R170+0x3800] ;  /* 0x00380000aa0c783b */ /* 0x000f6e0000004200 */
[C---:B-1----:R-:W-:Y:S01]  /*a4d0*/  HMMA.16816.F32 R116, R136.reuse, R112, R20 ;  /* 0x000000708874723c */ /* 0x042fe20000001814 */
[----:B------:R-:W1:Y:S07]  /*a4e0*/  LDSM.16.MT88.4 R16, [R169+0x3800] ;  /* 0x00380000a910783b */ /* 0x000e6e0000004200 */
[C---:B------:R-:W-:Y:S08]  /*a4f0*/  HMMA.16816.F32 R112, R136.reuse, R114, R24 ;  /* 0x000000728870723c */ /* 0x040ff00000001818 */
[C---:B--2---:R-:W-:Y:S08]  /*a500*/  HMMA.16816.F32 R108, R136.reuse, R104, R28 ;  /* 0x00000068886c723c */ /* 0x044ff0000000181c */
[C---:B------:R-:W-:Y:S08]  /*a510*/  HMMA.16816.F32 R104, R136.reuse, R106, R32 ;  /* 0x0000006a8868723c */ /* 0x040ff00000001820 */
[C---:B---3--:R-:W-:Y:S08]  /*a520*/  HMMA.16816.F32 R36, R136.reuse, R4, R36 ;  /* 0x000000048824723c */ /* 0x048ff00000001824 */
[C---:B------:R-:W-:Y:S01]  /*a530*/  HMMA.16816.F32 R40, R136.reuse, R6, R40 ;  /* 0x000000068828723c */ /* 0x040fe20000001828 */
[----:B------:R-:W2:Y:S07]  /*a540*/  LDSM.16.MT88.4 R4, [R167+0x5800] ;  /* 0x00580000a704783b */ /* 0x000eae0000004200 */
[C---:B----4-:R-:W-:Y:S08]  /*a550*/  HMMA.16816.F32 R44, R136.reuse, R8, R44 ;  /* 0x00000008882c723c */ /* 0x050ff0000000182c */
[C---:B------:R-:W-:Y:S01]  /*a560*/  HMMA.16816.F32 R48, R136.reuse, R10, R48 ;  /* 0x0000000a8830723c */ /* 0x040fe20000001830 */
[----:B------:R-:W3:Y:S07]  /*a570*/  LDSM.16.MT88.4 R8, [R168+0x5800] ;  /* 0x00580000a808783b */ /* 0x000eee0000004200 */
[C---:B-----5:R-:W-:Y:S08]  /*a580*/  HMMA.16816.F32 R52, R136.reuse, R12, R52 ;  /* 0x0000000c8834723c */ /* 0x060ff00000001834 */
[C---:B------:R-:W-:Y:S01]  /*a590*/  HMMA.16816.F32 R56, R136.reuse, R14, R56 ;  /* 0x0000000e8838723c */ /* 0x040fe20000001838 */
[----:B------:R-:W4:Y:S07]  /*a5a0*/  LDSM.16.MT88.4 R12, [R170+0x5800] ;  /* 0x00580000aa0c783b */ /* 0x000f2e0000004200 */
[C---:B-1----:R-:W-:Y:S08]  /*a5b0*/  HMMA.16816.F32 R60, R136.reuse, R16, R60 ;  /* 0x00000010883c723c */ /* 0x042ff0000000183c */
[C---:B------:R-:W-:Y:S01]  /*a5c0*/  HMMA.16816.F32 R64, R136.reuse, R18, R64 ;  /* 0x000000128840723c */ /* 0x040fe20000001840 */
[----:B------:R-:W1:Y:S07]  /*a5d0*/  LDSM.16.MT88.4 R16, [R169+0x5800] ;  /* 0x00580000a910783b */ /* 0x000e6e0000004200 */
[C---:B--2---:R-:W-:Y:S07]  /*a5e0*/  HMMA.16816.F32 R68, R136.reuse, R4, R68 ;  /* 0x000000048844723c */ /* 0x044fee0000001844 */
[----:B------:R-:W-:Y:S01]  /*a5f0*/  FADD.FTZ R4, R147, R2 ;  /* 0x0000000293047221 */ /* 0x000fe20000010000 */
[C---:B------:R-:W-:Y:S04]  /*a600*/  HMMA.16816.F32 R72, R136.reuse, R6, R72 ;  /* 0x000000068848723c */ /* 0x040fe80000001848 */
[----:B------:R-:W-:Y:S02]  /*a610*/  FADD.FTZ R2, R142, R0 ;  /* 0x000000008e027221 */ /* 0x000fe40000010000 */
[----:B------:R-:W-:Y:S02]  /*a620*/  FADD.FTZ R0, R143, R4 ;  /* 0x000000048f007221 */ /* 0x000fe40000010000 */
[C---:B---3--:R-:W-:Y:S04]  /*a630*/  HMMA.16816.F32 R76, R136.reuse, R8, R76 ;  /* 0x00000008884c723c */ /* 0x048fe8000000184c */
[----:B------:R-:W-:Y:S02]  /*a640*/  FADD.FTZ R2, R144, R2 ;  /* 0x0000000290027221 */ /* 0x000fe40000010000 */
[----:B------:R-:W-:Y:S02]  /*a650*/  FADD.FTZ R0, R141, R0 ;  /* 0x000000008d007221 */ /* 0x000fe40000010000 */
[C---:B------:R-:W-:Y:S04]  /*a660*/  HMMA.16816.F32 R80, R136.reuse, R10, R80 ;  /* 0x0000000a8850723c */ /* 0x040fe80000001850 */
[----:B------:R-:W-:Y:S02]  /*a670*/  FADD.FTZ R2, R145, R2 ;  /* 0x0000000291027221 */ /* 0x000fe40000010000 */
[----:B------:R-:W-:Y:S02]  /*a680*/  FADD.FTZ R0, R140, R0 ;  /* 0x000000008c007221 */ /* 0x000fe40000010000 */
[C---:B----4-:R-:W-:Y:S04]  /*a690*/  HMMA.16816.F32 R84, R136.reuse, R12, R84 ;  /* 0x0000000c8854723c */ /* 0x050fe80000001854 */
[----:B------:R-:W-:Y:S02]  /*a6a0*/  FADD.FTZ R190, R146, R2 ;  /* 0x0000000292be7221 */ /* 0x000fe40000010000 */
[----:B------:R-:W-:Y:S01]  /*a6b0*/  FADD.FTZ R191, R102, R0 ;  /* 0x0000000066bf7221 */ /* 0x000fe20000010000 */
[-C--:B------:R-:W-:Y:S01]  /*a6c0*/  MOV R12, R3.reuse ;  /* 0x00000003000c7202 */ /* 0x080fe20000000f00 */
[C---:B------:R-:W-:Y:S04]  /*a6d0*/  HMMA.16816.F32 R88, R136.reuse, R14, R88 ;  /* 0x0000000e8858723c */ /* 0x040fe80000001858 */
[----:B------:R-:W-:Y:S04]  /*a6e0*/  MOV R102, R3 ;  /* 0x0000000300667202 */ /* 0x000fe80000000f00 */
[C---:B-1----:R-:W-:Y:S08]  /*a6f0*/  HMMA.16816.F32 R92, R136.reuse, R16, R92 ;  /* 0x00000010885c723c */ /* 0x042ff0000000185c */
[----:B------:R-:W-:Y:S01]  /*a700*/  HMMA.16816.F32 R96, R136, R18, R96 ;  /* 0x000000128860723c */ /* 0x000fe20000001860 */
[----:B------:R-:W-:-:S07]  /*a710*/  @P0 BRA `(.L_x_523) ;  /* 0xffffc33000000947 */ /* 0x000fce000383ffff */
.L_x_502:
[----:B------:R-:W-:Y:S01]  /*a720*/  IMAD.MOV.U32 R0, RZ, RZ, c[0x0][0x2c4] ;  /* 0x0000b100ff007624 */ /* 0x000fe200078e00ff */
[----:B------:R-:W-:Y:S01]  /*a730*/  IADD3 R2, R195, 0x1, -R196 ;  /* 0x00000001c3027810 */ /* 0x000fe20007ffe8c4 */
[----:B------:R-:W-:-:S03]  /*a740*/  IMAD.MOV.U32 R4, RZ, RZ, c[0x0][0x32c] ;  /* 0x0000cb00ff047624 */ /* 0x000fc600078e00ff */
[----:B------:R-:W-:Y:S02]  /*a750*/  ISETP.NE.AND P1, PT, R0, 0x1, PT ;  /* 0x000000010000780c */ /* 0x000fe40003f25270 */
[----:B------:R-:W-:Y:S02]  /*a760*/  IADD3 R0, R211, 0x7f, RZ ;  /* 0x0000007fd3007810 */ /* 0x000fe40007ffe0ff */
[----:B------:R-:W-:-:S09]  /*a770*/  ISETP.GE.AND P0, PT, R4, 0x1, PT ;  /* 0x000000010400780c */ /* 0x000fd20003f06270 */
[----:B------:R-:W-:-:S05]  /*a780*/  @P1 IMAD.HI.U32 R3, R0, c[0x0][0x2c8], RZ ;  /* 0x0000b20000031a27 */ /* 0x000fca00078e00ff */
[----:B------:R-:W-:-:S05]  /*a790*/  @P1 SHF.R.U32.HI R0, RZ, c[0x0][0x2cc], R3 ;  /* 0x0000b300ff001a19 */ /* 0x000fca0000011603 */
[----:B------:R-:W-:-:S05]  /*a7a0*/  IMAD.IADD R0, R2, 0x1, R0 ;  /* 0x0000000102007824 */ /* 0x000fca00078e0200 */
[----:B------:R-:W-:Y:S01]  /*a7b0*/  IADD3 R2, R0, -c[0x0][0x324], RZ ;  /* 0x8000c90000027a10 */ /* 0x000fe20007ffe0ff */
[----:B------:R-:W-:Y:S05]  /*a7c0*/  @!P0 BRA `(.L_x_524) ;  /* 0x0000011000008947 */ /* 0x000fea0003800000 */
[----:B------:R-:W-:Y:S01]  /*a7d0*/  ISETP.GT.AND P0, PT, R0, -0x1, PT ;  /* 0xffffffff0000780c */ /* 0x000fe20003f04270 */
[----:B------:R-:W-:-:S12]  /*a7e0*/  BSSY B0, `(.L_x_525) ;  /* 0x000000d000007945 */ /* 0x000fd80003800000 */
        /* <DEDUP_REMOVED lines=8> */
.L_x_526:
[----:B------:R-:W-:-:S04]  /*a870*/  MOV R3, 0x1 ;  /* 0x0000000100037802 */ /* 0x000fc80000000f00 */
[----:B------:R-:W-:-:S13]  /*a880*/  ISETP.NE.AND P0, PT, R3, c[0x0][0x32c], PT ;  /* 0x0000cb0003007a0c */ /* 0x000fda0003f05270 */
[----:B------:R-:W-:-:S05]  /*a890*/  @P0 IMAD.HI.U32 R3, R0, c[0x0][0x330], RZ ;  /* 0x0000cc0000030a27 */ /* 0x000fca00078e00ff */
[----:B------:R-:W-:Y:S02]  /*a8a0*/  @P0 SHF.R.U32.HI R0, RZ, c[0x0][0x334], R3 ;  /* 0x0000cd00ff000a19 */ /* 0x000fe40000011603 */
.L_x_527:
[----:B------:R-:W-:Y:S05]  /*a8b0*/  BSYNC B0 ;  /* 0x0000000000007941 */ /* 0x000fea0003800000 */
.L_x_525:
[----:B------:R-:W-:-:S05]  /*a8c0*/  IMAD R0, R0, c[0x0][0x32c], RZ ;  /* 0x0000cb0000007a24 */ /* 0x000fca00078e02ff */
[----:B------:R-:W-:-:S04]  /*a8d0*/  IMNMX R2, R2, R0, !PT ;  /* 0x0000000002027217 */ /* 0x000fc80007800200 */
.L_x_524:
[----:B------:R-:W-:-:S04]  /*a8e0*/  IADD3 R2, R2, 0x3f, RZ ;  /* 0x0000003f02027810 */ /* 0x000fc80007ffe0ff */
        /* <DEDUP_REMOVED lines=8> */
.L_x_539:
        /* <DEDUP_REMOVED lines=40> */
.L_x_646:
        /* <DEDUP_REMOVED lines=21> */
.L_x_647:
        /* <DEDUP_REMOVED lines=22> */
.L_x_530:
[----:B------:R-:W-:Y:S05]  /*aea0*/  BSYNC B0 ;  /* 0x0000000000007941 */ /* 0x000fea0003800000 */
.L_x_529:
        /* <DEDUP_REMOVED lines=146> */
[C---:B-1----:R-:W-:Y:S03]  /*b7d0*/  HMMA.16816.F32 R12, R148.reuse, R136, R12 ;  /* 0x00000088940c723c */ /* 0x042fe6000000180c */
[----:B------:R-:W-:Y:S02]  /*b7e0*/  FMUL.FTZ R3, R11, c[0x0][0x320] ;  /* 0x0000c8000b037a20 */ /* 0x000fe40000410000 */
[----:B------:R-:W1:Y:S03]  /*b7f0*/  MUFU.TANH R137, R10 ;  /* 0x0000000a00897308 */ /* 0x000e660000002400 */
[C---:B------:R-:W-:Y:S07]  /*b800*/  HMMA.16816.F32 R16, R148.reuse, R138, R16 ;  /* 0x0000008a9410723c */ /* 0x040fee0000001810 */
[----:B------:R-:W4:Y:S01]  /*b810*/  MUFU.TANH R145, R3 ;  /* 0x0000000300917308 */ /* 0x000f220000002400 */
[----:B--2---:R-:W-:Y:S08]  /*b820*/  FMUL.FTZ R0, R5, c[0x0][0x320] ;  /* 0x0000c80005007a20 */ /* 0x004ff00000410000 */
[----:B------:R-:W-:Y:S01]  /*b830*/  FMUL.FTZ R2, R12, c[0x0][0x320] ;  /* 0x0000c8000c027a20 */ /* 0x000fe20000410000 */
[----:B------:R2:W1:Y:S10]  /*b840*/  MUFU.TANH R143, R0 ;  /* 0x00000000008f7308 */ /* 0x0004740000002400 */
[----:B------:R5:W1:Y:S01]  /*b850*/  MUFU.TANH R155, R2 ;  /* 0x00000002009b7308 */ /* 0x000a620000002400 */
[----:B--2---:R-:W-:Y:S09]  /*b860*/  FMUL.FTZ R0, R6, c[0x0][0x320] ;  /* 0x0000c80006007a20 */ /* 0x004ff20000410000 */
[----:B------:R2:W1:Y:S01]  /*b870*/  MUFU.TANH R142, R0 ;  /* 0x00000000008e7308 */ /* 0x0004620000002400 */
[----:B-----5:R-:W-:Y:S09]  /*b880*/  FMUL.FTZ R2, R19, c[0x0][0x320] ;  /* 0x0000c80013027a20 */ /* 0x020ff20000410000 */
[----:B------:R-:W1:Y:S01]  /*b890*/  MUFU.TANH R156, R2 ;  /* 0x00000002009c7308 */ /* 0x000e620000002400 */
[----:B--2---:R-:W-:Y:S02]  /*b8a0*/  FMUL.FTZ R0, R7, c[0x0][0x320] ;  /* 0x0000c80007007a20 */ /* 0x004fe40000410000 */
[----:B------:R-:W2:Y:S07]  /*b8b0*/  LDSM.16.M88.4 R4, [R165+0x1000] ;  /* 0x00100000a504783b */ /* 0x000eae0000000200 */
[----:B------:R5:W1:Y:S02]  /*b8c0*/  MUFU.TANH R144, R0 ;  /* 0x0000000000907308 */ /* 0x000a640000002400 */
[----:B-----5:R-:W-:Y:S08]  /*b8d0*/  FMUL.FTZ R0, R8, c[0x0][0x320] ;  /* 0x0000c80008007a20 */ /* 0x020ff00000410000 */
[----:B------:R5:W1:Y:S01]  /*b8e0*/  MUFU.TANH R141, R0 ;  /* 0x00000000008d7308 */ /* 0x000a620000002400 */
[C---:B--2---:R-:W-:Y:S08]  /*b8f0*/  HMMA.16816.F32 R20, R148.reuse, R4, R20 ;  /* 0x000000049414723c */ /* 0x044ff00000001814 */
[C---:B------:R-:W-:Y:S04]  /*b900*/  HMMA.16816.F32 R24, R148.reuse, R6, R24 ;  /* 0x000000069418723c */ /* 0x040fe80000001818 */
[----:B-----5:R-:W-:Y:S02]  /*b910*/  FMUL.FTZ R0, R9, c[0x0][0x320] ;  /* 0x0000c80009007a20 */ /* 0x020fe40000410000 */
[----:B------:R-:W2:Y:S02]  /*b920*/  LDSM.16.M88.4 R8, [R165+0x1800] ;  /* 0x00180000a508783b */ /* 0x000ea40000000200 */
[----:B------:R-:W-:Y:S04]  /*b930*/  DEPBAR.LE SB0, 0x0 ;  /* 0x000080000000791a */ /* 0x000fe80000000000 */
[----:B------:R5:W1:Y:S02]  /*b940*/  MUFU.TANH R136, R0 ;  /* 0x0000000000887308 */ /* 0x000a640000002400 */
[----:B------:R-:W-:Y:S01]  /*b950*/  BAR.SYNC.DEFER_BLOCKING 0x0 ;  /* 0x0000000000007b1d */ /* 0x000fe20000010000 */
[----:B-----5:R-:W-:Y:S07]  /*b960*/  FMUL.FTZ R0, R13, c[0x0][0x320] ;  /* 0x0000c8000d007a20 */ /* 0x020fee0000410000 */
        /* <DEDUP_REMOVED lines=83> */
.L_x_648:
        /* <DEDUP_REMOVED lines=21> */
.L_x_649:
        /* <DEDUP_REMOVED lines=22> */
.L_x_534:
[----:B---34-:R-:W-:Y:S05]  /*c150*/  BSYNC B0 ;  /* 0x0000000000007941 */ /* 0x018fea0003800000 */
.L_x_533:
[----:B--2---:R-:W-:Y:S01]  /*c160*/  FMNMX.FTZ R2, R140, R101, !PT ;  /* 0x000000658c027209 */ /* 0x004fe20007810000 */
        /* <DEDUP_REMOVED lines=33> */
[----:B------:R1:W2:Y:S02]  /*c380*/  SHFL.BFLY PT, R0, R4, 0x2, 0x1f ;  /* 0x0c401f0004007f89 */ /* 0x0002a400000e0000 */
.L_x_650:
[----:B--2---:R-:W-:Y:S01]  /*c390*/  FMNMX.FTZ R5, R4, R0, !PT ;  /* 0x0000000004057209 */ /* 0x004fe20007810000 */
[----:B------:R-:W-:-:S05]  /*c3a0*/  BRA.DIV ~URZ, `(.L_x_538) ;  /* 0x0000b9627f007947 */ /* 0x000fca000b800000 */
[----:B------:R-:W-:Y:S04]  /*c3b0*/  SHFL.BFLY PT, R0, R6, 0x2, 0x1f ;  /* 0x0c401f0006007f89 */ /* 0x000fe800000e0000 */
[----:B------:R-:W2:Y:S02]  /*c3c0*/  SHFL.BFLY PT, R2, R5, 0x1, 0x1f ;  /* 0x0c201f0005027f89 */ /* 0x000ea400000e0000 */
[----:B--2---:R-:W-:Y:S02]  /*c3d0*/  FMNMX.FTZ R100, R5, R2, !PT ;  /* 0x0000000205647209 */ /* 0x004fe40007810000 */
[----:B-1----:R-:W-:Y:S05]  /*c3e0*/  FMNMX.FTZ R4, R6, R0, !PT ;  /* 0x0000000006047209 */ /* 0x002fea0007810000 */
[----:B------:R1:W2:Y:S02]  /*c3f0*/  SHFL.BFLY PT, R0, R4, 0x1, 0x1f ;  /* 0x0c201f0004007f89 */ /* 0x0002a400000e0000 */
.L_x_651:
[C---:B------:R-:W-:Y:S01]  /*c400*/  FMUL.FTZ R139, R100.reuse, c[0x0][0x2d0] ;  /* 0x0000b400648b7a20 */ /* 0x040fe20000410000 */
[----:B------:R-:W-:Y:S01]  /*c410*/  WARPSYNC 0xffffffff ;  /* 0xffffffff00007948 */ /* 0x000fe20003800000 */
[----:B------:R-:W-:Y:S01]  /*c420*/  FADD.FTZ R2, -R100, R101 ;  /* 0x0000006564027221 */ /* 0x000fe20000010100 */
[----:B------:R-:W-:Y:S01]  /*c430*/  ISETP.GT.AND P0, PT, R178, R188, PT ;  /* 0x000000bcb200720c */ /* 0x000fe20003f04270 */
[--C-:B------:R-:W-:Y:S01]  /*c440*/  FFMA.FTZ R3, R140, c[0x0][0x2d0], -R139.reuse ;  /* 0x0000b4008c037a23 */ /* 0x100fe2000001088b */
[----:B------:R-:W-:Y:S01]  /*c450*/  IADD3 R178, R178, -0x1, RZ ;  /* 0xffffffffb2b27810 */ /* 0x000fe20007ffe0ff */
[----:B------:R-:W-:Y:S02]  /*c460*/  FMUL.FTZ R2, R2, c[0x0][0x2d0] ;  /* 0x0000b40002027a20 */ /* 0x000fe40000410000 */
[----:B------:R3:W-:Y:S10]  /*c470*/  MUFU.EX2 R140, R3 ;  /* 0x00000003008c7308 */ /* 0x0007f40000000800 */
[----:B------:R-:W4:Y:S01]  /*c480*/  MUFU.EX2 R2, R2 ;  /* 0x0000000200027308 */ /* 0x000f220000000800 */
[--C-:B---3--:R-:W-:Y:S09]  /*c490*/  FFMA.FTZ R3, R143, c[0x0][0x2d0], -R139.reuse ;  /* 0x0000b4008f037a23 */ /* 0x108ff2000001088b */
[----:B------:R3:W5:Y:S02]  /*c4a0*/  MUFU.EX2 R143, R3 ;  /* 0x00000003008f7308 */ /* 0x0007640000000800 */
[--C-:B---3--:R-:W-:Y:S02]  /*c4b0*/  FFMA.FTZ R3, R141, c[0x0][0x2d0], -R139.reuse ;  /* 0x0000b4008d037a23 */ /* 0x108fe4000001088b */
        /* <DEDUP_REMOVED lines=14> */
[----:B--23--:R-:W-:Y:S01]  /*c5a0*/  FMNMX.FTZ R3, R0, R4, !PT ;  /* 0x0000000400037209 */ /* 0x00cfe20007810000 */
[----:B------:R-:W-:Y:S02]  /*c5b0*/  FFMA.FTZ R0, R136, c[0x0][0x2d0], -R139 ;  /* 0x0000b40088007a23 */ /* 0x000fe4000001088b */
[C---:B------:R-:W-:Y:S01]  /*c5c0*/  FMUL.FTZ R32, R2.reuse, R104 ;  /* 0x0000006802207220 */ /* 0x040fe20000410000 */
[----:B-----5:R-:W-:Y:S01]  /*c5d0*/  F2FP.PACK_AB R104, R143, R140 ;  /* 0x0000008c8f68723e */ /* 0x020fe200000000ff */
[----:B------:R2:W-:Y:S01]  /*c5e0*/  MUFU.EX2 R185, R0 ;  /* 0x0000000000b97308 */ /* 0x0005e20000000800 */
[C---:B------:R-:W-:Y:S02]  /*c5f0*/  FMUL.FTZ R101, R3.reuse, c[0x0][0x2d0] ;  /* 0x0000b40003657a20 */ /* 0x040fe40000410000 */
[----:B------:R-:W-:Y:S02]  /*c600*/  FMUL.FTZ R33, R2, R105 ;  /* 0x0000006902217220 */ /* 0x000fe40000410000 */
[--C-:B------:R-:W-:Y:S02]  /*c610*/  FFMA.FTZ R6, R144, c[0x0][0x2d0], -R101.reuse ;  /* 0x0000b40090067a23 */ /* 0x100fe40000010865 */
[--C-:B-1----:R-:W-:Y:S02]  /*c620*/  FFMA.FTZ R4, R142, c[0x0][0x2d0], -R101.reuse ;  /* 0x0000b4008e047a23 */ /* 0x102fe40000010865 */
[C---:B------:R-:W-:Y:S01]  /*c630*/  FMUL.FTZ R36, R2.reuse, R36 ;  /* 0x0000002402247220 */ /* 0x040fe20000410000 */
[----:B------:R-:W-:Y:S01]  /*c640*/  MUFU.EX2 R113, R6 ;  /* 0x0000000600717308 */ /* 0x000fe20000000800 */
        /* <DEDUP_REMOVED lines=8> */
[----:B--2---:R-:W-:Y:S02]  /*c6d0*/  FADD.FTZ R0, -R3, R102 ;  /* 0x0000006603007221 */ /* 0x004fe40000010100 */
[----:B------:R-:W-:Y:S02]  /*c6e0*/  FMUL.FTZ R52, R2, R52 ;  /* 0x0000003402347220 */ /* 0x000fe40000410000 */
[----:B------:R-:W-:Y:S02]  /*c6f0*/  FMUL.FTZ R0, R0, c[0x0][0x2d0] ;  /* 0x0000b40000007a20 */ /* 0x000fe40000410000 */
[C---:B------:R-:W-:Y:S02]  /*c700*/  FMUL.FTZ R53, R2.reuse, R53 ;  /* 0x0000003502357220 */ /* 0x040fe40000410000 */
[C---:B------:R-:W-:Y:S02]  /*c710*/  FMUL.FTZ R56, R2.reuse, R56 ;  /* 0x0000003802387220 */ /* 0x040fe40000410000 */
[----:B------:R-:W2:Y:S01]  /*c720*/  MUFU.EX2 R0, R0 ;  /* 0x0000000000007308 */ /* 0x000ea20000000800 */
[C---:B------:R-:W-:Y:S02]  /*c730*/  FMUL.FTZ R57, R2.reuse, R57 ;  /* 0x0000003902397220 */ /* 0x040fe40000410000 */
[C---:B------:R-:W-:Y:S02]  /*c740*/  FMUL.FTZ R60, R2.reuse, R60 ;  /* 0x0000003c023c7220 */ /* 0x040fe40000410000 */
[C---:B------:R-:W-:Y:S02]  /*c750*/  FMUL.FTZ R61, R2.reuse, R61 ;  /* 0x0000003d023d7220 */ /* 0x040fe40000410000 */
[C---:B------:R-:W-:Y:S02]  /*c760*/  FMUL.FTZ R64, R2.reuse, R64 ;  /* 0x0000004002407220 */ /* 0x040fe40000410000 */
[C---:B-1----:R-:W-:Y:S01]  /*c770*/  FMUL.FTZ R4, R2.reuse, R132 ;  /* 0x0000008402047220 */ /* 0x042fe20000410000 */
[----:B---3--:R-:W-:Y:S01]  /*c780*/  F2FP.PACK_AB R105, R113, R136 ;  /* 0x000000887169723e */ /* 0x008fe200000000ff */
[C---:B------:R-:W-:Y:S02]  /*c790*/  FMUL.FTZ R65, R2.reuse, R65 ;  /* 0x0000004102417220 */ /* 0x040fe40000410000 */
[C---:B------:R-:W-:Y:S02]  /*c7a0*/  FMUL.FTZ R68, R2.reuse, R68 ;  /* 0x0000004402447220 */ /* 0x040fe40000410000 */
[C---:B------:R-:W-:Y:S02]  /*c7b0*/  FMUL.FTZ R69, R2.reuse, R69 ;  /* 0x0000004502457220 */ /* 0x040fe40000410000 */
[C---:B------:R-:W-:Y:S02]  /*c7c0*/  FMUL.FTZ R72, R2.reuse, R72 ;  /* 0x0000004802487220 */ /* 0x040fe40000410000 */
[C---:B------:R-:W-:Y:S02]  /*c7d0*/  FMUL.FTZ R73, R2.reuse, R73 ;  /* 0x0000004902497220 */ /* 0x040fe40000410000 */
[C---:B------:R-:W-:Y:S02]  /*c7e0*/  FMUL.FTZ R76, R2.reuse, R76 ;  /* 0x0000004c024c7220 */ /* 0x040fe40000410000 */
[----:B------:R-:W-:Y:S02]  /*c7f0*/  FMUL.FTZ R77, R2, R77 ;  /* 0x0000004d024d7220 */ /* 0x000fe40000410000 */
[C---:B--2---:R-:W-:Y:S02]  /*c800*/  FMUL.FTZ R30, R0.reuse, R110 ;  /* 0x0000006e001e7220 */ /* 0x044fe40000410000 */
[C---:B------:R-:W-:Y:S02]  /*c810*/  FMUL.FTZ R31, R0.reuse, R111 ;  /* 0x0000006f001f7220 */ /* 0x040fe40000410000 */
[----:B------:R-:W1:Y:S01]  /*c820*/  LDSM.16.MT88.4 R108, [R167] ;  /* 0x00000000a76c783b */ /* 0x000e620000004200 */
[C---:B------:R-:W-:Y:S02]  /*c830*/  FMUL.FTZ R10, R0.reuse, R130 ;  /* 0x00000082000a7220 */ /* 0x040fe40000410000 */
[C---:B------:R-:W-:Y:S02]  /*c840*/  FMUL.FTZ R11, R0.reuse, R131 ;  /* 0x00000083000b7220 */ /* 0x040fe40000410000 */
[C---:B------:R-:W-:Y:S02]  /*c850*/  FMUL.FTZ R22, R0.reuse, R118 ;  /* 0x0000007600167220 */ /* 0x040fe40000410000 */
[C---:B------:R-:W-:Y:S01]  /*c860*/  FMUL.FTZ R23, R0.reuse, R119 ;  /* 0x0000007700177220 */ /* 0x040fe20000410000 */
[----:B------:R-:W-:Y:S01]  /*c870*/  LDSM.16.MT88.4 R128, [R167+0x1800] ;  /* 0x00180000a780783b */ /* 0x000fe20000004200 */
[C---:B------:R-:W-:Y:S02]  /*c880*/  FMUL.FTZ R26, R0.reuse, R114 ;  /* 0x00000072001a7220 */ /* 0x040fe40000410000 */
[C---:B------:R-:W-:Y:S02]  /*c890*/  FMUL.FTZ R27, R0.reuse, R115 ;  /* 0x00000073001b7220 */ /* 0x040fe40000410000 */
[----:B------:R-:W-:Y:S02]  /*c8a0*/  FFMA.FTZ R112, R0, R191, R136 ;  /* 0x000000bf00707223 */ /* 0x000fe40000010088 */
        /* <DEDUP_REMOVED lines=9> */
[----:B------:R-:W-:Y:S02]  /*c940*/  FMUL.FTZ R97, R2, R97 ;  /* 0x0000006102617220 */ /* 0x000fe40000410000 */
[C---:B------:R-:W-:Y:S02]  /*c950*/  FMUL.FTZ R6, R0.reuse, R134 ;  /* 0x0000008600067220 */ /* 0x040fe40000410000 */
[C---:B------:R-:W-:Y:S02]  /*c960*/  FMUL.FTZ R7, R0.reuse, R135 ;  /* 0x0000008700077220 */ /* 0x040fe40000410000 */
[C---:B------:R-:W-:Y:S02]  /*c970*/  FMUL.FTZ R14, R0.reuse, R126 ;  /* 0x0000007e000e7220 */ /* 0x040fe40000410000 */
[C---:B------:R-:W-:Y:S02]  /*c980*/  FMUL.FTZ R15, R0.reuse, R127 ;  /* 0x0000007f000f7220 */ /* 0x040fe40000410000 */
[C---:B------:R-:W-:Y:S02]  /*c990*/  FMUL.FTZ R18, R0.reuse, R122 ;  /* 0x0000007a00127220 */ /* 0x040fe40000410000 */
[C---:B------:R-:W-:Y:S02]  /*c9a0*/  FMUL.FTZ R19, R0.reuse, R123 ;  /* 0x0000007b00137220 */ /* 0x040fe40000410000 */
[C---:B------:R-:W-:Y:S01]  /*c9b0*/  FMUL.FTZ R34, R0.reuse, R106 ;  /* 0x0000006a00227220 */ /* 0x040fe20000410000 */
[----:B------:R-:W-:Y:S01]  /*c9c0*/  F2FP.PACK_AB R106, R185, R141 ;  /* 0x0000008db96a723e */ /* 0x000fe200000000ff */
        /* <DEDUP_REMOVED lines=33> */
[--C-:B------:R-:W-:Y:S02]  /*cbe0*/  FFMA.FTZ R0, R145, c[0x0][0x2d0], -R101.reuse ;  /* 0x0000b40091007a23 */ /* 0x100fe40000010865 */
[----:B------:R-:W-:Y:S02]  /*cbf0*/  FFMA.FTZ R102, R2, R190, R140 ;  /* 0x000000be02667223 */ /* 0x000fe4000001008c */
[----:B------:R-:W-:Y:S01]  /*cc00*/  FFMA.FTZ R2, R137, c[0x0][0x2d0], -R101 ;  /* 0x0000b40089027a23 */ /* 0x000fe20000010865 */
[----:B------:R2:W-:Y:S01]  /*cc10*/  MUFU.EX2 R117, R0 ;  /* 0x0000000000757308 */ /* 0x0005e20000000800 */
[--C-:B------:R-:W-:Y:S02]  /*cc20*/  FFMA.FTZ R121, R151, c[0x0][0x2d0], -R139.reuse ;  /* 0x0000b40097797a23 */ /* 0x100fe4000001088b */
[--C-:B------:R-:W-:Y:S02]  /*cc30*/  FFMA.FTZ R120, R150, c[0x0][0x2d0], -R139.reuse ;  /* 0x0000b40096787a23 */ /* 0x100fe4000001088b */
[----:B------:R-:W-:Y:S04]  /*cc40*/  FADD.FTZ R102, R143, R102 ;  /* 0x000000668f667221 */ /* 0x000fe80000010000 */
[----:B------:R-:W-:Y:S01]  /*cc50*/  FADD.FTZ R102, R141, R102 ;  /* 0x000000668d667221 */ /* 0x000fe20000010000 */
[----:B------:R-:W3:Y:S10]  /*cc60*/  MUFU.EX2 R116, R2 ;  /* 0x0000000200747308 */ /* 0x000ef40000000800 */
[----:B------:R-:W-:Y:S01]  /*cc70*/  MUFU.EX2 R143, R121 ;  /* 0x00000079008f7308 */ /* 0x000fe20000000800 */
[----:B--2---:R-:W-:Y:S09]  /*cc80*/  FFMA.FTZ R0, R155, c[0x0][0x2d0], -R139 ;  /* 0x0000b4009b007a23 */ /* 0x004ff2000001088b */
[----:B------:R2:W-:Y:S01]  /*cc90*/  MUFU.EX2 R122, R0 ;  /* 0x00000000007a7308 */ /* 0x0005e20000000800 */
[----:B---3--:R-:W-:Y:S01]  /*cca0*/  F2FP.PACK_AB R107, R117, R116 ;  /* 0x00000074756b723e */ /* 0x008fe200000000ff */
[----:B------:R-:W-:Y:S08]  /*ccb0*/  FFMA.FTZ R2, R146, c[0x0][0x2d0], -R101 ;  /* 0x0000b40092027a23 */ /* 0x000ff00000010865 */
[----:B------:R-:W3:Y:S01]  /*ccc0*/  MUFU.EX2 R144, R120 ;  /* 0x0000007800907308 */ /* 0x000ee20000000800 */
[C---:B-1----:R-:W-:Y:S08]  /*ccd0*/  HMMA.16816.F32 R4, R104.reuse, R108, R4 ;  /* 0x0000006c6804723c */ /* 0x042ff00000001804 */
[C---:B------:R-:W-:Y:S01]  /*cce0*/  HMMA.16816.F32 R8, R104.reuse, R110, R8 ;  /* 0x0000006e6808723c */ /* 0x040fe20000001808 */
[----:B------:R-:W1:Y:S01]  /*ccf0*/  LDSM.16.MT88.4 R108, [R168] ;  /* 0x00000000a86c783b */ /* 0x000e620000004200 */
[----:B------:R4:W-:Y:S02]  /*cd00*/  MUFU.EX2 R127, R2 ;  /* 0x00000002007f7308 */ /* 0x0009e40000000800 */
[--C-:B--2---:R-:W-:Y:S08]  /*cd10*/  FFMA.FTZ R0, R153, c[0x0][0x2d0], -R139.reuse ;  /* 0x0000b40099007a23 */ /* 0x104ff0000001088b */
[----:B------:R2:W-:Y:S01]  /*cd20*/  MUFU.EX2 R126, R0 ;  /* 0x00000000007e7308 */ /* 0x0005e20000000800 */
[----:B---3--:R-:W-:Y:S01]  /*cd30*/  F2FP.PACK_AB R136, R144, R143 ;  /* 0x0000008f9088723e */ /* 0x008fe200000000ff */
[----:B----4-:R-:W-:Y:S02]  /*cd40*/  FADD.FTZ R2, R113, R112 ;  /* 0x0000007071027221 */ /* 0x010fe40000010000 */
[----:B------:R-:W-:Y:S02]  /*cd50*/  LDSM.16.MT88.4 R112, [R168+0x800] ;  /* 0x00080000a870783b */ /* 0x000fe40000004200 */
[----:B------:R-:W-:Y:S02]  /*cd60*/  FADD.FTZ R116, R116, R2 ;  /* 0x0000000274747221 */ /* 0x000fe40000010000 */
[--C-:B------:R-:W-:Y:S02]  /*cd70*/  FFMA.FTZ R2, R148, c[0x0][0x2d0], -R139.reuse ;  /* 0x0000b40094027a23 */ /* 0x100fe4000001088b */
[----:B------:R-:W-:Y:S02]  /*cd80*/  FADD.FTZ R123, R117, R116 ;  /* 0x00000074757b7221 */ /* 0x000fe40000010000 */
[----:B------:R-:W-:Y:S01]  /*cd90*/  LDSM.16.MT88.4 R116, [R170+0x1000] ;  /* 0x00100000aa74783b */ /* 0x000fe20000004200 */
[----:B------:R-:W-:Y:S01]  /*cda0*/  MUFU.EX2 R146, R2 ;  /* 0x0000000200927308 */ /* 0x000fe20000000800 */
[--C-:B--2---:R-:W-:Y:S01]  /*cdb0*/  FFMA.FTZ R0, R147, c[0x0][0x2d0], -R139.reuse ;  /* 0x0000b40093007a23 */ /* 0x104fe2000001088b */
[C---:B-1----:R-:W-:Y:S08]  /*cdc0*/  HMMA.16816.F32 R12, R104.reuse, R108, R12 ;  /* 0x0000006c680c723c */ /* 0x042ff0000000180c */
[----:B------:R1:W-:Y:S01]  /*cdd0*/  MUFU.EX2 R132, R0 ;  /* 0x0000000000847308 */ /* 0x0003e20000000800 */
[C---:B------:R-:W-:Y:S01]  /*cde0*/  HMMA.16816.F32 R16, R104.reuse, R110, R16 ;  /* 0x0000006e6810723c */ /* 0x040fe20000001810 */
[----:B------:R-:W2:Y:S02]  /*cdf0*/  LDSM.16.MT88.4 R108, [R170] ;  /* 0x00000000aa6c783b */ /* 0x000ea40000004200 */
[----:B-1----:R-:W-:Y:S06]  /*ce00*/  FFMA.FTZ R0, R138, c[0x0][0x2d0], -R139 ;  /* 0x0000b4008a007a23 */ /* 0x002fec000001088b */
[----:B------:R1:W-:Y:S01]  /*ce10*/  MUFU.EX2 R187, R0 ;  /* 0x0000000000bb7308 */ /* 0x0003e20000000800 */
[C---:B--2---:R-:W-:Y:S08]  /*ce20*/  HMMA.16816.F32 R20, R104.reuse, R108, R20 ;  /* 0x0000006c6814723c */ /* 0x044ff00000001814 */
[C---:B------:R-:W-:Y:S01]  /*ce30*/  HMMA.16816.F32 R24, R104.reuse, R110, R24 ;  /* 0x0000006e6818723c */ /* 0x040fe20000001818 */
[----:B------:R-:W2:Y:S03]  /*ce40*/  LDSM.16.MT88.4 R108, [R169] ;  /* 0x00000000a96c783b */ /* 0x000ea60000004200 */
[----:B-1----:R-:W-:Y:S04]  /*ce50*/  FFMA.FTZ R0, R154, c[0x0][0x2d0], -R101 ;  /* 0x0000b4009a007a23 */ /* 0x002fe80000010865 */
[----:B------:R-:W1:Y:S04]  /*ce60*/  MUFU.EX2 R124, R0 ;  /* 0x00000000007c7308 */ /* 0x000e680000000800 */
[----:B-1----:R-:W-:Y:S02]  /*ce70*/  FADD.FTZ R2, R124, R123 ;  /* 0x0000007b7c027221 */ /* 0x002fe40000010000 */
[--C-:B------:R-:W-:Y:S04]  /*ce80*/  FFMA.FTZ R0, R152, c[0x0][0x2d0], -R101.reuse ;  /* 0x0000b40098007a23 */ /* 0x100fe80000010865 */
[----:B------:R-:W1:Y:S01]  /*ce90*/  MUFU.EX2 R125, R0 ;  /* 0x00000000007d7308 */ /* 0x000e620000000800 */
[C---:B--2---:R-:W-:Y:S08]  /*cea0*/  HMMA.16816.F32 R28, R104.reuse, R108, R28 ;  /* 0x0000006c681c723c */ /* 0x044ff0000000181c */
[C---:B------:R-:W-:Y:S01]  /*ceb0*/  HMMA.16816.F32 R32, R104.reuse, R110, R32 ;  /* 0x0000006e6820723c */ /* 0x040fe20000001820 */
[----:B------:R-:W2:Y:S03]  /*cec0*/  LDSM.16.MT88.4 R108, [R167+0x2000] ;  /* 0x00200000a76c783b */ /* 0x000ea60000004200 */
[----:B-1----:R-:W-:Y:S02]  /*ced0*/  FADD.FTZ R2, R125, R2 ;  /* 0x000000027d027221 */ /* 0x002fe40000010000 */
[----:B------:R-:W-:Y:S02]  /*cee0*/  FFMA.FTZ R0, R156, c[0x0][0x2d0], -R101 ;  /* 0x0000b4009c007a23 */ /* 0x000fe40000010865 */
[----:B------:R-:W-:Y:S02]  /*cef0*/  FADD.FTZ R2, R127, R2 ;  /* 0x000000027f027221 */ /* 0x000fe40000010000 */
[----:B------:R1:W3:Y:S01]  /*cf00*/  MUFU.EX2 R186, R0 ;  /* 0x0000000000ba7308 */ /* 0x0002e20000000800 */
[C---:B--2---:R-:W-:Y:S03]  /*cf10*/  HMMA.16816.F32 R36, R104.reuse, R108, R36 ;  /* 0x0000006c6824723c */ /* 0x044fe60000001824 */
[--C-:B-1----:R-:W-:Y:S02]  /*cf20*/  FFMA.FTZ R0, R162, c[0x0][0x2d0], -R139.reuse ;  /* 0x0000b400a2007a23 */ /* 0x102fe4000001088b */
[----:B---3--:R-:W-:Y:S04]  /*cf30*/  FADD.FTZ R2, R186, R2 ;  /* 0x00000002ba027221 */ /* 0x008fe80000010000 */
[----:B------:R1:W-:Y:S01]  /*cf40*/  MUFU.EX2 R155, R0 ;  /* 0x00000000009b7308 */ /* 0x0003e20000000800 */
[C---:B------:R-:W-:Y:S01]  /*cf50*/  HMMA.16816.F32 R40, R104.reuse, R110, R40 ;  /* 0x0000006e6828723c */ /* 0x040fe20000001828 */
[----:B------:R-:W2:Y:S02]  /*cf60*/  LDSM.16.MT88.4 R108, [R168+0x2000] ;  /* 0x00200000a86c783b */ /* 0x000ea40000004200 */
[--C-:B-1----:R-:W-:Y:S06]  /*cf70*/  FFMA.FTZ R0, R160, c[0x0][0x2d0], -R139.reuse ;  /* 0x0000b400a0007a23 */ /* 0x102fec000001088b */
[----:B------:R1:W-:Y:S01]  /*cf80*/  MUFU.EX2 R160, R0 ;  /* 0x0000000000a07308 */ /* 0x0003e20000000800 */
[C---:B--2---:R-:W-:Y:S08]  /*cf90*/  HMMA.16816.F32 R44, R104.reuse, R108, R44 ;  /* 0x0000006c682c723c */ /* 0x044ff0000000182c */
[C---:B------:R-:W-:Y:S01]  /*cfa0*/  HMMA.16816.F32 R48, R104.reuse, R110, R48 ;  /* 0x0000006e6830723c */ /* 0x040fe20000001830 */
[----:B------:R-:W2:Y:S03]  /*cfb0*/  LDSM.16.MT88.4 R108, [R170+0x2000] ;  /* 0x00200000aa6c783b */ /* 0x000ea60000004200 */
[--C-:B-1----:R-:W-:Y:S04]  /*cfc0*/  FFMA.FTZ R0, R158, c[0x0][0x2d0], -R139.reuse ;  /* 0x0000b4009e007a23 */ /* 0x102fe8000001088b */
[----:B------:R1:W-:Y:S04]  /*cfd0*/  MUFU.EX2 R156, R0 ;  /* 0x00000000009c7308 */ /* 0x0003e80000000800 */
[----:B-1----:R-:W-:Y:S06]  /*cfe0*/  FFMA.FTZ R0, R157, c[0x0][0x2d0], -R139 ;  /* 0x0000b4009d007a23 */ /* 0x002fec000001088b */
[----:B------:R1:W-:Y:S01]  /*cff0*/  MUFU.EX2 R157, R0 ;  /* 0x00000000009d7308 */ /* 0x0003e20000000800 */
[C---:B--2---:R-:W-:Y:S08]  /*d000*/  HMMA.16816.F32 R52, R104.reuse, R108, R52 ;  /* 0x0000006c6834723c */ /* 0x044ff00000001834 */
[C---:B------:R-:W-:Y:S01]  /*d010*/  HMMA.16816.F32 R56, R104.reuse, R110, R56 ;  /* 0x0000006e6838723c */ /* 0x040fe20000001838 */
[----:B------:R-:W2:Y:S03]  /*d020*/  LDSM.16.MT88.4 R108, [R169+0x2000] ;  /* 0x00200000a96c783b */ /* 0x000ea60000004200 */
[--C-:B-1----:R-:W-:Y:S04]  /*d030*/  FFMA.FTZ R0, R161, c[0x0][0x2d0], -R101.reuse ;  /* 0x0000b400a1007a23 */ /* 0x102fe80000010865 */
[----:B------:R1:W3:Y:S04]  /*d040*/  MUFU.EX2 R154, R0 ;  /* 0x00000000009a7308 */ /* 0x0002e80000000800 */
[--C-:B-1----:R-:W-:Y:S01]  /*d050*/  FFMA.FTZ R0, R163, c[0x0][0x2d0], -R101.reuse ;  /* 0x0000b400a3007a23 */ /* 0x102fe20000010865 */
[C---:B--2---:R-:W-:Y:S05]  /*d060*/  HMMA.16816.F32 R60, R104.reuse, R108, R60 ;  /* 0x0000006c683c723c */ /* 0x044fea000000183c */
[----:B------:R1:W2:Y:S01]  /*d070*/  MUFU.EX2 R153, R0 ;  /* 0x0000000000997308 */ /* 0x0002a20000000800 */
[----:B---3--:R-:W-:Y:S02]  /*d080*/  FADD.FTZ R2, R154, R2 ;  /* 0x000000029a027221 */ /* 0x008fe40000010000 */
[C---:B------:R-:W-:Y:S01]  /*d090*/  HMMA.16816.F32 R64, R104.reuse, R110, R64 ;  /* 0x0000006e6840723c */ /* 0x040fe20000001840 */
[----:B------:R-:W3:Y:S03]  /*d0a0*/  LDSM.16.MT88.4 R108, [R167+0x4000] ;  /* 0x00400000a76c783b */ /* 0x000ee60000004200 */
[--C-:B-1----:R-:W-:Y:S02]  /*d0b0*/  FFMA.FTZ R0, R159, c[0x0][0x2d0], -R101.reuse ;  /* 0x0000b4009f007a23 */ /* 0x102fe40000010865 */
[----:B--2---:R-:W-:Y:S02]  /*d0c0*/  FADD.FTZ R2, R153, R2 ;  /* 0x0000000299027221 */ /* 0x004fe40000010000 */
[----:B------:R1:W2:Y:S01]  /*d0d0*/  MUFU.EX2 R152, R0 ;  /* 0x0000000000987308 */ /* 0x0002a20000000800 */
[C---:B---3--:R-:W-:Y:S03]  /*d0e0*/  HMMA.16816.F32 R68, R104.reuse, R108, R68 ;  /* 0x0000006c6844723c */ /* 0x048fe60000001844 */
[----:B-1----:R-:W-:Y:S05]  /*d0f0*/  FFMA.FTZ R0, R171, c[0x0][0x2d0], -R101 ;  /* 0x0000b400ab007a23 */ /* 0x002fea0000010865 */
[C---:B------:R-:W-:Y:S01]  /*d100*/  HMMA.16816.F32 R72, R104.reuse, R110, R72 ;  /* 0x0000006e6848723c */ /* 0x040fe20000001848 */
[----:B------:R-:W1:Y:S01]  /*d110*/  LDSM.16.MT88.4 R108, [R168+0x4000] ;  /* 0x00400000a86c783b */ /* 0x000e620000004200 */
[----:B------:R3:W-:Y:S02]  /*d120*/  MUFU.EX2 R147, R0 ;  /* 0x0000000000937308 */ /* 0x0007e40000000800 */
[----:B--2---:R-:W-:Y:S02]  /*d130*/  FADD.FTZ R2, R152, R2 ;  /* 0x0000000298027221 */ /* 0x004fe40000010000 */
[----:B---3--:R-:W-:Y:S02]  /*d140*/  FADD.FTZ R0, R185, R102 ;  /* 0x00000066b9007221 */ /* 0x008fe40000010000 */
[----:B------:R-:W-:Y:S04]  /*d150*/  FFMA.FTZ R102, R149, c[0x0][0x2d0], -R139 ;  /* 0x0000b40095667a23 */ /* 0x000fe8000001088b */
[----:B------:R-:W2:Y:S01]  /*d160*/  MUFU.EX2 R145, R102 ;  /* 0x0000006600917308 */ /* 0x000ea20000000800 */
[C---:B-1----:R-:W-:Y:S08]  /*d170*/  HMMA.16816.F32 R76, R104.reuse, R108, R76 ;  /* 0x0000006c684c723c */ /* 0x042ff0000000184c */
[C---:B------:R-:W-:Y:S01]  /*d180*/  HMMA.16816.F32 R80, R104.reuse, R110, R80 ;  /* 0x0000006e6850723c */ /* 0x040fe20000001850 */
[----:B------:R-:W1:Y:S03]  /*d190*/  LDSM.16.MT88.4 R108, [R170+0x4000] ;  /* 0x00400000aa6c783b */ /* 0x000e660000004200 */
[----:B--2---:R-:W-:Y:S04]  /*d1a0*/  F2FP.PACK_AB R138, R146, R145 ;  /* 0x00000091928a723e */ /* 0x004fe800000000ff */
[C---:B-1----:R-:W-:Y:S08]  /*d1b0*/  HMMA.16816.F32 R84, R104.reuse, R108, R84 ;  /* 0x0000006c6854723c */ /* 0x042ff00000001854 */
[C---:B------:R-:W-:Y:S01]  /*d1c0*/  HMMA.16816.F32 R88, R104.reuse, R110, R88 ;  /* 0x0000006e6858723c */ /* 0x040fe20000001858 */
[----:B------:R-:W1:Y:S07]  /*d1d0*/  LDSM.16.MT88.4 R108, [R169+0x4000] ;  /* 0x00400000a96c783b */ /* 0x000e6e0000004200 */
[C---:B-1----:R-:W-:Y:S08]  /*d1e0*/  HMMA.16816.F32 R92, R104.reuse, R108, R92 ;  /* 0x0000006c685c723c */ /* 0x042ff0000000185c */
[----:B------:R-:W-:Y:S01]  /*d1f0*/  HMMA.16816.F32 R96, R104, R110, R96 ;  /* 0x0000006e6860723c */ /* 0x000fe20000001860 */
[----:B------:R-:W1:Y:S06]  /*d200*/  LDSM.16.MT88.4 R108, [R167+0x800] ;  /* 0x00080000a76c783b */ /* 0x000e6c0000004200 */
[----:B------:R-:W-:Y:S01]  /*d210*/  F2FP.PACK_AB R104, R126, R122 ;  /* 0x0000007a7e68723e */ /* 0x000fe200000000ff */
[----:B------:R-:W-:Y:S01]  /*d220*/  FADD.FTZ R122, R122, R0 ;  /* 0x000000007a7a7221 */ /* 0x000fe20000010000 */
[----:B------:R-:W-:Y:S03]  /*d230*/  F2FP.PACK_AB R106, R187, R132 ;  /* 0x00000084bb6a723e */ /* 0x000fe600000000ff */
[----:B------:R-:W-:Y:S01]  /*d240*/  F2FP.PACK_AB R105, R125, R124 ;  /* 0x0000007c7d69723e */ /* 0x000fe200000000ff */
[----:B------:R-:W-:Y:S01]  /*d250*/  FADD.FTZ R102, R126, R122 ;  /* 0x0000007a7e667221 */ /* 0x000fe20000010000 */
[----:B------:R-:W-:Y:S01]  /*d260*/  F2FP.PACK_AB R107, R186, R127 ;  /* 0x0000007fba6b723e */ /* 0x000fe200000000ff */
[----:B------:R-:W-:Y:S01]  /*d270*/  LDSM.16.MT88.4 R120, [R168+0x1800] ;  /* 0x00180000a878783b */ /* 0x000fe20000004200 */
[--C-:B------:R-:W-:Y:S04]  /*d280*/  FFMA.FTZ R0, R172, c[0x0][0x2d0], -R101.reuse ;  /* 0x0000b400ac007a23 */ /* 0x100fe80000010865 */
[----:B------:R2:W-:Y:S01]  /*d290*/  MUFU.EX2 R142, R0 ;  /* 0x00000000008e7308 */ /* 0x0005e20000000800 */
[C---:B-1----:R-:W-:Y:S03]  /*d2a0*/  HMMA.16816.F32 R4, R104.reuse, R108, R4 ;  /* 0x0000006c6804723c */ /* 0x042fe60000001804 */
[--C-:B--2---:R-:W-:Y:S06]  /*d2b0*/  FFMA.FTZ R0, R183, c[0x0][0x2d0], -R101.reuse ;  /* 0x0000b400b7007a23 */ /* 0x104fec0000010865 */
[----:B------:R-:W1:Y:S01]  /*d2c0*/  MUFU.EX2 R141, R0 ;  /* 0x00000000008d7308 */ /* 0x000e620000000800 */
[C---:B------:R-:W-:Y:S01]  /*d2d0*/  HMMA.16816.F32 R8, R104.reuse, R110, R8 ;  /* 0x0000006e6808723c */ /* 0x040fe20000001808 */
[----:B------:R-:W2:Y:S07]  /*d2e0*/  LDSM.16.MT88.4 R108, [R170+0x800] ;  /* 0x00080000aa6c783b */ /* 0x000eae0000004200 */
[C---:B------:R-:W-:Y:S08]  /*d2f0*/  HMMA.16816.F32 R12, R104.reuse, R112, R12 ;  /* 0x00000070680c723c */ /* 0x040ff0000000180c */
[C---:B------:R-:W-:Y:S01]  /*d300*/  HMMA.16816.F32 R16, R104.reuse, R114, R16 ;  /* 0x000000726810723c */ /* 0x040fe20000001810 */
[----:B------:R-:W3:Y:S03]  /*d310*/  LDSM.16.MT88.4 R112, [R169+0x800] ;  /* 0x00080000a970783b */ /* 0x000ee60000004200 */
[----:B-1----:R-:W-:Y:S01]  /*d320*/  F2FP.PACK_AB R137, R141, R142 ;  /* 0x0000008e8d89723e */ /* 0x002fe200000000ff */
[--C-:B------:R-:W-:Y:S04]  /*d330*/  FFMA.FTZ R0, R182, c[0x0][0x2d0], -R101.reuse ;  /* 0x0000b400b6007a23 */ /* 0x100fe80000010865 */
[----:B------:R1:W-:Y:S03]  /*d340*/  MUFU.EX2 R140, R0 ;  /* 0x00000000008c7308 */ /* 0x0003e60000000800 */
[----:B------:R-:W-:Y:S07]  /*d350*/  FFMA.FTZ R101, R177, c[0x0][0x2d0], -R101 ;  /* 0x0000b400b1657a23 */ /* 0x000fee0000010865 */
[----:B------:R-:W4:Y:S01]  /*d360*/  MUFU.EX2 R101, R101 ;  /* 0x0000006500657308 */ /* 0x000f220000000800 */
[C---:B--2---:R-:W-:Y:S08]  /*d370*/  HMMA.16816.F32 R20, R104.reuse, R108, R20 ;  /* 0x0000006c6814723c */ /* 0x044ff00000001814 */
[C---:B------:R-:W-:Y:S01]  /*d380*/  HMMA.16816.F32 R24, R104.reuse, R110, R24 ;  /* 0x0000006e6818723c */ /* 0x040fe20000001818 */
[----:B------:R-:W2:Y:S03]  /*d390*/  LDSM.16.MT88.4 R108, [R167+0x2800] ;  /* 0x00280000a76c783b */ /* 0x000ea60000004200 */
[----:B-1----:R-:W-:Y:S01]  /*d3a0*/  FADD.FTZ R0, R132, R102 ;  /* 0x0000006684007221 */ /* 0x002fe20000010000 */
[----:B------:R-:W-:Y:S03]  /*d3b0*/  MOV R102, R3 ;  /* 0x0000000300667202 */ /* 0x000fe60000000f00 */
[C---:B---3--:R-:W-:Y:S04]  /*d3c0*/  HMMA.16816.F32 R28, R104.reuse, R112, R28 ;  /* 0x00000070681c723c */ /* 0x048fe8000000181c */
[----:B------:R-:W-:Y:S01]  /*d3d0*/  FADD.FTZ R0, R187, R0 ;  /* 0x00000000bb007221 */ /* 0x000fe20000010000 */
[----:B----4-:R-:W-:Y:S03]  /*d3e0*/  F2FP.PACK_AB R139, R101, R140 ;  /* 0x0000008c658b723e */ /* 0x010fe600000000ff */
[C---:B------:R-:W-:Y:S01]  /*d3f0*/  HMMA.16816.F32 R32, R104.reuse, R114, R32 ;  /* 0x000000726820723c */ /* 0x040fe20000001820 */
[----:B------:R-:W1:Y:S03]  /*d400*/  LDSM.16.MT88.4 R112, [R168+0x2800] ;  /* 0x00280000a870783b */ /* 0x000e660000004200 */
[----:B------:R-:W-:Y:S04]  /*d410*/  FADD.FTZ R0, R155, R0 ;  /* 0x000000009b007221 */ /* 0x000fe80000010000 */
[----:B------:R-:W-:Y:S04]  /*d420*/  FADD.FTZ R0, R160, R0 ;  /* 0x00000000a0007221 */ /* 0x000fe80000010000 */
        /* <DEDUP_REMOVED lines=99> */
[----:B------:R-:W-:Y:S02]  /*da60*/  FADD.FTZ R0, R140, R0 ;  /* 0x000000008c007221 */ /* 0x000fe40000010000 */
[C---:B---3--:R-:W-:Y:S04]  /*da70*/  HMMA.16816.F32 R84, R136.reuse, R12, R84 ;  /* 0x0000000c8854723c */ /* 0x048fe80000001854 */
[----:B------:R-:W-:Y:S02]  /*da80*/  FADD.FTZ R190, R146, R2 ;  /* 0x0000000292be7221 */ /* 0x000fe40000010000 */
[----:B------:R-:W-:Y:S01]  /*da90*/  FADD.FTZ R191, R101, R0 ;  /* 0x0000000065bf7221 */ /* 0x000fe20000010000 */
[----:B------:R-:W-:Y:S01]  /*daa0*/  MOV R12, R3 ;  /* 0x00000003000c7202 */ /* 0x000fe20000000f00 */
[C---:B------:R-:W-:Y:S04]  /*dab0*/  HMMA.16816.F32 R88, R136.reuse, R14, R88 ;  /* 0x0000000e8858723c */ /* 0x040fe80000001858 */
[----:B------:R-:W-:Y:S04]  /*dac0*/  MOV R101, R100 ;  /* 0x0000006400657202 */ /* 0x000fe80000000f00 */
[C---:B----4-:R-:W-:Y:S08]  /*dad0*/  HMMA.16816.F32 R92, R136.reuse, R16, R92 ;  /* 0x00000010885c723c */ /* 0x050ff0000000185c */
[----:B------:R-:W-:Y:S01]  /*dae0*/  HMMA.16816.F32 R96, R136, R18, R96 ;  /* 0x000000128860723c */ /* 0x000fe20000001860 */
[----:B------:R-:W-:-:S07]  /*daf0*/  @P0 BRA `(.L_x_539) ;  /* 0xffffce7000000947 */ /* 0x000fce000383ffff */
.L_x_528:
[----:B------:R-:W-:-:S13]  /*db00*/  ISETP.GE.AND P0, PT, R178, R194, PT ;  /* 0x000000c2b200720c */ /* 0x000fda0003f06270 */
[----:B------:R-:W-:Y:S05]  /*db10*/  @!P0 BRA `(.L_x_540) ;  /* 0x00003c4000008947 */ /* 0x000fea0003800000 */
[----:B------:R-:W-:Y:S02]  /*db20*/  MOV R102, R12 ;  /* 0x0000000c00667202 */ /* 0x000fe40000000f00 */
[----:B------:R-:W-:Y:S02]  /*db30*/  MOV R101, R100 ;  /* 0x0000006400657202 */ /* 0x000fe40000000f00 */
.L_x_558:
[----:B------:R-:W-:Y:S04]  /*db40*/  DEPBAR.LE SB0, 0x0 ;  /* 0x000080000000791a */ /* 0x000fe80000000000 */
[----:B------:R-:W-:Y:S01]  /*db50*/  WARPSYNC 0xffffffff ;  /* 0xffffffff00007948 */ /* 0x000fe20003800000 */
[----:B------:R-:W-:Y:S01]  /*db60*/  BAR.SYNC.DEFER_BLOCKING 0x0 ;  /* 0x0000000000007b1d */ /* 0x000fe20000010000 */
[----:B------:R-:W-:Y:S01]  /*db70*/  SHF.R.S32.HI R0, RZ, 0x1f, R181 ;  /* 0x0000001fff007819 */ /* 0x000fe200000114b5 */
[----:B------:R-:W-:Y:S01]  /*db80*/  IMAD.WIDE.U32 R2, R181, c[0x0][0x208], RZ ;  /* 0x00008200b5027a25 */ /* 0x000fe200078e00ff */
[----:B------:R-:W-:Y:S02]  /*db90*/  SHF.R.S32.HI R4, RZ, 0x1f, R180 ;  /* 0x0000001fff047819 */ /* 0x000fe400000114b4 */
[----:B------:R-:W-:Y:S01]  /*dba0*/  SHF.R.S32.HI R5, RZ, 0x1f, R193 ;  /* 0x0000001fff057819 */ /* 0x000fe200000114c1 */
[----:B------:R-:W-:Y:S01]  /*dbb0*/  IMAD R0, R0, c[0x0][0x208], RZ ;  /* 0x0000820000007a24 */ /* 0x000fe200078e02ff */
[----:B------:R-:W-:Y:S01]  /*dbc0*/  SHF.R.S32.HI R6, RZ, 0x1f, R192 ;  /* 0x0000001fff067819 */ /* 0x000fe200000114c0 */
[----:B------:R-:W-:Y:S01]  /*dbd0*/  IMAD R4, R4, c[0x0][0x218], RZ ;  /* 0x0000860004047a24 */ /* 0x000fe200078e02ff */
[----:B------:R-:W-:Y:S01]  /*dbe0*/  SHF.L.U64.HI R22, R193, 0x1, R5 ;  /* 0x00000001c1167819 */ /* 0x000fe20000010205 */
[----:B------:R-:W-:Y:S01]  /*dbf0*/  IMAD R0, R181, c[0x0][0x20c], R0 ;  /* 0x00008300b5007a24 */ /* 0x000fe200078e0200 */
[----:B------:R-:W-:Y:S01]  /*dc00*/  SHF.R.S32.HI R5, RZ, 0x1f, R184 ;  /* 0x0000001fff057819 */ /* 0x000fe200000114b8 */
[C---:B------:R-:W-:Y:S01]  /*dc10*/  IMAD R4, R180.reuse, c[0x0][0x21c], R4 ;  /* 0x00008700b4047a24 */ /* 0x040fe200078e0204 */
[----:B------:R-:W-:Y:S01]  /*dc20*/  IADD3 R172, R103, 0x5800, RZ ;  /* 0x0000580067ac7810 */ /* 0x000fe20007ffe0ff */
[----:B------:R-:W-:Y:S01]  /*dc30*/  IMAD.IADD R3, R3, 0x1, R0 ;  /* 0x0000000103037824 */ /* 0x000fe200078e0200 */
[----:B------:R-:W-:Y:S01]  /*dc40*/  IADD3 R171, R103, 0x5000, RZ ;  /* 0x0000500067ab7810 */ /* 0x000fe20007ffe0ff */
[----:B------:R-:W-:Y:S01]  /*dc50*/  IMAD.SHL.U32 R28, R193, 0x2, RZ ;  /* 0x00000002c11c7824 */ /* 0x000fe200078e00ff */
[C---:B------:R-:W-:Y:S01]  /*dc60*/  IADD3 R163, R103.reuse, 0x4800, RZ ;  /* 0x0000480067a37810 */ /* 0x040fe20007ffe0ff */
[----:B------:R-:W-:Y:S01]  /*dc70*/  IMAD.WIDE.U32 R2, R180, c[0x0][0x218], R2 ;  /* 0x00008600b4027a25 */ /* 0x000fe200078e0002 */
[C---:B------:R-:W-:Y:S02]  /*dc80*/  IADD3 R162, R103.reuse, 0x4000, RZ ;  /* 0x0000400067a27810 */ /* 0x040fe40007ffe0ff */
[C---:B------:R-:W-:Y:S01]  /*dc90*/  IADD3 R161, R103.reuse, 0x3800, RZ ;  /* 0x0000380067a17810 */ /* 0x040fe20007ffe0ff */
[----:B------:R-:W-:Y:S01]  /*dca0*/  IMAD.SHL.U32 R23, R192, 0x2, RZ ;  /* 0x00000002c0177824 */ /* 0x000fe200078e00ff */
[----:B------:R-:W-:Y:S01]  /*dcb0*/  IADD3 R0, P0, R206, R2, RZ ;  /* 0x00000002ce007210 */ /* 0x000fe20007f1e0ff */
[----:B------:R1:W2:Y:S01]  /*dcc0*/  LDSM.16.M88.4 R32, [R173] ;  /* 0x00000000ad20783b */ /* 0x0002a20000000200 */
[C---:B------:R-:W-:Y:S01]  /*dcd0*/  IADD3 R160, R103.reuse, 0x3000, RZ ;  /* 0x0000300067a07810 */ /* 0x040fe20007ffe0ff */
[----:B------:R-:W-:Y:S01]  /*dce0*/  IMAD.SHL.U32 R14, R184, 0x2, RZ ;  /* 0x00000002b80e7824 */ /* 0x000fe200078e00ff */
[----:B------:R-:W-:Y:S01]  /*dcf0*/  IADD3.X R2, R210, R3, R4, P0, !PT ;  /* 0x00000003d2027210 */ /* 0x000fe200007fe404 */
[----:B------:R1:W3:Y:S01]  /*dd00*/  LDSM.16.M88.4 R8, [R164] ;  /* 0x00000000a408783b */ /* 0x0002e20000000200 */
[C---:B------:R-:W-:Y:S02]  /*dd10*/  LEA R4, P0, R0.reuse, c[0x0][0x1f8], 0x1 ;  /* 0x00007e0000047a11 */ /* 0x040fe400078008ff */
[C---:B------:R-:W-:Y:S01]  /*dd20*/  IADD3 R100, R103.reuse, 0x2800, RZ ;  /* 0x0000280067647810 */ /* 0x040fe20007ffe0ff */
[----:B------:R1:W4:Y:S01]  /*dd30*/  LDSM.16.M88.4 R16, [R164+0x800] ;  /* 0x00080000a410783b */ /* 0x0003220000000200 */
[----:B------:R-:W-:Y:S02]  /*dd40*/  LEA.HI.X R12, R0, c[0x0][0x1fc], R2, 0x1, P0 ;  /* 0x00007f00000c7a11 */ /* 0x000fe400000f0c02 */
[----:B------:R-:W-:Y:S01]  /*dd50*/  IADD3 R0, R103, 0x2000, RZ ;  /* 0x0000200067007810 */ /* 0x000fe20007ffe0ff */
[----:B------:R1:W1:Y:S01]  /*dd60*/  LDSM.16.M88.4 R24, [R164+0x1000] ;  /* 0x00100000a418783b */ /* 0x0002620000000200 */
[----:B------:R-:W-:Y:S02]  /*dd70*/  SHF.L.U64.HI R15, R192, 0x1, R6 ;  /* 0x00000001c00f7819 */ /* 0x000fe40000010206 */
[----:B------:R-:W-:Y:S01]  /*dd80*/  SHF.L.U64.HI R13, R184, 0x1, R5 ;  /* 0x00000001b80d7819 */ /* 0x000fe20000010205 */
[----:B------:R1:W1:Y:S04]  /*dd90*/  LDSM.16.M88.4 R136, [R164+0x1800] ;  /* 0x00180000a488783b */ /* 0x0002680000000200 */
[----:B------:R1:W1:Y:S04]  /*dda0*/  LDSM.16.M88.4 R140, [R174] ;  /* 0x00000000ae8c783b */ /* 0x0002680000000200 */
[----:B------:R1:W1:Y:S04]  /*ddb0*/  LDSM.16.M88.4 R144, [R103] ;  /* 0x000000006790783b */ /* 0x0002680000000200 */
[----:B------:R1:W1:Y:S04]  /*ddc0*/  LDSM.16.M88.4 R148, [R103+0x800] ;  /* 0x000800006794783b */ /* 0x0002680000000200 */
[----:B------:R1:W1:Y:S04]  /*ddd0*/  LDSM.16.M88.4 R152, [R103+0x1000] ;  /* 0x001000006798783b */ /* 0x0002680000000200 */
[----:B------:R1:W1:Y:S01]  /*dde0*/  LDSM.16.M88.4 R156, [R103+0x1800] ;  /* 0x00180000679c783b */ /* 0x0002620000000200 */
[----:B------:R-:W-:-:S05]  /*ddf0*/  BRA.DIV ~URZ, `(.L_x_541) ;  /* 0x00009ff27f007947 */ /* 0x000fca000b800000 */
[----:B------:R4:W3:Y:S02]  /*de00*/  SHFL.IDX PT, R2, R12, RZ, 0x181f ;  /* 0x00181fff0c027589 */ /* 0x0008e400000e0000 */
.L_x_652:
[----:B------:R-:W5:Y:S01]  /*de10*/  SHFL.IDX PT, R5, R4, RZ, 0x181f ;  /* 0x00181fff04057589 */ /* 0x000f6200000e0000 */
[----:B------:R-:W-:Y:S01]  /*de20*/  ISETP.GE.AND P1, PT, R184, c[0x0][0x1d4], PT ;  /* 0x00007500b8007a0c */ /* 0x000fe20003f26270 */
[----:B------:R-:W-:Y:S01]  /*de30*/  BSSY B0, `(.L_x_542) ;  /* 0x0000145000007945 */ /* 0x000fe20003800000 */
[----:B------:R-:W-:Y:S02]  /*de40*/  ISETP.GE.AND P4, PT, R192, c[0x0][0x1d4], PT ;  /* 0x00007500c0007a0c */ /* 0x000fe40003f86270 */
[----:B------:R-:W-:Y:S02]  /*de50*/  SEL R177, RZ, 0x10, P1 ;  /* 0x00000010ffb17807 */ /* 0x000fe40000800000 */
[----:B------:R-:W-:Y:S01]  /*de60*/  ISETP.GE.AND P3, PT, R193, c[0x0][0x1d4], PT ;  /* 0x00007500c1007a0c */ /* 0x000fe20003f66270 */
[----:B------:R-:W4:Y:S08]  /*de70*/  SHFL.IDX PT, R3, R4, 0x1, 0x181f ;  /* 0x00381f0004037f89 */ /* 0x000f3000000e0000 */
[----:B------:R3:W2:Y:S01]  /*de80*/  SHFL.IDX PT, R4, R12, 0x1, 0x181f ;  /* 0x00381f000c047f89 */ /* 0x0006a200000e0000 */
[C---:B-----5:R-:W-:Y:S04]  /*de90*/  IADD3 R6, P0, R5.reuse, R14, RZ ;  /* 0x0000000e05067210 */ /* 0x060fe80007f1e0ff */
[C---:B---3--:R-:W-:Y:S05]  /*dea0*/  IADD3.X R7, R2.reuse, R13, RZ, P0, !PT ;  /* 0x0000000d02077210 */ /* 0x048fea00007fe4ff */
[----:B------:R3:W-:Y:S01]  /*deb0*/  LDGSTS.E.BYPASS.LTC128B.128 [R179+0x100], [R6.64], !P1 ;  /* 0x0010000006b37fae */ /* 0x0007e2000c901d48 */
[C---:B----4-:R-:W-:Y:S02]  /*dec0*/  IADD3 R12, P2, R5.reuse, R28, RZ ;  /* 0x0000001c050c7210 */ /* 0x050fe40007f5e0ff */
[----:B---3--:R-:W-:Y:S04]  /*ded0*/  IADD3 R6, P0, R5, R23, RZ ;  /* 0x0000001705067210 */ /* 0x008fe80007f1e0ff */
[----:B------:R-:W-:Y:S05]  /*dee0*/  IADD3.X R7, R2, R15, RZ, P0, !PT ;  /* 0x0000000f02077210 */ /* 0x000fea00007fe4ff */
[----:B------:R3:W-:Y:S02]  /*def0*/  LDGSTS.E.BYPASS.LTC128B.128 [R179+0x2100], [R6.64], !P4 ;  /* 0x0210000006b37fae */ /* 0x0007e4000e101d48 */
[----:B---3--:R-:W-:Y:S04]  /*df00*/  IADD3 R6, -R177, 0x10, RZ ;  /* 0x00000010b1067810 */ /* 0x008fe80007ffe1ff */
[----:B------:R-:W-:Y:S04]  /*df10*/  LOP3.LUT R6, R6, 0xf, RZ, 0xc0, !PT ;  /* 0x0000000f06067812 */ /* 0x000fe800078ec0ff */
[-C--:B------:R-:W-:Y:S02]  /*df20*/  IADD3 R20, P1, P0, R6, R3.reuse, R14 ;  /* 0x0000000306147210 */ /* 0x080fe4000783e00e */
[----:B------:R-:W-:Y:S02]  /*df30*/  SEL R6, RZ, 0x10, P4 ;  /* 0x00000010ff067807 */ /* 0x000fe40002000000 */
[-C--:B--2---:R-:W-:Y:S02]  /*df40*/  IADD3.X R21, RZ, R4.reuse, R13, P1, P0 ;  /* 0x00000004ff157210 */ /* 0x084fe40000fe040d */
[----:B------:R-:W-:Y:S04]  /*df50*/  IADD3 R7, -R6, 0x10, RZ ;  /* 0x0000001006077810 */ /* 0x000fe80007ffe1ff */
[----:B------:R-:W-:Y:S04]  /*df60*/  LOP3.LUT R7, R7, 0xf, RZ, 0xc0, !PT ;  /* 0x0000000f07077812 */ /* 0x000fe800078ec0ff */
[-C--:B------:R-:W-:Y:S02]  /*df70*/  IADD3 R14, P1, P0, R7, R3.reuse, R23 ;  /* 0x00000003070e7210 */ /* 0x080fe4000783e017 */
[----:B------:R-:W-:Y:S02]  /*df80*/  SEL R7, RZ, 0x10, P3 ;  /* 0x00000010ff077807 */ /* 0x000fe40001800000 */
[----:B------:R-:W-:Y:S02]  /*df90*/  IADD3.X R15, RZ, R4, R15, P1, P0 ;  /* 0x00000004ff0f7210 */ /* 0x000fe40000fe040f */
[----:B------:R-:W-:Y:S04]  /*dfa0*/  IADD3 R13, -R7, 0x10, RZ ;  /* 0x00000010070d7810 */ /* 0x000fe80007ffe1ff */
[----:B------:R-:W-:Y:S04]  /*dfb0*/  LOP3.LUT R13, R13, 0xf, RZ, 0xc0, !PT ;  /* 0x0000000f0d0d7812 */ /* 0x000fe800078ec0ff */
[----:B------:R-:W-:Y:S02]  /*dfc0*/  IADD3 R28, P1, P0, R13, R3, R28 ;  /* 0x000000030d1c7210 */ /* 0x000fe4000783e01c */
[----:B------:R-:W-:Y:S02]  /*dfd0*/  IADD3.X R13, R2, R22, RZ, P2, !PT ;  /* 0x00000016020d7210 */ /* 0x000fe400017fe4ff */
[----:B------:R-:W-:Y:S02]  /*dfe0*/  IADD3.X R29, RZ, R4, R22, P1, P0 ;  /* 0x00000004ff1d7210 */ /* 0x000fe40000fe0416 */
[----:B------:R-:W-:Y:S01]  /*dff0*/  ISETP.NE.U32.AND P0, PT, R177, RZ, PT ;  /* 0x000000ffb100720c */ /* 0x000fe20003f05070 */
[----:B------:R2:W-:Y:S11]  /*e000*/  LDGSTS.E.BYPASS.LTC128B.128 [R179+0x4100], [R12.64], !P3 ;  /* 0x041000000cb37fae */ /* 0x0005f6000d901d48 */
[----:B------:R-:W-:Y:S01]  /*e010*/  @!UPT UIADD3 URZ, URZ, URZ, URZ ;  /* 0x0000003f3f3ff290 */ /* 0x000fe2000fffe03f */
[----:B------:R3:W-:Y:S01]  /*e020*/  LDGSTS.E.BYPASS.LTC128B.128.ZFILL [R179+0x1100], [R20.64], P0 ;  /* 0x0110000014b37fae */ /* 0x0007e20008141d48 */
[----:B------:R-:W-:Y:S11]  /*e030*/  ISETP.NE.U32.AND P0, PT, R6, RZ, PT ;  /* 0x000000ff0600720c */ /* 0x000ff60003f05070 */
[----:B------:R-:W-:Y:S02]  /*e040*/  @!UPT UIADD3 URZ, URZ, URZ, URZ ;  /* 0x0000003f3f3ff290 */ /* 0x000fe4000fffe03f */
[----:B------:R2:W-:Y:S01]  /*e050*/  LDGSTS.E.BYPASS.LTC128B.128.ZFILL [R179+0x3100], [R14.64], P0 ;  /* 0x031000000eb37fae */ /* 0x0005e20008141d48 */
[----:B------:R-:W-:Y:S02]  /*e060*/  ISETP.NE.U32.AND P0, PT, R7, RZ, PT ;  /* 0x000000ff0700720c */ /* 0x000fe40003f05070 */
[C---:B------:R-:W-:Y:S08]  /*e070*/  HMMA.16816.F32 R4, R32.reuse, R8, RZ ;  /* 0x000000082004723c */ /* 0x040ff000000018ff */
[C---:B------:R-:W-:Y:S03]  /*e080*/  HMMA.16816.F32 R8, R32.reuse, R10, RZ ;  /* 0x0000000a2008723c */ /* 0x040fe600000018ff */
[----:B------:R4:W-:Y:S01]  /*e090*/  LDGSTS.E.BYPASS.LTC128B.128.ZFILL [R179+0x5100], [R28.64], P0 ;  /* 0x051000001cb37fae */ /* 0x0009e20008141d48 */
[----:B------:R-:W-:Y:S07]  /*e0a0*/  ISETP.GT.AND P0, PT, R178, R194, PT ;  /* 0x000000c2b200720c */ /* 0x000fee0003f04270 */
[----:B------:R-:W0:Y:S01]  /*e0b0*/  LDGDEPBAR ;  /* 0x00000000000079af */ /* 0x000e220000000000 */
[C---:B--2---:R-:W-:Y:S08]  /*e0c0*/  HMMA.16816.F32 R12, R32.reuse, R16, RZ ;  /* 0x00000010200c723c */ /* 0x044ff000000018ff */
[C---:B------:R-:W-:Y:S08]  /*e0d0*/  HMMA.16816.F32 R16, R32.reuse, R18, RZ ;  /* 0x000000122010723c */ /* 0x040ff000000018ff */
        /* <DEDUP_REMOVED lines=17> */
[C---:B-1----:R-:W-:Y:S01]  /*e1f0*/  HMMA.16816.F32 R4, R136.reuse, R144, R4 ;  /* 0x000000908804723c */ /* 0x042fe20000001804 */
[----:B------:R-:W-:Y:S07]  /*e200*/  LDSM.16.M88.4 R156, [R160] ;  /* 0x00000000a09c783b */ /* 0x000fee0000000200 */
        /* <DEDUP_REMOVED lines=27> */
[----:B------:R-:W-:Y:S07]  /*e3c0*/  LDSM.16.M88.4 R144, [R0] ;  /* 0x000000000090783b */ /* 0x000fee0000000200 */
[C---:B------:R-:W-:Y:S08]  /*e3d0*/  HMMA.16816.F32 R12, R136.reuse, R148, R12 ;  /* 0x00000094880c723c */ /* 0x040ff0000000180c */
[C---:B------:R-:W-:Y:S01]  /*e3e0*/  HMMA.16816.F32 R16, R136.reuse, R150, R16 ;  /* 0x000000968810723c */ /* 0x040fe20000001810 */
[----:B------:R-:W-:Y:S07]  /*e3f0*/  LDSM.16.M88.4 R148, [R100] ;  /* 0x000000006494783b */ /* 0x000fee0000000200 */
[C---:B--2---:R-:W-:Y:S08]  /*e400*/  HMMA.16816.F32 R20, R136.reuse, R140, R20 ;  /* 0x0000008c8814723c */ /* 0x044ff00000001814 */
[C---:B------:R-:W-:Y:S01]  /*e410*/  HMMA.16816.F32 R24, R136.reuse, R142, R24 ;  /* 0x0000008e8818723c */ /* 0x040fe20000001818 */
[----:B------:R-:W1:Y:S07]  /*e420*/  LDSM.16.M88.4 R140, [R174+0x4000] ;  /* 0x00400000ae8c783b */ /* 0x000e6e0000000200 */
[C---:B---3--:R-:W-:Y:S08]  /*e430*/  HMMA.16816.F32 R28, R136.reuse, R152, R28 ;  /* 0x00000098881c723c */ /* 0x048ff0000000181c */
[----:B------:R-:W-:Y:S01]  /*e440*/  HMMA.16816.F32 R32, R136, R154, R32 ;  /* 0x0000009a8820723c */ /* 0x000fe20000001820 */
[----:B------:R-:W2:Y:S08]  /*e450*/  LDSM.16.M88.4 R136, [R161] ;  /* 0x00000000a188783b */ /* 0x000eb00000000200 */
[----:B------:R-:W-:Y:S01]  /*e460*/  LDSM.16.M88.4 R152, [R166+0x2800] ;  /* 0x00280000a698783b */ /* 0x000fe20000000200 */
        /* <DEDUP_REMOVED lines=8> */
[----:B------:R-:W3:Y:S07]  /*e4f0*/  LDSM.16.M88.4 R156, [R166+0x3000] ;  /* 0x00300000a69c783b */ /* 0x000eee0000000200 */
[C---:B--2---:R-:W-:Y:S08]  /*e500*/  HMMA.16816.F32 R28, R140.reuse, R136, R28 ;  /* 0x000000888c1c723c */ /* 0x044ff0000000181c */
[----:B------:R-:W-:Y:S01]  /*e510*/  HMMA.16816.F32 R32, R140, R138, R32 ;  /* 0x0000008a8c20723c */ /* 0x000fe20000001820 */
[----:B------:R-:W2:Y:S07]  /*e520*/  LDSM.16.M88.4 R136, [R166+0x3800] ;  /* 0x00380000a688783b */ /* 0x000eae0000000200 */
[C---:B-1----:R-:W-:Y:S01]  /*e530*/  HMMA.16816.F32 R4, R144.reuse, R148, R4 ;  /* 0x000000949004723c */ /* 0x042fe20000001804 */
[----:B------:R-:W-:Y:S07]  /*e540*/  LDSM.16.M88.4 R140, [R175+0x4000] ;  /* 0x00400000af8c783b */ /* 0x000fee0000000200 */
[C---:B------:R-:W-:Y:S01]  /*e550*/  HMMA.16816.F32 R8, R144.reuse, R150, R8 ;  /* 0x000000969008723c */ /* 0x040fe20000001808 */
[----:B------:R-:W1:Y:S07]  /*e560*/  LDSM.16.M88.4 R148, [R165+-0x2000] ;  /* 0xffe00000a594783b */ /* 0x000e6e0000000200 */
[C---:B------:R-:W-:Y:S08]  /*e570*/  HMMA.16816.F32 R12, R144.reuse, R152, R12 ;  /* 0x00000098900c723c */ /* 0x040ff0000000180c */
[C---:B------:R-:W-:Y:S01]  /*e580*/  HMMA.16816.F32 R16, R144.reuse, R154, R16 ;  /* 0x0000009a9010723c */ /* 0x040fe20000001810 */
[----:B------:R-:W4:Y:S07]  /*e590*/  LDSM.16.M88.4 R152, [R165+-0x1800] ;  /* 0xffe80000a598783b */ /* 0x000f2e0000000200 */
[C---:B---3--:R-:W-:Y:S08]  /*e5a0*/  HMMA.16816.F32 R20, R144.reuse, R156, R20 ;  /* 0x0000009c9014723c */ /* 0x048ff00000001814 */
[C---:B------:R-:W-:Y:S01]  /*e5b0*/  HMMA.16816.F32 R24, R144.reuse, R158, R24 ;  /* 0x0000009e9018723c */ /* 0x040fe20000001818 */
[----:B------:R-:W3:Y:S07]  /*e5c0*/  LDSM.16.M88.4 R156, [R165+-0x1000] ;  /* 0xfff00000a59c783b */ /* 0x000eee0000000200 */
[C---:B--2---:R-:W-:Y:S08]  /*e5d0*/  HMMA.16816.F32 R28, R144.reuse, R136, R28 ;  /* 0x00000088901c723c */ /* 0x044ff0000000181c */
[----:B------:R-:W-:Y:S01]  /*e5e0*/  HMMA.16816.F32 R32, R144, R138, R32 ;  /* 0x0000008a9020723c */ /* 0x000fe20000001820 */
[----:B------:R-:W2:Y:S07]  /*e5f0*/  LDSM.16.M88.4 R136, [R165+-0x800] ;  /* 0xfff80000a588783b */ /* 0x000eae0000000200 */
[C---:B-1----:R-:W-:Y:S01]  /*e600*/  HMMA.16816.F32 R4, R140.reuse, R148, R4 ;  /* 0x000000948c04723c */ /* 0x042fe20000001804 */
[----:B------:R-:W-:Y:S07]  /*e610*/  LDSM.16.M88.4 R144, [R173+0x8000] ;  /* 0x00800000ad90783b */ /* 0x000fee0000000200 */
[C---:B------:R-:W-:Y:S01]  /*e620*/  HMMA.16816.F32 R8, R140.reuse, R150, R8 ;  /* 0x000000968c08723c */ /* 0x040fe20000001808 */
[----:B------:R-:W1:Y:S07]  /*e630*/  LDSM.16.M88.4 R148, [R164+0x4000] ;  /* 0x00400000a494783b */ /* 0x000e6e0000000200 */
[C---:B----4-:R-:W-:Y:S08]  /*e640*/  HMMA.16816.F32 R12, R140.reuse, R152, R12 ;  /* 0x000000988c0c723c */ /* 0x050ff0000000180c */
[C---:B------:R-:W-:Y:S01]  /*e650*/  HMMA.16816.F32 R16, R140.reuse, R154, R16 ;  /* 0x0000009a8c10723c */ /* 0x040fe20000001810 */
[----:B------:R-:W4:Y:S07]  /*e660*/  LDSM.16.M88.4 R152, [R164+0x4800] ;  /* 0x00480000a498783b */ /* 0x000f2e0000000200 */
[C---:B---3--:R-:W-:Y:S08]  /*e670*/  HMMA.16816.F32 R20, R140.reuse, R156, R20 ;  /* 0x0000009c8c14723c */ /* 0x048ff00000001814 */
        /* <DEDUP_REMOVED lines=8> */
[----:B------:R-:W1:Y:S07]  /*e700*/  LDSM.16.M88.4 R148, [R162] ;  /* 0x00000000a294783b */ /* 0x000e6e0000000200 */
[C---:B----4-:R-:W-:Y:S08]  /*e710*/  HMMA.16816.F32 R12, R144.reuse, R152, R12 ;  /* 0x00000098900c723c */ /* 0x050ff0000000180c */
[C---:B------:R-:W-:Y:S01]  /*e720*/  HMMA.16816.F32 R16, R144.reuse, R154, R16 ;  /* 0x0000009a9010723c */ /* 0x040fe20000001810 */
[----:B------:R-:W4:Y:S07]  /*e730*/  LDSM.16.M88.4 R152, [R163] ;  /* 0x00000000a398783b */ /* 0x000f2e0000000200 */
[C---:B---3--:R-:W-:Y:S01]  /*e740*/  HMMA.16816.F32 R20, R144.reuse, R156, R20 ;  /* 0x0000009c9014723c */ /* 0x048fe20000001814 */
[----:B------:R-:W-:Y:S07]  /*e750*/  LDSM.16.M88.4 R160, [R172] ;  /* 0x00000000aca0783b */ /* 0x000fee0000000200 */
[C---:B------:R-:W-:Y:S01]  /*e760*/  HMMA.16816.F32 R24, R144.reuse, R158, R24 ;  /* 0x0000009e9018723c */ /* 0x040fe20000001818 */
[----:B------:R-:W3:Y:S07]  /*e770*/  LDSM.16.M88.4 R156, [R171] ;  /* 0x00000000ab9c783b */ /* 0x000eee0000000200 */
[C---:B--2---:R-:W-:Y:S08]  /*e780*/  HMMA.16816.F32 R28, R144.reuse, R136, R28 ;  /* 0x00000088901c723c */ /* 0x044ff0000000181c */
[----:B------:R-:W-:Y:S01]  /*e790*/  HMMA.16816.F32 R32, R144, R138, R32 ;  /* 0x0000008a9020723c */ /* 0x000fe20000001820 */
[----:B------:R-:W-:Y:S07]  /*e7a0*/  LDSM.16.M88.4 R136, [R176+0x8000] ;  /* 0x00800000b088783b */ /* 0x000fee0000000200 */
[C---:B-1----:R-:W-:Y:S01]  /*e7b0*/  HMMA.16816.F32 R4, R140.reuse, R148, R4 ;  /* 0x000000948c04723c */ /* 0x042fe20000001804 */
[----:B------:R-:W1:Y:S07]  /*e7c0*/  LDSM.16.M88.4 R144, [R166+0x4000] ;  /* 0x00400000a690783b */ /* 0x000e6e0000000200 */
[C---:B------:R-:W-:Y:S01]  /*e7d0*/  HMMA.16816.F32 R8, R140.reuse, R150, R8 ;  /* 0x000000968c08723c */ /* 0x040fe20000001808 */
[----:B------:R-:W2:Y:S07]  /*e7e0*/  LDSM.16.M88.4 R148, [R166+0x4800] ;  /* 0x00480000a694783b */ /* 0x000eae0000000200 */
[C---:B----4-:R-:W-:Y:S08]  /*e7f0*/  HMMA.16816.F32 R12, R140.reuse, R152, R12 ;  /* 0x000000988c0c723c */ /* 0x050ff0000000180c */
[C---:B------:R-:W-:Y:S01]  /*e800*/  HMMA.16816.F32 R16, R140.reuse, R154, R16 ;  /* 0x0000009a8c10723c */ /* 0x040fe20000001810 */
[----:B------:R-:W4:Y:S07]  /*e810*/  LDSM.16.M88.4 R152, [R166+0x5000] ;  /* 0x00500000a698783b */ /* 0x000f2e0000000200 */
[C---:B---3--:R-:W-:Y:S08]  /*e820*/  HMMA.16816.F32 R20, R140.reuse, R156, R20 ;  /* 0x0000009c8c14723c */ /* 0x048ff00000001814 */
[C---:B------:R-:W-:Y:S01]  /*e830*/  HMMA.16816.F32 R24, R140.reuse, R158, R24 ;  /* 0x0000009e8c18723c */ /* 0x040fe20000001818 */
[----:B------:R-:W-:Y:S07]  /*e840*/  LDSM.16.M88.4 R156, [R175+0x8000] ;  /* 0x00800000af9c783b */ /* 0x000fee0000000200 */
[C---:B------:R-:W-:Y:S08]  /*e850*/  HMMA.16816.F32 R28, R140.reuse, R160, R28 ;  /* 0x000000a08c1c723c */ /* 0x040ff0000000181c */
[----:B------:R-:W-:Y:S01]  /*e860*/  HMMA.16816.F32 R32, R140, R162, R32 ;  /* 0x000000a28c20723c */ /* 0x000fe20000001820 */
[----:B------:R-:W3:Y:S07]  /*e870*/  LDSM.16.M88.4 R140, [R166+0x5800] ;  /* 0x00580000a68c783b */ /* 0x000eee0000000200 */
[C---:B-1----:R-:W-:Y:S01]  /*e880*/  HMMA.16816.F32 R4, R136.reuse, R144, R4 ;  /* 0x000000908804723c */ /* 0x042fe20000001804 */
[----:B------:R-:W1:Y:S07]  /*e890*/  LDSM.16.M88.4 R160, [R165] ;  /* 0x00000000a5a0783b */ /* 0x000e6e0000000200 */
[C---:B------:R-:W-:Y:S08]  /*e8a0*/  HMMA.16816.F32 R8, R136.reuse, R146, R8 ;  /* 0x000000928808723c */ /* 0x040ff00000001808 */
[C---:B--2---:R-:W-:Y:S08]  /*e8b0*/  HMMA.16816.F32 R12, R136.reuse, R148, R12 ;  /* 0x00000094880c723c */ /* 0x044ff0000000180c */
[C---:B------:R-:W-:Y:S08]  /*e8c0*/  HMMA.16816.F32 R16, R136.reuse, R150, R16 ;  /* 0x000000968810723c */ /* 0x040ff00000001810 */
[C---:B----4-:R-:W-:Y:S08]  /*e8d0*/  HMMA.16816.F32 R20, R136.reuse, R152, R20 ;  /* 0x000000988814723c */ /* 0x050ff00000001814 */
[C---:B------:R-:W-:Y:S08]  /*e8e0*/  HMMA.16816.F32 R24, R136.reuse, R154, R24 ;  /* 0x0000009a8818723c */ /* 0x040ff00000001818 */
[C---:B---3--:R-:W-:Y:S08]  /*e8f0*/  HMMA.16816.F32 R28, R136.reuse, R140, R28 ;  /* 0x0000008c881c723c */ /* 0x048ff0000000181c */
[----:B------:R-:W-:Y:S01]  /*e900*/  HMMA.16816.F32 R32, R136, R142, R32 ;  /* 0x0000008e8820723c */ /* 0x000fe20000001820 */
[----:B------:R-:W2:Y:S07]  /*e910*/  LDSM.16.M88.4 R136, [R165+0x800] ;  /* 0x00080000a588783b */ /* 0x000eae0000000200 */
[C---:B-1----:R-:W-:Y:S08]  /*e920*/  HMMA.16816.F32 R4, R156.reuse, R160, R4 ;  /* 0x000000a09c04723c */ /* 0x042ff00000001804 */
[C---:B------:R-:W-:Y:S11]  /*e930*/  HMMA.16816.F32 R8, R156.reuse, R162, R8 ;  /* 0x000000a29c08723c */ /* 0x040ff60000001808 */
[----:B------:R-:W-:Y:S05]  /*e940*/  @!UPT UIADD3 URZ, URZ, URZ, URZ ;  /* 0x0000003f3f3ff290 */ /* 0x000fea000fffe03f */
[----:B------:R-:W-:Y:S04]  /*e950*/  FMUL.FTZ R0, R4, c[0x0][0x320] ;  /* 0x0000c80004007a20 */ /* 0x000fe80000410000 */
[----:B------:R1:W3:Y:S04]  /*e960*/  MUFU.TANH R150, R0 ;  /* 0x0000000000967308 */ /* 0x0002e80000002400 */
[----:B------:R-:W-:Y:S01]  /*e970*/  FMUL.FTZ R2, R11, c[0x0][0x320] ;  /* 0x0000c8000b027a20 */ /* 0x000fe20000410000 */
[C---:B--2---:R-:W-:Y:S05]  /*e980*/  HMMA.16816.F32 R12, R156.reuse, R136, R12 ;  /* 0x000000889c0c723c */ /* 0x044fea000000180c */
[----:B------:R2:W4:Y:S03]  /*e990*/  MUFU.TANH R153, R2 ;  /* 0x0000000200997308 */ /* 0x0005260000002400 */
[C---:B------:R-:W-:Y:S04]  /*e9a0*/  HMMA.16816.F32 R16, R156.reuse, R138, R16 ;  /* 0x0000008a9c10723c */ /* 0x040fe80000001810 */
[----:B-1----:R-:W-:Y:S04]  /*e9b0*/  FMUL.FTZ R0, R5, c[0x0][0x320] ;  /* 0x0000c80005007a20 */ /* 0x002fe80000410000 */
[----:B------:R1:W1:Y:S11]  /*e9c0*/  MUFU.TANH R149, R0 ;  /* 0x0000000000957308 */ /* 0x0002760000002400 */
[----:B------:R-:W-:Y:S05]  /*e9d0*/  @!UPT UIADD3 URZ, URZ, URZ, URZ ;  /* 0x0000003f3f3ff290 */ /* 0x000fea000fffe03f */
[----:B--2---:R-:W-:Y:S04]  /*e9e0*/  FMUL.FTZ R2, R19, c[0x0][0x320] ;  /* 0x0000c80013027a20 */ /* 0x004fe80000410000 */
[----:B------:R-:W2:Y:S01]  /*e9f0*/  MUFU.TANH R143, R2 ;  /* 0x00000002008f7308 */ /* 0x000ea20000002400 */
        /* <DEDUP_REMOVED lines=9> */
[----:B-----5:R-:W-:Y:S04]  /*ea90*/  FMUL.FTZ R0, R9, c[0x0][0x320] ;  /* 0x0000c80009007a20 */ /* 0x020fe80000410000 */
[----:B------:R1:W1:Y:S04]  /*eaa0*/  MUFU.TANH R147, R0 ;  /* 0x0000000000937308 */ /* 0x0002680000002400 */
[----:B-1----:R-:W-:Y:S02]  /*eab0*/  FMUL.FTZ R0, R10, c[0x0][0x320] ;  /* 0x0000c8000a007a20 */ /* 0x002fe40000410000 */
[----:B------:R-:W1:Y:S01]  /*eac0*/  LDSM.16.M88.4 R8, [R165+0x1800] ;  /* 0x00180000a508783b */ /* 0x000e620000000200 */
[----:B------:R-:W-:Y:S04]  /*ead0*/  DEPBAR.LE SB0, 0x0 ;  /* 0x000080000000791a */ /* 0x000fe80000000000 */
[----:B------:R5:W1:Y:S03]  /*eae0*/  MUFU.TANH R154, R0 ;  /* 0x00000000009a7308 */ /* 0x000a660000002400 */
[----:B------:R-:W-:Y:S01]  /*eaf0*/  BAR.SYNC.DEFER_BLOCKING 0x0 ;  /* 0x0000000000007b1d */ /* 0x000fe20000010000 */
[----:B-----5:R-:W-:Y:S06]  /*eb00*/  FMUL.FTZ R0, R12, c[0x0][0x320] ;  /* 0x0000c8000c007a20 */ /* 0x020fec0000410000 */
        /* <DEDUP_REMOVED lines=48> */
[----:B--234-:R-:W-:Y:S01]  /*ee10*/  IMAD R2, R178, 0x40, R201 ;  /* 0x00000040b2027824 */ /* 0x01cfe200078e02c9 */
        /* <DEDUP_REMOVED lines=12> */
[----:B-1----:R-:W-:Y:S01]  /*eee0*/  IMAD.MOV.U32 R0, RZ, RZ, R2 ;  /* 0x000000ffff007224 */ /* 0x002fe200078e0002 */
        /* <DEDUP_REMOVED lines=23> */
.L_x_653:
[----:B------:R-:W-:-:S05]  /*f060*/  BRA.DIV ~URZ, `(.L_x_545) ;  /* 0x00008e627f007947 */ /* 0x000fca000b800000 */
[----:B------:R-:W3:Y:S01]  /*f070*/  SHFL.IDX PT, R0, R8, RZ, 0x181f ;  /* 0x00181fff08007589 */ /* 0x000ee200000e0000 */
[C---:B------:R-:W-:Y:S04]  /*f080*/  IADD3 R2, -R177.reuse, 0x10, RZ ;  /* 0x00000010b1027810 */ /* 0x040fe80007ffe1ff */
[----:B------:R-:W-:Y:S04]  /*f090*/  LOP3.LUT R2, R2, 0xf, RZ, 0xc0, !PT ;  /* 0x0000000f02027812 */ /* 0x000fe800078ec0ff */
[----:B---3--:R-:W-:Y:S04]  /*f0a0*/  IADD3 R2, P1, P0, R2, R0, R12 ;  /* 0x0000000002027210 */ /* 0x008fe8000783e00c */
[----:B--2---:R-:W-:Y:S02]  /*f0b0*/  IADD3.X R3, RZ, R4, R9, P1, P0 ;  /* 0x00000004ff037210 */ /* 0x004fe40000fe0409 */
[----:B------:R-:W-:Y:S11]  /*f0c0*/  ISETP.NE.U32.AND P0, PT, R177, RZ, PT ;  /* 0x000000ffb100720c */ /* 0x000ff60003f05070 */
[----:B------:R-:W-:Y:S02]  /*f0d0*/  @!UPT UIADD3 URZ, URZ, URZ, URZ ;  /* 0x0000003f3f3ff290 */ /* 0x000fe4000fffe03f */
        /* <DEDUP_REMOVED lines=11> */
.L_x_654:
[C---:B---3--:R-:W-:Y:S02]  /*f190*/  IADD3 R2, -R177.reuse, 0x10, RZ ;  /* 0x00000010b1027810 */ /* 0x048fe40007ffe1ff */
[----:B------:R-:W-:Y:S02]  /*f1a0*/  ISETP.NE.U32.AND P0, PT, R177, RZ, PT ;  /* 0x000000ffb100720c */ /* 0x000fe40003f05070 */
[----:B------:R-:W-:Y:S04]  /*f1b0*/  LOP3.LUT R2, R2, 0xf, RZ, 0xc0, !PT ;  /* 0x0000000f02027812 */ /* 0x000fe800078ec0ff */
[----:B--2---:R-:W-:Y:S04]  /*f1c0*/  IADD3 R2, P2, P1, R2, R0, R12 ;  /* 0x0000000002027210 */ /* 0x004fe8000795e00c */
[----:B----4-:R-:W-:Y:S05]  /*f1d0*/  IADD3.X R3, RZ, R4, R9, P2, P1 ;  /* 0x00000004ff037210 */ /* 0x010fea00017e2409 */
[----:B------:R-:W-:Y:S01]  /*f1e0*/  @!PT LDS RZ, [RZ] ;  /* 0x00000000fffff984 */ /* 0x000fe20000000800 */
[----:B------:R-:W-:Y:S01]  /*f1f0*/  @!PT LDS RZ, [RZ] ;  /* 0x00000000fffff984 */ /* 0x000fe20000000800 */
[----:B------:R-:W-:Y:S01]  /*f200*/  @!PT LDS RZ, [RZ] ;  /* 0x00000000fffff984 */ /* 0x000fe20000000800 */
[----:B------:R2:W-:Y:S01]  /*f210*/  LDGSTS.E.BYPASS.LTC128B.128.ZFILL [R179+0x7100], [R2.64], P0 ;  /* 0x0710000002b37fae */ /* 0x0005e20008141d48 */
[----:B------:R-:W-:Y:S05]  /*f220*/  IADD3 R6, P0, R0, R13, RZ ;  /* 0x0000000d00067210 */ /* 0x000fea0007f1e0ff */
[----:B------:R-:W-:Y:S05]  /*f230*/  IMAD.X R7, R4, 0x1, R10, P0 ;  /* 0x0000000104077824 */ /* 0x000fea00000e060a */
[----:B------:R3:W-:Y:S01]  /*f240*/  LDGSTS.E.BYPASS.LTC128B.128 [R179+0x9100], [R6.64], !P4 ;  /* 0x0910000006b37fae */ /* 0x0007e2000e101d48 */
[----:B--2---:R-:W-:Y:S05]  /*f250*/  IADD3 R2, P0, R0, R26, RZ ;  /* 0x0000001a00027210 */ /* 0x004fea0007f1e0ff */
[----:B------:R-:W-:Y:S05]  /*f260*/  IMAD.X R3, R4, 0x1, R11, P0 ;  /* 0x0000000104037824 */ /* 0x000fea00000e060b */
[----:B------:R3:W-:Y:S03]  /*f270*/  LDGSTS.E.BYPASS.LTC128B.128 [R179+0xb100], [R2.64], !P3 ;  /* 0x0b10000002b37fae */ /* 0x0007e6000d901d48 */
.L_x_543:
[----:B--234-:R-:W-:Y:S05]  /*f280*/  BSYNC B0 ;  /* 0x0000000000007941 */ /* 0x01cfea0003800000 */
.L_x_542:
[----:B------:R-:W-:Y:S01]  /*f290*/  LOP3.LUT R6, RZ, c[0x0][0x324], RZ, 0x33, !PT ;  /* 0x0000c900ff067a12 */ /* 0x000fe200078e33ff */
[----:B-1----:R-:W-:Y:S01]  /*f2a0*/  IMAD.MOV.U32 R0, RZ, RZ, c[0x0][0x2c4] ;  /* 0x0000b100ff007624 */ /* 0x002fe200078e00ff */
[----:B------:R-:W0:Y:S01]  /*f2b0*/  LDGDEPBAR ;  /* 0x00000000000079af */ /* 0x000e220000000000 */
[----:B------:R-:W-:Y:S02]  /*f2c0*/  IMAD.SHL.U32 R5, R178, 0x40, RZ ;  /* 0x00000040b2057824 */ /* 0x000fe400078e00ff */
[----:B------:R-:W-:Y:S01]  /*f2d0*/  IMAD.IADD R4, R216, 0x1, R211 ;  /* 0x00000001d8047824 */ /* 0x000fe200078e02d3 */
[----:B------:R-:W-:Y:S02]  /*f2e0*/  ISETP.NE.AND P0, PT, R0, 0x1, PT ;  /* 0x000000010000780c */ /* 0x000fe40003f05270 */
[----:B------:R-:W-:Y:S04]  /*f2f0*/  IADD3 R0, -R199, 0x1, -R5 ;  /* 0x00000001c7007810 */ /* 0x000fe80007ffe905 */
[----:B------:R-:W-:Y:S04]  /*f300*/  IADD3 R0, -R196, R0, R195 ;  /* 0x00000000c4007210 */ /* 0x000fe80007ffe1c3 */
[----:B------:R-:W-:Y:S03]  /*f310*/  IADD3 R7, R0, c[0x0][0x328], RZ ;  /* 0x0000ca0000077a10 */ /* 0x000fe60007ffe0ff */
[----:B------:R-:W-:Y:S05]  /*f320*/  @P0 IMAD.HI.U32 R2, R4, c[0x0][0x2c8], RZ ;  /* 0x0000b20004020a27 */ /* 0x000fea00078e00ff */
[----:B------:R-:W-:Y:S01]  /*f330*/  @P0 SHF.R.U32.HI R4, RZ, c[0x0][0x2cc], R2 ;  /* 0x0000b300ff040a19 */ /* 0x000fe20000011602 */
[----:B------:R-:W-:-:S05]  /*f340*/  BRA.DIV ~URZ, `(.L_x_546) ;  /* 0x00008da27f007947 */ /* 0x000fca000b800000 */
[----:B------:R1:W2:Y:S02]  /*f350*/  SHFL.IDX PT, R3, R4, RZ, 0x1c1f ;  /* 0x001c1fff04037589 */ /* 0x0002a400000e0000 */
.L_x_655:
[----:B------:R-:W-:Y:S02]  /*f360*/  IMAD.MOV.U32 R2, RZ, RZ, c[0x0][0x32c] ;  /* 0x0000cb00ff027624 */ /* 0x000fe400078e00ff */
[----:B------:R-:W-:Y:S03]  /*f370*/  IMAD.IADD R6, R6, 0x1, R0 ;  /* 0x0000000106067824 */ /* 0x000fe600078e0200 */
[----:B------:R-:W-:Y:S02]  /*f380*/  ISETP.GE.AND P0, PT, R2, 0x1, PT ;  /* 0x000000010200780c */ /* 0x000fe40003f06270 */
[-C--:B--2---:R-:W-:Y:S02]  /*f390*/  IADD3 R2, R7, R3.reuse, RZ ;  /* 0x0000000307027210 */ /* 0x084fe40007ffe0ff */
[----:B------:R-:W-:Y:S09]  /*f3a0*/  IADD3 R0, R6, R3, RZ ;  /* 0x0000000306007210 */ /* 0x000ff20007ffe0ff */
        /* <DEDUP_REMOVED lines=14> */
.L_x_549:
[----:B------:R-:W-:Y:S04]  /*f490*/  MOV R8, 0x1 ;  /* 0x0000000100087802 */ /* 0x000fe80000000f00 */
[----:B------:R-:W-:Y:S11]  /*f4a0*/  ISETP.NE.AND P0, PT, R8, c[0x0][0x32c], PT ;  /* 0x0000cb0008007a0c */ /* 0x000ff60003f05270 */
[----:B------:R-:W-:Y:S02]  /*f4b0*/  @!UPT UIADD3 URZ, URZ, URZ, URZ ;  /* 0x0000003f3f3ff290 */ /* 0x000fe4000fffe03f */
[----:B------:R-:W-:Y:S05]  /*f4c0*/  @P0 IMAD.HI.U32 R8, R3, c[0x0][0x330], RZ ;  /* 0x0000cc0003080a27 */ /* 0x000fea00078e00ff */
[----:B------:R-:W-:Y:S02]  /*f4d0*/  @P0 SHF.R.U32.HI R3, RZ, c[0x0][0x334], R8 ;  /* 0x0000cd00ff030a19 */ /* 0x000fe40000011608 */
.L_x_550:
[----:B------:R-:W-:Y:S05]  /*f4e0*/  BSYNC B0 ;  /* 0x0000000000007941 */ /* 0x000fea0003800000 */
.L_x_548:
[----:B------:R-:W-:Y:S04]  /*f4f0*/  IMAD R3, R3, c[0x0][0x32c], -R5 ;  /* 0x0000cb0003037a24 */ /* 0x000fe800078e0a05 */
[----:B------:R-:W-:Y:S05]  /*f500*/  IMAD.IADD R3, R3, 0x1, -R199 ;  /* 0x0000000103037824 */ /* 0x000fea00078e0ac7 */
[----:B------:R-:W-:Y:S02]  /*f510*/  IMNMX R0, R0, R3, !PT ;  /* 0x0000000300007217 */ /* 0x000fe40007800200 */
[----:B------:R-:W-:Y:S04]  /*f520*/  IADD3 R3, R3, c[0x0][0x32c], RZ ;  /* 0x0000cb0003037a10 */ /* 0x000fe80007ffe0ff */
[----:B------:R-:W-:Y:S02]  /*f530*/  IMNMX R2, R2, R3, PT ;  /* 0x0000000302027217 */ /* 0x000fe40003800200 */
.L_x_547:
        /* <DEDUP_REMOVED lines=51> */
.L_x_656:
        /* <DEDUP_REMOVED lines=19> */
.L_x_554:
[----:B-12---:R-:W-:Y:S04]  /*f9a0*/  MOV R4, 0x1 ;  /* 0x0000000100047802 */ /* 0x006fe80000000f00 */
[----:B------:R-:W-:Y:S11]  /*f9b0*/  ISETP.NE.AND P0, PT, R4, c[0x0][0x32c], PT ;  /* 0x0000cb0004007a0c */ /* 0x000ff60003f05270 */
[----:B------:R-:W-:Y:S02]  /*f9c0*/  @!UPT UIADD3 URZ, URZ, URZ, URZ ;  /* 0x0000003f3f3ff290 */ /* 0x000fe4000fffe03f */
[----:B------:R-:W-:Y:S05]  /*f9d0*/  @P0 IMAD.HI.U32 R4, R3, c[0x0][0x330], RZ ;  /* 0x0000cc0003040a27 */ /* 0x000fea00078e00ff */
[----:B------:R-:W-:Y:S02]  /*f9e0*/  @P0 SHF.R.U32.HI R3, RZ, c[0x0][0x334], R4 ;  /* 0x0000cd00ff030a19 */ /* 0x000fe40000011604 */
.L_x_555:
[----:B------:R-:W-:Y:S05]  /*f9f0*/  BSYNC B0 ;  /* 0x0000000000007941 */ /* 0x000fea0003800000 */
.L_x_553:
[----:B------:R-:W-:Y:S04]  /*fa00*/  IMAD R5, R3, c[0x0][0x32c], -R5 ;  /* 0x0000cb0003057a24 */ /* 0x000fe800078e0a05 */
[----:B------:R-:W-:Y:S05]  /*fa10*/  IMAD.IADD R3, R5, 0x1, -R199 ;  /* 0x0000000105037824 */ /* 0x000fea00078e0ac7 */
[----:B------:R-:W-:Y:S02]  /*fa20*/  IADD3 R4, R3, c[0x0][0x32c], RZ ;  /* 0x0000cb0003047a10 */ /* 0x000fe40007ffe0ff */
[----:B------:R-:W-:Y:S02]  /*fa30*/  IMNMX R0, R0, R3, !PT ;  /* 0x0000000300007217 */ /* 0x000fe40007800200 */
[----:B------:R-:W-:Y:S02]  /*fa40*/  IMNMX R2, R2, R4, PT ;  /* 0x0000000402027217 */ /* 0x000fe40003800200 */
.L_x_552:
        /* <DEDUP_REMOVED lines=10> */
[----:B-12---:R-:W-:Y:S02]  /*faf0*/  FMNMX.FTZ R4, R7, R102, !PT ;  /* 0x0000006607047209 */ /* 0x006fe40007810000 */
        /* <DEDUP_REMOVED lines=42> */
[C---:B------:R-:W-:Y:S02]  /*fda0*/  ISETP.LT.OR P2, PT, R2.reuse, 0x2a, P2 ;  /* 0x0000002a0200780c */ /* 0x040fe40001741670 */
        /* <DEDUP_REMOVED lines=28> */
.L_x_657:
[----:B--2---:R-:W-:Y:S01]  /*ff70*/  FMNMX.FTZ R5, R4, R0, !PT ;  /* 0x0000000004057209 */ /* 0x004fe20007810000 */
[----:B------:R-:W-:-:S05]  /*ff80*/  BRA.DIV ~URZ, `(.L_x_557) ;  /* 0x000082827f007947 */ /* 0x000fca000b800000 */
[----:B------:R-:W-:Y:S04]  /*ff90*/  SHFL.BFLY PT, R0, R6, 0x2, 0x1f ;  /* 0x0c401f0006007f89 */ /* 0x000fe800000e0000 */
[----:B------:R-:W2:Y:S02]  /*ffa0*/  SHFL.BFLY PT, R2, R5, 0x1, 0x1f ;  /* 0x0c201f0005027f89 */ /* 0x000ea400000e0000 */
[----:B--2---:R-:W-:Y:S02]  /*ffb0*/  FMNMX.FTZ R100, R5, R2, !PT ;  /* 0x0000000205647209 */ /* 0x004fe40007810000 */
[----:B-1----:R-:W-:Y:S05]  /*ffc0*/  FMNMX.FTZ R4, R6, R0, !PT ;  /* 0x0000000006047209 */ /* 0x002fea0007810000 */
[----:B------:R1:W2:Y:S02]  /*ffd0*/  SHFL.BFLY PT, R0, R4, 0x1, 0x1f ;  /* 0x0c201f0004007f89 */ /* 0x0002a400000e0000 */
.L_x_658:
        /* <DEDUP_REMOVED lines=9> */
[----:B------:R1:W-:Y:S10]  /*10070*/  MUFU.EX2 R6, R2 ;  /* 0x0000000200067308 */ /* 0x0003f40000000800 */
[----:B------:R-:W-:Y:S01]  /*10080*/  MUFU.EX2 R189, R5 ;  /* 0x0000000500bd7308 */ /* 0x000fe20000000800 */
[--C-:B-1----:R-:W-:Y:S09]  /*10090*/  FFMA.FTZ R2, R12, c[0x0][0x2d0], -R144.reuse ;  /* 0x0000b4000c027a23 */ /* 0x102ff20000010890 */
[----:B------:R1:W3:Y:S02]  /*100a0*/  MUFU.EX2 R186, R2 ;  /* 0x0000000200ba7308 */ /* 0x0002e40000000800 */
[----:B-1----:R-:W-:Y:S01]  /*100b0*/  FFMA.FTZ R2, R11, c[0x0][0x2d0], -R144 ;  /* 0x0000b4000b027a23 */ /* 0x002fe20000010890 */
[----:B---3--:R-:W-:Y:S07]  /*100c0*/  F2FP.PACK_AB R136, R186, R6 ;  /* 0x00000006ba88723e */ /* 0x008fee00000000ff */
[----:B------:R1:W3:Y:S02]  /*100d0*/  MUFU.EX2 R187, R2 ;  /* 0x0000000200bb7308 */ /* 0x0002e40000000800 */
[----:B-1----:R-:W-:Y:S02]  /*100e0*/  FSEL R2, R100, RZ, P0 ;  /* 0x000000ff64027208 */ /* 0x002fe40000000000 */
[----:B------:R-:W-:Y:S02]  /*100f0*/  FSETP.NEU.FTZ.AND P0, PT, R3, -INF , PT ;  /* 0xff8000000300780b */ /* 0x000fe40003f1d000 */
[----:B---3--:R-:W-:Y:S01]  /*10100*/  F2FP.PACK_AB R138, R189, R187 ;  /* 0x000000bbbd8a723e */ /* 0x008fe200000000ff */
[----:B------:R-:W-:Y:S01]  /*10110*/  FADD.FTZ R0, -R2, R101 ;  /* 0x0000006502007221 */ /* 0x000fe20000010100 */
[----:B------:R-:W-:Y:S03]  /*10120*/  FSEL R101, R4, RZ, P0 ;  /* 0x000000ff04657208 */ /* 0x000fe60000000000 */
[----:B------:R-:W-:Y:S02]  /*10130*/  FMUL.FTZ R0, R0, c[0x0][0x2d0] ;  /* 0x0000b40000007a20 */ /* 0x000fe40000410000 */
[--C-:B------:R-:W-:Y:S02]  /*10140*/  FFMA.FTZ R4, R9, c[0x0][0x2d0], -R101.reuse ;  /* 0x0000b40009047a23 */ /* 0x100fe40000010865 */
[----:B------:R1:W3:Y:S01]  /*10150*/  MUFU.EX2 R2, R0 ;  /* 0x0000000000027308 */ /* 0x0002e20000000800 */
[--C-:B------:R-:W-:Y:S09]  /*10160*/  FFMA.FTZ R7, R7, c[0x0][0x2d0], -R101.reuse ;  /* 0x0000b40007077a23 */ /* 0x100ff20000010865 */
[----:B------:R-:W-:Y:S10]  /*10170*/  MUFU.EX2 R188, R4 ;  /* 0x0000000400bc7308 */ /* 0x000ff40000000800 */
[----:B------:R-:W-:Y:S01]  /*10180*/  MUFU.EX2 R7, R7 ;  /* 0x0000000700077308 */ /* 0x000fe20000000800 */
[--C-:B-1----:R-:W-:Y:S02]  /*10190*/  FFMA.FTZ R0, R8, c[0x0][0x2d0], -R101.reuse ;  /* 0x0000b40008007a23 */ /* 0x102fe40000010865 */
[C---:B---3--:R-:W-:Y:S02]  /*101a0*/  FMUL.FTZ R8, R2.reuse, R128 ;  /* 0x0000008002087220 */ /* 0x048fe40000410000 */
[C---:B------:R-:W-:Y:S05]  /*101b0*/  FMUL.FTZ R9, R2.reuse, R129 ;  /* 0x0000008102097220 */ /* 0x040fea0000410000 */
[----:B------:R1:W3:Y:S01]  /*101c0*/  MUFU.EX2 R185, R0 ;  /* 0x0000000000b97308 */ /* 0x0002e20000000800 */
        /* <DEDUP_REMOVED lines=12> */
[----:B-1----:R-:W-:Y:S01]  /*10290*/  FSEL R0, R3, RZ, P0 ;  /* 0x000000ff03007208 */ /* 0x002fe20000000000 */
[C---:B------:R-:W-:Y:S01]  /*102a0*/  FMUL.FTZ R36, R2.reuse, R36 ;  /* 0x0000002402247220 */ /* 0x040fe20000410000 */
[----:B---3--:R-:W-:Y:S01]  /*102b0*/  F2FP.PACK_AB R137, R185, R7 ;  /* 0x00000007b989723e */ /* 0x008fe200000000ff */
[----:B------:R-:W-:Y:S01]  /*102c0*/  FMUL.FTZ R37, R2, R37 ;  /* 0x0000002502257220 */ /* 0x000fe20000410000 */
[----:B------:R-:W-:Y:S01]  /*102d0*/  ISETP.GT.AND P0, PT, R178, R194, PT ;  /* 0x000000c2b200720c */ /* 0x000fe20003f04270 */
[----:B------:R-:W-:Y:S02]  /*102e0*/  FADD.FTZ R0, -R0, R102 ;  /* 0x0000006600007221 */ /* 0x000fe40000010100 */
[----:B------:R-:W-:Y:S02]  /*102f0*/  FMUL.FTZ R40, R2, R40 ;  /* 0x0000002802287220 */ /* 0x000fe40000410000 */
[----:B------:R-:W-:Y:S02]  /*10300*/  FMUL.FTZ R0, R0, c[0x0][0x2d0] ;  /* 0x0000b40000007a20 */ /* 0x000fe40000410000 */
[C---:B------:R-:W-:Y:S02]  /*10310*/  FMUL.FTZ R41, R2.reuse, R41 ;  /* 0x0000002902297220 */ /* 0x040fe40000410000 */
[C---:B------:R-:W-:Y:S02]  /*10320*/  FMUL.FTZ R44, R2.reuse, R44 ;  /* 0x0000002c022c7220 */ /* 0x040fe40000410000 */
[----:B------:R-:W1:Y:S01]  /*10330*/  MUFU.EX2 R0, R0 ;  /* 0x0000000000007308 */ /* 0x000e620000000800 */
        /* <DEDUP_REMOVED lines=29> */
[----:B------:R-:W-:Y:S02]  /*10510*/  FFMA.FTZ R102, R2, R190, R6 ;  /* 0x000000be02667223 */ /* 0x000fe40000010006 */
[----:B------:R-:W-:Y:S02]  /*10520*/  FFMA.FTZ R2, R14, c[0x0][0x2d0], -R101 ;  /* 0x0000b4000e027a23 */ /* 0x000fe40000010865 */
[C---:B-1----:R-:W-:Y:S02]  /*10530*/  FMUL.FTZ R10, R0.reuse, R130 ;  /* 0x00000082000a7220 */ /* 0x042fe40000410000 */
[----:B------:R-:W1:Y:S01]  /*10540*/  MUFU.EX2 R132, R2 ;  /* 0x0000000200847308 */ /* 0x000e620000000800 */
[C---:B------:R-:W-:Y:S02]  /*10550*/  FMUL.FTZ R11, R0.reuse, R131 ;  /* 0x00000083000b7220 */ /* 0x040fe40000410000 */
[----:B------:R-:W3:Y:S01]  /*10560*/  LDSM.16.MT88.4 R128, [R168] ;  /* 0x00000000a880783b */ /* 0x000ee20000004200 */
[C---:B------:R-:W-:Y:S02]  /*10570*/  FMUL.FTZ R18, R0.reuse, R122 ;  /* 0x0000007a00127220 */ /* 0x040fe40000410000 */
[C---:B------:R-:W-:Y:S02]  /*10580*/  FMUL.FTZ R19, R0.reuse, R123 ;  /* 0x0000007b00137220 */ /* 0x040fe40000410000 */
[C---:B------:R-:W-:Y:S02]  /*10590*/  FFMA.FTZ R116, R0.reuse, R191, R7 ;  /* 0x000000bf00747223 */ /* 0x040fe40000010007 */
[C---:B------:R-:W-:Y:S01]  /*105a0*/  FMUL.FTZ R6, R0.reuse, R134 ;  /* 0x0000008600067220 */ /* 0x040fe20000410000 */
[----:B------:R-:W4:Y:S01]  /*105b0*/  LDSM.16.MT88.4 R120, [R170] ;  /* 0x00000000aa78783b */ /* 0x000f220000004200 */
[C---:B------:R-:W-:Y:S02]  /*105c0*/  FMUL.FTZ R7, R0.reuse, R135 ;  /* 0x0000008700077220 */ /* 0x040fe40000410000 */
[C---:B------:R-:W-:Y:S02]  /*105d0*/  FMUL.FTZ R26, R0.reuse, R114 ;  /* 0x00000072001a7220 */ /* 0x040fe40000410000 */
[C---:B------:R-:W-:Y:S02]  /*105e0*/  FMUL.FTZ R27, R0.reuse, R115 ;  /* 0x00000073001b7220 */ /* 0x040fe40000410000 */
[C---:B------:R-:W-:Y:S01]  /*105f0*/  FMUL.FTZ R14, R0.reuse, R126 ;  /* 0x0000007e000e7220 */ /* 0x040fe20000410000 */
[----:B------:R-:W5:Y:S01]  /*10600*/  LDSM.16.MT88.4 R112, [R169] ;  /* 0x00000000a970783b */ /* 0x000f620000004200 */
[C---:B------:R-:W-:Y:S02]  /*10610*/  FMUL.FTZ R15, R0.reuse, R127 ;  /* 0x0000007f000f7220 */ /* 0x040fe40000410000 */
[----:B------:R-:W-:Y:S01]  /*10620*/  FMUL.FTZ R34, R0, R106 ;  /* 0x0000006a00227220 */ /* 0x000fe20000410000 */
[----:B-1----:R-:W-:Y:S01]  /*10630*/  F2FP.PACK_AB R139, R132, R188 ;  /* 0x000000bc848b723e */ /* 0x002fe200000000ff */
[C---:B------:R-:W-:Y:S03]  /*10640*/  FMUL.FTZ R35, R0.reuse, R107 ;  /* 0x0000006b00237220 */ /* 0x040fe60000410000 */
[----:B------:R-:W1:Y:S01]  /*10650*/  LDSM.16.MT88.4 R104, [R167+0x2000] ;  /* 0x00200000a768783b */ /* 0x000e620000004200 */
[C---:B------:R-:W-:Y:S02]  /*10660*/  FMUL.FTZ R22, R0.reuse, R118 ;  /* 0x0000007600167220 */ /* 0x040fe40000410000 */
[C---:B------:R-:W-:Y:S01]  /*10670*/  FMUL.FTZ R23, R0.reuse, R119 ;  /* 0x0000007700177220 */ /* 0x040fe20000410000 */
[C---:B--2---:R-:W-:Y:S05]  /*10680*/  HMMA.16816.F32 R4, R136.reuse, R140, R4 ;  /* 0x0000008c8804723c */ /* 0x044fea0000001804 */
[C---:B------:R-:W-:Y:S02]  /*10690*/  FMUL.FTZ R30, R0.reuse, R110 ;  /* 0x0000006e001e7220 */ /* 0x040fe40000410000 */
[C---:B------:R-:W-:Y:S01]  /*106a0*/  FMUL.FTZ R31, R0.reuse, R111 ;  /* 0x0000006f001f7220 */ /* 0x040fe20000410000 */
[C---:B------:R-:W-:Y:S01]  /*106b0*/  HMMA.16816.F32 R8, R136.reuse, R142, R8 ;  /* 0x0000008e8808723c */ /* 0x040fe20000001808 */
[----:B------:R-:W-:Y:S03]  /*106c0*/  LDSM.16.MT88.4 R108, [R167+0x800] ;  /* 0x00080000a76c783b */ /* 0x000fe60000004200 */
[C---:B------:R-:W-:Y:S02]  /*106d0*/  FMUL.FTZ R38, R0.reuse, R38 ;  /* 0x0000002600267220 */ /* 0x040fe40000410000 */
[C---:B------:R-:W-:Y:S02]  /*106e0*/  FMUL.FTZ R39, R0.reuse, R39 ;  /* 0x0000002700277220 */ /* 0x040fe40000410000 */
[C---:B---3--:R-:W-:Y:S04]  /*106f0*/  HMMA.16816.F32 R12, R136.reuse, R128, R12 ;  /* 0x00000080880c723c */ /* 0x048fe8000000180c */
        /* <DEDUP_REMOVED lines=8> */
[----:B------:R-:W-:Y:S02]  /*10780*/  FMUL.FTZ R51, R0, R51 ;  /* 0x0000003300337220 */ /* 0x000fe40000410000 */
        /* <DEDUP_REMOVED lines=11> */
[C---:B-1----:R-:W-:Y:S04]  /*10840*/  HMMA.16816.F32 R36, R136.reuse, R104, R36 ;  /* 0x000000688824723c */ /* 0x042fe80000001824 */
[C---:B------:R-:W-:Y:S02]  /*10850*/  FMUL.FTZ R63, R0.reuse, R63 ;  /* 0x0000003f003f7220 */ /* 0x040fe40000410000 */
[C---:B------:R-:W-:Y:S02]  /*10860*/  FMUL.FTZ R66, R0.reuse, R66 ;  /* 0x0000004200427220 */ /* 0x040fe40000410000 */
[C---:B------:R-:W-:Y:S01]  /*10870*/  HMMA.16816.F32 R40, R136.reuse, R106, R40 ;  /* 0x0000006a8828723c */ /* 0x040fe20000001828 */
[----:B------:R-:W1:Y:S03]  /*10880*/  LDSM.16.MT88.4 R104, [R168+0x2000] ;  /* 0x00200000a868783b */ /* 0x000e660000004200 */
        /* <DEDUP_REMOVED lines=14> */
[C---:B------:R-:W-:Y:S02]  /*10970*/  FMUL.FTZ R94, R0.reuse, R94 ;  /* 0x0000005e005e7220 */ /* 0x040fe40000410000 */
[----:B------:R2:W-:Y:S01]  /*10980*/  MUFU.EX2 R124, R2 ;  /* 0x00000002007c7308 */ /* 0x0005e20000000800 */
[C---:B------:R-:W-:Y:S02]  /*10990*/  FMUL.FTZ R95, R0.reuse, R95 ;  /* 0x0000005f005f7220 */ /* 0x040fe40000410000 */
[C---:B------:R-:W-:Y:S01]  /*109a0*/  FMUL.FTZ R98, R0.reuse, R98 ;  /* 0x0000006200627220 */ /* 0x040fe20000410000 */
[C---:B-1----:R-:W-:Y:S03]  /*109b0*/  HMMA.16816.F32 R44, R136.reuse, R104, R44 ;  /* 0x00000068882c723c */ /* 0x042fe6000000182c */
[----:B------:R-:W-:Y:S02]  /*109c0*/  FMUL.FTZ R99, R0, R99 ;  /* 0x0000006300637220 */ /* 0x000fe40000410000 */
[--C-:B------:R-:W-:Y:S03]  /*109d0*/  FFMA.FTZ R0, R147, c[0x0][0x2d0], -R101.reuse ;  /* 0x0000b40093007a23 */ /* 0x100fe60000010865 */
[C---:B------:R-:W-:Y:S01]  /*109e0*/  HMMA.16816.F32 R48, R136.reuse, R106, R48 ;  /* 0x0000006a8830723c */ /* 0x040fe20000001830 */
[----:B------:R-:W1:Y:S01]  /*109f0*/  LDSM.16.MT88.4 R104, [R170+0x2000] ;  /* 0x00200000aa68783b */ /* 0x000e620000004200 */
[----:B------:R3:W-:Y:S02]  /*10a00*/  MUFU.EX2 R190, R0 ;  /* 0x0000000000be7308 */ /* 0x0007e40000000800 */
[----:B--2---:R-:W-:Y:S08]  /*10a10*/  FFMA.FTZ R2, R151, c[0x0][0x2d0], -R144 ;  /* 0x0000b40097027a23 */ /* 0x004ff00000010890 */
[----:B------:R2:W-:Y:S01]  /*10a20*/  MUFU.EX2 R125, R2 ;  /* 0x00000002007d7308 */ /* 0x0005e20000000800 */
[----:B---3--:R-:W-:Y:S02]  /*10a30*/  FADD.FTZ R0, R186, R102 ;  /* 0x00000066ba007221 */ /* 0x008fe40000010000 */
[--C-:B------:R-:W-:Y:S02]  /*10a40*/  FFMA.FTZ R102, R171, c[0x0][0x2d0], -R144.reuse ;  /* 0x0000b400ab667a23 */ /* 0x100fe40000010890 */
[--C-:B--2---:R-:W-:Y:S01]  /*10a50*/  FFMA.FTZ R2, R150, c[0x0][0x2d0], -R144.reuse ;  /* 0x0000b40096027a23 */ /* 0x104fe20000010890 */
[C---:B-1----:R-:W-:Y:S04]  /*10a60*/  HMMA.16816.F32 R52, R136.reuse, R104, R52 ;  /* 0x000000688834723c */ /* 0x042fe80000001834 */
[----:B------:R1:W-:Y:S04]  /*10a70*/  MUFU.EX2 R127, R2 ;  /* 0x00000002007f7308 */ /* 0x0003e80000000800 */
[C---:B------:R-:W-:Y:S01]  /*10a80*/  HMMA.16816.F32 R56, R136.reuse, R106, R56 ;  /* 0x0000006a8838723c */ /* 0x040fe20000001838 */
[----:B------:R-:W2:Y:S03]  /*10a90*/  LDSM.16.MT88.4 R104, [R169+0x2000] ;  /* 0x00200000a968783b */ /* 0x000ea60000004200 */
[----:B-1----:R-:W-:Y:S04]  /*10aa0*/  FFMA.FTZ R2, R149, c[0x0][0x2d0], -R144 ;  /* 0x0000b40095027a23 */ /* 0x002fe80000010890 */
[----:B------:R1:W-:Y:S01]  /*10ab0*/  MUFU.EX2 R191, R2 ;  /* 0x0000000200bf7308 */ /* 0x0003e20000000800 */
[C---:B--2---:R-:W-:Y:S03]  /*10ac0*/  HMMA.16816.F32 R60, R136.reuse, R104, R60 ;  /* 0x00000068883c723c */ /* 0x044fe6000000183c */
[--C-:B-1----:R-:W-:Y:S05]  /*10ad0*/  FFMA.FTZ R2, R145, c[0x0][0x2d0], -R101.reuse ;  /* 0x0000b40091027a23 */ /* 0x102fea0000010865 */
[C---:B------:R-:W-:Y:S01]  /*10ae0*/  HMMA.16816.F32 R64, R136.reuse, R106, R64 ;  /* 0x0000006a8840723c */ /* 0x040fe20000001840 */
[----:B------:R-:W1:Y:S01]  /*10af0*/  LDSM.16.MT88.4 R104, [R167+0x4000] ;  /* 0x00400000a768783b */ /* 0x000e620000004200 */
[----:B------:R2:W-:Y:S10]  /*10b00*/  MUFU.EX2 R123, R2 ;  /* 0x00000002007b7308 */ /* 0x0005f40000000800 */
[----:B------:R-:W-:Y:S01]  /*10b10*/  MUFU.EX2 R145, R102 ;  /* 0x0000006600917308 */ /* 0x000fe20000000800 */
[--C-:B--2---:R-:W-:Y:S09]  /*10b20*/  FFMA.FTZ R2, R146, c[0x0][0x2d0], -R101.reuse ;  /* 0x0000b40092027a23 */ /* 0x104ff20000010865 */
[----:B------:R2:W3:Y:S01]  /*10b30*/  MUFU.EX2 R126, R2 ;  /* 0x00000002007e7308 */ /* 0x0004e20000000800 */
[C---:B-1----:R-:W-:Y:S08]  /*10b40*/  HMMA.16816.F32 R68, R136.reuse, R104, R68 ;  /* 0x000000688844723c */ /* 0x042ff00000001844 */
[C---:B------:R-:W-:Y:S01]  /*10b50*/  HMMA.16816.F32 R72, R136.reuse, R106, R72 ;  /* 0x0000006a8848723c */ /* 0x040fe20000001848 */
[----:B------:R-:W1:Y:S03]  /*10b60*/  LDSM.16.MT88.4 R104, [R168+0x4000] ;  /* 0x00400000a868783b */ /* 0x000e660000004200 */
[--C-:B--2---:R-:W-:Y:S04]  /*10b70*/  FFMA.FTZ R2, R148, c[0x0][0x2d0], -R101.reuse ;  /* 0x0000b40094027a23 */ /* 0x104fe80000010865 */
[----:B------:R2:W4:Y:S04]  /*10b80*/  MUFU.EX2 R186, R2 ;  /* 0x0000000200ba7308 */ /* 0x0005280000000800 */
[----:B--2---:R-:W-:Y:S02]  /*10b90*/  FADD.FTZ R2, R185, R116 ;  /* 0x00000074b9027221 */ /* 0x004fe40000010000 */
[----:B------:R-:W-:Y:S02]  /*10ba0*/  FADD.FTZ R116, R187, R0 ;  /* 0x00000000bb747221 */ /* 0x000fe40000010000 */
[----:B------:R-:W-:Y:S02]  /*10bb0*/  FFMA.FTZ R0, R161, c[0x0][0x2d0], -R144 ;  /* 0x0000b400a1007a23 */ /* 0x000fe40000010890 */
[----:B------:R-:W-:Y:S01]  /*10bc0*/  FADD.FTZ R122, R189, R116 ;  /* 0x00000074bd7a7221 */ /* 0x000fe20000010000 */
[C---:B-1----:R-:W-:Y:S01]  /*10bd0*/  HMMA.16816.F32 R76, R136.reuse, R104, R76 ;  /* 0x00000068884c723c */ /* 0x042fe2000000184c */
[----:B------:R-:W-:Y:S01]  /*10be0*/  LDSM.16.MT88.4 R116, [R170+0x1000] ;  /* 0x00100000aa74783b */ /* 0x000fe20000004200 */
[----:B------:R1:W-:Y:S06]  /*10bf0*/  MUFU.EX2 R151, R0 ;  /* 0x0000000000977308 */ /* 0x0003ec0000000800 */
[C---:B------:R-:W-:Y:S01]  /*10c00*/  HMMA.16816.F32 R80, R136.reuse, R106, R80 ;  /* 0x0000006a8850723c */ /* 0x040fe20000001850 */
[----:B------:R-:W2:Y:S03]  /*10c10*/  LDSM.16.MT88.4 R104, [R170+0x4000] ;  /* 0x00400000aa68783b */ /* 0x000ea60000004200 */
[--C-:B-1----:R-:W-:Y:S04]  /*10c20*/  FFMA.FTZ R0, R159, c[0x0][0x2d0], -R144.reuse ;  /* 0x0000b4009f007a23 */ /* 0x102fe80000010890 */
[----:B------:R1:W-:Y:S01]  /*10c30*/  MUFU.EX2 R159, R0 ;  /* 0x00000000009f7308 */ /* 0x0003e20000000800 */
[C---:B--2---:R-:W-:Y:S03]  /*10c40*/  HMMA.16816.F32 R84, R136.reuse, R104, R84 ;  /* 0x000000688854723c */ /* 0x044fe60000001854 */
[--C-:B-1----:R-:W-:Y:S05]  /*10c50*/  FFMA.FTZ R0, R158, c[0x0][0x2d0], -R144.reuse ;  /* 0x0000b4009e007a23 */ /* 0x102fea0000010890 */
[C---:B------:R-:W-:Y:S01]  /*10c60*/  HMMA.16816.F32 R88, R136.reuse, R106, R88 ;  /* 0x0000006a8858723c */ /* 0x040fe20000001858 */
[----:B------:R-:W1:Y:S01]  /*10c70*/  LDSM.16.MT88.4 R104, [R169+0x4000] ;  /* 0x00400000a968783b */ /* 0x000e620000004200 */
[----:B------:R2:W-:Y:S02]  /*10c80*/  MUFU.EX2 R152, R0 ;  /* 0x0000000000987308 */ /* 0x0005e40000000800 */
[----:B--2---:R-:W-:Y:S08]  /*10c90*/  FFMA.FTZ R0, R157, c[0x0][0x2d0], -R144 ;  /* 0x0000b4009d007a23 */ /* 0x004ff00000010890 */
[----:B------:R2:W-:Y:S01]  /*10ca0*/  MUFU.EX2 R157, R0 ;  /* 0x00000000009d7308 */ /* 0x0005e20000000800 */
[C---:B-1----:R-:W-:Y:S07]  /*10cb0*/  HMMA.16816.F32 R92, R136.reuse, R104, R92 ;  /* 0x00000068885c723c */ /* 0x042fee000000185c */
[----:B---3--:R-:W-:Y:S01]  /*10cc0*/  F2FP.PACK_AB R105, R126, R123 ;  /* 0x0000007b7e69723e */ /* 0x008fe200000000ff */
[----:B------:R-:W-:Y:S04]  /*10cd0*/  HMMA.16816.F32 R96, R136, R106, R96 ;  /* 0x0000006a8860723c */ /* 0x000fe80000001860 */
[----:B------:R-:W-:Y:S01]  /*10ce0*/  F2FP.PACK_AB R104, R125, R124 ;  /* 0x0000007c7d68723e */ /* 0x000fe200000000ff */
[--C-:B--2---:R-:W-:Y:S02]  /*10cf0*/  FFMA.FTZ R0, R154, c[0x0][0x2d0], -R101.reuse ;  /* 0x0000b4009a007a23 */ /* 0x104fe40000010865 */
[----:B------:R-:W-:Y:S02]  /*10d00*/  F2FP.PACK_AB R106, R191, R127 ;  /* 0x0000007fbf6a723e */ /* 0x000fe400000000ff */
[----:B----4-:R-:W-:Y:S01]  /*10d10*/  F2FP.PACK_AB R107, R186, R190 ;  /* 0x000000beba6b723e */ /* 0x010fe200000000ff */
[----:B------:R1:W-:Y:S02]  /*10d20*/  MUFU.EX2 R150, R0 ;  /* 0x0000000000967308 */ /* 0x0003e40000000800 */
[----:B------:R-:W-:Y:S04]  /*10d30*/  F2FP.PACK_AB R136, R145, R143 ;  /* 0x0000008f9188723e */ /* 0x000fe800000000ff */
[C---:B------:R-:W-:Y:S08]  /*10d40*/  HMMA.16816.F32 R4, R104.reuse, R108, R4 ;  /* 0x0000006c6804723c */ /* 0x040ff00000001804 */
[C---:B------:R-:W-:Y:S01]  /*10d50*/  HMMA.16816.F32 R8, R104.reuse, R110, R8 ;  /* 0x0000006e6808723c */ /* 0x040fe20000001808 */
[----:B------:R-:W2:Y:S07]  /*10d60*/  LDSM.16.MT88.4 R108, [R170+0x800] ;  /* 0x00080000aa6c783b */ /* 0x000eae0000004200 */
[C---:B------:R-:W-:Y:S04]  /*10d70*/  HMMA.16816.F32 R12, R104.reuse, R112, R12 ;  /* 0x00000070680c723c */ /* 0x040fe8000000180c */
[--C-:B-1----:R-:W-:Y:S04]  /*10d80*/  FFMA.FTZ R0, R153, c[0x0][0x2d0], -R101.reuse ;  /* 0x0000b40099007a23 */ /* 0x102fe80000010865 */
[C---:B------:R-:W-:Y:S01]  /*10d90*/  HMMA.16816.F32 R16, R104.reuse, R114, R16 ;  /* 0x000000726810723c */ /* 0x040fe20000001810 */
[----:B------:R-:W1:Y:S01]  /*10da0*/  LDSM.16.MT88.4 R112, [R169+0x800] ;  /* 0x00080000a970783b */ /* 0x000e620000004200 */
[----:B------:R3:W-:Y:S06]  /*10db0*/  MUFU.EX2 R149, R0 ;  /* 0x0000000000957308 */ /* 0x0007ec0000000800 */
[C---:B--2---:R-:W-:Y:S04]  /*10dc0*/  HMMA.16816.F32 R20, R104.reuse, R108, R20 ;  /* 0x0000006c6814723c */ /* 0x044fe80000001814 */
[--C-:B---3--:R-:W-:Y:S04]  /*10dd0*/  FFMA.FTZ R0, R155, c[0x0][0x2d0], -R101.reuse ;  /* 0x0000b4009b007a23 */ /* 0x108fe80000010865 */
[----:B------:R2:W-:Y:S01]  /*10de0*/  MUFU.EX2 R148, R0 ;  /* 0x0000000000947308 */ /* 0x0005e20000000800 */
[C---:B------:R-:W-:Y:S01]  /*10df0*/  HMMA.16816.F32 R24, R104.reuse, R110, R24 ;  /* 0x0000006e6818723c */ /* 0x040fe20000001818 */
[----:B------:R-:W3:Y:S07]  /*10e00*/  LDSM.16.MT88.4 R108, [R167+0x2800] ;  /* 0x00280000a76c783b */ /* 0x000eee0000004200 */
[C---:B-1----:R-:W-:Y:S08]  /*10e10*/  HMMA.16816.F32 R28, R104.reuse, R112, R28 ;  /* 0x00000070681c723c */ /* 0x042ff0000000181c */
[C---:B------:R-:W-:Y:S01]  /*10e20*/  HMMA.16816.F32 R32, R104.reuse, R114, R32 ;  /* 0x000000726820723c */ /* 0x040fe20000001820 */
[----:B------:R-:W1:Y:S03]  /*10e30*/  LDSM.16.MT88.4 R112, [R168+0x2800] ;  /* 0x00280000a870783b */ /* 0x000e660000004200 */
[--C-:B--2---:R-:W-:Y:S04]  /*10e40*/  FFMA.FTZ R0, R156, c[0x0][0x2d0], -R101.reuse ;  /* 0x0000b4009c007a23 */ /* 0x104fe80000010865 */
[----:B------:R2:W-:Y:S01]  /*10e50*/  MUFU.EX2 R147, R0 ;  /* 0x0000000000937308 */ /* 0x0005e20000000800 */
[C---:B---3--:R-:W-:Y:S08]  /*10e60*/  HMMA.16816.F32 R36, R104.reuse, R108, R36 ;  /* 0x0000006c6824723c */ /* 0x048ff00000001824 */
[C---:B------:R-:W-:Y:S01]  /*10e70*/  HMMA.16816.F32 R40, R104.reuse, R110, R40 ;  /* 0x0000006e6828723c */ /* 0x040fe20000001828 */
[----:B------:R-:W3:Y:S03]  /*10e80*/  LDSM.16.MT88.4 R108, [R170+0x2800] ;  /* 0x00280000aa6c783b */ /* 0x000ee60000004200 */
[----:B--2---:R-:W-:Y:S02]  /*10e90*/  FADD.FTZ R0, R188, R2 ;  /* 0x00000002bc007221 */ /* 0x004fe40000010000 */
[----:B------:R-:W-:Y:S02]  /*10ea0*/  FFMA.FTZ R2, R163, c[0x0][0x2d0], -R144 ;  /* 0x0000b400a3027a23 */ /* 0x000fe40000010890 */
[C---:B-1----:R-:W-:Y:S02]  /*10eb0*/  HMMA.16816.F32 R44, R104.reuse, R112, R44 ;  /* 0x00000070682c723c */ /* 0x042fe4000000182c */
[----:B------:R1:W-:Y:S02]  /*10ec0*/  MUFU.EX2 R146, R2 ;  /* 0x0000000200927308 */ /* 0x0003e40000000800 */
[----:B------:R-:W-:Y:S02]  /*10ed0*/  FADD.FTZ R121, R132, R0 ;  /* 0x0000000084797221 */ /* 0x000fe40000010000 */
[----:B------:R-:W-:Y:S02]  /*10ee0*/  FFMA.FTZ R0, R182, c[0x0][0x2d0], -R101 ;  /* 0x0000b400b6007a23 */ /* 0x000fe40000010865 */
[C---:B------:R-:W-:Y:S01]  /*10ef0*/  HMMA.16816.F32 R48, R104.reuse, R114, R48 ;  /* 0x000000726830723c */ /* 0x040fe20000001830 */
[----:B------:R-:W2:Y:S03]  /*10f00*/  LDSM.16.MT88.4 R112, [R169+0x2800] ;  /* 0x00280000a970783b */ /* 0x000ea60000004200 */
[----:B------:R-:W-:Y:S01]  /*10f10*/  FADD.FTZ R102, R123, R121 ;  /* 0x000000797b667221 */ /* 0x000fe20000010000 */
[----:B------:R4:W-:Y:S01]  /*10f20*/  MUFU.EX2 R142, R0 ;  /* 0x00000000008e7308 */ /* 0x0009e20000000800 */
[----:B------:R-:W-:Y:S02]  /*10f30*/  FFMA.FTZ R144, R162, c[0x0][0x2d0], -R144 ;  /* 0x0000b400a2907a23 */ /* 0x000fe40000010890 */
[----:B------:R-:W-:Y:S07]  /*10f40*/  FADD.FTZ R102, R126, R102 ;  /* 0x000000667e667221 */ /* 0x000fee0000010000 */
[----:B------:R-:W5:Y:S01]  /*10f50*/  MUFU.EX2 R144, R144 ;  /* 0x0000009000907308 */ /* 0x000f620000000800 */
[----:B-1----:R-:W-:Y:S02]  /*10f60*/  FADD.FTZ R2, R124, R122 ;  /* 0x0000007a7c027221 */ /* 0x002fe40000010000 */
[----:B------:R-:W-:Y:S02]  /*10f70*/  LDSM.16.MT88.4 R120, [R168+0x1800] ;  /* 0x00180000a878783b */ /* 0x000fe40000004200 */
[----:B------:R-:W-:Y:S01]  /*10f80*/  FADD.FTZ R2, R125, R2 ;  /* 0x000000027d027221 */ /* 0x000fe20000010000 */
[C---:B---3--:R-:W-:Y:S03]  /*10f90*/  HMMA.16816.F32 R52, R104.reuse, R108, R52 ;  /* 0x0000006c6834723c */ /* 0x048fe60000001834 */
[--C-:B----4-:R-:W-:Y:S05]  /*10fa0*/  FFMA.FTZ R0, R177, c[0x0][0x2d0], -R101.reuse ;  /* 0x0000b400b1007a23 */ /* 0x110fea0000010865 */
[C---:B------:R-:W-:Y:S01]  /*10fb0*/  HMMA.16816.F32 R56, R104.reuse, R110, R56 ;  /* 0x0000006e6838723c */ /* 0x040fe20000001838 */
[----:B------:R-:W1:Y:S01]  /*10fc0*/  LDSM.16.MT88.4 R108, [R167+0x4800] ;  /* 0x00480000a76c783b */ /* 0x000e620000004200 */
[----:B------:R-:W3:Y:S02]  /*10fd0*/  MUFU.EX2 R141, R0 ;  /* 0x00000000008d7308 */ /* 0x000ee40000000800 */
[----:B-----5:R-:W-:Y:S04]  /*10fe0*/  F2FP.PACK_AB R138, R144, R146 ;  /* 0x00000092908a723e */ /* 0x020fe800000000ff */
[C---:B--2---:R-:W-:Y:S08]  /*10ff0*/  HMMA.16816.F32 R60, R104.reuse, R112, R60 ;  /* 0x00000070683c723c */ /* 0x044ff0000000183c */
[C---:B------:R-:W-:Y:S01]  /*11000*/  HMMA.16816.F32 R64, R104.reuse, R114, R64 ;  /* 0x000000726840723c */ /* 0x040fe20000001840 */
[----:B------:R-:W2:Y:S03]  /*11010*/  LDSM.16.MT88.4 R112, [R168+0x4800] ;  /* 0x00480000a870783b */ /* 0x000ea60000004200 */
[----:B---3--:R-:W-:Y:S01]  /*11020*/  F2FP.PACK_AB R137, R141, R142 ;  /* 0x0000008e8d89723e */ /* 0x008fe200000000ff */
[--C-:B------:R-:W-:Y:S02]  /*11030*/  FFMA.FTZ R0, R183, c[0x0][0x2d0], -R101.reuse ;  /* 0x0000b400b7007a23 */ /* 0x100fe40000010865 */
[----:B------:R-:W-:Y:S02]  /*11040*/  FFMA.FTZ R101, R160, c[0x0][0x2d0], -R101 ;  /* 0x0000b400a0657a23 */ /* 0x000fe40000010865 */
[----:B------:R3:W-:Y:S01]  /*11050*/  MUFU.EX2 R140, R0 ;  /* 0x00000000008c7308 */ /* 0x0007e20000000800 */
[C---:B-1----:R-:W-:Y:S09]  /*11060*/  HMMA.16816.F32 R68, R104.reuse, R108, R68 ;  /* 0x0000006c6844723c */ /* 0x042ff20000001844 */
[----:B------:R-:W1:Y:S01]  /*11070*/  MUFU.EX2 R101, R101 ;  /* 0x0000006500657308 */ /* 0x000e620000000800 */
[C---:B------:R-:W-:Y:S01]  /*11080*/  HMMA.16816.F32 R72, R104.reuse, R110, R72 ;  /* 0x0000006e6848723c */ /* 0x040fe20000001848 */
[----:B------:R-:W4:Y:S07]  /*11090*/  LDSM.16.MT88.4 R108, [R170+0x4800] ;  /* 0x00480000aa6c783b */ /* 0x000f2e0000004200 */
[C---:B--2---:R-:W-:Y:S04]  /*110a0*/  HMMA.16816.F32 R76, R104.reuse, R112, R76 ;  /* 0x00000070684c723c */ /* 0x044fe8000000184c */
[----:B---3--:R-:W-:Y:S02]  /*110b0*/  FADD.FTZ R0, R127, R2 ;  /* 0x000000027f007221 */ /* 0x008fe40000010000 */
[----:B------:R-:W-:Y:S01]  /*110c0*/  FADD.FTZ R2, R190, R102 ;  /* 0x00000066be027221 */ /* 0x000fe20000010000 */
[----:B------:R-:W-:Y:S01]  /*110d0*/  MOV R102, R3 ;  /* 0x0000000300667202 */ /* 0x000fe20000000f00 */
[C---:B------:R-:W-:Y:S01]  /*110e0*/  HMMA.16816.F32 R80, R104.reuse, R114, R80 ;  /* 0x000000726850723c */ /* 0x040fe20000001850 */
[----:B------:R-:W2:Y:S03]  /*110f0*/  LDSM.16.MT88.4 R112, [R169+0x4800] ;  /* 0x00480000a970783b */ /* 0x000ea60000004200 */
[----:B-1----:R-:W-:Y:S01]  /*11100*/  F2FP.PACK_AB R139, R101, R140 ;  /* 0x0000008c658b723e */ /* 0x002fe200000000ff */
[----:B------:R-:W-:Y:S02]  /*11110*/  FADD.FTZ R0, R191, R0 ;  /* 0x00000000bf007221 */ /* 0x000fe40000010000 */
[----:B------:R-:W-:Y:S02]  /*11120*/  FADD.FTZ R2, R186, R2 ;  /* 0x00000002ba027221 */ /* 0x000fe40000010000 */
[----:B------:R-:W-:Y:S03]  /*11130*/  FADD.FTZ R0, R151, R0 ;  /* 0x0000000097007221 */ /* 0x000fe60000010000 */
[----:B------:R-:W-:Y:S02]  /*11140*/  FADD.FTZ R2, R150, R2 ;  /* 0x0000000296027221 */ /* 0x000fe40000010000 */
[----:B------:R-:W-:Y:S02]  /*11150*/  FADD.FTZ R0, R159, R0 ;  /* 0x000000009f007221 */ /* 0x000fe40000010000 */
[----:B------:R-:W-:Y:S02]  /*11160*/  FADD.FTZ R2, R149, R2 ;  /* 0x0000000295027221 */ /* 0x000fe40000010000 */
[----:B------:R-:W-:Y:S02]  /*11170*/  FADD.FTZ R0, R152, R0 ;  /* 0x0000000098007221 */ /* 0x000fe40000010000 */
[----:B------:R-:W-:Y:S02]  /*11180*/  FADD.FTZ R2, R148, R2 ;  /* 0x0000000294027221 */ /* 0x000fe40000010000 */
[----:B------:R-:W-:Y:S01]  /*11190*/  FADD.FTZ R0, R157, R0 ;  /* 0x000000009d007221 */ /* 0x000fe20000010000 */
[C---:B----4-:R-:W-:Y:S08]  /*111a0*/  HMMA.16816.F32 R84, R104.reuse, R108, R84 ;  /* 0x0000006c6854723c */ /* 0x050ff00000001854 */
[C---:B------:R-:W-:Y:S01]  /*111b0*/  HMMA.16816.F32 R88, R104.reuse, R110, R88 ;  /* 0x0000006e6858723c */ /* 0x040fe20000001858 */
[----:B------:R-:W1:Y:S07]  /*111c0*/  LDSM.16.MT88.4 R108, [R167+0x1000] ;  /* 0x00100000a76c783b */ /* 0x000e6e0000004200 */
[C---:B--2---:R-:W-:Y:S08]  /*111d0*/  HMMA.16816.F32 R92, R104.reuse, R112, R92 ;  /* 0x00000070685c723c */ /* 0x044ff0000000185c */
[----:B------:R-:W-:Y:S01]  /*111e0*/  HMMA.16816.F32 R96, R104, R114, R96 ;  /* 0x000000726860723c */ /* 0x000fe20000001860 */
[----:B------:R-:W2:Y:S06]  /*111f0*/  LDSM.16.MT88.4 R112, [R168+0x1000] ;  /* 0x00100000a870783b */ /* 0x000eac0000004200 */
[----:B------:R-:W-:Y:S02]  /*11200*/  F2FP.PACK_AB R104, R159, R151 ;  /* 0x000000979f68723e */ /* 0x000fe400000000ff */
[----:B------:R-:W-:Y:S03]  /*11210*/  F2FP.PACK_AB R106, R157, R152 ;  /* 0x000000989d6a723e */ /* 0x000fe600000000ff */
[----:B------:R-:W-:Y:S02]  /*11220*/  F2FP.PACK_AB R105, R149, R150 ;  /* 0x000000969569723e */ /* 0x000fe400000000ff */
[C---:B------:R-:W-:Y:S07]  /*11230*/  F2FP.PACK_AB R107, R147.reuse, R148 ;  /* 0x00000094936b723e */ /* 0x040fee00000000ff */
        /* <DEDUP_REMOVED lines=8> */
[----:B------:R-:W3:Y:S07]  /*112c0*/  LDSM.16.MT88.4 R116, [R168+0x3000] ;  /* 0x00300000a874783b */ /* 0x000eee0000004200 */
[C---:B-1----:R-:W-:Y:S08]  /*112d0*/  HMMA.16816.F32 R28, R104.reuse, R108, R28 ;  /* 0x0000006c681c723c */ /* 0x042ff0000000181c */
[C---:B------:R-:W-:Y:S01]  /*112e0*/  HMMA.16816.F32 R32, R104.reuse, R110, R32 ;  /* 0x0000006e6820723c */ /* 0x040fe20000001820 */
[----:B------:R-:W1:Y:S07]  /*112f0*/  LDSM.16.MT88.4 R108, [R170+0x3000] ;  /* 0x00300000aa6c783b */ /* 0x000e6e0000004200 */
[C---:B--2---:R-:W-:Y:S08]  /*11300*/  HMMA.16816.F32 R36, R104.reuse, R112, R36 ;  /* 0x000000706824723c */ /* 0x044ff00000001824 */
[C---:B------:R-:W-:Y:S01]  /*11310*/  HMMA.16816.F32 R40, R104.reuse, R114, R40 ;  /* 0x000000726828723c */ /* 0x040fe20000001828 */
[----:B------:R-:W2:Y:S07]  /*11320*/  LDSM.16.MT88.4 R112, [R169+0x3000] ;  /* 0x00300000a970783b */ /* 0x000eae0000004200 */
[C---:B---3--:R-:W-:Y:S08]  /*11330*/  HMMA.16816.F32 R44, R104.reuse, R116, R44 ;  /* 0x00000074682c723c */ /* 0x048ff0000000182c */
        /* <DEDUP_REMOVED lines=12> */
[C---:B------:R-:W-:Y:S08]  /*11400*/  HMMA.16816.F32 R80, R104.reuse, R110, R80 ;  /* 0x0000006e6850723c */ /* 0x040ff00000001850 */
[C---:B--2---:R-:W-:Y:S08]  /*11410*/  HMMA.16816.F32 R84, R104.reuse, R112, R84 ;  /* 0x000000706854723c */ /* 0x044ff00000001854 */
        /* <DEDUP_REMOVED lines=52> */
.L_x_540:
[----:B------:R-:W-:Y:S05]  /*11760*/  BRA.DIV ~URZ, `(.L_x_559) ;  /* 0x00006b827f007947 */ /* 0x000fea000b800000 */
[----:B------:R1:W2:Y:S02]  /*11770*/  SHFL.BFLY PT, R0, R190, 0x2, 0x1f ;  /* 0x0c401f00be007f89 */ /* 0x0002a400000e0000 */
.L_x_659:
[----:B--2---:R-:W-:Y:S01]  /*11780*/  FADD.FTZ R5, R0, R190 ;  /* 0x000000be00057221 */ /* 0x004fe20000010000 */
[----:B------:R-:W-:Y:S05]  /*11790*/  BRA.DIV ~URZ, `(.L_x_560) ;  /* 0x00006ba27f007947 */ /* 0x000fea000b800000 */
[----:B------:R-:W2:Y:S04]  /*117a0*/  SHFL.BFLY PT, R0, R191, 0x2, 0x1f ;  /* 0x0c401f00bf007f89 */ /* 0x000ea800000e0000 */
[----:B------:R-:W3:Y:S01]  /*117b0*/  SHFL.BFLY PT, R2, R5, 0x1, 0x1f ;  /* 0x0c201f0005027f89 */ /* 0x000ee200000e0000 */
[----:B--2---:R-:W-:-:S02]  /*117c0*/  FADD.FTZ R4, R0, R191 ;  /* 0x000000bf00047221 */ /* 0x004fc40000010000 */
[----:B---3--:R-:W-:-:S03]  /*117d0*/  FADD.FTZ R5, R5, R2 ;  /* 0x0000000205057221 */ /* 0x008fc60000010000 */
[----:B------:R2:W3:Y:S04]  /*117e0*/  SHFL.BFLY PT, R3, R4, 0x1, 0x1f ;  /* 0x0c201f0004037f89 */ /* 0x0004e800000e0000 */
.L_x_660:
        /* <DEDUP_REMOVED lines=71> */
[C---:B------:R-:W-:Y:S01]  /*11c60*/  FMUL.FTZ R93, R0.reuse, R123 ;  /* 0x0000007b005d7220 */ /* 0x040fe20000410000 */
[----:B--2---:R-:W-:Y:S01]  /*11c70*/  @P0 MOV R3, 0x3f317218 ;  /* 0x3f31721800030802 */ /* 0x004fe20000000f00 */
[C---:B------:R-:W-:Y:S02]  /*11c80*/  FMUL.FTZ R38, R0.reuse, R46 ;  /* 0x0000002e00267220 */ /* 0x040fe40000410000 */
[----:B------:R-:W-:Y:S02]  /*11c90*/  FMUL.FTZ R39, R0, R47 ;  /* 0x0000002f00277220 */ /* 0x000fe40000410000 */
[----:B----4-:R-:W-:-:S02]  /*11ca0*/  @P0 FMUL.FTZ R2, R2, 0.69314718246459960938 ;  /* 0x3f31721802020820 */ /* 0x010fc40000410000 */
[----:B------:R-:W-:Y:S02]  /*11cb0*/  @P0 FMUL.FTZ R3, R3, c[0x0][0x2d0] ;  /* 0x0000b40003030a20 */ /* 0x000fe40000410000 */
        /* <DEDUP_REMOVED lines=40> */
.L_x_469:
        /* <DEDUP_REMOVED lines=17> */
.L_x_562:
[----:B------:R-:W-:Y:S05]  /*12050*/  BSYNC B0 ;  /* 0x0000000000007941 */ /* 0x000fea0003800000 */
.L_x_561:
        /* <DEDUP_REMOVED lines=8> */
[----:B------:R-:W4:Y:S01]  /*120e0*/  LDL R8, [R1] ;  /* 0x0000000001087983 */ /* 0x000f220000100800 */
[----:B------:R-:W-:Y:S01]  /*120f0*/  WARPSYNC 0xffffffff ;  /* 0xffffffff00007948 */ /* 0x000fe20003800000 */
[----:B------:R-:W-:Y:S01]  /*12100*/  F2FP.PACK_AB R0, R133, R132 ;  /* 0x000000848500723e */ /* 0x000fe200000000ff */
[----:B------:R-:W-:Y:S01]  /*12110*/  IMAD.MOV.U32 R15, RZ, RZ, c[0x0][0x388] ;  /* 0x0000e200ff0f7624 */ /* 0x000fe200078e00ff */
[----:B------:R-:W-:Y:S01]  /*12120*/  BAR.SYNC.DEFER_BLOCKING 0x1, 0x100 ;  /* 0x0044000000007b1d */ /* 0x000fe20000010000 */
[----:B------:R-:W-:-:S02]  /*12130*/  F2FP.PACK_AB R2, R85, R84 ;  /* 0x000000545502723e */ /* 0x000fc400000000ff */
[----:B------:R-:W-:Y:S02]  /*12140*/  F2FP.PACK_AB R3, R29, R28 ;  /* 0x0000001c1d03723e */ /* 0x000fe400000000ff */
[----:B------:R-:W-:Y:S02]  /*12150*/  F2FP.PACK_AB R4, R113, R112 ;  /* 0x000000707104723e */ /* 0x000fe400000000ff */
[----:B------:R-:W-:Y:S02]  /*12160*/  ISETP.NE.U32.AND P0, PT, RZ, c[0x0][0x508], PT ;  /* 0x00014200ff007a0c */ /* 0x000fe40003f05070 */
[----:B------:R-:W-:Y:S02]  /*12170*/  ISETP.NE.U32.AND P2, PT, RZ, c[0x0][0x500], PT ;  /* 0x00014000ff007a0c */ /* 0x000fe40003f45070 */
[----:B------:R-:W-:Y:S02]  /*12180*/  ISETP.NE.AND.EX P1, PT, RZ, c[0x0][0x50c], PT, P0 ;  /* 0x00014300ff007a0c */ /* 0x000fe40003f25300 */
[----:B------:R-:W-:Y:S01]  /*12190*/  ISETP.NE.AND.EX P2, PT, RZ, c[0x0][0x504], PT, P2 ;  /* 0x00014100ff007a0c */ /* 0x000fe20003f45320 */
[----:B------:R1:W-:Y:S04]  /*121a0*/  STS [R226], R0 ;  /* 0x00000000e2007388 */ /* 0x0003e80000000800 */
[----:B------:R1:W-:Y:S04]  /*121b0*/  STS [R226+0x400], R2 ;  /* 0x00040002e2007388 */ /* 0x0003e80000000800 */
[----:B------:R1:W-:Y:S02]  /*121c0*/  STS [R227], R3 ;  /* 0x00000003e3007388 */ /* 0x0003e40000000800 */
[----:B-1----:R-:W-:-:S02]  /*121d0*/  F2FP.PACK_AB R0, R27, R26 ;  /* 0x0000001a1b00723e */ /* 0x002fc400000000ff */
[----:B------:R-:W-:-:S03]  /*121e0*/  F2FP.PACK_AB R2, R31, R30 ;  /* 0x0000001e1f02723e */ /* 0x000fc600000000ff */
[----:B------:R1:W-:Y:S01]  /*121f0*/  STS [R227+0x400], R0 ;  /* 0x00040000e3007388 */ /* 0x0003e20000000800 */
[----:B------:R-:W-:-:S03]  /*12200*/  F2FP.PACK_AB R3, R121, R120 ;  /* 0x000000787903723e */ /* 0x000fc600000000ff */
[----:B------:R1:W-:Y:S04]  /*12210*/  STS [R229], R2 ;  /* 0x00000002e5007388 */ /* 0x0003e80000000800 */
[----:B------:R1:W-:Y:S02]  /*12220*/  STS [R229+0x400], R3 ;  /* 0x00040003e5007388 */ /* 0x0003e40000000800 */
[----:B-1----:R-:W-:Y:S02]  /*12230*/  F2FP.PACK_AB R0, R33, R32 ;  /* 0x000000202100723e */ /* 0x002fe400000000ff */
[----:B------:R-:W-:-:S03]  /*12240*/  F2FP.PACK_AB R2, R93, R92 ;  /* 0x0000005c5d02723e */ /* 0x000fc600000000ff */
[----:B------:R1:W-:Y:S01]  /*12250*/  STS [R228], R0 ;  /* 0x00000000e4007388 */ /* 0x0003e20000000800 */
[----:B------:R-:W-:-:S03]  /*12260*/  F2FP.PACK_AB R3, R35, R34 ;  /* 0x000000222303723e */ /* 0x000fc600000000ff */
[----:B------:R1:W-:Y:S02]  /*12270*/  STS [R228+0x400], R2 ;  /* 0x00040002e4007388 */ /* 0x0003e40000000800 */
[----:B-1----:R-:W-:Y:S02]  /*12280*/  F2FP.PACK_AB R0, R37, R36 ;  /* 0x000000242500723e */ /* 0x002fe400000000ff */
[----:B------:R-:W-:Y:S01]  /*12290*/  F2FP.PACK_AB R2, R101, R100 ;  /* 0x000000646502723e */ /* 0x000fe200000000ff */
[----:B--2---:R1:W-:Y:S04]  /*122a0*/  STS [R7], R3 ;  /* 0x0000000307007388 */ /* 0x0043e80000000800 */
[----:B------:R2:W-:Y:S04]  /*122b0*/  STS [R7+0x400], R0 ;  /* 0x0004000007007388 */ /* 0x0005e80000000800 */
[----:B---3--:R3:W-:Y:S01]  /*122c0*/  STS [R6], R2 ;  /* 0x0000000206007388 */ /* 0x0087e20000000800 */
[----:B-1----:R-:W-:-:S02]  /*122d0*/  F2FP.PACK_AB R3, R115, R114 ;  /* 0x000000727303723e */ /* 0x002fc400000000ff */
[----:B--2---:R-:W-:-:S03]  /*122e0*/  F2FP.PACK_AB R0, R103, R102 ;  /* 0x000000666700723e */ /* 0x004fc600000000ff */
[----:B------:R1:W-:Y:S01]  /*122f0*/  STS [R6+0x400], R3 ;  /* 0x0004000306007388 */ /* 0x0003e20000000800 */
[----:B---3--:R-:W-:-:S03]  /*12300*/  F2FP.PACK_AB R2, R97, R96 ;  /* 0x000000606102723e */ /* 0x008fc600000000ff */
[----:B----4-:R2:W-:Y:S04]  /*12310*/  STS [R5], R0 ;  /* 0x0000000005007388 */ /* 0x0105e80000000800 */
        /* <DEDUP_REMOVED lines=58> */
[----:B----4-:R-:W-:-:S03]  /*126c0*/  F2FP.PACK_AB R2, R81, R80 ;  /* 0x000000505102723e */ /* 0x010fc600000000ff */
[----:B------:R2:W-:Y:S04]  /*126d0*/  STS [R6+0x8000], R4 ;  /* 0x0080000406007388 */ /* 0x0005e80000000800 */
[----:B------:R-:W-:Y:S04]  /*126e0*/  STS [R6+0x8400], R3 ;  /* 0x0084000306007388 */ /* 0x000fe80000000800 */
[----:B------:R3:W-:Y:S01]  /*126f0*/  STS [R5+0x8000], R2 ;  /* 0x0080000205007388 */ /* 0x0007e20000000800 */
[----:B-1----:R-:W-:-:S05]  /*12700*/  F2FP.PACK_AB R0, R55, R54 ;  /* 0x000000363700723e */ /* 0x002fca00000000ff */
[----:B------:R1:W-:Y:S01]  /*12710*/  STS [R5+0x8400], R0 ;  /* 0x0084000005007388 */ /* 0x0003e20000000800 */
[----:B--2---:R-:W-:Y:S01]  /*12720*/  F2FP.PACK_AB R4, R43, R42 ;  /* 0x0000002a2b04723e */ /* 0x004fe200000000ff */
[----:B---3--:R-:W-:-:S04]  /*12730*/  IMAD.MOV.U32 R2, RZ, RZ, 0x4 ;  /* 0x00000004ff027424 */ /* 0x008fc800078e00ff */
[----:B------:R-:W-:-:S04]  /*12740*/  @P1 IMAD.WIDE R6, R215, R2, c[0x0][0x508] ;  /* 0x00014200d7061625 */ /* 0x000fc800078e0202 */
[----:B------:R-:W-:Y:S01]  /*12750*/  IMAD.WIDE R2, R215, R2, c[0x0][0x500] ;  /* 0x00014000d7027625 */ /* 0x000fe200078e0202 */
[----:B-1----:R-:W-:-:S03]  /*12760*/  F2FP.PACK_AB R5, R25, R24 ;  /* 0x000000181905723e */ /* 0x002fc600000000ff */
[----:B------:R-:W-:Y:S02]  /*12770*/  IMAD.MOV.U32 R0, RZ, RZ, RZ ;  /* 0x000000ffff007224 */ /* 0x000fe400078e00ff */
[----:B------:R1:W-:Y:S04]  /*12780*/  STS [R8+0x8000], R5 ;  /* 0x0080000508007388 */ /* 0x0003e80000000800 */
[----:B------:R2:W-:Y:S04]  /*12790*/  STS [R8+0x8400], R4 ;  /* 0x0084000408007388 */ /* 0x0005e80000000800 */
[----:B------:R-:W-:Y:S06]  /*127a0*/  BAR.SYNC.DEFER_BLOCKING 0x1, 0x100 ;  /* 0x0044000000007b1d */ /* 0x000fec0000010000 */
[----:B------:R2:W5:Y:S04]  /*127b0*/  @P1 LDG.E R15, [R6.64] ;  /* 0x00000008060f1981 */ /* 0x000568000c1e1900 */
[----:B------:R2:W5:Y:S01]  /*127c0*/  @P2 LDG.E R0, [R2.64] ;  /* 0x0000000802002981 */ /* 0x000562000c1e1900 */
[----:B------:R-:W-:-:S04]  /*127d0*/  ISETP.NE.AND P0, PT, R224, RZ, PT ;  /* 0x000000ffe000720c */ /* 0x000fc80003f05270 */
[----:B-1----:R-:W-:Y:S01]  /*127e0*/  SEL R5, R224, c[0x0][0x3d4], P0 ;  /* 0x0000f500e0057a07 */ /* 0x002fe20000000000 */
[----:B------:R-:W-:Y:S05]  /*127f0*/  @P1 BRA `(.L_x_565) ;  /* 0x0000004000001947 */ /* 0x000fea0003800000 */
[----:B------:R-:W-:Y:S05]  /*12800*/  @!P2 BRA `(.L_x_565) ;  /* 0x000000300000a947 */ /* 0x000fea0003800000 */
[----:B--2---:R1:W2:Y:S04]  /*12810*/  LDG.E R4, [R2.64] ;  /* 0x0000000802047981 */ /* 0x0042a8000c1e1900 */
[----:B-1----:R-:W2:Y:S02]  /*12820*/  LDG.E R2, [R2.64+0x4] ;  /* 0x0000040802027981 */ /* 0x002ea4000c1e1900 */
[----:B--2--5:R-:W-:Y:S02]  /*12830*/  IADD3 R15, -R4, R2, RZ ;  /* 0x00000002040f7210 */ /* 0x024fe40007ffe1ff */
.L_x_565:
[----:B------:R-:W3:Y:S01]  /*12840*/  LDL R86, [R1+0x10] ;  /* 0x0000100001567983 */ /* 0x000ee20000100800 */
[----:B------:R-:W-:Y:S01]  /*12850*/  IMAD.MOV.U32 R9, RZ, RZ, 0x368 ;  /* 0x00000368ff097424 */ /* 0x000fe200078e00ff */
[----:B------:R-:W-:Y:S01]  /*12860*/  ISETP.GT.AND P2, PT, R5, 0x1, PT ;  /* 0x000000010500780c */ /* 0x000fe20003f44270 */
[----:B--2---:R-:W-:Y:S01]  /*12870*/  IMAD.MOV.U32 R2, RZ, RZ, c[0x0][0x4e8] ;  /* 0x00013a00ff027624 */ /* 0x004fe200078e00ff */
[----:B------:R-:W-:Y:S01]  /*12880*/  ISETP.NE.U32.AND P0, PT, RZ, c[0x0][0x500], PT ;  /* 0x00014000ff007a0c */ /* 0x000fe20003f05070 */
[----:B------:R-:W-:Y:S01]  /*12890*/  IMAD.IADD R11, R216, 0x1, R211 ;  /* 0x00000001d80b7824 */ /* 0x000fe200078e02d3 */
[----:B------:R-:W-:Y:S01]  /*128a0*/  SEL R9, R9, 0x328, P2 ;  /* 0x0000032809097807 */ /* 0x000fe20001000000 */
[----:B------:R-:W1:Y:S01]  /*128b0*/  S2R R87, SR_TID.X ;  /* 0x0000000000577919 */ /* 0x000e620000002100 */
[----:B------:R-:W-:-:S02]  /*128c0*/  ISETP.NE.AND.EX P0, PT, RZ, c[0x0][0x504], PT, P0 ;  /* 0x00014100ff007a0c */ /* 0x000fc40003f05300 */
[----:B------:R-:W2:Y:S01]  /*128d0*/  LDC.64 R4, c[0x0][R9+0x170] ;  /* 0x00005c0009047b82 */ /* 0x000ea20000000a00 */
[----:B------:R-:W-:Y:S02]  /*128e0*/  ISETP.NE.AND P3, PT, R2, 0x1, PT ;  /* 0x000000010200780c */ /* 0x000fe40003f65270 */
[----:B------:R-:W-:Y:S02]  /*128f0*/  SHF.R.S32.HI R2, RZ, 0x1f, R215 ;  /* 0x0000001fff027819 */ /* 0x000fe400000114d7 */
[----:B------:R-:W-:Y:S02]  /*12900*/  SEL R8, R215, RZ, !P0 ;  /* 0x000000ffd7087207 */ /* 0x000fe40004000000 */
[----:B------:R-:W-:Y:S01]  /*12910*/  SEL R3, R2, RZ, !P0 ;  /* 0x000000ff02037207 */ /* 0x000fe20004000000 */
[----:B------:R-:W4:Y:S01]  /*12920*/  LDC.64 R16, c[0x0][R9+0x168] ;  /* 0x00005a0009107b82 */ /* 0x000f220000000a00 */
[----:B------:R-:W-:-:S07]  /*12930*/  LOP3.LUT R10, R214, 0xffff, RZ, 0xc0, !PT ;  /* 0x0000ffffd60a7812 */ /* 0x000fce00078ec0ff */
[----:B------:R2:W4:Y:S01]  /*12940*/  LDC.64 R18, c[0x0][R9+0x178] ;  /* 0x00005e0009127b82 */ /* 0x0005220000000a00 */
[----:B-1----:R-:W-:-:S07]  /*12950*/  SHF.R.S32.HI R83, RZ, 0x1f, R87 ;  /* 0x0000001fff537819 */ /* 0x002fce0000011457 */
[----:B------:R1:W1:Y:S01]  /*12960*/  LDC.64 R20, c[0x0][R9+0x160] ;  /* 0x0000580009147b82 */ /* 0x0002620000000a00 */
[----:B------:R-:W-:-:S04]  /*12970*/  LEA.HI R83, R83, R87, RZ, 0x5 ;  /* 0x0000005753537211 */ /* 0x000fc800078f28ff */
[----:B------:R-:W-:-:S05]  /*12980*/  LOP3.LUT R83, R83, 0xffffffe0, RZ, 0xc0, !PT ;  /* 0xffffffe053537812 */ /* 0x000fca00078ec0ff */
[----:B------:R-:W-:Y:S02]  /*12990*/  IMAD.IADD R83, R87, 0x1, -R83 ;  /* 0x0000000157537824 */ /* 0x000fe400078e0a53 */
[----:B--2---:R-:W-:-:S04]  /*129a0*/  IMAD R2, R5, R8, RZ ;  /* 0x0000000805027224 */ /* 0x004fc800078e02ff */
[----:B------:R-:W-:Y:S02]  /*129b0*/  IMAD R12, R4, R3, R2 ;  /* 0x00000003040c7224 */ /* 0x000fe400078e0202 */
[----:B------:R-:W-:-:S04]  /*129c0*/  @P3 IMAD.HI.U32 R3, R11, c[0x0][0x4ec], RZ ;  /* 0x00013b000b033a27 */ /* 0x000fc800078e00ff */
[----:B------:R-:W-:-:S04]  /*129d0*/  IMAD.WIDE.U32 R4, R4, R8, RZ ;  /* 0x0000000804047225 */ /* 0x000fc800078e00ff */
[----:B----4-:R-:W-:-:S04]  /*129e0*/  IMAD.WIDE.U32 R6, R16, R10, RZ ;  /* 0x0000000a10067225 */ /* 0x010fc800078e00ff */
[----:B------:R-:W-:Y:S01]  /*129f0*/  IMAD.MOV.U32 R2, RZ, RZ, R11 ;  /* 0x000000ffff027224 */ /* 0x000fe200078e000b */
[----:B------:R-:W-:Y:S01]  /*12a00*/  @P3 SHF.R.U32.HI R2, RZ, c[0x0][0x4f0], R3 ;  /* 0x00013c00ff023a19 */ /* 0x000fe20000011603 */
[----:B-1----:R-:W-:Y:S01]  /*12a10*/  IMAD R9, R17, R10, RZ ;  /* 0x0000000a11097224 */ /* 0x002fe200078e02ff */
[----:B------:R-:W-:Y:S01]  /*12a20*/  SEL R3, R225, RZ, P2 ;  /* 0x000000ffe1037207 */ /* 0x000fe20001000000 */
[----:B------:R-:W-:Y:S01]  /*12a30*/  IMAD.IADD R13, R5, 0x1, R12 ;  /* 0x00000001050d7824 */ /* 0x000fe200078e020c */
[--C-:B-----5:R-:W-:Y:S01]  /*12a40*/  IADD3 R14, P1, P0, R4, R6, R0.reuse ;  /* 0x00000006040e7210 */ /* 0x120fe2000783e000 */
[----:B------:R-:W-:Y:S01]  /*12a50*/  IMAD.IADD R6, R7, 0x1, R9 ;  /* 0x0000000107067824 */ /* 0x000fe200078e0209 */
[----:B------:R-:W-:Y:S01]  /*12a60*/  SHF.R.S32.HI R9, RZ, 0x1f, R0 ;  /* 0x0000001fff097819 */ /* 0x000fe20000011400 */
[----:B------:R-:W-:Y:S02]  /*12a70*/  IMAD.MOV R7, RZ, RZ, -R2 ;  /* 0x000000ffff077224 */ /* 0x000fe400078e0a02 */
[-C--:B------:R-:W-:Y:S01]  /*12a80*/  IMAD R12, R19, R3.reuse, RZ ;  /* 0x00000003130c7224 */ /* 0x080fe200078e02ff */
[----:B------:R-:W-:Y:S01]  /*12a90*/  IADD3.X R13, R13, R6, R9, P1, P0 ;  /* 0x000000060d0d7210 */ /* 0x000fe20000fe0409 */
[----:B------:R-:W-:-:S04]  /*12aa0*/  IMAD.WIDE.U32 R4, R18, R3, RZ ;  /* 0x0000000312047225 */ /* 0x000fc800078e00ff */
[----:B------:R-:W-:Y:S01]  /*12ab0*/  IMAD R3, R7, c[0x0][0x4e8], R11 ;  /* 0x00013a0007037a24 */ /* 0x000fe200078e020b */
[----:B------:R-:W-:Y:S01]  /*12ac0*/  IADD3 R4, P1, P0, R2, R14, R4 ;  /* 0x0000000e02047210 */ /* 0x000fe2000783e004 */
[----:B------:R-:W-:Y:S01]  /*12ad0*/  IMAD.IADD R12, R5, 0x1, R12 ;  /* 0x00000001050c7824 */ /* 0x000fe200078e020c */
[----:B------:R-:W-:Y:S01]  /*12ae0*/  SHF.R.S32.HI R5, RZ, 0x1f, R2 ;  /* 0x0000001fff057819 */ /* 0x000fe20000011402 */
[----:B------:R-:W-:Y:S01]  /*12af0*/  IMAD R2, R21, R3, RZ ;  /* 0x0000000315027224 */ /* 0x000fe200078e02ff */
[----:B------:R-:W-:Y:S01]  /*12b00*/  SHF.R.S32.HI R6, RZ, 0x1f, R3 ;  /* 0x0000001fff067819 */ /* 0x000fe20000011403 */
[----:B------:R-:W-:Y:S01]  /*12b10*/  IMAD.MOV.U32 R7, RZ, RZ, c[0x0][0x4a8] ;  /* 0x00012a00ff077624 */ /* 0x000fe200078e00ff */
[----:B------:R-:W-:Y:S01]  /*12b20*/  IADD3.X R5, R5, R13, R12, P1, P0 ;  /* 0x0000000d05057210 */ /* 0x000fe20000fe040c */
[----:B------:R-:W-:Y:S02]  /*12b30*/  IMAD R12, R15, c[0x0][0x4e8], RZ ;  /* 0x00013a000f0c7a24 */ /* 0x000fe400078e02ff */
[----:B------:R-:W-:-:S02]  /*12b40*/  IMAD R6, R20, R6, R2 ;  /* 0x0000000614067224 */ /* 0x000fc400078e0202 */
[----:B------:R-:W-:Y:S01]  /*12b50*/  IMAD.WIDE.U32 R2, R20, R3, R4 ;  /* 0x0000000314027225 */ /* 0x000fe200078e0004 */
[----:B------:R-:W-:-:S03]  /*12b60*/  SEL R4, R7, c[0x0][0x450], P2 ;  /* 0x0001140007047a07 */ /* 0x000fc60001000000 */
[----:B------:R-:W-:Y:S01]  /*12b70*/  IMAD.MOV.U32 R5, RZ, RZ, c[0x0][0x4ac] ;  /* 0x00012b00ff057624 */ /* 0x000fe200078e00ff */
[----:B------:R-:W-:Y:S01]  /*12b80*/  LEA R4, P0, R2, R4, 0x2 ;  /* 0x0000000402047211 */ /* 0x000fe200078010ff */
[----:B------:R-:W-:-:S03]  /*12b90*/  IMAD.IADD R3, R3, 0x1, R6 ;  /* 0x0000000103037824 */ /* 0x000fc600078e0206 */
[----:B------:R-:W-:Y:S01]  /*12ba0*/  SEL R5, R5, c[0x0][0x454], P2 ;  /* 0x0001150005057a07 */ /* 0x000fe20001000000 */
[----:B------:R-:W-:Y:S03]  /*12bb0*/  SHFL.IDX PT, R6, R4, RZ, 0x1c1f ;  /* 0x001c1fff04067589 */ /* 0x000fe600000e0000 */
[----:B------:R-:W-:Y:S01]  /*12bc0*/  LEA.HI.X R2, R2, R5, R3, 0x2, P0 ;  /* 0x0000000502027211 */ /* 0x000fe200000f1403 */
[----:B------:R-:W-:Y:S01]  /*12bd0*/  SHFL.IDX PT, R4, R4, 0x1, 0x1c1f ;  /* 0x003c1f0004047f89 */ /* 0x000fe200000e0000 */
[----:B------:R-:W-:-:S03]  /*12be0*/  LOP3.LUT P0, RZ, R83, 0x3, RZ, 0xc0, !PT ;  /* 0x0000000353ff7812 */ /* 0x000fc6000780c0ff */
[----:B------:R-:W1:Y:S04]  /*12bf0*/  SHFL.IDX PT, R7, R2, RZ, 0x1c1f ;  /* 0x001c1fff02077589 */ /* 0x000e6800000e0000 */
[----:B------:R3:W2:Y:S02]  /*12c00*/  SHFL.IDX PT, R5, R2, 0x1, 0x1c1f ;  /* 0x003c1f0002057f89 */ /* 0x0006a400000e0000 */
[----:B---3--:R-:W-:-:S05]  /*12c10*/  IMAD.IADD R2, R86, 0x1, R211 ;  /* 0x0000000156027824 */ /* 0x008fca00078e02d3 */
[C---:B------:R-:W-:Y:S02]  /*12c20*/  IADD3 R3, R2.reuse, 0x8, RZ ;  /* 0x0000000802037810 */ /* 0x040fe40007ffe0ff */
[-C--:B------:R-:W-:Y:S02]  /*12c30*/  ISETP.GE.OR P1, PT, R2, R12.reuse, P0 ;  /* 0x0000000c0200720c */ /* 0x080fe40000726670 */
[----:B------:R-:W-:-:S11]  /*12c40*/  ISETP.GE.OR P0, PT, R3, R12, P0 ;  /* 0x0000000c0300720c */ /* 0x000fd60000706670 */
[----:B-1----:R1:W-:Y:S01]  /*12c50*/  @!P1 ST.E [R6.64], R23 ;  /* 0x0000001706009985 */ /* 0x0023e2000c101908 */
[----:B------:R-:W-:-:S03]  /*12c60*/  ISETP.GE.AND P1, PT, R3, R12, PT ;  /* 0x0000000c0300720c */ /* 0x000fc60003f26270 */
[----:B--2---:R1:W-:Y:S01]  /*12c70*/  @!P0 ST.E [R4.64], R22 ;  /* 0x0000001604008985 */ /* 0x0043e2000c101908 */
[----:B------:R-:W-:Y:S02]  /*12c80*/  ISETP.GE.AND P0, PT, R2, R12, PT ;  /* 0x0000000c0200720c */ /* 0x000fe40003f06270 */
[----:B------:R-:W-:Y:S01]  /*12c90*/  P2R R13, PR, RZ, 0x2 ;  /* 0x00000002ff0d7803 */ /* 0x000fe20000000000 */
[----:B------:R-:W-:Y:S05]  /*12ca0*/  @P2 BRA `(.L_x_566) ;  /* 0x0000087000002947 */ /* 0x000fea0003800000 */
[----:B-1----:R-:W-:Y:S01]  /*12cb0*/  IMAD R4, R9, c[0x0][0x3a0], RZ ;  /* 0x0000e80009047a24 */ /* 0x002fe200078e02ff */
[----:B------:R-:W-:Y:S01]  /*12cc0*/  SHF.R.S32.HI R5, RZ, 0x1f, R8 ;  /* 0x0000001fff057819 */ /* 0x000fe20000011408 */
[C---:B------:R-:W-:Y:S01]  /*12cd0*/  IMAD.WIDE.U32 R2, R0.reuse, c[0x0][0x3a0], RZ ;  /* 0x0000e80000027a25 */ /* 0x040fe200078e00ff */
[----:B------:R1:W2:Y:S03]  /*12ce0*/  LDS.128 R24, [R179+0x80] ;  /* 0x00008000b3187984 */ /* 0x0002a60000000c00 */
[----:B------:R-:W-:Y:S01]  /*12cf0*/  IMAD R0, R0, c[0x0][0x3a4], R4 ;  /* 0x0000e90000007a24 */ /* 0x000fe200078e0204 */
[----:B------:R-:W-:Y:S01]  /*12d00*/  IADD3 R4, R197, R211, RZ ;  /* 0x000000d3c5047210 */ /* 0x000fe20007ffe0ff */
[----:B------:R1:W3:Y:S01]  /*12d10*/  LDS.128 R36, [R179+0x1080] ;  /* 0x00108000b3247984 */ /* 0x0002e20000000c00 */
[----:B------:R-:W-:-:S02]  /*12d20*/  IMAD R5, R5, c[0x0][0x3f0], RZ ;  /* 0x0000fc0005057a24 */ /* 0x000fc400078e02ff */
[----:B------:R-:W-:Y:S01]  /*12d30*/  IADD3 R3, R3, R0, RZ ;  /* 0x0000000003037210 */ /* 0x000fe20007ffe0ff */
[----:B------:R-:W-:Y:S01]  /*12d40*/  @P3 IMAD.HI.U32 R6, R4, c[0x0][0x4ec], RZ ;  /* 0x00013b0004063a27 */ /* 0x000fe200078e00ff */
[----:B------:R1:W4:Y:S01]  /*12d50*/  LDS.128 R48, [R179+0x2080] ;  /* 0x00208000b3307984 */ /* 0x0003220000000c00 */
[----:B------:R-:W-:Y:S02]  /*12d60*/  MOV R0, R4 ;  /* 0x0000000400007202 */ /* 0x000fe40000000f00 */
[C---:B------:R-:W-:Y:S01]  /*12d70*/  IMAD.WIDE.U32 R2, R10.reuse, c[0x0][0x3e8], R2 ;  /* 0x0000fa000a027a25 */ /* 0x040fe200078e0002 */
[----:B------:R1:W1:Y:S01]  /*12d80*/  LDS.128 R56, [R179+0x3080] ;  /* 0x00308000b3387984 */ /* 0x0002620000000c00 */
[----:B------:R-:W-:Y:S02]  /*12d90*/  @P3 SHF.R.U32.HI R0, RZ, c[0x0][0x4f0], R6 ;  /* 0x00013c00ff003a19 */ /* 0x000fe40000011606 */
[----:B------:R-:W-:Y:S01]  /*12da0*/  IMAD R3, R10, c[0x0][0x3ec], R3 ;  /* 0x0000fb000a037a24 */ /* 0x000fe200078e0203 */
[----:B------:R1:W1:Y:S01]  /*12db0*/  LDS.128 R20, [R179+0x4080] ;  /* 0x00408000b3147984 */ /* 0x0002620000000c00 */
[C---:B------:R-:W-:Y:S01]  /*12dc0*/  IMAD R7, R8.reuse, c[0x0][0x3f4], R5 ;  /* 0x0000fd0008077a24 */ /* 0x040fe200078e0205 */
[----:B------:R-:W-:Y:S01]  /*12dd0*/  SHF.R.S32.HI R6, RZ, 0x1f, R0 ;  /* 0x0000001fff067819 */ /* 0x000fe20000011400 */
[----:B------:R-:W-:Y:S01]  /*12de0*/  IMAD.WIDE.U32 R2, R8, c[0x0][0x3f0], R2 ;  /* 0x0000fc0008027a25 */ /* 0x000fe200078e0002 */
[----:B------:R1:W1:Y:S01]  /*12df0*/  LDS.128 R32, [R179+0x5080] ;  /* 0x00508000b3207984 */ /* 0x0002620000000c00 */
[----:B------:R-:W-:-:S02]  /*12e00*/  IADD3 R5, -R0, RZ, RZ ;  /* 0x000000ff00057210 */ /* 0x000fc40007ffe1ff */
[----:B------:R-:W-:Y:S01]  /*12e10*/  IMAD R6, R6, c[0x0][0x3e0], RZ ;  /* 0x0000f80006067a24 */ /* 0x000fe200078e02ff */
[----:B------:R1:W1:Y:S01]  /*12e20*/  LDS.128 R44, [R179+0x6080] ;  /* 0x00608000b32c7984 */ /* 0x0002620000000c00 */
[----:B------:R-:W-:Y:S01]  /*12e30*/  IADD3 R3, R3, R7, RZ ;  /* 0x0000000703037210 */ /* 0x000fe20007ffe0ff */
[----:B------:R-:W-:Y:S02]  /*12e40*/  IMAD R4, R5, c[0x0][0x4e8], R4 ;  /* 0x00013a0005047a24 */ /* 0x000fe400078e0204 */
[----:B------:R1:W1:Y:S01]  /*12e50*/  LDS.128 R52, [R179+0x7080] ;  /* 0x00708000b3347984 */ /* 0x0002620000000c00 */
[C---:B------:R-:W-:Y:S02]  /*12e60*/  IMAD R5, R0.reuse, c[0x0][0x3e4], R6 ;  /* 0x0000f90000057a24 */ /* 0x040fe400078e0206 */
[----:B------:R-:W-:Y:S01]  /*12e70*/  IMAD.WIDE.U32 R2, R0, c[0x0][0x3e0], R2 ;  /* 0x0000f80000027a25 */ /* 0x000fe200078e0002 */
[----:B------:R1:W1:Y:S01]  /*12e80*/  LDS.128 R16, [R179+0x8080] ;  /* 0x00808000b3107984 */ /* 0x0002620000000c00 */
[----:B------:R-:W-:-:S03]  /*12e90*/  SHF.R.S32.HI R0, RZ, 0x1f, R4 ;  /* 0x0000001fff007819 */ /* 0x000fc60000011404 */
[----:B------:R1:W1:Y:S01]  /*12ea0*/  LDS.128 R28, [R179+0x9080] ;  /* 0x00908000b31c7984 */ /* 0x0002620000000c00 */
[----:B------:R-:W-:Y:S01]  /*12eb0*/  IADD3 R3, R3, R5, RZ ;  /* 0x0000000503037210 */ /* 0x000fe20007ffe0ff */
[----:B------:R-:W-:Y:S02]  /*12ec0*/  IMAD R0, R0, c[0x0][0x3d8], RZ ;  /* 0x0000f60000007a24 */ /* 0x000fe400078e02ff */
[----:B------:R1:W1:Y:S02]  /*12ed0*/  LDS.128 R40, [R179+0xa080] ;  /* 0x00a08000b3287984 */ /* 0x0002640000000c00 */
[C---:B------:R-:W-:Y:S02]  /*12ee0*/  IMAD.WIDE.U32 R2, R4.reuse, c[0x0][0x3d8], R2 ;  /* 0x0000f60004027a25 */ /* 0x040fe400078e0002 */
[----:B------:R1:W1:Y:S02]  /*12ef0*/  LDS.128 R60, [R179+0xb080] ;  /* 0x00b08000b33c7984 */ /* 0x0002640000000c00 */
[----:B------:R-:W-:Y:S01]  /*12f00*/  IMAD R0, R4, c[0x0][0x3dc], R0 ;  /* 0x0000f70004007a24 */ /* 0x000fe200078e0200 */
[----:B------:R-:W-:-:S04]  /*12f10*/  LEA R11, P0, R2, c[0x0][0x380], 0x1 ;  /* 0x0000e000020b7a11 */ /* 0x000fc800078008ff */
[----:B------:R-:W-:-:S04]  /*12f20*/  IADD3 R0, R3, R0, RZ ;  /* 0x0000000003007210 */ /* 0x000fc80007ffe0ff */
[----:B------:R-:W-:Y:S01]  /*12f30*/  LEA.HI.X R9, R2, c[0x0][0x384], R0, 0x1, P0 ;  /* 0x0000e10002097a11 */ /* 0x000fe200000f0c00 */
[----:B------:R-:W-:Y:S05]  /*12f40*/  BRA.DIV ~URZ, `(.L_x_567) ;  /* 0x000054e27f007947 */ /* 0x000fea000b800000 */
[----:B--234-:R2:W3:Y:S02]  /*12f50*/  SHFL.IDX PT, R8, R9, RZ, 0x181f ;  /* 0x00181fff09087589 */ /* 0x01c4e400000e0000 */
.L_x_661:
[----:B------:R-:W-:Y:S05]  /*12f60*/  BRA.DIV ~URZ, `(.L_x_568) ;  /* 0x000055327f007947 */ /* 0x000fea000b800000 */
[----:B------:R4:W2:Y:S02]  /*12f70*/  SHFL.IDX PT, R0, R11, RZ, 0x181f ;  /* 0x00181fff0b007589 */ /* 0x0008a400000e0000 */
.L_x_662:
[----:B------:R-:W-:Y:S01]  /*12f80*/  IADD3 R10, R217, R211, RZ ;  /* 0x000000d3d90a7210 */ /* 0x000fe20007ffe0ff */
        /* <DEDUP_REMOVED lines=10> */
[-C--:B------:R-:W-:Y:S02]  /*13030*/  @!P1 LEA R4, P4, R192, R0.reuse, 0x1 ;  /* 0x00000000c0049211 */ /* 0x080fe400078808ff */
[C---:B------:R-:W-:Y:S02]  /*13040*/  @!P0 LEA R2, P3, R193.reuse, R0, 0x1 ;  /* 0x00000000c1028211 */ /* 0x040fe400078608ff */
[-C--:B---3--:R-:W-:Y:S02]  /*13050*/  @!P2 LEA.HI.X R7, R184, R8.reuse, R15, 0x1, P5 ;  /* 0x00000008b807a211 */ /* 0x088fe400028f0c0f */
[-C--:B------:R-:W-:Y:S02]  /*13060*/  @!P1 LEA.HI.X R5, R192, R8.reuse, R14, 0x1, P4 ;  /* 0x00000008c0059211 */ /* 0x080fe400020f0c0e */
[----:B------:R-:W-:Y:S01]  /*13070*/  @!P0 LEA.HI.X R3, R193, R8, R13, 0x1, P3 ;  /* 0x00000008c1038211 */ /* 0x000fe200018f0c0d */
[----:B------:R2:W-:Y:S04]  /*13080*/  @!P2 ST.E.128 [R6.64], R24 ;  /* 0x000000180600a985 */ /* 0x0005e8000c101d08 */
[----:B-1----:R2:W-:Y:S04]  /*13090*/  @!P1 ST.E.128 [R4.64], R20 ;  /* 0x0000001404009985 */ /* 0x0025e8000c101d08 */
[----:B------:R2:W-:Y:S02]  /*130a0*/  @!P0 ST.E.128 [R2.64], R16 ;  /* 0x0000001002008985 */ /* 0x0005e4000c101d08 */
.L_x_570:
[----:B------:R-:W-:Y:S05]  /*130b0*/  BSYNC B0 ;  /* 0x0000000000007941 */ /* 0x000fea0003800000 */
.L_x_569:
[----:B------:R-:W-:Y:S05]  /*130c0*/  BRA.DIV ~URZ, `(.L_x_571) ;  /* 0x000054427f007947 */ /* 0x000fea000b800000 */
[----:B---3--:R3:W4:Y:S04]  /*130d0*/  SHFL.IDX PT, R8, R9, 0x1, 0x181f ;  /* 0x00381f0009087f89 */ /* 0x00872800000e0000 */
[----:B--2---:R3:W2:Y:S02]  /*130e0*/  SHFL.IDX PT, R0, R11, 0x1, 0x181f ;  /* 0x00381f000b007f89 */ /* 0x0046a400000e0000 */
.L_x_663:
        /* <DEDUP_REMOVED lines=13> */
[-C--:B----4-:R-:W-:Y:S02]  /*131c0*/  @!P2 LEA.HI.X R7, R184, R8.reuse, R15, 0x1, P5 ;  /* 0x00000008b807a211 */ /* 0x090fe400028f0c0f */
[-C--:B------:R-:W-:Y:S02]  /*131d0*/  @!P1 LEA.HI.X R5, R192, R8.reuse, R14, 0x1, P4 ;  /* 0x00000008c0059211 */ /* 0x080fe400020f0c0e */
[----:B------:R-:W-:Y:S01]  /*131e0*/  @!P0 LEA.HI.X R3, R193, R8, R13, 0x1, P3 ;  /* 0x00000008c1038211 */ /* 0x000fe200018f0c0d */
[----:B------:R2:W-:Y:S04]  /*131f0*/  @!P2 ST.E.128 [R6.64], R36 ;  /* 0x000000240600a985 */ /* 0x0005e8000c101d08 */
[----:B-1----:R2:W-:Y:S04]  /*13200*/  @!P1 ST.E.128 [R4.64], R32 ;  /* 0x0000002004009985 */ /* 0x0025e8000c101d08 */
[----:B------:R2:W-:Y:S02]  /*13210*/  @!P0 ST.E.128 [R2.64], R28 ;  /* 0x0000001c02008985 */ /* 0x0005e4000c101d08 */
.L_x_573:
[----:B------:R-:W-:Y:S05]  /*13220*/  BSYNC B0 ;  /* 0x0000000000007941 */ /* 0x000fea0003800000 */
.L_x_572:
[----:B------:R-:W-:Y:S05]  /*13230*/  BRA.DIV ~URZ, `(.L_x_574) ;  /* 0x000053a27f007947 */ /* 0x000fea000b800000 */
[----:B----4-:R4:W3:Y:S02]  /*13240*/  SHFL.IDX PT, R8, R9, 0x2, 0x181f ;  /* 0x00581f0009087f89 */ /* 0x0108e400000e0000 */
.L_x_664:
[----:B------:R-:W-:Y:S05]  /*13250*/  BRA.DIV ~URZ, `(.L_x_575) ;  /* 0x000053f27f007947 */ /* 0x000fea000b800000 */
[----:B--2---:R2:W4:Y:S02]  /*13260*/  SHFL.IDX PT, R0, R11, 0x2, 0x181f ;  /* 0x00581f000b007f89 */ /* 0x00452400000e0000 */
.L_x_665:
        /* <DEDUP_REMOVED lines=19> */
.L_x_577:
[----:B------:R-:W-:Y:S05]  /*133a0*/  BSYNC B0 ;  /* 0x0000000000007941 */ /* 0x000fea0003800000 */
.L_x_576:
[----:B------:R-:W-:Y:S05]  /*133b0*/  BRA.DIV ~URZ, `(.L_x_578) ;  /* 0x000053027f007947 */ /* 0x000fea000b800000 */
[----:B---3--:R3:W2:Y:S04]  /*133c0*/  SHFL.IDX PT, R6, R9, 0x3, 0x181f ;  /* 0x00781f0009067f89 */ /* 0x0086a800000e0000 */
[----:B----4-:R3:W4:Y:S02]  /*133d0*/  SHFL.IDX PT, R0, R11, 0x3, 0x181f ;  /* 0x00781f000b007f89 */ /* 0x01072400000e0000 */
.L_x_666:
[----:B------:R-:W-:-:S04]  /*133e0*/  IADD3 R2, R10, 0x60, RZ ;  /* 0x000000600a027810 */ /* 0x000fc80007ffe0ff */
[----:B------:R-:W-:-:S13]  /*133f0*/  ISETP.GE.AND P0, PT, R2, R12, PT ;  /* 0x0000000c0200720c */ /* 0x000fda0003f06270 */
[----:B------:R-:W-:Y:S05]  /*13400*/  @P0 BRA `(.L_x_579) ;  /* 0x0000201000000947 */ /* 0x000fea0003800000 */
[----:B------:R-:W-:Y:S02]  /*13410*/  ISETP.GE.AND P1, PT, R184, c[0x0][0x3c8], PT ;  /* 0x0000f200b8007a0c */ /* 0x000fe40003f26270 */
[----:B------:R-:W-:Y:S02]  /*13420*/  ISETP.GE.AND P0, PT, R192, c[0x0][0x3c8], PT ;  /* 0x0000f200c0007a0c */ /* 0x000fe40003f06270 */
[----:B------:R-:W-:Y:S02]  /*13430*/  SHF.R.S32.HI R8, RZ, 0x1f, R184 ;  /* 0x0000001fff087819 */ /* 0x000fe400000114b8 */
[----:B------:R-:W-:-:S07]  /*13440*/  SHF.R.S32.HI R7, RZ, 0x1f, R192 ;  /* 0x0000001fff077819 */ /* 0x000fce00000114c0 */
[-C--:B----4-:R-:W-:Y:S02]  /*13450*/  @!P1 LEA R4, P3, R184, R0.reuse, 0x1 ;  /* 0x00000000b8049211 */ /* 0x090fe400078608ff */
[----:B------:R-:W-:Y:S02]  /*13460*/  @!P0 LEA R2, P2, R192, R0, 0x1 ;  /* 0x00000000c0028211 */ /* 0x000fe400078408ff */
        /* <DEDUP_REMOVED lines=11> */
.L_x_566:
        /* <DEDUP_REMOVED lines=32> */
.L_x_667:
[----:B------:R-:W-:Y:S05]  /*13720*/  BRA.DIV ~URZ, `(.L_x_581) ;  /* 0x000050d27f007947 */ /* 0x000fea000b800000 */
[----:B------:R3:W4:Y:S02]  /*13730*/  SHFL.IDX PT, R0, R12, RZ, 0x1c1f ;  /* 0x001c1fff0c007589 */ /* 0x00072400000e0000 */
.L_x_668:
[----:B------:R-:W-:Y:S01]  /*13740*/  BSSY B0, `(.L_x_582) ;  /* 0x000007a000007945 */ /* 0x000fe20003800000 */
[----:B------:R-:W-:Y:S05]  /*13750*/  @P0 BRA `(.L_x_583) ;  /* 0x0000078000000947 */ /* 0x000fea0003800000 */
[----:B------:R-:W-:Y:S02]  /*13760*/  ISETP.GE.AND P1, PT, R199, c[0x0][0x3c8], PT ;  /* 0x0000f200c7007a0c */ /* 0x000fe40003f26270 */
[----:B------:R-:W-:Y:S02]  /*13770*/  ISETP.GE.AND P0, PT, R252, c[0x0][0x3c8], PT ;  /* 0x0000f200fc007a0c */ /* 0x000fe40003f06270 */
[----:B------:R-:W-:Y:S02]  /*13780*/  ISETP.GE.AND P3, PT, R251, c[0x0][0x3c8], PT ;  /* 0x0000f200fb007a0c */ /* 0x000fe40003f66270 */
[----:B------:R-:W-:Y:S02]  /*13790*/  SHF.R.S32.HI R9, RZ, 0x1f, R199 ;  /* 0x0000001fff097819 */ /* 0x000fe400000114c7 */
[----:B------:R-:W-:-:S02]  /*137a0*/  ISETP.GE.AND P4, PT, R250, c[0x0][0x3c8], PT ;  /* 0x0000f200fa007a0c */ /* 0x000fc40003f86270 */
[----:B------:R-:W-:Y:S02]  /*137b0*/  SHF.R.S32.HI R8, RZ, 0x1f, R252 ;  /* 0x0000001fff087819 */ /* 0x000fe400000114fc */
[----:B------:R-:W-:Y:S02]  /*137c0*/  SHF.R.S32.HI R11, RZ, 0x1f, R241 ;  /* 0x0000001fff0b7819 */ /* 0x000fe400000114f1 */
[CC--:B----4-:R-:W-:Y:S02]  /*137d0*/  @!P1 LEA R2, P5, R199.reuse, R0.reuse, 0x2 ;  /* 0x00000000c7029211 */ /* 0x0d0fe400078a10ff */
[C---:B------:R-:W-:Y:S02]  /*137e0*/  @!P0 LEA R6, P2, R252.reuse, R0, 0x2 ;  /* 0x00000000fc068211 */ /* 0x040fe400078410ff */
[-C--:B--2---:R-:W-:Y:S02]  /*137f0*/  @!P1 LEA.HI.X R3, R199, R4.reuse, R9, 0x2, P5 ;  /* 0x00000004c7039211 */ /* 0x084fe400028f1409 */
[----:B------:R-:W-:-:S02]  /*13800*/  @!P0 LEA.HI.X R7, R252, R4, R8, 0x2, P2 ;  /* 0x00000004fc078211 */ /* 0x000fc400010f1408 */
[----:B------:R-:W-:Y:S01]  /*13810*/  ISETP.GE.AND P2, PT, R249, c[0x0][0x3c8], PT ;  /* 0x0000f200f9007a0c */ /* 0x000fe20003f46270 */
[----:B------:R2:W-:Y:S01]  /*13820*/  @!P1 ST.E.64 [R2.64], R132 ;  /* 0x0000008402009985 */ /* 0x0005e2000c101b08 */
[----:B------:R-:W-:Y:S02]  /*13830*/  SHF.R.S32.HI R9, RZ, 0x1f, R251 ;  /* 0x0000001fff097819 */ /* 0x000fe400000114fb */
[----:B------:R-:W-:Y:S01]  /*13840*/  ISETP.GE.AND P1, PT, R248, c[0x0][0x3c8], PT ;  /* 0x0000f200f8007a0c */ /* 0x000fe20003f26270 */
[----:B------:R4:W-:Y:S01]  /*13850*/  @!P0 ST.E.64 [R6.64], R28 ;  /* 0x0000001c06008985 */ /* 0x0009e2000c101b08 */
[----:B------:R-:W-:Y:S02]  /*13860*/  SHF.R.S32.HI R8, RZ, 0x1f, R250 ;  /* 0x0000001fff087819 */ /* 0x000fe400000114fa */
[----:B------:R-:W-:Y:S02]  /*13870*/  SHF.R.S32.HI R10, RZ, 0x1f, R240 ;  /* 0x0000001fff0a7819 */ /* 0x000fe400000114f0 */
[----:B------:R-:W-:-:S02]  /*13880*/  ISETP.GE.AND P6, PT, R235, c[0x0][0x3c8], PT ;  /* 0x0000f200eb007a0c */ /* 0x000fc40003fc6270 */
[----:B------:R-:W-:Y:S02]  /*13890*/  SHF.R.S32.HI R14, RZ, 0x1f, R233 ;  /* 0x0000001fff0e7819 */ /* 0x000fe400000114e9 */
[----:B------:R-:W-:Y:S02]  /*138a0*/  SHF.R.S32.HI R16, RZ, 0x1f, R232 ;  /* 0x0000001fff107819 */ /* 0x000fe400000114e8 */
[----:B------:R-:W-:Y:S02]  /*138b0*/  SHF.R.S32.HI R15, RZ, 0x1f, R231 ;  /* 0x0000001fff0f7819 */ /* 0x000fe400000114e7 */
[CC--:B--2---:R-:W-:Y:S02]  /*138c0*/  @!P3 LEA R2, P5, R251.reuse, R0.reuse, 0x2 ;  /* 0x00000000fb02b211 */ /* 0x0c4fe400078a10ff */
[----:B----4-:R-:W-:Y:S02]  /*138d0*/  @!P4 LEA R6, P0, R250, R0, 0x2 ;  /* 0x00000000fa06c211 */ /* 0x010fe400078010ff */
[----:B------:R-:W-:-:S02]  /*138e0*/  @!P3 LEA.HI.X R3, R251, R4, R9, 0x2, P5 ;  /* 0x00000004fb03b211 */ /* 0x000fc400028f1409 */
[----:B------:R-:W-:Y:S02]  /*138f0*/  @!P4 LEA.HI.X R7, R250, R4, R8, 0x2, P0 ;  /* 0x00000004fa07c211 */ /* 0x000fe400000f1408 */
[----:B------:R-:W-:Y:S01]  /*13900*/  SHF.R.S32.HI R9, RZ, 0x1f, R249 ;  /* 0x0000001fff097819 */ /* 0x000fe200000114f9 */
[----:B------:R2:W-:Y:S01]  /*13910*/  @!P3 ST.E.64 [R2.64], R30 ;  /* 0x0000001e0200b985 */ /* 0x0005e2000c101b08 */
[----:B------:R-:W-:Y:S02]  /*13920*/  ISETP.GE.AND P3, PT, R247, c[0x0][0x3c8], PT ;  /* 0x0000f200f7007a0c */ /* 0x000fe40003f66270 */
[----:B------:R-:W-:Y:S01]  /*13930*/  SHF.R.S32.HI R8, RZ, 0x1f, R248 ;  /* 0x0000001fff087819 */ /* 0x000fe200000114f8 */
[----:B------:R4:W-:Y:S01]  /*13940*/  @!P4 ST.E.64 [R6.64], R32 ;  /* 0x000000200600c985 */ /* 0x0009e2000c101b08 */
[----:B------:R-:W-:Y:S02]  /*13950*/  ISETP.GE.AND P4, PT, R246, c[0x0][0x3c8], PT ;  /* 0x0000f200f6007a0c */ /* 0x000fe40003f86270 */
        /* <DEDUP_REMOVED lines=33> */
[----:B------:R-:W-:-:S05]  /*13b70*/  @!P4 LEA.HI.X R7, R242, R4, R8, 0x2, P0 ;  /* 0x00000004f207c211 */ /* 0x000fca00000f1408 */
[C---:B------:R-:W-:Y:S01]  /*13b80*/  @!P1 LEA R8, P0, R240.reuse, R0, 0x2 ;  /* 0x00000000f0089211 */ /* 0x040fe200078010ff */
[----:B------:R2:W-:Y:S01]  /*13b90*/  @!P3 ST.E.64 [R2.64], R44 ;  /* 0x0000002c0200b985 */ /* 0x0005e2000c101b08 */
[----:B------:R-:W-:Y:S02]  /*13ba0*/  ISETP.GE.AND P3, PT, R239, c[0x0][0x3c8], PT ;  /* 0x0000f200ef007a0c */ /* 0x000fe40003f66270 */
[----:B------:R-:W-:Y:S01]  /*13bb0*/  @!P1 LEA.HI.X R9, R240, R4, R10, 0x2, P0 ;  /* 0x00000004f0099211 */ /* 0x000fe200000f140a */
[----:B------:R4:W-:Y:S01]  /*13bc0*/  @!P4 ST.E.64 [R6.64], R48 ;  /* 0x000000300600c985 */ /* 0x0009e2000c101b08 */
[----:B------:R-:W-:Y:S02]  /*13bd0*/  ISETP.GE.AND P4, PT, R238, c[0x0][0x3c8], PT ;  /* 0x0000f200ee007a0c */ /* 0x000fe40003f86270 */
[----:B------:R-:W-:Y:S02]  /*13be0*/  SHF.R.S32.HI R10, RZ, 0x1f, R238 ;  /* 0x0000001fff0a7819 */ /* 0x000fe400000114ee */
[----:B--2---:R-:W-:-:S04]  /*13bf0*/  @!P2 LEA R2, P5, R241, R0, 0x2 ;  /* 0x00000000f102a211 */ /* 0x004fc800078a10ff */
[----:B------:R-:W-:Y:S02]  /*13c00*/  @!P2 LEA.HI.X R3, R241, R4, R11, 0x2, P5 ;  /* 0x00000004f103a211 */ /* 0x000fe400028f140b */
[----:B----4-:R-:W-:Y:S02]  /*13c10*/  @!P3 LEA R6, P5, R239, R0, 0x2 ;  /* 0x00000000ef06b211 */ /* 0x010fe400078a10ff */
[----:B------:R-:W-:Y:S01]  /*13c20*/  SHF.R.S32.HI R11, RZ, 0x1f, R239 ;  /* 0x0000001fff0b7819 */ /* 0x000fe200000114ef */
[----:B------:R2:W-:Y:S01]  /*13c30*/  @!P2 ST.E.64 [R2.64], R52 ;  /* 0x000000340200a985 */ /* 0x0005e2000c101b08 */
[----:B------:R-:W-:Y:S02]  /*13c40*/  ISETP.GE.AND P2, PT, R237, c[0x0][0x3c8], PT ;  /* 0x0000f200ed007a0c */ /* 0x000fe40003f46270 */
[----:B------:R-:W-:Y:S01]  /*13c50*/  @!P3 LEA.HI.X R7, R239, R4, R11, 0x2, P5 ;  /* 0x00000004ef07b211 */ /* 0x000fe200028f140b */
[----:B------:R4:W-:Y:S01]  /*13c60*/  @!P1 ST.E.64 [R8.64], R56 ;  /* 0x0000003808009985 */ /* 0x0009e2000c101b08 */
[----:B------:R-:W-:-:S02]  /*13c70*/  ISETP.GE.AND P1, PT, R236, c[0x0][0x3c8], PT ;  /* 0x0000f200ec007a0c */ /* 0x000fc40003f26270 */
[----:B------:R-:W-:Y:S01]  /*13c80*/  ISETP.GE.AND P5, PT, R234, c[0x0][0x3c8], PT ;  /* 0x0000f200ea007a0c */ /* 0x000fe20003fa6270 */
[----:B------:R5:W-:Y:S01]  /*13c90*/  @!P3 ST.E.64 [R6.64], R60 ;  /* 0x0000003c0600b985 */ /* 0x000be2000c101b08 */
[----:B------:R-:W-:Y:S02]  /*13ca0*/  SHF.R.S32.HI R11, RZ, 0x1f, R236 ;  /* 0x0000001fff0b7819 */ /* 0x000fe400000114ec */
[----:B--2---:R-:W-:-:S04]  /*13cb0*/  @!P4 LEA R2, P0, R238, R0, 0x2 ;  /* 0x00000000ee02c211 */ /* 0x004fc800078010ff */
[----:B------:R-:W-:Y:S02]  /*13cc0*/  @!P4 LEA.HI.X R3, R238, R4, R10, 0x2, P0 ;  /* 0x00000004ee03c211 */ /* 0x000fe400000f140a */
[----:B----4-:R-:W-:Y:S02]  /*13cd0*/  @!P2 LEA R8, P0, R237, R0, 0x2 ;  /* 0x00000000ed08a211 */ /* 0x010fe400078010ff */
[----:B------:R-:W-:Y:S01]  /*13ce0*/  SHF.R.S32.HI R10, RZ, 0x1f, R237 ;  /* 0x0000001fff0a7819 */ /* 0x000fe200000114ed */
[----:B------:R2:W-:Y:S01]  /*13cf0*/  @!P4 ST.E.64 [R2.64], R64 ;  /* 0x000000400200c985 */ /* 0x0005e2000c101b08 */
[----:B------:R-:W-:Y:S02]  /*13d00*/  ISETP.GE.AND P4, PT, R233, c[0x0][0x3c8], PT ;  /* 0x0000f200e9007a0c */ /* 0x000fe40003f86270 */
[----:B------:R-:W-:Y:S02]  /*13d10*/  @!P2 LEA.HI.X R9, R237, R4, R10, 0x2, P0 ;  /* 0x00000004ed09a211 */ /* 0x000fe400000f140a */
[----:B-----5:R-:W-:-:S02]  /*13d20*/  @!P6 LEA R6, P0, R235, R0, 0x2 ;  /* 0x00000000eb06e211 */ /* 0x020fc400078010ff */
[----:B------:R-:W-:Y:S01]  /*13d30*/  SHF.R.S32.HI R10, RZ, 0x1f, R235 ;  /* 0x0000001fff0a7819 */ /* 0x000fe200000114eb */
[----:B------:R-:W-:Y:S01]  /*13d40*/  @!P2 ST.E.64 [R8.64], R112 ;  /* 0x000000700800a985 */ /* 0x000fe2000c101b08 */
[----:B------:R-:W-:Y:S02]  /*13d50*/  ISETP.GE.AND P2, PT, R232, c[0x0][0x3c8], PT ;  /* 0x0000f200e8007a0c */ /* 0x000fe40003f46270 */
[----:B------:R-:W-:Y:S02]  /*13d60*/  @!P6 LEA.HI.X R7, R235, R4, R10, 0x2, P0 ;  /* 0x00000004eb07e211 */ /* 0x000fe400000f140a */
[----:B------:R-:W-:Y:S02]  /*13d70*/  ISETP.GE.AND P0, PT, R230, c[0x0][0x3c8], PT ;  /* 0x0000f200e6007a0c */ /* 0x000fe40003f06270 */
[----:B------:R-:W-:Y:S02]  /*13d80*/  SHF.R.S32.HI R10, RZ, 0x1f, R234 ;  /* 0x0000001fff0a7819 */ /* 0x000fe400000114ea */
[----:B--2---:R-:W-:-:S04]  /*13d90*/  @!P1 LEA R2, P3, R236, R0, 0x2 ;  /* 0x00000000ec029211 */ /* 0x004fc800078610ff */
[----:B------:R-:W-:-:S05]  /*13da0*/  @!P1 LEA.HI.X R3, R236, R4, R11, 0x2, P3 ;  /* 0x00000004ec039211 */ /* 0x000fca00018f140b */
[----:B------:R2:W-:Y:S01]  /*13db0*/  @!P1 ST.E.64 [R2.64], R68 ;  /* 0x0000004402009985 */ /* 0x0005e2000c101b08 */
[----:B------:R-:W-:-:S03]  /*13dc0*/  ISETP.GE.AND P1, PT, R231, c[0x0][0x3c8], PT ;  /* 0x0000f200e7007a0c */ /* 0x000fc60003f26270 */
[----:B------:R4:W-:Y:S01]  /*13dd0*/  @!P6 ST.E.64 [R6.64], R72 ;  /* 0x000000480600e985 */ /* 0x0009e2000c101b08 */
[----:B--2---:R-:W-:-:S04]  /*13de0*/  @!P5 LEA R2, P3, R234, R0, 0x2 ;  /* 0x00000000ea02d211 */ /* 0x004fc800078610ff */
[----:B------:R-:W-:Y:S02]  /*13df0*/  @!P5 LEA.HI.X R3, R234, R4, R10, 0x2, P3 ;  /* 0x00000004ea03d211 */ /* 0x000fe400018f140a */
[CC--:B------:R-:W-:Y:S02]  /*13e00*/  @!P4 LEA R10, P6, R233.reuse, R0.reuse, 0x2 ;  /* 0x00000000e90ac211 */ /* 0x0c0fe400078c10ff */
[C---:B------:R-:W-:Y:S01]  /*13e10*/  @!P2 LEA R8, P3, R232.reuse, R0, 0x2 ;  /* 0x00000000e808a211 */ /* 0x040fe200078610ff */
[----:B------:R2:W-:Y:S01]  /*13e20*/  @!P5 ST.E.64 [R2.64], R76 ;  /* 0x0000004c0200d985 */ /* 0x0005e2000c101b08 */
[----:B------:R-:W-:Y:S02]  /*13e30*/  @!P4 LEA.HI.X R11, R233, R4, R14, 0x2, P6 ;  /* 0x00000004e90bc211 */ /* 0x000fe400030f140e */
[----:B----4-:R-:W-:Y:S02]  /*13e40*/  @!P1 LEA R6, P5, R231, R0, 0x2 ;  /* 0x00000000e7069211 */ /* 0x010fe400078a10ff */
[----:B------:R-:W-:Y:S01]  /*13e50*/  @!P2 LEA.HI.X R9, R232, R4, R16, 0x2, P3 ;  /* 0x00000004e809a211 */ /* 0x000fe200018f1410 */
[----:B------:R4:W-:Y:S01]  /*13e60*/  @!P4 ST.E.64 [R10.64], R124 ;  /* 0x0000007c0a00c985 */ /* 0x0009e2000c101b08 */
[----:B------:R-:W-:-:S02]  /*13e70*/  SHF.R.S32.HI R14, RZ, 0x1f, R230 ;  /* 0x0000001fff0e7819 */ /* 0x000fc400000114e6 */
[----:B------:R-:W-:Y:S01]  /*13e80*/  @!P1 LEA.HI.X R7, R231, R4, R15, 0x2, P5 ;  /* 0x00000004e7079211 */ /* 0x000fe200028f140f */
[----:B------:R4:W-:Y:S04]  /*13e90*/  @!P2 ST.E.64 [R8.64], R116 ;  /* 0x000000740800a985 */ /* 0x0009e8000c101b08 */
[----:B------:R4:W-:Y:S01]  /*13ea0*/  @!P1 ST.E.64 [R6.64], R80 ;  /* 0x0000005006009985 */ /* 0x0009e2000c101b08 */
[----:B--2---:R-:W-:-:S04]  /*13eb0*/  @!P0 LEA R2, P3, R230, R0, 0x2 ;  /* 0x00000000e6028211 */ /* 0x004fc800078610ff */
[----:B------:R-:W-:-:S05]  /*13ec0*/  @!P0 LEA.HI.X R3, R230, R4, R14, 0x2, P3 ;  /* 0x00000004e6038211 */ /* 0x000fca00018f140e */
[----:B------:R4:W-:Y:S04]  /*13ed0*/  @!P0 ST.E.64 [R2.64], R24 ;  /* 0x0000001802008985 */ /* 0x0009e8000c101b08 */
.L_x_583:
[----:B------:R-:W-:Y:S05]  /*13ee0*/  BSYNC B0 ;  /* 0x0000000000007941 */ /* 0x000fea0003800000 */
.L_x_582:
[----:B------:R-:W-:Y:S05]  /*13ef0*/  BRA.DIV ~URZ, `(.L_x_584) ;  /* 0x000049727f007947 */ /* 0x000fea000b800000 */
[----:B--2---:R2:W1:Y:S04]  /*13f00*/  SHFL.IDX PT, R4, R5, 0x1, 0x1c1f ;  /* 0x003c1f0005047f89 */ /* 0x00446800000e0000 */
[----:B----4-:R2:W4:Y:S02]  /*13f10*/  SHFL.IDX PT, R0, R12, 0x1, 0x1c1f ;  /* 0x003c1f000c007f89 */ /* 0x01052400000e0000 */
.L_x_669:
[----:B------:R-:W-:-:S13]  /*13f20*/  ISETP.NE.AND P0, PT, R13, RZ, PT ;  /* 0x000000ff0d00720c */ /* 0x000fda0003f05270 */
[----:B------:R-:W-:Y:S05]  /*13f30*/  @P0 BRA `(.L_x_579) ;  /* 0x000014e000000947 */ /* 0x000fea0003800000 */
[----:B------:R-:W-:Y:S02]  /*13f40*/  ISETP.GE.AND P4, PT, R199, c[0x0][0x3c8], PT ;  /* 0x0000f200c7007a0c */ /* 0x000fe40003f86270 */
[----:B------:R-:W-:Y:S02]  /*13f50*/  ISETP.GE.AND P1, PT, R250, c[0x0][0x3c8], PT ;  /* 0x0000f200fa007a0c */ /* 0x000fe40003f26270 */
[----:B------:R-:W-:Y:S02]  /*13f60*/  ISETP.GE.AND P3, PT, R252, c[0x0][0x3c8], PT ;  /* 0x0000f200fc007a0c */ /* 0x000fe40003f66270 */
[----:B------:R-:W-:Y:S02]  /*13f70*/  SHF.R.S32.HI R8, RZ, 0x1f, R199 ;  /* 0x0000001fff087819 */ /* 0x000fe400000114c7 */
[----:B------:R-:W-:Y:S02]  /*13f80*/  ISETP.GE.AND P2, PT, R251, c[0x0][0x3c8], PT ;  /* 0x0000f200fb007a0c */ /* 0x000fe40003f46270 */
[----:B-12---:R-:W-:-:S02]  /*13f90*/  SHF.R.S32.HI R5, RZ, 0x1f, R252 ;  /* 0x0000001fff057819 */ /* 0x006fc400000114fc */
[----:B------:R-:W-:Y:S02]  /*13fa0*/  SHF.R.S32.HI R10, RZ, 0x1f, R250 ;  /* 0x0000001fff0a7819 */ /* 0x000fe400000114fa */
[C---:B----4-:R-:W-:Y:S02]  /*13fb0*/  @!P4 LEA R6, P0, R199.reuse, R0, 0x2 ;  /* 0x00000000c706c211 */ /* 0x050fe400078010ff */
[----:B------:R-:W-:Y:S02]  /*13fc0*/  SHF.R.S32.HI R13, RZ, 0x1f, R233 ;  /* 0x0000001fff0d7819 */ /* 0x000fe400000114e9 */
[----:B------:R-:W-:Y:S02]  /*13fd0*/  @!P4 LEA.HI.X R7, R199, R4, R8, 0x2, P0 ;  /* 0x00000004c707c211 */ /* 0x000fe400000f1408 */
[C---:B------:R-:W-:Y:S02]  /*13fe0*/  @!P3 LEA R2, P5, R252.reuse, R0, 0x2 ;  /* 0x00000000fc02b211 */ /* 0x040fe400078a10ff */
[----:B------:R-:W-:Y:S01]  /*13ff0*/  ISETP.GE.AND P0, PT, R249, c[0x0][0x3c8], PT ;  /* 0x0000f200f9007a0c */ /* 0x000fe20003f06270 */
[----:B------:R1:W-:Y:S01]  /*14000*/  @!P4 ST.E.64 [R6.64], R84 ;  /* 0x000000540600c985 */ /* 0x0003e2000c101b08 */
[----:B------:R-:W-:-:S02]  /*14010*/  @!P3 LEA.HI.X R3, R252, R4, R5, 0x2, P5 ;  /* 0x00000004fc03b211 */ /* 0x000fc400028f1405 */
[----:B------:R-:W-:Y:S02]  /*14020*/  SHF.R.S32.HI R5, RZ, 0x1f, R251 ;  /* 0x0000001fff057819 */ /* 0x000fe400000114fb */
[----:B------:R-:W-:Y:S01]  /*14030*/  ISETP.GE.AND P5, PT, R248, c[0x0][0x3c8], PT ;  /* 0x0000f200f8007a0c */ /* 0x000fe20003fa6270 */
[----:B------:R2:W-:Y:S01]  /*14040*/  @!P3 ST.E.64 [R2.64], R26 ;  /* 0x0000001a0200b985 */ /* 0x0005e2000c101b08 */
[----:B------:R-:W-:Y:S02]  /*14050*/  @!P2 LEA R8, P3, R251, R0, 0x2 ;  /* 0x00000000fb08a211 */ /* 0x000fe400078610ff */
[----:B------:R-:W-:Y:S02]  /*14060*/  ISETP.GE.AND P4, PT, R247, c[0x0][0x3c8], PT ;  /* 0x0000f200f7007a0c */ /* 0x000fe40003f86270 */
[----:B------:R-:W-:Y:S02]  /*14070*/  @!P2 LEA.HI.X R9, R251, R4, R5, 0x2, P3 ;  /* 0x00000004fb09a211 */ /* 0x000fe400018f1405 */
[----:B------:R-:W-:-:S02]  /*14080*/  SHF.R.S32.HI R5, RZ, 0x1f, R249 ;  /* 0x0000001fff057819 */ /* 0x000fc400000114f9 */
[----:B---3--:R-:W-:Y:S01]  /*14090*/  SHF.R.S32.HI R12, RZ, 0x1f, R232 ;  /* 0x0000001fff0c7819 */ /* 0x008fe200000114e8 */
[----:B------:R3:W-:Y:S01]  /*140a0*/  @!P2 ST.E.64 [R8.64], R120 ;  /* 0x000000780800a985 */ /* 0x0007e2000c101b08 */
[----:B------:R-:W-:Y:S02]  /*140b0*/  ISETP.GE.AND P2, PT, R245, c[0x0][0x3c8], PT ;  /* 0x0000f200f5007a0c */ /* 0x000fe40003f46270 */
[----:B-1----:R-:W-:-:S13]  /*140c0*/  @!P1 LEA R6, P6, R250, R0, 0x2 ;  /* 0x00000000fa069211 */ /* 0x002fda00078c10ff */
[----:B--2---:R-:W-:-:S04]  /*140d0*/  P2R R2, PR, RZ, 0x40 ;  /* 0x00000040ff027803 */ /* 0x004fc80000000000 */
[----:B------:R-:W-:Y:S02]  /*140e0*/  ISETP.NE.AND P3, PT, R2, RZ, PT ;  /* 0x000000ff0200720c */ /* 0x000fe40003f65270 */
[C---:B------:R-:W-:Y:S02]  /*140f0*/  @!P0 LEA R2, P6, R249.reuse, R0, 0x2 ;  /* 0x00000000f9028211 */ /* 0x040fe400078c10ff */
[-C--:B------:R-:W-:Y:S02]  /*14100*/  @!P1 LEA.HI.X R7, R250, R4.reuse, R10, 0x2, P3 ;  /* 0x00000004fa079211 */ /* 0x080fe400018f140a */
[----:B------:R-:W-:Y:S02]  /*14110*/  ISETP.GE.AND P3, PT, R246, c[0x0][0x3c8], PT ;  /* 0x0000f200f6007a0c */ /* 0x000fe40003f66270 */
[----:B------:R-:W-:Y:S01]  /*14120*/  @!P0 LEA.HI.X R3, R249, R4, R5, 0x2, P6 ;  /* 0x00000004f9038211 */ /* 0x000fe200030f1405 */
[----:B------:R1:W-:Y:S01]  /*14130*/  @!P1 ST.E.64 [R6.64], R92 ;  /* 0x0000005c06009985 */ /* 0x0003e2000c101b08 */
[----:B------:R-:W-:-:S02]  /*14140*/  SHF.R.S32.HI R5, RZ, 0x1f, R248 ;  /* 0x0000001fff057819 */ /* 0x000fc400000114f8 */
[----:B------:R-:W-:Y:S01]  /*14150*/  SHF.R.S32.HI R10, RZ, 0x1f, R247 ;  /* 0x0000001fff0a7819 */ /* 0x000fe200000114f7 */
[----:B------:R2:W-:Y:S01]  /*14160*/  @!P0 ST.E.64 [R2.64], R36 ;  /* 0x0000002402008985 */ /* 0x0005e2000c101b08 */
[----:B---3--:R-:W-:-:S04]  /*14170*/  @!P5 LEA R8, P0, R248, R0, 0x2 ;  /* 0x00000000f808d211 */ /* 0x008fc800078010ff */
[----:B------:R-:W-:Y:S02]  /*14180*/  @!P5 LEA.HI.X R9, R248, R4, R5, 0x2, P0 ;  /* 0x00000004f809d211 */ /* 0x000fe400000f1405 */
[----:B------:R-:W-:Y:S02]  /*14190*/  SHF.R.S32.HI R5, RZ, 0x1f, R246 ;  /* 0x0000001fff057819 */ /* 0x000fe400000114f6 */
[----:B------:R-:W-:Y:S01]  /*141a0*/  ISETP.GE.AND P0, PT, R243, c[0x0][0x3c8], PT ;  /* 0x0000f200f3007a0c */ /* 0x000fe20003f06270 */
[----:B------:R3:W-:Y:S01]  /*141b0*/  @!P5 ST.E.64 [R8.64], R114 ;  /* 0x000000720800d985 */ /* 0x0007e2000c101b08 */
[----:B------:R-:W-:Y:S02]  /*141c0*/  ISETP.GE.AND P5, PT, R242, c[0x0][0x3c8], PT ;  /* 0x0000f200f2007a0c */ /* 0x000fe40003fa6270 */
[-C--:B-1----:R-:W-:Y:S02]  /*141d0*/  @!P4 LEA R6, P6, R247, R0.reuse, 0x2 ;  /* 0x00000000f706c211 */ /* 0x082fe400078c10ff */
[----:B--2---:R-:W-:-:S02]  /*141e0*/  @!P3 LEA R2, P1, R246, R0, 0x2 ;  /* 0x00000000f602b211 */ /* 0x004fc400078210ff */
[----:B------:R-:W-:Y:S02]  /*141f0*/  @!P4 LEA.HI.X R7, R247, R4, R10, 0x2, P6 ;  /* 0x00000004f707c211 */ /* 0x000fe400030f140a */
[----:B------:R-:W-:-:S03]  /*14200*/  SHF.R.S32.HI R10, RZ, 0x1f, R244 ;  /* 0x0000001fff0a7819 */ /* 0x000fc600000114f4 */
[----:B------:R1:W-:Y:S01]  /*14210*/  @!P4 ST.E.64 [R6.64], R96 ;  /* 0x000000600600c985 */ /* 0x0003e2000c101b08 */
[----:B------:R-:W-:-:S05]  /*14220*/  ISETP.GE.AND P4, PT, R241, c[0x0][0x3c8], PT ;  /* 0x0000f200f1007a0c */ /* 0x000fca0003f86270 */
[----:B------:R-:W-:Y:S02]  /*14230*/  P2R R3, PR, RZ, 0x2 ;  /* 0x00000002ff037803 */ /* 0x000fe40000000000 */
[----:B------:R-:W-:Y:S02]  /*14240*/  ISETP.GE.AND P1, PT, R244, c[0x0][0x3c8], PT ;  /* 0x0000f200f4007a0c */ /* 0x000fe40003f26270 */
[----:B------:R-:W-:-:S04]  /*14250*/  ISETP.NE.AND P6, PT, R3, RZ, PT ;  /* 0x000000ff0300720c */ /* 0x000fc80003fc5270 */
[----:B------:R-:W-:Y:S02]  /*14260*/  @!P3 LEA.HI.X R3, R246, R4, R5, 0x2, P6 ;  /* 0x00000004f603b211 */ /* 0x000fe400030f1405 */
[----:B------:R-:W-:-:S03]  /*14270*/  SHF.R.S32.HI R5, RZ, 0x1f, R245 ;  /* 0x0000001fff057819 */ /* 0x000fc600000114f5 */
[----:B------:R2:W-:Y:S01]  /*14280*/  @!P3 ST.E.64 [R2.64], R88 ;  /* 0x000000580200b985 */ /* 0x0005e2000c101b08 */
[----:B---3--:R-:W-:-:S04]  /*14290*/  @!P2 LEA R8, P3, R245, R0, 0x2 ;  /* 0x00000000f508a211 */ /* 0x008fc800078610ff */
[----:B------:R-:W-:Y:S02]  /*142a0*/  @!P2 LEA.HI.X R9, R245, R4, R5, 0x2, P3 ;  /* 0x00000004f509a211 */ /* 0x000fe400018f1405 */
[----:B------:R-:W-:Y:S02]  /*142b0*/  SHF.R.S32.HI R5, RZ, 0x1f, R243 ;  /* 0x0000001fff057819 */ /* 0x000fe400000114f3 */
[----:B-1----:R-:W-:Y:S01]  /*142c0*/  @!P1 LEA R6, P6, R244, R0, 0x2 ;  /* 0x00000000f4069211 */ /* 0x002fe200078c10ff */
[----:B------:R1:W-:Y:S01]  /*142d0*/  @!P2 ST.E.64 [R8.64], R118 ;  /* 0x000000760800a985 */ /* 0x0003e2000c101b08 */
[----:B------:R-:W-:-:S11]  /*142e0*/  ISETP.GE.AND P2, PT, R239, c[0x0][0x3c8], PT ;  /* 0x0000f200ef007a0c */ /* 0x000fd60003f46270 */
[----:B--2---:R-:W-:-:S04]  /*142f0*/  P2R R2, PR, RZ, 0x40 ;  /* 0x00000040ff027803 */ /* 0x004fc80000000000 */
[----:B------:R-:W-:Y:S02]  /*14300*/  ISETP.NE.AND P3, PT, R2, RZ, PT ;  /* 0x000000ff0200720c */ /* 0x000fe40003f65270 */
[C---:B------:R-:W-:Y:S02]  /*14310*/  @!P0 LEA R2, P6, R243.reuse, R0, 0x2 ;  /* 0x00000000f3028211 */ /* 0x040fe400078c10ff */
[-C--:B------:R-:W-:Y:S02]  /*14320*/  @!P1 LEA.HI.X R7, R244, R4.reuse, R10, 0x2, P3 ;  /* 0x00000004f4079211 */ /* 0x080fe400018f140a */
[----:B------:R-:W-:Y:S02]  /*14330*/  @!P0 LEA.HI.X R3, R243, R4, R5, 0x2, P6 ;  /* 0x00000004f3038211 */ /* 0x000fe400030f1405 */
[----:B------:R-:W-:Y:S01]  /*14340*/  SHF.R.S32.HI R5, RZ, 0x1f, R242 ;  /* 0x0000001fff057819 */ /* 0x000fe200000114f2 */
[----:B------:R2:W-:Y:S01]  /*14350*/  @!P1 ST.E.64 [R6.64], R106 ;  /* 0x0000006a06009985 */ /* 0x0005e2000c101b08 */
[----:B------:R-:W-:-:S02]  /*14360*/  ISETP.GE.AND P1, PT, R238, c[0x0][0x3c8], PT ;  /* 0x0000f200ee007a0c */ /* 0x000fc40003f26270 */
[----:B------:R-:W-:Y:S01]  /*14370*/  ISETP.GE.AND P3, PT, R240, c[0x0][0x3c8], PT ;  /* 0x0000f200f0007a0c */ /* 0x000fe20003f66270 */
[----:B------:R3:W-:Y:S01]  /*14380*/  @!P0 ST.E.64 [R2.64], R38 ;  /* 0x0000002602008985 */ /* 0x0007e2000c101b08 */
[C---:B-1----:R-:W-:Y:S02]  /*14390*/  @!P5 LEA R8, P0, R242.reuse, R0, 0x2 ;  /* 0x00000000f208d211 */ /* 0x042fe400078010ff */
[----:B------:R-:W-:Y:S02]  /*143a0*/  SHF.R.S32.HI R10, RZ, 0x1f, R241 ;  /* 0x0000001fff0a7819 */ /* 0x000fe400000114f1 */
[----:B------:R-:W-:Y:S02]  /*143b0*/  @!P5 LEA.HI.X R9, R242, R4, R5, 0x2, P0 ;  /* 0x00000004f209d211 */ /* 0x000fe400000f1405 */
[----:B------:R-:W-:-:S03]  /*143c0*/  SHF.R.S32.HI R5, RZ, 0x1f, R240 ;  /* 0x0000001fff057819 */ /* 0x000fc600000114f0 */
[----:B------:R1:W-:Y:S01]  /*143d0*/  @!P5 ST.E.64 [R8.64], R122 ;  /* 0x0000007a0800d985 */ /* 0x0003e2000c101b08 */
[----:B------:R-:W-:Y:S02]  /*143e0*/  ISETP.GE.AND P5, PT, R236, c[0x0][0x3c8], PT ;  /* 0x0000f200ec007a0c */ /* 0x000fe40003fa6270 */
[----:B--2---:R-:W-:-:S13]  /*143f0*/  @!P4 LEA R6, P6, R241, R0, 0x2 ;  /* 0x00000000f106c211 */ /* 0x004fda00078c10ff */
[----:B---3--:R-:W-:-:S04]  /*14400*/  P2R R2, PR, RZ, 0x40 ;  /* 0x00000040ff027803 */ /* 0x008fc80000000000 */
        /* <DEDUP_REMOVED lines=9> */
[----:B-1----:R-:W-:-:S04]  /*144a0*/  @!P2 LEA R8, P3, R239, R0, 0x2 ;  /* 0x00000000ef08a211 */ /* 0x002fc800078610ff */
[----:B------:R-:W-:Y:S02]  /*144b0*/  @!P2 LEA.HI.X R9, R239, R4, R5, 0x2, P3 ;  /* 0x00000004ef09a211 */ /* 0x000fe400018f1405 */
[----:B------:R-:W-:-:S03]  /*144c0*/  SHF.R.S32.HI R5, RZ, 0x1f, R237 ;  /* 0x0000001fff057819 */ /* 0x000fc600000114ed */
[----:B------:R-:W-:Y:S01]  /*144d0*/  @!P2 ST.E.64 [R8.64], R126 ;  /* 0x0000007e0800a985 */ /* 0x000fe2000c101b08 */
        /* <DEDUP_REMOVED lines=8> */
[----:B------:R-:W-:-:S02]  /*14560*/  ISETP.GE.AND P3, PT, R234, c[0x0][0x3c8], PT ;  /* 0x0000f200ea007a0c */ /* 0x000fc40003f66270 */
[----:B------:R-:W-:Y:S01]  /*14570*/  SHF.R.S32.HI R10, RZ, 0x1f, R236 ;  /* 0x0000001fff0a7819 */ /* 0x000fe200000114ec */
[----:B------:R1:W-:Y:S01]  /*14580*/  @!P1 ST.E.64 [R6.64], R66 ;  /* 0x0000004206009985 */ /* 0x0003e2000c101b08 */
[----:B------:R-:W-:Y:S02]  /*14590*/  SHF.R.S32.HI R5, RZ, 0x1f, R235 ;  /* 0x0000001fff057819 */ /* 0x000fe400000114eb */
[----:B------:R-:W-:Y:S01]  /*145a0*/  ISETP.GE.AND P1, PT, R232, c[0x0][0x3c8], PT ;  /* 0x0000f200e8007a0c */ /* 0x000fe20003f26270 */
[----:B------:R2:W-:Y:S01]  /*145b0*/  @!P0 ST.E.64 [R2.64], R50 ;  /* 0x0000003202008985 */ /* 0x0005e2000c101b08 */
[----:B-1----:R-:W-:-:S04]  /*145c0*/  @!P5 LEA R6, P0, R236, R0, 0x2 ;  /* 0x00000000ec06d211 */ /* 0x002fc800078010ff */
[----:B------:R-:W-:Y:S02]  /*145d0*/  @!P5 LEA.HI.X R7, R236, R4, R10, 0x2, P0 ;  /* 0x00000004ec07d211 */ /* 0x000fe400000f140a */
[-C--:B--2---:R-:W-:Y:S02]  /*145e0*/  @!P4 LEA R2, P6, R235, R0.reuse, 0x2 ;  /* 0x00000000eb02c211 */ /* 0x084fe400078c10ff */
[----:B------:R-:W-:Y:S01]  /*145f0*/  ISETP.GE.AND P0, PT, R231, c[0x0][0x3c8], PT ;  /* 0x0000f200e7007a0c */ /* 0x000fe20003f06270 */
[----:B------:R-:W-:Y:S01]  /*14600*/  @!P5 ST.E.64 [R6.64], R58 ;  /* 0x0000003a0600d985 */ /* 0x000fe2000c101b08 */
[----:B------:R-:W-:Y:S02]  /*14610*/  @!P3 LEA R10, P5, R234, R0, 0x2 ;  /* 0x00000000ea0ab211 */ /* 0x000fe400078a10ff */
[----:B------:R-:W-:Y:S02]  /*14620*/  @!P4 LEA.HI.X R3, R235, R4, R5, 0x2, P6 ;  /* 0x00000004eb03c211 */ /* 0x000fe400030f1405 */
[----:B------:R-:W-:-:S02]  /*14630*/  SHF.R.S32.HI R5, RZ, 0x1f, R234 ;  /* 0x0000001fff057819 */ /* 0x000fc400000114ea */
[C---:B------:R-:W-:Y:S01]  /*14640*/  @!P2 LEA R8, P6, R233.reuse, R0, 0x2 ;  /* 0x00000000e908a211 */ /* 0x040fe200078c10ff */
[----:B------:R1:W-:Y:S03]  /*14650*/  @!P4 ST.E.64 [R2.64], R62 ;  /* 0x0000003e0200c985 */ /* 0x0003e6000c101b08 */
[----:B------:R-:W-:-:S03]  /*14660*/  @!P2 LEA.HI.X R9, R233, R4, R13, 0x2, P6 ;  /* 0x00000004e909a211 */ /* 0x000fc600030f140d */
[----:B-1----:R-:W-:Y:S02]  /*14670*/  P2R R2, PR, RZ, 0x20 ;  /* 0x00000020ff027803 */ /* 0x002fe40000000000 */
[----:B------:R-:W-:Y:S02]  /*14680*/  @!P1 LEA R6, P5, R232, R0, 0x2 ;  /* 0x00000000e8069211 */ /* 0x000fe400078a10ff */
[----:B------:R-:W-:Y:S02]  /*14690*/  ISETP.NE.AND P4, PT, R2, RZ, PT ;  /* 0x000000ff0200720c */ /* 0x000fe40003f85270 */
[-C--:B------:R-:W-:Y:S02]  /*146a0*/  @!P1 LEA.HI.X R7, R232, R4.reuse, R12, 0x2, P5 ;  /* 0x00000004e8079211 */ /* 0x080fe400028f140c */
[----:B------:R-:W-:Y:S02]  /*146b0*/  @!P3 LEA.HI.X R11, R234, R4, R5, 0x2, P4 ;  /* 0x00000004ea0bb211 */ /* 0x000fe400020f1405 */
[----:B------:R-:W-:-:S02]  /*146c0*/  SHF.R.S32.HI R5, RZ, 0x1f, R231 ;  /* 0x0000001fff057819 */ /* 0x000fc400000114e7 */
[C---:B------:R-:W-:Y:S01]  /*146d0*/  @!P0 LEA R2, P4, R231.reuse, R0, 0x2 ;  /* 0x00000000e7028211 */ /* 0x040fe200078810ff */
[----:B------:R1:W-:Y:S03]  /*146e0*/  @!P3 ST.E.64 [R10.64], R78 ;  /* 0x0000004e0a00b985 */ /* 0x0003e6000c101b08 */
[----:B------:R-:W-:Y:S01]  /*146f0*/  @!P0 LEA.HI.X R3, R231, R4, R5, 0x2, P4 ;  /* 0x00000004e7038211 */ /* 0x000fe200020f1405 */
[----:B------:R1:W-:Y:S04]  /*14700*/  @!P2 ST.E.64 [R8.64], R74 ;  /* 0x0000004a0800a985 */ /* 0x0003e8000c101b08 */
        /* <DEDUP_REMOVED lines=9> */
.L_x_564:
[----:B------:R-:W-:Y:S01]  /*147a0*/  ISETP.NE.U32.AND P0, PT, RZ, c[0x0][0x508], PT ;  /* 0x00014200ff007a0c */ /* 0x000fe20003f05070 */
[----:B------:R-:W-:Y:S01]  /*147b0*/  IMAD.MOV.U32 R4, RZ, RZ, 0x4 ;  /* 0x00000004ff047424 */ /* 0x000fe200078e00ff */
[----:B------:R-:W-:Y:S01]  /*147c0*/  ISETP.NE.U32.AND P2, PT, RZ, c[0x0][0x500], PT ;  /* 0x00014000ff007a0c */ /* 0x000fe20003f45070 */
[----:B------:R-:W-:Y:S01]  /*147d0*/  IMAD.MOV.U32 R20, RZ, RZ, c[0x0][0x388] ;  /* 0x0000e200ff147624 */ /* 0x000fe200078e00ff */
[----:B------:R-:W-:Y:S01]  /*147e0*/  ISETP.NE.AND.EX P0, PT, RZ, c[0x0][0x50c], PT, P0 ;  /* 0x00014300ff007a0c */ /* 0x000fe20003f05300 */
[----:B------:R-:W-:Y:S01]  /*147f0*/  IMAD.MOV.U32 R10, RZ, RZ, RZ ;  /* 0x000000ffff0a7224 */ /* 0x000fe200078e00ff */
[----:B------:R-:W-:Y:S01]  /*14800*/  ISETP.NE.AND.EX P2, PT, RZ, c[0x0][0x504], PT, P2 ;  /* 0x00014100ff007a0c */ /* 0x000fe20003f45320 */
[----:B------:R-:W-:-:S10]  /*14810*/  IMAD.WIDE R2, R215, R4, c[0x0][0x500] ;  /* 0x00014000d7027625 */ /* 0x000fd400078e0204 */
[----:B------:R-:W-:Y:S02]  /*14820*/  @P0 IMAD.WIDE R4, R215, R4, c[0x0][0x508] ;  /* 0x00014200d7040625 */ /* 0x000fe400078e0204 */
[----:B------:R2:W5:Y:S04]  /*14830*/  @P2 LDG.E R10, [R2.64] ;  /* 0x00000008020a2981 */ /* 0x000568000c1e1900 */
        /* <DEDUP_REMOVED lines=8> */
.L_x_585:
[----:B--2---:R-:W2:Y:S01]  /*148c0*/  S2R R2, SR_TID.X ;  /* 0x0000000000027919 */ /* 0x004ea20000002100 */
[----:B------:R-:W-:Y:S01]  /*148d0*/  SHF.R.S32.HI R0, RZ, 0x1f, R215 ;  /* 0x0000001fff007819 */ /* 0x000fe200000114d7 */
[----:B------:R-:W-:Y:S01]  /*148e0*/  BSSY B0, `(.L_x_586) ;  /* 0x0000036000007945 */ /* 0x000fe20003800000 */
[----:B------:R-:W-:-:S02]  /*148f0*/  LOP3.LUT R14, R214, 0xffff, RZ, 0xc0, !PT ;  /* 0x0000ffffd60e7812 */ /* 0x000fc400078ec0ff */
[----:B-----5:R-:W-:Y:S02]  /*14900*/  SHF.R.S32.HI R18, RZ, 0x1f, R10 ;  /* 0x0000001fff127819 */ /* 0x020fe4000001140a */
[----:B------:R-:W-:Y:S02]  /*14910*/  SEL R15, R215, RZ, !P2 ;  /* 0x000000ffd70f7207 */ /* 0x000fe40005000000 */
[----:B------:R-:W-:Y:S02]  /*14920*/  SEL R21, R0, RZ, !P2 ;  /* 0x000000ff00157207 */ /* 0x000fe40005000000 */
[----:B--2---:R-:W-:-:S13]  /*14930*/  ISETP.GT.AND P0, PT, R2, 0x7f, PT ;  /* 0x0000007f0200780c */ /* 0x004fda0003f04270 */
[----:B------:R-:W-:Y:S05]  /*14940*/  @P0 BRA `(.L_x_587) ;  /* 0x000002f000000947 */ /* 0x000fea0003800000 */
[----:B------:R-:W-:Y:S01]  /*14950*/  IMAD R0, R20, c[0x0][0x4e8], RZ ;  /* 0x00013a0014007a24 */ /* 0x000fe200078e02ff */
[----:B------:R-:W-:-:S04]  /*14960*/  IADD3 R11, R211, R2, RZ ;  /* 0x00000002d30b7210 */ /* 0x000fc80007ffe0ff */
        /* <DEDUP_REMOVED lines=45> */
.L_x_587:
[----:B------:R-:W-:Y:S05]  /*14c40*/  BSYNC B0 ;  /* 0x0000000000007941 */ /* 0x000fea0003800000 */
.L_x_586:
[----:B------:R-:W-:-:S13]  /*14c50*/  ISETP.GT.AND P0, PT, R19, 0x1, PT ;  /* 0x000000011300780c */ /* 0x000fda0003f04270 */
[----:B------:R-:W-:Y:S05]  /*14c60*/  @P0 BRA `(.L_x_579) ;  /* 0x000007b000000947 */ /* 0x000fea0003800000 */
[----:B------:R-:W-:Y:S01]  /*14c70*/  MOV R2, c[0x0][0x4e8] ;  /* 0x00013a0000027a02 */ /* 0x000fe20000000f00 */
[----:B-1----:R-:W-:Y:S01]  /*14c80*/  IMAD R0, R18, c[0x0][0x3a0], RZ ;  /* 0x0000e80012007a24 */ /* 0x002fe200078e02ff */
[----:B------:R-:W-:Y:S01]  /*14c90*/  IADD3 R4, R197, R211, RZ ;  /* 0x000000d3c5047210 */ /* 0x000fe20007ffe0ff */
[----:B------:R-:W-:Y:S01]  /*14ca0*/  IMAD R5, R21, c[0x0][0x3f0], RZ ;  /* 0x0000fc0015057a24 */ /* 0x000fe200078e02ff */
[----:B------:R-:W-:Y:S01]  /*14cb0*/  ISETP.NE.AND P0, PT, R2, 0x1, PT ;  /* 0x000000010200780c */ /* 0x000fe20003f05270 */
[----:B------:R-:W-:-:S04]  /*14cc0*/  IMAD.WIDE.U32 R2, R10, c[0x0][0x3a0], RZ ;  /* 0x0000e8000a027a25 */ /* 0x000fc800078e00ff */
        /* <DEDUP_REMOVED lines=26> */
.L_x_670:
[----:B------:R-:W-:Y:S05]  /*14e70*/  BRA.DIV ~URZ, `(.L_x_589) ;  /* 0x00003b327f007947 */ /* 0x000fea000b800000 */
[----:B------:R3:W4:Y:S02]  /*14e80*/  SHFL.IDX PT, R0, R12, RZ, 0x181f ;  /* 0x00181fff0c007589 */ /* 0x00072400000e0000 */
.L_x_671:
[----:B------:R-:W-:Y:S01]  /*14e90*/  IMAD R11, R20, c[0x0][0x4e8], RZ ;  /* 0x00013a00140b7a24 */ /* 0x000fe200078e02ff */
        /* <DEDUP_REMOVED lines=13> */
[-C--:B--2---:R-:W-:Y:S02]  /*14f70*/  @!P2 LEA.HI.X R7, R184, R8.reuse, R15, 0x1, P5 ;  /* 0x00000008b807a211 */ /* 0x084fe400028f0c0f */
[-C--:B------:R-:W-:Y:S02]  /*14f80*/  @!P1 LEA.HI.X R5, R192, R8.reuse, R14, 0x1, P4 ;  /* 0x00000008c0059211 */ /* 0x080fe400020f0c0e */
[----:B------:R-:W-:Y:S01]  /*14f90*/  @!P0 LEA.HI.X R3, R193, R8, R13, 0x1, P3 ;  /* 0x00000008c1038211 */ /* 0x000fe200018f0c0d */
[----:B------:R2:W-:Y:S04]  /*14fa0*/  @!P2 ST.E.128 [R6.64], RZ ;  /* 0x000000ff0600a985 */ /* 0x0005e8000c101d08 */
[----:B------:R2:W-:Y:S04]  /*14fb0*/  @!P1 ST.E.128 [R4.64], RZ ;  /* 0x000000ff04009985 */ /* 0x0005e8000c101d08 */
[----:B------:R2:W-:Y:S02]  /*14fc0*/  @!P0 ST.E.128 [R2.64], RZ ;  /* 0x000000ff02008985 */ /* 0x0005e4000c101d08 */
.L_x_591:
[----:B------:R-:W-:Y:S05]  /*14fd0*/  BSYNC B0 ;  /* 0x0000000000007941 */ /* 0x000fea0003800000 */
.L_x_590:
[----:B------:R-:W-:Y:S05]  /*14fe0*/  BRA.DIV ~URZ, `(.L_x_592) ;  /* 0x00003a327f007947 */ /* 0x000fea000b800000 */
[----:B--2---:R2:W1:Y:S04]  /*14ff0*/  SHFL.IDX PT, R8, R9, 0x1, 0x181f ;  /* 0x00381f0009087f89 */ /* 0x00446800000e0000 */
[----:B----4-:R2:W4:Y:S02]  /*15000*/  SHFL.IDX PT, R0, R12, 0x1, 0x181f ;  /* 0x00381f000c007f89 */ /* 0x01052400000e0000 */
.L_x_672:
        /* <DEDUP_REMOVED lines=13> */
[-C--:B-1----:R-:W-:Y:S02]  /*150e0*/  @!P2 LEA.HI.X R7, R184, R8.reuse, R15, 0x1, P5 ;  /* 0x00000008b807a211 */ /* 0x082fe400028f0c0f */
[-C--:B------:R-:W-:Y:S02]  /*150f0*/  @!P1 LEA.HI.X R5, R192, R8.reuse, R14, 0x1, P4 ;  /* 0x00000008c0059211 */ /* 0x080fe400020f0c0e */
[----:B------:R-:W-:Y:S01]  /*15100*/  @!P0 LEA.HI.X R3, R193, R8, R13, 0x1, P3 ;  /* 0x00000008c1038211 */ /* 0x000fe200018f0c0d */
[----:B------:R1:W-:Y:S04]  /*15110*/  @!P2 ST.E.128 [R6.64], RZ ;  /* 0x000000ff0600a985 */ /* 0x0003e8000c101d08 */
[----:B------:R1:W-:Y:S04]  /*15120*/  @!P1 ST.E.128 [R4.64], RZ ;  /* 0x000000ff04009985 */ /* 0x0003e8000c101d08 */
[----:B------:R1:W-:Y:S02]  /*15130*/  @!P0 ST.E.128 [R2.64], RZ ;  /* 0x000000ff02008985 */ /* 0x0003e4000c101d08 */
.L_x_594:
[----:B------:R-:W-:Y:S05]  /*15140*/  BSYNC B0 ;  /* 0x0000000000007941 */ /* 0x000fea0003800000 */
.L_x_593:
[----:B------:R-:W-:Y:S05]  /*15150*/  BRA.DIV ~URZ, `(.L_x_595) ;  /* 0x000039927f007947 */ /* 0x000fea000b800000 */
[----:B-1----:R1:W2:Y:S02]  /*15160*/  SHFL.IDX PT, R8, R9, 0x2, 0x181f ;  /* 0x00581f0009087f89 */ /* 0x0022a400000e0000 */
.L_x_673:
[----:B------:R-:W-:Y:S05]  /*15170*/  BRA.DIV ~URZ, `(.L_x_596) ;  /* 0x000039e27f007947 */ /* 0x000fea000b800000 */
[----:B----4-:R4:W1:Y:S02]  /*15180*/  SHFL.IDX PT, R0, R12, 0x2, 0x181f ;  /* 0x00581f000c007f89 */ /* 0x01086400000e0000 */
.L_x_674:
        /* <DEDUP_REMOVED lines=19> */
.L_x_598:
[----:B------:R-:W-:Y:S05]  /*152c0*/  BSYNC B0 ;  /* 0x0000000000007941 */ /* 0x000fea0003800000 */
.L_x_597:
[----:B------:R-:W-:Y:S05]  /*152d0*/  BRA.DIV ~URZ, `(.L_x_599) ;  /* 0x000038f27f007947 */ /* 0x000fea000b800000 */
[----:B--2---:R2:W3:Y:S04]  /*152e0*/  SHFL.IDX PT, R8, R9, 0x3, 0x181f ;  /* 0x00781f0009087f89 */ /* 0x0044e800000e0000 */
[----:B-1----:R2:W1:Y:S02]  /*152f0*/  SHFL.IDX PT, R0, R12, 0x3, 0x181f ;  /* 0x00781f000c007f89 */ /* 0x00246400000e0000 */
.L_x_675:
        /* <DEDUP_REMOVED lines=10> */
[-C--:B------:R-:W-:Y:S02]  /*153a0*/  @!P1 LEA R4, P4, R192, R0.reuse, 0x1 ;  /* 0x00000000c0049211 */ /* 0x080fe400078808ff */
[C---:B------:R-:W-:Y:S02]  /*153b0*/  @!P0 LEA R2, P3, R193.reuse, R0, 0x1 ;  /* 0x00000000c1028211 */ /* 0x040fe400078608ff */
[-C--:B------:R-:W-:Y:S02]  /*153c0*/  @!P2 LEA.HI.X R7, R184, R8.reuse, R13, 0x1, P5 ;  /* 0x00000008b807a211 */ /* 0x080fe400028f0c0d */
[-C--:B------:R-:W-:Y:S02]  /*153d0*/  @!P1 LEA.HI.X R5, R192, R8.reuse, R12, 0x1, P4 ;  /* 0x00000008c0059211 */ /* 0x080fe400020f0c0c */
[----:B------:R-:W-:Y:S01]  /*153e0*/  @!P0 LEA.HI.X R3, R193, R8, R9, 0x1, P3 ;  /* 0x00000008c1038211 */ /* 0x000fe200018f0c09 */
[----:B------:R1:W-:Y:S04]  /*153f0*/  @!P2 ST.E.128 [R6.64], RZ ;  /* 0x000000ff0600a985 */ /* 0x0003e8000c101d08 */
[----:B------:R1:W-:Y:S04]  /*15400*/  @!P1 ST.E.128 [R4.64], RZ ;  /* 0x000000ff04009985 */ /* 0x0003e8000c101d08 */
[----:B------:R1:W-:Y:S02]  /*15410*/  @!P0 ST.E.128 [R2.64], RZ ;  /* 0x000000ff02008985 */ /* 0x0003e4000c101d08 */
.L_x_579:
[----:B------:R-:W-:Y:S05]  /*15420*/  BSYNC B1 ;  /* 0x0000000000017941 */ /* 0x000fea0003800000 */
.L_x_563:
[----:B------:R-:W-:-:S13]  /*15430*/  ISETP.NE.AND P0, PT, RZ, UR6, PT ;  /* 0x00000006ff007c0c */ /* 0x000fda000bf05270 */
[----:B------:R-:W-:Y:S01]  /*15440*/  @P0 WARPSYNC 0xffffffff ;  /* 0xffffffff00000948 */ /* 0x000fe20003800000 */
[----:B------:R-:W-:Y:S06]  /*15450*/  @P0 BAR.SYNC.DEFER_BLOCKING 0x5, 0x100 ;  /* 0x0144000000000b1d */ /* 0x000fec0000010000 */
[----:B------:R-:W4:Y:S04]  /*15460*/  @P0 LDS.128 R212, [0x18100] ;  /* 0x01810000ffd40984 */ /* 0x000f280000000c00 */
[----:B------:R-:W-:Y:S06]  /*15470*/  @P0 BAR.ARV 0x4, 0x100 ;  /* 0x0104000000000b1d */ /* 0x000fec0000002000 */
[----:B------:R-:W-:Y:S05]  /*15480*/  @P0 BRA `(.L_x_600) ;  /* 0x00000f6000000947 */ /* 0x000fea0003800000 */
[----:B-1--4-:R-:W1:Y:S01]  /*15490*/  S2R R0, SR_TID.X ;  /* 0x0000000000007919 */ /* 0x012e620000002100 */
[----:B------:R-:W-:Y:S01]  /*154a0*/  IMAD.MOV.U32 R7, RZ, RZ, RZ ;  /* 0x000000ffff077224 */ /* 0x000fe200078e00ff */
[----:B-123--:R-:W-:-:S04]  /*154b0*/  LOP3.LUT R12, R0, 0x1f, RZ, 0xc0, !PT ;  /* 0x0000001f000c7812 */ /* 0x00efc800078ec0ff */
[----:B------:R-:W-:Y:S01]  /*154c0*/  ISETP.NE.AND P6, PT, R12, 0x1f, PT ;  /* 0x0000001f0c00780c */ /* 0x000fe20003fc5270 */
[----:B------:R-:W-:Y:S10]  /*154d0*/  BRA.DIV ~URZ, `(.L_x_601) ;  /* 0x000037c27f007947 */ /* 0x000ff4000b800000 */
[----:B------:R1:W2:Y:S02]  /*154e0*/  SHFL.IDX PT, R9, R82, RZ, 0x1f ;  /* 0x00001fff52097589 */ /* 0x0002a400000e0000 */
.L_x_676:
[----:B------:R-:W-:Y:S05]  /*154f0*/  BRA.DIV ~URZ, `(.L_x_602) ;  /* 0x000038127f007947 */ /* 0x000fea000b800000 */
[----:B------:R3:W4:Y:S02]  /*15500*/  SHFL.IDX PT, R8, R82, 0x1, 0x1f ;  /* 0x00201f0052087f89 */ /* 0x00072400000e0000 */
.L_x_677:
[----:B------:R-:W-:Y:S02]  /*15510*/  IMAD.IADD R0, R215, 0x1, R12 ;  /* 0x00000001d7007824 */ /* 0x000fe400078e020c */
        /* <DEDUP_REMOVED lines=16> */
[----:B------:R1:W3:Y:S02]  /*15620*/  SHFL.UP PT, R4, R0, 0x1, RZ ;  /* 0x0420000000047989 */ /* 0x0002e400000e00ff */
.L_x_678:
        /* <DEDUP_REMOVED lines=16> */
.L_x_679:
[----:B---3--:R-:W-:Y:S01]  /*15730*/  IMAD R0, R0, c[0x0][0x538], RZ ;  /* 0x00014e0000007a24 */ /* 0x008fe200078e02ff */
[----:B------:R-:W-:Y:S04]  /*15740*/  BSSY B1, `(.L_x_605) ;  /* 0x00000c5000017945 */ /* 0x000fe80003800000 */
[----:B----4-:R-:W-:-:S04]  /*15750*/  IADD3 R8, R0, R8, RZ ;  /* 0x0000000800087210 */ /* 0x010fc80007ffe0ff */
[----:B--2---:R-:W-:-:S13]  /*15760*/  ISETP.GT.AND P0, PT, R8, R9, PT ;  /* 0x000000090800720c */ /* 0x004fda0003f04270 */
[----:B------:R-:W-:Y:S05]  /*15770*/  @P0 BRA `(.L_x_606) ;  /* 0x0000024000000947 */ /* 0x000fea0003800000 */
.L_x_610:
        /* <DEDUP_REMOVED lines=16> */
.L_x_680:
        /* <DEDUP_REMOVED lines=16> */
.L_x_681:
[----:B--2---:R-:W-:-:S05]  /*15980*/  IMAD R0, R0, c[0x0][0x538], RZ ;  /* 0x00014e0000007a24 */ /* 0x004fca00078e02ff */
[----:B------:R-:W-:-:S04]  /*15990*/  IADD3 R8, R0, R8, RZ ;  /* 0x0000000800087210 */ /* 0x000fc80007ffe0ff */
[----:B------:R-:W-:-:S13]  /*159a0*/  ISETP.GT.AND P0, PT, R8, R9, PT ;  /* 0x000000090800720c */ /* 0x000fda0003f04270 */
[----:B-1----:R-:W-:Y:S05]  /*159b0*/  @!P0 BRA `(.L_x_610) ;  /* 0xfffffdc000008947 */ /* 0x002fea000383ffff */
.L_x_606:
[----:B------:R-:W-:-:S05]  /*159c0*/  IADD3 R8, -R0, R8, RZ ;  /* 0x0000000800087210 */ /* 0x000fca0007ffe1ff */
[----:B------:R-:W-:-:S05]  /*159d0*/  IMAD R0, R4, c[0x0][0x538], R8 ;  /* 0x00014e0004007a24 */ /* 0x000fca00078e0208 */
[----:B------:R-:W-:Y:S01]  /*159e0*/  ISETP.GT.AND P0, PT, R0, R9, PT ;  /* 0x000000090000720c */ /* 0x000fe20003f04270 */
[----:B------:R-:W-:-:S12]  /*159f0*/  BRA.DIV ~URZ, `(.L_x_611) ;  /* 0x000037727f007947 */ /* 0x000fd8000b800000 */
[----:B------:R-:W-:-:S04]  /*15a00*/  VOTE.ANY R5, PT, !P0 ;  /* 0x0000000000057806 */ /* 0x000fc800040e0100 */
.L_x_682:
[----:B------:R-:W2:Y:S02]  /*15a10*/  POPC R0, R5 ;  /* 0x0000000500007309 */ /* 0x000ea40000000000 */
[----:B--2---:R-:W-:Y:S01]  /*15a20*/  IADD3 R215, R0, R215, RZ ;  /* 0x000000d700d77210 */ /* 0x004fe20007ffe0ff */
[----:B------:R-:W-:Y:S05]  /*15a30*/  BRA.DIV ~URZ, `(.L_x_612) ;  /* 0x000037827f007947 */ /* 0x000fea000b800000 */
[----:B------:R2:W3:Y:S04]  /*15a40*/  SHFL.IDX PT, R10, R6, R0, 0x1f ;  /* 0x00001f00060a7589 */ /* 0x0004e800000e0000 */
[----:B------:R2:W4:Y:S02]  /*15a50*/  SHFL.IDX PT, R7, R7, R0, 0x1f ;  /* 0x00001f0007077589 */ /* 0x00052400000e0000 */
.L_x_683:
[----:B------:R-:W-:Y:S01]  /*15a60*/  ISETP.NE.AND P0, PT, R5, RZ, PT ;  /* 0x000000ff0500720c */ /* 0x000fe20003f05270 */
[----:B------:R-:W-:-:S12]  /*15a70*/  BSSY B0, `(.L_x_613) ;  /* 0x0000005000007945 */ /* 0x000fd80003800000 */
[----:B------:R-:W-:Y:S05]  /*15a80*/  @!P0 BRA `(.L_x_614) ;  /* 0x0000003000008947 */ /* 0x000fea0003800000 */
[----:B--2---:R-:W-:Y:S01]  /*15a90*/  IADD3 R0, R0, -0x1, RZ ;  /* 0xffffffff00007810 */ /* 0x004fe20007ffe0ff */
[----:B------:R-:W-:Y:S05]  /*15aa0*/  BRA.DIV ~URZ, `(.L_x_615) ;  /* 0x000037e27f007947 */ /* 0x000fea000b800000 */
[----:B------:R2:W1:Y:S02]  /*15ab0*/  SHFL.IDX PT, R11, R4, R0, 0x1f ;  /* 0x00001f00040b7589 */ /* 0x00046400000e0000 */
.L_x_614:
[----:B------:R-:W-:Y:S05]  /*15ac0*/  BSYNC B0 ;  /* 0x0000000000007941 */ /* 0x000fea0003800000 */
.L_x_613:
[----:B----4-:R-:W-:Y:S01]  /*15ad0*/  ISETP.NE.AND P0, PT, R7, 0x1, PT ;  /* 0x000000010700780c */ /* 0x010fe20003f05270 */
[----:B-1----:R-:W-:Y:S01]  /*15ae0*/  IMAD R212, R11, c[0x0][0x538], R8 ;  /* 0x00014e000bd47a24 */ /* 0x002fe200078e0208 */
[----:B------:R-:W-:Y:S04]  /*15af0*/  BSSY B0, `(.L_x_616) ;  /* 0x0000082000007945 */ /* 0x000fe80003800000 */
[----:B------:R-:W-:-:S07]  /*15b00*/  IADD3 R9, -R212, R9, RZ ;  /* 0x00000009d4097210 */ /* 0x000fce0007ffe1ff */
[----:B------:R-:W-:Y:S05]  /*15b10*/  @!P0 BRA `(.L_x_617) ;  /* 0x000003d000008947 */ /* 0x000fea0003800000 */
[-C--:B---3--:R-:W-:Y:S02]  /*15b20*/  IABS R2, R10.reuse ;  /* 0x0000000a00027213 */ /* 0x088fe40000000000 */
[----:B------:R-:W-:Y:S02]  /*15b30*/  IABS R8, R10 ;  /* 0x0000000a00087213 */ /* 0x000fe40000000000 */
[----:B--2---:R-:W1:Y:S08]  /*15b40*/  I2F.RP R0, R2 ;  /* 0x0000000200007306 */ /* 0x004e700000209400 */
[----:B-1----:R-:W1:Y:S02]  /*15b50*/  MUFU.RCP R0, R0 ;  /* 0x0000000000007308 */ /* 0x002e640000001000 */
[----:B-1----:R-:W-:-:S06]  /*15b60*/  IADD3 R0, R0, 0xffffffe, RZ ;  /* 0x0ffffffe00007810 */ /* 0x002fcc0007ffe0ff */
[----:B------:R-:W1:Y:S02]  /*15b70*/  F2I.FTZ.U32.TRUNC.NTZ R5, R0 ;  /* 0x0000000000057305 */ /* 0x000e64000021f000 */
[----:B-1----:R-:W-:Y:S01]  /*15b80*/  IMAD.MOV R3, RZ, RZ, -R5 ;  /* 0x000000ffff037224 */ /* 0x002fe200078e0a05 */
[----:B------:R-:W-:-:S03]  /*15b90*/  IABS R0, R7 ;  /* 0x0000000700007213 */ /* 0x000fc60000000000 */
[----:B------:R-:W-:Y:S01]  /*15ba0*/  IMAD.MOV.U32 R4, RZ, RZ, R3 ;  /* 0x000000ffff047224 */ /* 0x000fe200078e0003 */
[----:B------:R-:W-:Y:S01]  /*15bb0*/  IABS R3, R9 ;  /* 0x0000000900037213 */ /* 0x000fe20000000000 */
[----:B------:R-:W-:Y:S02]  /*15bc0*/  IMAD.MOV.U32 R6, RZ, RZ, R0 ;  /* 0x000000ffff067224 */ /* 0x000fe400078e0000 */
[----:B------:R-:W-:Y:S02]  /*15bd0*/  IMAD R0, R4, R2, RZ ;  /* 0x0000000204007224 */ /* 0x000fe400078e02ff */
[----:B------:R-:W-:Y:S01]  /*15be0*/  IMAD.MOV.U32 R4, RZ, RZ, RZ ;  /* 0x000000ffff047224 */ /* 0x000fe200078e00ff */
[----:B------:R-:W1:Y:S03]  /*15bf0*/  I2F.RP R11, R6 ;  /* 0x00000006000b7306 */ /* 0x000e660000209400 */
[----:B------:R-:W-:-:S04]  /*15c00*/  IMAD.HI.U32 R5, R5, R0, R4 ;  /* 0x0000000005057227 */ /* 0x000fc800078e0004 */
[----:B------:R-:W-:-:S05]  /*15c10*/  IMAD.MOV R0, RZ, RZ, -R8 ;  /* 0x000000ffff007224 */ /* 0x000fca00078e0a08 */
[----:B------:R-:W-:Y:S01]  /*15c20*/  MOV R4, R0 ;  /* 0x0000000000047202 */ /* 0x000fe20000000f00 */
[----:B------:R-:W-:-:S04]  /*15c30*/  IMAD.HI.U32 R0, R5, R3, RZ ;  /* 0x0000000305007227 */ /* 0x000fc800078e00ff */
[----:B------:R-:W-:Y:S02]  /*15c40*/  IMAD R3, R0, R4, R3 ;  /* 0x0000000400037224 */ /* 0x000fe400078e0203 */
[----:B-1----:R-:W1:Y:S03]  /*15c50*/  MUFU.RCP R4, R11 ;  /* 0x0000000b00047308 */ /* 0x002e660000001000 */
[----:B------:R-:W-:-:S13]  /*15c60*/  ISETP.GT.U32.AND P0, PT, R2, R3, PT ;  /* 0x000000030200720c */ /* 0x000fda0003f04070 */
[----:B------:R-:W-:Y:S01]  /*15c70*/  @!P0 IMAD.IADD R3, R3, 0x1, -R2 ;  /* 0x0000000103038824 */ /* 0x000fe200078e0a02 */
[----:B-1----:R-:W-:Y:S02]  /*15c80*/  IADD3 R4, R4, 0xffffffe, RZ ;  /* 0x0ffffffe04047810 */ /* 0x002fe40007ffe0ff */
[----:B------:R-:W-:Y:S02]  /*15c90*/  @!P0 IADD3 R0, R0, 0x1, RZ ;  /* 0x0000000100008810 */ /* 0x000fe40007ffe0ff */
[----:B------:R-:W-:Y:S02]  /*15ca0*/  ISETP.GE.U32.AND P2, PT, R3, R2, PT ;  /* 0x000000020300720c */ /* 0x000fe40003f46070 */
[----:B------:R-:W1:Y:S01]  /*15cb0*/  F2I.FTZ.U32.TRUNC.NTZ R3, R4 ;  /* 0x0000000400037305 */ /* 0x000e62000021f000 */
[----:B------:R-:W-:Y:S02]  /*15cc0*/  LOP3.LUT R2, R9, R10, RZ, 0x3c, !PT ;  /* 0x0000000a09027212 */ /* 0x000fe400078e3cff */
[----:B------:R-:W-:-:S02]  /*15cd0*/  ISETP.NE.AND P0, PT, R10, RZ, PT ;  /* 0x000000ff0a00720c */ /* 0x000fc40003f05270 */
[----:B------:R-:W-:-:S06]  /*15ce0*/  ISETP.GE.AND P1, PT, R2, RZ, PT ;  /* 0x000000ff0200720c */ /* 0x000fcc0003f26270 */
[----:B------:R-:W-:Y:S01]  /*15cf0*/  @P2 IADD3 R0, R0, 0x1, RZ ;  /* 0x0000000100002810 */ /* 0x000fe20007ffe0ff */
[----:B-1----:R-:W-:-:S06]  /*15d00*/  IMAD.MOV R2, RZ, RZ, -R3 ;  /* 0x000000ffff027224 */ /* 0x002fcc00078e0a03 */
[----:B------:R-:W-:Y:S01]  /*15d10*/  @!P1 IMAD.MOV R0, RZ, RZ, -R0 ;  /* 0x000000ffff009224 */ /* 0x000fe200078e0a00 */
[----:B------:R-:W-:Y:S02]  /*15d20*/  @!P0 LOP3.LUT R0, RZ, R10, RZ, 0x33, !PT ;  /* 0x0000000aff008212 */ /* 0x000fe400078e33ff */
[----:B------:R-:W-:Y:S02]  /*15d30*/  MOV R4, R2 ;  /* 0x0000000200047202 */ /* 0x000fe40000000f00 */
[----:B------:R-:W-:Y:S02]  /*15d40*/  IABS R2, R7 ;  /* 0x0000000700027213 */ /* 0x000fe40000000000 */
[----:B------:R-:W-:Y:S01]  /*15d50*/  IABS R8, R0 ;  /* 0x0000000000087213 */ /* 0x000fe20000000000 */
[----:B------:R-:W-:Y:S02]  /*15d60*/  IMAD R4, R4, R6, RZ ;  /* 0x0000000604047224 */ /* 0x000fe400078e02ff */
[----:B------:R-:W-:-:S02]  /*15d70*/  IMAD.MOV R5, RZ, RZ, -R2 ;  /* 0x000000ffff057224 */ /* 0x000fc400078e0a02 */
[----:B------:R-:W-:-:S04]  /*15d80*/  IMAD.MOV.U32 R2, RZ, RZ, RZ ;  /* 0x000000ffff027224 */ /* 0x000fc800078e00ff */
[----:B------:R-:W-:Y:S01]  /*15d90*/  IMAD.HI.U32 R2, R3, R4, R2 ;  /* 0x0000000403027227 */ /* 0x000fe200078e0002 */
[----:B------:R-:W-:-:S03]  /*15da0*/  MOV R4, R5 ;  /* 0x0000000500047202 */ /* 0x000fc60000000f00 */
[----:B------:R-:W-:-:S04]  /*15db0*/  IMAD.MOV.U32 R3, RZ, RZ, R8 ;  /* 0x000000ffff037224 */ /* 0x000fc800078e0008 */
[----:B------:R-:W-:-:S04]  /*15dc0*/  IMAD.HI.U32 R2, R2, R3, RZ ;  /* 0x0000000302027227 */ /* 0x000fc800078e00ff */
[----:B------:R-:W-:Y:S01]  /*15dd0*/  IMAD R3, R2, R4, R3 ;  /* 0x0000000402037224 */ /* 0x000fe200078e0203 */
[----:B------:R-:W-:-:S04]  /*15de0*/  IADD3 R4, -R0, RZ, RZ ;  /* 0x000000ff00047210 */ /* 0x000fc80007ffe1ff */
        /* <DEDUP_REMOVED lines=9> */
[----:B------:R-:W-:-:S05]  /*15e80*/  @!P0 LOP3.LUT R2, RZ, R7, RZ, 0x33, !PT ;  /* 0x00000007ff028212 */ /* 0x000fca00078e33ff */
[--C-:B------:R-:W-:Y:S02]  /*15e90*/  IMAD.MOV R3, RZ, RZ, -R2.reuse ;  /* 0x000000ffff037224 */ /* 0x100fe400078e0a02 */
[C---:B------:R-:W-:Y:S02]  /*15ea0*/  IMAD R2, R7.reuse, 0x1000000, R2 ;  /* 0x0100000007027824 */ /* 0x040fe400078e0202 */
[----:B------:R-:W-:Y:S02]  /*15eb0*/  IMAD R3, R7, R3, R0 ;  /* 0x0000000307037224 */ /* 0x000fe400078e0200 */
[----:B------:R-:W-:Y:S02]  /*15ec0*/  IMAD R0, R10, R4, R9 ;  /* 0x000000040a007224 */ /* 0x000fe400078e0209 */
[----:B------:R-:W-:Y:S01]  /*15ed0*/  IMAD R214, R3, 0x10000, R2 ;  /* 0x0001000003d67824 */ /* 0x000fe200078e0202 */
[----:B------:R-:W-:Y:S05]  /*15ee0*/  BRA `(.L_x_618) ;  /* 0x0000042000007947 */ /* 0x000fea0003800000 */
.L_x_617:
[----:B------:R-:W-:-:S04]  /*15ef0*/  IMAD.MOV.U32 R2, RZ, RZ, 0x4 ;  /* 0x00000004ff027424 */ /* 0x000fc800078e00ff */
[----:B------:R-:W-:-:S05]  /*15f00*/  IMAD.WIDE R2, R215, R2, c[0x0][0x590] ;  /* 0x00016400d7027625 */ /* 0x000fca00078e0202 */
[----:B--2---:R-:W2:Y:S02]  /*15f10*/  LDG.E R4, [R2.64] ;  /* 0x0000000802047981 */ /* 0x004ea4000c1e1900 */
[----:B--23--:R-:W-:-:S05]  /*15f20*/  IMAD R8, R4, R10, RZ ;  /* 0x0000000a04087224 */ /* 0x00cfca00078e02ff */
        /* <DEDUP_REMOVED lines=27> */
[----:B------:R-:W-:Y:S02]  /*160e0*/  IMAD R11, R4, R0, RZ ;  /* 0x00000000040b7224 */ /* 0x000fe400078e02ff */
[----:B------:R-:W-:-:S03]  /*160f0*/  IMAD.MOV R0, RZ, RZ, -R0 ;  /* 0x000000ffff007224 */ /* 0x000fc600078e0a00 */
[----:B------:R-:W-:Y:S01]  /*16100*/  IADD3 R2, -R11, c[0x0][0x538], RZ ;  /* 0x00014e000b027a10 */ /* 0x000fe20007ffe1ff */
[----:B------:R-:W-:-:S03]  /*16110*/  IMAD R7, R8, R0, R9 ;  /* 0x0000000008077224 */ /* 0x000fc600078e0209 */
[----:B------:R-:W-:Y:S01]  /*16120*/  IMNMX R2, R4, R2, PT ;  /* 0x0000000204027217 */ /* 0x000fe20003800200 */
[----:B------:R-:W-:-:S03]  /*16130*/  IMAD.MOV.U32 R4, RZ, RZ, RZ ;  /* 0x000000ffff047224 */ /* 0x000fc600078e00ff */
[-C--:B------:R-:W-:Y:S02]  /*16140*/  IABS R3, R2.reuse ;  /* 0x0000000200037213 */ /* 0x080fe40000000000 */
[----:B------:R-:W-:-:S03]  /*16150*/  IABS R8, R2 ;  /* 0x0000000200087213 */ /* 0x000fc60000000000 */
[----:B------:R-:W-:-:S04]  /*16160*/  IMAD.MOV.U32 R6, RZ, RZ, R3 ;  /* 0x000000ffff067224 */ /* 0x000fc800078e0003 */
[----:B------:R-:W1:Y:S08]  /*16170*/  I2F.RP R3, R6 ;  /* 0x0000000600037306 */ /* 0x000e700000209400 */
[----:B-1----:R-:W1:Y:S02]  /*16180*/  MUFU.RCP R3, R3 ;  /* 0x0000000300037308 */ /* 0x002e640000001000 */
[----:B-1----:R-:W-:-:S06]  /*16190*/  IADD3 R3, R3, 0xffffffe, RZ ;  /* 0x0ffffffe03037810 */ /* 0x002fcc0007ffe0ff */
[----:B------:R-:W1:Y:S02]  /*161a0*/  F2I.FTZ.U32.TRUNC.NTZ R5, R3 ;  /* 0x0000000300057305 */ /* 0x000e64000021f000 */
[----:B-1----:R-:W-:-:S05]  /*161b0*/  IMAD.MOV R3, RZ, RZ, -R5 ;  /* 0x000000ffff037224 */ /* 0x002fca00078e0a05 */
[----:B------:R-:W-:Y:S02]  /*161c0*/  MOV R0, R3 ;  /* 0x0000000300007202 */ /* 0x000fe40000000f00 */
[----:B------:R-:W-:-:S03]  /*161d0*/  IABS R3, R7 ;  /* 0x0000000700037213 */ /* 0x000fc60000000000 */
[----:B------:R-:W-:-:S04]  /*161e0*/  IMAD R0, R0, R6, RZ ;  /* 0x0000000600007224 */ /* 0x000fc800078e02ff */
[----:B------:R-:W-:-:S04]  /*161f0*/  IMAD.HI.U32 R5, R5, R0, R4 ;  /* 0x0000000005057227 */ /* 0x000fc800078e0004 */
[----:B------:R-:W-:-:S04]  /*16200*/  IMAD.MOV R0, RZ, RZ, -R8 ;  /* 0x000000ffff007224 */ /* 0x000fc800078e0a08 */
[----:B------:R-:W-:Y:S02]  /*16210*/  IMAD.MOV.U32 R4, RZ, RZ, R0 ;  /* 0x000000ffff047224 */ /* 0x000fe400078e0000 */
[----:B------:R-:W-:-:S04]  /*16220*/  IMAD.HI.U32 R0, R5, R3, RZ ;  /* 0x0000000305007227 */ /* 0x000fc800078e00ff */
[----:B------:R-:W-:-:S05]  /*16230*/  IMAD R3, R0, R4, R3 ;  /* 0x0000000400037224 */ /* 0x000fca00078e0203 */
[----:B------:R-:W-:-:S13]  /*16240*/  ISETP.GT.U32.AND P0, PT, R6, R3, PT ;  /* 0x000000030600720c */ /* 0x000fda0003f04070 */
[-C--:B------:R-:W-:Y:S02]  /*16250*/  @!P0 IADD3 R3, R3, -R6.reuse, RZ ;  /* 0x8000000603038210 */ /* 0x080fe40007ffe0ff */
[----:B------:R-:W-:Y:S02]  /*16260*/  @!P0 IADD3 R0, R0, 0x1, RZ ;  /* 0x0000000100008810 */ /* 0x000fe40007ffe0ff */
[----:B------:R-:W-:Y:S02]  /*16270*/  ISETP.GE.U32.AND P2, PT, R3, R6, PT ;  /* 0x000000060300720c */ /* 0x000fe40003f46070 */
[----:B------:R-:W-:Y:S02]  /*16280*/  LOP3.LUT R3, R7, R2, RZ, 0x3c, !PT ;  /* 0x0000000207037212 */ /* 0x000fe400078e3cff */
[----:B------:R-:W-:Y:S02]  /*16290*/  ISETP.NE.AND P0, PT, R2, RZ, PT ;  /* 0x000000ff0200720c */ /* 0x000fe40003f05270 */
[----:B------:R-:W-:Y:S01]  /*162a0*/  ISETP.GE.AND P1, PT, R3, RZ, PT ;  /* 0x000000ff0300720c */ /* 0x000fe20003f26270 */
[----:B------:R-:W-:Y:S01]  /*162b0*/  IMAD.MOV R3, RZ, RZ, -R2 ;  /* 0x000000ffff037224 */ /* 0x000fe200078e0a02 */
[----:B------:R-:W-:-:S05]  /*162c0*/  IADD3 R7, R11, 0x1000000, R7 ;  /* 0x010000000b077810 */ /* 0x000fca0007ffe007 */
[----:B------:R-:W-:-:S06]  /*162d0*/  @P2 IADD3 R0, R0, 0x1, RZ ;  /* 0x0000000100002810 */ /* 0x000fcc0007ffe0ff */
[----:B------:R-:W-:Y:S01]  /*162e0*/  @!P1 IMAD.MOV R0, RZ, RZ, -R0 ;  /* 0x000000ffff009224 */ /* 0x000fe200078e0a00 */
[----:B------:R-:W-:-:S05]  /*162f0*/  @!P0 LOP3.LUT R0, RZ, R2, RZ, 0x33, !PT ;  /* 0x00000002ff008212 */ /* 0x000fca00078e33ff */
[----:B------:R-:W-:Y:S02]  /*16300*/  IMAD R214, R0, R3, R7 ;  /* 0x0000000300d67224 */ /* 0x000fe400078e0207 */
.L_x_618:
[----:B------:R-:W-:Y:S05]  /*16310*/  BSYNC B0 ;  /* 0x0000000000007941 */ /* 0x000fea0003800000 */
.L_x_616:
[----:B------:R-:W-:-:S04]  /*16320*/  LOP3.LUT R0, RZ, R0, RZ, 0x33, !PT ;  /* 0x00000000ff007212 */ /* 0x000fc800078e33ff */
[----:B------:R-:W-:Y:S01]  /*16330*/  IADD3 R213, R0, R10, RZ ;  /* 0x0000000a00d57210 */ /* 0x000fe20007ffe0ff */
[----:B------:R-:W-:Y:S05]  /*16340*/  BRA `(.L_x_619) ;  /* 0x0000004000007947 */ /* 0x000fea0003800000 */
.L_x_607:
[----:B------:R-:W-:Y:S01]  /*16350*/  IMAD.MOV.U32 R212, RZ, RZ, R9 ;  /* 0x000000ffffd47224 */ /* 0x000fe200078e0009 */
[----:B------:R-:W-:Y:S01]  /*16360*/  MOV R214, RZ ;  /* 0x000000ff00d67202 */ /* 0x000fe20000000f00 */
[----:B------:R-:W-:Y:S01]  /*16370*/  IMAD.MOV.U32 R213, RZ, RZ, RZ ;  /* 0x000000ffffd57224 */ /* 0x000fe200078e00ff */
[----:B------:R-:W-:Y:S02]  /*16380*/  MOV R215, c[0x0][0x53c] ;  /* 0x00014f0000d77a02 */ /* 0x000fe40000000f00 */
.L_x_619:
[----:B------:R-:W-:Y:S05]  /*16390*/  BSYNC B1 ;  /* 0x0000000000017941 */ /* 0x000fea0003800000 */
.L_x_605:
[----:B------:R-:W-:Y:S01]  /*163a0*/  WARPSYNC 0xffffffff ;  /* 0xffffffff00007948 */ /* 0x000fe20003800000 */
[----:B------:R-:W-:Y:S01]  /*163b0*/  BAR.SYNC.DEFER_BLOCKING 0x4, 0x100 ;  /* 0x0104000000007b1d */ /* 0x000fe20000010000 */
[----:B------:R-:W-:-:S13]  /*163c0*/  ISETP.NE.AND P0, PT, R12, RZ, PT ;  /* 0x000000ff0c00720c */ /* 0x000fda0003f05270 */
[----:B------:R2:W-:Y:S04]  /*163d0*/  @!P0 STS.128 [0x18100], R212 ;  /* 0x018100d4ff008388 */ /* 0x0005e80000000c00 */
[----:B------:R-:W-:Y:S06]  /*163e0*/  BAR.ARV 0x5, 0x100 ;  /* 0x0144000000007b1d */ /* 0x000fec0000002000 */
.L_x_600:
[----:B----4-:R-:W-:-:S13]  /*163f0*/  ISETP.GE.AND P0, PT, R215, c[0x0][0x53c], PT ;  /* 0x00014f00d7007a0c */ /* 0x010fda0003f06270 */
[----:B-123--:R-:W-:Y:S01]  /*16400*/  @P0 CALL.REL.NOINC `(.L_x_620) ;  /* 0x0000001000000944 */ /* 0x00efe20003c00000 */
[----:B------:R-:W-:Y:S05]  /*16410*/  BRA `(.L_x_621) ;  /* 0xfffeb63000007947 */ /* 0x000fea000383ffff */
.L_x_620:
[----:B------:R-:W-:Y:S05]  /*16420*/  EXIT ;  /* 0x000000000000794d */ /* 0x000fea0003800000 */
.L_x_444:
[----:B------:R-:W-:Y:S01]  /*16430*/  IMAD.MOV.U32 R0, RZ, RZ, R5 ;  /* 0x000000ffff007224 */ /* 0x000fe200078e0005 */
[----:B------:R-:W-:Y:S02]  /*16440*/  MOV R2, 0x1 ;  /* 0x0000000100027802 */ /* 0x000fe40000000f00 */
[----:B------:R-:W-:Y:S02]  /*16450*/  MOV R3, 0x16470 ;  /* 0x0001647000037802 */ /* 0x000fe40000000f00 */
[----:B-1----:R-:W-:Y:S05]  /*16460*/  CALL.REL.NOINC `($__internal_10_$__cuda_sm70_shflsync_up_p) ;  /* 0x00002f5000007944 */ /* 0x002fea0003c00000 */
[----:B------:R-:W-:Y:S01]  /*16470*/  MOV R0, R4 ;  /* 0x0000000400007202 */ /* 0x000fe20000000f00 */
[----:B------:R-:W-:Y:S05]  /*16480*/  BRA `(.L_x_622) ;  /* 0xfffe9fb000007947 */ /* 0x000fea000383ffff */
.L_x_445:
[----:B------:R-:W-:Y:S01]  /*16490*/  IMAD.MOV.U32 R0, RZ, RZ, R5 ;  /* 0x000000ffff007224 */ /* 0x000fe200078e0005 */
[----:B------:R-:W-:Y:S02]  /*164a0*/  MOV R2, 0x2 ;  /* 0x0000000200027802 */ /* 0x000fe40000000f00 */
[----:B------:R-:W-:Y:S02]  /*164b0*/  MOV R3, 0x164d0 ;  /* 0x000164d000037802 */ /* 0x000fe40000000f00 */
[----:B-1----:R-:W-:Y:S05]  /*164c0*/  CALL.REL.NOINC `($__internal_10_$__cuda_sm70_shflsync_up_p) ;  /* 0x00002ef000007944 */ /* 0x002fea0003c00000 */
[----:B------:R-:W-:Y:S01]  /*164d0*/  SEL R0, R4, RZ, P4 ;  /* 0x000000ff04007207 */ /* 0x000fe20002000000 */
[----:B------:R-:W-:Y:S01]  /*164e0*/  IMAD.MOV.U32 R2, RZ, RZ, 0x4 ;  /* 0x00000004ff027424 */ /* 0x000fe200078e00ff */
[----:B------:R-:W-:-:S03]  /*164f0*/  MOV R3, 0x16520 ;  /* 0x0001652000037802 */ /* 0x000fc60000000f00 */
[----:B------:R-:W-:Y:S02]  /*16500*/  IMAD.IADD R0, R5, 0x1, R0 ;  /* 0x0000000105007824 */ /* 0x000fe400078e0200 */
[----:B------:R-:W-:Y:S05]  /*16510*/  CALL.REL.NOINC `($__internal_10_$__cuda_sm70_shflsync_up_p) ;  /* 0x00002ea000007944 */ /* 0x000fea0003c00000 */
        /* <DEDUP_REMOVED lines=12> */
[----:B------:R-:W-:Y:S02]  /*165e0*/  MOV R186, 0x1f ;  /* 0x0000001f00ba7802 */ /* 0x000fe40000000f00 */
[----:B------:R-:W-:Y:S01]  /*165f0*/  MOV R3, 0x16630 ;  /* 0x0001663000037802 */ /* 0x000fe20000000f00 */
[----:B------:R-:W-:-:S04]  /*16600*/  IMAD.IADD R4, R0, 0x1, R4 ;  /* 0x0000000100047824 */ /* 0x000fc800078e0204 */
[----:B------:R-:W-:Y:S02]  /*16610*/  IMAD.MOV.U32 R185, RZ, RZ, R4 ;  /* 0x000000ffffb97224 */ /* 0x000fe400078e0004 */
[----:B------:R-:W-:Y:S05]  /*16620*/  CALL.REL.NOINC `($__internal_9_$__cuda_sm70_shflsync_idx_p) ;  /* 0x00002d3000007944 */ /* 0x000fea0003c00000 */
[----:B------:R-:W-:Y:S01]  /*16630*/  MOV R0, R186 ;  /* 0x000000ba00007202 */ /* 0x000fe20000000f00 */
[----:B------:R-:W-:Y:S05]  /*16640*/  BRA `(.L_x_623) ;  /* 0xfffe9ef000007947 */ /* 0x000fea000383ffff */
.L_x_447:
[----:B------:R-:W-:Y:S02]  /*16650*/  SEL R0, RZ, 0x1, P0 ;  /* 0x00000001ff007807 */ /* 0x000fe40000000000 */
[----:B------:R-:W-:Y:S02]  /*16660*/  MOV R2, 0x16680 ;  /* 0x0001668000027802 */ /* 0x000fe40000000f00 */
[----:B-1----:R-:W-:Y:S05]  /*16670*/  CALL.REL.NOINC `($__internal_11_$__cuda_sm70_votesync_ballot) ;  /* 0x00002db000007944 */ /* 0x002fea0003c00000 */
[----:B------:R-:W-:Y:S01]  /*16680*/  MOV R6, R0 ;  /* 0x0000000000067202 */ /* 0x000fe20000000f00 */
[----:B------:R-:W-:Y:S05]  /*16690*/  BRA `(.L_x_624) ;  /* 0xfffe9f3000007947 */ /* 0x000fea000383ffff */
.L_x_448:
[----:B------:R-:W-:Y:S01]  /*166a0*/  IMAD.MOV.U32 R185, RZ, RZ, R9 ;  /* 0x000000ffffb97224 */ /* 0x000fe200078e0009 */
[----:B------:R-:W-:Y:S01]  /*166b0*/  MOV R2, R0 ;  /* 0x0000000000027202 */ /* 0x000fe20000000f00 */
[----:B------:R-:W-:Y:S01]  /*166c0*/  IMAD.MOV.U32 R186, RZ, RZ, 0x1f ;  /* 0x0000001fffba7424 */ /* 0x000fe200078e00ff */
[----:B------:R-:W-:Y:S02]  /*166d0*/  MOV R3, 0x166f0 ;  /* 0x000166f000037802 */ /* 0x000fe40000000f00 */
[----:B------:R-:W-:Y:S05]  /*166e0*/  CALL.REL.NOINC `($__internal_9_$__cuda_sm70_shflsync_idx_p) ;  /* 0x00002c7000007944 */ /* 0x000fea0003c00000 */
[----:B------:R-:W-:Y:S01]  /*166f0*/  IMAD.MOV.U32 R12, RZ, RZ, R186 ;  /* 0x000000ffff0c7224 */ /* 0x000fe200078e00ba */
[----:B------:R-:W-:Y:S01]  /*16700*/  MOV R185, R8 ;  /* 0x0000000800b97202 */ /* 0x000fe20000000f00 */
[----:B------:R-:W-:Y:S01]  /*16710*/  IMAD.MOV.U32 R5, RZ, RZ, RZ ;  /* 0x000000ffff057224 */ /* 0x000fe200078e00ff */
[----:B------:R-:W-:Y:S01]  /*16720*/  MOV R2, R0 ;  /* 0x0000000000027202 */ /* 0x000fe20000000f00 */
[----:B------:R-:W-:Y:S01]  /*16730*/  IMAD.MOV.U32 R186, RZ, RZ, 0x1f ;  /* 0x0000001fffba7424 */ /* 0x000fe200078e00ff */
[----:B------:R-:W-:-:S02]  /*16740*/  MOV R3, 0x16760 ;  /* 0x0001676000037802 */ /* 0x000fc40000000f00 */
[----:B------:R-:W-:Y:S05]  /*16750*/  CALL.REL.NOINC `($__internal_9_$__cuda_sm70_shflsync_idx_p) ;  /* 0x00002c0000007944 */ /* 0x000fea0003c00000 */
[----:B------:R-:W-:Y:S01]  /*16760*/  MOV R9, R186 ;  /* 0x000000ba00097202 */ /* 0x000fe20000000f00 */
[----:B------:R-:W-:Y:S05]  /*16770*/  BRA `(.L_x_625) ;  /* 0xfffe9eb000007947 */ /* 0x000fea000383ffff */
.L_x_451:
[----:B------:R-:W-:Y:S01]  /*16780*/  IMAD.MOV.U32 R185, RZ, RZ, R4 ;  /* 0x000000ffffb97224 */ /* 0x000fe200078e0004 */
[----:B------:R-:W-:Y:S01]  /*16790*/  MOV R2, R0 ;  /* 0x0000000000027202 */ /* 0x000fe20000000f00 */
[----:B------:R-:W-:Y:S01]  /*167a0*/  IMAD.MOV.U32 R186, RZ, RZ, 0x1f ;  /* 0x0000001fffba7424 */ /* 0x000fe200078e00ff */
[----:B------:R-:W-:-:S02]  /*167b0*/  MOV R3, 0x167d0 ;  /* 0x000167d000037802 */ /* 0x000fc40000000f00 */
[----:B--23--:R-:W-:Y:S05]  /*167c0*/  CALL.REL.NOINC `($__internal_9_$__cuda_sm70_shflsync_idx_p) ;  /* 0x00002b9000007944 */ /* 0x00cfea0003c00000 */
[----:B------:R-:W-:Y:S01]  /*167d0*/  MOV R5, R186 ;  /* 0x000000ba00057202 */ /* 0x000fe20000000f00 */
[----:B------:R-:W-:Y:S05]  /*167e0*/  BRA `(.L_x_450) ;  /* 0xfffe9ea000007947 */ /* 0x000fea000383ffff */
.L_x_470:
[----:B------:R-:W-:Y:S01]  /*167f0*/  IMAD.MOV.U32 R185, RZ, RZ, R9 ;  /* 0x000000ffffb97224 */ /* 0x000fe200078e0009 */
[----:B------:R-:W-:Y:S01]  /*16800*/  MOV R2, RZ ;  /* 0x000000ff00027202 */ /* 0x000fe20000000f00 */
[----:B------:R-:W-:Y:S01]  /*16810*/  IMAD.MOV.U32 R186, RZ, RZ, 0x181f ;  /* 0x0000181fffba7424 */ /* 0x000fe200078e00ff */
[----:B------:R-:W-:-:S02]  /*16820*/  MOV R3, 0x16840 ;  /* 0x0001684000037802 */ /* 0x000fc40000000f00 */
[----:B-----5:R-:W-:Y:S05]  /*16830*/  CALL.REL.NOINC `($__internal_9_$__cuda_sm70_shflsync_idx_p) ;  /* 0x00002b2000007944 */ /* 0x020fea0003c00000 */
[----:B------:R-:W-:Y:S01]  /*16840*/  MOV R8, R186 ;  /* 0x000000ba00087202 */ /* 0x000fe20000000f00 */
[----:B------:R-:W-:Y:S05]  /*16850*/  BRA `(.L_x_626) ;  /* 0xfffec15000007947 */ /* 0x000fea000383ffff */
.L_x_471:
[----:B------:R-:W-:Y:S01]  /*16860*/  IMAD.MOV.U32 R185, RZ, RZ, R12 ;  /* 0x000000ffffb97224 */ /* 0x000fe200078e000c */
[----:B------:R-:W-:Y:S01]  /*16870*/  MOV R2, RZ ;  /* 0x000000ff00027202 */ /* 0x000fe20000000f00 */
[----:B------:R-:W-:Y:S01]  /*16880*/  IMAD.MOV.U32 R186, RZ, RZ, 0x181f ;  /* 0x0000181fffba7424 */ /* 0x000fe200078e00ff */
[----:B------:R-:W-:-:S02]  /*16890*/  MOV R3, 0x168b0 ;  /* 0x000168b000037802 */ /* 0x000fc40000000f00 */
[----:B-12--5:R-:W-:Y:S05]  /*168a0*/  CALL.REL.NOINC `($__internal_9_$__cuda_sm70_shflsync_idx_p) ;  /* 0x00002ab000007944 */ /* 0x026fea0003c00000 */
[----:B------:R-:W-:Y:S01]  /*168b0*/  MOV R0, R186 ;  /* 0x000000ba00007202 */ /* 0x000fe20000000f00 */
[----:B------:R-:W-:Y:S05]  /*168c0*/  BRA `(.L_x_627) ;  /* 0xfffec10000007947 */ /* 0x000fea000383ffff */
.L_x_474:
[----:B------:R-:W-:Y:S01]  /*168d0*/  IMAD.MOV.U32 R185, RZ, RZ, R9 ;  /* 0x000000ffffb97224 */ /* 0x000fe200078e0009 */
[----:B--2---:R-:W-:Y:S01]  /*168e0*/  MOV R2, 0x1 ;  /* 0x0000000100027802 */ /* 0x004fe20000000f00 */
[----:B------:R-:W-:Y:S01]  /*168f0*/  IMAD.MOV.U32 R186, RZ, RZ, 0x181f ;  /* 0x0000181fffba7424 */ /* 0x000fe200078e00ff */
[----:B------:R-:W-:-:S02]  /*16900*/  MOV R3, 0x16920 ;  /* 0x0001692000037802 */ /* 0x000fc40000000f00 */
[----:B-1-345:R-:W-:Y:S05]  /*16910*/  CALL.REL.NOINC `($__internal_9_$__cuda_sm70_shflsync_idx_p) ;  /* 0x00002a4000007944 */ /* 0x03afea0003c00000 */
[----:B------:R-:W-:Y:S01]  /*16920*/  IMAD.MOV.U32 R8, RZ, RZ, R186 ;  /* 0x000000ffff087224 */ /* 0x000fe200078e00ba */
[----:B------:R-:W-:Y:S01]  /*16930*/  MOV R2, 0x1 ;  /* 0x0000000100027802 */ /* 0x000fe20000000f00 */
[----:B------:R-:W-:Y:S01]  /*16940*/  IMAD.MOV.U32 R185, RZ, RZ, R12 ;  /* 0x000000ffffb97224 */ /* 0x000fe200078e000c */
[----:B------:R-:W-:-:S02]  /*16950*/  MOV R186, 0x181f ;  /* 0x0000181f00ba7802 */ /* 0x000fc40000000f00 */
[----:B------:R-:W-:Y:S02]  /*16960*/  MOV R3, 0x16980 ;  /* 0x0001698000037802 */ /* 0x000fe40000000f00 */
[----:B------:R-:W-:Y:S05]  /*16970*/  CALL.REL.NOINC `($__internal_9_$__cuda_sm70_shflsync_idx_p) ;  /* 0x000029e000007944 */ /* 0x000fea0003c00000 */
[----:B------:R-:W-:Y:S01]  /*16980*/  MOV R0, R186 ;  /* 0x000000ba00007202 */ /* 0x000fe20000000f00 */
[----:B------:R-:W-:Y:S05]  /*16990*/  BRA `(.L_x_628) ;  /* 0xfffec1b000007947 */ /* 0x000fea000383ffff */
.L_x_477:
[----:B------:R-:W-:Y:S01]  /*169a0*/  IMAD.MOV.U32 R185, RZ, RZ, R9 ;  /* 0x000000ffffb97224 */ /* 0x000fe200078e0009 */
[----:B-1----:R-:W-:Y:S01]  /*169b0*/  MOV R2, 0x2 ;  /* 0x0000000200027802 */ /* 0x002fe20000000f00 */
[----:B------:R-:W-:Y:S01]  /*169c0*/  IMAD.MOV.U32 R186, RZ, RZ, 0x181f ;  /* 0x0000181fffba7424 */ /* 0x000fe200078e00ff */
[----:B------:R-:W-:Y:S02]  /*169d0*/  MOV R3, 0x169f0 ;  /* 0x000169f000037802 */ /* 0x000fe40000000f00 */
[----:B--2345:R-:W-:Y:S05]  /*169e0*/  CALL.REL.NOINC `($__internal_9_$__cuda_sm70_shflsync_idx_p) ;  /* 0x0000297000007944 */ /* 0x03cfea0003c00000 */
[----:B------:R-:W-:Y:S01]  /*169f0*/  MOV R8, R186 ;  /* 0x000000ba00087202 */ /* 0x000fe20000000f00 */
[----:B------:R-:W-:Y:S05]  /*16a00*/  BRA `(.L_x_629) ;  /* 0xfffec2a000007947 */ /* 0x000fea000383ffff */
.L_x_478:
[----:B------:R-:W-:Y:S01]  /*16a10*/  IMAD.MOV.U32 R185, RZ, RZ, R12 ;  /* 0x000000ffffb97224 */ /* 0x000fe200078e000c */
[----:B------:R-:W-:Y:S01]  /*16a20*/  MOV R2, 0x2 ;  /* 0x0000000200027802 */ /* 0x000fe20000000f00 */
[----:B------:R-:W-:Y:S01]  /*16a30*/  IMAD.MOV.U32 R186, RZ, RZ, 0x181f ;  /* 0x0000181fffba7424 */ /* 0x000fe200078e00ff */
[----:B------:R-:W-:Y:S02]  /*16a40*/  MOV R3, 0x16a60 ;  /* 0x00016a6000037802 */ /* 0x000fe40000000f00 */
[----:B-12345:R-:W-:Y:S05]  /*16a50*/  CALL.REL.NOINC `($__internal_9_$__cuda_sm70_shflsync_idx_p) ;  /* 0x0000290000007944 */ /* 0x03efea0003c00000 */
[----:B------:R-:W-:Y:S01]  /*16a60*/  MOV R0, R186 ;  /* 0x000000ba00007202 */ /* 0x000fe20000000f00 */
[----:B------:R-:W-:Y:S05]  /*16a70*/  BRA `(.L_x_630) ;  /* 0xfffec25000007947 */ /* 0x000fea000383ffff */
.L_x_481:
[----:B------:R-:W-:Y:S01]  /*16a80*/  IMAD.MOV.U32 R185, RZ, RZ, R9 ;  /* 0x000000ffffb97224 */ /* 0x000fe200078e0009 */
[----:B-1----:R-:W-:Y:S01]  /*16a90*/  MOV R2, 0x3 ;  /* 0x0000000300027802 */ /* 0x002fe20000000f00 */
[----:B------:R-:W-:Y:S01]  /*16aa0*/  IMAD.MOV.U32 R186, RZ, RZ, 0x181f ;  /* 0x0000181fffba7424 */ /* 0x000fe200078e00ff */
[----:B------:R-:W-:-:S02]  /*16ab0*/  MOV R3, 0x16ad0 ;  /* 0x00016ad000037802 */ /* 0x000fc40000000f00 */
[----:B--2345:R-:W-:Y:S05]  /*16ac0*/  CALL.REL.NOINC `($__internal_9_$__cuda_sm70_shflsync_idx_p) ;  /* 0x0000289000007944 */ /* 0x03cfea0003c00000 */
        /* <DEDUP_REMOVED lines=8> */
.L_x_484:
[----:B------:R-:W-:Y:S01]  /*16b50*/  IMAD.MOV.U32 R185, RZ, RZ, R5 ;  /* 0x000000ffffb97224 */ /* 0x000fe200078e0005 */
[----:B------:R-:W-:Y:S01]  /*16b60*/  MOV R2, RZ ;  /* 0x000000ff00027202 */ /* 0x000fe20000000f00 */
[----:B------:R-:W-:Y:S01]  /*16b70*/  IMAD.MOV.U32 R186, RZ, RZ, 0x181f ;  /* 0x0000181fffba7424 */ /* 0x000fe200078e00ff */
[----:B------:R-:W-:Y:S02]  /*16b80*/  MOV R3, 0x16ba0 ;  /* 0x00016ba000037802 */ /* 0x000fe40000000f00 */
[----:B------:R-:W-:Y:S05]  /*16b90*/  CALL.REL.NOINC `($__internal_9_$__cuda_sm70_shflsync_idx_p) ;  /* 0x000027c000007944 */ /* 0x000fea0003c00000 */
[----:B------:R-:W-:Y:S01]  /*16ba0*/  MOV R4, R186 ;  /* 0x000000ba00047202 */ /* 0x000fe20000000f00 */
[----:B------:R-:W-:Y:S05]  /*16bb0*/  BRA `(.L_x_632) ;  /* 0xfffedc2000007947 */ /* 0x000fea000383ffff */
.L_x_485:
[----:B------:R-:W-:Y:S01]  /*16bc0*/  IMAD.MOV.U32 R185, RZ, RZ, R12 ;  /* 0x000000ffffb97224 */ /* 0x000fe200078e000c */
[----:B------:R-:W-:Y:S01]  /*16bd0*/  MOV R2, RZ ;  /* 0x000000ff00027202 */ /* 0x000fe20000000f00 */
[----:B------:R-:W-:Y:S01]  /*16be0*/  IMAD.MOV.U32 R186, RZ, RZ, 0x181f ;  /* 0x0000181fffba7424 */ /* 0x000fe200078e00ff */
[----:B------:R-:W-:Y:S02]  /*16bf0*/  MOV R3, 0x16c10 ;  /* 0x00016c1000037802 */ /* 0x000fe40000000f00 */
[----:B-12---:R-:W-:Y:S05]  /*16c00*/  CALL.REL.NOINC `($__internal_9_$__cuda_sm70_shflsync_idx_p) ;  /* 0x0000275000007944 */ /* 0x006fea0003c00000 */
[C---:B------:R-:W-:Y:S01]  /*16c10*/  IADD3 R6, P1, R186.reuse, R104, RZ ;  /* 0x00000068ba067210 */ /* 0x040fe20007f3e0ff */
[----:B------:R-:W-:Y:S01]  /*16c20*/  IMAD.MOV.U32 R185, RZ, RZ, R5 ;  /* 0x000000ffffb97224 */ /* 0x000fe200078e0005 */
[----:B------:R-:W-:-:S02]  /*16c30*/  IADD3 R8, P0, R186, R102, RZ ;  /* 0x00000066ba087210 */ /* 0x000fc40007f1e0ff */
[----:B------:R-:W-:Y:S01]  /*16c40*/  ISETP.GE.AND P2, PT, R184, c[0x0][0x1d4], PT ;  /* 0x00007500b8007a0c */ /* 0x000fe20003f46270 */
[----:B------:R-:W-:Y:S01]  /*16c50*/  IMAD.X R7, R4, 0x1, R98, P1 ;  /* 0x0000000104077824 */ /* 0x000fe200008e0662 */
[----:B------:R-:W-:Y:S01]  /*16c60*/  ISETP.GE.AND P1, PT, R192, c[0x0][0x1d4], PT ;  /* 0x00007500c0007a0c */ /* 0x000fe20003f26270 */
[----:B------:R-:W-:Y:S01]  /*16c70*/  IMAD.X R9, R4, 0x1, R97, P0 ;  /* 0x0000000104097824 */ /* 0x000fe200000e0661 */
[----:B------:R-:W-:Y:S02]  /*16c80*/  ISETP.GE.AND P0, PT, R193, c[0x0][0x1d4], PT ;  /* 0x00007500c1007a0c */ /* 0x000fe40003f06270 */
[----:B------:R-:W-:Y:S01]  /*16c90*/  IADD3 R2, P3, R186, R105, RZ ;  /* 0x00000069ba027210 */ /* 0x000fe20007f7e0ff */
[----:B------:R-:W-:Y:S01]  /*16ca0*/  IMAD.MOV.U32 R186, RZ, RZ, 0x181f ;  /* 0x0000181fffba7424 */ /* 0x000fe200078e00ff */
[----:B------:R-:W-:Y:S02]  /*16cb0*/  SEL R11, RZ, 0x10, P2 ;  /* 0x00000010ff0b7807 */ /* 0x000fe40001000000 */
[----:B------:R-:W-:Y:S01]  /*16cc0*/  SEL R10, RZ, 0x10, P1 ;  /* 0x00000010ff0a7807 */ /* 0x000fe20000800000 */
[----:B------:R-:W-:Y:S01]  /*16cd0*/  IMAD.X R3, R4, 0x1, R99, P3 ;  /* 0x0000000104037824 */ /* 0x000fe200018e0663 */
[----:B------:R-:W-:Y:S01]  /*16ce0*/  SEL R5, RZ, 0x10, P0 ;  /* 0x00000010ff057807 */ /* 0x000fe20000000000 */
[----:B------:R-:W-:Y:S01]  /*16cf0*/  @!PT LDS RZ, [RZ] ;  /* 0x00000000fffff984 */ /* 0x000fe20000000800 */
[----:B------:R-:W-:Y:S01]  /*16d00*/  @!PT LDS RZ, [RZ] ;  /* 0x00000000fffff984 */ /* 0x000fe20000000800 */
[----:B------:R-:W-:Y:S01]  /*16d10*/  @!PT LDS RZ, [RZ] ;  /* 0x00000000fffff984 */ /* 0x000fe20000000800 */
[----:B------:R1:W-:Y:S04]  /*16d20*/  LDGSTS.E.BYPASS.LTC128B.128 [R179+0x6100], [R8.64], !P2 ;  /* 0x0610000008b37fae */ /* 0x0003e8000d101d48 */
[----:B------:R1:W-:Y:S04]  /*16d30*/  LDGSTS.E.BYPASS.LTC128B.128 [R179+0x8100], [R6.64], !P1 ;  /* 0x0810000006b37fae */ /* 0x0003e8000c901d48 */
[----:B------:R2:W-:Y:S02]  /*16d40*/  LDGSTS.E.BYPASS.LTC128B.128 [R179+0xa100], [R2.64], !P0 ;  /* 0x0a10000002b37fae */ /* 0x0005e4000c101d48 */
[----:B--2---:R-:W-:Y:S01]  /*16d50*/  IMAD.MOV.U32 R2, RZ, RZ, 0x1 ;  /* 0x00000001ff027424 */ /* 0x004fe200078e00ff */
[----:B------:R-:W-:-:S02]  /*16d60*/  MOV R3, 0x16d80 ;  /* 0x00016d8000037802 */ /* 0x000fc40000000f00 */
[----:B-1----:R-:W-:Y:S05]  /*16d70*/  CALL.REL.NOINC `($__internal_9_$__cuda_sm70_shflsync_idx_p) ;  /* 0x000025e000007944 */ /* 0x002fea0003c00000 */
        /* <DEDUP_REMOVED lines=8> */
.L_x_486:
[----:B------:R-:W-:Y:S01]  /*16e00*/  IMAD.MOV.U32 R185, RZ, RZ, R4 ;  /* 0x000000ffffb97224 */ /* 0x000fe200078e0004 */
[----:B------:R-:W-:Y:S01]  /*16e10*/  MOV R2, RZ ;  /* 0x000000ff00027202 */ /* 0x000fe20000000f00 */
[----:B------:R-:W-:Y:S01]  /*16e20*/  IMAD.MOV.U32 R186, RZ, RZ, 0x1c1f ;  /* 0x00001c1fffba7424 */ /* 0x000fe200078e00ff */
[----:B------:R-:W-:Y:S02]  /*16e30*/  MOV R3, 0x16e50 ;  /* 0x00016e5000037802 */ /* 0x000fe40000000f00 */
[----:B------:R-:W-:Y:S05]  /*16e40*/  CALL.REL.NOINC `($__internal_9_$__cuda_sm70_shflsync_idx_p) ;  /* 0x0000251000007944 */ /* 0x000fea0003c00000 */
[----:B------:R-:W-:Y:S01]  /*16e50*/  MOV R3, R186 ;  /* 0x000000ba00037202 */ /* 0x000fe20000000f00 */
[----:B------:R-:W-:Y:S05]  /*16e60*/  BRA `(.L_x_634) ;  /* 0xfffedd1000007947 */ /* 0x000fea000383ffff */
.L_x_491:
[----:B------:R-:W-:Y:S01]  /*16e70*/  IMAD.MOV.U32 R185, RZ, RZ, R4 ;  /* 0x000000ffffb97224 */ /* 0x000fe200078e0004 */
[----:B------:R-:W-:Y:S01]  /*16e80*/  MOV R2, 0x1 ;  /* 0x0000000100027802 */ /* 0x000fe20000000f00 */
[----:B------:R-:W-:Y:S01]  /*16e90*/  IMAD.MOV.U32 R186, RZ, RZ, 0x1c1f ;  /* 0x00001c1fffba7424 */ /* 0x000fe200078e00ff */
[----:B------:R-:W-:Y:S02]  /*16ea0*/  MOV R3, 0x16ec0 ;  /* 0x00016ec000037802 */ /* 0x000fe40000000f00 */
[----:B-1----:R-:W-:Y:S05]  /*16eb0*/  CALL.REL.NOINC `($__internal_9_$__cuda_sm70_shflsync_idx_p) ;  /* 0x000024a000007944 */ /* 0x002fea0003c00000 */
[----:B------:R-:W-:Y:S01]  /*16ec0*/  MOV R3, R186 ;  /* 0x000000ba00037202 */ /* 0x000fe20000000f00 */
[----:B------:R-:W-:Y:S05]  /*16ed0*/  BRA `(.L_x_635) ;  /* 0xfffee18000007947 */ /* 0x000fea000383ffff */
.L_x_496:
[----:B------:R-:W-:Y:S02]  /*16ee0*/  MOV R0, 0x2 ;  /* 0x0000000200007802 */ /* 0x000fe40000000f00 */
[----:B------:R-:W-:-:S02]  /*16ef0*/  MOV R2, 0x16f10 ;  /* 0x00016f1000027802 */ /* 0x000fc40000000f00 */
[----:B------:R-:W-:Y:S05]  /*16f00*/  CALL.REL.NOINC `($__internal_8_$__cuda_sm70_shflsync_bfly_p) ;  /* 0x000023f000007944 */ /* 0x000fea0003c00000 */
[----:B------:R-:W-:Y:S05]  /*16f10*/  BRA `(.L_x_636) ;  /* 0xfffee7f000007947 */ /* 0x000fea000383ffff */
.L_x_497:
[----:B------:R-:W-:Y:S02]  /*16f20*/  MOV R0, 0x1 ;  /* 0x0000000100007802 */ /* 0x000fe40000000f00 */
[----:B------:R-:W-:-:S02]  /*16f30*/  MOV R2, 0x16f50 ;  /* 0x00016f5000027802 */ /* 0x000fc40000000f00 */
[----:B------:R-:W-:Y:S05]  /*16f40*/  CALL.REL.NOINC `($__internal_8_$__cuda_sm70_shflsync_bfly_p) ;  /* 0x000023b000007944 */ /* 0x000fea0003c00000 */
[----:B------:R-:W-:Y:S01]  /*16f50*/  FMNMX.FTZ R100, R4, R0, !PT ;  /* 0x0000000004647209 */ /* 0x000fe20007810000 */
[----:B------:R-:W-:Y:S01]  /*16f60*/  IMAD.MOV.U32 R4, RZ, RZ, R5 ;  /* 0x000000ffff047224 */ /* 0x000fe200078e0005 */
[----:B------:R-:W-:Y:S01]  /*16f70*/  MOV R2, 0x16fa0 ;  /* 0x00016fa000027802 */ /* 0x000fe20000000f00 */
[----:B------:R-:W-:-:S02]  /*16f80*/  IMAD.MOV.U32 R0, RZ, RZ, 0x2 ;  /* 0x00000002ff007424 */ /* 0x000fc400078e00ff */
[----:B------:R-:W-:Y:S05]  /*16f90*/  CALL.REL.NOINC `($__internal_8_$__cuda_sm70_shflsync_bfly_p) ;  /* 0x0000236000007944 */ /* 0x000fea0003c00000 */
[----:B------:R-:W-:Y:S01]  /*16fa0*/  FMNMX.FTZ R5, R5, R0, !PT ;  /* 0x0000000005057209 */ /* 0x000fe20007810000 */
[----:B------:R-:W-:Y:S01]  /*16fb0*/  IMAD.MOV.U32 R0, RZ, RZ, 0x1 ;  /* 0x00000001ff007424 */ /* 0x000fe200078e00ff */
[----:B------:R-:W-:-:S03]  /*16fc0*/  MOV R2, 0x16ff0 ;  /* 0x00016ff000027802 */ /* 0x000fc60000000f00 */
[----:B------:R-:W-:Y:S02]  /*16fd0*/  IMAD.MOV.U32 R4, RZ, RZ, R5 ;  /* 0x000000ffff047224 */ /* 0x000fe400078e0005 */
[----:B------:R-:W-:Y:S05]  /*16fe0*/  CALL.REL.NOINC `($__internal_8_$__cuda_sm70_shflsync_bfly_p) ;  /* 0x0000231000007944 */ /* 0x000fea0003c00000 */
[----:B------:R-:W-:Y:S01]  /*16ff0*/  MOV R3, R0 ;  /* 0x0000000000037202 */ /* 0x000fe20000000f00 */
[----:B------:R-:W-:Y:S05]  /*17000*/  BRA `(.L_x_637) ;  /* 0xfffee77000007947 */ /* 0x000fea000383ffff */
.L_x_505:
[----:B------:R-:W-:Y:S01]  /*17010*/  MOV R2, RZ ;  /* 0x000000ff00027202 */ /* 0x000fe20000000f00 */
[----:B------:R-:W-:Y:S01]  /*17020*/  IMAD.MOV.U32 R185, RZ, RZ, R5 ;  /* 0x000000ffffb97224 */ /* 0x000fe200078e0005 */
[----:B------:R-:W-:Y:S01]  /*17030*/  MOV R3, 0x17060 ;  /* 0x0001706000037802 */ /* 0x000fe20000000f00 */
[----:B------:R-:W-:Y:S02]  /*17040*/  IMAD.MOV.U32 R186, RZ, RZ, 0x181f ;  /* 0x0000181fffba7424 */ /* 0x000fe400078e00ff */
[----:B-1234-:R-:W-:Y:S05]  /*17050*/  CALL.REL.NOINC `($__internal_9_$__cuda_sm70_shflsync_idx_p) ;  /* 0x0000230000007944 */ /* 0x01efea0003c00000 */
[----:B------:R-:W-:Y:S01]  /*17060*/  MOV R4, R186 ;  /* 0x000000ba00047202 */ /* 0x000fe20000000f00 */
[----:B------:R-:W-:-:S05]  /*17070*/  BRA `(.L_x_638) ;  /* 0xfffefc5000007947 */ /* 0x000fca000383ffff */
.L_x_506:
[----:B------:R-:W-:Y:S01]  /*17080*/  MOV R2, RZ ;  /* 0x000000ff00027202 */ /* 0x000fe20000000f00 */
[----:B------:R-:W-:Y:S01]  /*17090*/  IMAD.MOV.U32 R185, RZ, RZ, R13 ;  /* 0x000000ffffb97224 */ /* 0x000fe200078e000d */
[----:B------:R-:W-:Y:S01]  /*170a0*/  MOV R3, 0x170d0 ;  /* 0x000170d000037802 */ /* 0x000fe20000000f00 */
[----:B------:R-:W-:Y:S02]  /*170b0*/  IMAD.MOV.U32 R186, RZ, RZ, 0x181f ;  /* 0x0000181fffba7424 */ /* 0x000fe400078e00ff */
[----:B-1234-:R-:W-:Y:S05]  /*170c0*/  CALL.REL.NOINC `($__internal_9_$__cuda_sm70_shflsync_idx_p) ;  /* 0x0000229000007944 */ /* 0x01efea0003c00000 */
[----:B------:R-:W-:Y:S01]  /*170d0*/  ISETP.GE.AND P2, PT, R184, c[0x0][0x1d4], PT ;  /* 0x00007500b8007a0c */ /* 0x000fe20003f46270 */
[----:B------:R-:W-:Y:S01]  /*170e0*/  IMAD.MOV.U32 R185, RZ, RZ, R5 ;  /* 0x000000ffffb97224 */ /* 0x000fe200078e0005 */
[----:B------:R-:W-:Y:S02]  /*170f0*/  IADD3 R2, P0, R186, R21, RZ ;  /* 0x00000015ba027210 */ /* 0x000fe40007f1e0ff */
[----:B------:R-:W-:Y:S02]  /*17100*/  ISETP.GE.AND P1, PT, R192, c[0x0][0x1d4], PT ;  /* 0x00007500c0007a0c */ /* 0x000fe40003f26270 */
[----:B------:R-:W-:Y:S01]  /*17110*/  SEL R5, RZ, 0x10, P2 ;  /* 0x00000010ff057807 */ /* 0x000fe20001000000 */
[----:B------:R-:W-:Y:S01]  /*17120*/  IMAD.X R3, R4, 0x1, R14, P0 ;  /* 0x0000000104037824 */ /* 0x000fe200000e060e */
[----:B------:R-:W-:Y:S05]  /*17130*/  IADD3 R6, P0, R186, R22, RZ ;  /* 0x00000016ba067210 */ /* 0x000fea0007f1e0ff */
[----:B------:R-:W-:Y:S01]  /*17140*/  @!PT LDS RZ, [RZ] ;  /* 0x00000000fffff984 */ /* 0x000fe20000000800 */
[----:B------:R-:W-:Y:S01]  /*17150*/  @!PT LDS RZ, [RZ] ;  /* 0x00000000fffff984 */ /* 0x000fe20000000800 */
[----:B------:R-:W-:Y:S01]  /*17160*/  @!PT LDS RZ, [RZ] ;  /* 0x00000000fffff984 */ /* 0x000fe20000000800 */
[----:B------:R1:W-:Y:S01]  /*17170*/  LDGSTS.E.BYPASS.LTC128B.128 [R179+0x100], [R2.64], !P2 ;  /* 0x0010000002b37fae */ /* 0x0003e2000d101d48 */
[----:B------:R-:W-:Y:S05]  /*17180*/  IMAD.X R7, R4, 0x1, R15, P0 ;  /* 0x0000000104077824 */ /* 0x000fea00000e060f */
[----:B------:R2:W-:Y:S01]  /*17190*/  LDGSTS.E.BYPASS.LTC128B.128 [R179+0x2100], [R6.64], !P1 ;  /* 0x0210000006b37fae */ /* 0x0005e2000c901d48 */
[----:B-1----:R-:W-:Y:S01]  /*171a0*/  IADD3 R2, P0, R186, R23, RZ ;  /* 0x00000017ba027210 */ /* 0x002fe20007f1e0ff */
[----:B------:R-:W-:Y:S04]  /*171b0*/  IMAD.MOV.U32 R186, RZ, RZ, 0x181f ;  /* 0x0000181fffba7424 */ /* 0x000fe800078e00ff */
[----:B------:R-:W-:Y:S01]  /*171c0*/  IMAD.X R3, R4, 0x1, R20, P0 ;  /* 0x0000000104037824 */ /* 0x000fe200000e0614 */
[----:B------:R-:W-:Y:S02]  /*171d0*/  ISETP.GE.AND P0, PT, R193, c[0x0][0x1d4], PT ;  /* 0x00007500c1007a0c */ /* 0x000fe40003f06270 */
[----:B--2---:R-:W-:Y:S02]  /*171e0*/  SEL R6, RZ, 0x10, P1 ;  /* 0x00000010ff067807 */ /* 0x004fe40000800000 */
[----:B------:R-:W-:Y:S09]  /*171f0*/  SEL R12, RZ, 0x10, P0 ;  /* 0x00000010ff0c7807 */ /* 0x000ff20000000000 */
[----:B------:R1:W-:Y:S02]  /*17200*/  LDGSTS.E.BYPASS.LTC128B.128 [R179+0x4100], [R2.64], !P0 ;  /* 0x0410000002b37fae */ /* 0x0003e4000c101d48 */
[----:B-1----:R-:W-:Y:S01]  /*17210*/  MOV R3, 0x17240 ;  /* 0x0001724000037802 */ /* 0x002fe20000000f00 */
[----:B------:R-:W-:Y:S02]  /*17220*/  IMAD.MOV.U32 R2, RZ, RZ, 0x1 ;  /* 0x00000001ff027424 */ /* 0x000fe400078e00ff */
[----:B------:R-:W-:Y:S05]  /*17230*/  CALL.REL.NOINC `($__internal_9_$__cuda_sm70_shflsync_idx_p) ;  /* 0x0000212000007944 */ /* 0x000fea0003c00000 */
[----:B------:R-:W-:Y:S01]  /*17240*/  MOV R2, 0x1 ;  /* 0x0000000100027802 */ /* 0x000fe20000000f00 */
[----:B------:R-:W-:Y:S01]  /*17250*/  IMAD.MOV.U32 R4, RZ, RZ, R186 ;  /* 0x000000ffff047224 */ /* 0x000fe200078e00ba */
[----:B------:R-:W-:Y:S01]  /*17260*/  MOV R186, 0x181f ;  /* 0x0000181f00ba7802 */ /* 0x000fe20000000f00 */
[----:B------:R-:W-:Y:S01]  /*17270*/  IMAD.MOV.U32 R185, RZ, RZ, R13 ;  /* 0x000000ffffb97224 */ /* 0x000fe200078e000d */
[----:B------:R-:W-:Y:S02]  /*17280*/  MOV R3, 0x172a0 ;  /* 0x000172a000037802 */ /* 0x000fe40000000f00 */
[----:B------:R-:W-:Y:S05]  /*17290*/  CALL.REL.NOINC `($__internal_9_$__cuda_sm70_shflsync_idx_p) ;  /* 0x000020c000007944 */ /* 0x000fea0003c00000 */
[----:B------:R-:W-:Y:S01]  /*172a0*/  MOV R0, R186 ;  /* 0x000000ba00007202 */ /* 0x000fe20000000f00 */
[----:B------:R-:W-:-:S05]  /*172b0*/  BRA `(.L_x_639) ;  /* 0xfffefb6000007947 */ /* 0x000fca000383ffff */
.L_x_509:
[----:B------:R-:W-:Y:S01]  /*172c0*/  MOV R2, RZ ;  /* 0x000000ff00027202 */ /* 0x000fe20000000f00 */
[----:B------:R-:W-:Y:S01]  /*172d0*/  IMAD.MOV.U32 R185, RZ, RZ, R5 ;  /* 0x000000ffffb97224 */ /* 0x000fe200078e0005 */
[----:B------:R-:W-:Y:S01]  /*172e0*/  MOV R3, 0x17310 ;  /* 0x0001731000037802 */ /* 0x000fe20000000f00 */
[----:B------:R-:W-:Y:S02]  /*172f0*/  IMAD.MOV.U32 R186, RZ, RZ, 0x181f ;  /* 0x0000181fffba7424 */ /* 0x000fe400078e00ff */
[----:B-1----:R-:W-:Y:S05]  /*17300*/  CALL.REL.NOINC `($__internal_9_$__cuda_sm70_shflsync_idx_p) ;  /* 0x0000205000007944 */ /* 0x002fea0003c00000 */
[----:B------:R-:W-:Y:S01]  /*17310*/  MOV R4, R186 ;  /* 0x000000ba00047202 */ /* 0x000fe20000000f00 */
[----:B------:R-:W-:-:S05]  /*17320*/  BRA `(.L_x_640) ;  /* 0xffff0c6000007947 */ /* 0x000fca000383ffff */
.L_x_510:
[----:B------:R-:W-:Y:S01]  /*17330*/  MOV R2, RZ ;  /* 0x000000ff00027202 */ /* 0x000fe20000000f00 */
[----:B------:R-:W-:Y:S01]  /*17340*/  IMAD.MOV.U32 R185, RZ, RZ, R9 ;  /* 0x000000ffffb97224 */ /* 0x000fe200078e0009 */
[----:B------:R-:W-:Y:S01]  /*17350*/  MOV R3, 0x17380 ;  /* 0x0001738000037802 */ /* 0x000fe20000000f00 */
[----:B------:R-:W-:Y:S02]  /*17360*/  IMAD.MOV.U32 R186, RZ, RZ, 0x181f ;  /* 0x0000181fffba7424 */ /* 0x000fe400078e00ff */
[----:B-123--:R-:W-:Y:S05]  /*17370*/  CALL.REL.NOINC `($__internal_9_$__cuda_sm70_shflsync_idx_p) ;  /* 0x00001fe000007944 */ /* 0x00efea0003c00000 */
        /* <DEDUP_REMOVED lines=31> */
.L_x_511:
[----:B------:R-:W-:Y:S01]  /*17570*/  MOV R2, RZ ;  /* 0x000000ff00027202 */ /* 0x000fe20000000f00 */
[----:B------:R-:W-:Y:S01]  /*17580*/  IMAD.MOV.U32 R185, RZ, RZ, R4 ;  /* 0x000000ffffb97224 */ /* 0x000fe200078e0004 */
[----:B------:R-:W-:Y:S01]  /*17590*/  MOV R3, 0x175c0 ;  /* 0x000175c000037802 */ /* 0x000fe20000000f00 */
[----:B------:R-:W-:Y:S02]  /*175a0*/  IMAD.MOV.U32 R186, RZ, RZ, 0x1c1f ;  /* 0x00001c1fffba7424 */ /* 0x000fe400078e00ff */
[----:B-1----:R-:W-:Y:S05]  /*175b0*/  CALL.REL.NOINC `($__internal_9_$__cuda_sm70_shflsync_idx_p) ;  /* 0x00001da000007944 */ /* 0x002fea0003c00000 */
[----:B------:R-:W-:Y:S01]  /*175c0*/  MOV R3, R186 ;  /* 0x000000ba00037202 */ /* 0x000fe20000000f00 */
[----:B------:R-:W-:-:S05]  /*175d0*/  BRA `(.L_x_642) ;  /* 0xffff0d6000007947 */ /* 0x000fca000383ffff */
.L_x_516:
[----:B------:R-:W-:Y:S01]  /*175e0*/  MOV R2, 0x1 ;  /* 0x0000000100027802 */ /* 0x000fe20000000f00 */
[----:B------:R-:W-:Y:S01]  /*175f0*/  IMAD.MOV.U32 R185, RZ, RZ, R4 ;  /* 0x000000ffffb97224 */ /* 0x000fe200078e0004 */
[----:B------:R-:W-:Y:S01]  /*17600*/  MOV R3, 0x17630 ;  /* 0x0001763000037802 */ /* 0x000fe20000000f00 */
[----:B------:R-:W-:Y:S02]  /*17610*/  IMAD.MOV.U32 R186, RZ, RZ, 0x1c1f ;  /* 0x00001c1fffba7424 */ /* 0x000fe400078e00ff */
[----:B--2---:R-:W-:Y:S05]  /*17620*/  CALL.REL.NOINC `($__internal_9_$__cuda_sm70_shflsync_idx_p) ;  /* 0x00001d3000007944 */ /* 0x004fea0003c00000 */
[----:B------:R-:W-:Y:S01]  /*17630*/  MOV R3, R186 ;  /* 0x000000ba00037202 */ /* 0x000fe20000000f00 */
[----:B------:R-:W-:-:S05]  /*17640*/  BRA `(.L_x_643) ;  /* 0xffff120000007947 */ /* 0x000fca000383ffff */
.L_x_521:
[----:B------:R-:W-:Y:S02]  /*17650*/  MOV R0, 0x2 ;  /* 0x0000000200007802 */ /* 0x000fe40000000f00 */
[----:B------:R-:W-:Y:S02]  /*17660*/  MOV R2, 0x17680 ;  /* 0x0001768000027802 */ /* 0x000fe40000000f00 */
[----:B------:R-:W-:Y:S05]  /*17670*/  CALL.REL.NOINC `($__internal_8_$__cuda_sm70_shflsync_bfly_p) ;  /* 0x00001c8000007944 */ /* 0x000fea0003c00000 */
[----:B------:R-:W-:-:S05]  /*17680*/  BRA `(.L_x_644) ;  /* 0xffff18c000007947 */ /* 0x000fca000383ffff */
.L_x_522:
[----:B------:R-:W-:Y:S01]  /*17690*/  MOV R0, 0x1 ;  /* 0x0000000100007802 */ /* 0x000fe20000000f00 */
[----:B-1----:R-:W-:Y:S01]  /*176a0*/  IMAD.MOV.U32 R4, RZ, RZ, R5 ;  /* 0x000000ffff047224 */ /* 0x002fe200078e0005 */
[----:B------:R-:W-:Y:S02]  /*176b0*/  MOV R2, 0x176d0 ;  /* 0x000176d000027802 */ /* 0x000fe40000000f00 */
[----:B------:R-:W-:Y:S05]  /*176c0*/  CALL.REL.NOINC `($__internal_8_$__cuda_sm70_shflsync_bfly_p) ;  /* 0x00001c3000007944 */ /* 0x000fea0003c00000 */
[----:B------:R-:W-:Y:S01]  /*176d0*/  IMAD.MOV.U32 R4, RZ, RZ, R6 ;  /* 0x000000ffff047224 */ /* 0x000fe200078e0006 */
[----:B------:R-:W-:Y:S01]  /*176e0*/  FMNMX.FTZ R100, R5, R0, !PT ;  /* 0x0000000005647209 */ /* 0x000fe20007810000 */
[----:B------:R-:W-:Y:S01]  /*176f0*/  IMAD.MOV.U32 R0, RZ, RZ, 0x2 ;  /* 0x00000002ff007424 */ /* 0x000fe200078e00ff */
[----:B------:R-:W-:Y:S02]  /*17700*/  MOV R2, 0x17720 ;  /* 0x0001772000027802 */ /* 0x000fe40000000f00 */
[----:B------:R-:W-:Y:S05]  /*17710*/  CALL.REL.NOINC `($__internal_8_$__cuda_sm70_shflsync_bfly_p) ;  /* 0x00001be000007944 */ /* 0x000fea0003c00000 */
[----:B------:R-:W-:Y:S01]  /*17720*/  FMNMX.FTZ R4, R6, R0, !PT ;  /* 0x0000000006047209 */ /* 0x000fe20007810000 */
[----:B------:R-:W-:Y:S01]  /*17730*/  IMAD.MOV.U32 R0, RZ, RZ, 0x1 ;  /* 0x00000001ff007424 */ /* 0x000fe200078e00ff */
[----:B------:R-:W-:Y:S02]  /*17740*/  MOV R2, 0x17760 ;  /* 0x0001776000027802 */ /* 0x000fe40000000f00 */
[----:B------:R-:W-:Y:S05]  /*17750*/  CALL.REL.NOINC `($__internal_8_$__cuda_sm70_shflsync_bfly_p) ;  /* 0x00001ba000007944 */ /* 0x000fea0003c00000 */
[----:B------:R-:W-:-:S05]  /*17760*/  BRA `(.L_x_645) ;  /* 0xffff185000007947 */ /* 0x000fca000383ffff */
.L_x_531:
[----:B------:R-:W-:Y:S01]  /*17770*/  MOV R2, RZ ;  /* 0x000000ff00027202 */ /* 0x000fe20000000f00 */
[----:B------:R-:W-:Y:S01]  /*17780*/  IMAD.MOV.U32 R185, RZ, RZ, R5 ;  /* 0x000000ffffb97224 */ /* 0x000fe200078e0005 */
[----:B------:R-:W-:Y:S01]  /*17790*/  MOV R3, 0x177c0 ;  /* 0x000177c000037802 */ /* 0x000fe20000000f00 */
[----:B------:R-:W-:Y:S02]  /*177a0*/  IMAD.MOV.U32 R186, RZ, RZ, 0x181f ;  /* 0x0000181fffba7424 */ /* 0x000fe400078e00ff */
[----:B-1234-:R-:W-:Y:S05]  /*177b0*/  CALL.REL.NOINC `($__internal_9_$__cuda_sm70_shflsync_idx_p) ;  /* 0x00001ba000007944 */ /* 0x01efea0003c00000 */
[----:B------:R-:W-:Y:S01]  /*177c0*/  MOV R4, R186 ;  /* 0x000000ba00047202 */ /* 0x000fe20000000f00 */
[----:B------:R-:W-:-:S05]  /*177d0*/  BRA `(.L_x_646) ;  /* 0xffff341000007947 */ /* 0x000fca000383ffff */
.L_x_532:
        /* <DEDUP_REMOVED lines=36> */
.L_x_535:
[----:B------:R-:W-:Y:S01]  /*17a20*/  MOV R2, RZ ;  /* 0x000000ff00027202 */ /* 0x000fe20000000f00 */
[----:B------:R-:W-:Y:S01]  /*17a30*/  IMAD.MOV.U32 R185, RZ, RZ, R5 ;  /* 0x000000ffffb97224 */ /* 0x000fe200078e0005 */
[----:B------:R-:W-:Y:S01]  /*17a40*/  MOV R3, 0x17a70 ;  /* 0x00017a7000037802 */ /* 0x000fe20000000f00 */
[----:B------:R-:W-:Y:S02]  /*17a50*/  IMAD.MOV.U32 R186, RZ, RZ, 0x181f ;  /* 0x0000181fffba7424 */ /* 0x000fe400078e00ff */
[----:B-1----:R-:W-:Y:S05]  /*17a60*/  CALL.REL.NOINC `($__internal_9_$__cuda_sm70_shflsync_idx_p) ;  /* 0x000018f000007944 */ /* 0x002fea0003c00000 */
[----:B------:R-:W-:Y:S01]  /*17a70*/  MOV R4, R186 ;  /* 0x000000ba00047202 */ /* 0x000fe20000000f00 */
[----:B------:R-:W-:-:S05]  /*17a80*/  BRA `(.L_x_648) ;  /* 0xffff441000007947 */ /* 0x000fca000383ffff */
.L_x_536:
        /* <DEDUP_REMOVED lines=36> */
.L_x_537:
[----:B------:R-:W-:Y:S02]  /*17cd0*/  MOV R0, 0x2 ;  /* 0x0000000200007802 */ /* 0x000fe40000000f00 */
[----:B------:R-:W-:Y:S02]  /*17ce0*/  MOV R2, 0x17d00 ;  /* 0x00017d0000027802 */ /* 0x000fe40000000f00 */
[----:B------:R-:W-:Y:S05]  /*17cf0*/  CALL.REL.NOINC `($__internal_8_$__cuda_sm70_shflsync_bfly_p) ;  /* 0x0000160000007944 */ /* 0x000fea0003c00000 */
[----:B------:R-:W-:-:S05]  /*17d00*/  BRA `(.L_x_650) ;  /* 0xffff468000007947 */ /* 0x000fca000383ffff */
.L_x_538:
        /* <DEDUP_REMOVED lines=14> */
.L_x_541:
[----:B------:R-:W-:Y:S01]  /*17df0*/  MOV R2, RZ ;  /* 0x000000ff00027202 */ /* 0x000fe20000000f00 */
[----:B------:R-:W-:Y:S01]  /*17e00*/  IMAD.MOV.U32 R185, RZ, RZ, R12 ;  /* 0x000000ffffb97224 */ /* 0x000fe200078e000c */
[----:B------:R-:W-:Y:S01]  /*17e10*/  MOV R3, 0x17e40 ;  /* 0x00017e4000037802 */ /* 0x000fe20000000f00 */
[----:B------:R-:W-:Y:S02]  /*17e20*/  IMAD.MOV.U32 R186, RZ, RZ, 0x181f ;  /* 0x0000181fffba7424 */ /* 0x000fe400078e00ff */
[----:B-1234-:R-:W-:Y:S05]  /*17e30*/  CALL.REL.NOINC `($__internal_9_$__cuda_sm70_shflsync_idx_p) ;  /* 0x0000152000007944 */ /* 0x01efea0003c00000 */
[----:B------:R-:W-:Y:S01]  /*17e40*/  MOV R2, R186 ;  /* 0x000000ba00027202 */ /* 0x000fe20000000f00 */
[----:B------:R-:W-:-:S05]  /*17e50*/  BRA `(.L_x_652) ;  /* 0xffff5fb000007947 */ /* 0x000fca000383ffff */
.L_x_544:
[----:B------:R-:W-:Y:S01]  /*17e60*/  MOV R2, RZ ;  /* 0x000000ff00027202 */ /* 0x000fe20000000f00 */
[----:B------:R-:W-:Y:S01]  /*17e70*/  IMAD.MOV.U32 R185, RZ, RZ, R5 ;  /* 0x000000ffffb97224 */ /* 0x000fe200078e0005 */
[----:B------:R-:W-:Y:S01]  /*17e80*/  MOV R3, 0x17eb0 ;  /* 0x00017eb000037802 */ /* 0x000fe20000000f00 */
[----:B------:R-:W-:Y:S02]  /*17e90*/  IMAD.MOV.U32 R186, RZ, RZ, 0x181f ;  /* 0x0000181fffba7424 */ /* 0x000fe400078e00ff */
[----:B------:R-:W-:Y:S05]  /*17ea0*/  CALL.REL.NOINC `($__internal_9_$__cuda_sm70_shflsync_idx_p) ;  /* 0x000014b000007944 */ /* 0x000fea0003c00000 */
[----:B------:R-:W-:Y:S01]  /*17eb0*/  MOV R4, R186 ;  /* 0x000000ba00047202 */ /* 0x000fe20000000f00 */
[----:B------:R-:W-:-:S05]  /*17ec0*/  BRA `(.L_x_653) ;  /* 0xffff719000007947 */ /* 0x000fca000383ffff */
.L_x_545:
[----:B------:R-:W-:Y:S01]  /*17ed0*/  MOV R2, RZ ;  /* 0x000000ff00027202 */ /* 0x000fe20000000f00 */
[----:B------:R-:W-:Y:S01]  /*17ee0*/  IMAD.MOV.U32 R185, RZ, RZ, R8 ;  /* 0x000000ffffb97224 */ /* 0x000fe200078e0008 */
[----:B------:R-:W-:Y:S01]  /*17ef0*/  MOV R3, 0x17f20 ;  /* 0x00017f2000037802 */ /* 0x000fe20000000f00 */
[----:B------:R-:W-:Y:S02]  /*17f00*/  IMAD.MOV.U32 R186, RZ, RZ, 0x181f ;  /* 0x0000181fffba7424 */ /* 0x000fe400078e00ff */
[----:B-12---:R-:W-:Y:S05]  /*17f10*/  CALL.REL.NOINC `($__internal_9_$__cuda_sm70_shflsync_idx_p) ;  /* 0x0000144000007944 */ /* 0x006fea0003c00000 */
[C---:B------:R-:W-:Y:S01]  /*17f20*/  IADD3 R2, -R177.reuse, 0x10, RZ ;  /* 0x00000010b1027810 */ /* 0x040fe20007ffe1ff */
[----:B------:R-:W-:Y:S03]  /*17f30*/  IMAD.MOV.U32 R185, RZ, RZ, R5 ;  /* 0x000000ffffb97224 */ /* 0x000fe600078e0005 */
[----:B------:R-:W-:Y:S04]  /*17f40*/  LOP3.LUT R2, R2, 0xf, RZ, 0xc0, !PT ;  /* 0x0000000f02027812 */ /* 0x000fe800078ec0ff */
[----:B------:R-:W-:Y:S04]  /*17f50*/  IADD3 R2, P1, P0, R2, R186, R12 ;  /* 0x000000ba02027210 */ /* 0x000fe8000783e00c */
[----:B------:R-:W-:Y:S02]  /*17f60*/  IADD3.X R3, RZ, R4, R9, P1, P0 ;  /* 0x00000004ff037210 */ /* 0x000fe40000fe0409 */
[----:B------:R-:W-:Y:S11]  /*17f70*/  ISETP.NE.U32.AND P0, PT, R177, RZ, PT ;  /* 0x000000ffb100720c */ /* 0x000ff60003f05070 */
[----:B------:R-:W-:Y:S02]  /*17f80*/  @!UPT UIADD3 URZ, URZ, URZ, URZ ;  /* 0x0000003f3f3ff290 */ /* 0x000fe4000fffe03f */
        /* <DEDUP_REMOVED lines=8> */
[----:B------:R-:W-:Y:S04]  /*18010*/  IMAD.MOV.U32 R186, RZ, RZ, 0x181f ;  /* 0x0000181fffba7424 */ /* 0x000fe800078e00ff */
[----:B------:R-:W-:Y:S05]  /*18020*/  IMAD.X R3, R4, 0x1, R11, P0 ;  /* 0x0000000104037824 */ /* 0x000fea00000e060b */
[----:B------:R1:W-:Y:S02]  /*18030*/  LDGSTS.E.BYPASS.LTC128B.128 [R179+0xa100], [R2.64], !P3 ;  /* 0x0a10000002b37fae */ /* 0x0003e4000d901d48 */
[----:B-1----:R-:W-:Y:S01]  /*18040*/  MOV R3, 0x18070 ;  /* 0x0001807000037802 */ /* 0x002fe20000000f00 */
[----:B------:R-:W-:Y:S02]  /*18050*/  IMAD.MOV.U32 R2, RZ, RZ, 0x1 ;  /* 0x00000001ff027424 */ /* 0x000fe400078e00ff */
[----:B--2---:R-:W-:Y:S05]  /*18060*/  CALL.REL.NOINC `($__internal_9_$__cuda_sm70_shflsync_idx_p) ;  /* 0x000012f000007944 */ /* 0x004fea0003c00000 */
        /* <DEDUP_REMOVED lines=8> */
.L_x_546:
[----:B------:R-:W-:Y:S01]  /*180f0*/  MOV R2, RZ ;  /* 0x000000ff00027202 */ /* 0x000fe20000000f00 */
[----:B------:R-:W-:Y:S01]  /*18100*/  IMAD.MOV.U32 R185, RZ, RZ, R4 ;  /* 0x000000ffffb97224 */ /* 0x000fe200078e0004 */
[----:B------:R-:W-:Y:S01]  /*18110*/  MOV R3, 0x18140 ;  /* 0x0001814000037802 */ /* 0x000fe20000000f00 */
[----:B------:R-:W-:Y:S02]  /*18120*/  IMAD.MOV.U32 R186, RZ, RZ, 0x1c1f ;  /* 0x00001c1fffba7424 */ /* 0x000fe400078e00ff */
[----:B------:R-:W-:Y:S05]  /*18130*/  CALL.REL.NOINC `($__internal_9_$__cuda_sm70_shflsync_idx_p) ;  /* 0x0000122000007944 */ /* 0x000fea0003c00000 */
[----:B------:R-:W-:Y:S01]  /*18140*/  MOV R3, R186 ;  /* 0x000000ba00037202 */ /* 0x000fe20000000f00 */
[----:B------:R-:W-:-:S05]  /*18150*/  BRA `(.L_x_655) ;  /* 0xffff720000007947 */ /* 0x000fca000383ffff */
.L_x_551:
[----:B------:R-:W-:Y:S01]  /*18160*/  MOV R2, 0x1 ;  /* 0x0000000100027802 */ /* 0x000fe20000000f00 */
[----:B------:R-:W-:Y:S01]  /*18170*/  IMAD.MOV.U32 R185, RZ, RZ, R4 ;  /* 0x000000ffffb97224 */ /* 0x000fe200078e0004 */
[----:B------:R-:W-:Y:S01]  /*18180*/  MOV R3, 0x181b0 ;  /* 0x000181b000037802 */ /* 0x000fe20000000f00 */
[----:B------:R-:W-:Y:S02]  /*18190*/  IMAD.MOV.U32 R186, RZ, RZ, 0x1c1f ;  /* 0x00001c1fffba7424 */ /* 0x000fe400078e00ff */
[----:B-1----:R-:W-:Y:S05]  /*181a0*/  CALL.REL.NOINC `($__internal_9_$__cuda_sm70_shflsync_idx_p) ;  /* 0x000011b000007944 */ /* 0x002fea0003c00000 */
[----:B------:R-:W-:Y:S01]  /*181b0*/  MOV R3, R186 ;  /* 0x000000ba00037202 */ /* 0x000fe20000000f00 */
[----:B------:R-:W-:-:S05]  /*181c0*/  BRA `(.L_x_656) ;  /* 0xffff76a000007947 */ /* 0x000fca000383ffff */
.L_x_556:
[----:B------:R-:W-:Y:S02]  /*181d0*/  MOV R0, 0x2 ;  /* 0x0000000200007802 */ /* 0x000fe40000000f00 */
[----:B------:R-:W-:Y:S02]  /*181e0*/  MOV R2, 0x18200 ;  /* 0x0001820000027802 */ /* 0x000fe40000000f00 */
[----:B------:R-:W-:Y:S05]  /*181f0*/  CALL.REL.NOINC `($__internal_8_$__cuda_sm70_shflsync_bfly_p) ;  /* 0x0000110000007944 */ /* 0x000fea0003c00000 */
[----:B------:R-:W-:-:S05]  /*18200*/  BRA `(.L_x_657) ;  /* 0xffff7d6000007947 */ /* 0x000fca000383ffff */
.L_x_557:
        /* <DEDUP_REMOVED lines=14> */
.L_x_559:
[----:B------:R-:W-:Y:S01]  /*182f0*/  IMAD.MOV.U32 R4, RZ, RZ, R190 ;  /* 0x000000ffff047224 */ /* 0x000fe200078e00be */
[----:B------:R-:W-:-:S02]  /*18300*/  MOV R0, 0x2 ;  /* 0x0000000200007802 */ /* 0x000fc40000000f00 */
[----:B------:R-:W-:Y:S02]  /*18310*/  MOV R2, 0x18330 ;  /* 0x0001833000027802 */ /* 0x000fe40000000f00 */
[----:B------:R-:W-:Y:S05]  /*18320*/  CALL.REL.NOINC `($__internal_8_$__cuda_sm70_shflsync_bfly_p) ;  /* 0x00000fd000007944 */ /* 0x000fea0003c00000 */
[----:B------:R-:W-:Y:S05]  /*18330*/  BRA `(.L_x_659) ;  /* 0xffff944000007947 */ /* 0x000fea000383ffff */
.L_x_560:
[----:B------:R-:W-:Y:S01]  /*18340*/  IMAD.MOV.U32 R4, RZ, RZ, R5 ;  /* 0x000000ffff047224 */ /* 0x000fe200078e0005 */
[----:B------:R-:W-:Y:S02]  /*18350*/  MOV R0, 0x1 ;  /* 0x0000000100007802 */ /* 0x000fe40000000f00 */
[----:B------:R-:W-:Y:S02]  /*18360*/  MOV R2, 0x18380 ;  /* 0x0001838000027802 */ /* 0x000fe40000000f00 */
[----:B-1----:R-:W-:Y:S05]  /*18370*/  CALL.REL.NOINC `($__internal_8_$__cuda_sm70_shflsync_bfly_p) ;  /* 0x00000f8000007944 */ /* 0x002fea0003c00000 */
[----:B------:R-:W-:Y:S01]  /*18380*/  FADD.FTZ R5, R5, R0 ;  /* 0x0000000005057221 */ /* 0x000fe20000010000 */
[----:B------:R-:W-:Y:S02]  /*18390*/  MOV R4, R191 ;  /* 0x000000bf00047202 */ /* 0x000fe40000000f00 */
[----:B------:R-:W-:Y:S02]  /*183a0*/  MOV R0, 0x2 ;  /* 0x0000000200007802 */ /* 0x000fe40000000f00 */
[----:B------:R-:W-:Y:S02]  /*183b0*/  MOV R2, 0x183d0 ;  /* 0x000183d000027802 */ /* 0x000fe40000000f00 */
[----:B------:R-:W-:Y:S05]  /*183c0*/  CALL.REL.NOINC `($__internal_8_$__cuda_sm70_shflsync_bfly_p) ;  /* 0x00000f3000007944 */ /* 0x000fea0003c00000 */
[----:B------:R-:W-:Y:S01]  /*183d0*/  FADD.FTZ R4, R191, R0 ;  /* 0x00000000bf047221 */ /* 0x000fe20000010000 */
[----:B------:R-:W-:Y:S02]  /*183e0*/  MOV R0, 0x1 ;  /* 0x0000000100007802 */ /* 0x000fe40000000f00 */
[----:B------:R-:W-:-:S02]  /*183f0*/  MOV R2, 0x18410 ;  /* 0x0001841000027802 */ /* 0x000fc40000000f00 */
[----:B------:R-:W-:Y:S05]  /*18400*/  CALL.REL.NOINC `($__internal_8_$__cuda_sm70_shflsync_bfly_p) ;  /* 0x00000ef000007944 */ /* 0x000fea0003c00000 */
[----:B------:R-:W-:Y:S01]  /*18410*/  MOV R3, R0 ;  /* 0x0000000000037202 */ /* 0x000fe20000000f00 */
[----:B------:R-:W-:Y:S05]  /*18420*/  BRA `(.L_x_660) ;  /* 0xffff93c000007947 */ /* 0x000fea000383ffff */
.L_x_567:
[----:B--234-:R-:W-:Y:S01]  /*18430*/  IMAD.MOV.U32 R185, RZ, RZ, R9 ;  /* 0x000000ffffb97224 */ /* 0x01cfe200078e0009 */
[----:B------:R-:W-:Y:S01]  /*18440*/  MOV R2, RZ ;  /* 0x000000ff00027202 */ /* 0x000fe20000000f00 */
[----:B------:R-:W-:Y:S01]  /*18450*/  IMAD.MOV.U32 R186, RZ, RZ, 0x181f ;  /* 0x0000181fffba7424 */ /* 0x000fe200078e00ff */
[----:B------:R-:W-:-:S02]  /*18460*/  MOV R3, 0x18480 ;  /* 0x0001848000037802 */ /* 0x000fc40000000f00 */
[----:B-1----:R-:W-:Y:S05]  /*18470*/  CALL.REL.NOINC `($__internal_9_$__cuda_sm70_shflsync_idx_p) ;  /* 0x00000ee000007944 */ /* 0x002fea0003c00000 */
[----:B------:R-:W-:Y:S01]  /*18480*/  MOV R8, R186 ;  /* 0x000000ba00087202 */ /* 0x000fe20000000f00 */
[----:B------:R-:W-:Y:S05]  /*18490*/  BRA `(.L_x_661) ;  /* 0xffffaac000007947 */ /* 0x000fea000383ffff */
.L_x_568:
[----:B------:R-:W-:Y:S01]  /*184a0*/  IMAD.MOV.U32 R185, RZ, RZ, R11 ;  /* 0x000000ffffb97224 */ /* 0x000fe200078e000b */
[----:B------:R-:W-:Y:S01]  /*184b0*/  MOV R2, RZ ;  /* 0x000000ff00027202 */ /* 0x000fe20000000f00 */
[----:B------:R-:W-:Y:S01]  /*184c0*/  IMAD.MOV.U32 R186, RZ, RZ, 0x181f ;  /* 0x0000181fffba7424 */ /* 0x000fe200078e00ff */
[----:B------:R-:W-:-:S02]  /*184d0*/  MOV R3, 0x184f0 ;  /* 0x000184f000037802 */ /* 0x000fc40000000f00 */
[----:B-123--:R-:W-:Y:S05]  /*184e0*/  CALL.REL.NOINC `($__internal_9_$__cuda_sm70_shflsync_idx_p) ;  /* 0x00000e7000007944 */ /* 0x00efea0003c00000 */
[----:B------:R-:W-:Y:S01]  /*184f0*/  MOV R0, R186 ;  /* 0x000000ba00007202 */ /* 0x000fe20000000f00 */
[----:B------:R-:W-:Y:S05]  /*18500*/  BRA `(.L_x_662) ;  /* 0xffffaa7000007947 */ /* 0x000fea000383ffff */
.L_x_571:
[----:B------:R-:W-:Y:S01]  /*18510*/  IMAD.MOV.U32 R185, RZ, RZ, R9 ;  /* 0x000000ffffb97224 */ /* 0x000fe200078e0009 */
[----:B--2---:R-:W-:Y:S01]  /*18520*/  MOV R2, 0x1 ;  /* 0x0000000100027802 */ /* 0x004fe20000000f00 */
[----:B------:R-:W-:Y:S01]  /*18530*/  IMAD.MOV.U32 R186, RZ, RZ, 0x181f ;  /* 0x0000181fffba7424 */ /* 0x000fe200078e00ff */
[----:B------:R-:W-:-:S02]  /*18540*/  MOV R3, 0x18560 ;  /* 0x0001856000037802 */ /* 0x000fc40000000f00 */
[----:B-1-34-:R-:W-:Y:S05]  /*18550*/  CALL.REL.NOINC `($__internal_9_$__cuda_sm70_shflsync_idx_p) ;  /* 0x00000e0000007944 */ /* 0x01afea0003c00000 */
        /* <DEDUP_REMOVED lines=8> */
.L_x_574:
[----:B------:R-:W-:Y:S01]  /*185e0*/  IMAD.MOV.U32 R185, RZ, RZ, R9 ;  /* 0x000000ffffb97224 */ /* 0x000fe200078e0009 */
[----:B--2---:R-:W-:Y:S01]  /*185f0*/  MOV R2, 0x2 ;  /* 0x0000000200027802 */ /* 0x004fe20000000f00 */
[----:B------:R-:W-:Y:S01]  /*18600*/  IMAD.MOV.U32 R186, RZ, RZ, 0x181f ;  /* 0x0000181fffba7424 */ /* 0x000fe200078e00ff */
[----:B------:R-:W-:Y:S02]  /*18610*/  MOV R3, 0x18630 ;  /* 0x0001863000037802 */ /* 0x000fe40000000f00 */
[----:B-1-34-:R-:W-:Y:S05]  /*18620*/  CALL.REL.NOINC `($__internal_9_$__cuda_sm70_shflsync_idx_p) ;  /* 0x00000d3000007944 */ /* 0x01afea0003c00000 */
[----:B------:R-:W-:Y:S01]  /*18630*/  MOV R8, R186 ;  /* 0x000000ba00087202 */ /* 0x000fe20000000f00 */
[----:B------:R-:W-:Y:S05]  /*18640*/  BRA `(.L_x_664) ;  /* 0xffffac0000007947 */ /* 0x000fea000383ffff */
.L_x_575:
[----:B------:R-:W-:Y:S01]  /*18650*/  IMAD.MOV.U32 R185, RZ, RZ, R11 ;  /* 0x000000ffffb97224 */ /* 0x000fe200078e000b */
[----:B--2---:R-:W-:Y:S01]  /*18660*/  MOV R2, 0x2 ;  /* 0x0000000200027802 */ /* 0x004fe20000000f00 */
[----:B------:R-:W-:Y:S01]  /*18670*/  IMAD.MOV.U32 R186, RZ, RZ, 0x181f ;  /* 0x0000181fffba7424 */ /* 0x000fe200078e00ff */
[----:B------:R-:W-:Y:S02]  /*18680*/  MOV R3, 0x186a0 ;  /* 0x000186a000037802 */ /* 0x000fe40000000f00 */
[----:B-1-34-:R-:W-:Y:S05]  /*18690*/  CALL.REL.NOINC `($__internal_9_$__cuda_sm70_shflsync_idx_p) ;  /* 0x00000cc000007944 */ /* 0x01afea0003c00000 */
[----:B------:R-:W-:Y:S01]  /*186a0*/  MOV R0, R186 ;  /* 0x000000ba00007202 */ /* 0x000fe20000000f00 */
[----:B------:R-:W-:Y:S05]  /*186b0*/  BRA `(.L_x_665) ;  /* 0xffffabb000007947 */ /* 0x000fea000383ffff */
.L_x_578:
[----:B------:R-:W-:Y:S01]  /*186c0*/  IMAD.MOV.U32 R185, RZ, RZ, R9 ;  /* 0x000000ffffb97224 */ /* 0x000fe200078e0009 */
[----:B---3--:R-:W-:Y:S01]  /*186d0*/  MOV R2, 0x3 ;  /* 0x0000000300027802 */ /* 0x008fe20000000f00 */
        /* <DEDUP_REMOVED lines=11> */
.L_x_580:
[----:B------:R-:W-:Y:S01]  /*18790*/  IMAD.MOV.U32 R185, RZ, RZ, R5 ;  /* 0x000000ffffb97224 */ /* 0x000fe200078e0005 */
[----:B------:R-:W-:Y:S01]  /*187a0*/  MOV R2, RZ ;  /* 0x000000ff00027202 */ /* 0x000fe20000000f00 */
[----:B------:R-:W-:Y:S01]  /*187b0*/  IMAD.MOV.U32 R186, RZ, RZ, 0x1c1f ;  /* 0x00001c1fffba7424 */ /* 0x000fe200078e00ff */
[----:B------:R-:W-:Y:S02]  /*187c0*/  MOV R3, 0x187e0 ;  /* 0x000187e000037802 */ /* 0x000fe40000000f00 */
[----:B------:R-:W-:Y:S05]  /*187d0*/  CALL.REL.NOINC `($__internal_9_$__cuda_sm70_shflsync_idx_p) ;  /* 0x00000b8000007944 */ /* 0x000fea0003c00000 */
[----:B------:R-:W-:Y:S01]  /*187e0*/  MOV R4, R186 ;  /* 0x000000ba00047202 */ /* 0x000fe20000000f00 */
[----:B------:R-:W-:Y:S05]  /*187f0*/  BRA `(.L_x_667) ;  /* 0xffffaf2000007947 */ /* 0x000fea000383ffff */
.L_x_581:
[----:B------:R-:W-:Y:S01]  /*18800*/  IMAD.MOV.U32 R185, RZ, RZ, R12 ;  /* 0x000000ffffb97224 */ /* 0x000fe200078e000c */
[----:B------:R-:W-:Y:S01]  /*18810*/  MOV R2, RZ ;  /* 0x000000ff00027202 */ /* 0x000fe20000000f00 */
[----:B------:R-:W-:Y:S01]  /*18820*/  IMAD.MOV.U32 R186, RZ, RZ, 0x1c1f ;  /* 0x00001c1fffba7424 */ /* 0x000fe200078e00ff */
[----:B------:R-:W-:Y:S02]  /*18830*/  MOV R3, 0x18850 ;  /* 0x0001885000037802 */ /* 0x000fe40000000f00 */
[----:B-12---:R-:W-:Y:S05]  /*18840*/  CALL.REL.NOINC `($__internal_9_$__cuda_sm70_shflsync_idx_p) ;  /* 0x00000b1000007944 */ /* 0x006fea0003c00000 */
[----:B------:R-:W-:Y:S01]  /*18850*/  MOV R0, R186 ;  /* 0x000000ba00007202 */ /* 0x000fe20000000f00 */
[----:B------:R-:W-:Y:S05]  /*18860*/  BRA `(.L_x_668) ;  /* 0xffffaed000007947 */ /* 0x000fea000383ffff */
.L_x_584:
[----:B------:R-:W-:Y:S01]  /*18870*/  IMAD.MOV.U32 R185, RZ, RZ, R5 ;  /* 0x000000ffffb97224 */ /* 0x000fe200078e0005 */
[----:B----4-:R-:W-:Y:S01]  /*18880*/  MOV R2, 0x1 ;  /* 0x0000000100027802 */ /* 0x010fe20000000f00 */
[----:B------:R-:W-:Y:S01]  /*18890*/  IMAD.MOV.U32 R186, RZ, RZ, 0x1c1f ;  /* 0x00001c1fffba7424 */ /* 0x000fe200078e00ff */
[----:B------:R-:W-:-:S02]  /*188a0*/  MOV R3, 0x188c0 ;  /* 0x000188c000037802 */ /* 0x000fc40000000f00 */
[----:B-123--:R-:W-:Y:S05]  /*188b0*/  CALL.REL.NOINC `($__internal_9_$__cuda_sm70_shflsync_idx_p) ;  /* 0x00000aa000007944 */ /* 0x00efea0003c00000 */
        /* <DEDUP_REMOVED lines=8> */
.L_x_588:
[----:B------:R-:W-:Y:S01]  /*18940*/  IMAD.MOV.U32 R185, RZ, RZ, R9 ;  /* 0x000000ffffb97224 */ /* 0x000fe200078e0009 */
[----:B------:R-:W-:Y:S01]  /*18950*/  MOV R2, RZ ;  /* 0x000000ff00027202 */ /* 0x000fe20000000f00 */
[----:B------:R-:W-:Y:S01]  /*18960*/  IMAD.MOV.U32 R186, RZ, RZ, 0x181f ;  /* 0x0000181fffba7424 */ /* 0x000fe200078e00ff */
[----:B------:R-:W-:Y:S02]  /*18970*/  MOV R3, 0x18990 ;  /* 0x0001899000037802 */ /* 0x000fe40000000f00 */
[----:B------:R-:W-:Y:S05]  /*18980*/  CALL.REL.NOINC `($__internal_9_$__cuda_sm70_shflsync_idx_p) ;  /* 0x000009d000007944 */ /* 0x000fea0003c00000 */
[----:B------:R-:W-:Y:S01]  /*18990*/  MOV R8, R186 ;  /* 0x000000ba00087202 */ /* 0x000fe20000000f00 */
[----:B------:R-:W-:Y:S05]  /*189a0*/  BRA `(.L_x_670) ;  /* 0xffffc4c000007947 */ /* 0x000fea000383ffff */
.L_x_589:
[----:B------:R-:W-:Y:S01]  /*189b0*/  IMAD.MOV.U32 R185, RZ, RZ, R12 ;  /* 0x000000ffffb97224 */ /* 0x000fe200078e000c */
[----:B------:R-:W-:Y:S01]  /*189c0*/  MOV R2, RZ ;  /* 0x000000ff00027202 */ /* 0x000fe20000000f00 */
[----:B------:R-:W-:Y:S01]  /*189d0*/  IMAD.MOV.U32 R186, RZ, RZ, 0x181f ;  /* 0x0000181fffba7424 */ /* 0x000fe200078e00ff */
[----:B------:R-:W-:Y:S02]  /*189e0*/  MOV R3, 0x18a00 ;  /* 0x00018a0000037802 */ /* 0x000fe40000000f00 */
[----:B-12---:R-:W-:Y:S05]  /*189f0*/  CALL.REL.NOINC `($__internal_9_$__cuda_sm70_shflsync_idx_p) ;  /* 0x0000096000007944 */ /* 0x006fea0003c00000 */
[----:B------:R-:W-:Y:S01]  /*18a00*/  MOV R0, R186 ;  /* 0x000000ba00007202 */ /* 0x000fe20000000f00 */
[----:B------:R-:W-:Y:S05]  /*18a10*/  BRA `(.L_x_671) ;  /* 0xffffc47000007947 */ /* 0x000fea000383ffff */
.L_x_592:
        /* <DEDUP_REMOVED lines=13> */
.L_x_595:
[----:B------:R-:W-:Y:S01]  /*18af0*/  IMAD.MOV.U32 R185, RZ, RZ, R9 ;  /* 0x000000ffffb97224 */ /* 0x000fe200078e0009 */
[----:B-1----:R-:W-:Y:S01]  /*18b00*/  MOV R2, 0x2 ;  /* 0x0000000200027802 */ /* 0x002fe20000000f00 */
[----:B------:R-:W-:Y:S01]  /*18b10*/  IMAD.MOV.U32 R186, RZ, RZ, 0x181f ;  /* 0x0000181fffba7424 */ /* 0x000fe200078e00ff */
[----:B------:R-:W-:Y:S02]  /*18b20*/  MOV R3, 0x18b40 ;  /* 0x00018b4000037802 */ /* 0x000fe40000000f00 */
[----:B--234-:R-:W-:Y:S05]  /*18b30*/  CALL.REL.NOINC `($__internal_9_$__cuda_sm70_shflsync_idx_p) ;  /* 0x0000082000007944 */ /* 0x01cfea0003c00000 */
[----:B------:R-:W-:Y:S01]  /*18b40*/  MOV R8, R186 ;  /* 0x000000ba00087202 */ /* 0x000fe20000000f00 */
[----:B------:R-:W-:Y:S05]  /*18b50*/  BRA `(.L_x_673) ;  /* 0xffffc61000007947 */ /* 0x000fea000383ffff */
.L_x_596:
[----:B------:R-:W-:Y:S01]  /*18b60*/  IMAD.MOV.U32 R185, RZ, RZ, R12 ;  /* 0x000000ffffb97224 */ /* 0x000fe200078e000c */
[----:B------:R-:W-:Y:S01]  /*18b70*/  MOV R2, 0x2 ;  /* 0x0000000200027802 */ /* 0x000fe20000000f00 */
[----:B------:R-:W-:Y:S01]  /*18b80*/  IMAD.MOV.U32 R186, RZ, RZ, 0x181f ;  /* 0x0000181fffba7424 */ /* 0x000fe200078e00ff */
[----:B------:R-:W-:Y:S02]  /*18b90*/  MOV R3, 0x18bb0 ;  /* 0x00018bb000037802 */ /* 0x000fe40000000f00 */
[----:B-1234-:R-:W-:Y:S05]  /*18ba0*/  CALL.REL.NOINC `($__internal_9_$__cuda_sm70_shflsync_idx_p) ;  /* 0x000007b000007944 */ /* 0x01efea0003c00000 */
[----:B------:R-:W-:Y:S01]  /*18bb0*/  MOV R0, R186 ;  /* 0x000000ba00007202 */ /* 0x000fe20000000f00 */
[----:B------:R-:W-:Y:S05]  /*18bc0*/  BRA `(.L_x_674) ;  /* 0xffffc5c000007947 */ /* 0x000fea000383ffff */
.L_x_599:
[----:B------:R-:W-:Y:S01]  /*18bd0*/  IMAD.MOV.U32 R185, RZ, RZ, R9 ;  /* 0x000000ffffb97224 */ /* 0x000fe200078e0009 */
[----:B-1----:R-:W-:Y:S01]  /*18be0*/  MOV R2, 0x3 ;  /* 0x0000000300027802 */ /* 0x002fe20000000f00 */
[----:B------:R-:W-:Y:S01]  /*18bf0*/  IMAD.MOV.U32 R186, RZ, RZ, 0x181f ;  /* 0x0000181fffba7424 */ /* 0x000fe200078e00ff */
[----:B------:R-:W-:-:S02]  /*18c00*/  MOV R3, 0x18c20 ;  /* 0x00018c2000037802 */ /* 0x000fc40000000f00 */
[----:B--234-:R-:W-:Y:S05]  /*18c10*/  CALL.REL.NOINC `($__internal_9_$__cuda_sm70_shflsync_idx_p) ;  /* 0x0000074000007944 */ /* 0x01cfea0003c00000 */
        /* <DEDUP_REMOVED lines=8> */
.L_x_601:
[----:B------:R-:W-:Y:S01]  /*18ca0*/  IMAD.MOV.U32 R185, RZ, RZ, R82 ;  /* 0x000000ffffb97224 */ /* 0x000fe200078e0052 */
[----:B------:R-:W-:Y:S01]  /*18cb0*/  MOV R2, RZ ;  /* 0x000000ff00027202 */ /* 0x000fe20000000f00 */
[----:B------:R-:W-:Y:S01]  /*18cc0*/  IMAD.MOV.U32 R186, RZ, RZ, 0x1f ;  /* 0x0000001fffba7424 */ /* 0x000fe200078e00ff */
[----:B------:R-:W-:Y:S02]  /*18cd0*/  MOV R3, 0x18cf0 ;  /* 0x00018cf000037802 */ /* 0x000fe40000000f00 */
[----:B------:R-:W-:Y:S05]  /*18ce0*/  CALL.REL.NOINC `($__internal_9_$__cuda_sm70_shflsync_idx_p) ;  /* 0x0000067000007944 */ /* 0x000fea0003c00000 */
[----:B------:R-:W-:Y:S01]  /*18cf0*/  MOV R9, R186 ;  /* 0x000000ba00097202 */ /* 0x000fe20000000f00 */
[----:B------:R-:W-:Y:S05]  /*18d00*/  BRA `(.L_x_676) ;  /* 0xffffc7e000007947 */ /* 0x000fea000383ffff */
.L_x_602:
[----:B------:R-:W-:Y:S01]  /*18d10*/  IMAD.MOV.U32 R185, RZ, RZ, R82 ;  /* 0x000000ffffb97224 */ /* 0x000fe200078e0052 */
[----:B------:R-:W-:Y:S01]  /*18d20*/  MOV R2, 0x1 ;  /* 0x0000000100027802 */ /* 0x000fe20000000f00 */
[----:B------:R-:W-:Y:S01]  /*18d30*/  IMAD.MOV.U32 R186, RZ, RZ, 0x1f ;  /* 0x0000001fffba7424 */ /* 0x000fe200078e00ff */
[----:B------:R-:W-:Y:S02]  /*18d40*/  MOV R3, 0x18d60 ;  /* 0x00018d6000037802 */ /* 0x000fe40000000f00 */
[----:B-12---:R-:W-:Y:S05]  /*18d50*/  CALL.REL.NOINC `($__internal_9_$__cuda_sm70_shflsync_idx_p) ;  /* 0x0000060000007944 */ /* 0x006fea0003c00000 */
[----:B------:R-:W-:Y:S01]  /*18d60*/  MOV R8, R186 ;  /* 0x000000ba00087202 */ /* 0x000fe20000000f00 */
[----:B------:R-:W-:Y:S05]  /*18d70*/  BRA `(.L_x_677) ;  /* 0xffffc79000007947 */ /* 0x000fea000383ffff */
.L_x_603:
[----:B------:R-:W-:Y:S02]  /*18d80*/  MOV R2, 0x1 ;  /* 0x0000000100027802 */ /* 0x000fe40000000f00 */
[----:B------:R-:W-:-:S02]  /*18d90*/  MOV R3, 0x18db0 ;  /* 0x00018db000037802 */ /* 0x000fc40000000f00 */
[----:B-1234-:R-:W-:Y:S05]  /*18da0*/  CALL.REL.NOINC `($__internal_10_$__cuda_sm70_shflsync_up_p) ;  /* 0x0000061000007944 */ /* 0x01efea0003c00000 */
[----:B------:R-:W-:Y:S05]  /*18db0*/  BRA `(.L_x_678) ;  /* 0xffffc87000007947 */ /* 0x000fea000383ffff */
.L_x_604:
[----:B------:R-:W-:Y:S02]  /*18dc0*/  MOV R2, 0x2 ;  /* 0x0000000200027802 */ /* 0x000fe40000000f00 */
[----:B------:R-:W-:-:S02]  /*18dd0*/  MOV R3, 0x18df0 ;  /* 0x00018df000037802 */ /* 0x000fc40000000f00 */
[----:B--2-4-:R-:W-:Y:S05]  /*18de0*/  CALL.REL.NOINC `($__internal_10_$__cuda_sm70_shflsync_up_p) ;  /* 0x000005d000007944 */ /* 0x014fea0003c00000 */
        /* <DEDUP_REMOVED lines=24> */
.L_x_608:
[----:B------:R-:W-:Y:S02]  /*18f70*/  MOV R2, 0x1 ;  /* 0x0000000100027802 */ /* 0x000fe40000000f00 */
[----:B------:R-:W-:Y:S02]  /*18f80*/  MOV R3, 0x18fa0 ;  /* 0x00018fa000037802 */ /* 0x000fe40000000f00 */
[----:B------:R-:W-:Y:S05]  /*18f90*/  CALL.REL.NOINC `($__internal_10_$__cuda_sm70_shflsync_up_p) ;  /* 0x0000042000007944 */ /* 0x000fea0003c00000 */
[----:B------:R-:W-:Y:S01]  /*18fa0*/  MOV R2, R4 ;  /* 0x0000000400027202 */ /* 0x000fe20000000f00 */
[----:B------:R-:W-:Y:S05]  /*18fb0*/  BRA `(.L_x_680) ;  /* 0xffffc8c000007947 */ /* 0x000fea000383ffff */
.L_x_609:
[----:B------:R-:W-:Y:S02]  /*18fc0*/  MOV R2, 0x2 ;  /* 0x0000000200027802 */ /* 0x000fe40000000f00 */
[----:B------:R-:W-:Y:S02]  /*18fd0*/  MOV R3, 0x18ff0 ;  /* 0x00018ff000037802 */ /* 0x000fe40000000f00 */
        /* <DEDUP_REMOVED lines=25> */
.L_x_611:
[----:B------:R-:W-:Y:S02]  /*19170*/  SEL R0, RZ, 0x1, P0 ;  /* 0x00000001ff007807 */ /* 0x000fe40000000000 */
[----:B------:R-:W-:Y:S02]  /*19180*/  MOV R2, 0x191a0 ;  /* 0x000191a000027802 */ /* 0x000fe40000000f00 */
[----:B-1----:R-:W-:Y:S05]  /*19190*/  CALL.REL.NOINC `($__internal_11_$__cuda_sm70_votesync_ballot) ;  /* 0x0000029000007944 */ /* 0x002fea0003c00000 */
[----:B------:R-:W-:Y:S01]  /*191a0*/  MOV R5, R0 ;  /* 0x0000000000057202 */ /* 0x000fe20000000f00 */
[----:B------:R-:W-:Y:S05]  /*191b0*/  BRA `(.L_x_682) ;  /* 0xffffc85000007947 */ /* 0x000fea000383ffff */
.L_x_612:
[----:B------:R-:W-:Y:S01]  /*191c0*/  IMAD.MOV.U32 R185, RZ, RZ, R6 ;  /* 0x000000ffffb97224 */ /* 0x000fe200078e0006 */
[----:B------:R-:W-:Y:S01]  /*191d0*/  MOV R2, R0 ;  /* 0x0000000000027202 */ /* 0x000fe20000000f00 */
[----:B------:R-:W-:Y:S01]  /*191e0*/  IMAD.MOV.U32 R186, RZ, RZ, 0x1f ;  /* 0x0000001fffba7424 */ /* 0x000fe200078e00ff */
[----:B------:R-:W-:Y:S02]  /*191f0*/  MOV R3, 0x19210 ;  /* 0x0001921000037802 */ /* 0x000fe40000000f00 */
[----:B-1----:R-:W-:Y:S05]  /*19200*/  CALL.REL.NOINC `($__internal_9_$__cuda_sm70_shflsync_idx_p) ;  /* 0x0000015000007944 */ /* 0x002fea0003c00000 */
[----:B------:R-:W-:Y:S01]  /*19210*/  IMAD.MOV.U32 R10, RZ, RZ, R186 ;  /* 0x000000ffff0a7224 */ /* 0x000fe200078e00ba */
[----:B------:R-:W-:Y:S01]  /*19220*/  MOV R2, R0 ;  /* 0x0000000000027202 */ /* 0x000fe20000000f00 */
[----:B------:R-:W-:Y:S01]  /*19230*/  IMAD.MOV.U32 R185, RZ, RZ, R7 ;  /* 0x000000ffffb97224 */ /* 0x000fe200078e0007 */
[----:B------:R-:W-:-:S02]  /*19240*/  MOV R186, 0x1f ;  /* 0x0000001f00ba7802 */ /* 0x000fc40000000f00 */
[----:B------:R-:W-:Y:S02]  /*19250*/  MOV R3, 0x19270 ;  /* 0x0001927000037802 */ /* 0x000fe40000000f00 */
[----:B------:R-:W-:Y:S05]  /*19260*/  CALL.REL.NOINC `($__internal_9_$__cuda_sm70_shflsync_idx_p) ;  /* 0x000000f000007944 */ /* 0x000fea0003c00000 */
[----:B------:R-:W-:Y:S01]  /*19270*/  MOV R7, R186 ;  /* 0x000000ba00077202 */ /* 0x000fe20000000f00 */
[----:B------:R-:W-:Y:S05]  /*19280*/  BRA `(.L_x_683) ;  /* 0xffffc7d000007947 */ /* 0x000fea000383ffff */
.L_x_615:
[----:B------:R-:W-:Y:S01]  /*19290*/  IMAD.MOV.U32 R185, RZ, RZ, R4 ;  /* 0x000000ffffb97224 */ /* 0x000fe200078e0004 */
[----:B------:R-:W-:Y:S01]  /*192a0*/  MOV R2, R0 ;  /* 0x0000000000027202 */ /* 0x000fe20000000f00 */
[----:B------:R-:W-:Y:S01]  /*192b0*/  IMAD.MOV.U32 R186, RZ, RZ, 0x1f ;  /* 0x0000001fffba7424 */ /* 0x000fe200078e00ff */
[----:B------:R-:W-:Y:S02]  /*192c0*/  MOV R3, 0x192e0 ;  /* 0x000192e000037802 */ /* 0x000fe40000000f00 */
[----:B-1-34-:R-:W-:Y:S05]  /*192d0*/  CALL.REL.NOINC `($__internal_9_$__cuda_sm70_shflsync_idx_p) ;  /* 0x0000008000007944 */ /* 0x01afea0003c00000 */
[----:B------:R-:W-:Y:S01]  /*192e0*/  MOV R11, R186 ;  /* 0x000000ba000b7202 */ /* 0x000fe20000000f00 */
[----:B------:R-:W-:Y:S05]  /*192f0*/  BRA `(.L_x_614) ;  /* 0xffffc7c000007947 */ /* 0x000fea000383ffff */
        .weak           $__internal_8_$__cuda_sm70_shflsync_bfly_p
        .type           $__internal_8_$__cuda_sm70_shflsync_bfly_p,@function
        .size           $__internal_8_$__cuda_sm70_shflsync_bfly_p,($__internal_9_$__cuda_sm70_shflsync_idx_p - $__internal_8_$__cuda_sm70_shflsync_bfly_p)
$__internal_8_$__cuda_sm70_shflsync_bfly_p:
[----:B------:R-:W-:Y:S02]  /*19300*/  MOV R139, 0xffffffff ;  /* 0xffffffff008b7802 */ /* 0x000fe40000000f00 */
[----:B------:R-:W-:Y:S02]  /*19310*/  MOV R3, 0x1f ;  /* 0x0000001f00037802 */ /* 0x000fe40000000f00 */
[----:B------:R-:W-:Y:S04]  /*19320*/  WARPSYNC R139 ;  /* 0x0000008b00007348 */ /* 0x000fe80003800000 */
[----:B------:R1:W2:Y:S02]  /*19330*/  SHFL.BFLY PT, R0, R4, R0, R3 ;  /* 0x0c00000004007389 */ /* 0x0002a400000e0003 */
[----:B-1----:R-:W-:-:S04]  /*19340*/  MOV R3, 0x0 ;  /* 0x0000000000037802 */ /* 0x002fc80000000f00 */
[----:B--2---:R-:W-:Y:S05]  /*19350*/  RET.REL.NODEC R2 `(_ZN7cutlass13device_kernelIN5flash19enable_sm80_to_sm89INS1_16FlashAttnFwdSm80INS1_25CollectiveMainloopFwdSm80ILi8ELi1ELb0EN4cute5tupleIJNS5_1CILi128EEENS7_ILi64EEENS7_ILi192EEEEEELi192ENS_6half_tEfNS_4arch4Sm80ELb0ELb1ELb1ELb1ELb1ELb0ELb1ELb1EEENS1_21CollectiveEpilogueFwdINS6_IJS8_SA_S9_EEENS6_IJNS7_ILi1EEESI_SI_EEESC_SE_Li256ELb1ELb1ELb1ELb0EEENS1_36VarlenDynamicPersistentTileSchedulerILi128ELi64ELi256ELi256ELb1ELb1ELb0ELb1ELb0ELb1EEEEEEEEEvNT_6ParamsE) ;  /* 0xfffe6ca002007950 */ /* 0x004fea0003c3ffff */
        .weak           $__internal_9_$__cuda_sm70_shflsync_idx_p
        .type           $__internal_9_$__cuda_sm70_shflsync_idx_p,@function
        .size           $__internal_9_$__cuda_sm70_shflsync_idx_p,($__internal_10_$__cuda_sm70_shflsync_up_p - $__internal_9_$__cuda_sm70_shflsync_idx_p)
$__internal_9_$__cuda_sm70_shflsync_idx_p:
[----:B------:R-:W-:-:S04]  /*19360*/  MOV R187, 0xffffffff ;  /* 0xffffffff00bb7802 */ /* 0x000fc80000000f00 */
[----:B------:R-:W-:Y:S04]  /*19370*/  WARPSYNC R187 ;  /* 0x000000bb00007348 */ /* 0x000fe80003800000 */
[----:B------:R1:W2:Y:S02]  /*19380*/  SHFL.IDX PT, R186, R185, R2, R186 ;  /* 0x00000002b9ba7389 */ /* 0x0002a400000e00ba */
[----:B-1----:R-:W-:Y:S02]  /*19390*/  MOV R2, R3 ;  /* 0x0000000300027202 */ /* 0x002fe40000000f00 */
[----:B------:R-:W-:-:S04]  /*193a0*/  MOV R3, 0x0 ;  /* 0x0000000000037802 */ /* 0x000fc80000000f00 */
[----:B--2---:R-:W-:Y:S05]  /*193b0*/  RET.REL.NODEC R2 `(_ZN7cutlass13device_kernelIN5flash19enable_sm80_to_sm89INS1_16FlashAttnFwdSm80INS1_25CollectiveMainloopFwdSm80ILi8ELi1ELb0EN4cute5tupleIJNS5_1CILi128EEENS7_ILi64EEENS7_ILi192EEEEEELi192ENS_6half_tEfNS_4arch4Sm80ELb0ELb1ELb1ELb1ELb1ELb0ELb1ELb1EEENS1_21CollectiveEpilogueFwdINS6_IJS8_SA_S9_EEENS6_IJNS7_ILi1EEESI_SI_EEESC_SE_Li256ELb1ELb1ELb1ELb0EEENS1_36VarlenDynamicPersistentTileSchedulerILi128ELi64ELi256ELi256ELb1ELb1ELb0ELb1ELb0ELb1EEEEEEEEEvNT_6ParamsE) ;  /* 0xfffe6c4002007950 */ /* 0x004fea0003c3ffff */
        .weak           $__internal_10_$__cuda_sm70_shflsync_up_p
        .type           $__internal_10_$__cuda_sm70_shflsync_up_p,@function
        .size           $__internal_10_$__cuda_sm70_shflsync_up_p,($__internal_11_$__cuda_sm70_votesync_ballot - $__internal_10_$__cuda_sm70_shflsync_up_p)
$__internal_10_$__cuda_sm70_shflsync_up_p:
[----:B------:R-:W-:Y:S02]  /*193c0*/  IMAD.MOV.U32 R4, RZ, RZ, RZ ;  /* 0x000000ffff047224 */ /* 0x000fe400078e00ff */
[----:B------:R-:W-:-:S04]  /*193d0*/  IMAD.MOV.U32 R10, RZ, RZ, -0x1 ;  /* 0xffffffffff0a7424 */ /* 0x000fc800078e00ff */
[----:B------:R-:W-:Y:S04]  /*193e0*/  WARPSYNC R10 ;  /* 0x0000000a00007348 */ /* 0x000fe80003800000 */
[----:B------:R1:W2:Y:S02]  /*193f0*/  SHFL.UP PT, R4, R0, R2, R4 ;  /* 0x0400000200047389 */ /* 0x0002a400000e0004 */
[----:B-1----:R-:W-:Y:S02]  /*19400*/  MOV R2, R3 ;  /* 0x0000000300027202 */ /* 0x002fe40000000f00 */
[----:B------:R-:W-:-:S04]  /*19410*/  MOV R3, 0x0 ;  /* 0x0000000000037802 */ /* 0x000fc80000000f00 */
[----:B--2---:R-:W-:Y:S05]  /*19420*/  RET.REL.NODEC R2 `(_ZN7cutlass13device_kernelIN5flash19enable_sm80_to_sm89INS1_16FlashAttnFwdSm80INS1_25CollectiveMainloopFwdSm80ILi8ELi1ELb0EN4cute5tupleIJNS5_1CILi128EEENS7_ILi64EEENS7_ILi192EEEEEELi192ENS_6half_tEfNS_4arch4Sm80ELb0ELb1ELb1ELb1ELb1ELb0ELb1ELb1EEENS1_21CollectiveEpilogueFwdINS6_IJS8_SA_S9_EEENS6_IJNS7_ILi1EEESI_SI_EEESC_SE_Li256ELb1ELb1ELb1ELb0EEENS1_36VarlenDynamicPersistentTileSchedulerILi128ELi64ELi256ELi256ELb1ELb1ELb0ELb1ELb0ELb1EEEEEEEEEvNT_6ParamsE) ;  /* 0xfffe6bd002007950 */ /* 0x004fea0003c3ffff */
        .weak           $__internal_11_$__cuda_sm70_votesync_ballot
        .type           $__internal_11_$__cuda_sm70_votesync_ballot,@function
        .size           $__internal_11_$__cuda_sm70_votesync_ballot,(.L_x_6182 - $__internal_11_$__cuda_sm70_votesync_ballot)
$__internal_11_$__cuda_sm70_votesync_ballot:
[----:B------:R-:W-:Y:S01]  /*19430*/  ISETP.NE.U32.AND P0, PT, R0, 0x1, PT ;  /* 0x000000010000780c */ /* 0x000fe20003f05070 */
[----:B------:R-:W-:-:S04]  /*19440*/  IMAD.MOV.U32 R3, RZ, RZ, -0x1 ;  /* 0xffffffffff037424 */ /* 0x000fc800078e00ff */
[----:B------:R-:W-:Y:S08]  /*19450*/  WARPSYNC R3 ;  /* 0x0000000300007348 */ /* 0x000ff00003800000 */
[----:B------:R-:W-:-:S04]  /*19460*/  VOTE.ANY R0, PT, !P0 ;  /* 0x0000000000007806 */ /* 0x000fc800040e0100 */
[----:B------:R-:W-:Y:S01]  /*19470*/  LOP3.LUT R0, R0, R3, RZ, 0xc0, !PT ;  /* 0x0000000300007212 */ /* 0x000fe200078ec0ff */
[----:B------:R-:W-:-:S04]  /*19480*/  IMAD.MOV.U32 R3, RZ, RZ, 0x0 ;  /* 0x00000000ff037424 */ /* 0x000fc800078e00ff */
[----:B------:R-:W-:Y:S05]  /*19490*/  RET.REL.NODEC R2 `(_ZN7cutlass13device_kernelIN5flash19enable_sm80_to_sm89INS1_16FlashAttnFwdSm80INS1_25CollectiveMainloopFwdSm80ILi8ELi1ELb0EN4cute5tupleIJNS5_1CILi128EEENS7_ILi64EEENS7_ILi192EEEEEELi192ENS_6half_tEfNS_4arch4Sm80ELb0ELb1ELb1ELb1ELb1ELb0ELb1ELb1EEENS1_21CollectiveEpilogueFwdINS6_IJS8_SA_S9_EEENS6_IJNS7_ILi1EEESI_SI_EEESC_SE_Li256ELb1ELb1ELb1ELb0EEENS1_36VarlenDynamicPersistentTileSchedulerILi128ELi64ELi256ELi256ELb1ELb1ELb0ELb1ELb0ELb1EEEEEEEEEvNT_6ParamsE) ;  /* 0xfffe6b6002007950 */ /* 0x000fea0003c3ffff */
.L_x_684:
        /* <DEDUP_REMOVED lines=14> */
.L_x_6182:


//--------------------- .text._ZN7cutlass13device_kernelIN5flash19enable_sm80_to_sm89INS1_16FlashAttnFwdSm80INS1_25CollectiveMainloopFwdSm80ILi8ELi1ELb0EN4cute5tupleIJNS5_1CILi128EEENS7_ILi64EEENS7_ILi192EEEEEELi192ENS_6half_tEfNS_4arch4Sm80ELb0ELb1ELb1ELb1ELb1ELb1ELb1ELb1EEENS1_21CollectiveEpilogueFwdINS6_IJS8_SA_S9_EEENS6_IJNS7_ILi1EEESI_SI_EEESC_SE_Li256ELb1ELb1ELb1ELb0EEENS1_36VarlenDynamicPersistentTileSchedulerILi128ELi64ELi256ELi256ELb1ELb1ELb0ELb1ELb0ELb1EEEEEEEEEvNT_6ParamsE --------------------------
	.section	.text._ZN7cutlass13device_kernelIN5flash19enable_sm80_to_sm89INS1_16FlashAttnFwdSm80INS1_25CollectiveMainloopFwdSm80ILi8ELi1ELb0EN4cute5tupleIJNS5_1CILi128EEENS7_ILi64EEENS7_ILi192EEEEEELi192ENS_6half_tEfNS_4arch4Sm80ELb0ELb1ELb1ELb1ELb1ELb1ELb1ELb1EEENS1_21CollectiveEpilogueFwdINS6_IJS8_SA_S9_EEENS6_IJNS7_ILi1EEESI_SI_EEESC_SE_Li256ELb1ELb1ELb1ELb0EEENS1_36VarlenDynamicPersistentTileSchedulerILi128ELi64ELi256ELi256ELb1ELb1ELb0ELb1ELb0ELb1EEEEEEEEEvNT_6ParamsE,"ax",@progbits
	.sectioninfo	@"SHI_REGISTERS=255"
	.align	128
.text._ZN7cutlass13device_kernelIN5flash19enable_sm80_to_sm89INS1_16FlashAttnFwdSm80INS1_25CollectiveMainloopFwdSm80ILi8ELi1ELb0EN4cute5tupleIJNS5_1CILi128EEENS7_ILi64EEENS7_ILi192EEEEEELi192ENS_6half_tEfNS_4arch4Sm80ELb0ELb1ELb1ELb1ELb1ELb1ELb1ELb1EEENS1_21CollectiveEpilogueFwdINS6_IJS8_SA_S9_EEENS6_IJNS7_ILi1EEESI_SI_EEESC_SE_Li256ELb1ELb1ELb1ELb0EEENS1_36VarlenDynamicPersistentTileSchedulerILi128ELi64ELi256ELi256ELb1ELb1ELb0ELb1ELb0ELb1EEEEEEEEEvNT_6ParamsE:
        .type           _ZN7cutlass13device_kernelIN5flash19enable_sm80_to_sm89INS1_16FlashAttnFwdSm80INS1_25CollectiveMainloopFwdSm80ILi8ELi1ELb0EN4cute5tupleIJNS5_1CILi128EEENS7_ILi64EEENS7_ILi192EEEEEELi192ENS_6half_tEfNS_4arch4Sm80ELb0ELb1ELb1ELb1ELb1ELb1ELb1ELb1EEENS1_21CollectiveEpilogueFwdINS6_IJS8_SA_S9_EEENS6_IJNS7_ILi1EEESI_SI_EEESC_SE_Li256ELb1ELb1ELb1ELb0EEENS1_36VarlenDynamicPersistentTileSchedulerILi128ELi64ELi256ELi256ELb1ELb1ELb0ELb1ELb0ELb1EEEEEEEEEvNT_6ParamsE,@function
        .size           _ZN7cutlass13device_kernelIN5flash19enable_sm80_to_sm89INS1_16FlashAttnFwdSm80INS1_25CollectiveMainloopFwdSm80ILi8ELi1ELb0EN4cute5tupleIJNS5_1CILi128EEENS7_ILi64EEENS7_ILi192EEEEEELi192ENS_6half_tEfNS_4arch4Sm80ELb0ELb1ELb1ELb1ELb1ELb1ELb1ELb1EEENS1_21CollectiveEpilogueFwdINS6_IJS8_SA_S9_EEENS6_IJNS7_ILi1EEESI_SI_EEESC_SE_Li256ELb1ELb1ELb1ELb0EEENS1_36VarlenDynamicPersistentTileSchedulerILi128ELi64ELi256ELi256ELb1ELb1ELb0ELb1ELb0ELb1EEEEEEEEEvNT_6ParamsE,(.L_x_6187 - _ZN7cutlass13device_kernelIN5flash19enable_sm80_to_sm89INS1_16FlashAttnFwdSm80INS1_25CollectiveMainloopFwdSm80ILi8ELi1ELb0EN4cute5tupleIJNS5_1CILi128EEENS7_ILi64EEENS7_ILi192EEEEEELi192ENS_6half_tEfNS_4arch4Sm80ELb0ELb1ELb1ELb1ELb1ELb1ELb1ELb1EEENS1_21CollectiveEpilogueFwdINS6_IJS8_SA_S9_EEENS6_IJNS7_ILi1EEESI_SI_EEESC_SE_Li256ELb1ELb1ELb1ELb0EEENS1_36VarlenDynamicPersistentTileSchedulerILi128ELi64ELi256ELi256ELb1ELb1ELb0ELb1ELb0ELb1EEEEEEEEEvNT_6ParamsE)
        .other          _ZN7cutlass13device_kernelIN5flash19enable_sm80_to_sm89INS1_16FlashAttnFwdSm80INS1_25CollectiveMainloopFwdSm80ILi8ELi1ELb0EN4cute5tupleIJNS5_1CILi128EEENS7_ILi64EEENS7_ILi192EEEEEELi192ENS_6half_tEfNS_4arch4Sm80ELb0ELb1ELb1ELb1ELb1ELb1ELb1ELb1EEENS1_21CollectiveEpilogueFwdINS6_IJS8_SA_S9_EEENS6_IJNS7_ILi1EEESI_SI_EEESC_SE_Li256ELb1ELb1ELb1ELb0EEENS1_36VarlenDynamicPersistentTileSchedulerILi128ELi64ELi256ELi256ELb1ELb1ELb0ELb1ELb0ELb1EEEEEEEEEvNT_6ParamsE,@"STO_CUDA_ENTRY STV_DEFAULT"
_ZN7cutlass13device_kernelIN5flash19enable_sm80_to_sm89INS1_16FlashAttnFwdSm80INS1_25CollectiveMainloopFwdSm80ILi8ELi1ELb0EN4cute5tupleIJNS5_1CILi128EEENS7_ILi64EEENS7_ILi192EEEEEELi192ENS_6half_tEfNS_4arch4Sm80ELb0ELb1ELb1ELb1ELb1ELb1ELb1ELb1EEENS1_21CollectiveEpilogueFwdINS6_IJS8_SA_S9_EEENS6_IJNS7_ILi1EEESI_SI_EEESC_SE_Li256ELb1ELb1ELb1ELb0EEENS1_36VarlenDynamicPersistentTileSchedulerILi128ELi64ELi256ELi256ELb1ELb1ELb0ELb1ELb0ELb1EEEEEEEEEvNT_6ParamsE:
        /* <DEDUP_REMOVED lines=13> */
[----:B------:R-:W-:-:S03]  /*00d0*/  CS2R R8, SRZ ;  /* 0x0000000000087805 */ /* 0x000fc6000001ff00 */
        /* <DEDUP_REMOVED lines=10> */
[C---:B------:R-:W-:Y:S01]  /*0180*/  ISETP.GE.U32.AND P4, PT, R13.reuse, 0x2, PT ;  /* 0x000000020d00780c */ /* 0x040fe20003f86070 */
[----:B------:R-:W-:Y:S01]  /*0190*/  IMAD.MOV.U32 R7, RZ, RZ, RZ ;  /* 0x000000ffff077224 */ /* 0x000fe200078e00ff */
        /* <DEDUP_REMOVED lines=26> */
.L_x_690:
        /* <DEDUP_REMOVED lines=11> */
[----:B------:R-:W3:Y:S04]  /*03f0*/  @!P0 LDG.E R9, [R4.64] ;  /* 0x0000000804098981 */ /* 0x000ee8000c1e1900 */
[----:B------:R-:W3:Y:S02]  /*0400*/  @!P0 LDG.E R8, [R2.64] ;  /* 0x0000000802088981 */ /* 0x000ee4000c1e1900 */
[----:B---3--:R-:W-:Y:S01]  /*0410*/  IMAD R5, R9, R8, RZ ;  /* 0x0000000809057224 */ /* 0x008fe200078e02ff */
[----:B------:R-:W-:Y:S05]  /*0420*/  BRA.DIV ~URZ, `(.L_x_688) ;  /* 0x000229727f007947 */ /* 0x000fea000b800000 */
[----:B------:R1:W3:Y:S02]  /*0430*/  SHFL.UP PT, R0, R5, 0x1, RZ ;  /* 0x0420000005007989 */ /* 0x0002e400000e00ff */
.L_x_946:
        /* <DEDUP_REMOVED lines=16> */
.L_x_947:
[----:B---3--:R-:W-:-:S05]  /*0540*/  IMAD R0, R0, c[0x0][0x538], RZ ;  /* 0x00014e0000007a24 */ /* 0x008fca00078e02ff */
[----:B------:R-:W-:-:S04]  /*0550*/  IADD3 R6, R0, R6, RZ ;  /* 0x0000000600067210 */ /* 0x000fc80007ffe0ff */
[----:B------:R-:W-:-:S13]  /*0560*/  ISETP.GT.AND P0, PT, R6, UR4, PT ;  /* 0x0000000406007c0c */ /* 0x000fda000bf04270 */
[----:B-12---:R-:W-:Y:S05]  /*0570*/  @!P0 BRA `(.L_x_690) ;  /* 0xfffffdc000008947 */ /* 0x006fea000383ffff */
.L_x_686:
[----:B------:R-:W-:-:S05]  /*0580*/  IADD3 R11, -R0, R6, RZ ;  /* 0x00000006000b7210 */ /* 0x000fca0007ffe1ff */
[----:B------:R-:W-:-:S05]  /*0590*/  IMAD R0, R4, c[0x0][0x538], R11 ;  /* 0x00014e0004007a24 */ /* 0x000fca00078e020b */
[----:B------:R-:W-:Y:S01]  /*05a0*/  ISETP.GT.AND P0, PT, R0, UR4, PT ;  /* 0x0000000400007c0c */ /* 0x000fe2000bf04270 */
[----:B------:R-:W-:-:S12]  /*05b0*/  BRA.DIV ~URZ, `(.L_x_691) ;  /* 0x000229f27f007947 */ /* 0x000fd8000b800000 */
[----:B------:R-:W-:-:S04]  /*05c0*/  VOTE.ANY R10, PT, !P0 ;  /* 0x00000000000a7806 */ /* 0x000fc800040e0100 */
.L_x_948:
[----:B------:R-:W1:Y:S02]  /*05d0*/  POPC R5, R10 ;  /* 0x0000000a00057309 */ /* 0x000e640000000000 */
[----:B-12---:R-:W-:Y:S01]  /*05e0*/  IADD3 R247, R5, R7, RZ ;  /* 0x0000000705f77210 */ /* 0x006fe20007ffe0ff */
[----:B------:R-:W-:Y:S05]  /*05f0*/  BRA.DIV ~URZ, `(.L_x_692) ;  /* 0x00022a027f007947 */ /* 0x000fea000b800000 */
[----:B------:R1:W2:Y:S01]  /*0600*/  SHFL.IDX PT, R12, R9, R5, 0x1f ;  /* 0x00001f05090c7589 */ /* 0x0002a200000e0000 */
[----:B------:R-:W-:-:S03]  /*0610*/  MOV R6, RZ ;  /* 0x000000ff00067202 */ /* 0x000fc60000000f00 */
[----:B------:R1:W3:Y:S04]  /*0620*/  SHFL.IDX PT, R9, R8, R5, 0x1f ;  /* 0x00001f0508097589 */ /* 0x0002e800000e0000 */
.L_x_949:
[----:B------:R-:W-:Y:S01]  /*0630*/  ISETP.NE.AND P0, PT, R10, RZ, PT ;  /* 0x000000ff0a00720c */ /* 0x000fe20003f05270 */
[----:B------:R-:W-:-:S12]  /*0640*/  BSSY B0, `(.L_x_693) ;  /* 0x0000005000007945 */ /* 0x000fd80003800000 */
[----:B------:R-:W-:Y:S05]  /*0650*/  @!P0 BRA `(.L_x_694) ;  /* 0x0000003000008947 */ /* 0x000fea0003800000 */
[----:B------:R-:W-:Y:S01]  /*0660*/  IADD3 R0, R5, -0x1, RZ ;  /* 0xffffffff05007810 */ /* 0x000fe20007ffe0ff */
[----:B------:R-:W-:Y:S05]  /*0670*/  BRA.DIV ~URZ, `(.L_x_695) ;  /* 0x00022a627f007947 */ /* 0x000fea000b800000 */
[----:B------:R4:W1:Y:S02]  /*0680*/  SHFL.IDX PT, R6, R4, R0, 0x1f ;  /* 0x00001f0004067589 */ /* 0x00086400000e0000 */
.L_x_694:
[----:B------:R-:W-:Y:S05]  /*0690*/  BSYNC B0 ;  /* 0x0000000000007941 */ /* 0x000fea0003800000 */
.L_x_693:
[----:B---3--:R-:W-:Y:S01]  /*06a0*/  ISETP.NE.AND P0, PT, R9, 0x1, PT ;  /* 0x000000010900780c */ /* 0x008fe20003f05270 */
[----:B-1----:R-:W-:Y:S01]  /*06b0*/  IMAD R244, R6, c[0x0][0x538], R11 ;  /* 0x00014e0006f47a24 */ /* 0x002fe200078e020b */
[----:B------:R-:W-:Y:S04]  /*06c0*/  BSSY B0, `(.L_x_696) ;  /* 0x0000085000007945 */ /* 0x000fe80003800000 */
[----:B------:R-:W-:-:S07]  /*06d0*/  IADD3 R11, -R244, UR4, RZ ;  /* 0x00000004f40b7c10 */ /* 0x000fce000fffe1ff */
[----:B------:R-:W-:Y:S05]  /*06e0*/  @!P0 BRA `(.L_x_697) ;  /* 0x000003e000008947 */ /* 0x000fea0003800000 */
[-C--:B--2-4-:R-:W-:Y:S02]  /*06f0*/  IABS R0, R12.reuse ;  /* 0x0000000c00007213 */ /* 0x094fe40000000000 */
        /* <DEDUP_REMOVED lines=61> */
.L_x_697:
[----:B------:R-:W-:-:S04]  /*0ad0*/  IMAD.MOV.U32 R2, RZ, RZ, 0x4 ;  /* 0x00000004ff027424 */ /* 0x000fc800078e00ff */
[----:B------:R-:W-:-:S05]  /*0ae0*/  IMAD.WIDE R2, R247, R2, c[0x0][0x590] ;  /* 0x00016400f7027625 */ /* 0x000fca00078e0202 */
[----:B------:R-:W3:Y:S02]  /*0af0*/  LDG.E R7, [R2.64] ;  /* 0x0000000802077981 */ /* 0x000ee4000c1e1900 */
[----:B--23--:R-:W-:-:S05]  /*0b00*/  IMAD R9, R7, R12, RZ ;  /* 0x0000000c07097224 */ /* 0x00cfca00078e02ff */
[-C--:B----4-:R-:W-:Y:S02]  /*0b10*/  IABS R0, R9.reuse ;  /* 0x0000000900007213 */ /* 0x090fe40000000000 */
        /* <DEDUP_REMOVED lines=63> */
.L_x_698:
[----:B------:R-:W-:Y:S05]  /*0f10*/  BSYNC B0 ;  /* 0x0000000000007941 */ /* 0x000fea0003800000 */
.L_x_696:
[----:B------:R-:W-:-:S04]  /*0f20*/  LOP3.LUT R0, RZ, R0, RZ, 0x33, !PT ;  /* 0x00000000ff007212 */ /* 0x000fc800078e33ff */
[----:B------:R-:W-:Y:S01]  /*0f30*/  IADD3 R245, R0, R12, RZ ;  /* 0x0000000c00f57210 */ /* 0x000fe20007ffe0ff */
[----:B------:R-:W-:Y:S05]  /*0f40*/  BRA `(.L_x_699) ;  /* 0x0000004000007947 */ /* 0x000fea0003800000 */
.L_x_687:
[----:B--2---:R-:W-:Y:S01]  /*0f50*/  IMAD.MOV.U32 R245, RZ, RZ, RZ ;  /* 0x000000fffff57224 */ /* 0x004fe200078e00ff */
[----:B------:R-:W-:Y:S01]  /*0f60*/  MOV R246, RZ ;  /* 0x000000ff00f67202 */ /* 0x000fe20000000f00 */
[----:B------:R-:W-:Y:S01]  /*0f70*/  IMAD.U32 R244, RZ, RZ, UR4 ;  /* 0x00000004fff47e24 */ /* 0x000fe2000f8e00ff */
[----:B------:R-:W-:Y:S02]  /*0f80*/  MOV R247, c[0x0][0x53c] ;  /* 0x00014f0000f77a02 */ /* 0x000fe40000000f00 */
.L_x_699:
[----:B------:R-:W-:Y:S01]  /*0f90*/  ISETP.NE.AND P0, PT, R13, RZ, PT ;  /* 0x000000ff0d00720c */ /* 0x000fe20003f05270 */
[----:B------:R-:W-:-:S12]  /*0fa0*/  WARPSYNC 0xffffffff ;  /* 0xffffffff00007948 */ /* 0x000fd80003800000 */
[----:B------:R1:W-:Y:S04]  /*0fb0*/  @!P0 STS.128 [0x18100], R244 ;  /* 0x018100f4ff008388 */ /* 0x0003e80000000c00 */
[----:B------:R-:W-:Y:S06]  /*0fc0*/  BAR.ARV 0x5, 0x100 ;  /* 0x0144000000007b1d */ /* 0x000fec0000002000 */
.L_x_685:
[----:B-12---:R-:W-:-:S13]  /*0fd0*/  ISETP.GE.AND P0, PT, R247, c[0x0][0x53c], PT ;  /* 0x00014f00f7007a0c */ /* 0x006fda0003f06270 */
        /* <DEDUP_REMOVED lines=8> */
[C---:B------:R-:W-:Y:S02]  /*1060*/  LEA.HI R6, R9.reuse, R14, RZ, 0x3 ;  /* 0x0000000e09067211 */ /* 0x040fe400078f18ff */
[----:B------:R-:W-:Y:S02]  /*1070*/  SHF.R.S32.HI R4, RZ, 0x4, R2 ;  /* 0x00000004ff047819 */ /* 0x000fe40000011402 */
[----:B------:R-:W-:Y:S02]  /*1080*/  SHF.R.S32.HI R250, RZ, 0x3, R6 ;  /* 0x00000003fffa7819 */ /* 0x000fe40000011406 */
[----:B------:R-:W-:Y:S02]  /*1090*/  LOP3.LUT R3, R6, 0xfffffff8, RZ, 0xc0, !PT ;  /* 0xfffffff806037812 */ /* 0x000fe400078ec0ff */
[----:B------:R-:W-:Y:S01]  /*10a0*/  LOP3.LUT R0, R2, 0xfffffff0, RZ, 0xc0, !PT ;  /* 0xfffffff002007812 */ /* 0x000fe200078ec0ff */
[----:B------:R-:W-:Y:S01]  /*10b0*/  IMAD.SHL.U32 R5, R250, 0x40, RZ ;  /* 0x00000040fa057824 */ /* 0x000fe200078e00ff */
[----:B------:R-:W-:Y:S01]  /*10c0*/  LEA.HI R2, R2, R4, RZ, 0x1 ;  /* 0x0000000402027211 */ /* 0x000fe200078f08ff */
[C---:B------:R-:W-:Y:S01]  /*10d0*/  IMAD.IADD R8, R14.reuse, 0x1, -R3 ;  /* 0x000000010e087824 */ /* 0x040fe200078e0a03 */
[----:B------:R-:W-:Y:S01]  /*10e0*/  LEA.HI R12, R9, R14, RZ, 0x2 ;  /* 0x0000000e090c7211 */ /* 0x000fe200078f10ff */
[----:B------:R-:W-:Y:S01]  /*10f0*/  IMAD.IADD R0, R14, 0x1, -R0 ;  /* 0x000000010e007824 */ /* 0x000fe200078e0a00 */
[----:B------:R-:W-:Y:S01]  /*1100*/  LOP3.LUT R3, R2, 0xfffffffe, RZ, 0xc0, !PT ;  /* 0xfffffffe02037812 */ /* 0x000fe200078ec0ff */
[C---:B------:R-:W-:Y:S01]  /*1110*/  IMAD.SHL.U32 R200, R8.reuse, 0x8, RZ ;  /* 0x0000000808c87824 */ /* 0x040fe200078e00ff */
[----:B------:R-:W-:Y:S01]  /*1120*/  LOP3.LUT R2, R5, 0x1c0, RZ, 0xc0, !PT ;  /* 0x000001c005027812 */ /* 0x000fe200078ec0ff */
[----:B------:R-:W-:Y:S01]  /*1130*/  IMAD R209, R8, 0x20, R250 ;  /* 0x0000002008d17824 */ /* 0x000fe200078e02fa */
[----:B------:R-:W-:Y:S01]  /*1140*/  SHF.R.S32.HI R5, RZ, 0x1f, R0 ;  /* 0x0000001fff057819 */ /* 0x000fe20000011400 */
[----:B------:R-:W-:Y:S01]  /*1150*/  IMAD.IADD R10, R4, 0x1, -R3 ;  /* 0x00000001040a7824 */ /* 0x000fe200078e0a03 */
[----:B------:R-:W-:Y:S01]  /*1160*/  LOP3.LUT R3, R2, 0x38, R200, 0xf8, !PT ;  /* 0x0000003802037812 */ /* 0x000fe200078ef8c8 */
[----:B------:R-:W-:Y:S01]  /*1170*/  IMAD.SHL.U32 R4, R8, 0x40, RZ ;  /* 0x0000004008047824 */ /* 0x000fe200078e00ff */
[----:B------:R-:W-:-:S02]  /*1180*/  SHF.R.U32.HI R2, RZ, 0x3, R2 ;  /* 0x00000003ff027819 */ /* 0x000fc40000011602 */
[----:B------:R-:W-:Y:S02]  /*1190*/  LEA.HI R13, R5, R0, RZ, 0x3 ;  /* 0x00000000050d7211 */ /* 0x000fe400078f18ff */
[----:B------:R-:W-:Y:S02]  /*11a0*/  LOP3.LUT R7, R3, R2, RZ, 0x3c, !PT ;  /* 0x0000000203077212 */ /* 0x000fe400078e3cff */
[----:B------:R-:W-:Y:S02]  /*11b0*/  LOP3.LUT R2, R4, 0x1c0, RZ, 0xc0, !PT ;  /* 0x000001c004027812 */ /* 0x000fe400078ec0ff */
[C---:B------:R-:W-:Y:S01]  /*11c0*/  LOP3.LUT R3, R13.reuse, 0xfffffff8, RZ, 0xc0, !PT ;  /* 0xfffffff80d037812 */ /* 0x040fe200078ec0ff */
[----:B------:R-:W-:Y:S01]  /*11d0*/  IMAD.SHL.U32 R13, R13, 0x40, RZ ;  /* 0x000000400d0d7824 */ /* 0x000fe200078e00ff */
[--C-:B------:R-:W-:Y:S02]  /*11e0*/  SHF.R.S32.HI R222, RZ, 0x2, R12.reuse ;  /* 0x00000002ffde7819 */ /* 0x100fe4000001140c */
[----:B------:R-:W-:-:S02]  /*11f0*/  SHF.R.S32.HI R5, RZ, 0x1f, R12 ;  /* 0x0000001fff057819 */ /* 0x000fc4000001140c */
[----:B------:R-:W-:Y:S01]  /*1200*/  LOP3.LUT R4, R2, 0x8, R6, 0xf8, !PT ;  /* 0x0000000802047812 */ /* 0x000fe200078ef806 */
[----:B------:R-:W-:Y:S01]  /*1210*/  IMAD.IADD R6, R0, 0x1, -R3 ;  /* 0x0000000100067824 */ /* 0x000fe200078e0a03 */
[----:B------:R-:W-:Y:S02]  /*1220*/  SHF.R.U32.HI R2, RZ, 0x3, R2 ;  /* 0x00000003ff027819 */ /* 0x000fe40000011602 */
[----:B------:R-:W-:Y:S02]  /*1230*/  LEA.HI R3, R9, R14, RZ, 0x5 ;  /* 0x0000000e09037211 */ /* 0x000fe400078f28ff */
[----:B------:R-:W-:Y:S02]  /*1240*/  LEA.HI R0, R5, R222, RZ, 0x3 ;  /* 0x000000de05007211 */ /* 0x000fe400078f18ff */
[----:B------:R-:W-:Y:S02]  /*1250*/  LOP3.LUT R11, R4, R2, RZ, 0x3c, !PT ;  /* 0x00000002040b7212 */ /* 0x000fe400078e3cff */
[----:B------:R-:W-:-:S02]  /*1260*/  LOP3.LUT R2, R3, 0xffffffe0, RZ, 0xc0, !PT ;  /* 0xffffffe003027812 */ /* 0x000fc400078ec0ff */
[----:B------:R-:W-:Y:S02]  /*1270*/  LOP3.LUT R0, R0, 0xfffffff8, RZ, 0xc0, !PT ;  /* 0xfffffff800007812 */ /* 0x000fe400078ec0ff */
[--C-:B------:R-:W-:Y:S01]  /*1280*/  SHF.R.S32.HI R5, RZ, 0x5, R3.reuse ;  /* 0x00000005ff057819 */ /* 0x100fe20000011403 */
[----:B------:R-:W-:Y:S01]  /*1290*/  IMAD.IADD R23, R14, 0x1, -R2 ;  /* 0x000000010e177824 */ /* 0x000fe200078e0a02 */
[----:B------:R-:W-:Y:S01]  /*12a0*/  SHF.R.S32.HI R3, RZ, 0x1f, R3 ;  /* 0x0000001fff037819 */ /* 0x000fe20000011403 */
[----:B------:R-:W-:Y:S01]  /*12b0*/  IMAD.IADD R0, R222, 0x1, -R0 ;  /* 0x00000001de007824 */ /* 0x000fe200078e0a00 */
[----:B------:R-:W-:Y:S01]  /*12c0*/  LEA.HI R4, R9, R14, RZ, 0x6 ;  /* 0x0000000e09047211 */ /* 0x000fe200078f30ff */
[----:B------:R-:W-:Y:S01]  /*12d0*/  IMAD.SHL.U32 R239, R5, 0x200, RZ ;  /* 0x0000020005ef7824 */ /* 0x000fe200078e00ff */
[----:B------:R-:W-:Y:S02]  /*12e0*/  LEA.HI R2, R3, R5, RZ, 0x3 ;  /* 0x0000000503027211 */ /* 0x000fe400078f18ff */
[----:B------:R-:W-:Y:S01]  /*12f0*/  SHF.R.S32.HI R9, RZ, 0x1f, R23 ;  /* 0x0000001fff097819 */ /* 0x000fe20000011417 */
[----:B------:R-:W-:Y:S01]  /*1300*/  IMAD.SHL.U32 R4, R4, 0x8, RZ ;  /* 0x0000000804047824 */ /* 0x000fe200078e00ff */
[----:B------:R-:W-:-:S02]  /*1310*/  LOP3.LUT R3, R0, 0x1, RZ, 0xc0, !PT ;  /* 0x0000000100037812 */ /* 0x000fc400078ec0ff */
[----:B------:R-:W-:Y:S02]  /*1320*/  LOP3.LUT R2, R2, 0xffffff8, RZ, 0xc0, !PT ;  /* 0x0ffffff802027812 */ /* 0x000fe400078ec0ff */
[C---:B------:R-:W-:Y:S02]  /*1330*/  LOP3.LUT P2, RZ, R0.reuse, 0x4, RZ, 0xc0, !PT ;  /* 0x0000000400ff7812 */ /* 0x040fe4000784c0ff */
[C---:B------:R-:W-:Y:S01]  /*1340*/  LOP3.LUT P0, RZ, R0.reuse, 0x2, RZ, 0xc0, !PT ;  /* 0x0000000200ff7812 */ /* 0x040fe2000780c0ff */
[----:B------:R-:W-:Y:S01]  /*1350*/  IMAD.SHL.U32 R0, R0, 0x40, RZ ;  /* 0x0000004000007824 */ /* 0x000fe200078e00ff */
[----:B------:R-:W-:Y:S02]  /*1360*/  LEA.HI R15, R9, R23, RZ, 0x2 ;  /* 0x00000017090f7211 */ /* 0x000fe400078f10ff */
[----:B------:R-:W-:Y:S01]  /*1370*/  ISETP.NE.U32.AND P1, PT, R3, 0x1, PT ;  /* 0x000000010300780c */ /* 0x000fe20003f25070 */
[----:B------:R-:W-:Y:S01]  /*1380*/  IMAD.IADD R3, R5, 0x1, -R2 ;  /* 0x0000000105037824 */ /* 0x000fe200078e0a02 */
[----:B------:R-:W-:-:S02]  /*1390*/  SHF.R.S32.HI R2, RZ, 0x2, R15 ;  /* 0x00000002ff027819 */ /* 0x000fc4000001140f */
[----:B------:R-:W-:Y:S01]  /*13a0*/  LOP3.LUT R237, R0, 0x1c0, RZ, 0xc0, !PT ;  /* 0x000001c000ed7812 */ /* 0x000fe200078ec0ff */
[----:B------:R-:W-:Y:S01]  /*13b0*/  IMAD.SHL.U32 R0, R6, 0x40, RZ ;  /* 0x0000004006007824 */ /* 0x000fe200078e00ff */
[----:B------:R-:W-:Y:S01]  /*13c0*/  LOP3.LUT R193, R7, 0x7ffffe00, R4, 0xf8, !PT ;  /* 0x7ffffe0007c17812 */ /* 0x000fe200078ef804 */
[----:B------:R-:W-:Y:S01]  /*13d0*/  IMAD R22, R3, 0x10, R2 ;  /* 0x0000001003167824 */ /* 0x000fe200078e0202 */
[----:B------:R-:W-:Y:S01]  /*13e0*/  LOP3.LUT R4, R12, 0xfffffffc, RZ, 0xc0, !PT ;  /* 0xfffffffc0c047812 */ /* 0x000fe200078ec0ff */
[----:B------:R-:W-:Y:S01]  /*13f0*/  IMAD.SHL.U32 R2, R10, 0x8, RZ ;  /* 0x000000080a027824 */ /* 0x000fe200078e00ff */
[----:B------:R-:W-:Y:S01]  /*1400*/  LOP3.LUT R0, R0, 0x1c0, RZ, 0xc0, !PT ;  /* 0x000001c000007812 */ /* 0x000fe200078ec0ff */
[----:B------:R-:W-:Y:S01]  /*1410*/  IMAD.SHL.U32 R193, R193, 0x2, RZ ;  /* 0x00000002c1c17824 */ /* 0x000fe200078e00ff */
[----:B------:R-:W-:Y:S01]  /*1420*/  IADD3 R9, R222, 0x40, RZ ;  /* 0x00000040de097810 */ /* 0x000fe20007ffe0ff */
[----:B------:R-:W-:Y:S01]  /*1430*/  IMAD.IADD R248, R14, 0x1, -R4 ;  /* 0x000000010ef87824 */ /* 0x000fe200078e0a04 */
[----:B------:R-:W-:Y:S01]  /*1440*/  LOP3.LUT R3, R0, 0x8, R2, 0xf8, !PT ;  /* 0x0000000800037812 */ /* 0x000fe200078ef802 */
[----:B------:R-:W-:Y:S01]  /*1450*/  IMAD.SHL.U32 R14, R5, 0x400, RZ ;  /* 0x00000400050e7824 */ /* 0x000fe200078e00ff */
[----:B------:R-:W-:Y:S01]  /*1460*/  SHF.R.U32.HI R0, RZ, 0x3, R0 ;  /* 0x00000003ff007819 */ /* 0x000fe20000011600 */
[----:B------:R-:W-:Y:S01]  /*1470*/  IMAD.SHL.U32 R140, R248, 0x4, RZ ;  /* 0x00000004f88c7824 */ /* 0x000fe200078e00ff */
[----:B------:R-:W-:Y:S01]  /*1480*/  SHF.R.U32.HI R238, RZ, 0x3, R237 ;  /* 0x00000003ffee7819 */ /* 0x000fe200000116ed */
[----:B------:R-:W-:Y:S01]  /*1490*/  IMAD R2, R10, 0x200, R11 ;  /* 0x000002000a027824 */ /* 0x000fe200078e020b */
[----:B------:R-:W-:Y:S01]  /*14a0*/  LOP3.LUT R7, R3, R0, RZ, 0x3c, !PT ;  /* 0x0000000003077212 */ /* 0x000fe200078e3cff */
[----:B------:R-:W-:Y:S01]  /*14b0*/  IMAD.SHL.U32 R3, R9, 0x40, RZ ;  /* 0x0000004009037824 */ /* 0x000fe200078e00ff */
[----:B------:R-:W-:Y:S01]  /*14c0*/  SHF.R.S32.HI R0, RZ, 0x1f, R9 ;  /* 0x0000001fff007819 */ /* 0x000fe20000011409 */
[----:B------:R-:W-:Y:S01]  /*14d0*/  STL [R1+0x4c], R22 ;  /* 0x00004c1601007387 */ /* 0x000fe20000100800 */
[----:B------:R-:W-:Y:S01]  /*14e0*/  IADD3 R142, R140, 0x20, RZ ;  /* 0x000000208c8e7810 */ /* 0x000fe20007ffe0ff */
[----:B------:R-:W-:Y:S01]  /*14f0*/  IMAD.SHL.U32 R104, R248, 0x8, RZ ;  /* 0x00000008f8687824 */ /* 0x000fe200078e00ff */
[----:B------:R-:W-:-:S02]  /*1500*/  LOP3.LUT P6, RZ, R6, 0x2, RZ, 0xc0, !PT ;  /* 0x0000000206ff7812 */ /* 0x000fc400078cc0ff */
[----:B------:R-:W-:Y:S01]  /*1510*/  LOP3.LUT P5, RZ, R6, 0x4, RZ, 0xc0, !PT ;  /* 0x0000000406ff7812 */ /* 0x000fe200078ac0ff */
[----:B------:R-:W-:Y:S01]  /*1520*/  IMAD R6, R248, 0x2, R14 ;  /* 0x00000002f8067824 */ /* 0x000fe200078e020e */
[----:B------:R-:W-:Y:S01]  /*1530*/  LOP3.LUT R4, R238, R237, RZ, 0xfc, !PT ;  /* 0x000000edee047212 */ /* 0x000fe200078efcff */
[----:B------:R-:W-:Y:S01]  /*1540*/  IMAD.IADD R106, R140, 0x1, R142 ;  /* 0x000000018c6a7824 */ /* 0x000fe200078e028e */
[----:B------:R-:W-:Y:S02]  /*1550*/  LEA.HI R0, R0, R9, RZ, 0x3 ;  /* 0x0000000900007211 */ /* 0x000fe400078f18ff */
[----:B------:R-:W-:Y:S01]  /*1560*/  IADD3 R107, R140, 0x40, RZ ;  /* 0x000000408c6b7810 */ /* 0x000fe20007ffe0ff */
[----:B------:R-:W-:Y:S01]  /*1570*/  IMAD.IADD R18, R6, 0x1, R4 ;  /* 0x0000000106127824 */ /* 0x000fe200078e0204 */
[----:B------:R-:W-:Y:S01]  /*1580*/  LOP3.LUT R24, R3, 0x1c0, RZ, 0xc0, !PT ;  /* 0x000001c003187812 */ /* 0x000fe200078ec0ff */
[----:B------:R-:W-:Y:S01]  /*1590*/  IMAD.SHL.U32 R4, R0, 0x40, RZ ;  /* 0x0000004000047824 */ /* 0x000fe200078e00ff */
[----:B------:R-:W-:Y:S01]  /*15a0*/  SHF.R.S32.HI R3, RZ, 0x1f, R106 ;  /* 0x0000001fff037819 */ /* 0x000fe2000001146a */
[----:B------:R-:W-:Y:S01]  /*15b0*/  IMAD.IADD R103, R140, 0x1, R107 ;  /* 0x000000018c677824 */ /* 0x000fe200078e026b */
[----:B------:R-:W-:-:S02]  /*15c0*/  SHF.R.U32.HI R21, RZ, 0x3, R24 ;  /* 0x00000003ff157819 */ /* 0x000fc40000011618 */
[----:B------:R-:W-:Y:S02]  /*15d0*/  LOP3.LUT R20, R4, 0xfffffe00, RZ, 0xc0, !PT ;  /* 0xfffffe0004147812 */ /* 0x000fe400078ec0ff */
[----:B------:R-:W-:Y:S02]  /*15e0*/  SHF.R.S32.HI R0, RZ, 0x1f, R103 ;  /* 0x0000001fff007819 */ /* 0x000fe40000011467 */
[CC--:B------:R-:W-:Y:S01]  /*15f0*/  LEA.HI R4, R3.reuse, R106.reuse, RZ, 0x6 ;  /* 0x0000006a03047211 */ /* 0x0c0fe200078f30ff */
[----:B------:R-:W-:Y:S01]  /*1600*/  STL [R1+0x18], R20 ;  /* 0x0000181401007387 */ /* 0x000fe20000100800 */
[----:B------:R-:W-:Y:S02]  /*1610*/  LEA.HI R12, R3, R106, RZ, 0x3 ;  /* 0x0000006a030c7211 */ /* 0x000fe400078f18ff */
[-C--:B------:R-:W-:Y:S01]  /*1620*/  LEA.HI R5, R0, R103.reuse, RZ, 0x6 ;  /* 0x0000006700057211 */ /* 0x080fe200078f30ff */
[----:B------:R-:W-:Y:S01]  /*1630*/  IMAD.SHL.U32 R3, R4, 0x80, RZ ;  /* 0x0000008004037824 */ /* 0x000fe200078e00ff */
[----:B------:R-:W-:-:S02]  /*1640*/  LEA.HI R11, R0, R103, RZ, 0x3 ;  /* 0x00000067000b7211 */ /* 0x000fc400078f18ff */
[--C-:B------:R-:W-:Y:S01]  /*1650*/  LOP3.LUT R4, R237, 0x38, R12.reuse, 0xf8, !PT ;  /* 0x00000038ed047812 */ /* 0x100fe200078ef80c */
[----:B------:R-:W-:Y:S01]  /*1660*/  IMAD.SHL.U32 R5, R5, 0x80, RZ ;  /* 0x0000008005057824 */ /* 0x000fe200078e00ff */
[----:B------:R-:W-:Y:S02]  /*1670*/  LOP3.LUT R0, R24, 0x38, R12, 0xf8, !PT ;  /* 0x0000003818007812 */ /* 0x000fe400078ef80c */
[----:B------:R-:W-:Y:S02]  /*1680*/  LOP3.LUT R6, R237, 0x38, R11, 0xf8, !PT ;  /* 0x00000038ed067812 */ /* 0x000fe400078ef80b */
[----:B------:R-:W-:Y:S02]  /*1690*/  LOP3.LUT R3, R3, 0xffffe000, RZ, 0xc0, !PT ;  /* 0xffffe00003037812 */ /* 0x000fe400078ec0ff */
[----:B------:R-:W-:Y:S02]  /*16a0*/  LOP3.LUT R9, R4, R238, RZ, 0x3c, !PT ;  /* 0x000000ee04097212 */ /* 0x000fe400078e3cff */
[----:B------:R-:W-:-:S02]  /*16b0*/  IADD3 R145, R140, 0x10, RZ ;  /* 0x000000108c917810 */ /* 0x000fc40007ffe0ff */
[----:B------:R-:W-:Y:S02]  /*16c0*/  LOP3.LUT R4, R0, R21, RZ, 0x3c, !PT ;  /* 0x0000001500047212 */ /* 0x000fe400078e3cff */
[----:B------:R-:W-:Y:S02]  /*16d0*/  LOP3.LUT R10, R24, 0x38, R11, 0xf8, !PT ;  /* 0x00000038180a7812 */ /* 0x000fe400078ef80b */
[----:B------:R-:W-:Y:S02]  /*16e0*/  LOP3.LUT R0, R5, 0xffffe000, RZ, 0xc0, !PT ;  /* 0xffffe00005007812 */ /* 0x000fe400078ec0ff */
[----:B------:R-:W-:Y:S02]  /*16f0*/  LOP3.LUT R6, R6, R238, RZ, 0x3c, !PT ;  /* 0x000000ee06067212 */ /* 0x000fe400078e3cff */
[----:B------:R-:W-:Y:S02]  /*1700*/  IADD3 R17, R9, R3, R239 ;  /* 0x0000000309117210 */ /* 0x000fe40007ffe0ef */
[----:B------:R-:W-:-:S02]  /*1710*/  SHF.R.S32.HI R9, RZ, 0x1f, R145 ;  /* 0x0000001fff097819 */ /* 0x000fc40000011491 */
[----:B------:R-:W-:Y:S02]  /*1720*/  IADD3 R16, R4, R3, R20 ;  /* 0x0000000304107210 */ /* 0x000fe40007ffe014 */
[----:B------:R-:W-:Y:S01]  /*1730*/  IADD3 R144, R140, 0x30, RZ ;  /* 0x000000308c907810 */ /* 0x000fe20007ffe0ff */
[----:B------:R1:W-:Y:S01]  /*1740*/  STL [R1+0x2c], R9 ;  /* 0x00002c0901007387 */ /* 0x0003e20000100800 */
[----:B------:R-:W-:Y:S02]  /*1750*/  LOP3.LUT R5, R10, R21, RZ, 0x3c, !PT ;  /* 0x000000150a057212 */ /* 0x000fe400078e3cff */
[----:B------:R-:W-:Y:S02]  /*1760*/  LOP3.LUT R3, R13, 0xfffffe00, RZ, 0xc0, !PT ;  /* 0xfffffe000d037812 */ /* 0x000fe400078ec0ff */
[----:B------:R-:W-:Y:S02]  /*1770*/  IADD3 R13, R6, R0, R239 ;  /* 0x00000000060d7210 */ /* 0x000fe40007ffe0ef */
[----:B------:R-:W-:-:S02]  /*1780*/  LOP3.LUT P4, RZ, R8, 0x2, RZ, 0xc0, !PT ;  /* 0x0000000208ff7812 */ /* 0x000fc4000788c0ff */
[----:B------:R-:W-:Y:S02]  /*1790*/  LOP3.LUT P3, RZ, R8, 0x4, RZ, 0xc0, !PT ;  /* 0x0000000408ff7812 */ /* 0x000fe4000786c0ff */
[----:B------:R-:W-:Y:S02]  /*17a0*/  LOP3.LUT R6, R15, 0x7ffffffc, RZ, 0xc0, !PT ;  /* 0x7ffffffc0f067812 */ /* 0x000fe400078ec0ff */
[----:B------:R-:W-:Y:S02]  /*17b0*/  SHF.R.S32.HI R8, RZ, 0x1f, R142 ;  /* 0x0000001fff087819 */ /* 0x000fe4000001148e */
[----:B------:R-:W-:Y:S01]  /*17c0*/  SHF.R.S32.HI R15, RZ, 0x1f, R144 ;  /* 0x0000001fff0f7819 */ /* 0x000fe20000011490 */
[----:B------:R-:W-:Y:S01]  /*17d0*/  IMAD.IADD R220, R23, 0x1, -R6 ;  /* 0x0000000117dc7824 */ /* 0x000fe200078e0a06 */
[----:B------:R-:W-:Y:S01]  /*17e0*/  IADD3 R10, R5, R0, R20 ;  /* 0x00000000050a7210 */ /* 0x000fe20007ffe014 */
[----:B------:R2:W-:Y:S01]  /*17f0*/  STL [R1+0x28], R8 ;  /* 0x0000280801007387 */ /* 0x0005e20000100800 */
[CC--:B------:R-:W-:Y:S01]  /*1800*/  IADD3 R4, R7.reuse, R3.reuse, R14 ;  /* 0x0000000307047210 */ /* 0x0c0fe20007ffe00e */
[----:B------:R-:W-:Y:S01]  /*1810*/  IMAD.SHL.U32 R220, R220, 0x2, RZ ;  /* 0x00000002dcdc7824 */ /* 0x000fe200078e00ff */
[----:B------:R-:W-:Y:S01]  /*1820*/  LOP3.LUT R5, R7, R3, RZ, 0xfc, !PT ;  /* 0x0000000307057212 */ /* 0x000fe200078efcff */
[----:B------:R-:W-:Y:S01]  /*1830*/  STL [R1+0x24], R15 ;  /* 0x0000240f01007387 */ /* 0x000fe20000100800 */
[----:B------:R-:W-:Y:S01]  /*1840*/  LOP3.LUT R7, R24, 0x38, R104, 0xf8, !PT ;  /* 0x0000003818077812 */ /* 0x000fe200078ef868 */
[----:B------:R-:W-:Y:S01]  /*1850*/  IMAD.MOV.U32 R14, RZ, RZ, 0x40 ;  /* 0x00000040ff0e7424 */ /* 0x000fe200078e00ff */
[----:B-1----:R-:W-:-:S02]  /*1860*/  SHF.R.S32.HI R9, RZ, 0x1f, R107 ;  /* 0x0000001fff097819 */ /* 0x002fc4000001146b */
[----:B------:R-:W-:Y:S02]  /*1870*/  IADD3 R143, R140, 0x50, RZ ;  /* 0x000000508c8f7810 */ /* 0x000fe40007ffe0ff */
[----:B------:R-:W-:Y:S01]  /*1880*/  SHF.R.S32.HI R235, RZ, 0x3, R11 ;  /* 0x00000003ffeb7819 */ /* 0x000fe2000001140b */
[----:B------:R1:W-:Y:S01]  /*1890*/  STL [R1+0x20], R9 ;  /* 0x0000200901007387 */ /* 0x0003e20000100800 */
[----:B------:R-:W-:Y:S02]  /*18a0*/  LEA.HI R0, R248, R248, RZ, 0x1 ;  /* 0x000000f8f8007211 */ /* 0x000fe400078f08ff */
[C---:B------:R-:W-:Y:S02]  /*18b0*/  IADD3 R35, R220.reuse, 0x10, RZ ;  /* 0x00000010dc237810 */ /* 0x040fe40007ffe0ff */
[C---:B------:R-:W-:Y:S02]  /*18c0*/  IADD3 R32, R220.reuse, 0x28, RZ ;  /* 0x00000028dc207810 */ /* 0x040fe40007ffe0ff */
[----:B------:R-:W-:-:S02]  /*18d0*/  IADD3 R29, R220, 0x40, RZ ;  /* 0x00000040dc1d7810 */ /* 0x000fc40007ffe0ff */
[----:B------:R-:W-:Y:S02]  /*18e0*/  IADD3 R26, R220, 0x58, RZ ;  /* 0x00000058dc1a7810 */ /* 0x000fe40007ffe0ff */
[----:B------:R-:W-:Y:S02]  /*18f0*/  LOP3.LUT R3, R0, 0x1ffffffe, RZ, 0xc0, !PT ;  /* 0x1ffffffe00037812 */ /* 0x000fe400078ec0ff */
[----:B--2---:R-:W-:Y:S02]  /*1900*/  SHF.R.S32.HI R8, RZ, 0x1f, R143 ;  /* 0x0000001fff087819 */ /* 0x004fe4000001148f */
[----:B------:R-:W-:Y:S01]  /*1910*/  LEA R146, R2, 0x6100, 0x1 ;  /* 0x0000610002927811 */ /* 0x000fe200078e08ff */
[----:B------:R-:W-:Y:S01]  /*1920*/  IMAD.IADD R3, R248, 0x1, -R3 ;  /* 0x00000001f8037824 */ /* 0x000fe200078e0a03 */
[----:B------:R-:W-:Y:S01]  /*1930*/  IADD3 R23, R220, 0x70, RZ ;  /* 0x00000070dc177810 */ /* 0x000fe20007ffe0ff */
[----:B------:R2:W-:Y:S01]  /*1940*/  STL [R1+0x1c], R8 ;  /* 0x00001c0801007387 */ /* 0x0005e20000100800 */
[C---:B------:R-:W-:Y:S01]  /*1950*/  SEL R0, R14.reuse, 0xffffffc0, !P3 ;  /* 0xffffffc00e007807 */ /* 0x040fe20005800000 */
[----:B------:R-:W-:Y:S01]  /*1960*/  IMAD R243, R3, 0x8, R22 ;  /* 0x0000000803f37824 */ /* 0x000fe200078e0216 */
[----:B------:R-:W-:-:S02]  /*1970*/  SEL R6, R14, 0xffffffc0, !P2 ;  /* 0xffffffc00e067807 */ /* 0x000fc40005000000 */
[----:B------:R-:W-:Y:S01]  /*1980*/  SEL R2, R14, 0xffffffc0, !P5 ;  /* 0xffffffc00e027807 */ /* 0x000fe20006800000 */
[----:B------:R-:W-:Y:S01]  /*1990*/  IMAD.IADD R176, R146, 0x1, R0 ;  /* 0x0000000192b07824 */ /* 0x000fe200078e0200 */
[----:B-1----:R-:W-:Y:S02]  /*19a0*/  LOP3.LUT R9, R20, R7, R21, 0xf6, !PT ;  /* 0x0000000714097212 */ /* 0x002fe400078ef615 */
[----:B------:R-:W-:Y:S02]  /*19b0*/  LOP3.LUT R7, R237, 0x38, R104, 0xf8, !PT ;  /* 0x00000038ed077812 */ /* 0x000fe400078ef868 */
[----:B------:R-:W-:Y:S02]  /*19c0*/  LEA R11, R9, 0xc100, 0x1 ;  /* 0x0000c100090b7811 */ /* 0x000fe400078e08ff */
[----:B------:R-:W-:Y:S02]  /*19d0*/  LOP3.LUT R7, R239, R7, R238, 0xf6, !PT ;  /* 0x00000007ef077212 */ /* 0x000fe400078ef6ee */
[----:B------:R-:W-:Y:S01]  /*19e0*/  IADD3 R20, R220, 0x88, RZ ;  /* 0x00000088dc147810 */ /* 0x000fe20007ffe0ff */
[----:B------:R1:W-:Y:S01]  /*19f0*/  STL [R1+0x44], R11 ;  /* 0x0000440b01007387 */ /* 0x0003e20000100800 */
[----:B------:R-:W-:-:S02]  /*1a00*/  LEA R7, R7, 0xc100, 0x1 ;  /* 0x0000c10007077811 */ /* 0x000fc400078e08ff */
[----:B------:R-:W-:Y:S02]  /*1a10*/  SHF.R.S32.HI R9, RZ, 0x1f, R220 ;  /* 0x0000001fff097819 */ /* 0x000fe400000114dc */
[C---:B------:R-:W-:Y:S01]  /*1a20*/  IADD3 R14, R220.reuse, 0xa0, RZ ;  /* 0x000000a0dc0e7810 */ /* 0x040fe20007ffe0ff */
[----:B------:R3:W-:Y:S01]  /*1a30*/  STL [R1+0x40], R7 ;  /* 0x0000400701007387 */ /* 0x0007e20000100800 */
[----:B------:R-:W-:Y:S02]  /*1a40*/  IADD3 R9, R220, 0xb8, RZ ;  /* 0x000000b8dc097810 */ /* 0x000fe40007ffe0ff */
[C---:B------:R-:W-:Y:S02]  /*1a50*/  IADD3 R181, R146.reuse, 0x20, RZ ;  /* 0x0000002092b57810 */ /* 0x040fe40007ffe0ff */
[----:B------:R-:W-:Y:S02]  /*1a60*/  @P4 IADD3 R181, R146, -0x20, RZ ;  /* 0xffffffe092b54810 */ /* 0x000fe40007ffe0ff */
[----:B------:R-:W-:-:S02]  /*1a70*/  LEA R251, R18, 0x80, 0x1 ;  /* 0x0000008012fb7811 */ /* 0x000fc400078e08ff */
[----:B--2---:R-:W-:Y:S01]  /*1a80*/  SEL R8, R19, 0xffffffe0, !P0 ;  /* 0xffffffe013087807 */ /* 0x004fe20004000000 */
[----:B------:R-:W-:Y:S01]  /*1a90*/  IMAD.IADD R173, R0, 0x1, R181 ;  /* 0x0000000100ad7824 */ /* 0x000fe200078e02b5 */
[C---:B------:R-:W-:Y:S01]  /*1aa0*/  IADD3 R252, R251.reuse, -0x10, RZ ;  /* 0xfffffff0fbfc7810 */ /* 0x040fe20007ffe0ff */
[C---:B------:R-:W-:Y:S01]  /*1ab0*/  IMAD.IADD R0, R251.reuse, 0x1, R6 ;  /* 0x00000001fb007824 */ /* 0x040fe200078e0206 */
[----:B------:R-:W-:Y:S02]  /*1ac0*/  @P1 IADD3 R252, R251, 0x10, RZ ;  /* 0x00000010fbfc1810 */ /* 0x000fe40007ffe0ff */
[----:B------:R-:W-:Y:S02]  /*1ad0*/  SEL R3, R19, 0xffffffe0, !P6 ;  /* 0xffffffe013037807 */ /* 0x000fe40007000000 */
[----:B------:R-:W-:Y:S02]  /*1ae0*/  LEA R177, R4, 0xc100, 0x1 ;  /* 0x0000c10004b17811 */ /* 0x000fe400078e08ff */
[----:B-1----:R-:W-:-:S02]  /*1af0*/  IADD3 R11, R220, 0xb0, RZ ;  /* 0x000000b0dc0b7810 */ /* 0x002fc40007ffe0ff */
[----:B------:R-:W-:Y:S01]  /*1b00*/  LEA R147, R5, 0x100, 0x1 ;  /* 0x0000010005937811 */ /* 0x000fe200078e08ff */
[C---:B------:R-:W-:Y:S01]  /*1b10*/  IMAD.IADD R178, R177.reuse, 0x1, R3 ;  /* 0x00000001b1b27824 */ /* 0x040fe200078e0203 */
[----:B------:R-:W-:Y:S01]  /*1b20*/  SHF.R.S32.HI R11, RZ, 0x1f, R11 ;  /* 0x0000001fff0b7819 */ /* 0x000fe2000001140b */
[----:B------:R-:W-:Y:S01]  /*1b30*/  IMAD.IADD R180, R177, 0x1, R2 ;  /* 0x00000001b1b47824 */ /* 0x000fe200078e0202 */
[----:B---3--:R-:W-:Y:S01]  /*1b40*/  SHF.R.S32.HI R7, RZ, 0x1f, R35 ;  /* 0x0000001fff077819 */ /* 0x008fe20000011423 */
[----:B------:R-:W-:Y:S01]  /*1b50*/  IMAD.IADD R172, R3, 0x1, R147 ;  /* 0x0000000103ac7824 */ /* 0x000fe200078e0293 */
[----:B------:R-:W-:Y:S01]  /*1b60*/  SHF.R.S32.HI R7, RZ, 0x1f, R32 ;  /* 0x0000001fff077819 */ /* 0x000fe20000011420 */
[----:B------:R-:W-:Y:S01]  /*1b70*/  IMAD.IADD R3, R6, 0x1, R252 ;  /* 0x0000000106037824 */ /* 0x000fe200078e02fc */
[----:B------:R-:W-:Y:S01]  /*1b80*/  SHF.R.S32.HI R7, RZ, 0x1f, R29 ;  /* 0x0000001fff077819 */ /* 0x000fe2000001141d */
        /* <DEDUP_REMOVED lines=8> */
[----:B------:R-:W-:Y:S02]  /*1c10*/  LEA R7, R17, 0xc100, 0x1 ;  /* 0x0000c10011077811 */ /* 0x000fe400078e08ff */
[----:B------:R-:W-:Y:S02]  /*1c20*/  LEA R11, R16, 0xc100, 0x1 ;  /* 0x0000c100100b7811 */ /* 0x000fe400078e08ff */
[----:B------:R-:W-:Y:S01]  /*1c30*/  LEA R9, R13, 0xc100, 0x1 ;  /* 0x0000c1000d097811 */ /* 0x000fe200078e08ff */
[----:B------:R1:W-:Y:S01]  /*1c40*/  STL [R1+0x3c], R7 ;  /* 0x00003c0701007387 */ /* 0x0003e20000100800 */
[----:B------:R-:W-:-:S02]  /*1c50*/  LOP3.LUT R210, R237, 0x18, R104, 0xf8, !PT ;  /* 0x00000018edd27812 */ /* 0x000fc400078ef868 */
[----:B------:R-:W-:Y:S01]  /*1c60*/  SHF.R.S32.HI R236, RZ, 0x3, R12 ;  /* 0x00000003ffec7819 */ /* 0x000fe2000001140c */
[----:B------:R-:W-:Y:S01]  /*1c70*/  STL [R1+0x38], R11 ;  /* 0x0000380b01007387 */ /* 0x000fe20000100800 */
[----:B------:R-:W-:Y:S02]  /*1c80*/  LOP3.LUT R210, R239, R210, R238, 0xf6, !PT ;  /* 0x000000d2efd27212 */ /* 0x000fe400078ef6ee */
[----:B------:R-:W-:Y:S01]  /*1c90*/  IADD3 R202, R200, 0x40, RZ ;  /* 0x00000040c8ca7810 */ /* 0x000fe20007ffe0ff */
[----:B------:R-:W-:Y:S01]  /*1ca0*/  STL [R1+0x34], R9 ;  /* 0x0000340901007387 */ /* 0x000fe20000100800 */
[----:B------:R-:W-:Y:S02]  /*1cb0*/  LEA R210, R210, 0x100, 0x1 ;  /* 0x00000100d2d27811 */ /* 0x000fe400078e08ff */
[----:B------:R-:W-:Y:S02]  /*1cc0*/  IADD3 R203, R200, 0x80, RZ ;  /* 0x00000080c8cb7810 */ /* 0x000fe40007ffe0ff */
[----:B------:R-:W-:Y:S01]  /*1cd0*/  IADD3 R214, R104, 0x60, RZ ;  /* 0x0000006068d67810 */ /* 0x000fe20007ffe0ff */
[----:B------:R-:W-:Y:S01]  /*1ce0*/  IMAD.IADD R211, R210, 0x1, R6 ;  /* 0x00000001d2d37824 */ /* 0x000fe200078e0206 */
[----:B------:R-:W-:-:S02]  /*1cf0*/  IADD3 R213, R104, 0x80, RZ ;  /* 0x0000008068d57810 */ /* 0x000fc40007ffe0ff */
[----:B------:R-:W-:Y:S02]  /*1d00*/  IADD3 R212, R104, 0xa0, RZ ;  /* 0x000000a068d47810 */ /* 0x000fe40007ffe0ff */
[C---:B------:R-:W-:Y:S02]  /*1d10*/  IADD3 R36, R220.reuse, 0x8, RZ ;  /* 0x00000008dc247810 */ /* 0x040fe40007ffe0ff */
[C---:B------:R-:W-:Y:S02]  /*1d20*/  IADD3 R34, R220.reuse, 0x18, RZ ;  /* 0x00000018dc227810 */ /* 0x040fe40007ffe0ff */
[----:B------:R-:W-:Y:S02]  /*1d30*/  IADD3 R33, R220, 0x20, RZ ;  /* 0x00000020dc217810 */ /* 0x000fe40007ffe0ff */
[----:B-1----:R-:W-:Y:S02]  /*1d40*/  LEA R7, R10, 0xc100, 0x1 ;  /* 0x0000c1000a077811 */ /* 0x002fe400078e08ff */
[----:B------:R-:W-:-:S02]  /*1d50*/  IADD3 R31, R220, 0x30, RZ ;  /* 0x00000030dc1f7810 */ /* 0x000fc40007ffe0ff */
[C---:B------:R-:W-:Y:S01]  /*1d60*/  IADD3 R30, R220.reuse, 0x38, RZ ;  /* 0x00000038dc1e7810 */ /* 0x040fe20007ffe0ff */
[----:B------:R1:W-:Y:S01]  /*1d70*/  STL [R1+0x30], R7 ;  /* 0x0000300701007387 */ /* 0x0003e20000100800 */
[C---:B------:R-:W-:Y:S02]  /*1d80*/  IADD3 R28, R220.reuse, 0x48, RZ ;  /* 0x00000048dc1c7810 */ /* 0x040fe40007ffe0ff */
[C---:B------:R-:W-:Y:S01]  /*1d90*/  IADD3 R27, R220.reuse, 0x50, RZ ;  /* 0x00000050dc1b7810 */ /* 0x040fe20007ffe0ff */
[----:B------:R2:W-:Y:S01]  /*1da0*/  STL [R1+0x14], R0 ;  /* 0x0000140001007387 */ /* 0x0005e20000100800 */
[C---:B------:R-:W-:Y:S02]  /*1db0*/  IADD3 R25, R220.reuse, 0x60, RZ ;  /* 0x00000060dc197810 */ /* 0x040fe40007ffe0ff */
[C---:B------:R-:W-:Y:S02]  /*1dc0*/  IADD3 R24, R220.reuse, 0x68, RZ ;  /* 0x00000068dc187810 */ /* 0x040fe40007ffe0ff */
[----:B------:R-:W-:-:S02]  /*1dd0*/  IADD3 R22, R220, 0x78, RZ ;  /* 0x00000078dc167810 */ /* 0x000fc40007ffe0ff */
[C---:B------:R-:W-:Y:S02]  /*1de0*/  IADD3 R21, R220.reuse, 0x80, RZ ;  /* 0x00000080dc157810 */ /* 0x040fe40007ffe0ff */
[C---:B------:R-:W-:Y:S02]  /*1df0*/  IADD3 R19, R220.reuse, 0x90, RZ ;  /* 0x00000090dc137810 */ /* 0x040fe40007ffe0ff */
[C---:B------:R-:W-:Y:S02]  /*1e00*/  IADD3 R15, R220.reuse, 0x98, RZ ;  /* 0x00000098dc0f7810 */ /* 0x040fe40007ffe0ff */
[----:B------:R-:W-:Y:S02]  /*1e10*/  IADD3 R12, R220, 0xa8, RZ ;  /* 0x000000a8dc0c7810 */ /* 0x000fe40007ffe0ff */
[----:B------:R-:W-:Y:S02]  /*1e20*/  SHF.R.S32.HI R201, RZ, 0x1f, R200 ;  /* 0x0000001fffc97819 */ /* 0x000fe400000114c8 */
[----:B------:R-:W-:-:S02]  /*1e30*/  SHF.R.S32.HI R105, RZ, 0x1f, R104 ;  /* 0x0000001fff697819 */ /* 0x000fc40000011468 */
[----:B------:R-:W-:Y:S01]  /*1e40*/  SHF.R.S32.HI R242, RZ, 0x1f, R214 ;  /* 0x0000001ffff27819 */ /* 0x000fe200000114d6 */
[----:B-1----:R-:W-:Y:S01]  /*1e50*/  IMAD.IADD R7, R251, 0x1, R8 ;  /* 0x00000001fb077824 */ /* 0x002fe200078e0208 */
[----:B------:R-:W-:Y:S02]  /*1e60*/  SHF.R.S32.HI R241, RZ, 0x1f, R213 ;  /* 0x0000001ffff17819 */ /* 0x000fe400000114d5 */
[----:B------:R-:W-:Y:S01]  /*1e70*/  SHF.R.S32.HI R240, RZ, 0x1f, R212 ;  /* 0x0000001ffff07819 */ /* 0x000fe200000114d4 */
[----:B--2---:R-:W-:Y:S01]  /*1e80*/  IMAD.IADD R0, R6, 0x1, R7 ;  /* 0x0000000106007824 */ /* 0x004fe200078e0207 */
        /* <DEDUP_REMOVED lines=19> */
[----:B------:R1:W-:Y:S01]  /*1fc0*/  STL [R1], R0 ;  /* 0x0000000001007387 */ /* 0x0003e20000100800 */
        /* <DEDUP_REMOVED lines=13> */
[----:B------:R2:W-:Y:S02]  /*20a0*/  STL [R1+0x8], R0 ;  /* 0x0000080001007387 */ /* 0x0005e40000100800 */
.L_x_945:
[----:B------:R-:W-:Y:S01]  /*20b0*/  ISETP.NE.U32.AND P0, PT, RZ, c[0x0][0x370], PT ;  /* 0x0000dc00ff007a0c */ /* 0x000fe20003f05070 */
[----:B------:R-:W-:Y:S01]  /*20c0*/  IMAD.MOV.U32 R15, RZ, RZ, 0x4 ;  /* 0x00000004ff0f7424 */ /* 0x000fe200078e00ff */
[----:B------:R-:W-:Y:S01]  /*20d0*/  ISETP.NE.U32.AND P1, PT, RZ, c[0x0][0x360], PT ;  /* 0x0000d800ff007a0c */ /* 0x000fe20003f25070 */
[----:B------:R-:W-:Y:S01]  /*20e0*/  IMAD.MOV.U32 R234, RZ, RZ, RZ ;  /* 0x000000ffffea7224 */ /* 0x000fe200078e00ff */
[----:B------:R-:W-:Y:S01]  /*20f0*/  ISETP.NE.AND.EX P2, PT, RZ, c[0x0][0x374], PT, P0 ;  /* 0x0000dd00ff007a0c */ /* 0x000fe20003f45300 */
[----:B------:R-:W-:Y:S01]  /*2100*/  IMAD.MOV.U32 R131, RZ, RZ, RZ ;  /* 0x000000ffff837224 */ /* 0x000fe200078e00ff */
[----:B------:R-:W-:Y:S01]  /*2110*/  ISETP.NE.AND.EX P0, PT, RZ, c[0x0][0x364], PT, P1 ;  /* 0x0000d900ff007a0c */ /* 0x000fe20003f05310 */
[----:B------:R-:W-:Y:S01]  /*2120*/  IMAD.MOV.U32 R14, RZ, RZ, RZ ;  /* 0x000000ffff0e7224 */ /* 0x000fe200078e00ff */
[----:B------:R-:W-:Y:S01]  /*2130*/  ISETP.NE.U32.AND P1, PT, RZ, c[0x0][0x348], PT ;  /* 0x0000d200ff007a0c */ /* 0x000fe20003f25070 */
[----:B------:R-:W-:Y:S01]  /*2140*/  IMAD.MOV.U32 R13, RZ, RZ, RZ ;  /* 0x000000ffff0d7224 */ /* 0x000fe200078e00ff */
[----:B------:R-:W-:Y:S01]  /*2150*/  ISETP.NE.U32.AND P3, PT, RZ, c[0x0][0x350], PT ;  /* 0x0000d400ff007a0c */ /* 0x000fe20003f65070 */
[----:B------:R-:W-:Y:S01]  /*2160*/  IMAD.WIDE R6, R247, R15, c[0x0][0x348] ;  /* 0x0000d200f7067625 */ /* 0x000fe200078e020f */
[----:B------:R-:W-:-:S02]  /*2170*/  ISETP.NE.U32.AND P4, PT, RZ, c[0x0][0x358], PT ;  /* 0x0000d600ff007a0c */ /* 0x000fc40003f85070 */
[----:B------:R-:W-:Y:S01]  /*2180*/  ISETP.NE.AND.EX P1, PT, RZ, c[0x0][0x34c], PT, P1 ;  /* 0x0000d300ff007a0c */ /* 0x000fe20003f25310 */
[CC--:B------:R-:W-:Y:S01]  /*2190*/  IMAD.WIDE R4, R247.reuse, R15.reuse, c[0x0][0x350] ;  /* 0x0000d400f7047625 */ /* 0x0c0fe200078e020f */
[----:B------:R-:W-:Y:S02]  /*21a0*/  ISETP.NE.AND.EX P3, PT, RZ, c[0x0][0x354], PT, P3 ;  /* 0x0000d500ff007a0c */ /* 0x000fe40003f65330 */
[----:B------:R-:W-:Y:S01]  /*21b0*/  ISETP.NE.AND.EX P4, PT, RZ, c[0x0][0x35c], PT, P4 ;  /* 0x0000d700ff007a0c */ /* 0x000fe20003f85340 */
[----:B------:R-:W-:-:S04]  /*21c0*/  @P2 IMAD.WIDE R10, R247, R15, c[0x0][0x370] ;  /* 0x0000dc00f70a2625 */ /* 0x000fc800078e020f */
[CC--:B------:R-:W-:Y:S01]  /*21d0*/  @P0 IMAD.WIDE R8, R247.reuse, R15.reuse, c[0x0][0x360] ;  /* 0x0000d800f7080625 */ /* 0x0c0fe200078e020f */
[----:B------:R1:W5:Y:S03]  /*21e0*/  @P2 LDG.E R234, [R10.64] ;  /* 0x000000080aea2981 */ /* 0x000366000c1e1900 */
[----:B--2---:R-:W-:Y:S01]  /*21f0*/  IMAD.WIDE R2, R247, R15, c[0x0][0x358] ;  /* 0x0000d600f7027625 */ /* 0x004fe200078e020f */
[----:B------:R1:W5:Y:S04]  /*2200*/  @P0 LDG.E R217, [R8.64] ;  /* 0x0000000808d90981 */ /* 0x000368000c1e1900 */
[----:B------:R1:W5:Y:S04]  /*2210*/  @P1 LDG.E R131, [R6.64] ;  /* 0x0000000806831981 */ /* 0x000368000c1e1900 */
[----:B------:R1:W5:Y:S04]  /*2220*/  @P3 LDG.E R14, [R4.64] ;  /* 0x00000008040e3981 */ /* 0x000368000c1e1900 */
[----:B------:R1:W5:Y:S01]  /*2230*/  @P4 LDG.E R13, [R2.64] ;  /* 0x00000008020d4981 */ /* 0x000362000c1e1900 */
[----:B------:R-:W-:Y:S01]  /*2240*/  YIELD ;  /* 0x0000000000007946 */ /* 0x000fe20003800000 */
[----:B------:R-:W-:Y:S05]  /*2250*/  @P0 BRA `(.L_x_700) ;  /* 0x0000005000000947 */ /* 0x000fea0003800000 */
[----:B-----5:R-:W-:Y:S01]  /*2260*/  MOV R217, c[0x0][0x168] ;  /* 0x00005a0000d97a02 */ /* 0x020fe20000000f00 */
[----:B------:R-:W-:Y:S05]  /*2270*/  @!P1 BRA `(.L_x_700) ;  /* 0x0000003000009947 */ /* 0x000fea0003800000 */
[----:B-1----:R-:W2:Y:S04]  /*2280*/  LDG.E R8, [R6.64] ;  /* 0x0000000806087981 */ /* 0x002ea8000c1e1900 */
[----:B------:R-:W2:Y:S02]  /*2290*/  LDG.E R0, [R6.64+0x4] ;  /* 0x0000040806007981 */ /* 0x000ea4000c1e1900 */
[----:B--2---:R-:W-:-:S02]  /*22a0*/  IADD3 R217, -R8, R0, RZ ;  /* 0x0000000008d97210 */ /* 0x004fc40007ffe1ff */
.L_x_700:
[----:B------:R-:W-:-:S04]  /*22b0*/  ISETP.NE.U32.AND P0, PT, RZ, c[0x0][0x368], PT ;  /* 0x0000da00ff007a0c */ /* 0x000fc80003f05070 */
[----:B------:R-:W-:-:S13]  /*22c0*/  ISETP.NE.AND.EX P0, PT, RZ, c[0x0][0x36c], PT, P0 ;  /* 0x0000db00ff007a0c */ /* 0x000fda0003f05300 */
[----:B------:R-:W-:Y:S05]  /*22d0*/  @!P0 BRA `(.L_x_701) ;  /* 0x0000003000008947 */ /* 0x000fea0003800000 */
[----:B-1----:R-:W-:-:S05]  /*22e0*/  IMAD.WIDE R4, R247, R15, c[0x0][0x368] ;  /* 0x0000da00f7047625 */ /* 0x002fca00078e020f */
[----:B------:R1:W5:Y:S01]  /*22f0*/  LDG.E R11, [R4.64] ;  /* 0x00000008040b7981 */ /* 0x000362000c1e1900 */
[----:B------:R-:W-:Y:S05]  /*2300*/  BRA `(.L_x_702) ;  /* 0x0000005000007947 */ /* 0x000fea0003800000 */
.L_x_701:
[----:B-1----:R-:W-:Y:S01]  /*2310*/  MOV R11, UR6 ;  /* 0x00000006000b7c02 */ /* 0x002fe20008000f00 */
[----:B------:R-:W-:Y:S05]  /*2320*/  @!P3 BRA `(.L_x_702) ;  /* 0x000000300000b947 */ /* 0x000fea0003800000 */
[----:B------:R-:W2:Y:S04]  /*2330*/  LDG.E R6, [R4.64] ;  /* 0x0000000804067981 */ /* 0x000ea8000c1e1900 */
[----:B------:R-:W2:Y:S02]  /*2340*/  LDG.E R0, [R4.64+0x4] ;  /* 0x0000040804007981 */ /* 0x000ea4000c1e1900 */
[----:B--2---:R-:W-:Y:S02]  /*2350*/  IADD3 R11, -R6, R0, RZ ;  /* 0x00000000060b7210 */ /* 0x004fe40007ffe1ff */
.L_x_702:
[----:B-1----:R1:W2:Y:S04]  /*2360*/  @P4 LDG.E R5, [R2.64] ;  /* 0x0000000802054981 */ /* 0x0022a8000c1e1900 */
[----:B------:R1:W2:Y:S01]  /*2370*/  @P4 LDG.E R4, [R2.64+0x4] ;  /* 0x0000040802044981 */ /* 0x0002a2000c1e1900 */
[----:B------:R-:W-:Y:S01]  /*2380*/  ISETP.NE.U32.AND P0, PT, RZ, c[0x0][0x378], PT ;  /* 0x0000de00ff007a0c */ /* 0x000fe20003f05070 */
[----:B------:R-:W-:-:S02]  /*2390*/  IMAD.MOV.U32 R0, RZ, RZ, c[0x0][0x2c4] ;  /* 0x0000b100ff007624 */ /* 0x000fc400078e00ff */
[----:B-----5:R-:W-:Y:S01]  /*23a0*/  IMAD.MOV.U32 R130, RZ, RZ, R11 ;  /* 0x000000ffff827224 */ /* 0x020fe200078e000b */
[----:B------:R-:W-:Y:S02]  /*23b0*/  ISETP.NE.AND.EX P0, PT, RZ, c[0x0][0x37c], PT, P0 ;  /* 0x0000df00ff007a0c */ /* 0x000fe40003f05300 */
[----:B------:R-:W-:Y:S01]  /*23c0*/  ISETP.NE.AND P2, PT, R0, 0x1, PT ;  /* 0x000000010000780c */ /* 0x000fe20003f45270 */
[----:B------:R-:W-:Y:S02]  /*23d0*/  IMAD.SHL.U32 R233, R245, 0x80, RZ ;  /* 0x00000080f5e97824 */ /* 0x000fe400078e00ff */
[----:B------:R-:W-:Y:S02]  /*23e0*/  IMAD.MOV.U32 R67, RZ, RZ, c[0x0][0x228] ;  /* 0x00008a00ff437624 */ /* 0x000fe400078e00ff */
[----:B------:R-:W-:Y:S01]  /*23f0*/  IMAD.IADD R9, R11, 0x1, -R234 ;  /* 0x000000010b097824 */ /* 0x000fe200078e0aea */
[----:B------:R-:W-:Y:S01]  /*2400*/  IADD3 R0, R233, 0x7f, RZ ;  /* 0x0000007fe9007810 */ /* 0x000fe20007ffe0ff */
[----:B------:R-:W-:Y:S01]  /*2410*/  IMAD.MOV.U32 R6, RZ, RZ, c[0x0][0x32c] ;  /* 0x0000cb00ff067624 */ /* 0x000fe200078e00ff */
[----:B------:R-:W-:-:S04]  /*2420*/  LOP3.LUT R226, R226, 0xffffffdf, RZ, 0xc0, !PT ;  /* 0xffffffdfe2e27812 */ /* 0x000fc800078ec0ff */
[----:B------:R-:W-:Y:S01]  /*2430*/  ISETP.GE.AND P1, PT, R6, 0x1, PT ;  /* 0x000000010600780c */ /* 0x000fe20003f26270 */
[----:B-1----:R-:W-:-:S05]  /*2440*/  @P0 IMAD.WIDE R2, R247, R15, c[0x0][0x378] ;  /* 0x0000de00f7020625 */ /* 0x002fca00078e020f */
[----:B------:R1:W5:Y:S01]  /*2450*/  @P0 LDG.E R130, [R2.64] ;  /* 0x0000000802820981 */ /* 0x000362000c1e1900 */
[----:B------:R-:W-:-:S04]  /*2460*/  @P2 LOP3.LUT R226, R226, 0x20, RZ, 0xfc, !PT ;  /* 0x00000020e2e22812 */ /* 0x000fc800078efcff */
[----:B------:R-:W-:-:S04]  /*2470*/  LOP3.LUT R226, R226, 0xffffffbf, RZ, 0xc0, !PT ;  /* 0xffffffbfe2e27812 */ /* 0x000fc800078ec0ff */
[----:B------:R-:W-:Y:S01]  /*2480*/  @P1 LOP3.LUT R226, R226, 0x40, RZ, 0xfc, !PT ;  /* 0x00000040e2e21812 */ /* 0x000fe200078efcff */
[----:B-1----:R-:W-:-:S05]  /*2490*/  @P2 IMAD.HI.U32 R3, R0, c[0x0][0x2c8], RZ ;  /* 0x0000b20000032a27 */ /* 0x002fca00078e00ff */
[----:B------:R-:W-:Y:S01]  /*24a0*/  @P2 SHF.R.U32.HI R0, RZ, c[0x0][0x2cc], R3 ;  /* 0x0000b300ff002a19 */ /* 0x000fe20000011603 */
[----:B--2---:R-:W-:-:S04]  /*24b0*/  @P4 IMAD.IADD R67, R4, 0x1, -R5 ;  /* 0x0000000104434824 */ /* 0x004fc800078e0a05 */
[----:B------:R-:W-:-:S05]  /*24c0*/  IMAD.IADD R216, R9, 0x1, R67 ;  /* 0x0000000109d87824 */ /* 0x000fca00078e0243 */
[C---:B------:R-:W-:Y:S02]  /*24d0*/  IADD3 R2, R216.reuse, 0x3f, RZ ;  /* 0x0000003fd8027810 */ /* 0x040fe40007ffe0ff */
[----:B------:R-:W-:Y:S02]  /*24e0*/  IADD3 R121, R216, 0x1, -R217 ;  /* 0x00000001d8797810 */ /* 0x000fe40007ffe8d9 */
[----:B------:R-:W-:-:S03]  /*24f0*/  SHF.R.S32.HI R3, RZ, 0x1f, R2 ;  /* 0x0000001fff037819 */ /* 0x000fc60000011402 */
[----:B------:R-:W-:Y:S01]  /*2500*/  IMAD.IADD R0, R121, 0x1, R0 ;  /* 0x0000000179007824 */ /* 0x000fe200078e0200 */
[----:B------:R-:W-:-:S04]  /*2510*/  LEA.HI R2, R3, R2, RZ, 0x6 ;  /* 0x0000000203027211 */ /* 0x000fc800078f30ff */
[----:B------:R-:W-:Y:S02]  /*2520*/  IADD3 R3, R0, c[0x0][0x328], RZ ;  /* 0x0000ca0000037a10 */ /* 0x000fe40007ffe0ff */
[----:B------:R-:W-:Y:S01]  /*2530*/  SHF.R.S32.HI R122, RZ, 0x6, R2 ;  /* 0x00000006ff7a7819 */ /* 0x000fe20000011402 */
        /* <DEDUP_REMOVED lines=11> */
.L_x_705:
[----:B------:R-:W-:-:S13]  /*25f0*/  ISETP.NE.AND P0, PT, R6, 0x1, PT ;  /* 0x000000010600780c */ /* 0x000fda0003f05270 */
[----:B------:R-:W-:-:S05]  /*2600*/  @P0 IMAD.HI.U32 R0, R2, c[0x0][0x330], RZ ;  /* 0x0000cc0002000a27 */ /* 0x000fca00078e00ff */
[----:B------:R-:W-:Y:S02]  /*2610*/  @P0 SHF.R.U32.HI R2, RZ, c[0x0][0x334], R0 ;  /* 0x0000cd00ff020a19 */ /* 0x000fe40000011600 */
.L_x_706:
[----:B------:R-:W-:Y:S05]  /*2620*/  BSYNC B0 ;  /* 0x0000000000007941 */ /* 0x000fea0003800000 */
.L_x_704:
[----:B------:R-:W-:-:S05]  /*2630*/  IMAD R2, R2, R6, c[0x0][0x32c] ;  /* 0x0000cb0002027624 */ /* 0x000fca00078e0206 */
[----:B------:R-:W-:-:S04]  /*2640*/  IMNMX R3, R3, R2, PT ;  /* 0x0000000203037217 */ /* 0x000fc80003800200 */
.L_x_703:
[----:B------:R-:W-:Y:S01]  /*2650*/  IADD3 R3, R3, 0x3f, RZ ;  /* 0x0000003f03037810 */ /* 0x000fe20007ffe0ff */
[----:B------:R-:W-:-:S03]  /*2660*/  @P2 IMAD.HI.U32 R2, R233, c[0x0][0x2c8], RZ ;  /* 0x0000b200e9022a27 */ /* 0x000fc600078e00ff */
[----:B------:R-:W-:Y:S01]  /*2670*/  SHF.R.S32.HI R4, RZ, 0x1f, R3 ;  /* 0x0000001fff047819 */ /* 0x000fe20000011403 */
[----:B------:R-:W-:Y:S01]  /*2680*/  IMAD.MOV.U32 R0, RZ, RZ, R233 ;  /* 0x000000ffff007224 */ /* 0x000fe200078e00e9 */
[----:B------:R-:W-:Y:S01]  /*2690*/  @P2 SHF.R.U32.HI R0, RZ, c[0x0][0x2cc], R2 ;  /* 0x0000b300ff002a19 */ /* 0x000fe20000011602 */
[----:B------:R-:W-:Y:S01]  /*26a0*/  IMAD.IADD R168, R216, 0x1, -R217 ;  /* 0x00000001d8a87824 */ /* 0x000fe200078e0ad9 */
[----:B------:R-:W-:-:S03]  /*26b0*/  LEA.HI R3, R4, R3, RZ, 0x6 ;  /* 0x0000000304037211 */ /* 0x000fc600078f30ff */
[----:B------:R-:W-:Y:S01]  /*26c0*/  IMAD.IADD R0, R168, 0x1, R0 ;  /* 0x00000001a8007824 */ /* 0x000fe200078e0200 */
[----:B------:R-:W-:-:S04]  /*26d0*/  SHF.R.S32.HI R3, RZ, 0x6, R3 ;  /* 0x00000006ff037819 */ /* 0x000fc80000011403 */
        /* <DEDUP_REMOVED lines=12> */
.L_x_709:
[----:B------:R-:W-:-:S13]  /*27a0*/  ISETP.NE.AND P0, PT, R6, 0x1, PT ;  /* 0x000000010600780c */ /* 0x000fda0003f05270 */
[----:B------:R-:W-:-:S05]  /*27b0*/  @P0 IMAD.HI.U32 R3, R0, c[0x0][0x330], RZ ;  /* 0x0000cc0000030a27 */ /* 0x000fca00078e00ff */
[----:B------:R-:W-:Y:S02]  /*27c0*/  @P0 SHF.R.U32.HI R0, RZ, c[0x0][0x334], R3 ;  /* 0x0000cd00ff000a19 */ /* 0x000fe40000011603 */
.L_x_710:
[----:B------:R-:W-:Y:S05]  /*27d0*/  BSYNC B0 ;  /* 0x0000000000007941 */ /* 0x000fea0003800000 */
.L_x_708:
[----:B------:R-:W-:-:S05]  /*27e0*/  IMAD R0, R0, c[0x0][0x32c], RZ ;  /* 0x0000cb0000007a24 */ /* 0x000fca00078e02ff */
[----:B------:R-:W-:-:S04]  /*27f0*/  IMNMX R2, R2, R0, !PT ;  /* 0x0000000002027217 */ /* 0x000fc80007800200 */
.L_x_707:
[----:B------:R-:W-:Y:S01]  /*2800*/  SHF.R.S32.HI R0, RZ, 0x1f, R2 ;  /* 0x0000001fff007819 */ /* 0x000fe20000011402 */
[----:B------:R-:W-:Y:S01]  /*2810*/  BSSY B0, `(.L_x_711) ;  /* 0x000002c000007945 */ /* 0x000fe20003800000 */
[----:B------:R-:W-:Y:S02]  /*2820*/  LOP3.LUT R3, R246, 0xff000000, RZ, 0xc0, !PT ;  /* 0xff000000f6037812 */ /* 0x000fe400078ec0ff */
[----:B------:R-:W-:Y:S02]  /*2830*/  LEA.HI R2, R0, R2, RZ, 0x6 ;  /* 0x0000000200027211 */ /* 0x000fe400078f30ff */
[----:B------:R-:W-:Y:S02]  /*2840*/  LOP3.LUT R4, R246, 0xff0000, RZ, 0xc0, !PT ;  /* 0x00ff0000f6047812 */ /* 0x000fe400078ec0ff */
[----:B------:R-:W-:Y:S02]  /*2850*/  SHF.R.S32.HI R0, RZ, 0x6, R2 ;  /* 0x00000006ff007819 */ /* 0x000fe40000011402 */
[----:B------:R-:W-:-:S02]  /*2860*/  SHF.R.U32.HI R3, RZ, 0x8, R3 ;  /* 0x00000008ff037819 */ /* 0x000fc40000011603 */
[----:B------:R-:W-:Y:S01]  /*2870*/  IMNMX R6, RZ, R0, !PT ;  /* 0x00000000ff067217 */ /* 0x000fe20007800200 */
[----:B------:R-:W-:Y:S01]  /*2880*/  IMAD.MOV.U32 R0, RZ, RZ, RZ ;  /* 0x000000ffff007224 */ /* 0x000fe200078e00ff */
[----:B------:R-:W-:Y:S02]  /*2890*/  LEA.HI R2, R4, R3, RZ, 0x10 ;  /* 0x0000000304027211 */ /* 0x000fe400078f80ff */
[----:B------:R-:W-:Y:S02]  /*28a0*/  ISETP.GT.AND P0, PT, R7, R6, PT ;  /* 0x000000060700720c */ /* 0x000fe40003f04270 */
[----:B------:R-:W-:Y:S02]  /*28b0*/  SHF.R.U32.HI R245, RZ, 0x10, R2 ;  /* 0x00000010fff57819 */ /* 0x000fe40000011602 */
[----:B------:R-:W-:Y:S02]  /*28c0*/  LOP3.LUT R249, R2, 0xff, RZ, 0xc0, !PT ;  /* 0x000000ff02f97812 */ /* 0x000fe400078ec0ff */
[----:B------:R-:W-:-:S04]  /*28d0*/  ISETP.NE.AND P1, PT, R245, RZ, PT ;  /* 0x000000fff500720c */ /* 0x000fc80003f25270 */
[----:B------:R-:W-:-:S03]  /*28e0*/  SEL R119, R245, c[0x0][0x338], P1 ;  /* 0x0000ce00f5777a07 */ /* 0x000fc60000800000 */
[----:B------:R-:W-:Y:S05]  /*28f0*/  @!P0 BRA `(.L_x_712) ;  /* 0x000001d000008947 */ /* 0x000fea0003800000 */
        /* <DEDUP_REMOVED lines=12> */
[----:B------:R-:W-:Y:S02]  /*29c0*/  IMAD.MOV.U32 R4, RZ, RZ, RZ ;  /* 0x000000ffff047224 */ /* 0x000fe400078e00ff */
        /* <DEDUP_REMOVED lines=16> */
.L_x_712:
[----:B------:R-:W-:Y:S05]  /*2ad0*/  BSYNC B0 ;  /* 0x0000000000007941 */ /* 0x000fea0003800000 */
.L_x_711:
[----:B------:R-:W-:-:S04]  /*2ae0*/  IMAD R2, R249, R0, R6 ;  /* 0x00000000f9027224 */ /* 0x000fc800078e0206 */
        /* <DEDUP_REMOVED lines=23> */
[----:B------:R-:W-:Y:S02]  /*2c60*/  SHF.R.S32.HI R6, RZ, 0x1f, R247 ;  /* 0x0000001fff067819 */ /* 0x000fe400000114f7 */
[----:B------:R-:W-:Y:S01]  /*2c70*/  IADD3 R57, R0, -0x1, RZ ;  /* 0xffffffff00397810 */ /* 0x000fe20007ffe0ff */
[----:B------:R-:W-:Y:S01]  /*2c80*/  IMAD R4, R69, c[0x0][0x238], RZ ;  /* 0x00008e0045047a24 */ /* 0x000fe200078e02ff */
[----:B------:R-:W-:Y:S01]  /*2c90*/  SEL R8, R6, RZ, !P4 ;  /* 0x000000ff06087207 */ /* 0x000fe20006000000 */
[----:B------:R-:W-:Y:S01]  /*2ca0*/  IMAD.SHL.U32 R127, R7, 0x40, RZ ;  /* 0x00000040077f7824 */ /* 0x000fe200078e00ff */
[----:B------:R-:W-:Y:S01]  /*2cb0*/  SEL R10, R247, RZ, !P4 ;  /* 0x000000fff70a7207 */ /* 0x000fe20006000000 */
[----:B------:R-:W-:Y:S01]  /*2cc0*/  IMAD R4, R68, c[0x0][0x23c], R4 ;  /* 0x00008f0044047a24 */ /* 0x000fe200078e0204 */
[----:B------:R-:W-:Y:S01]  /*2cd0*/  SHF.L.U64.HI R126, R7, R124, c[0x0][0x23c] ;  /* 0x00008f00077e7619 */ /* 0x000fe2000001027c */
[----:B------:R-:W-:Y:S01]  /*2ce0*/  IMAD R0, R57, -0x40, R116 ;  /* 0xffffffc039007824 */ /* 0x000fe200078e0274 */
[----:B------:R-:W-:Y:S01]  /*2cf0*/  ISETP.GE.AND P6, PT, R200, c[0x0][0x1d4], PT ;  /* 0x00007500c8007a0c */ /* 0x000fe20003fc6270 */
[----:B------:R-:W-:Y:S01]  /*2d00*/  IMAD.IADD R3, R3, 0x1, R4 ;  /* 0x0000000103037824 */ /* 0x000fe200078e0204 */
[----:B------:R-:W-:Y:S01]  /*2d10*/  ISETP.GE.AND P5, PT, R202, c[0x0][0x1d4], PT ;  /* 0x00007500ca007a0c */ /* 0x000fe20003fa6270 */
[----:B------:R-:W-:Y:S01]  /*2d20*/  IMAD R4, R8, c[0x0][0x248], RZ ;  /* 0x0000920008047a24 */ /* 0x000fe200078e02ff */
[----:B------:R-:W-:Y:S01]  /*2d30*/  ISETP.GE.AND P1, PT, R0, 0x1, PT ;  /* 0x000000010000780c */ /* 0x000fe20003f26270 */
[----:B------:R-:W-:Y:S01]  /*2d40*/  IMAD.WIDE.U32 R2, R22, c[0x0][0x240], R2 ;  /* 0x0000900016027a25 */ /* 0x000fe200078e0002 */
[----:B------:R-:W-:-:S03]  /*2d50*/  ISETP.GE.AND P4, PT, R203, c[0x0][0x1d4], PT ;  /* 0x00007500cb007a0c */ /* 0x000fc60003f86270 */
[----:B------:R-:W-:Y:S02]  /*2d60*/  IMAD R3, R22, c[0x0][0x244], R3 ;  /* 0x0000910016037a24 */ /* 0x000fe400078e0203 */
[C---:B------:R-:W-:Y:S02]  /*2d70*/  IMAD R4, R10.reuse, c[0x0][0x24c], R4 ;  /* 0x000093000a047a24 */ /* 0x040fe400078e0204 */
[----:B------:R-:W-:Y:S01]  /*2d80*/  IMAD.WIDE.U32 R78, R10, c[0x0][0x248], R2 ;  /* 0x000092000a4e7a25 */ /* 0x000fe200078e0002 */
[----:B------:R-:W-:-:S03]  /*2d90*/  SHF.R.S32.HI R3, RZ, 0x1f, R57 ;  /* 0x0000001fff037819 */ /* 0x000fc60000011439 */
[----:B------:R-:W-:Y:S02]  /*2da0*/  IMAD R2, R126, R57, RZ ;  /* 0x000000397e027224 */ /* 0x000fe400078e02ff */
[----:B------:R-:W-:Y:S02]  /*2db0*/  IMAD.IADD R77, R79, 0x1, R4 ;  /* 0x000000014f4d7824 */ /* 0x000fe400078e0204 */
[----:B------:R-:W-:Y:S02]  /*2dc0*/  IMAD.MOV.U32 R76, RZ, RZ, R78 ;  /* 0x000000ffff4c7224 */ /* 0x000fe400078e004e */
[-C--:B------:R-:W-:Y:S02]  /*2dd0*/  IMAD R2, R3, R127.reuse, R2 ;  /* 0x0000007f03027224 */ /* 0x080fe400078e0202 */
[----:B------:R-:W-:-:S04]  /*2de0*/  IMAD.WIDE.U32 R4, R57, R127, R76 ;  /* 0x0000007f39047225 */ /* 0x000fc800078e004c */
[----:B------:R-:W-:Y:S01]  /*2df0*/  IMAD.IADD R5, R5, 0x1, R2 ;  /* 0x0000000105057824 */ /* 0x000fe200078e0202 */
[C---:B------:R-:W-:Y:S01]  /*2e00*/  @P1 LEA R2, P0, R4.reuse, c[0x0][0x220], 0x1 ;  /* 0x0000880004021a11 */ /* 0x040fe200078008ff */
[----:B------:R-:W-:Y:S02]  /*2e10*/  IMAD.MOV.U32 R125, RZ, RZ, 0x5 ;  /* 0x00000005ff7d7424 */ /* 0x000fe400078e00ff */
[C---:B------:R-:W-:Y:S01]  /*2e20*/  IMAD.SHL.U32 R132, R7.reuse, 0x20, RZ ;  /* 0x0000002007847824 */ /* 0x040fe200078e00ff */
[----:B------:R-:W-:Y:S02]  /*2e30*/  @P1 LEA.HI.X R3, R4, c[0x0][0x224], R5, 0x1, P0 ;  /* 0x0000890004031a11 */ /* 0x000fe400000f0c05 */
[----:B------:R-:W-:Y:S02]  /*2e40*/  ISETP.GT.AND P0, PT, R0, 0x20, PT ;  /* 0x000000200000780c */ /* 0x000fe40003f04270 */
[----:B------:R-:W-:Y:S01]  /*2e50*/  SHF.L.U64.HI R125, R7, R125, c[0x0][0x23c] ;  /* 0x00008f00077d7619 */ /* 0x000fe2000001027d */
[----:B------:R-:W-:Y:S01]  /*2e60*/  @!PT LDS RZ, [RZ] ;  /* 0x00000000fffff984 */ /* 0x000fe20000000800 */
[----:B------:R-:W-:Y:S01]  /*2e70*/  @!PT LDS RZ, [RZ] ;  /* 0x00000000fffff984 */ /* 0x000fe20000000800 */
[----:B------:R-:W-:Y:S01]  /*2e80*/  @!PT LDS RZ, [RZ] ;  /* 0x00000000fffff984 */ /* 0x000fe20000000800 */
[----:B------:R1:W-:Y:S04]  /*2e90*/  @P1 LDGSTS.E.BYPASS.LTC128B.128 [R193+0x6100], [R2.64], !P6 ;  /* 0x0610000002c11fae */ /* 0x0003e8000f101d48 */
[----:B------:R1:W-:Y:S04]  /*2ea0*/  @P1 LDGSTS.E.BYPASS.LTC128B.128 [R193+0x8100], [R2.64+0x80], !P5 ;  /* 0x0810008002c11fae */ /* 0x0003e8000e901d48 */
[----:B------:R1:W-:Y:S02]  /*2eb0*/  @P1 LDGSTS.E.BYPASS.LTC128B.128 [R193+0xa100], [R2.64+0x100], !P4 ;  /* 0x0a10010002c11fae */ /* 0x0003e4000e101d48 */
[----:B------:R-:W-:-:S05]  /*2ec0*/  @P0 IADD3 R0, P1, R132, R4, RZ ;  /* 0x0000000484000210 */ /* 0x000fca0007f3e0ff */
[----:B-1----:R-:W-:Y:S01]  /*2ed0*/  @P0 IMAD.X R3, R5, 0x1, R125, P1 ;  /* 0x0000000105030824 */ /* 0x002fe200008e067d */
[----:B------:R-:W-:-:S04]  /*2ee0*/  @P0 LEA R2, P1, R0, c[0x0][0x220], 0x1 ;  /* 0x0000880000020a11 */ /* 0x000fc800078208ff */
[----:B------:R-:W-:Y:S02]  /*2ef0*/  @P0 LEA.HI.X R3, R0, c[0x0][0x224], R3, 0x1, P1 ;  /* 0x0000890000030a11 */ /* 0x000fe400008f0c03 */
[----:B------:R-:W-:-:S03]  /*2f00*/  ISETP.NE.U32.AND P1, PT, RZ, c[0x0][0x340], PT ;  /* 0x0000d000ff007a0c */ /* 0x000fc60003f25070 */
[----:B------:R1:W-:Y:S01]  /*2f10*/  @P0 LDGSTS.E.BYPASS.LTC128B.128 [R193+0x7100], [R2.64], !P6 ;  /* 0x0710000002c10fae */ /* 0x0003e2000f101d48 */
[----:B------:R-:W-:-:S03]  /*2f20*/  ISETP.NE.AND.EX P1, PT, RZ, c[0x0][0x344], PT, P1 ;  /* 0x0000d100ff007a0c */ /* 0x000fc60003f25310 */
[----:B------:R1:W-:Y:S04]  /*2f30*/  @P0 LDGSTS.E.BYPASS.LTC128B.128 [R193+0x9100], [R2.64+0x80], !P5 ;  /* 0x0910008002c10fae */ /* 0x0003e8000e901d48 */
[----:B------:R1:W-:Y:S01]  /*2f40*/  @P0 LDGSTS.E.BYPASS.LTC128B.128 [R193+0xb100], [R2.64+0x100], !P4 ;  /* 0x0b10010002c10fae */ /* 0x0003e2000e101d48 */
[----:B------:R-:W-:Y:S01]  /*2f50*/  ISETP.GE.AND P2, PT, R104, c[0x0][0x27c], PT ;  /* 0x00009f0068007a0c */ /* 0x000fe20003f46270 */
[----:B------:R-:W-:Y:S01]  /*2f60*/  IMAD.MOV.U32 R120, RZ, RZ, c[0x0][0x27c] ;  /* 0x00009f00ff787624 */ /* 0x000fe200078e00ff */
[----:B------:R-:W-:Y:S01]  /*2f70*/  LOP3.LUT R226, R226, 0xfffffffd, RZ, 0xc0, !PT ;  /* 0xfffffffde2e27812 */ /* 0x000fe200078ec0ff */
[----:B------:R-:W0:Y:S02]  /*2f80*/  LDGDEPBAR ;  /* 0x00000000000079af */ /* 0x000e240000000000 */
[----:B------:R-:W-:-:S05]  /*2f90*/  @P1 IMAD.WIDE R4, R247, R15, c[0x0][0x340] ;  /* 0x0000d000f7041625 */ /* 0x000fca00078e020f */
[----:B-1----:R-:W2:Y:S01]  /*2fa0*/  @P1 LDG.E R2, [R4.64] ;  /* 0x0000000804021981 */ /* 0x002ea2000c1e1900 */
[----:B------:R-:W-:Y:S01]  /*2fb0*/  WARPSYNC 0xffffffff ;  /* 0xffffffff00007948 */ /* 0x000fe20003800000 */
[----:B------:R-:W-:Y:S01]  /*2fc0*/  SHF.R.S32.HI R141, RZ, 0x1f, R140 ;  /* 0x0000001fff8d7819 */ /* 0x000fe2000001148c */
[----:B------:R-:W-:Y:S01]  /*2fd0*/  IMAD.SHL.U32 R120, R120, 0x2, RZ ;  /* 0x0000000278787824 */ /* 0x000fe200078e00ff */
[----:B------:R-:W-:Y:S02]  /*2fe0*/  SHF.R.S32.HI R9, RZ, 0x1f, R222 ;  /* 0x0000001fff097819 */ /* 0x000fe400000114de */
[----:B------:R-:W-:Y:S02]  /*2ff0*/  @P2 LOP3.LUT R226, R226, 0x2, RZ, 0xfc, !PT ;  /* 0x00000002e2e22812 */ /* 0x000fe400078efcff */
[----:B-----5:R-:W-:Y:S02]  /*3000*/  SHF.R.S32.HI R20, RZ, 0x1f, R130 ;  /* 0x0000001fff147819 */ /* 0x020fe40000011482 */
[----:B--2---:R-:W-:Y:S01]  /*3010*/  @P1 SHF.R.S32.HI R3, RZ, 0x1f, R2 ;  /* 0x0000001fff031819 */ /* 0x004fe20000011402 */
[----:B------:R-:W-:-:S02]  /*3020*/  @!P1 IMAD.MOV.U32 R2, RZ, RZ, R247 ;  /* 0x000000ffff029224 */ /* 0x000fc400078e00f7 */
[----:B------:R-:W-:Y:S02]  /*3030*/  @!P1 IMAD.MOV.U32 R3, RZ, RZ, R6 ;  /* 0x000000ffff039224 */ /* 0x000fe400078e0006 */
[----:B------:R-:W-:Y:S01]  /*3040*/  IMAD R0, R9, c[0x0][0x280], RZ ;  /* 0x0000a00009007a24 */ /* 0x000fe200078e02ff */
[----:B------:R-:W-:Y:S01]  /*3050*/  ISETP.GE.AND P0, PT, R106, c[0x0][0x27c], PT ;  /* 0x00009f006a007a0c */ /* 0x000fe20003f06270 */
[----:B------:R-:W-:Y:S01]  /*3060*/  IMAD.WIDE.U32 R4, R22, c[0x0][0x260], R200 ;  /* 0x0000980016047a25 */ /* 0x000fe200078e00c8 */
[----:B------:R-:W-:Y:S01]  /*3070*/  LOP3.LUT R226, R226, 0xfffffffe, RZ, 0xc0, !PT ;  /* 0xfffffffee2e27812 */ /* 0x000fe200078ec0ff */
[----:B------:R-:W-:Y:S01]  /*3080*/  BAR.SYNC.DEFER_BLOCKING 0x0 ;  /* 0x0000000000007b1d */ /* 0x000fe20000010000 */
[----:B------:R-:W-:Y:S01]  /*3090*/  MOV R129, c[0x0][0x290] ;  /* 0x0000a40000817a02 */ /* 0x000fe20000000f00 */
[C---:B------:R-:W-:Y:S02]  /*30a0*/  IMAD R0, R222.reuse, c[0x0][0x284], R0 ;  /* 0x0000a100de007a24 */ /* 0x040fe400078e0200 */
[----:B------:R-:W-:Y:S02]  /*30b0*/  IMAD.WIDE.U32 R6, R222, c[0x0][0x280], R140 ;  /* 0x0000a000de067a25 */ /* 0x000fe400078e008c */
[----:B------:R-:W-:-:S02]  /*30c0*/  ULDC.U8 UR5, c[0x0][0x298] ;  /* 0x0000a60000057ab9 */ /* 0x000fc40000000000 */
[----:B------:R-:W-:Y:S02]  /*30d0*/  IMAD.WIDE.U32 R12, R222, c[0x0][0x280], R104 ;  /* 0x0000a000de0c7a25 */ /* 0x000fe400078e0068 */
[----:B------:R-:W-:Y:S02]  /*30e0*/  @P0 LOP3.LUT R226, R226, 0x1, RZ, 0xfc, !PT ;  /* 0x00000001e2e20812 */ /* 0x000fe400078efcff */
[----:B------:R-:W-:Y:S02]  /*30f0*/  IMAD.IADD R117, R11, 0x1, R14 ;  /* 0x000000010b757824 */ /* 0x000fe400078e020e */
[----:B------:R-:W-:Y:S01]  /*3100*/  IMAD R5, R22, c[0x0][0x264], R5 ;  /* 0x0000990016057a24 */ /* 0x000fe200078e0205 */
[----:B------:R-:W-:Y:S01]  /*3110*/  LOP3.LUT R226, R226, 0xfffffffb, RZ, 0xc0, !PT ;  /* 0xfffffffbe2e27812 */ /* 0x000fe200078ec0ff */
[----:B------:R-:W-:Y:S02]  /*3120*/  IMAD R15, R8, c[0x0][0x268], RZ ;  /* 0x00009a00080f7a24 */ /* 0x000fe400078e02ff */
[----:B------:R-:W-:Y:S01]  /*3130*/  IMAD.IADD R11, R7, 0x1, R0 ;  /* 0x00000001070b7824 */ /* 0x000fe200078e0200 */
[----:B------:R-:W-:Y:S01]  /*3140*/  IADD3 R7, R0, R13, RZ ;  /* 0x0000000d00077210 */ /* 0x000fe20007ffe0ff */
[----:B------:R-:W-:Y:S01]  /*3150*/  IMAD R14, R9, c[0x0][0x290], RZ ;  /* 0x0000a400090e7a24 */ /* 0x000fe200078e02ff */
[----:B------:R-:W-:Y:S01]  /*3160*/  SEL R0, RZ, c[0x0][0x27c], !P2 ;  /* 0x00009f00ff007a07 */ /* 0x000fe20005000000 */
[----:B------:R-:W-:-:S02]  /*3170*/  IMAD R23, R10, c[0x0][0x26c], R15 ;  /* 0x00009b000a177a24 */ /* 0x000fc400078e020f */
[----:B------:R-:W-:-:S04]  /*3180*/  IMAD.WIDE.U32 R70, R10, c[0x0][0x268], R4 ;  /* 0x00009a000a467a25 */ /* 0x000fc800078e0004 */
[----:B------:R-:W-:Y:S02]  /*3190*/  IMAD.MOV.U32 R10, RZ, RZ, R6 ;  /* 0x000000ffff0a7224 */ /* 0x000fe400078e0006 */
[----:B------:R-:W-:Y:S02]  /*31a0*/  IMAD.MOV.U32 R6, RZ, RZ, R12 ;  /* 0x000000ffff067224 */ /* 0x000fe400078e000c */
[----:B------:R-:W-:Y:S01]  /*31b0*/  IMAD.IADD R12, R104, 0x1, R0 ;  /* 0x00000001680c7824 */ /* 0x000fe200078e0200 */
[----:B------:R-:W-:Y:S01]  /*31c0*/  SEL R0, RZ, c[0x0][0x27c], !P0 ;  /* 0x00009f00ff007a07 */ /* 0x000fe20004000000 */
[C---:B------:R-:W-:Y:S01]  /*31d0*/  IMAD.WIDE.U32 R8, R222.reuse, c[0x0][0x290], R140 ;  /* 0x0000a400de087a25 */ /* 0x040fe200078e008c */
[----:B------:R-:W-:Y:S02]  /*31e0*/  ISETP.GE.AND P0, PT, R103, c[0x0][0x27c], PT ;  /* 0x00009f0067007a0c */ /* 0x000fe40003f06270 */
[----:B------:R-:W-:Y:S01]  /*31f0*/  SHF.R.S32.HI R15, RZ, 0x1f, R12 ;  /* 0x0000001fff0f7819 */ /* 0x000fe2000001140c */
[----:B------:R-:W-:-:S02]  /*3200*/  IMAD R14, R222, c[0x0][0x294], R14 ;  /* 0x0000a500de0e7a24 */ /* 0x000fc400078e020e */
[----:B------:R-:W-:Y:S01]  /*3210*/  IMAD.WIDE.U32 R4, R222, c[0x0][0x290], R104 ;  /* 0x0000a400de047a25 */ /* 0x000fe200078e0068 */
[CC--:B------:R-:W-:Y:S02]  /*3220*/  LEA.HI R17, R15.reuse, R12.reuse, RZ, 0x6 ;  /* 0x0000000c0f117211 */ /* 0x0c0fe400078f30ff */
[----:B------:R-:W-:Y:S01]  /*3230*/  LEA.HI R13, R15, R12, RZ, 0x3 ;  /* 0x0000000c0f0d7211 */ /* 0x000fe200078f18ff */
[----:B------:R-:W-:Y:S02]  /*3240*/  IMAD.IADD R9, R9, 0x1, R14 ;  /* 0x0000000109097824 */ /* 0x000fe400078e020e */
[----:B------:R-:W-:Y:S01]  /*3250*/  IMAD.IADD R5, R14, 0x1, R5 ;  /* 0x000000010e057824 */ /* 0x000fe200078e0205 */
[----:B------:R-:W-:Y:S01]  /*3260*/  SEL R14, RZ, c[0x0][0x27c], !P0 ;  /* 0x00009f00ff0e7a07 */ /* 0x000fe20004000000 */
[----:B------:R-:W-:Y:S01]  /*3270*/  IMAD.IADD R0, R106, 0x1, R0 ;  /* 0x000000016a007824 */ /* 0x000fe200078e0200 */
[----:B------:R-:W-:Y:S01]  /*3280*/  @P0 LOP3.LUT R226, R226, 0x4, RZ, 0xfc, !PT ;  /* 0x00000004e2e20812 */ /* 0x000fe200078efcff */
[----:B------:R-:W-:Y:S01]  /*3290*/  IMAD.MOV.U32 R135, RZ, RZ, c[0x0][0x2b8] ;  /* 0x0000ae00ff877624 */ /* 0x000fe200078e00ff */
[----:B------:R-:W-:Y:S01]  /*32a0*/  IADD3 R14, R103, R14, RZ ;  /* 0x0000000e670e7210 */ /* 0x000fe20007ffe0ff */
[----:B------:R-:W-:Y:S01]  /*32b0*/  IMAD.MOV.U32 R134, RZ, RZ, c[0x0][0x27c] ;  /* 0x00009f00ff867624 */ /* 0x000fe200078e00ff */
[----:B------:R-:W-:Y:S01]  /*32c0*/  SHF.R.S32.HI R16, RZ, 0x1f, R0 ;  /* 0x0000001fff107819 */ /* 0x000fe20000011400 */
[----:B------:R-:W-:Y:S01]  /*32d0*/  IMAD R3, R3, c[0x0][0x2b0], RZ ;  /* 0x0000ac0003037a24 */ /* 0x000fe200078e02ff */
[----:B------:R-:W-:Y:S01]  /*32e0*/  SHF.R.S32.HI R15, RZ, 0x1f, R14 ;  /* 0x0000001fff0f7819 */ /* 0x000fe2000001140e */
[----:B------:R-:W-:Y:S01]  /*32f0*/  IMAD.WIDE.U32 R92, R2, c[0x0][0x2b0], RZ ;  /* 0x0000ac00025c7a25 */ /* 0x000fe200078e00ff */
[----:B------:R-:W-:-:S02]  /*3300*/  LEA.HI R12, R16, R0, RZ, 0x3 ;  /* 0x00000000100c7211 */ /* 0x000fc400078f18ff */
[----:B------:R-:W-:Y:S01]  /*3310*/  LEA.HI R18, R16, R0, RZ, 0x6 ;  /* 0x0000000010127211 */ /* 0x000fe200078f30ff */
[----:B------:R-:W-:Y:S01]  /*3320*/  IMAD.SHL.U32 R16, R17, 0x40, RZ ;  /* 0x0000004011107824 */ /* 0x000fe200078e00ff */
[CC--:B------:R-:W-:Y:S01]  /*3330*/  LEA.HI R0, R15.reuse, R14.reuse, RZ, 0x3 ;  /* 0x0000000e0f007211 */ /* 0x0c0fe200078f18ff */
[----:B------:R-:W-:Y:S01]  /*3340*/  IMAD.MOV.U32 R128, RZ, RZ, c[0x0][0x280] ;  /* 0x0000a000ff807624 */ /* 0x000fe200078e00ff */
[----:B------:R-:W-:Y:S01]  /*3350*/  LEA.HI R14, R15, R14, RZ, 0x6 ;  /* 0x0000000e0f0e7211 */ /* 0x000fe200078f30ff */
[----:B------:R-:W-:Y:S01]  /*3360*/  IMAD.WIDE.U32 R84, R130, c[0x0][0x290], R8 ;  /* 0x0000a40082547a25 */ /* 0x000fe200078e0008 */
[----:B------:R-:W-:Y:S02]  /*3370*/  LOP3.LUT R21, R16, 0x7ffff000, RZ, 0xc0, !PT ;  /* 0x7ffff00010157812 */ /* 0x000fe400078ec0ff */
[C---:B------:R-:W-:Y:S01]  /*3380*/  LOP3.LUT R15, R237.reuse, 0x38, R0, 0xf8, !PT ;  /* 0x00000038ed0f7812 */ /* 0x040fe200078ef800 */
[----:B------:R-:W-:Y:S01]  /*3390*/  IMAD.SHL.U32 R16, R18, 0x40, RZ ;  /* 0x0000004012107824 */ /* 0x000fe200078e00ff */
[----:B------:R-:W-:Y:S01]  /*33a0*/  LOP3.LUT R17, R237, 0x38, R13, 0xf8, !PT ;  /* 0x00000038ed117812 */ /* 0x000fe200078ef80d */
[----:B------:R-:W-:Y:S01]  /*33b0*/  IMAD.SHL.U32 R14, R14, 0x40, RZ ;  /* 0x000000400e0e7824 */ /* 0x000fe200078e00ff */
[----:B------:R-:W-:Y:S01]  /*33c0*/  ISETP.NE.AND P1, PT, R135, 0x1, PT ;  /* 0x000000018700780c */ /* 0x000fe20003f25270 */
[----:B------:R-:W-:Y:S01]  /*33d0*/  IMAD.WIDE.U32 R90, R22, c[0x0][0x1e8], RZ ;  /* 0x00007a00165a7a25 */ /* 0x000fe200078e00ff */
[----:B------:R-:W-:-:S02]  /*33e0*/  LOP3.LUT R18, R16, 0x7ffff000, RZ, 0xc0, !PT ;  /* 0x7ffff00010127812 */ /* 0x000fc400078ec0ff */
[----:B------:R-:W-:Y:S01]  /*33f0*/  LOP3.LUT R16, R14, 0x7ffff000, RZ, 0xc0, !PT ;  /* 0x7ffff0000e107812 */ /* 0x000fe200078ec0ff */
[----:B------:R-:W-:Y:S01]  /*3400*/  IMAD.WIDE.U32 R88, R22, c[0x0][0x210], RZ ;  /* 0x0000840016587a25 */ /* 0x000fe200078e00ff */
[-C--:B------:R-:W-:Y:S02]  /*3410*/  LOP3.LUT R14, R15, R238.reuse, RZ, 0x3c, !PT ;  /* 0x000000ee0f0e7212 */ /* 0x080fe400078e3cff */
[----:B------:R-:W-:Y:S01]  /*3420*/  LOP3.LUT R19, R17, R238, RZ, 0x3c, !PT ;  /* 0x000000ee11137212 */ /* 0x000fe200078e3cff */
[----:B------:R-:W-:Y:S01]  /*3430*/  IMAD.WIDE.U32 R86, R130, c[0x0][0x280], R10 ;  /* 0x0000a00082567a25 */ /* 0x000fe200078e000a */
[----:B------:R-:W-:Y:S02]  /*3440*/  LOP3.LUT R17, R237, 0x38, R12, 0xf8, !PT ;  /* 0x00000038ed117812 */ /* 0x000fe400078ef80c */
[----:B------:R-:W-:Y:S01]  /*3450*/  ISETP.GE.AND P0, PT, R134, 0x1, PT ;  /* 0x000000018600780c */ /* 0x000fe20003f06270 */
[----:B------:R-:W-:Y:S01]  /*3460*/  IMAD.WIDE.U32 R82, R130, c[0x0][0x280], R6 ;  /* 0x0000a00082527a25 */ /* 0x000fe200078e0006 */
[----:B------:R-:W-:-:S02]  /*3470*/  LOP3.LUT R226, R226, 0xffffffef, RZ, 0xc0, !PT ;  /* 0xffffffefe2e27812 */ /* 0x000fc400078ec0ff */
[----:B------:R-:W-:Y:S01]  /*3480*/  IADD3 R15, R14, R16, R239 ;  /* 0x000000100e0f7210 */ /* 0x000fe20007ffe0ef */
[----:B------:R-:W-:Y:S01]  /*3490*/  IMAD R14, R2, c[0x0][0x2b4], R3 ;  /* 0x0000ad00020e7a24 */ /* 0x000fe200078e0203 */
[----:B------:R-:W-:Y:S01]  /*34a0*/  LOP3.LUT R17, R17, R238, RZ, 0x3c, !PT ;  /* 0x000000ee11117212 */ /* 0x000fe200078e3cff */
[----:B------:R-:W-:Y:S01]  /*34b0*/  IMAD R2, R20, c[0x0][0x290], RZ ;  /* 0x0000a40014027a24 */ /* 0x000fe200078e02ff */
[----:B------:R-:W-:Y:S01]  /*34c0*/  LOP3.LUT R226, R226, 0xfffffff7, RZ, 0xc0, !PT ;  /* 0xfffffff7e2e27812 */ /* 0x000fe200078ec0ff */
[----:B------:R-:W-:Y:S01]  /*34d0*/  IMAD R3, R20, c[0x0][0x280], RZ ;  /* 0x0000a00014037a24 */ /* 0x000fe200078e02ff */
[--C-:B------:R-:W-:Y:S01]  /*34e0*/  IADD3 R19, R19, R21, R239.reuse ;  /* 0x0000001513137210 */ /* 0x100fe20007ffe0ef */
[C---:B------:R-:W-:Y:S01]  /*34f0*/  IMAD R2, R130.reuse, c[0x0][0x294], R2 ;  /* 0x0000a50082027a24 */ /* 0x040fe200078e0202 */
[----:B------:R-:W-:Y:S01]  /*3500*/  IADD3 R17, R17, R18, R239 ;  /* 0x0000001211117210 */ /* 0x000fe20007ffe0ef */
[C---:B------:R-:W-:Y:S01]  /*3510*/  IMAD R3, R130.reuse, c[0x0][0x284], R3 ;  /* 0x0000a10082037a24 */ /* 0x040fe200078e0203 */
[----:B------:R-:W-:Y:S01]  /*3520*/  LOP3.LUT R75, R13, 0xfffffff8, RZ, 0xc0, !PT ;  /* 0xfffffff80d4b7812 */ /* 0x000fe200078ec0ff */
[----:B------:R-:W-:Y:S01]  /*3530*/  IMAD.WIDE.U32 R80, R130, c[0x0][0x290], R4 ;  /* 0x0000a40082507a25 */ /* 0x000fe200078e0004 */
[----:B------:R-:W-:-:S02]  /*3540*/  LOP3.LUT R74, R12, 0xfffffff8, RZ, 0xc0, !PT ;  /* 0xfffffff80c4a7812 */ /* 0x000fc400078ec0ff */
[----:B------:R-:W-:Y:S01]  /*3550*/  LOP3.LUT R73, R0, 0xfffffff8, RZ, 0xc0, !PT ;  /* 0xfffffff800497812 */ /* 0x000fe200078ec0ff */
[----:B------:R-:W-:Y:S01]  /*3560*/  IMAD R133, R248, 0x40, R222 ;  /* 0x00000040f8857824 */ /* 0x000fe200078e02de */
[----:B------:R-:W-:Y:S01]  /*3570*/  @P1 LOP3.LUT R226, R226, 0x8, RZ, 0xfc, !PT ;  /* 0x00000008e2e21812 */ /* 0x000fe200078efcff */
[----:B------:R-:W-:Y:S01]  /*3580*/  IMAD R115, R22, c[0x0][0x1ec], R91 ;  /* 0x00007b0016737a24 */ /* 0x000fe200078e025b */
[CC--:B------:R-:W-:Y:S01]  /*3590*/  SHF.L.U64.HI R123, R128.reuse, R124.reuse, c[0x0][0x284] ;  /* 0x0000a100807b7619 */ /* 0x0c0fe2000001027c */
[----:B------:R-:W-:Y:S01]  /*35a0*/  IMAD.SHL.U32 R128, R128, 0x40, RZ ;  /* 0x0000004080807824 */ /* 0x000fe200078e00ff */
[C---:B------:R-:W-:Y:S01]  /*35b0*/  SHF.L.U64.HI R124, R129.reuse, R124, c[0x0][0x294] ;  /* 0x0000a500817c7619 */ /* 0x040fe2000001027c */
[----:B------:R-:W-:Y:S01]  /*35c0*/  IMAD.SHL.U32 R129, R129, 0x40, RZ ;  /* 0x0000004081817824 */ /* 0x000fe200078e00ff */
[----:B------:R-:W-:Y:S01]  /*35d0*/  IADD3 R113, R93, R14, RZ ;  /* 0x0000000e5d717210 */ /* 0x000fe20007ffe0ff */
[----:B------:R-:W-:Y:S01]  /*35e0*/  IMAD R114, R22, c[0x0][0x214], R89 ;  /* 0x0000850016727a24 */ /* 0x000fe200078e0259 */
[----:B------:R-:W-:Y:S01]  /*35f0*/  SHF.R.S32.HI R112, RZ, 0x3, R13 ;  /* 0x00000003ff707819 */ /* 0x000fe2000001140d */
[----:B------:R-:W-:Y:S01]  /*3600*/  IMAD.IADD R72, R71, 0x1, R23 ;  /* 0x0000000147487824 */ /* 0x000fe200078e0217 */
[----:B------:R-:W-:Y:S01]  /*3610*/  SHF.R.S32.HI R111, RZ, 0x3, R12 ;  /* 0x00000003ff6f7819 */ /* 0x000fe2000001140c */
[----:B------:R-:W-:Y:S01]  /*3620*/  IMAD.IADD R109, R87, 0x1, R3 ;  /* 0x00000001576d7824 */ /* 0x000fe200078e0203 */
[----:B------:R-:W-:Y:S01]  /*3630*/  SHF.R.S32.HI R110, RZ, 0x3, R0 ;  /* 0x00000003ff6e7819 */ /* 0x000fe20000011400 */
[----:B------:R-:W-:Y:S01]  /*3640*/  IMAD.IADD R102, R3, 0x1, R83 ;  /* 0x0000000103667824 */ /* 0x000fe200078e0253 */
[----:B------:R-:W-:Y:S01]  /*3650*/  IADD3 R108, R85, R2, RZ ;  /* 0x00000002556c7210 */ /* 0x000fe20007ffe0ff */
[----:B------:R-:W-:Y:S01]  /*3660*/  IMAD.IADD R98, R2, 0x1, R81 ;  /* 0x0000000102627824 */ /* 0x000fe200078e0251 */
[----:B------:R-:W-:Y:S01]  /*3670*/  SHF.R.S32.HI R101, RZ, 0x1f, R75 ;  /* 0x0000001fff657819 */ /* 0x000fe2000001144b */
[----:B------:R-:W-:Y:S01]  /*3680*/  IMAD.SHL.U32 R97, R19, 0x2, RZ ;  /* 0x0000000213617824 */ /* 0x000fe200078e00ff */
[----:B------:R-:W-:Y:S01]  /*3690*/  SHF.R.S32.HI R100, RZ, 0x1f, R74 ;  /* 0x0000001fff647819 */ /* 0x000fe2000001144a */
[----:B------:R-:W-:Y:S01]  /*36a0*/  IMAD.SHL.U32 R96, R17, 0x2, RZ ;  /* 0x0000000211607824 */ /* 0x000fe200078e00ff */
[----:B------:R-:W-:-:S02]  /*36b0*/  SHF.R.S32.HI R99, RZ, 0x1f, R73 ;  /* 0x0000001fff637819 */ /* 0x000fc40000011449 */
[----:B------:R-:W-:Y:S02]  /*36c0*/  SHF.L.U32 R95, R15, 0x1, RZ ;  /* 0x000000010f5f7819 */ /* 0x000fe400000006ff */
[----:B------:R-:W-:Y:S02]  /*36d0*/  @P0 LOP3.LUT R226, R226, 0x10, RZ, 0xfc, !PT ;  /* 0x00000010e2e20812 */ /* 0x000fe400078efcff */
.L_x_738:
        /* <DEDUP_REMOVED lines=38> */
[-C--:B------:R-:W-:Y:S01]  /*3940*/  IMAD R2, R124, R57.reuse, RZ ;  /* 0x000000397c027224 */ /* 0x080fe200078e02ff */
[----:B------:R-:W-:Y:S01]  /*3950*/  SHF.R.S32.HI R0, RZ, 0x1f, R57 ;  /* 0x0000001fff007819 */ /* 0x000fe20000011439 */
[----:B------:R-:W-:Y:S01]  /*3960*/  IMAD.WIDE.U32 R8, R129, R57, RZ ;  /* 0x0000003981087225 */ /* 0x000fe200078e00ff */
[----:B------:R-:W-:Y:S03]  /*3970*/  IADD3 R5, -R64, R67, RZ ;  /* 0x0000004340057210 */ /* 0x000fe60007ffe1ff */
[C---:B------:R-:W-:Y:S01]  /*3980*/  IMAD R4, R0.reuse, R128, R3 ;  /* 0x0000008000047224 */ /* 0x040fe200078e0203 */
[----:B------:R-:W-:Y:S01]  /*3990*/  IMNMX R63, R5, 0x40, PT ;  /* 0x00000040053f7817 */ /* 0x000fe20003800200 */
[----:B------:R-:W-:Y:S02]  /*39a0*/  IMAD R0, R0, R129, R2 ;  /* 0x0000008100007224 */ /* 0x000fe400078e0202 */
[----:B------:R-:W-:Y:S03]  /*39b0*/  IMAD.WIDE.U32 R2, R128, R57, RZ ;  /* 0x0000003980027225 */ /* 0x000fe600078e00ff */
        /* <DEDUP_REMOVED lines=62> */
.L_x_718:
[----:B------:R-:W-:Y:S05]  /*3da0*/  BSYNC B0 ;  /* 0x0000000000007941 */ /* 0x000fea0003800000 */
.L_x_717:
        /* <DEDUP_REMOVED lines=29> */
[----:B------:R-:W-:Y:S04]  /*3f80*/  PRMT R26, R6, 0x5410, R3 ;  /* 0x00005410061a7816 */ /* 0x000fe80000000003 */
[----:B------:R-:W-:Y:S01]  /*3f90*/  PRMT R23, R0, 0x7610, R23 ;  /* 0x0000761000177816 */ /* 0x000fe20000000017 */
[----:B------:R-:W-:Y:S05]  /*3fa0*/  IMAD.MOV.U32 R0, RZ, RZ, R15 ;  /* 0x000000ffff007224 */ /* 0x000fea00078e000f */
[----:B------:R-:W-:Y:S02]  /*3fb0*/  PRMT R23, R23, 0x5410, R0 ;  /* 0x0000541017177816 */ /* 0x000fe40000000000 */
[----:B------:R-:W-:Y:S04]  /*3fc0*/  MOV R0, R12 ;  /* 0x0000000c00007202 */ /* 0x000fe80000000f00 */
        /* <DEDUP_REMOVED lines=61> */
.L_x_721:
[----:B------:R-:W-:Y:S05]  /*43a0*/  BSYNC B0 ;  /* 0x0000000000007941 */ /* 0x000fea0003800000 */
.L_x_720:
        /* <DEDUP_REMOVED lines=59> */
.L_x_723:
[----:B------:R-:W-:Y:S05]  /*4760*/  BSYNC B0 ;  /* 0x0000000000007941 */ /* 0x000fea0003800000 */
.L_x_722:
[----:B------:R-:W-:Y:S01]  /*4770*/  ISETP.GE.AND P0, PT, R103, c[0x0][0x1d4], PT ;  /* 0x0000750067007a0c */ /* 0x000fe20003f06270 */
[----:B------:R-:W-:Y:S01]  /*4780*/  @!UPT UIADD3 URZ, URZ, URZ, URZ ;  /* 0x0000003f3f3ff290 */ /* 0x000fe2000fffe03f */
[----:B------:R-:W-:Y:S11]  /*4790*/  BSSY B0, `(.L_x_724) ;  /* 0x000003b000007945 */ /* 0x000ff60003800000 */
[----:B------:R-:W-:-:S05]  /*47a0*/  @P0 BRA `(.L_x_725) ;  /* 0x0000039000000947 */ /* 0x000fca0003800000 */
[----:B-12---:R-:W1:Y:S01]  /*47b0*/  LDS.128 R8, [R210+0x8000] ;  /* 0x00800000d2087984 */ /* 0x006e620000000c00 */
[----:B------:R-:W-:Y:S11]  /*47c0*/  ISETP.GE.AND P0, PT, R142, c[0x0][0x27c], PT ;  /* 0x00009f008e007a0c */ /* 0x000ff60003f06270 */
[----:B------:R-:W-:Y:S02]  /*47d0*/  @!UPT UIADD3 URZ, URZ, URZ, URZ ;  /* 0x0000003f3f3ff290 */ /* 0x000fe4000fffe03f */
[----:B------:R-:W-:Y:S01]  /*47e0*/  @!P0 HADD2.F32 R0, -RZ, R23.H0_H0 ;  /* 0x20000017ff008230 */ /* 0x000fe20000004100 */
[----:B------:R-:W-:Y:S01]  /*47f0*/  @!P0 SHF.R.U64 R4, R14, 0x10, R15 ;  /* 0x000000100e048819 */ /* 0x000fe2000000120f */
[----:B------:R-:W-:Y:S01]  /*4800*/  @!P0 HADD2.F32 R6, -RZ, R40.H0_H0 ;  /* 0x20000028ff068230 */ /* 0x000fe20000004100 */
[--C-:B------:R-:W-:Y:S02]  /*4810*/  @!P0 SHF.R.U64 R7, R32, 0x10, R33.reuse ;  /* 0x0000001020078819 */ /* 0x100fe40000001221 */
[----:B------:R-:W-:Y:S03]  /*4820*/  @!P0 SHF.R.U32.HI R12, RZ, 0x10, R33 ;  /* 0x00000010ff0c8819 */ /* 0x000fe60000011621 */
[----:B------:R-:W-:Y:S02]  /*4830*/  @!P0 HADD2.F32 R7, -RZ, R7.H0_H0 ;  /* 0x20000007ff078230 */ /* 0x000fe40000004100 */
[----:B------:R-:W-:Y:S01]  /*4840*/  @!P0 HADD2.F32 R12, -RZ, R12.H0_H0 ;  /* 0x2000000cff0c8230 */ /* 0x000fe20000004100 */
[----:B-1----:R-:W-:Y:S05]  /*4850*/  @!P0 MOV R2, R8 ;  /* 0x0000000800028202 */ /* 0x002fea0000000f00 */
[--C-:B------:R-:W-:Y:S02]  /*4860*/  @!P0 HADD2.F32 R5, -RZ, R2.reuse.H1_H1 ;  /* 0x30000002ff058230 */ /* 0x100fe40000004100 */
[----:B------:R-:W-:Y:S03]  /*4870*/  @!P0 HADD2.F32 R2, -RZ, R2.H0_H0 ;  /* 0x20000002ff028230 */ /* 0x000fe60000004100 */
[CC--:B------:R-:W-:Y:S02]  /*4880*/  @!P0 FMUL.FTZ R3, R5.reuse, R0.reuse ;  /* 0x0000000005038220 */ /* 0x0c0fe40000410000 */
[C---:B------:R-:W-:Y:S02]  /*4890*/  @!P0 FMUL.FTZ R0, R2.reuse, R0 ;  /* 0x0000000002008220 */ /* 0x040fe40000410000 */
[-C--:B------:R-:W-:Y:S01]  /*48a0*/  @!P0 FFMA.FTZ R22, R2, R6.reuse, -R3 ;  /* 0x0000000602168223 */ /* 0x080fe20000010803 */
[----:B------:R-:W-:Y:S01]  /*48b0*/  @!P0 MOV R3, R9 ;  /* 0x0000000900038202 */ /* 0x000fe20000000f00 */
[----:B------:R-:W-:Y:S01]  /*48c0*/  @!P0 FFMA.FTZ R0, R5, R6, R0 ;  /* 0x0000000605008223 */ /* 0x000fe20000010000 */
[----:B------:R-:W-:Y:S01]  /*48d0*/  @!P0 HADD2.F32 R2, -RZ, R4.H0_H0 ;  /* 0x20000004ff028230 */ /* 0x000fe20000004100 */
[----:B------:R-:W-:Y:S02]  /*48e0*/  @!P0 SHF.R.U32.HI R6, RZ, 0x10, R15 ;  /* 0x00000010ff068819 */ /* 0x000fe4000001160f */
[--C-:B------:R-:W-:Y:S02]  /*48f0*/  @!P0 HADD2.F32 R5, -RZ, R3.reuse.H1_H1 ;  /* 0x30000003ff058230 */ /* 0x100fe40000004100 */
[----:B------:R-:W-:Y:S02]  /*4900*/  @!P0 HADD2.F32 R3, -RZ, R3.H0_H0 ;  /* 0x20000003ff038230 */ /* 0x000fe40000004100 */
[----:B------:R-:W-:Y:S01]  /*4910*/  @!P0 HADD2.F32 R6, -RZ, R6.H0_H0 ;  /* 0x20000006ff068230 */ /* 0x000fe20000004100 */
[-C--:B------:R-:W-:Y:S02]  /*4920*/  @!P0 FMUL.FTZ R4, R5, R2.reuse ;  /* 0x0000000205048220 */ /* 0x080fe40000410000 */
[C---:B------:R-:W-:Y:S02]  /*4930*/  @!P0 FMUL.FTZ R2, R3.reuse, R2 ;  /* 0x0000000203028220 */ /* 0x040fe40000410000 */
[-C--:B------:R-:W-:Y:S01]  /*4940*/  @!P0 FFMA.FTZ R15, R3, R7.reuse, -R4 ;  /* 0x00000007030f8223 */ /* 0x080fe20000010804 */
[----:B------:R-:W-:Y:S01]  /*4950*/  @!P0 HADD2.F32 R3, -RZ, R23.H1_H1 ;  /* 0x30000017ff038230 */ /* 0x000fe20000004100 */
[----:B------:R-:W-:Y:S02]  /*4960*/  @!P0 IMAD.MOV.U32 R4, RZ, RZ, R10 ;  /* 0x000000ffff048224 */ /* 0x000fe400078e000a */
[----:B------:R-:W-:Y:S01]  /*4970*/  @!P0 FFMA.FTZ R2, R5, R7, R2 ;  /* 0x0000000705028223 */ /* 0x000fe20000010002 */
[----:B------:R-:W-:Y:S02]  /*4980*/  @!P0 HADD2.F32 R7, -RZ, R40.H1_H1 ;  /* 0x30000028ff078230 */ /* 0x000fe40000004100 */
[--C-:B------:R-:W-:Y:S02]  /*4990*/  @!P0 HADD2.F32 R5, -RZ, R4.reuse.H1_H1 ;  /* 0x30000004ff058230 */ /* 0x100fe40000004100 */
[----:B------:R-:W-:Y:S01]  /*49a0*/  @!P0 F2FP.PACK_AB R2, R2, R15 ;  /* 0x0000000f0202823e */ /* 0x000fe200000000ff */
[----:B------:R-:W-:Y:S02]  /*49b0*/  @!P0 HADD2.F32 R4, -RZ, R4.H0_H0 ;  /* 0x20000004ff048230 */ /* 0x000fe40000004100 */
[CC--:B------:R-:W-:Y:S02]  /*49c0*/  @!P0 FMUL.FTZ R13, R5.reuse, R3.reuse ;  /* 0x00000003050d8220 */ /* 0x0c0fe40000410000 */
[----:B------:R-:W-:Y:S02]  /*49d0*/  @!P0 IMAD.MOV.U32 R9, RZ, RZ, R2 ;  /* 0x000000ffff098224 */ /* 0x000fe400078e0002 */
[C---:B------:R-:W-:Y:S02]  /*49e0*/  @!P0 FMUL.FTZ R3, R4.reuse, R3 ;  /* 0x0000000304038220 */ /* 0x040fe40000410000 */
[----:B------:R-:W-:Y:S01]  /*49f0*/  @!P0 FFMA.FTZ R14, R4, R7, -R13 ;  /* 0x00000007040e8223 */ /* 0x000fe2000001080d */
[----:B------:R-:W-:Y:S01]  /*4a00*/  @!P0 MOV R4, R11 ;  /* 0x0000000b00048202 */ /* 0x000fe20000000f00 */
[----:B------:R-:W-:Y:S04]  /*4a10*/  @!P0 FFMA.FTZ R3, R5, R7, R3 ;  /* 0x0000000705038223 */ /* 0x000fe80000010003 */
[--C-:B------:R-:W-:Y:S01]  /*4a20*/  @!P0 HADD2.F32 R7, -RZ, R4.reuse.H1_H1 ;  /* 0x30000004ff078230 */ /* 0x100fe20000004100 */
[----:B------:R-:W-:Y:S01]  /*4a30*/  @!P0 F2FP.PACK_AB R3, R3, R14 ;  /* 0x0000000e0303823e */ /* 0x000fe200000000ff */
[----:B------:R-:W-:Y:S03]  /*4a40*/  @!P0 HADD2.F32 R5, -RZ, R4.H0_H0 ;  /* 0x20000004ff058230 */ /* 0x000fe60000004100 */
[----:B------:R-:W-:Y:S01]  /*4a50*/  @!P0 MOV R10, R3 ;  /* 0x00000003000a8202 */ /* 0x000fe20000000f00 */
[-C--:B------:R-:W-:Y:S02]  /*4a60*/  @!P0 FMUL.FTZ R13, R7, R6.reuse ;  /* 0x00000006070d8220 */ /* 0x080fe40000410000 */
[C---:B------:R-:W-:Y:S02]  /*4a70*/  @!P0 FMUL.FTZ R4, R5.reuse, R6 ;  /* 0x0000000605048220 */ /* 0x040fe40000410000 */
[----:B----4-:R-:W-:Y:S02]  /*4a80*/  IMAD.MOV.U32 R6, RZ, RZ, R44 ;  /* 0x000000ffff067224 */ /* 0x010fe400078e002c */
[-C--:B------:R-:W-:Y:S01]  /*4a90*/  @!P0 FFMA.FTZ R13, R5, R12.reuse, -R13 ;  /* 0x0000000c050d8223 */ /* 0x080fe2000001080d */
[----:B------:R-:W-:Y:S01]  /*4aa0*/  SHF.L.U32 R5, R235, 0x3, RZ ;  /* 0x00000003eb057819 */ /* 0x000fe200000006ff */
[----:B------:R-:W-:Y:S01]  /*4ab0*/  @!P0 FFMA.FTZ R4, R7, R12, R4 ;  /* 0x0000000c07048223 */ /* 0x000fe20000010004 */
[----:B---3--:R-:W-:Y:S02]  /*4ac0*/  MOV R7, R45 ;  /* 0x0000002d00077202 */ /* 0x008fe40000000f00 */
[C---:B------:R-:W-:Y:S04]  /*4ad0*/  LEA R6, P1, R5.reuse, R6, 0x1 ;  /* 0x0000000605067211 */ /* 0x040fe800078208ff */
[----:B------:R-:W-:Y:S02]  /*4ae0*/  LEA.HI.X.SX32 R7, R5, R7, 0x1, P1 ;  /* 0x0000000705077211 */ /* 0x000fe400008f0eff */
[----:B------:R-:W-:Y:S02]  /*4af0*/  @!P0 F2FP.PACK_AB R5, R0, R22 ;  /* 0x000000160005823e */ /* 0x000fe400000000ff */
[----:B------:R-:W-:Y:S02]  /*4b00*/  @!P0 F2FP.PACK_AB R0, R4, R13 ;  /* 0x0000000d0400823e */ /* 0x000fe400000000ff */
[----:B------:R-:W-:Y:S02]  /*4b10*/  @!P0 MOV R8, R5 ;  /* 0x0000000500088202 */ /* 0x000fe40000000f00 */
[----:B------:R-:W-:Y:S05]  /*4b20*/  @!P0 MOV R11, R0 ;  /* 0x00000000000b8202 */ /* 0x000fea0000000f00 */
[----:B------:R1:W-:Y:S02]  /*4b30*/  ST.E.128 [R6.64], R8 ;  /* 0x0000000806007985 */ /* 0x0003e4000c101d08 */
.L_x_725:
[----:B------:R-:W-:Y:S05]  /*4b40*/  BSYNC B0 ;  /* 0x0000000000007941 */ /* 0x000fea0003800000 */
.L_x_724:
        /* <DEDUP_REMOVED lines=14> */
[----:B------:R-:W-:Y:S02]  /*4c30*/  @!P0 SHF.R.U32.HI R7, RZ, 0x10, R17 ;  /* 0x00000010ff078819 */ /* 0x000fe40000011611 */
[----:B------:R-:W-:Y:S01]  /*4c40*/  @!P0 SHF.R.U32.HI R16, RZ, 0x10, R35 ;  /* 0x00000010ff108819 */ /* 0x000fe20000011623 */
[----:B------:R-:W-:Y:S04]  /*4c50*/  @!P0 HADD2.F32 R13, -RZ, R13.H0_H0 ;  /* 0x2000000dff0d8230 */ /* 0x000fe80000004100 */
[----:B------:R-:W-:Y:S01]  /*4c60*/  @!P0 HADD2.F32 R16, -RZ, R16.H0_H0 ;  /* 0x20000010ff108230 */ /* 0x000fe20000004100 */
[----:B-1----:R-:W-:Y:S02]  /*4c70*/  @!P0 MOV R2, R8 ;  /* 0x0000000800028202 */ /* 0x002fe40000000f00 */
[----:B------:R-:W-:Y:S03]  /*4c80*/  @!P0 MOV R3, R9 ;  /* 0x0000000900038202 */ /* 0x000fe60000000f00 */
[--C-:B------:R-:W-:Y:S02]  /*4c90*/  @!P0 HADD2.F32 R5, -RZ, R2.reuse.H1_H1 ;  /* 0x30000002ff058230 */ /* 0x100fe40000004100 */
[----:B------:R-:W-:Y:S03]  /*4ca0*/  @!P0 HADD2.F32 R2, -RZ, R2.H0_H0 ;  /* 0x20000002ff028230 */ /* 0x000fe60000004100 */
[CC--:B------:R-:W-:Y:S02]  /*4cb0*/  @!P0 FMUL.FTZ R12, R5.reuse, R0.reuse ;  /* 0x00000000050c8220 */ /* 0x0c0fe40000410000 */
[C---:B------:R-:W-:Y:S02]  /*4cc0*/  @!P0 FMUL.FTZ R0, R2.reuse, R0 ;  /* 0x0000000002008220 */ /* 0x040fe40000410000 */
[-C--:B------:R-:W-:Y:S01]  /*4cd0*/  @!P0 FFMA.FTZ R28, R2, R6.reuse, -R12 ;  /* 0x00000006021c8223 */ /* 0x080fe2000001080c */
[----:B------:R-:W-:Y:S01]  /*4ce0*/  @!P0 HADD2.F32 R2, -RZ, R4.H0_H0 ;  /* 0x20000004ff028230 */ /* 0x000fe20000004100 */
[----:B------:R-:W-:Y:S01]  /*4cf0*/  @!P0 FFMA.FTZ R0, R5, R6, R0 ;  /* 0x0000000605008223 */ /* 0x000fe20000010000 */
[--C-:B------:R-:W-:Y:S01]  /*4d00*/  @!P0 HADD2.F32 R12, -RZ, R3.reuse.H1_H1 ;  /* 0x30000003ff0c8230 */ /* 0x100fe20000004100 */
[----:B------:R-:W-:Y:S01]  /*4d10*/  @!P0 MOV R6, R10 ;  /* 0x0000000a00068202 */ /* 0x000fe20000000f00 */
[----:B------:R-:W-:Y:S02]  /*4d20*/  @!P0 HADD2.F32 R4, -RZ, R3.H0_H0 ;  /* 0x20000003ff048230 */ /* 0x000fe40000004100 */
[----:B------:R-:W-:Y:S01]  /*4d30*/  @!P0 HADD2.F32 R3, -RZ, R24.H1_H1 ;  /* 0x30000018ff038230 */ /* 0x000fe20000004100 */
[-C--:B------:R-:W-:Y:S01]  /*4d40*/  @!P0 FMUL.FTZ R5, R12, R2.reuse ;  /* 0x000000020c058220 */ /* 0x080fe20000410000 */
[--C-:B------:R-:W-:Y:S01]  /*4d50*/  @!P0 HADD2.F32 R14, -RZ, R6.reuse.H1_H1 ;  /* 0x30000006ff0e8230 */ /* 0x100fe20000004100 */
[C---:B------:R-:W-:Y:S02]  /*4d60*/  @!P0 FMUL.FTZ R2, R4.reuse, R2 ;  /* 0x0000000204028220 */ /* 0x040fe40000410000 */
[----:B------:R-:W-:Y:S01]  /*4d70*/  @!P0 FFMA.FTZ R27, R4, R13, -R5 ;  /* 0x0000000d041b8223 */ /* 0x000fe20000010805 */
[----:B------:R-:W-:Y:S01]  /*4d80*/  @!P0 MOV R5, R11 ;  /* 0x0000000b00058202 */ /* 0x000fe20000000f00 */
[----:B------:R-:W-:Y:S01]  /*4d90*/  @!P0 FMUL.FTZ R17, R14, R3 ;  /* 0x000000030e118220 */ /* 0x000fe20000410000 */
[----:B------:R-:W-:Y:S01]  /*4da0*/  @!P0 HADD2.F32 R4, -RZ, R6.H0_H0 ;  /* 0x20000006ff048230 */ /* 0x000fe20000004100 */
[----:B------:R-:W-:Y:S01]  /*4db0*/  @!P0 FFMA.FTZ R2, R12, R13, R2 ;  /* 0x0000000d0c028223 */ /* 0x000fe20000010002 */
[----:B------:R-:W-:Y:S02]  /*4dc0*/  @!P0 HADD2.F32 R6, -RZ, R7.H0_H0 ;  /* 0x20000007ff068230 */ /* 0x000fe40000004100 */
[--C-:B------:R-:W-:Y:S01]  /*4dd0*/  @!P0 HADD2.F32 R7, -RZ, R5.reuse.H1_H1 ;  /* 0x30000005ff078230 */ /* 0x100fe20000004100 */
[----:B------:R-:W-:Y:S01]  /*4de0*/  @!P0 FMUL.FTZ R3, R4, R3 ;  /* 0x0000000304038220 */ /* 0x000fe20000410000 */
[----:B------:R-:W-:Y:S01]  /*4df0*/  @!P0 F2FP.PACK_AB R2, R2, R27 ;  /* 0x0000001b0202823e */ /* 0x000fe200000000ff */
[----:B------:R-:W-:Y:S01]  /*4e00*/  @!P0 HADD2.F32 R5, -RZ, R5.H0_H0 ;  /* 0x20000005ff058230 */ /* 0x000fe20000004100 */
[-C--:B------:R-:W-:Y:S02]  /*4e10*/  @!P0 FFMA.FTZ R24, R4, R15.reuse, -R17 ;  /* 0x0000000f04188223 */ /* 0x080fe40000010811 */
[----:B------:R-:W-:Y:S01]  /*4e20*/  @!P0 MOV R9, R2 ;  /* 0x0000000200098202 */ /* 0x000fe20000000f00 */
[-C--:B------:R-:W-:Y:S02]  /*4e30*/  @!P0 FMUL.FTZ R17, R7, R6.reuse ;  /* 0x0000000607118220 */ /* 0x080fe40000410000 */
[C---:B------:R-:W-:Y:S02]  /*4e40*/  @!P0 FMUL.FTZ R4, R5.reuse, R6 ;  /* 0x0000000605048220 */ /* 0x040fe40000410000 */
[----:B------:R-:W-:Y:S02]  /*4e50*/  @!P0 FFMA.FTZ R3, R14, R15, R3 ;  /* 0x0000000f0e038223 */ /* 0x000fe40000010003 */
[----:B------:R-:W-:Y:S01]  /*4e60*/  @!P0 FFMA.FTZ R17, R5, R16, -R17 ;  /* 0x0000001005118223 */ /* 0x000fe20000010811 */
        /* <DEDUP_REMOVED lines=8> */
.L_x_727:
[----:B------:R-:W-:Y:S05]  /*4ef0*/  BSYNC B0 ;  /* 0x0000000000007941 */ /* 0x000fea0003800000 */
.L_x_726:
        /* <DEDUP_REMOVED lines=58> */
.L_x_729:
[----:B------:R-:W-:Y:S05]  /*52a0*/  BSYNC B0 ;  /* 0x0000000000007941 */ /* 0x000fea0003800000 */
.L_x_728:
        /* <DEDUP_REMOVED lines=58> */
.L_x_716:
        /* <DEDUP_REMOVED lines=47> */
.L_x_731:
[----:B------:R-:W-:Y:S05]  /*5940*/  BSYNC B0 ;  /* 0x0000000000007941 */ /* 0x000fea0003800000 */
.L_x_730:
        /* <DEDUP_REMOVED lines=29> */
[----:B--2---:R-:W-:Y:S01]  /*5b20*/  PRMT R11, R2, 0x5410, R0 ;  /* 0x00005410020b7816 */ /* 0x004fe20000000000 */
[----:B------:R-:W-:-:S05]  /*5b30*/  @P0 BRA `(.L_x_733) ;  /* 0x000007f000000947 */ /* 0x000fca0003800000 */
[--C-:B------:R-:W-:Y:S01]  /*5b40*/  IMAD.MOV.U32 R9, RZ, RZ, R5.reuse ;  /* 0x000000ffff097224 */ /* 0x100fe200078e0005 */
[----:B------:R-:W-:Y:S01]  /*5b50*/  LOP3.LUT P2, RZ, R226, 0x2, RZ, 0xc0, !PT ;  /* 0x00000002e2ff7812 */ /* 0x000fe2000784c0ff */
[----:B------:R-:W1:Y:S01]  /*5b60*/  LDS.128 R12, [R97+0x6100] ;  /* 0x00610000610c7984 */ /* 0x000e620000000c00 */
[----:B------:R-:W-:Y:S02]  /*5b70*/  ISETP.GE.AND P0, PT, R104, c[0x0][0x27c], PT ;  /* 0x00009f0068007a0c */ /* 0x000fe40003f06270 */
[----:B------:R-:W-:Y:S02]  /*5b80*/  SEL R0, R120, R118, !P2 ;  /* 0x0000007678007207 */ /* 0x000fe40005000000 */
[----:B------:R-:W-:Y:S02]  /*5b90*/  MOV R10, R32 ;  /* 0x00000020000a7202 */ /* 0x000fe40000000f00 */
[----:B------:R-:W-:Y:S04]  /*5ba0*/  SHF.R.S32.HI R2, RZ, 0x1f, R0 ;  /* 0x0000001fff027819 */ /* 0x000fe80000011400 */
        /* <DEDUP_REMOVED lines=25> */
[----:B------:R-:W-:Y:S01]  /*5d40*/  @!P0 IMAD.MOV.U32 R32, RZ, RZ, R37 ;  /* 0x000000ffff208224 */ /* 0x000fe200078e0025 */
[----:B------:R-:W-:Y:S01]  /*5d50*/  @!P0 HADD2.F32 R5, -RZ, R9.H0_H0 ;  /* 0x20000009ff058230 */ /* 0x000fe20000004100 */
[----:B------:R-:W-:Y:S01]  /*5d60*/  @!P0 FFMA.FTZ R60, R3, R28, -R30 ;  /* 0x0000001c033c8223 */ /* 0x000fe2000001081e */
[----:B------:R-:W-:Y:S01]  /*5d70*/  @!P0 HADD2.F32 R2, -RZ, R2.H0_H0 ;  /* 0x20000002ff028230 */ /* 0x000fe20000004100 */
[----:B------:R-:W-:Y:S01]  /*5d80*/  @!P0 MOV R9, R13 ;  /* 0x0000000d00098202 */ /* 0x000fe20000000f00 */
[----:B------:R-:W-:Y:S01]  /*5d90*/  @!P0 HADD2.F32 R27, -RZ, R29.H1_H1 ;  /* 0x3000001dff1b8230 */ /* 0x000fe20000004100 */
[----:B------:R-:W-:Y:S01]  /*5da0*/  MOV R30, R33 ;  /* 0x00000021001e7202 */ /* 0x000fe20000000f00 */
[----:B------:R-:W-:Y:S01]  /*5db0*/  @!P0 HADD2.F32 R3, -RZ, R8.H1_H1 ;  /* 0x30000008ff038230 */ /* 0x000fe20000004100 */
[----:B------:R-:W-:Y:S01]  /*5dc0*/  @!P0 SHF.R.U32.HI R33, RZ, 0x10, R33 ;  /* 0x00000010ff218819 */ /* 0x000fe20000011621 */
[----:B------:R-:W-:Y:S01]  /*5dd0*/  @!P0 HADD2.F32 R8, -RZ, R4.H0_H0 ;  /* 0x20000004ff088230 */ /* 0x000fe20000004100 */
[-C--:B------:R-:W-:Y:S01]  /*5de0*/  @!P0 FMUL.FTZ R29, R27, R2.reuse ;  /* 0x000000021b1d8220 */ /* 0x080fe20000410000 */
[----:B------:R-:W-:Y:S01]  /*5df0*/  @!P0 HADD2.F32 R28, -RZ, R32.H0_H0 ;  /* 0x20000020ff1c8230 */ /* 0x000fe20000004100 */
[C---:B------:R-:W-:Y:S01]  /*5e00*/  @!P0 FMUL.FTZ R2, R3.reuse, R2 ;  /* 0x0000000203028220 */ /* 0x040fe20000410000 */
[----:B------:R-:W-:Y:S01]  /*5e10*/  @!P0 HADD2.F32 R4, -RZ, R9.H0_H0 ;  /* 0x20000009ff048230 */ /* 0x000fe20000004100 */
[-C--:B------:R-:W-:Y:S01]  /*5e20*/  @!P0 FFMA.FTZ R59, R3, R8.reuse, -R29 ;  /* 0x00000008033b8223 */ /* 0x080fe2000001081d */
[----:B------:R-:W-:Y:S01]  /*5e30*/  @!P0 HADD2.F32 R29, -RZ, R30.H0_H0 ;  /* 0x2000001eff1d8230 */ /* 0x000fe20000004100 */
[-C--:B------:R-:W-:Y:S02]  /*5e40*/  @!P0 FMUL.FTZ R30, R28, R5.reuse ;  /* 0x000000051c1e8220 */ /* 0x080fe40000410000 */
        /* <DEDUP_REMOVED lines=18> */
[--C-:B------:R-:W-:Y:S02]  /*5f70*/  @!P0 SHF.R.U64 R4, R34, 0x10, R35.reuse ;  /* 0x0000001022048819 */ /* 0x100fe40000001223 */
[----:B------:R-:W-:Y:S01]  /*5f80*/  @!P0 SHF.R.U32.HI R34, RZ, 0x10, R35 ;  /* 0x00000010ff228819 */ /* 0x000fe20000011623 */
        /* <DEDUP_REMOVED lines=9> */
[----:B------:R-:W-:Y:S02]  /*6020*/  @!P0 FMUL.FTZ R9, R10, R8 ;  /* 0x000000080a098220 */ /* 0x000fe40000410000 */
[----:B------:R-:W-:Y:S01]  /*6030*/  IMAD.MOV.U32 R33, RZ, RZ, R35 ;  /* 0x000000ffff217224 */ /* 0x000fe200078e0023 */
[----:B------:R-:W-:Y:S01]  /*6040*/  @!P0 F2FP.PACK_AB R35, R59, R60 ;  /* 0x0000003c3b23823e */ /* 0x000fe200000000ff */
        /* <DEDUP_REMOVED lines=46> */
.L_x_733:
[----:B------:R-:W-:Y:S05]  /*6330*/  BSYNC B0 ;  /* 0x0000000000007941 */ /* 0x000fea0003800000 */
.L_x_732:
        /* <DEDUP_REMOVED lines=123> */
.L_x_735:
[----:B------:R-:W-:Y:S05]  /*6af0*/  BSYNC B0 ;  /* 0x0000000000007941 */ /* 0x000fea0003800000 */
.L_x_734:
[----:B------:R-:W-:Y:S11]  /*6b00*/  ISETP.GE.AND P0, PT, R103, c[0x0][0x1d4], PT ;  /* 0x0000750067007a0c */ /* 0x000ff60003f06270 */
[----:B------:R-:W-:Y:S02]  /*6b10*/  @!UPT UIADD3 URZ, URZ, URZ, URZ ;  /* 0x0000003f3f3ff290 */ /* 0x000fe4000fffe03f */
[----:B------:R-:W-:-:S05]  /*6b20*/  @P0 BRA `(.L_x_719) ;  /* 0x00000a2000000947 */ /* 0x000fca0003800000 */
[----:B------:R-:W-:Y:S01]  /*6b30*/  LOP3.LUT P1, RZ, R226, 0x4, RZ, 0xc0, !PT ;  /* 0x00000004e2ff7812 */ /* 0x000fe2000782c0ff */
[----:B-1----:R-:W-:Y:S01]  /*6b40*/  LDS.128 R12, [R95+0x6100] ;  /* 0x006100005f0c7984 */ /* 0x002fe20000000c00 */
[----:B------:R-:W-:Y:S02]  /*6b50*/  ISETP.GE.AND P0, PT, R103, c[0x0][0x27c], PT ;  /* 0x00009f0067007a0c */ /* 0x000fe40003f06270 */
[----:B------:R-:W-:Y:S04]  /*6b60*/  SEL R0, R120, R118, !P1 ;  /* 0x0000007678007207 */ /* 0x000fe80004800000 */
[----:B------:R-:W-:Y:S04]  /*6b70*/  SHF.R.S32.HI R2, RZ, 0x1f, R0 ;  /* 0x0000001fff027819 */ /* 0x000fe80000011400 */
[----:B------:R-:W-:Y:S03]  /*6b80*/  LEA.HI R0, R2, R0, RZ, 0x4 ;  /* 0x0000000002007211 */ /* 0x000fe600078f20ff */
[----:B------:R-:W-:Y:S01]  /*6b90*/  @!P0 HADD2.F32 R4, -RZ, R25.H0_H0 ;  /* 0x20000019ff048230 */ /* 0x000fe20000004100 */
[----:B------:R-:W-:Y:S01]  /*6ba0*/  LEA.HI.SX32 R0, R0, R110, 0x1c ;  /* 0x0000006e00007211 */ /* 0x000fe200078fe2ff */
[----:B------:R-:W-:Y:S01]  /*6bb0*/  @!P0 HADD2.F32 R8, -RZ, R50.H0_H0 ;  /* 0x20000032ff088230 */ /* 0x000fe20000004100 */
[--C-:B------:R-:W-:Y:S01]  /*6bc0*/  @!P0 SHF.R.U64 R10, R44, 0x10, R45.reuse ;  /* 0x000000102c0a8819 */ /* 0x100fe2000000122d */
[----:B------:R-:W-:Y:S01]  /*6bd0*/  @!P0 HADD2.F32 R19, -RZ, R51.H0_H0 ;  /* 0x20000033ff138230 */ /* 0x000fe20000004100 */
[----:B------:R-:W-:Y:S02]  /*6be0*/  SHF.R.S32.HI R2, RZ, 0x1f, R0 ;  /* 0x0000001fff027819 */ /* 0x000fe40000011400 */
[----:B------:R-:W-:Y:S01]  /*6bf0*/  SHF.L.U32 R32, R0, 0x3, RZ ;  /* 0x0000000300207819 */ /* 0x000fe200000006ff */
[----:B------:R-:W-:Y:S01]  /*6c00*/  @!P0 HADD2.F32 R10, -RZ, R10.H0_H0 ;  /* 0x2000000aff0a8230 */ /* 0x000fe20000004100 */
[----:B------:R-:W-:Y:S02]  /*6c10*/  LEA.HI R0, R2, R0, RZ, 0x3 ;  /* 0x0000000002007211 */ /* 0x000fe400078f18ff */
[----:B------:R-:W-:Y:S02]  /*6c20*/  LOP3.LUT R2, R237, 0x38, R32, 0xf8, !PT ;  /* 0x00000038ed027812 */ /* 0x000fe400078ef820 */
[----:B------:R-:W-:Y:S02]  /*6c30*/  SHF.L.U32 R0, R0, 0x9, RZ ;  /* 0x0000000900007819 */ /* 0x000fe400000006ff */
[----:B------:R-:W-:Y:S02]  /*6c40*/  LOP3.LUT R2, R2, R238, RZ, 0x3c, !PT ;  /* 0x000000ee02027212 */ /* 0x000fe400078e3cff */
[----:B------:R-:W-:Y:S02]  /*6c50*/  LOP3.LUT R0, R0, 0x7ffff000, RZ, 0xc0, !PT ;  /* 0x7ffff00000007812 */ /* 0x000fe400078ec0ff */
[----:B------:R-:W-:Y:S02]  /*6c60*/  @!P0 SHF.R.U32.HI R11, RZ, 0x10, R45 ;  /* 0x00000010ff0b8819 */ /* 0x000fe4000001162d */
[----:B------:R-:W-:Y:S02]  /*6c70*/  IADD3 R0, R2, R0, R239 ;  /* 0x0000000002007210 */ /* 0x000fe40007ffe0ef */
[----:B------:R-:W-:Y:S01]  /*6c80*/  @!P0 SHF.R.U64 R2, R20, 0x10, R21 ;  /* 0x0000001014028819 */ /* 0x000fe20000001215 */
[----:B------:R-:W-:Y:S01]  /*6c90*/  @!P0 HADD2.F32 R17, -RZ, R11.H0_H0 ;  /* 0x2000000bff118230 */ /* 0x000fe20000004100 */
[----:B------:R-:W-:Y:S01]  /*6ca0*/  @!P0 SHF.R.U64 R11, R22, 0x10, R23 ;  /* 0x00000010160b8819 */ /* 0x000fe20000001217 */
[----:B------:R-:W-:Y:S01]  /*6cb0*/  IMAD.SHL.U32 R0, R0, 0x2, RZ ;  /* 0x0000000200007824 */ /* 0x000fe200078e00ff */
[----:B------:R-:W-:Y:S01]  /*6cc0*/  @!P0 SHF.R.U32.HI R7, RZ, 0x10, R21 ;  /* 0x00000010ff078819 */ /* 0x000fe20000011615 */
[----:B------:R-:W-:Y:S01]  /*6cd0*/  @!P0 HADD2.F32 R2, -RZ, R2.H0_H0 ;  /* 0x20000002ff028230 */ /* 0x000fe20000004100 */
[----:B------:R-:W-:Y:S02]  /*6ce0*/  @!P0 SHF.R.U64 R27, R46, 0x10, R47 ;  /* 0x000000102e1b8819 */ /* 0x000fe4000000122f */
[----:B------:R-:W1:Y:S01]  /*6cf0*/  LDS.128 R28, [R0+0x6100] ;  /* 0x00610000001c7984 */ /* 0x000e620000000c00 */
[----:B------:R-:W-:Y:S01]  /*6d00*/  @!P0 HADD2.F32 R7, -RZ, R7.H0_H0 ;  /* 0x20000007ff078230 */ /* 0x000fe20000004100 */
[----:B-1----:R-:W-:Y:S01]  /*6d10*/  @!P0 IMAD.MOV.U32 R3, RZ, RZ, R28 ;  /* 0x000000ffff038224 */ /* 0x002fe200078e001c */
[----:B------:R-:W-:Y:S02]  /*6d20*/  @!P0 MOV R0, R12 ;  /* 0x0000000c00008202 */ /* 0x000fe40000000f00 */
[----:B------:R-:W-:Y:S02]  /*6d30*/  @!P0 MOV R24, R30 ;  /* 0x0000001e00188202 */ /* 0x000fe40000000f00 */
[--C-:B------:R-:W-:Y:S01]  /*6d40*/  @!P0 HADD2.F32 R6, -RZ, R3.reuse.H0_H0 ;  /* 0x20000003ff068230 */ /* 0x100fe20000004100 */
[----:B------:R-:W-:Y:S01]  /*6d50*/  @!P0 MOV R21, R31 ;  /* 0x0000001f00158202 */ /* 0x000fe20000000f00 */
[--C-:B------:R-:W-:Y:S02]  /*6d60*/  @!P0 HADD2.F32 R5, -RZ, R0.reuse.H0_H0 ;  /* 0x20000000ff058230 */ /* 0x100fe40000004100 */
[----:B------:R-:W-:Y:S01]  /*6d70*/  @!P0 HADD2.F32 R9, -RZ, R3.H1_H1 ;  /* 0x30000003ff098230 */ /* 0x000fe20000004100 */
[CC--:B------:R-:W-:Y:S01]  /*6d80*/  @!P0 FMUL.FTZ R16, R6.reuse, R4.reuse ;  /* 0x0000000406108220 */ /* 0x0c0fe20000410000 */
[----:B------:R-:W-:Y:S01]  /*6d90*/  @!P0 HADD2.F32 R3, -RZ, R0.H1_H1 ;  /* 0x30000000ff038230 */ /* 0x000fe20000004100 */
[----:B------:R-:W-:Y:S01]  /*6da0*/  @!P0 FMUL.FTZ R0, R5, R4 ;  /* 0x0000000405008220 */ /* 0x000fe20000410000 */
[----:B------:R-:W-:Y:S01]  /*6db0*/  @!P0 HADD2.F32 R18, -RZ, R24.H0_H0 ;  /* 0x20000018ff128230 */ /* 0x000fe20000004100 */
[----:B------:R-:W-:Y:S02]  /*6dc0*/  @!P0 FMUL.FTZ R4, R9, R2 ;  /* 0x0000000209048220 */ /* 0x000fe40000410000 */
[----:B------:R-:W-:Y:S01]  /*6dd0*/  @!P0 FFMA.FTZ R36, R5, R8, -R16 ;  /* 0x0000000805248223 */ /* 0x000fe20000010810 */
[----:B------:R-:W-:Y:S01]  /*6de0*/  @!P0 MOV R5, R29 ;  /* 0x0000001d00058202 */ /* 0x000fe20000000f00 */
[C---:B------:R-:W-:Y:S02]  /*6df0*/  @!P0 FFMA.FTZ R34, R3.reuse, R10, -R4 ;  /* 0x0000000a03228223 */ /* 0x040fe40000010804 */
[----:B------:R-:W-:Y:S02]  /*6e00*/  @!P0 IMAD.MOV.U32 R4, RZ, RZ, R13 ;  /* 0x000000ffff048224 */ /* 0x000fe400078e000d */
[----:B------:R-:W-:Y:S01]  /*6e10*/  @!P0 FFMA.FTZ R0, R6, R8, R0 ;  /* 0x0000000806008223 */ /* 0x000fe20000010000 */
[----:B------:R-:W-:Y:S01]  /*6e20*/  @!P0 HADD2.F32 R16, -RZ, R5.H1_H1 ;  /* 0x30000005ff108230 */ /* 0x000fe20000004100 */
[----:B------:R-:W-:Y:S01]  /*6e30*/  @!P0 FMUL.FTZ R2, R3, R2 ;  /* 0x0000000203028220 */ /* 0x000fe20000410000 */
[----:B------:R-:W-:Y:S01]  /*6e40*/  @!P0 HADD2.F32 R3, -RZ, R25.H1_H1 ;  /* 0x30000019ff038230 */ /* 0x000fe20000004100 */
[----:B------:R-:W-:Y:S01]  /*6e50*/  @!P0 SHF.R.U32.HI R25, RZ, 0x10, R47 ;  /* 0x00000010ff198819 */ /* 0x000fe2000001162f */
[----:B------:R-:W-:Y:S01]  /*6e60*/  @!P0 HADD2.F32 R8, -RZ, R5.H0_H0 ;  /* 0x20000005ff088230 */ /* 0x000fe20000004100 */
[----:B------:R-:W-:Y:S01]  /*6e70*/  @!P0 FFMA.FTZ R2, R9, R10, R2 ;  /* 0x0000000a09028223 */ /* 0x000fe20000010002 */
[----:B------:R-:W-:Y:S01]  /*6e80*/  @!P0 HADD2.F32 R5, -RZ, R4.H1_H1 ;  /* 0x30000004ff058230 */ /* 0x000fe20000004100 */
[----:B------:R-:W-:Y:S01]  /*6e90*/  @!P0 FMUL.FTZ R9, R16, R7 ;  /* 0x0000000710098220 */ /* 0x000fe20000410000 */
[----:B------:R-:W-:Y:S02]  /*6ea0*/  @!P0 HADD2.F32 R10, -RZ, R50.H1_H1 ;  /* 0x30000032ff0a8230 */ /* 0x000fe40000004100 */
[----:B------:R-:W-:Y:S01]  /*6eb0*/  @!P0 HADD2.F32 R6, -RZ, R4.H0_H0 ;  /* 0x20000004ff068230 */ /* 0x000fe20000004100 */
[----:B------:R-:W-:Y:S02]  /*6ec0*/  @!P0 FMUL.FTZ R4, R8, R3 ;  /* 0x0000000308048220 */ /* 0x000fe40000410000 */
[C---:B------:R-:W-:Y:S02]  /*6ed0*/  @!P0 FFMA.FTZ R20, R5.reuse, R17, -R9 ;  /* 0x0000001105148223 */ /* 0x040fe40000010809 */
[----:B------:R-:W-:Y:S02]  /*6ee0*/  @!P0 IMAD.MOV.U32 R9, RZ, RZ, R14 ;  /* 0x000000ffff098224 */ /* 0x000fe400078e000e */
[CC--:B------:R-:W-:Y:S02]  /*6ef0*/  @!P0 FFMA.FTZ R33, R6.reuse, R10.reuse, -R4 ;  /* 0x0000000a06218223 */ /* 0x0c0fe40000010804 */
[----:B------:R-:W-:Y:S01]  /*6f00*/  @!P0 FMUL.FTZ R4, R5, R7 ;  /* 0x0000000705048220 */ /* 0x000fe20000410000 */
[--C-:B------:R-:W-:Y:S01]  /*6f10*/  @!P0 HADD2.F32 R5, -RZ, R26.reuse.H0_H0 ;  /* 0x2000001aff058230 */ /* 0x100fe20000004100 */
[----:B------:R-:W-:Y:S01]  /*6f20*/  @!P0 FMUL.FTZ R3, R6, R3 ;  /* 0x0000000306038220 */ /* 0x000fe20000410000 */
[----:B------:R-:W-:Y:S01]  /*6f30*/  @!P0 HADD2.F32 R6, -RZ, R9.H0_H0 ;  /* 0x20000009ff068230 */ /* 0x000fe20000004100 */
[----:B------:R-:W-:Y:S01]  /*6f40*/  @!P0 F2FP.PACK_AB R33, R20, R33 ;  /* 0x000000211421823e */ /* 0x000fe200000000ff */
[----:B------:R-:W-:Y:S01]  /*6f50*/  @!P0 HADD2.F32 R20, -RZ, R51.H1_H1 ;  /* 0x30000033ff148230 */ /* 0x000fe20000004100 */
[----:B------:R-:W-:Y:S02]  /*6f60*/  @!P0 FMUL.FTZ R7, R18, R5 ;  /* 0x0000000512078220 */ /* 0x000fe40000410000 */
[----:B------:R-:W-:Y:S01]  /*6f70*/  @!P0 FFMA.FTZ R3, R8, R10, R3 ;  /* 0x0000000a08038223 */ /* 0x000fe20000010003 */
[----:B------:R-:W-:Y:S01]  /*6f80*/  @!P0 SHF.R.U32.HI R10, RZ, 0x10, R23 ;  /* 0x00000010ff0a8819 */ /* 0x000fe20000011617 */
[----:B------:R-:W-:Y:S02]  /*6f90*/  @!P0 IMAD.MOV.U32 R8, RZ, RZ, R15 ;  /* 0x000000ffff088224 */ /* 0x000fe400078e000f */
[----:B------:R-:W-:Y:S01]  /*6fa0*/  @!P0 FFMA.FTZ R35, R6, R19, -R7 ;  /* 0x0000001306238223 */ /* 0x000fe20000010807 */
[----:B------:R-:W-:Y:S01]  /*6fb0*/  @!P0 HADD2.F32 R7, -RZ, R26.H1_H1 ;  /* 0x3000001aff078230 */ /* 0x000fe20000004100 */
[----:B------:R-:W-:Y:S01]  /*6fc0*/  @!P0 FFMA.FTZ R4, R16, R17, R4 ;  /* 0x0000001110048223 */ /* 0x000fe20000010004 */
[--C-:B------:R-:W-:Y:S01]  /*6fd0*/  @!P0 HADD2.F32 R17, -RZ, R21.reuse.H0_H0 ;  /* 0x20000015ff118230 */ /* 0x100fe20000004100 */
[----:B------:R-:W-:Y:S01]  /*6fe0*/  @!P0 FMUL.FTZ R5, R6, R5 ;  /* 0x0000000506058220 */ /* 0x000fe20000410000 */
[----:B------:R-:W-:Y:S01]  /*6ff0*/  @!P0 HADD2.F32 R6, -RZ, R8.H0_H0 ;  /* 0x20000008ff068230 */ /* 0x000fe20000004100 */
[----:B------:R-:W-:Y:S01]  /*7000*/  @!P0 IMAD.MOV.U32 R13, RZ, RZ, R33 ;  /* 0x000000ffff0d8224 */ /* 0x000fe200078e0021 */
[----:B------:R-:W-:Y:S01]  /*7010*/  @!P0 F2FP.PACK_AB R26, R34, R36 ;  /* 0x00000024221a823e */ /* 0x000fe200000000ff */
[-C--:B------:R-:W-:Y:S01]  /*7020*/  @!P0 FMUL.FTZ R22, R17, R7.reuse ;  /* 0x0000000711168220 */ /* 0x080fe20000410000 */
[----:B------:R-:W-:Y:S01]  /*7030*/  @!P0 HADD2.F32 R16, -RZ, R10.H0_H0 ;  /* 0x2000000aff108230 */ /* 0x000fe20000004100 */
[C---:B------:R-:W-:Y:S01]  /*7040*/  @!P0 FMUL.FTZ R7, R6.reuse, R7 ;  /* 0x0000000706078220 */ /* 0x040fe20000410000 */
[----:B------:R-:W-:Y:S01]  /*7050*/  @!P0 HADD2.F32 R21, -RZ, R21.H1_H1 ;  /* 0x30000015ff158230 */ /* 0x000fe20000004100 */
[----:B------:R-:W-:Y:S01]  /*7060*/  @!P0 FFMA.FTZ R34, R6, R20, -R22 ;  /* 0x0000001406228223 */ /* 0x000fe20000010816 */
[----:B------:R-:W-:Y:S01]  /*7070*/  @!P0 MOV R12, R26 ;  /* 0x0000001a000c8202 */ /* 0x000fe20000000f00 */
[----:B------:R-:W-:Y:S01]  /*7080*/  @!P0 FFMA.FTZ R5, R18, R19, R5 ;  /* 0x0000001312058223 */ /* 0x000fe20000010005 */
[----:B------:R-:W-:Y:S01]  /*7090*/  @!P0 F2FP.PACK_AB R3, R4, R3 ;  /* 0x000000030403823e */ /* 0x000fe200000000ff */
[----:B------:R-:W-:Y:S02]  /*70a0*/  @!P0 HADD2.F32 R22, -RZ, R25.H0_H0 ;  /* 0x20000019ff168230 */ /* 0x000fe40000004100 */
[----:B------:R-:W-:Y:S01]  /*70b0*/  @!P0 HADD2.F32 R6, -RZ, R8.H1_H1 ;  /* 0x30000008ff068230 */ /* 0x000fe20000004100 */
[----:B------:R-:W-:Y:S01]  /*70c0*/  @!P0 FMUL.FTZ R8, R21, R16 ;  /* 0x0000001015088220 */ /* 0x000fe20000410000 */
[----:B------:R-:W-:Y:S01]  /*70d0*/  @!P0 HADD2.F32 R10, -RZ, R11.H0_H0 ;  /* 0x2000000bff0a8230 */ /* 0x000fe20000004100 */
[----:B------:R-:W-:Y:S01]  /*70e0*/  @!P0 IMAD.MOV.U32 R29, RZ, RZ, R3 ;  /* 0x000000ffff1d8224 */ /* 0x000fe200078e0003 */
[----:B------:R-:W-:Y:S01]  /*70f0*/  @!P0 HADD2.F32 R11, -RZ, R24.H1_H1 ;  /* 0x30000018ff0b8230 */ /* 0x000fe20000004100 */
[C---:B----4-:R-:W-:Y:S01]  /*7100*/  LEA R24, P1, R73.reuse, R52, 0x1 ;  /* 0x0000003449187211 */ /* 0x050fe200078208ff */
[C---:B------:R-:W-:Y:S02]  /*7110*/  @!P0 FFMA.FTZ R23, R6.reuse, R22, -R8 ;  /* 0x0000001606178223 */ /* 0x040fe40000010808 */
[----:B------:R-:W-:Y:S01]  /*7120*/  @!P0 FMUL.FTZ R8, R6, R16 ;  /* 0x0000001006088220 */ /* 0x000fe20000410000 */
[----:B---3--:R-:W-:Y:S01]  /*7130*/  LEA.HI.X R25, R73, R53, R99, 0x1, P1 ;  /* 0x0000003549197211 */ /* 0x008fe200008f0c63 */
[----:B------:R-:W-:Y:S01]  /*7140*/  @!P0 HADD2.F32 R16, -RZ, R27.H0_H0 ;  /* 0x2000001bff108230 */ /* 0x000fe20000004100 */
[----:B------:R-:W-:Y:S01]  /*7150*/  @!P0 F2FP.PACK_AB R23, R23, R34 ;  /* 0x000000221717823e */ /* 0x000fe200000000ff */
[----:B------:R-:W-:Y:S01]  /*7160*/  @!P0 HADD2.F32 R6, -RZ, R9.H1_H1 ;  /* 0x30000009ff068230 */ /* 0x000fe20000004100 */
[----:B------:R-:W-:Y:S03]  /*7170*/  @!P0 FMUL.FTZ R9, R11, R10 ;  /* 0x0000000a0b098220 */ /* 0x000fe60000410000 */
[----:B------:R-:W-:Y:S02]  /*7180*/  @!P0 IMAD.MOV.U32 R15, RZ, RZ, R23 ;  /* 0x000000ffff0f8224 */ /* 0x000fe400078e0017 */
        /* <DEDUP_REMOVED lines=21> */
.L_x_715:
        /* <DEDUP_REMOVED lines=8> */
[----:B------:R-:W-:Y:S02]  /*7360*/  ISETP.GE.AND P3, PT, R214, c[0x0][0x1d4], PT ;  /* 0x00007500d6007a0c */ /* 0x000fe40003f66270 */
[C---:B------:R-:W-:Y:S09]  /*7370*/  ISETP.GE.AND P2, PT, R213.reuse, c[0x0][0x1d4], PT ;  /* 0x00007500d5007a0c */ /* 0x040ff20003f46270 */
        /* <DEDUP_REMOVED lines=29> */
.L_x_719:
[----:B------:R-:W-:Y:S05]  /*7550*/  BSYNC B1 ;  /* 0x0000000000017941 */ /* 0x000fea0003800000 */
.L_x_714:
        /* <DEDUP_REMOVED lines=53> */
[----:B------:R-:W-:Y:S02]  /*78b0*/  ISETP.GE.AND P3, PT, R214, c[0x0][0x1d4], PT ;  /* 0x00007500d6007a0c */ /* 0x000fe40003f66270 */
[C---:B------:R-:W-:Y:S09]  /*78c0*/  ISETP.GE.AND P2, PT, R213.reuse, c[0x0][0x1d4], PT ;  /* 0x00007500d5007a0c */ /* 0x040ff20003f46270 */
        /* <DEDUP_REMOVED lines=29> */
.L_x_737:
[----:B------:R-:W-:Y:S05]  /*7aa0*/  BSYNC B0 ;  /* 0x0000000000007941 */ /* 0x000fea0003800000 */
.L_x_736:
        /* <DEDUP_REMOVED lines=26> */
.L_x_713:
[----:B------:R-:W-:Y:S02]  /*7c50*/  IMAD.MOV.U32 R0, RZ, RZ, c[0x0][0x2c4] ;  /* 0x0000b100ff007624 */ /* 0x000fe400078e00ff */
[----:B-1----:R-:W-:-:S03]  /*7c60*/  IMAD.MOV.U32 R3, RZ, RZ, c[0x0][0x32c] ;  /* 0x0000cb00ff037624 */ /* 0x002fc600078e00ff */
[----:B------:R-:W-:Y:S02]  /*7c70*/  ISETP.NE.AND P3, PT, R0, 0x1, PT ;  /* 0x000000010000780c */ /* 0x000fe40003f65270 */
[----:B------:R-:W-:Y:S02]  /*7c80*/  IADD3 R0, R233, 0x7f, RZ ;  /* 0x0000007fe9007810 */ /* 0x000fe40007ffe0ff */
[----:B------:R-:W-:-:S09]  /*7c90*/  ISETP.GE.AND P1, PT, R3, 0x1, PT ;  /* 0x000000010300780c */ /* 0x000fd20003f26270 */
[----:B------:R-:W-:-:S05]  /*7ca0*/  @P3 IMAD.HI.U32 R2, R0, c[0x0][0x2c8], RZ ;  /* 0x0000b20000023a27 */ /* 0x000fca00078e00ff */
[----:B------:R-:W-:-:S05]  /*7cb0*/  @P3 SHF.R.U32.HI R0, RZ, c[0x0][0x2cc], R2 ;  /* 0x0000b300ff003a19 */ /* 0x000fca0000011602 */
[----:B------:R-:W-:-:S05]  /*7cc0*/  IMAD.IADD R0, R121, 0x1, R0 ;  /* 0x0000000179007824 */ /* 0x000fca00078e0200 */
[----:B------:R-:W-:Y:S01]  /*7cd0*/  IADD3 R3, R0, c[0x0][0x328], RZ ;  /* 0x0000ca0000037a10 */ /* 0x000fe20007ffe0ff */
[----:B------:R-:W-:Y:S05]  /*7ce0*/  @!P1 BRA `(.L_x_739) ;  /* 0x0000011000009947 */ /* 0x000fea0003800000 */
[C---:B------:R-:W-:Y:S01]  /*7cf0*/  ISETP.GT.AND P0, PT, R0.reuse, RZ, PT ;  /* 0x000000ff0000720c */ /* 0x040fe20003f04270 */
[----:B------:R-:W-:Y:S01]  /*7d00*/  BSSY B0, `(.L_x_740) ;  /* 0x000000d000007945 */ /* 0x000fe20003800000 */
[----:B------:R-:W-:Y:S01]  /*7d10*/  IADD3 R2, R0, -0x1, RZ ;  /* 0xffffffff00027810 */ /* 0x000fe20007ffe0ff */
[----:B------:R-:W-:-:S10]  /*7d20*/  IMAD.MOV.U32 R4, RZ, RZ, c[0x0][0x32c] ;  /* 0x0000cb00ff047624 */ /* 0x000fd400078e00ff */
[----:B------:R-:W-:Y:S05]  /*7d30*/  @P0 BRA `(.L_x_741) ;  /* 0x0000006000000947 */ /* 0x000fea0003800000 */
[----:B------:R-:W-:Y:S01]  /*7d40*/  ISETP.NE.AND P0, PT, R4, 0x1, PT ;  /* 0x000000010400780c */ /* 0x000fe20003f05270 */
[----:B------:R-:W-:-:S12]  /*7d50*/  IMAD.MOV R0, RZ, RZ, -R0 ;  /* 0x000000ffff007224 */ /* 0x000fd800078e0a00 */
[----:B------:R-:W-:-:S05]  /*7d60*/  @P0 IMAD.HI.U32 R2, R0, c[0x0][0x330], RZ ;  /* 0x0000cc0000020a27 */ /* 0x000fca00078e00ff */
[----:B------:R-:W-:-:S04]  /*7d70*/  @P0 SHF.R.U32.HI R0, RZ, c[0x0][0x334], R2 ;  /* 0x0000cd00ff000a19 */ /* 0x000fc80000011602 */
[----:B------:R-:W-:Y:S01]  /*7d80*/  LOP3.LUT R2, RZ, R0, RZ, 0x33, !PT ;  /* 0x00000000ff027212 */ /* 0x000fe200078e33ff */
[----:B------:R-:W-:Y:S05]  /*7d90*/  BRA `(.L_x_742) ;  /* 0x0000003000007947 */ /* 0x000fea0003800000 */
.L_x_741:
[----:B------:R-:W-:-:S13]  /*7da0*/  ISETP.NE.AND P0, PT, R4, 0x1, PT ;  /* 0x000000010400780c */ /* 0x000fda0003f05270 */
[----:B------:R-:W-:-:S05]  /*7db0*/  @P0 IMAD.HI.U32 R0, R2, c[0x0][0x330], RZ ;  /* 0x0000cc0002000a27 */ /* 0x000fca00078e00ff */
[----:B------:R-:W-:Y:S02]  /*7dc0*/  @P0 SHF.R.U32.HI R2, RZ, c[0x0][0x334], R0 ;  /* 0x0000cd00ff020a19 */ /* 0x000fe40000011600 */
.L_x_742:
[----:B------:R-:W-:Y:S05]  /*7dd0*/  BSYNC B0 ;  /* 0x0000000000007941 */ /* 0x000fea0003800000 */
.L_x_740:
[----:B------:R-:W-:-:S05]  /*7de0*/  IMAD R2, R2, R4, c[0x0][0x32c] ;  /* 0x0000cb0002027624 */ /* 0x000fca00078e0204 */
[----:B------:R-:W-:-:S04]  /*7df0*/  IMNMX R3, R3, R2, PT ;  /* 0x0000000203037217 */ /* 0x000fc80003800200 */
.L_x_739:
[----:B------:R-:W-:Y:S01]  /*7e00*/  IADD3 R3, R3, 0x3f, RZ ;  /* 0x0000003f03037810 */ /* 0x000fe20007ffe0ff */
[----:B------:R-:W-:-:S03]  /*7e10*/  @P3 IMAD.HI.U32 R2, R233, c[0x0][0x2c8], RZ ;  /* 0x0000b200e9023a27 */ /* 0x000fc600078e00ff */
[----:B------:R-:W-:Y:S01]  /*7e20*/  SHF.R.S32.HI R4, RZ, 0x1f, R3 ;  /* 0x0000001fff047819 */ /* 0x000fe20000011403 */
[----:B------:R-:W-:Y:S01]  /*7e30*/  IMAD.MOV.U32 R0, RZ, RZ, R233 ;  /* 0x000000ffff007224 */ /* 0x000fe200078e00e9 */
[----:B------:R-:W-:Y:S02]  /*7e40*/  @P3 SHF.R.U32.HI R0, RZ, c[0x0][0x2cc], R2 ;  /* 0x0000b300ff003a19 */ /* 0x000fe40000011602 */
        /* <DEDUP_REMOVED lines=16> */
.L_x_745:
[----:B------:R-:W-:-:S04]  /*7f50*/  MOV R3, c[0x0][0x32c] ;  /* 0x0000cb0000037a02 */ /* 0x000fc80000000f00 */
[----:B------:R-:W-:-:S13]  /*7f60*/  ISETP.NE.AND P0, PT, R3, 0x1, PT ;  /* 0x000000010300780c */ /* 0x000fda0003f05270 */
[----:B------:R-:W-:-:S05]  /*7f70*/  @P0 IMAD.HI.U32 R3, R0, c[0x0][0x330], RZ ;  /* 0x0000cc0000030a27 */ /* 0x000fca00078e00ff */
[----:B------:R-:W-:Y:S02]  /*7f80*/  @P0 SHF.R.U32.HI R0, RZ, c[0x0][0x334], R3 ;  /* 0x0000cd00ff000a19 */ /* 0x000fe40000011603 */
.L_x_746:
[----:B------:R-:W-:Y:S05]  /*7f90*/  BSYNC B0 ;  /* 0x0000000000007941 */ /* 0x000fea0003800000 */
.L_x_744:
[----:B------:R-:W-:-:S05]  /*7fa0*/  IMAD R0, R0, c[0x0][0x32c], RZ ;  /* 0x0000cb0000007a24 */ /* 0x000fca00078e02ff */
[----:B------:R-:W-:-:S04]  /*7fb0*/  IMNMX R2, R2, R0, !PT ;  /* 0x0000000002027217 */ /* 0x000fc80007800200 */
.L_x_743:
[----:B------:R-:W-:Y:S01]  /*7fc0*/  SHF.R.S32.HI R0, RZ, 0x1f, R2 ;  /* 0x0000001fff007819 */ /* 0x000fe20000011402 */
[----:B------:R-:W-:Y:S03]  /*7fd0*/  BSSY B0, `(.L_x_747) ;  /* 0x0000024000007945 */ /* 0x000fe60003800000 */
[----:B------:R-:W-:-:S04]  /*7fe0*/  LEA.HI R0, R0, R2, RZ, 0x6 ;  /* 0x0000000200007211 */ /* 0x000fc800078f30ff */
[----:B------:R-:W-:-:S04]  /*7ff0*/  SHF.R.S32.HI R0, RZ, 0x6, R0 ;  /* 0x00000006ff007819 */ /* 0x000fc80000011400 */
[----:B------:R-:W-:Y:S01]  /*8000*/  IMNMX R6, RZ, R0, !PT ;  /* 0x00000000ff067217 */ /* 0x000fe20007800200 */
[----:B------:R-:W-:-:S03]  /*8010*/  IMAD.MOV.U32 R0, RZ, RZ, RZ ;  /* 0x000000ffff007224 */ /* 0x000fc600078e00ff */
[----:B------:R-:W-:-:S13]  /*8020*/  ISETP.GT.AND P0, PT, R7, R6, PT ;  /* 0x000000060700720c */ /* 0x000fda0003f04270 */
        /* <DEDUP_REMOVED lines=30> */
.L_x_748:
[----:B------:R-:W-:Y:S05]  /*8210*/  BSYNC B0 ;  /* 0x0000000000007941 */ /* 0x000fea0003800000 */
.L_x_747:
[----:B------:R-:W-:Y:S01]  /*8220*/  IMAD R215, R249, R0, R6 ;  /* 0x00000000f9d77224 */ /* 0x000fe200078e0206 */
[----:B------:R-:W-:Y:S01]  /*8230*/  MOV R18, RZ ;  /* 0x000000ff00127202 */ /* 0x000fe20000000f00 */
[----:B------:R-:W-:Y:S01]  /*8240*/  IMAD.MOV.U32 R15, RZ, RZ, RZ ;  /* 0x000000ffff0f7224 */ /* 0x000fe200078e00ff */
[----:B------:R-:W-:Y:S01]  /*8250*/  CS2R R50, SRZ ;  /* 0x0000000000327805 */ /* 0x000fe2000001ff00 */
[--C-:B------:R-:W-:Y:S01]  /*8260*/  IMAD.IADD R2, R215, 0x1, R0.reuse ;  /* 0x00000001d7027824 */ /* 0x100fe200078e0200 */
        /* <DEDUP_REMOVED lines=53> */
[----:B------:R-:W-:-:S04]  /*85c0*/  @P1 IMAD.MOV.U32 R2, RZ, RZ, 0x4 ;  /* 0x00000004ff021424 */ /* 0x000fc800078e00ff */
[----:B------:R-:W-:-:S05]  /*85d0*/  @P1 IMAD.WIDE R2, R247, R2, c[0x0][0x340] ;  /* 0x0000d000f7021625 */ /* 0x000fca00078e0202 */
[----:B------:R1:W5:Y:S01]  /*85e0*/  @P1 LDG.E R12, [R2.64] ;  /* 0x00000008020c1981 */ /* 0x000362000c1e1900 */
[----:B------:R-:W-:Y:S02]  /*85f0*/  SHF.R.S32.HI R0, RZ, 0x1f, R131 ;  /* 0x0000001fff007819 */ /* 0x000fe40000011483 */
[----:B------:R-:W-:Y:S02]  /*8600*/  ISETP.NE.U32.AND P0, PT, RZ, c[0x0][0x348], PT ;  /* 0x0000d200ff007a0c */ /* 0x000fe40003f05070 */
[----:B------:R-:W-:Y:S01]  /*8610*/  LOP3.LUT R85, R246, 0xffff, RZ, 0xc0, !PT ;  /* 0x0000fffff6557812 */ /* 0x000fe200078ec0ff */
[----:B------:R-:W-:Y:S01]  /*8620*/  IMAD R0, R0, c[0x0][0x178], RZ ;  /* 0x00005e0000007a24 */ /* 0x000fe200078e02ff */
[----:B------:R-:W-:Y:S02]  /*8630*/  ISETP.NE.AND.EX P0, PT, RZ, c[0x0][0x34c], PT, P0 ;  /* 0x0000d300ff007a0c */ /* 0x000fe40003f05300 */
[----:B------:R-:W-:Y:S01]  /*8640*/  IADD3 R4, R209, R233, RZ ;  /* 0x000000e9d1047210 */ /* 0x000fe20007ffe0ff */
[----:B------:R-:W-:Y:S01]  /*8650*/  IMAD R0, R131, c[0x0][0x17c], R0 ;  /* 0x00005f0083007a24 */ /* 0x000fe200078e0200 */
[----:B------:R-:W-:-:S02]  /*8660*/  SEL R5, R247, RZ, !P0 ;  /* 0x000000fff7057207 */ /* 0x000fc40004000000 */
[----:B------:R-:W-:Y:S01]  /*8670*/  ISETP.GE.AND P4, PT, R200, c[0x0][0x198], PT ;  /* 0x00006600c8007a0c */ /* 0x000fe20003f86270 */
[----:B------:R-:W-:Y:S01]  /*8680*/  @P3 IMAD.HI.U32 R7, R4, c[0x0][0x2c8], RZ ;  /* 0x0000b20004073a27 */ /* 0x000fe200078e00ff */
[----:B------:R-:W-:Y:S02]  /*8690*/  ISETP.GE.AND P2, PT, R203, c[0x0][0x198], PT ;  /* 0x00006600cb007a0c */ /* 0x000fe40003f46270 */
[----:B------:R-:W-:Y:S01]  /*86a0*/  IADD3 R100, R194, -0x1, RZ ;  /* 0xffffffffc2647810 */ /* 0x000fe20007ffe0ff */
[----:B-1----:R-:W-:-:S04]  /*86b0*/  IMAD.WIDE.U32 R2, R131, c[0x0][0x178], RZ ;  /* 0x00005e0083027a25 */ /* 0x002fc800078e00ff */
[----:B------:R-:W-:Y:S01]  /*86c0*/  IMAD.IADD R3, R3, 0x1, R0 ;  /* 0x0000000103037824 */ /* 0x000fe200078e0200 */
[----:B------:R-:W-:-:S03]  /*86d0*/  SHF.R.S32.HI R0, RZ, 0x1f, R247 ;  /* 0x0000001fff007819 */ /* 0x000fc600000114f7 */
[----:B------:R-:W-:Y:S01]  /*86e0*/  IMAD.WIDE.U32 R2, R85, c[0x0][0x1b8], R2 ;  /* 0x00006e0055027a25 */ /* 0x000fe200078e0002 */
[----:B------:R-:W-:-:S03]  /*86f0*/  SEL R6, R0, RZ, !P0 ;  /* 0x000000ff00067207 */ /* 0x000fc60004000000 */
[----:B------:R-:W-:Y:S01]  /*8700*/  IMAD.MOV.U32 R0, RZ, RZ, R4 ;  /* 0x000000ffff007224 */ /* 0x000fe200078e0004 */
[----:B------:R-:W-:Y:S01]  /*8710*/  @P3 SHF.R.U32.HI R0, RZ, c[0x0][0x2cc], R7 ;  /* 0x0000b300ff003a19 */ /* 0x000fe20000011607 */
[----:B------:R-:W-:Y:S01]  /*8720*/  IMAD R3, R85, c[0x0][0x1bc], R3 ;  /* 0x00006f0055037a24 */ /* 0x000fe200078e0203 */
[----:B------:R-:W-:Y:S01]  /*8730*/  ISETP.GE.AND P3, PT, R202, c[0x0][0x198], PT ;  /* 0x00006600ca007a0c */ /* 0x000fe20003f66270 */
[----:B------:R-:W-:Y:S01]  /*8740*/  IMAD R6, R6, c[0x0][0x1c0], RZ ;  /* 0x0000700006067a24 */ /* 0x000fe200078e02ff */
[----:B------:R-:W-:Y:S01]  /*8750*/  SHF.R.S32.HI R7, RZ, 0x1f, R0 ;  /* 0x0000001fff077819 */ /* 0x000fe20000011400 */
[----:B------:R-:W-:-:S04]  /*8760*/  IMAD.WIDE.U32 R2, R5, c[0x0][0x1c0], R2 ;  /* 0x0000700005027a25 */ /* 0x000fc800078e0002 */
[----:B------:R-:W-:Y:S01]  /*8770*/  IMAD R6, R5, c[0x0][0x1c4], R6 ;  /* 0x0000710005067a24 */ /* 0x000fe200078e0206 */
[----:B------:R-:W-:-:S03]  /*8780*/  IADD3 R5, -R0, RZ, RZ ;  /* 0x000000ff00057210 */ /* 0x000fc60007ffe1ff */
[----:B------:R-:W-:Y:S02]  /*8790*/  IMAD.IADD R3, R3, 0x1, R6 ;  /* 0x0000000103037824 */ /* 0x000fe400078e0206 */
[----:B------:R-:W-:Y:S02]  /*87a0*/  IMAD R4, R5, c[0x0][0x2c4], R4 ;  /* 0x0000b10005047a24 */ /* 0x000fe400078e0204 */
[----:B------:R-:W-:Y:S02]  /*87b0*/  IMAD R5, R7, c[0x0][0x1b0], RZ ;  /* 0x00006c0007057a24 */ /* 0x000fe400078e02ff */
[----:B------:R-:W-:-:S04]  /*87c0*/  IMAD.WIDE.U32 R2, R0, c[0x0][0x1b0], R2 ;  /* 0x00006c0000027a25 */ /* 0x000fc800078e0002 */
[----:B------:R-:W-:Y:S01]  /*87d0*/  IMAD R6, R0, c[0x0][0x1b4], R5 ;  /* 0x00006d0000067a24 */ /* 0x000fe200078e0205 */
[----:B------:R-:W-:-:S04]  /*87e0*/  SHF.R.S32.HI R5, RZ, 0x1f, R4 ;  /* 0x0000001fff057819 */ /* 0x000fc80000011404 */
[----:B------:R-:W-:Y:S01]  /*87f0*/  IADD3 R3, R3, R6, RZ ;  /* 0x0000000603037210 */ /* 0x000fe20007ffe0ff */
[----:B------:R-:W-:-:S04]  /*8800*/  IMAD R0, R5, c[0x0][0x1a8], RZ ;  /* 0x00006a0005007a24 */ /* 0x000fc800078e02ff */
[C---:B------:R-:W-:Y:S02]  /*8810*/  IMAD R0, R4.reuse, c[0x0][0x1ac], R0 ;  /* 0x00006b0004007a24 */ /* 0x040fe400078e0200 */
[----:B------:R-:W-:Y:S01]  /*8820*/  IMAD.WIDE.U32 R2, R4, c[0x0][0x1a8], R2 ;  /* 0x00006a0004027a25 */ /* 0x000fe200078e0002 */
[----:B------:R-:W-:-:S03]  /*8830*/  IADD3 R4, R250, R233, RZ ;  /* 0x000000e9fa047210 */ /* 0x000fc60007ffe0ff */
[----:B------:R-:W-:Y:S01]  /*8840*/  IMAD.IADD R0, R3, 0x1, R0 ;  /* 0x0000000103007824 */ /* 0x000fe200078e0200 */
[----:B------:R-:W-:-:S04]  /*8850*/  LEA R6, P0, R2, c[0x0][0x160], 0x1 ;  /* 0x0000580002067a11 */ /* 0x000fc800078008ff */
[----:B------:R-:W-:Y:S02]  /*8860*/  LEA.HI.X R5, R2, c[0x0][0x164], R0, 0x1, P0 ;  /* 0x0000590002057a11 */ /* 0x000fe400000f0c00 */
[----:B------:R-:W-:Y:S01]  /*8870*/  @!P1 MOV R12, R247 ;  /* 0x000000f7000c9202 */ /* 0x000fe20000000f00 */
[----:B------:R-:W-:Y:S05]  /*8880*/  BRA.DIV ~URZ, `(.L_x_750) ;  /* 0x0001a8b27f007947 */ /* 0x000fea000b800000 */
[----:B------:R1:W2:Y:S02]  /*8890*/  SHFL.IDX PT, R7, R5, RZ, 0x181f ;  /* 0x00181fff05077589 */ /* 0x0002a400000e0000 */
.L_x_950:
[----:B------:R-:W-:Y:S05]  /*88a0*/  BRA.DIV ~URZ, `(.L_x_751) ;  /* 0x0001a9027f007947 */ /* 0x000fea000b800000 */
[----:B------:R3:W4:Y:S02]  /*88b0*/  SHFL.IDX PT, R0, R6, RZ, 0x181f ;  /* 0x00181fff06007589 */ /* 0x00072400000e0000 */
.L_x_951:
[----:B------:R-:W-:Y:S01]  /*88c0*/  IMAD R32, R217, c[0x0][0x2c4], RZ ;  /* 0x0000b100d9207a24 */ /* 0x000fe200078e02ff */
[----:B------:R-:W-:Y:S04]  /*88d0*/  BSSY B0, `(.L_x_752) ;  /* 0x000000f000007945 */ /* 0x000fe80003800000 */
[----:B------:R-:W-:-:S13]  /*88e0*/  ISETP.GE.AND P0, PT, R4, R32, PT ;  /* 0x000000200400720c */ /* 0x000fda0003f06270 */
[----:B------:R-:W-:Y:S05]  /*88f0*/  @P0 BRA `(.L_x_753) ;  /* 0x000000c000000947 */ /* 0x000fea0003800000 */
[-C--:B----4-:R-:W-:Y:S02]  /*8900*/  LEA R10, P0, R200, R0.reuse, 0x1 ;  /* 0x00000000c80a7211 */ /* 0x090fe400078008ff */
[-C--:B------:R-:W-:Y:S02]  /*8910*/  LEA R8, P1, R202, R0.reuse, 0x1 ;  /* 0x00000000ca087211 */ /* 0x080fe400078208ff */
[-C--:B--2---:R-:W-:Y:S02]  /*8920*/  LEA.HI.X R11, R200, R7.reuse, R201, 0x1, P0 ;  /* 0x00000007c80b7211 */ /* 0x084fe400000f0cc9 */
[C---:B------:R-:W-:Y:S02]  /*8930*/  LEA R2, P0, R203.reuse, R0, 0x1 ;  /* 0x00000000cb027211 */ /* 0x040fe400078008ff */
[-C--:B------:R-:W-:Y:S01]  /*8940*/  LEA.HI.X R9, R202, R7.reuse, R219, 0x1, P1 ;  /* 0x00000007ca097211 */ /* 0x080fe200008f0cdb */
[----:B------:R-:W-:Y:S01]  /*8950*/  @!PT LDS RZ, [RZ] ;  /* 0x00000000fffff984 */ /* 0x000fe20000000800 */
[----:B------:R-:W-:Y:S01]  /*8960*/  @!PT LDS RZ, [RZ] ;  /* 0x00000000fffff984 */ /* 0x000fe20000000800 */
[----:B------:R-:W-:Y:S01]  /*8970*/  @!PT LDS RZ, [RZ] ;  /* 0x00000000fffff984 */ /* 0x000fe20000000800 */
[----:B------:R2:W-:Y:S01]  /*8980*/  LDGSTS.E.BYPASS.LTC128B.128 [R193+0xc100], [R10.64], !P4 ;  /* 0x0c1000000ac17fae */ /* 0x0005e2000e101d48 */
[----:B------:R-:W-:-:S03]  /*8990*/  LEA.HI.X R3, R203, R7, R218, 0x1, P0 ;  /* 0x00000007cb037211 */ /* 0x000fc600000f0cda */
[----:B------:R2:W-:Y:S04]  /*89a0*/  LDGSTS.E.BYPASS.LTC128B.128 [R193+0x10100], [R8.64], !P3 ;  /* 0x1010000008c17fae */ /* 0x0005e8000d901d48 */
[----:B------:R2:W-:Y:S02]  /*89b0*/  LDGSTS.E.BYPASS.LTC128B.128 [R193+0x14100], [R2.64], !P2 ;  /* 0x1410000002c17fae */ /* 0x0005e4000d101d48 */
.L_x_753:
[----:B------:R-:W-:Y:S05]  /*89c0*/  BSYNC B0 ;  /* 0x0000000000007941 */ /* 0x000fea0003800000 */
.L_x_752:
[----:B------:R-:W-:Y:S05]  /*89d0*/  BRA.DIV ~URZ, `(.L_x_754) ;  /* 0x0001a8327f007947 */ /* 0x000fea000b800000 */
[----:B--2---:R2:W1:Y:S04]  /*89e0*/  SHFL.IDX PT, R7, R5, 0x1, 0x181f ;  /* 0x00381f0005077f89 */ /* 0x00446800000e0000 */
[----:B----4-:R2:W4:Y:S02]  /*89f0*/  SHFL.IDX PT, R0, R6, 0x1, 0x181f ;  /* 0x00381f0006007f89 */ /* 0x01052400000e0000 */
.L_x_952:
[----:B------:R-:W-:Y:S01]  /*8a00*/  IADD3 R2, R4, 0x20, RZ ;  /* 0x0000002004027810 */ /* 0x000fe20007ffe0ff */
[----:B------:R-:W-:Y:S03]  /*8a10*/  BSSY B0, `(.L_x_755) ;  /* 0x000000f000007945 */ /* 0x000fe60003800000 */
[----:B------:R-:W-:-:S13]  /*8a20*/  ISETP.GE.AND P0, PT, R2, R32, PT ;  /* 0x000000200200720c */ /* 0x000fda0003f06270 */
[----:B------:R-:W-:Y:S05]  /*8a30*/  @P0 BRA `(.L_x_756) ;  /* 0x000000c000000947 */ /* 0x000fea0003800000 */
[-C--:B----4-:R-:W-:Y:S02]  /*8a40*/  LEA R10, P0, R200, R0.reuse, 0x1 ;  /* 0x00000000c80a7211 */ /* 0x090fe400078008ff */
[-C--:B------:R-:W-:Y:S02]  /*8a50*/  LEA R8, P1, R202, R0.reuse, 0x1 ;  /* 0x00000000ca087211 */ /* 0x080fe400078208ff */
[-C--:B-1----:R-:W-:Y:S02]  /*8a60*/  LEA.HI.X R11, R200, R7.reuse, R201, 0x1, P0 ;  /* 0x00000007c80b7211 */ /* 0x082fe400000f0cc9 */
        /* <DEDUP_REMOVED lines=9> */
.L_x_756:
[----:B------:R-:W-:Y:S05]  /*8b00*/  BSYNC B0 ;  /* 0x0000000000007941 */ /* 0x000fea0003800000 */
.L_x_755:
[----:B------:R-:W-:Y:S05]  /*8b10*/  BRA.DIV ~URZ, `(.L_x_757) ;  /* 0x0001a7b27f007947 */ /* 0x000fea000b800000 */
[----:B-1----:R1:W2:Y:S02]  /*8b20*/  SHFL.IDX PT, R7, R5, 0x2, 0x181f ;  /* 0x00581f0005077f89 */ /* 0x0022a400000e0000 */
.L_x_953:
[----:B------:R-:W-:Y:S05]  /*8b30*/  BRA.DIV ~URZ, `(.L_x_758) ;  /* 0x0001a8027f007947 */ /* 0x000fea000b800000 */
[----:B----4-:R4:W1:Y:S02]  /*8b40*/  SHFL.IDX PT, R0, R6, 0x2, 0x181f ;  /* 0x00581f0006007f89 */ /* 0x01086400000e0000 */
.L_x_954:
[----:B------:R-:W-:Y:S01]  /*8b50*/  IADD3 R2, R4, 0x40, RZ ;  /* 0x0000004004027810 */ /* 0x000fe20007ffe0ff */
[----:B------:R-:W-:Y:S03]  /*8b60*/  BSSY B0, `(.L_x_759) ;  /* 0x000000f000007945 */ /* 0x000fe60003800000 */
[----:B------:R-:W-:-:S13]  /*8b70*/  ISETP.GE.AND P0, PT, R2, R32, PT ;  /* 0x000000200200720c */ /* 0x000fda0003f06270 */
[----:B------:R-:W-:Y:S05]  /*8b80*/  @P0 BRA `(.L_x_760) ;  /* 0x000000c000000947 */ /* 0x000fea0003800000 */
[-C--:B-1----:R-:W-:Y:S02]  /*8b90*/  LEA R10, P0, R200, R0.reuse, 0x1 ;  /* 0x00000000c80a7211 */ /* 0x082fe400078008ff */
        /* <DEDUP_REMOVED lines=11> */
.L_x_760:
[----:B------:R-:W-:Y:S05]  /*8c50*/  BSYNC B0 ;  /* 0x0000000000007941 */ /* 0x000fea0003800000 */
.L_x_759:
[----:B------:R-:W-:Y:S05]  /*8c60*/  BRA.DIV ~URZ, `(.L_x_761) ;  /* 0x0001a7327f007947 */ /* 0x000fea000b800000 */
[----:B-12---:R-:W1:Y:S04]  /*8c70*/  SHFL.IDX PT, R5, R5, 0x3, 0x181f ;  /* 0x00781f0005057f89 */ /* 0x006e6800000e0000 */
[----:B------:R2:W3:Y:S02]  /*8c80*/  SHFL.IDX PT, R0, R6, 0x3, 0x181f ;  /* 0x00781f0006007f89 */ /* 0x0004e400000e0000 */
.L_x_955:
[----:B------:R-:W-:Y:S01]  /*8c90*/  IADD3 R2, R4, 0x60, RZ ;  /* 0x0000006004027810 */ /* 0x000fe20007ffe0ff */
[----:B-----5:R-:W-:-:S03]  /*8ca0*/  IMAD.WIDE.U32 R230, R12, c[0x0][0x2b0], RZ ;  /* 0x0000ac000ce67a25 */ /* 0x020fc600078e00ff */
[----:B------:R-:W-:-:S13]  /*8cb0*/  ISETP.GE.AND P0, PT, R2, R32, PT ;  /* 0x000000200200720c */ /* 0x000fda0003f06270 */
[----:B---3--:R-:W-:-:S04]  /*8cc0*/  @!P0 LEA R8, P1, R200, R0, 0x1 ;  /* 0x00000000c8088211 */ /* 0x008fc800078208ff */
[----:B-1----:R-:W-:Y:S02]  /*8cd0*/  @!P0 LEA.HI.X R9, R200, R5, R201, 0x1, P1 ;  /* 0x00000005c8098211 */ /* 0x002fe400008f0cc9 */
[----:B--2-4-:R-:W-:-:S03]  /*8ce0*/  @!P0 LEA R6, P1, R202, R0, 0x1 ;  /* 0x00000000ca068211 */ /* 0x014fc600078208ff */
[----:B------:R-:W-:Y:S01]  /*8cf0*/  @!PT LDS RZ, [RZ] ;  /* 0x00000000fffff984 */ /* 0x000fe20000000800 */
[----:B------:R-:W-:Y:S01]  /*8d00*/  @!PT LDS RZ, [RZ] ;  /* 0x00000000fffff984 */ /* 0x000fe20000000800 */
[----:B------:R-:W-:Y:S01]  /*8d10*/  @!PT LDS RZ, [RZ] ;  /* 0x00000000fffff984 */ /* 0x000fe20000000800 */
[----:B------:R1:W-:Y:S01]  /*8d20*/  @!P0 LDGSTS.E.BYPASS.LTC128B.128 [R193+0xf100], [R8.64], !P4 ;  /* 0x0f10000008c18fae */ /* 0x0003e2000e101d48 */
[-C--:B------:R-:W-:Y:S02]  /*8d30*/  @!P0 LEA.HI.X R7, R202, R5.reuse, R219, 0x1, P1 ;  /* 0x00000005ca078211 */ /* 0x080fe400008f0cdb */
        /* <DEDUP_REMOVED lines=16> */
[C---:B------:R-:W-:Y:S01]  /*8e40*/  ISETP.GE.AND P0, PT, R2.reuse, R216, PT ;  /* 0x000000d80200720c */ /* 0x040fe20003f06270 */
[----:B------:R-:W-:-:S03]  /*8e50*/  IMAD.IADD R2, R2, 0x1, R234 ;  /* 0x0000000102027824 */ /* 0x000fc600078e02ea */
[----:B------:R-:W-:Y:S01]  /*8e60*/  ISETP.GT.OR P0, PT, R209, 0x3f, P0 ;  /* 0x0000003fd100780c */ /* 0x000fe20000704670 */
[----:B------:R-:W-:Y:S02]  /*8e70*/  IMAD.MOV.U32 R0, RZ, RZ, R2 ;  /* 0x000000ffff007224 */ /* 0x000fe400078e0002 */
[----:B------:R-:W-:-:S05]  /*8e80*/  @P6 IMAD.HI.U32 R3, R2, c[0x0][0x2bc], RZ ;  /* 0x0000af0002036a27 */ /* 0x000fca00078e00ff */
[----:B------:R-:W-:-:S05]  /*8e90*/  @P6 SHF.R.U32.HI R0, RZ, c[0x0][0x2c0], R3 ;  /* 0x0000b000ff006a19 */ /* 0x000fca0000011603 */
[----:B------:R-:W-:-:S04]  /*8ea0*/  @!P0 IADD3 R3, P1, R0, R230, RZ ;  /* 0x000000e600038210 */ /* 0x000fc80007f3e0ff */
[----:B------:R-:W-:Y:S02]  /*8eb0*/  @!P0 LEA.HI.X.SX32 R5, R0, R232, 0x1, P1 ;  /* 0x000000e800058211 */ /* 0x000fe400008f0eff */
[----:B------:R-:W-:-:S04]  /*8ec0*/  @!P0 LEA R4, P1, R3, c[0x0][0x2a0], 0x2 ;  /* 0x0000a80003048a11 */ /* 0x000fc800078210ff */
[----:B------:R-:W-:-:S05]  /*8ed0*/  @!P0 LEA.HI.X R5, R3, c[0x0][0x2a4], R5, 0x2, P1 ;  /* 0x0000a90003058a11 */ /* 0x000fca00008f1405 */
[----:B------:R-:W2:Y:S01]  /*8ee0*/  @!P0 LDG.E R198, [R4.64] ;  /* 0x0000000804c68981 */ /* 0x000ea2000c1e1900 */
[----:B------:R-:W-:Y:S01]  /*8ef0*/  IMAD.MOV R0, RZ, RZ, -R0 ;  /* 0x000000ffff007224 */ /* 0x000fe200078e0a00 */
[----:B------:R-:W-:Y:S01]  /*8f00*/  ISETP.GT.AND P5, PT, R209, 0x3f, PT ;  /* 0x0000003fd100780c */ /* 0x000fe20003fa4270 */
[----:B------:R-:W-:-:S04]  /*8f10*/  IMAD.WIDE.U32 R228, R85, c[0x0][0x1e8], RZ ;  /* 0x00007a0055e47a25 */ /* 0x000fc800078e00ff */
[----:B------:R-:W-:Y:S02]  /*8f20*/  IMAD R199, R0, c[0x0][0x2b8], R2 ;  /* 0x0000ae0000c77a24 */ /* 0x000fe400078e0202 */
[----:B------:R-:W-:Y:S02]  /*8f30*/  IMAD R227, R85, c[0x0][0x1ec], R229 ;  /* 0x00007b0055e37a24 */ /* 0x000fe400078e02e5 */
[----:B------:R-:W-:Y:S01]  /*8f40*/  IMAD.WIDE.U32 R2, R199, c[0x0][0x1e0], RZ ;  /* 0x00007800c7027a25 */ /* 0x000fe200078e00ff */
[----:B------:R-:W-:-:S03]  /*8f50*/  SHF.R.S32.HI R97, RZ, 0x1f, R199 ;  /* 0x0000001fff617819 */ /* 0x000fc600000114c7 */
[----:B------:R-:W-:Y:S02]  /*8f60*/  IMAD.IADD R99, R216, 0x1, -R94 ;  /* 0x00000001d8637824 */ /* 0x000fe400078e0a5e */
[----:B------:R-:W-:Y:S02]  /*8f70*/  IMAD R0, R97, c[0x0][0x1e0], RZ ;  /* 0x0000780061007a24 */ /* 0x000fe400078e02ff */
[----:B------:R-:W-:Y:S02]  /*8f80*/  IMAD.IADD R84, R99, 0x1, -R250 ;  /* 0x0000000163547824 */ /* 0x000fe400078e0afa */
[----:B------:R-:W-:-:S03]  /*8f90*/  IMAD R0, R199, c[0x0][0x1e4], R0 ;  /* 0x00007900c7007a24 */ /* 0x000fc600078e0200 */
[----:B------:R-:W-:Y:S01]  /*8fa0*/  ISETP.GE.AND P1, PT, R84, 0x1, PT ;  /* 0x000000015400780c */ /* 0x000fe20003f26270 */
[----:B------:R-:W-:-:S12]  /*8fb0*/  IMAD.IADD R3, R3, 0x1, R0 ;  /* 0x0000000103037824 */ /* 0x000fd800078e0200 */
[----:B------:R-:W-:Y:S02]  /*8fc0*/  @P1 ISETP.GE.AND P2, PT, R200, c[0x0][0x1d4], PT ;  /* 0x00007500c8001a0c */ /* 0x000fe40003f46270 */
[----:B------:R-:W-:Y:S02]  /*8fd0*/  @P1 ISETP.GE.AND P3, PT, R202, c[0x0][0x1d4], PT ;  /* 0x00007500ca001a0c */ /* 0x000fe40003f66270 */
        /* <DEDUP_REMOVED lines=14> */
[----:B------:R-:W-:-:S03]  /*90c0*/  ISETP.GE.AND P0, PT, R84, 0x21, PT ;  /* 0x000000215400780c */ /* 0x000fc60003f06270 */
[----:B------:R1:W-:Y:S01]  /*90d0*/  @P1 LDGSTS.E.BYPASS.LTC128B.128 [R193+0x6100], [R6.64], !P2 ;  /* 0x0610000006c11fae */ /* 0x0003e2000d101d48 */
[----:B------:R-:W-:-:S04]  /*90e0*/  @P1 LEA R8, P2, R202, R3, 0x1 ;  /* 0x00000003ca081211 */ /* 0x000fc800078408ff */
[----:B------:R-:W-:-:S05]  /*90f0*/  @P1 LEA.HI.X R9, R202, R4, R219, 0x1, P2 ;  /* 0x00000004ca091211 */ /* 0x000fca00010f0cdb */
[----:B------:R3:W-:Y:S01]  /*9100*/  @P1 LDGSTS.E.BYPASS.LTC128B.128 [R193+0x8100], [R8.64], !P3 ;  /* 0x0810000008c11fae */ /* 0x0007e2000d901d48 */
[----:B------:R-:W-:Y:S02]  /*9110*/  @P0 ISETP.GE.AND P4, PT, R200, c[0x0][0x1d4], PT ;  /* 0x00007500c8000a0c */ /* 0x000fe40003f86270 */
[----:B-1----:R-:W-:-:S04]  /*9120*/  @P1 LEA R6, P2, R203, R3, 0x1 ;  /* 0x00000003cb061211 */ /* 0x002fc800078408ff */
[C---:B------:R-:W-:Y:S02]  /*9130*/  @P1 LEA.HI.X R7, R203.reuse, R4, R218, 0x1, P2 ;  /* 0x00000004cb071211 */ /* 0x040fe400010f0cda */
[----:B------:R-:W-:Y:S02]  /*9140*/  @P1 ISETP.GE.AND P2, PT, R203, c[0x0][0x1d4], PT ;  /* 0x00007500cb001a0c */ /* 0x000fe40003f46270 */
[----:B---3--:R-:W-:-:S04]  /*9150*/  @P0 LEA R8, P3, R200, R0, 0x1 ;  /* 0x00000000c8080211 */ /* 0x008fc800078608ff */
[----:B----4-:R-:W-:Y:S02]  /*9160*/  @P0 LEA.HI.X R9, R200, R2, R201, 0x1, P3 ;  /* 0x00000002c8090211 */ /* 0x010fe400018f0cc9 */
[----:B------:R-:W-:-:S05]  /*9170*/  @P0 ISETP.GE.AND P3, PT, R202, c[0x0][0x1d4], PT ;  /* 0x00007500ca000a0c */ /* 0x000fca0003f66270 */
[----:B------:R1:W-:Y:S01]  /*9180*/  @P1 LDGSTS.E.BYPASS.LTC128B.128 [R193+0xa100], [R6.64], !P2 ;  /* 0x0a10000006c11fae */ /* 0x0003e2000d101d48 */
[----:B------:R-:W-:-:S03]  /*9190*/  @P0 ISETP.GE.AND P2, PT, R203, c[0x0][0x1d4], PT ;  /* 0x00007500cb000a0c */ /* 0x000fc60003f46270 */
[----:B------:R2:W-:Y:S01]  /*91a0*/  @P0 LDGSTS.E.BYPASS.LTC128B.128 [R193+0x7100], [R8.64], !P4 ;  /* 0x0710000008c10fae */ /* 0x0005e2000e101d48 */
[----:B-1----:R-:W-:-:S04]  /*91b0*/  @P0 LEA R6, P1, R202, R0, 0x1 ;  /* 0x00000000ca060211 */ /* 0x002fc800078208ff */
[----:B------:R-:W-:Y:S02]  /*91c0*/  @P0 LEA.HI.X R7, R202, R2, R219, 0x1, P1 ;  /* 0x00000002ca070211 */ /* 0x000fe400008f0cdb */
[----:B------:R-:W-:-:S03]  /*91d0*/  @P0 LEA R4, P1, R203, R0, 0x1 ;  /* 0x00000000cb040211 */ /* 0x000fc600078208ff */
[----:B------:R2:W-:Y:S01]  /*91e0*/  @P0 LDGSTS.E.BYPASS.LTC128B.128 [R193+0x9100], [R6.64], !P3 ;  /* 0x0910000006c10fae */ /* 0x0005e2000d901d48 */
[----:B------:R-:W-:-:S05]  /*91f0*/  @P0 LEA.HI.X R5, R203, R2, R218, 0x1, P1 ;  /* 0x00000002cb050211 */ /* 0x000fca00008f0cda */
[----:B------:R2:W-:Y:S01]  /*9200*/  @P0 LDGSTS.E.BYPASS.LTC128B.128 [R193+0xb100], [R4.64], !P2 ;  /* 0x0b10000004c10fae */ /* 0x0005e2000d101d48 */
[----:B------:R-:W-:-:S03]  /*9210*/  ISETP.LT.AND P0, PT, RZ, c[0x0][0x27c], PT ;  /* 0x00009f00ff007a0c */ /* 0x000fc60003f01270 */
[----:B------:R-:W0:Y:S10]  /*9220*/  LDGDEPBAR ;  /* 0x00000000000079af */ /* 0x000e340000000000 */
[----:B------:R-:W-:Y:S05]  /*9230*/  @P0 BRA `(.L_x_762) ;  /* 0x0000002000000947 */ /* 0x000fea0003800000 */
[----:B------:R-:W-:-:S04]  /*9240*/  DEPBAR.LE SB0, 0x1 ;  /* 0x000080400000791a */ /* 0x000fc80000000000 */
[----:B------:R-:W-:Y:S05]  /*9250*/  BRA `(.L_x_763) ;  /* 0x0000684000007947 */ /* 0x000fea0003800000 */
.L_x_762:
[----:B------:R-:W-:Y:S01]  /*9260*/  ULDC.U8 UR4, c[0x0][0x298] ;  /* 0x0000a60000047ab9 */ /* 0x000fe20000000000 */
[----:B------:R-:W-:Y:S01]  /*9270*/  SHF.R.S32.HI R0, RZ, 0x1f, R130 ;  /* 0x0000001fff007819 */ /* 0x000fe20000011482 */
[----:B--2---:R-:W-:Y:S01]  /*9280*/  IMAD.WIDE.U32 R4, R130, c[0x0][0x280], RZ ;  /* 0x0000a00082047a25 */ /* 0x004fe200078e00ff */
[----:B------:R-:W-:Y:S01]  /*9290*/  ISETP.NE.AND P0, PT, RZ, UR4, PT ;  /* 0x00000004ff007c0c */ /* 0x000fe2000bf05270 */
[----:B------:R-:W-:Y:S01]  /*92a0*/  BSSY B2, `(.L_x_763) ;  /* 0x000067f000027945 */ /* 0x000fe20003800000 */
[----:B------:R-:W-:Y:S01]  /*92b0*/  IADD3 R18, R222, R233, RZ ;  /* 0x000000e9de127210 */ /* 0x000fe20007ffe0ff */
[C---:B------:R-:W-:Y:S02]  /*92c0*/  IMAD R2, R0.reuse, c[0x0][0x280], RZ ;  /* 0x0000a00000027a24 */ /* 0x040fe400078e02ff */
[----:B------:R-:W-:Y:S02]  /*92d0*/  IMAD R0, R0, c[0x0][0x290], RZ ;  /* 0x0000a40000007a24 */ /* 0x000fe400078e02ff */
[----:B------:R-:W-:-:S02]  /*92e0*/  IMAD R7, R130, c[0x0][0x284], R2 ;  /* 0x0000a10082077a24 */ /* 0x000fc400078e0202 */
[----:B------:R-:W-:Y:S01]  /*92f0*/  IMAD R6, R130, c[0x0][0x294], R0 ;  /* 0x0000a50082067a24 */ /* 0x000fe200078e0200 */
[----:B------:R-:W-:Y:S01]  /*9300*/  LEA R0, R248, R18, 0x6 ;  /* 0x00000012f8007211 */ /* 0x000fe200078e30ff */
[----:B------:R-:W-:Y:S01]  /*9310*/  IMAD.WIDE.U32 R2, R130, c[0x0][0x290], RZ ;  /* 0x0000a40082027a25 */ /* 0x000fe200078e00ff */
[----:B------:R-:W-:-:S04]  /*9320*/  IADD3 R7, R7, R5, RZ ;  /* 0x0000000507077210 */ /* 0x000fc80007ffe0ff */
[----:B------:R-:W-:Y:S01]  /*9330*/  IADD3 R6, R6, R3, RZ ;  /* 0x0000000306067210 */ /* 0x000fe20007ffe0ff */
[----:B------:R-:W-:Y:S05]  /*9340*/  @!P0 BRA `(.L_x_764) ;  /* 0x0000338000008947 */ /* 0x000fea0003800000 */
[----:B------:R1:W5:Y:S01]  /*9350*/  LDL R80, [R1+0x2c] ;  /* 0x00002c0001507983 */ /* 0x0003620000100800 */
[----:B------:R-:W-:-:S03]  /*9360*/  IMAD.MOV.U32 R8, RZ, RZ, c[0x0][0x2c4] ;  /* 0x0000b100ff087624 */ /* 0x000fc600078e00ff */
[----:B------:R1:W5:Y:S02]  /*9370*/  LDL R79, [R1+0x28] ;  /* 0x00002800014f7983 */ /* 0x0003640000100800 */
[----:B------:R-:W-:Y:S02]  /*9380*/  ISETP.NE.AND P1, PT, R8, 0x1, PT ;  /* 0x000000010800780c */ /* 0x000fe40003f25270 */
[----:B------:R1:W5:Y:S04]  /*9390*/  LDL R78, [R1+0x24] ;  /* 0x00002400014e7983 */ /* 0x0003680000100800 */
[----:B------:R1:W5:Y:S04]  /*93a0*/  LDL R77, [R1+0x20] ;  /* 0x00002000014d7983 */ /* 0x0003680000100800 */
[----:B------:R1:W5:Y:S03]  /*93b0*/  LDL R73, [R1+0x1c] ;  /* 0x00001c0001497983 */ /* 0x0003660000100800 */
[----:B------:R-:W-:-:S05]  /*93c0*/  @P1 IMAD.HI.U32 R3, R0, c[0x0][0x2c8], RZ ;  /* 0x0000b20000031a27 */ /* 0x000fca00078e00ff */
[----:B------:R-:W-:Y:S01]  /*93d0*/  @P1 SHF.R.U32.HI R0, RZ, c[0x0][0x2cc], R3 ;  /* 0x0000b300ff001a19 */ /* 0x000fe20000011603 */
[----:B------:R-:W-:-:S03]  /*93e0*/  IMAD.MOV.U32 R5, RZ, RZ, R7 ;  /* 0x000000ffff057224 */ /* 0x000fc600078e0007 */
[----:B------:R-:W-:Y:S02]  /*93f0*/  SHF.R.S32.HI R3, RZ, 0x1f, R0 ;  /* 0x0000001fff037819 */ /* 0x000fe40000011400 */
[----:B------:R-:W-:Y:S01]  /*9400*/  MOV R7, R6 ;  /* 0x0000000600077202 */ /* 0x000fe20000000f00 */
[----:B------:R-:W-:Y:S02]  /*9410*/  IMAD.MOV.U32 R6, RZ, RZ, R2 ;  /* 0x000000ffff067224 */ /* 0x000fe400078e0002 */
[C---:B------:R-:W-:Y:S02]  /*9420*/  IMAD R9, R3.reuse, c[0x0][0x280], RZ ;  /* 0x0000a00003097a24 */ /* 0x040fe400078e02ff */
[----:B------:R-:W-:Y:S02]  /*9430*/  IMAD R8, R3, c[0x0][0x290], RZ ;  /* 0x0000a40003087a24 */ /* 0x000fe400078e02ff */
[----:B------:R-:W-:-:S04]  /*9440*/  IMAD.WIDE.U32 R2, R0, c[0x0][0x290], R6 ;  /* 0x0000a40000027a25 */ /* 0x000fc800078e0006 */
[----:B------:R-:W-:-:S04]  /*9450*/  IMAD.WIDE.U32 R4, R0, c[0x0][0x280], R4 ;  /* 0x0000a00000047a25 */ /* 0x000fc800078e0004 */
[C---:B------:R-:W-:Y:S02]  /*9460*/  IMAD R6, R0.reuse, c[0x0][0x284], R9 ;  /* 0x0000a10000067a24 */ /* 0x040fe400078e0209 */
[----:B------:R-:W-:Y:S01]  /*9470*/  IMAD R0, R0, c[0x0][0x294], R8 ;  /* 0x0000a50000007a24 */ /* 0x000fe200078e0208 */
[----:B------:R-:W-:-:S04]  /*9480*/  LEA R38, P0, R2, c[0x0][0x288], 0x1 ;  /* 0x0000a20002267a11 */ /* 0x000fc800078008ff */
[----:B------:R-:W-:-:S04]  /*9490*/  IADD3 R0, R3, R0, RZ ;  /* 0x0000000003007210 */ /* 0x000fc80007ffe0ff */
[----:B------:R-:W-:Y:S02]  /*94a0*/  LEA.HI.X R33, R2, c[0x0][0x28c], R0, 0x1, P0 ;  /* 0x0000a30002217a11 */ /* 0x000fe400000f0c00 */
[----:B------:R-:W-:Y:S02]  /*94b0*/  ISETP.GE.AND P0, PT, R18, R32, PT ;  /* 0x000000201200720c */ /* 0x000fe40003f06270 */
[----:B------:R-:W-:Y:S02]  /*94c0*/  LEA R37, P1, R4, c[0x0][0x270], 0x1 ;  /* 0x00009c0004257a11 */ /* 0x000fe400078208ff */
[----:B------:R-:W-:-:S04]  /*94d0*/  IADD3 R6, R5, R6, RZ ;  /* 0x0000000605067210 */ /* 0x000fc80007ffe0ff */
[----:B------:R-:W-:Y:S01]  /*94e0*/  LEA.HI.X R36, R4, c[0x0][0x274], R6, 0x1, P1 ;  /* 0x00009d0004247a11 */ /* 0x000fe200008f0c06 */
[----:B------:R1:W2:Y:S01]  /*94f0*/  SHFL.IDX PT, R2, R38, RZ, 0x1c1f ;  /* 0x001c1fff26027589 */ /* 0x0002a200000e0000 */
[----:B------:R-:W-:Y:S03]  /*9500*/  BSSY B0, `(.L_x_765) ;  /* 0x0000050000007945 */ /* 0x000fe60003800000 */
[----:B------:R1:W3:Y:S01]  /*9510*/  SHFL.IDX PT, R4, R37, RZ, 0x1c1f ;  /* 0x001c1fff25047589 */ /* 0x0002e200000e0000 */
[----:B------:R-:W-:-:S03]  /*9520*/  CS2R R62, SRZ ;  /* 0x00000000003e7805 */ /* 0x000fc6000001ff00 */
[----:B------:R1:W4:Y:S01]  /*9530*/  SHFL.IDX PT, R5, R36, RZ, 0x1c1f ;  /* 0x001c1fff24057589 */ /* 0x00032200000e0000 */
[----:B------:R-:W-:-:S03]  /*9540*/  CS2R R40, SRZ ;  /* 0x0000000000287805 */ /* 0x000fc6000001ff00 */
[----:B------:R1:W1:Y:S01]  /*9550*/  SHFL.IDX PT, R3, R33, RZ, 0x1c1f ;  /* 0x001c1fff21037589 */ /* 0x00026200000e0000 */
        /* <DEDUP_REMOVED lines=11> */
[----:B------:R-:W-:Y:S05]  /*9610*/  @P0 BRA `(.L_x_766) ;  /* 0x000003e000000947 */ /* 0x000fea0003800000 */
[----:B--2---:R-:W-:Y:S01]  /*9620*/  ISETP.GE.AND P0, PT, R145, c[0x0][0x27c], PT ;  /* 0x00009f0091007a0c */ /* 0x004fe20003f06270 */
[----:B------:R-:W-:Y:S01]  /*9630*/  CS2R R12, SRZ ;  /* 0x00000000000c7805 */ /* 0x000fe2000001ff00 */
[----:B------:R-:W-:Y:S01]  /*9640*/  ISETP.GE.AND P1, PT, R142, c[0x0][0x27c], PT ;  /* 0x00009f008e007a0c */ /* 0x000fe20003f26270 */
[----:B------:R-:W-:-:S10]  /*9650*/  CS2R R8, SRZ ;  /* 0x0000000000087805 */ /* 0x000fd4000001ff00 */
[C---:B------:R-:W-:Y:S01]  /*9660*/  @!P0 IMAD.SHL.U32 R0, R145.reuse, 0x2, RZ ;  /* 0x0000000291008824 */ /* 0x040fe200078e00ff */
[----:B-----5:R-:W-:-:S04]  /*9670*/  @!P0 SHF.L.U64.HI R7, R145, 0x1, R80 ;  /* 0x0000000191078819 */ /* 0x020fc80000010250 */
[----:B---3--:R-:W-:-:S05]  /*9680*/  @!P0 IADD3 R10, P2, R4, R0, RZ ;  /* 0x00000000040a8210 */ /* 0x008fca0007f5e0ff */
[----:B----4-:R-:W-:Y:S01]  /*9690*/  @!P0 IMAD.X R11, R5, 0x1, R7, P2 ;  /* 0x00000001050b8824 */ /* 0x010fe200010e0607 */
[----:B------:R-:W-:Y:S01]  /*96a0*/  @!P0 IADD3 R6, P2, R2, R0, RZ ;  /* 0x0000000002068210 */ /* 0x000fe20007f5e0ff */
[----:B------:R-:W-:-:S03]  /*96b0*/  @!P1 IMAD.SHL.U32 R14, R142, 0x2, RZ ;  /* 0x000000028e0e9824 */ /* 0x000fc600078e00ff */
[----:B------:R2:W5:Y:S01]  /*96c0*/  @!P0 LD.E.64 R12, [R10.64] ;  /* 0x000000080a0c8980 */ /* 0x000562000c101b00 */
[----:B-1----:R-:W-:Y:S01]  /*96d0*/  @!P0 IMAD.X R7, R3, 0x1, R7, P2 ;  /* 0x0000000103078824 */ /* 0x002fe200010e0607 */
[----:B------:R-:W-:-:S04]  /*96e0*/  @!P1 SHF.L.U64.HI R0, R142, 0x1, R79 ;  /* 0x000000018e009819 */ /* 0x000fc8000001024f */
[----:B------:R1:W5:Y:S01]  /*96f0*/  @!P0 LD.E.64 R8, [R6.64] ;  /* 0x0000000806088980 */ /* 0x000362000c101b00 */
[----:B------:R-:W-:Y:S01]  /*9700*/  ISETP.GE.AND P0, PT, R144, c[0x0][0x27c], PT ;  /* 0x00009f0090007a0c */ /* 0x000fe20003f06270 */
[----:B------:R-:W-:Y:S01]  /*9710*/  CS2R R26, SRZ ;  /* 0x00000000001a7805 */ /* 0x000fe2000001ff00 */
[----:B------:R-:W-:Y:S01]  /*9720*/  CS2R R24, SRZ ;  /* 0x0000000000187805 */ /* 0x000fe2000001ff00 */
[----:B--2---:R-:W-:-:S05]  /*9730*/  @!P1 IADD3 R10, P2, R4, R14, RZ ;  /* 0x0000000e040a9210 */ /* 0x004fca0007f5e0ff */
[----:B------:R-:W-:Y:S01]  /*9740*/  @!P1 IMAD.X R11, R5, 0x1, R0, P2 ;  /* 0x00000001050b9824 */ /* 0x000fe200010e0600 */
[----:B-1----:R-:W-:-:S04]  /*9750*/  @!P1 IADD3 R6, P2, R2, R14, RZ ;  /* 0x0000000e02069210 */ /* 0x002fc80007f5e0ff */
[C---:B------:R-:W-:Y:S01]  /*9760*/  @!P0 IMAD.SHL.U32 R14, R144.reuse, 0x2, RZ ;  /* 0x00000002900e8824 */ /* 0x040fe200078e00ff */
[----:B------:R1:W5:Y:S01]  /*9770*/  @!P1 LD.E.64 R26, [R10.64] ;  /* 0x000000080a1a9980 */ /* 0x000362000c101b00 */
[----:B------:R-:W-:Y:S01]  /*9780*/  @!P1 IMAD.X R7, R3, 0x1, R0, P2 ;  /* 0x0000000103079824 */ /* 0x000fe200010e0600 */
[----:B------:R-:W-:Y:S02]  /*9790*/  ISETP.GE.AND P2, PT, R107, c[0x0][0x27c], PT ;  /* 0x00009f006b007a0c */ /* 0x000fe40003f46270 */
[----:B------:R-:W-:Y:S02]  /*97a0*/  @!P0 SHF.L.U64.HI R0, R144, 0x1, R78 ;  /* 0x0000000190008819 */ /* 0x000fe4000001024e */
[----:B------:R2:W5:Y:S01]  /*97b0*/  @!P1 LD.E.64 R24, [R6.64] ;  /* 0x0000000806189980 */ /* 0x000562000c101b00 */
[----:B------:R-:W-:Y:S01]  /*97c0*/  CS2R R28, SRZ ;  /* 0x00000000001c7805 */ /* 0x000fe2000001ff00 */
[----:B------:R-:W-:Y:S01]  /*97d0*/  CS2R R30, SRZ ;  /* 0x00000000001e7805 */ /* 0x000fe2000001ff00 */
[----:B-1----:R-:W-:-:S05]  /*97e0*/  @!P0 IADD3 R10, P1, R4, R14, RZ ;  /* 0x0000000e040a8210 */ /* 0x002fca0007f3e0ff */
[----:B------:R-:W-:Y:S01]  /*97f0*/  @!P0 IMAD.X R11, R5, 0x1, R0, P1 ;  /* 0x00000001050b8824 */ /* 0x000fe200008e0600 */
[----:B--2---:R-:W-:Y:S01]  /*9800*/  @!P0 IADD3 R6, P1, R2, R14, RZ ;  /* 0x0000000e02068210 */ /* 0x004fe20007f3e0ff */
[----:B------:R-:W-:-:S03]  /*9810*/  @!P2 IMAD.SHL.U32 R14, R107, 0x2, RZ ;  /* 0x000000026b0ea824 */ /* 0x000fc600078e00ff */
[----:B------:R1:W5:Y:S01]  /*9820*/  @!P0 LD.E.64 R28, [R10.64] ;  /* 0x000000080a1c8980 */ /* 0x000362000c101b00 */
[----:B------:R-:W-:Y:S01]  /*9830*/  @!P0 IMAD.X R7, R3, 0x1, R0, P1 ;  /* 0x0000000103078824 */ /* 0x000fe200008e0600 */
[-C--:B------:R-:W-:Y:S02]  /*9840*/  @!P2 IADD3 R16, P3, R4, R14.reuse, RZ ;  /* 0x0000000e0410a210 */ /* 0x080fe40007f7e0ff */
[----:B------:R-:W-:Y:S02]  /*9850*/  @!P2 SHF.L.U64.HI R0, R107, 0x1, R77 ;  /* 0x000000016b00a819 */ /* 0x000fe4000001024d */
[----:B------:R2:W5:Y:S01]  /*9860*/  @!P0 LD.E.64 R30, [R6.64] ;  /* 0x00000008061e8980 */ /* 0x000562000c101b00 */
[----:B------:R-:W-:Y:S02]  /*9870*/  @!P2 IADD3 R14, P0, R2, R14, RZ ;  /* 0x0000000e020ea210 */ /* 0x000fe40007f1e0ff */
[----:B------:R-:W-:-:S03]  /*9880*/  ISETP.GE.AND P1, PT, R140, c[0x0][0x27c], PT ;  /* 0x00009f008c007a0c */ /* 0x000fc60003f26270 */
[--C-:B------:R-:W-:Y:S01]  /*9890*/  @!P2 IMAD.X R15, R3, 0x1, R0.reuse, P0 ;  /* 0x00000001030fa824 */ /* 0x100fe200000e0600 */
[----:B------:R-:W-:Y:S01]  /*98a0*/  ISETP.GE.AND P0, PT, R143, c[0x0][0x27c], PT ;  /* 0x00009f008f007a0c */ /* 0x000fe20003f06270 */
[----:B------:R-:W-:-:S08]  /*98b0*/  @!P2 IMAD.X R17, R5, 0x1, R0, P3 ;  /* 0x000000010511a824 */ /* 0x000fd000018e0600 */
[----:B------:R-:W-:Y:S01]  /*98c0*/  @!P1 IMAD.WIDE R22, R140, 0x2, R4 ;  /* 0x000000028c169825 */ /* 0x000fe200078e0204 */
[----:B-1----:R-:W-:-:S03]  /*98d0*/  CS2R R10, SRZ ;  /* 0x00000000000a7805 */ /* 0x002fc6000001ff00 */
[----:B------:R-:W-:Y:S01]  /*98e0*/  @!P1 IMAD.WIDE R20, R140, 0x2, R2 ;  /* 0x000000028c149825 */ /* 0x000fe200078e0202 */
[----:B--2---:R-:W-:-:S03]  /*98f0*/  CS2R R6, SRZ ;  /* 0x0000000000067805 */ /* 0x004fc6000001ff00 */
[C---:B------:R-:W-:Y:S01]  /*9900*/  @!P0 IMAD.SHL.U32 R0, R143.reuse, 0x2, RZ ;  /* 0x000000028f008824 */ /* 0x040fe200078e00ff */
[----:B------:R1:W5:Y:S01]  /*9910*/  @!P1 LD.E.64 R10, [R22.64] ;  /* 0x00000008160a9980 */ /* 0x000362000c101b00 */
[----:B------:R-:W-:-:S03]  /*9920*/  @!P0 SHF.L.U64.HI R19, R143, 0x1, R73 ;  /* 0x000000018f138819 */ /* 0x000fc60000010249 */
[----:B------:R2:W5:Y:S01]  /*9930*/  @!P1 LD.E.64 R6, [R20.64] ;  /* 0x0000000814069980 */ /* 0x000562000c101b00 */
[----:B------:R-:W-:-:S05]  /*9940*/  @!P0 IADD3 R4, P1, R4, R0, RZ ;  /* 0x0000000004048210 */ /* 0x000fca0007f3e0ff */
[--C-:B------:R-:W-:Y:S01]  /*9950*/  @!P0 IMAD.X R5, R5, 0x1, R19.reuse, P1 ;  /* 0x0000000105058824 */ /* 0x100fe200008e0613 */
[----:B------:R-:W-:Y:S01]  /*9960*/  @!P0 IADD3 R2, P1, R2, R0, RZ ;  /* 0x0000000002028210 */ /* 0x000fe20007f3e0ff */
[----:B------:R-:W-:Y:S01]  /*9970*/  CS2R R34, SRZ ;  /* 0x0000000000227805 */ /* 0x000fe2000001ff00 */
[----:B------:R-:W-:Y:S01]  /*9980*/  CS2R R40, SRZ ;  /* 0x0000000000287805 */ /* 0x000fe2000001ff00 */
[----:B------:R-:W-:Y:S02]  /*9990*/  CS2R R42, SRZ ;  /* 0x00000000002a7805 */ /* 0x000fe4000001ff00 */
[----:B------:R-:W-:Y:S02]  /*99a0*/  @!P0 IMAD.X R3, R3, 0x1, R19, P1 ;  /* 0x0000000103038824 */ /* 0x000fe400008e0613 */
[----:B------:R2:W5:Y:S04]  /*99b0*/  @!P2 LD.E.64 R34, [R14.64] ;  /* 0x000000080e22a980 */ /* 0x000568000c101b00 */
[----:B------:R2:W5:Y:S01]  /*99c0*/  @!P0 LD.E.64 R40, [R4.64] ;  /* 0x0000000804288980 */ /* 0x000562000c101b00 */
[----:B-1----:R-:W-:-:S03]  /*99d0*/  CS2R R22, SRZ ;  /* 0x0000000000167805 */ /* 0x002fc6000001ff00 */
[----:B------:R2:W5:Y:S04]  /*99e0*/  @!P0 LD.E.64 R42, [R2.64] ;  /* 0x00000008022a8980 */ /* 0x000568000c101b00 */
[----:B------:R2:W5:Y:S02]  /*99f0*/  @!P2 LD.E.64 R22, [R16.64] ;  /* 0x000000081016a980 */ /* 0x000564000c101b00 */
.L_x_766:
[----:B--2---:R-:W-:Y:S05]  /*9a00*/  BSYNC B0 ;  /* 0x0000000000007941 */ /* 0x004fea0003800000 */
.L_x_765:
[----:B------:R-:W-:Y:S01]  /*9a10*/  IADD3 R0, R18, 0x40, RZ ;  /* 0x0000004012007810 */ /* 0x000fe20007ffe0ff */
[----:B-----5:R-:W-:Y:S01]  /*9a20*/  IMAD.MOV.U32 R2, RZ, RZ, R22 ;  /* 0x000000ffff027224 */ /* 0x020fe200078e0016 */
[----:B------:R-:W-:Y:S01]  /*9a30*/  MOV R14, R6 ;  /* 0x00000006000e7202 */ /* 0x000fe20000000f00 */
[----:B-1----:R-:W-:Y:S01]  /*9a40*/  IMAD.MOV.U32 R3, RZ, RZ, R41 ;  /* 0x000000ffff037224 */ /* 0x002fe200078e0029 */
[----:B------:R-:W-:Y:S01]  /*9a50*/  ISETP.GE.AND P0, PT, R0, R32, PT ;  /* 0x000000200000720c */ /* 0x000fe20003f06270 */
[----:B------:R-:W-:Y:S01]  /*9a60*/  IMAD.MOV.U32 R0, RZ, RZ, R23 ;  /* 0x000000ffff007224 */ /* 0x000fe200078e0017 */
[----:B----4-:R-:W1:Y:S01]  /*9a70*/  SHFL.IDX PT, R5, R36, 0x1, 0x1c1f ;  /* 0x003c1f0024057f89 */ /* 0x010e6200000e0000 */
[----:B---3--:R-:W-:Y:S01]  /*9a80*/  IMAD.MOV.U32 R4, RZ, RZ, R40 ;  /* 0x000000ffff047224 */ /* 0x008fe200078e0028 */
[----:B------:R-:W-:Y:S01]  /*9a90*/  PRMT R76, R76, 0x5410, R3 ;  /* 0x000054104c4c7816 */ /* 0x000fe20000000003 */
[----:B------:R-:W-:Y:S01]  /*9aa0*/  IMAD.MOV.U32 R3, RZ, RZ, R29 ;  /* 0x000000ffff037224 */ /* 0x000fe200078e001d */
[----:B------:R-:W-:Y:S01]  /*9ab0*/  PRMT R72, R2, 0x5410, R0 ;  /* 0x0000541002487816 */ /* 0x000fe20000000000 */
[----:B------:R-:W-:Y:S01]  /*9ac0*/  IMAD.MOV.U32 R2, RZ, RZ, R26 ;  /* 0x000000ffff027224 */ /* 0x000fe200078e001a */
[----:B------:R-:W-:Y:S01]  /*9ad0*/  PRMT R75, R75, 0x5410, R4 ;  /* 0x000054104b4b7816 */ /* 0x000fe20000000004 */
[----:B------:R-:W-:Y:S01]  /*9ae0*/  IMAD.MOV.U32 R0, RZ, RZ, R27 ;  /* 0x000000ffff007224 */ /* 0x000fe200078e001b */
[----:B------:R-:W-:Y:S01]  /*9af0*/  MOV R4, R28 ;  /* 0x0000001c00047202 */ /* 0x000fe20000000f00 */
[----:B------:R-:W-:Y:S01]  /*9b00*/  IMAD.MOV.U32 R16, RZ, RZ, R8 ;  /* 0x000000ffff107224 */ /* 0x000fe200078e0008 */
[----:B------:R-:W-:Y:S01]  /*9b10*/  BSSY B0, `(.L_x_767) ;  /* 0x0000066000007945 */ /* 0x000fe20003800000 */
[----:B------:R-:W-:Y:S01]  /*9b20*/  IMAD.MOV.U32 R15, RZ, RZ, R9 ;  /* 0x000000ffff0f7224 */ /* 0x000fe200078e0009 */
[----:B------:R-:W-:Y:S01]  /*9b30*/  PRMT R68, R2, 0x5410, R0 ;  /* 0x0000541002447816 */ /* 0x000fe20000000000 */
[----:B------:R-:W-:Y:S01]  /*9b40*/  IMAD.MOV.U32 R2, RZ, RZ, R10 ;  /* 0x000000ffff027224 */ /* 0x000fe200078e000a */
[----:B------:R-:W-:Y:S01]  /*9b50*/  PRMT R70, R4, 0x5410, R3 ;  /* 0x0000541004467816 */ /* 0x000fe20000000003 */
[----:B------:R-:W-:Y:S01]  /*9b60*/  IMAD.MOV.U32 R0, RZ, RZ, R11 ;  /* 0x000000ffff007224 */ /* 0x000fe200078e000b */
[----:B------:R-:W-:Y:S01]  /*9b70*/  MOV R4, R12 ;  /* 0x0000000c00047202 */ /* 0x000fe20000000f00 */
[----:B------:R-:W-:Y:S01]  /*9b80*/  IMAD.MOV.U32 R3, RZ, RZ, R13 ;  /* 0x000000ffff037224 */ /* 0x000fe200078e000d */
[----:B------:R-:W-:Y:S01]  /*9b90*/  PRMT R65, R16, 0x5410, R15 ;  /* 0x0000541010417816 */ /* 0x000fe2000000000f */
[----:B------:R-:W-:Y:S01]  /*9ba0*/  CS2R R56, SRZ ;  /* 0x0000000000387805 */ /* 0x000fe2000001ff00 */
[----:B------:R-:W-:Y:S01]  /*9bb0*/  PRMT R64, R2, 0x5410, R0 ;  /* 0x0000541002407816 */ /* 0x000fe20000000000 */
[----:B------:R-:W-:Y:S01]  /*9bc0*/  IMAD.MOV.U32 R2, RZ, RZ, R34 ;  /* 0x000000ffff027224 */ /* 0x000fe200078e0022 */
[----:B------:R-:W-:Y:S01]  /*9bd0*/  PRMT R66, R4, 0x5410, R3 ;  /* 0x0000541004427816 */ /* 0x000fe20000000003 */
[----:B------:R-:W-:Y:S01]  /*9be0*/  IMAD.MOV.U32 R0, RZ, RZ, R35 ;  /* 0x000000ffff007224 */ /* 0x000fe200078e0023 */
[----:B------:R-:W-:Y:S01]  /*9bf0*/  MOV R4, R42 ;  /* 0x0000002a00047202 */ /* 0x000fe20000000f00 */
[----:B------:R-:W-:Y:S01]  /*9c00*/  IMAD.MOV.U32 R3, RZ, RZ, R43 ;  /* 0x000000ffff037224 */ /* 0x000fe200078e002b */
[----:B------:R-:W-:Y:S01]  /*9c10*/  CS2R R52, SRZ ;  /* 0x0000000000347805 */ /* 0x000fe2000001ff00 */
[----:B------:R-:W-:Y:S01]  /*9c20*/  CS2R R48, SRZ ;  /* 0x0000000000307805 */ /* 0x000fe2000001ff00 */
[----:B------:R-:W-:Y:S01]  /*9c30*/  PRMT R71, R2, 0x5410, R0 ;  /* 0x0000541002477816 */ /* 0x000fe20000000000 */
[----:B------:R-:W-:Y:S01]  /*9c40*/  IMAD.MOV.U32 R2, RZ, RZ, R24 ;  /* 0x000000ffff027224 */ /* 0x000fe200078e0018 */
[----:B------:R-:W-:Y:S01]  /*9c50*/  PRMT R74, R4, 0x5410, R3 ;  /* 0x00005410044a7816 */ /* 0x000fe20000000003 */
[----:B------:R-:W-:Y:S01]  /*9c60*/  IMAD.MOV.U32 R3, RZ, RZ, R31 ;  /* 0x000000ffff037224 */ /* 0x000fe200078e001f */
[----:B------:R-:W-:Y:S01]  /*9c70*/  MOV R0, R25 ;  /* 0x0000001900007202 */ /* 0x000fe20000000f00 */
[----:B------:R-:W-:Y:S01]  /*9c80*/  CS2R R44, SRZ ;  /* 0x00000000002c7805 */ /* 0x000fe2000001ff00 */
[----:B------:R-:W-:Y:S01]  /*9c90*/  MOV R4, R30 ;  /* 0x0000001e00047202 */ /* 0x000fe20000000f00 */
[----:B------:R-:W-:Y:S01]  /*9ca0*/  CS2R R60, SRZ ;  /* 0x00000000003c7805 */ /* 0x000fe2000001ff00 */
[----:B------:R-:W-:Y:S01]  /*9cb0*/  PRMT R67, R2, 0x5410, R0 ;  /* 0x0000541002437816 */ /* 0x000fe20000000000 */
[----:B------:R-:W-:Y:S01]  /*9cc0*/  IMAD.MOV.U32 R0, RZ, RZ, R7 ;  /* 0x000000ffff007224 */ /* 0x000fe200078e0007 */
[----:B------:R-:W-:Y:S01]  /*9cd0*/  PRMT R69, R4, 0x5410, R3 ;  /* 0x0000541004457816 */ /* 0x000fe20000000003 */
[----:B------:R2:W3:Y:S01]  /*9ce0*/  SHFL.IDX PT, R2, R38, 0x1, 0x1c1f ;  /* 0x003c1f0026027f89 */ /* 0x0004e200000e0000 */
[----:B------:R-:W-:Y:S01]  /*9cf0*/  CS2R R58, SRZ ;  /* 0x00000000003a7805 */ /* 0x000fe2000001ff00 */
[----:B------:R-:W-:Y:S01]  /*9d00*/  CS2R R54, SRZ ;  /* 0x0000000000367805 */ /* 0x000fe2000001ff00 */
[----:B------:R-:W-:Y:S01]  /*9d10*/  CS2R R50, SRZ ;  /* 0x0000000000327805 */ /* 0x000fe2000001ff00 */
[----:B------:R4:W1:Y:S01]  /*9d20*/  SHFL.IDX PT, R4, R37, 0x1, 0x1c1f ;  /* 0x003c1f0025047f89 */ /* 0x00086200000e0000 */
[----:B------:R-:W-:-:S03]  /*9d30*/  CS2R R46, SRZ ;  /* 0x00000000002e7805 */ /* 0x000fc6000001ff00 */
[----:B------:R1:W3:Y:S01]  /*9d40*/  SHFL.IDX PT, R3, R33, 0x1, 0x1c1f ;  /* 0x003c1f0021037f89 */ /* 0x0002e200000e0000 */
[----:B--2---:R-:W-:Y:S01]  /*9d50*/  CS2R R38, SRZ ;  /* 0x0000000000267805 */ /* 0x004fe2000001ff00 */
[----:B----4-:R-:W-:Y:S01]  /*9d60*/  CS2R R36, SRZ ;  /* 0x0000000000247805 */ /* 0x010fe2000001ff00 */
[----:B-1----:R-:W-:Y:S01]  /*9d70*/  PRMT R33, R14, 0x5410, R0 ;  /* 0x000054100e217816 */ /* 0x002fe20000000000 */
[----:B------:R-:W-:Y:S05]  /*9d80*/  @P0 BRA `(.L_x_768) ;  /* 0x000003e000000947 */ /* 0x000fea0003800000 */
[----:B---3--:R-:W-:Y:S01]  /*9d90*/  ISETP.GE.AND P0, PT, R145, c[0x0][0x27c], PT ;  /* 0x00009f0091007a0c */ /* 0x008fe20003f06270 */
[----:B------:R-:W-:Y:S01]  /*9da0*/  CS2R R44, SRZ ;  /* 0x00000000002c7805 */ /* 0x000fe2000001ff00 */
[----:B------:R-:W-:Y:S01]  /*9db0*/  ISETP.GE.AND P1, PT, R142, c[0x0][0x27c], PT ;  /* 0x00009f008e007a0c */ /* 0x000fe20003f26270 */
[----:B------:R-:W-:-:S10]  /*9dc0*/  CS2R R46, SRZ ;  /* 0x00000000002e7805 */ /* 0x000fd4000001ff00 */
[C---:B------:R-:W-:Y:S01]  /*9dd0*/  @!P0 IMAD.SHL.U32 R0, R145.reuse, 0x2, RZ ;  /* 0x0000000291008824 */ /* 0x040fe200078e00ff */
[----:B------:R-:W-:-:S04]  /*9de0*/  @!P0 SHF.L.U64.HI R15, R145, 0x1, R80 ;  /* 0x00000001910f8819 */ /* 0x000fc80000010250 */
[----:B------:R-:W-:-:S05]  /*9df0*/  @!P0 IADD3 R16, P2, R4, R0, RZ ;  /* 0x0000000004108210 */ /* 0x000fca0007f5e0ff */
[----:B------:R-:W-:Y:S01]  /*9e00*/  @!P0 IMAD.X R17, R5, 0x1, R15, P2 ;  /* 0x0000000105118824 */ /* 0x000fe200010e060f */
[----:B------:R-:W-:Y:S01]  /*9e10*/  @!P0 IADD3 R14, P2, R2, R0, RZ ;  /* 0x00000000020e8210 */ /* 0x000fe20007f5e0ff */
[----:B------:R-:W-:-:S03]  /*9e20*/  @!P1 IMAD.SHL.U32 R0, R142, 0x2, RZ ;  /* 0x000000028e009824 */ /* 0x000fc600078e00ff */
[----:B------:R1:W5:Y:S01]  /*9e30*/  @!P0 LD.E.64 R44, [R16.64] ;  /* 0x00000008102c8980 */ /* 0x000362000c101b00 */
[----:B------:R-:W-:-:S05]  /*9e40*/  @!P0 IMAD.X R15, R3, 0x1, R15, P2 ;  /* 0x00000001030f8824 */ /* 0x000fca00010e060f */
[----:B------:R2:W5:Y:S01]  /*9e50*/  @!P0 LD.E.64 R46, [R14.64] ;  /* 0x000000080e2e8980 */ /* 0x000562000c101b00 */
[----:B------:R-:W-:Y:S01]  /*9e60*/  ISETP.GE.AND P0, PT, R144, c[0x0][0x27c], PT ;  /* 0x00009f0090007a0c */ /* 0x000fe20003f06270 */
[----:B------:R-:W-:Y:S01]  /*9e70*/  CS2R R48, SRZ ;  /* 0x0000000000307805 */ /* 0x000fe2000001ff00 */
[----:B------:R-:W-:Y:S01]  /*9e80*/  CS2R R50, SRZ ;  /* 0x0000000000327805 */ /* 0x000fe2000001ff00 */
[----:B-1----:R-:W-:Y:S02]  /*9e90*/  @!P1 IADD3 R16, P2, R4, R0, RZ ;  /* 0x0000000004109210 */ /* 0x002fe40007f5e0ff */
[----:B--2---:R-:W-:-:S05]  /*9ea0*/  @!P1 SHF.L.U64.HI R15, R142, 0x1, R79 ;  /* 0x000000018e0f9819 */ /* 0x004fca000001024f */
[--C-:B------:R-:W-:Y:S01]  /*9eb0*/  @!P1 IMAD.X R17, R5, 0x1, R15.reuse, P2 ;  /* 0x0000000105119824 */ /* 0x100fe200010e060f */
[----:B------:R-:W-:Y:S02]  /*9ec0*/  @!P1 IADD3 R14, P2, R2, R0, RZ ;  /* 0x00000000020e9210 */ /* 0x000fe40007f5e0ff */
[----:B------:R-:W-:Y:S02]  /*9ed0*/  @!P0 IMAD.SHL.U32 R0, R144, 0x2, RZ ;  /* 0x0000000290008824 */ /* 0x000fe400078e00ff */
[----:B------:R1:W5:Y:S01]  /*9ee0*/  @!P1 LD.E.64 R48, [R16.64] ;  /* 0x0000000810309980 */ /* 0x000362000c101b00 */
[----:B------:R-:W-:Y:S01]  /*9ef0*/  @!P1 IMAD.X R15, R3, 0x1, R15, P2 ;  /* 0x00000001030f9824 */ /* 0x000fe200010e060f */
[----:B------:R-:W-:-:S04]  /*9f00*/  ISETP.GE.AND P2, PT, R107, c[0x0][0x27c], PT ;  /* 0x00009f006b007a0c */ /* 0x000fc80003f46270 */
[----:B------:R2:W5:Y:S01]  /*9f10*/  @!P1 LD.E.64 R50, [R14.64] ;  /* 0x000000080e329980 */ /* 0x000562000c101b00 */
[----:B------:R-:W-:Y:S01]  /*9f20*/  CS2R R52, SRZ ;  /* 0x0000000000347805 */ /* 0x000fe2000001ff00 */
[----:B------:R-:W-:Y:S01]  /*9f30*/  CS2R R54, SRZ ;  /* 0x0000000000367805 */ /* 0x000fe2000001ff00 */
[----:B-1----:R-:W-:Y:S02]  /*9f40*/  @!P0 IADD3 R16, P1, R4, R0, RZ ;  /* 0x0000000004108210 */ /* 0x002fe40007f3e0ff */
[----:B--2---:R-:W-:-:S05]  /*9f50*/  @!P0 SHF.L.U64.HI R15, R144, 0x1, R78 ;  /* 0x00000001900f8819 */ /* 0x004fca000001024e */
[----:B------:R-:W-:Y:S01]  /*9f60*/  @!P0 IMAD.X R17, R5, 0x1, R15, P1 ;  /* 0x0000000105118824 */ /* 0x000fe200008e060f */
[----:B------:R-:W-:Y:S01]  /*9f70*/  @!P0 IADD3 R14, P1, R2, R0, RZ ;  /* 0x00000000020e8210 */ /* 0x000fe20007f3e0ff */
[----:B------:R-:W-:-:S03]  /*9f80*/  @!P2 IMAD.SHL.U32 R18, R107, 0x2, RZ ;  /* 0x000000026b12a824 */ /* 0x000fc600078e00ff */
[----:B------:R1:W5:Y:S01]  /*9f90*/  @!P0 LD.E.64 R52, [R16.64] ;  /* 0x0000000810348980 */ /* 0x000362000c101b00 */
[----:B------:R-:W-:Y:S01]  /*9fa0*/  @!P0 IMAD.X R15, R3, 0x1, R15, P1 ;  /* 0x00000001030f8824 */ /* 0x000fe200008e060f */
[----:B------:R-:W-:-:S04]  /*9fb0*/  @!P2 SHF.L.U64.HI R0, R107, 0x1, R77 ;  /* 0x000000016b00a819 */ /* 0x000fc8000001024d */
[----:B------:R2:W5:Y:S01]  /*9fc0*/  @!P0 LD.E.64 R54, [R14.64] ;  /* 0x000000080e368980 */ /* 0x000562000c101b00 */
[----:B------:R-:W-:Y:S01]  /*9fd0*/  ISETP.GE.AND P1, PT, R140, c[0x0][0x27c], PT ;  /* 0x00009f008c007a0c */ /* 0x000fe20003f26270 */
[----:B------:R-:W-:Y:S01]  /*9fe0*/  CS2R R36, SRZ ;  /* 0x0000000000247805 */ /* 0x000fe2000001ff00 */
[----:B------:R-:W-:Y:S01]  /*9ff0*/  CS2R R38, SRZ ;  /* 0x0000000000267805 */ /* 0x000fe2000001ff00 */
[----:B--2---:R-:W-:-:S05]  /*a000*/  @!P2 IADD3 R14, P0, R2, R18, RZ ;  /* 0x00000012020ea210 */ /* 0x004fca0007f1e0ff */
[----:B------:R-:W-:Y:S01]  /*a010*/  @!P2 IMAD.X R15, R3, 0x1, R0, P0 ;  /* 0x00000001030fa824 */ /* 0x000fe200000e0600 */
[----:B------:R-:W-:Y:S02]  /*a020*/  ISETP.GE.AND P0, PT, R143, c[0x0][0x27c], PT ;  /* 0x00009f008f007a0c */ /* 0x000fe40003f06270 */
[----:B-1----:R-:W-:Y:S02]  /*a030*/  @!P2 IADD3 R16, P3, R4, R18, RZ ;  /* 0x000000120410a210 */ /* 0x002fe40007f7e0ff */
[----:B------:R-:W-:-:S04]  /*a040*/  @!P1 IMAD.WIDE R20, R140, 0x2, R4 ;  /* 0x000000028c149825 */ /* 0x000fc800078e0204 */
[----:B------:R-:W-:Y:S01]  /*a050*/  @!P2 IMAD.X R17, R5, 0x1, R0, P3 ;  /* 0x000000010511a824 */ /* 0x000fe200018e0600 */
[----:B------:R1:W5:Y:S01]  /*a060*/  @!P1 LD.E.64 R36, [R20.64] ;  /* 0x0000000814249980 */ /* 0x000362000c101b00 */
[----:B------:R-:W-:-:S04]  /*a070*/  @!P1 IMAD.WIDE R18, R140, 0x2, R2 ;  /* 0x000000028c129825 */ /* 0x000fc800078e0202 */
[----:B------:R-:W-:Y:S01]  /*a080*/  @!P0 IMAD.SHL.U32 R0, R143, 0x2, RZ ;  /* 0x000000028f008824 */ /* 0x000fe200078e00ff */
[----:B------:R2:W5:Y:S04]  /*a090*/  @!P1 LD.E.64 R38, [R18.64] ;  /* 0x0000000812269980 */ /* 0x000568000c101b00 */
[----:B------:R-:W-:Y:S01]  /*a0a0*/  @!P0 IADD3 R4, P1, R4, R0, RZ ;  /* 0x0000000004048210 */ /* 0x000fe20007f3e0ff */
[----:B------:R-:W-:Y:S01]  /*a0b0*/  CS2R R56, SRZ ;  /* 0x0000000000387805 */ /* 0x000fe2000001ff00 */
[----:B------:R-:W-:Y:S01]  /*a0c0*/  CS2R R58, SRZ ;  /* 0x00000000003a7805 */ /* 0x000fe2000001ff00 */
[----:B------:R-:W-:Y:S01]  /*a0d0*/  CS2R R62, SRZ ;  /* 0x00000000003e7805 */ /* 0x000fe2000001ff00 */
[----:B------:R-:W-:-:S03]  /*a0e0*/  CS2R R60, SRZ ;  /* 0x00000000003c7805 */ /* 0x000fc6000001ff00 */
[----:B------:R1:W5:Y:S04]  /*a0f0*/  @!P2 LD.E.64 R56, [R16.64] ;  /* 0x000000081038a980 */ /* 0x000368000c101b00 */
[----:B------:R1:W5:Y:S01]  /*a100*/  @!P2 LD.E.64 R58, [R14.64] ;  /* 0x000000080e3aa980 */ /* 0x000362000c101b00 */
[----:B--2---:R-:W-:-:S05]  /*a110*/  @!P0 SHF.L.U64.HI R18, R143, 0x1, R73 ;  /* 0x000000018f128819 */ /* 0x004fca0000010249 */
[----:B------:R-:W-:Y:S01]  /*a120*/  @!P0 IMAD.X R5, R5, 0x1, R18, P1 ;  /* 0x0000000105058824 */ /* 0x000fe200008e0612 */
[----:B------:R-:W-:-:S04]  /*a130*/  @!P0 IADD3 R2, P1, R2, R0, RZ ;  /* 0x0000000002028210 */ /* 0x000fc80007f3e0ff */
[----:B------:R1:W5:Y:S01]  /*a140*/  @!P0 LD.E.64 R62, [R4.64] ;  /* 0x00000008043e8980 */ /* 0x000362000c101b00 */
[----:B------:R-:W-:-:S05]  /*a150*/  @!P0 IMAD.X R3, R3, 0x1, R18, P1 ;  /* 0x0000000103038824 */ /* 0x000fca00008e0612 */
[----:B------:R1:W5:Y:S03]  /*a160*/  @!P0 LD.E.64 R60, [R2.64] ;  /* 0x00000008023c8980 */ /* 0x000366000c101b00 */
.L_x_768:
[----:B---3--:R-:W-:Y:S05]  /*a170*/  BSYNC B0 ;  /* 0x0000000000007941 */ /* 0x008fea0003800000 */
.L_x_767:
[----:B-1---5:R-:W-:Y:S01]  /*a180*/  IMAD.MOV.U32 R2, RZ, RZ, R62 ;  /* 0x000000ffff027224 */ /* 0x022fe200078e003e */
[----:B------:R-:W-:-:S04]  /*a190*/  DEPBAR.LE SB0, 0x1 ;  /* 0x000080400000791a */ /* 0x000fc80000000000 */
        /* <DEDUP_REMOVED lines=12> */
[----:B------:R-:W-:-:S03]  /*a260*/  IMAD.MOV.U32 R3, RZ, RZ, R49 ;  /* 0x000000ffff037224 */ /* 0x000fc600078e0031 */
[----:B------:R-:W-:Y:S01]  /*a270*/  PRMT R77, R2, 0x5410, R0 ;  /* 0x00005410024d7816 */ /* 0x000fe20000000000 */
[----:B------:R-:W-:Y:S01]  /*a280*/  IMAD.MOV.U32 R0, RZ, RZ, R61 ;  /* 0x000000ffff007224 */ /* 0x000fe200078e003d */
[----:B------:R-:W-:Y:S02]  /*a290*/  MOV R2, R60 ;  /* 0x0000003c00027202 */ /* 0x000fe40000000f00 */
[----:B------:R-:W-:Y:S01]  /*a2a0*/  PRMT R79, R4, 0x5410, R3 ;  /* 0x00005410044f7816 */ /* 0x000fe20000000003 */
[----:B------:R-:W-:Y:S01]  /*a2b0*/  IMAD.MOV.U32 R4, RZ, RZ, R36 ;  /* 0x000000ffff047224 */ /* 0x000fe200078e0024 */
[----:B------:R-:W-:Y:S01]  /*a2c0*/  PRMT R86, R2, 0x5410, R0 ;  /* 0x0000541002567816 */ /* 0x000fe20000000000 */
[----:B------:R-:W-:Y:S02]  /*a2d0*/  IMAD.MOV.U32 R3, RZ, RZ, R37 ;  /* 0x000000ffff037224 */ /* 0x000fe400078e0025 */
[----:B------:R-:W-:Y:S02]  /*a2e0*/  IMAD.MOV.U32 R2, RZ, RZ, R58 ;  /* 0x000000ffff027224 */ /* 0x000fe400078e003a */
[----:B------:R-:W-:Y:S01]  /*a2f0*/  IMAD.MOV.U32 R0, RZ, RZ, R59 ;  /* 0x000000ffff007224 */ /* 0x000fe200078e003b */
[----:B------:R-:W-:Y:S01]  /*a300*/  PRMT R73, R4, 0x5410, R3 ;  /* 0x0000541004497816 */ /* 0x000fe20000000003 */
[----:B------:R-:W-:-:S03]  /*a310*/  IMAD.IADD R3, R32, 0x1, -R233 ;  /* 0x0000000120037824 */ /* 0x000fc600078e0ae9 */
[----:B------:R-:W-:Y:S01]  /*a320*/  PRMT R82, R2, 0x5410, R0 ;  /* 0x0000541002527816 */ /* 0x000fe20000000000 */
[----:B------:R-:W-:Y:S01]  /*a330*/  IMAD.MOV.U32 R0, RZ, RZ, R55 ;  /* 0x000000ffff007224 */ /* 0x000fe200078e0037 */
[----:B------:R-:W-:Y:S02]  /*a340*/  MOV R2, R54 ;  /* 0x0000003600027202 */ /* 0x000fe40000000f00 */
[----:B------:R-:W-:Y:S02]  /*a350*/  IMNMX R21, R3, 0x80, PT ;  /* 0x0000008003157817 */ /* 0x000fe40003800200 */
[----:B------:R-:W-:Y:S01]  /*a360*/  PRMT R80, R2, 0x5410, R0 ;  /* 0x0000541002507816 */ /* 0x000fe20000000000 */
[----:B------:R-:W-:Y:S01]  /*a370*/  IMAD.MOV.U32 R2, RZ, RZ, R50 ;  /* 0x000000ffff027224 */ /* 0x000fe200078e0032 */
[----:B------:R-:W-:Y:S01]  /*a380*/  MOV R0, R51 ;  /* 0x0000003300007202 */ /* 0x000fe20000000f00 */
[----:B------:R-:W-:Y:S01]  /*a390*/  BAR.SYNC.DEFER_BLOCKING 0x0 ;  /* 0x0000000000007b1d */ /* 0x000fe20000010000 */
[----:B------:R-:W-:-:S02]  /*a3a0*/  ISETP.GE.AND P0, PT, R222, R21, PT ;  /* 0x00000015de00720c */ /* 0x000fc40003f06270 */
[----:B------:R-:W-:Y:S01]  /*a3b0*/  PRMT R78, R2, 0x5410, R0 ;  /* 0x00005410024e7816 */ /* 0x000fe20000000000 */
[----:B------:R-:W-:Y:S02]  /*a3c0*/  IMAD.MOV.U32 R0, RZ, RZ, R47 ;  /* 0x000000ffff007224 */ /* 0x000fe400078e002f */
[----:B------:R-:W-:-:S03]  /*a3d0*/  IMAD.MOV.U32 R2, RZ, RZ, R46 ;  /* 0x000000ffff027224 */ /* 0x000fc600078e002e */
[----:B------:R-:W-:Y:S01]  /*a3e0*/  PRMT R76, R0, 0x7610, R76 ;  /* 0x00007610004c7816 */ /* 0x000fe2000000004c */
[----:B------:R-:W-:Y:S01]  /*a3f0*/  IMAD.MOV.U32 R0, RZ, RZ, R39 ;  /* 0x000000ffff007224 */ /* 0x000fe200078e0027 */
[----:B------:R-:W-:Y:S02]  /*a400*/  PRMT R75, R2, 0x7610, R75 ;  /* 0x00007610024b7816 */ /* 0x000fe4000000004b */
[----:B------:R-:W-:-:S04]  /*a410*/  MOV R2, R38 ;  /* 0x0000002600027202 */ /* 0x000fc80000000f00 */
[----:B------:R-:W-:Y:S01]  /*a420*/  PRMT R32, R2, 0x5410, R0 ;  /* 0x0000541002207816 */ /* 0x000fe20000000000 */
[----:B------:R-:W-:Y:S05]  /*a430*/  @P0 BRA `(.L_x_770) ;  /* 0x0000112000000947 */ /* 0x000fea0003800000 */
[----:B------:R-:W-:Y:S01]  /*a440*/  ISETP.GE.AND P0, PT, R140, c[0x0][0x27c], PT ;  /* 0x00009f008c007a0c */ /* 0x000fe20003f06270 */
[----:B------:R-:W-:-:S12]  /*a450*/  BSSY B0, `(.L_x_771) ;  /* 0x000002c000007945 */ /* 0x000fd80003800000 */
[----:B------:R-:W-:Y:S05]  /*a460*/  @P0 BRA `(.L_x_772) ;  /* 0x000002a000000947 */ /* 0x000fea0003800000 */
[----:B------:R-:W1:Y:S01]  /*a470*/  LDS.128 R16, [R210+0xc000] ;  /* 0x00c00000d2107984 */ /* 0x000e620000000c00 */
[----:B------:R-:W-:Y:S02]  /*a480*/  SHF.R.U32.HI R0, RZ, 0x10, R7 ;  /* 0x00000010ff007819 */ /* 0x000fe40000011607 */
[----:B------:R-:W-:Y:S02]  /*a490*/  SHF.R.U32.HI R2, RZ, 0x10, R11 ;  /* 0x00000010ff027819 */ /* 0x000fe4000001160b */
[----:B------:R-:W-:Y:S01]  /*a4a0*/  SHF.R.U64 R6, R6, 0x10, R7 ;  /* 0x0000001006067819 */ /* 0x000fe20000001207 */
[----:B------:R-:W-:Y:S02]  /*a4b0*/  HADD2.F32 R0, -RZ, R0.H0_H0 ;  /* 0x20000000ff007230 */ /* 0x000fe40000004100 */
[----:B------:R-:W-:Y:S02]  /*a4c0*/  HADD2.F32 R2, -RZ, R2.H0_H0 ;  /* 0x20000002ff027230 */ /* 0x000fe40000004100 */
[----:B------:R-:W-:-:S02]  /*a4d0*/  HADD2.F32 R6, -RZ, R6.H0_H0 ;  /* 0x20000006ff067230 */ /* 0x000fc40000004100 */
[--C-:B-1----:R-:W-:Y:S02]  /*a4e0*/  HADD2.F32 R3, -RZ, R19.reuse.H1_H1 ;  /* 0x30000013ff037230 */ /* 0x102fe40000004100 */
[----:B------:R-:W-:-:S03]  /*a4f0*/  HADD2.F32 R4, -RZ, R19.H0_H0 ;  /* 0x20000013ff047230 */ /* 0x000fc60000004100 */
[CC--:B------:R-:W-:Y:S02]  /*a500*/  FMUL.FTZ R5, R3.reuse, R0.reuse ;  /* 0x0000000003057220 */ /* 0x0c0fe40000410000 */
[C---:B------:R-:W-:Y:S02]  /*a510*/  FMUL.FTZ R0, R4.reuse, R0 ;  /* 0x0000000004007220 */ /* 0x040fe40000410000 */
[-C--:B------:R-:W-:Y:S01]  /*a520*/  FFMA.FTZ R20, R4, R2.reuse, -R5 ;  /* 0x0000000204147223 */ /* 0x080fe20000010805 */
[--C-:B------:R-:W-:Y:S01]  /*a530*/  HADD2.F32 R4, -RZ, R16.reuse.H0_H0 ;  /* 0x20000010ff047230 */ /* 0x100fe20000004100 */
[----:B------:R-:W-:Y:S01]  /*a540*/  FFMA.FTZ R19, R3, R2, R0 ;  /* 0x0000000203137223 */ /* 0x000fe20000010000 */
[----:B------:R-:W-:Y:S02]  /*a550*/  HADD2.F32 R3, -RZ, R16.H1_H1 ;  /* 0x30000010ff037230 */ /* 0x000fe40000004100 */
[----:B------:R-:W-:Y:S02]  /*a560*/  HADD2.F32 R0, -RZ, R33.H0_H0 ;  /* 0x20000021ff007230 */ /* 0x000fe40000004100 */
[----:B------:R-:W-:-:S03]  /*a570*/  HADD2.F32 R2, -RZ, R64.H0_H0 ;  /* 0x20000040ff027230 */ /* 0x000fc60000004100 */
[CC--:B------:R-:W-:Y:S02]  /*a580*/  FMUL.FTZ R5, R3.reuse, R0.reuse ;  /* 0x0000000003057220 */ /* 0x0c0fe40000410000 */
[C---:B------:R-:W-:Y:S02]  /*a590*/  FMUL.FTZ R0, R4.reuse, R0 ;  /* 0x0000000004007220 */ /* 0x040fe40000410000 */
[-C--:B------:R-:W-:Y:S01]  /*a5a0*/  FFMA.FTZ R16, R4, R2.reuse, -R5 ;  /* 0x0000000204107223 */ /* 0x080fe20000010805 */
[--C-:B------:R-:W-:Y:S01]  /*a5b0*/  HADD2.F32 R4, -RZ, R18.reuse.H0_H0 ;  /* 0x20000012ff047230 */ /* 0x100fe20000004100 */
[----:B------:R-:W-:Y:S01]  /*a5c0*/  FFMA.FTZ R15, R3, R2, R0 ;  /* 0x00000002030f7223 */ /* 0x000fe20000010000 */
[----:B------:R-:W-:Y:S02]  /*a5d0*/  HADD2.F32 R3, -RZ, R18.H1_H1 ;  /* 0x30000012ff037230 */ /* 0x000fe40000004100 */
[----:B------:R-:W-:Y:S02]  /*a5e0*/  HADD2.F32 R0, -RZ, R33.H1_H1 ;  /* 0x30000021ff007230 */ /* 0x000fe40000004100 */
[----:B------:R-:W-:-:S03]  /*a5f0*/  HADD2.F32 R2, -RZ, R64.H1_H1 ;  /* 0x30000040ff027230 */ /* 0x000fc60000004100 */
[CC--:B------:R-:W-:Y:S02]  /*a600*/  FMUL.FTZ R5, R3.reuse, R0.reuse ;  /* 0x0000000003057220 */ /* 0x0c0fe40000410000 */
[C---:B------:R-:W-:Y:S02]  /*a610*/  FMUL.FTZ R0, R4.reuse, R0 ;  /* 0x0000000004007220 */ /* 0x040fe40000410000 */
[-C--:B------:R-:W-:Y:S02]  /*a620*/  FFMA.FTZ R14, R4, R2.reuse, -R5 ;  /* 0x00000002040e7223 */ /* 0x080fe40000010805 */
[----:B------:R-:W-:Y:S01]  /*a630*/  FFMA.FTZ R5, R3, R2, R0 ;  /* 0x0000000203057223 */ /* 0x000fe20000010000 */
[----:B------:R-:W-:Y:S01]  /*a640*/  SHF.R.U64 R3, R10, 0x10, R11 ;  /* 0x000000100a037819 */ /* 0x000fe2000000120b */
[--C-:B------:R-:W-:Y:S02]  /*a650*/  HADD2.F32 R0, -RZ, R17.reuse.H1_H1 ;  /* 0x30000011ff007230 */ /* 0x100fe40000004100 */
[----:B------:R-:W-:-:S02]  /*a660*/  HADD2.F32 R2, -RZ, R17.H0_H0 ;  /* 0x20000011ff027230 */ /* 0x000fc40000004100 */
[----:B------:R-:W-:Y:S01]  /*a670*/  HADD2.F32 R7, -RZ, R3.H0_H0 ;  /* 0x20000003ff077230 */ /* 0x000fe20000004100 */
[-C--:B------:R-:W-:Y:S02]  /*a680*/  FMUL.FTZ R4, R0, R6.reuse ;  /* 0x0000000600047220 */ /* 0x080fe40000410000 */
[C---:B------:R-:W-:Y:S01]  /*a690*/  FMUL.FTZ R3, R2.reuse, R6 ;  /* 0x0000000602037220 */ /* 0x040fe20000410000 */
[----:B------:R-:W-:Y:S01]  /*a6a0*/  F2FP.PACK_AB R6, R5, R14 ;  /* 0x0000000e0506723e */ /* 0x000fe200000000ff */
[-C--:B------:R-:W-:Y:S01]  /*a6b0*/  FFMA.FTZ R2, R2, R7.reuse, -R4 ;  /* 0x0000000702027223 */ /* 0x080fe20000010804 */
[----:B------:R-:W-:Y:S01]  /*a6c0*/  F2FP.PACK_AB R4, R15, R16 ;  /* 0x000000100f04723e */ /* 0x000fe200000000ff */
[----:B------:R-:W-:Y:S01]  /*a6d0*/  FFMA.FTZ R3, R0, R7, R3 ;  /* 0x0000000700037223 */ /* 0x000fe20000010003 */
[----:B------:R-:W-:-:S04]  /*a6e0*/  F2FP.PACK_AB R7, R19, R20 ;  /* 0x000000141307723e */ /* 0x000fc800000000ff */
[----:B------:R-:W-:-:S05]  /*a6f0*/  F2FP.PACK_AB R5, R3, R2 ;  /* 0x000000020305723e */ /* 0x000fca00000000ff */
[----:B------:R1:W-:Y:S02]  /*a700*/  STS.128 [R210+0xc000], R4 ;  /* 0x00c00004d2007388 */ /* 0x0003e40000000c00 */
.L_x_772:
[----:B------:R-:W-:Y:S05]  /*a710*/  BSYNC B0 ;  /* 0x0000000000007941 */ /* 0x000fea0003800000 */
.L_x_771:
[----:B------:R-:W-:Y:S01]  /*a720*/  ISETP.GE.AND P0, PT, R145, c[0x0][0x27c], PT ;  /* 0x00009f0091007a0c */ /* 0x000fe20003f06270 */
[----:B------:R-:W-:-:S12]  /*a730*/  BSSY B0, `(.L_x_773) ;  /* 0x000002c000007945 */ /* 0x000fd80003800000 */
[----:B------:R-:W-:Y:S05]  /*a740*/  @P0 BRA `(.L_x_774) ;  /* 0x000002a000000947 */ /* 0x000fea0003800000 */
[----:B------:R-:W2:Y:S01]  /*a750*/  LDS.128 R16, [R211+0xc000] ;  /* 0x00c00000d3107984 */ /* 0x000ea20000000c00 */
[----:B------:R-:W-:Y:S02]  /*a760*/  SHF.R.U32.HI R0, RZ, 0x10, R9 ;  /* 0x00000010ff007819 */ /* 0x000fe40000011609 */
[----:B------:R-:W-:Y:S02]  /*a770*/  SHF.R.U32.HI R2, RZ, 0x10, R13 ;  /* 0x00000010ff027819 */ /* 0x000fe4000001160d */
[----:B-1----:R-:W-:Y:S01]  /*a780*/  SHF.R.U64 R6, R8, 0x10, R9 ;  /* 0x0000001008067819 */ /* 0x002fe20000001209 */
[----:B------:R-:W-:Y:S02]  /*a790*/  HADD2.F32 R0, -RZ, R0.H0_H0 ;  /* 0x20000000ff007230 */ /* 0x000fe40000004100 */
[----:B------:R-:W-:Y:S02]  /*a7a0*/  HADD2.F32 R2, -RZ, R2.H0_H0 ;  /* 0x20000002ff027230 */ /* 0x000fe40000004100 */
[----:B------:R-:W-:-:S02]  /*a7b0*/  HADD2.F32 R6, -RZ, R6.H0_H0 ;  /* 0x20000006ff067230 */ /* 0x000fc40000004100 */
[--C-:B--2---:R-:W-:Y:S02]  /*a7c0*/  HADD2.F32 R3, -RZ, R19.reuse.H1_H1 ;  /* 0x30000013ff037230 */ /* 0x104fe40000004100 */
        /* <DEDUP_REMOVED lines=8> */
[----:B------:R-:W-:Y:S01]  /*a850*/  HADD2.F32 R2, -RZ, R66.H0_H0 ;  /* 0x20000042ff027230 */ /* 0x000fe20000004100 */
[----:B------:R-:W-:-:S02]  /*a860*/  F2FP.PACK_AB R7, R7, R14 ;  /* 0x0000000e0707723e */ /* 0x000fc400000000ff */
        /* <DEDUP_REMOVED lines=19> */
[----:B------:R-:W-:Y:S01]  /*a9a0*/  FFMA.FTZ R2, R2, R9, -R4 ;  /* 0x0000000902027223 */ /* 0x000fe20000010804 */
[----:B------:R-:W-:Y:S01]  /*a9b0*/  F2FP.PACK_AB R4, R10, R11 ;  /* 0x0000000b0a04723e */ /* 0x000fe200000000ff */
[----:B------:R-:W-:-:S05]  /*a9c0*/  FFMA.FTZ R3, R0, R9, R3 ;  /* 0x0000000900037223 */ /* 0x000fca0000010003 */
[----:B------:R-:W-:-:S05]  /*a9d0*/  F2FP.PACK_AB R5, R3, R2 ;  /* 0x000000020305723e */ /* 0x000fca00000000ff */
[----:B------:R1:W-:Y:S02]  /*a9e0*/  STS.128 [R211+0xc000], R4 ;  /* 0x00c00004d3007388 */ /* 0x0003e40000000c00 */
.L_x_774:
[----:B------:R-:W-:Y:S05]  /*a9f0*/  BSYNC B0 ;  /* 0x0000000000007941 */ /* 0x000fea0003800000 */
.L_x_773:
[----:B------:R-:W-:Y:S01]  /*aa00*/  ISETP.GE.AND P0, PT, R142, c[0x0][0x27c], PT ;  /* 0x00009f008e007a0c */ /* 0x000fe20003f06270 */
[----:B------:R-:W-:-:S12]  /*aa10*/  BSSY B0, `(.L_x_775) ;  /* 0x000002c000007945 */ /* 0x000fd80003800000 */
[----:B------:R-:W-:Y:S05]  /*aa20*/  @P0 BRA `(.L_x_776) ;  /* 0x000002a000000947 */ /* 0x000fea0003800000 */
[----:B------:R-:W2:Y:S01]  /*aa30*/  LDS.128 R8, [R210+0x10000] ;  /* 0x01000000d2087984 */ /* 0x000ea20000000c00 */
[----:B------:R-:W-:Y:S01]  /*aa40*/  SHF.R.U32.HI R0, RZ, 0x10, R25 ;  /* 0x00000010ff007819 */ /* 0x000fe20000011619 */
[----:B-1----:R-:W-:Y:S01]  /*aa50*/  HADD2.F32 R6, -RZ, R68.H0_H0 ;  /* 0x20000044ff067230 */ /* 0x002fe20000004100 */
[----:B------:R-:W-:Y:S02]  /*aa60*/  SHF.R.U32.HI R2, RZ, 0x10, R27 ;  /* 0x00000010ff027819 */ /* 0x000fe4000001161b */
[----:B------:R-:W-:Y:S01]  /*aa70*/  SHF.R.U64 R12, R24, 0x10, R25 ;  /* 0x00000010180c7819 */ /* 0x000fe20000001219 */
[----:B------:R-:W-:Y:S01]  /*aa80*/  HADD2.F32 R0, -RZ, R0.H0_H0 ;  /* 0x20000000ff007230 */ /* 0x000fe20000004100 */
[----:B------:R-:W-:Y:S01]  /*aa90*/  SHF.R.U64 R13, R26, 0x10, R27 ;  /* 0x000000101a0d7819 */ /* 0x000fe2000000121b */
[----:B------:R-:W-:-:S04]  /*aaa0*/  HADD2.F32 R2, -RZ, R2.H0_H0 ;  /* 0x20000002ff027230 */ /* 0x000fc80000004100 */
[----:B------:R-:W-:Y:S02]  /*aab0*/  HADD2.F32 R13, -RZ, R13.H0_H0 ;  /* 0x2000000dff0d7230 */ /* 0x000fe40000004100 */
[--C-:B--2---:R-:W-:Y:S02]  /*aac0*/  HADD2.F32 R3, -RZ, R11.reuse.H1_H1 ;  /* 0x3000000bff037230 */ /* 0x104fe40000004100 */
[----:B------:R-:W-:Y:S02]  /*aad0*/  HADD2.F32 R4, -RZ, R11.H0_H0 ;  /* 0x2000000bff047230 */ /* 0x000fe40000004100 */
[----:B------:R-:W-:Y:S01]  /*aae0*/  HADD2.F32 R11, -RZ, R8.H1_H1 ;  /* 0x30000008ff0b7230 */ /* 0x000fe20000004100 */
[CC--:B------:R-:W-:Y:S01]  /*aaf0*/  FMUL.FTZ R5, R3.reuse, R0.reuse ;  /* 0x0000000003057220 */ /* 0x0c0fe20000410000 */
[--C-:B------:R-:W-:Y:S01]  /*ab00*/  HADD2.F32 R7, -RZ, R10.reuse.H0_H0 ;  /* 0x2000000aff077230 */ /* 0x100fe20000004100 */
[C---:B------:R-:W-:Y:S02]  /*ab10*/  FMUL.FTZ R0, R4.reuse, R0 ;  /* 0x0000000004007220 */ /* 0x040fe40000410000 */
[-C--:B------:R-:W-:Y:S01]  /*ab20*/  FFMA.FTZ R15, R4, R2.reuse, -R5 ;  /* 0x00000002040f7223 */ /* 0x080fe20000010805 */
[----:B------:R-:W-:Y:S01]  /*ab30*/  HADD2.F32 R4, -RZ, R10.H1_H1 ;  /* 0x3000000aff047230 */ /* 0x000fe20000004100 */
[----:B------:R-:W-:Y:S01]  /*ab40*/  FFMA.FTZ R14, R3, R2, R0 ;  /* 0x00000002030e7223 */ /* 0x000fe20000010000 */
[----:B------:R-:W-:-:S02]  /*ab50*/  HADD2.F32 R0, -RZ, R67.H0_H0 ;  /* 0x20000043ff007230 */ /* 0x000fc40000004100 */
[----:B------:R-:W-:Y:S02]  /*ab60*/  HADD2.F32 R2, -RZ, R8.H0_H0 ;  /* 0x20000008ff027230 */ /* 0x000fe40000004100 */
[--C-:B------:R-:W-:Y:S01]  /*ab70*/  HADD2.F32 R5, -RZ, R9.reuse.H0_H0 ;  /* 0x20000009ff057230 */ /* 0x100fe20000004100 */
[CC--:B------:R-:W-:Y:S01]  /*ab80*/  FMUL.FTZ R10, R11.reuse, R0.reuse ;  /* 0x000000000b0a7220 */ /* 0x0c0fe20000410000 */
[----:B------:R-:W-:Y:S01]  /*ab90*/  HADD2.F32 R3, -RZ, R9.H1_H1 ;  /* 0x30000009ff037230 */ /* 0x000fe20000004100 */
[C---:B------:R-:W-:Y:S01]  /*aba0*/  FMUL.FTZ R8, R2.reuse, R0 ;  /* 0x0000000002087220 */ /* 0x040fe20000410000 */
[----:B------:R-:W-:Y:S01]  /*abb0*/  HADD2.F32 R0, -RZ, R67.H1_H1 ;  /* 0x30000043ff007230 */ /* 0x000fe20000004100 */
[-C--:B------:R-:W-:Y:S01]  /*abc0*/  FFMA.FTZ R10, R2, R6.reuse, -R10 ;  /* 0x00000006020a7223 */ /* 0x080fe2000001080a */
[----:B------:R-:W-:Y:S01]  /*abd0*/  HADD2.F32 R9, -RZ, R12.H0_H0 ;  /* 0x2000000cff097230 */ /* 0x000fe20000004100 */
[----:B------:R-:W-:Y:S01]  /*abe0*/  FFMA.FTZ R11, R11, R6, R8 ;  /* 0x000000060b0b7223 */ /* 0x000fe20000010008 */
[----:B------:R-:W-:Y:S01]  /*abf0*/  HADD2.F32 R2, -RZ, R68.H1_H1 ;  /* 0x30000044ff027230 */ /* 0x000fe20000004100 */
[----:B------:R-:W-:-:S02]  /*ac00*/  FMUL.FTZ R6, R4, R0 ;  /* 0x0000000004067220 */ /* 0x000fc40000410000 */
[----:B------:R-:W-:Y:S02]  /*ac10*/  FMUL.FTZ R0, R7, R0 ;  /* 0x0000000007007220 */ /* 0x000fe40000410000 */
[-C--:B------:R-:W-:Y:S02]  /*ac20*/  FMUL.FTZ R8, R3, R9.reuse ;  /* 0x0000000903087220 */ /* 0x080fe40000410000 */
[----:B------:R-:W-:Y:S02]  /*ac30*/  FMUL.FTZ R9, R5, R9 ;  /* 0x0000000905097220 */ /* 0x000fe40000410000 */
[-C--:B------:R-:W-:Y:S01]  /*ac40*/  FFMA.FTZ R6, R7, R2.reuse, -R6 ;  /* 0x0000000207067223 */ /* 0x080fe20000010806 */
[----:B------:R-:W-:Y:S01]  /*ac50*/  F2FP.PACK_AB R7, R14, R15 ;  /* 0x0000000f0e07723e */ /* 0x000fe200000000ff */
[----:B------:R-:W-:Y:S01]  /*ac60*/  FFMA.FTZ R2, R4, R2, R0 ;  /* 0x0000000204027223 */ /* 0x000fe20000010000 */
[----:B------:R-:W-:Y:S01]  /*ac70*/  F2FP.PACK_AB R4, R11, R10 ;  /* 0x0000000a0b04723e */ /* 0x000fe200000000ff */
[----:B------:R-:W-:-:S02]  /*ac80*/  FFMA.FTZ R0, R5, R13, -R8 ;  /* 0x0000000d05007223 */ /* 0x000fc40000010808 */
[----:B------:R-:W-:Y:S01]  /*ac90*/  FFMA.FTZ R3, R3, R13, R9 ;  /* 0x0000000d03037223 */ /* 0x000fe20000010009 */
[----:B------:R-:W-:-:S04]  /*aca0*/  F2FP.PACK_AB R6, R2, R6 ;  /* 0x000000060206723e */ /* 0x000fc800000000ff */
[----:B------:R-:W-:-:S05]  /*acb0*/  F2FP.PACK_AB R5, R3, R0 ;  /* 0x000000000305723e */ /* 0x000fca00000000ff */
[----:B------:R1:W-:Y:S02]  /*acc0*/  STS.128 [R210+0x10000], R4 ;  /* 0x01000004d2007388 */ /* 0x0003e40000000c00 */
.L_x_776:
[----:B------:R-:W-:Y:S05]  /*acd0*/  BSYNC B0 ;  /* 0x0000000000007941 */ /* 0x000fea0003800000 */
.L_x_775:
[----:B------:R-:W-:Y:S01]  /*ace0*/  ISETP.GE.AND P0, PT, R144, c[0x0][0x27c], PT ;  /* 0x00009f0090007a0c */ /* 0x000fe20003f06270 */
[----:B------:R-:W-:-:S12]  /*acf0*/  BSSY B0, `(.L_x_777) ;  /* 0x000002c000007945 */ /* 0x000fd80003800000 */
[----:B------:R-:W-:Y:S05]  /*ad00*/  @P0 BRA `(.L_x_778) ;  /* 0x000002a000000947 */ /* 0x000fea0003800000 */
[----:B-1----:R-:W1:Y:S01]  /*ad10*/  LDS.128 R4, [R211+0x10000] ;  /* 0x01000000d3047984 */ /* 0x002e620000000c00 */
[----:B------:R-:W-:Y:S02]  /*ad20*/  SHF.R.U32.HI R0, RZ, 0x10, R31 ;  /* 0x00000010ff007819 */ /* 0x000fe4000001161f */
[----:B------:R-:W-:Y:S02]  /*ad30*/  SHF.R.U32.HI R2, RZ, 0x10, R29 ;  /* 0x00000010ff027819 */ /* 0x000fe4000001161d */
[----:B------:R-:W-:Y:S01]  /*ad40*/  SHF.R.U64 R14, R30, 0x10, R31 ;  /* 0x000000101e0e7819 */ /* 0x000fe2000000121f */
[----:B------:R-:W-:Y:S01]  /*ad50*/  HADD2.F32 R12, -RZ, R0.H0_H0 ;  /* 0x20000000ff0c7230 */ /* 0x000fe20000004100 */
[----:B------:R-:W-:Y:S01]  /*ad60*/  SHF.R.U64 R16, R28, 0x10, R29 ;  /* 0x000000101c107819 */ /* 0x000fe2000000121d */
[----:B------:R-:W-:Y:S02]  /*ad70*/  HADD2.F32 R0, -RZ, R69.H0_H0 ;  /* 0x20000045ff007230 */ /* 0x000fe40000004100 */
[----:B------:R-:W-:-:S02]  /*ad80*/  HADD2.F32 R17, -RZ, R2.H0_H0 ;  /* 0x20000002ff117230 */ /* 0x000fc40000004100 */
[----:B------:R-:W-:Y:S02]  /*ad90*/  HADD2.F32 R2, -RZ, R70.H0_H0 ;  /* 0x20000046ff027230 */ /* 0x000fe40000004100 */
[--C-:B-1----:R-:W-:Y:S02]  /*ada0*/  HADD2.F32 R10, -RZ, R7.reuse.H0_H0 ;  /* 0x20000007ff0a7230 */ /* 0x102fe40000004100 */
[----:B------:R-:W-:Y:S02]  /*adb0*/  HADD2.F32 R7, -RZ, R7.H1_H1 ;  /* 0x30000007ff077230 */ /* 0x000fe40000004100 */
[--C-:B------:R-:W-:Y:S02]  /*adc0*/  HADD2.F32 R9, -RZ, R4.reuse.H0_H0 ;  /* 0x20000004ff097230 */ /* 0x100fe40000004100 */
[----:B------:R-:W-:Y:S02]  /*add0*/  HADD2.F32 R8, -RZ, R4.H1_H1 ;  /* 0x30000004ff087230 */ /* 0x000fe40000004100 */
[----:B------:R-:W-:-:S02]  /*ade0*/  HADD2.F32 R4, -RZ, R5.H0_H0 ;  /* 0x20000005ff047230 */ /* 0x000fc40000004100 */
[----:B------:R-:W-:Y:S01]  /*adf0*/  HADD2.F32 R3, -RZ, R5.H1_H1 ;  /* 0x30000005ff037230 */ /* 0x000fe20000004100 */
[----:B------:R-:W-:Y:S01]  /*ae00*/  FMUL.FTZ R5, R7, R12 ;  /* 0x0000000c07057220 */ /* 0x000fe20000410000 */
[--C-:B------:R-:W-:Y:S01]  /*ae10*/  HADD2.F32 R11, -RZ, R6.reuse.H0_H0 ;  /* 0x20000006ff0b7230 */ /* 0x100fe20000004100 */
[-C--:B------:R-:W-:Y:S01]  /*ae20*/  FMUL.FTZ R13, R8, R0.reuse ;  /* 0x00000000080d7220 */ /* 0x080fe20000410000 */
[----:B------:R-:W-:Y:S01]  /*ae30*/  HADD2.F32 R6, -RZ, R6.H1_H1 ;  /* 0x30000006ff067230 */ /* 0x000fe20000004100 */
[----:B------:R-:W-:Y:S02]  /*ae40*/  FFMA.FTZ R15, R10, R17, -R5 ;  /* 0x000000110a0f7223 */ /* 0x000fe40000010805 */
[C---:B------:R-:W-:Y:S01]  /*ae50*/  FMUL.FTZ R5, R9.reuse, R0 ;  /* 0x0000000009057220 */ /* 0x040fe20000410000 */
[----:B------:R-:W-:Y:S01]  /*ae60*/  HADD2.F32 R0, -RZ, R69.H1_H1 ;  /* 0x30000045ff007230 */ /* 0x000fe20000004100 */
[-C--:B------:R-:W-:Y:S02]  /*ae70*/  FFMA.FTZ R13, R9, R2.reuse, -R13 ;  /* 0x00000002090d7223 */ /* 0x080fe4000001080d */
[----:B------:R-:W-:Y:S01]  /*ae80*/  FFMA.FTZ R9, R8, R2, R5 ;  /* 0x0000000208097223 */ /* 0x000fe20000010005 */
[----:B------:R-:W-:Y:S01]  /*ae90*/  HADD2.F32 R8, -RZ, R14.H0_H0 ;  /* 0x2000000eff087230 */ /* 0x000fe20000004100 */
[----:B------:R-:W-:Y:S01]  /*aea0*/  FMUL.FTZ R12, R10, R12 ;  /* 0x0000000c0a0c7220 */ /* 0x000fe20000410000 */
[----:B------:R-:W-:Y:S01]  /*aeb0*/  HADD2.F32 R2, -RZ, R70.H1_H1 ;  /* 0x30000046ff027230 */ /* 0x000fe20000004100 */
[----:B------:R-:W-:-:S02]  /*aec0*/  FMUL.FTZ R5, R6, R0 ;  /* 0x0000000006057220 */ /* 0x000fc40000410000 */
[----:B------:R-:W-:Y:S01]  /*aed0*/  FFMA.FTZ R10, R7, R17, R12 ;  /* 0x00000011070a7223 */ /* 0x000fe2000001000c */
[----:B------:R-:W-:Y:S01]  /*aee0*/  HADD2.F32 R12, -RZ, R16.H0_H0 ;  /* 0x20000010ff0c7230 */ /* 0x000fe20000004100 */
[----:B------:R-:W-:Y:S02]  /*aef0*/  FMUL.FTZ R0, R11, R0 ;  /* 0x000000000b007220 */ /* 0x000fe40000410000 */
[-C--:B------:R-:W-:Y:S02]  /*af00*/  FMUL.FTZ R7, R3, R8.reuse ;  /* 0x0000000803077220 */ /* 0x080fe40000410000 */
[----:B------:R-:W-:Y:S02]  /*af10*/  FMUL.FTZ R8, R4, R8 ;  /* 0x0000000804087220 */ /* 0x000fe40000410000 */
[-C--:B------:R-:W-:Y:S02]  /*af20*/  FFMA.FTZ R5, R11, R2.reuse, -R5 ;  /* 0x000000020b057223 */ /* 0x080fe40000010805 */
[----:B------:R-:W-:-:S02]  /*af30*/  FFMA.FTZ R2, R6, R2, R0 ;  /* 0x0000000206027223 */ /* 0x000fc40000010000 */
[-C--:B------:R-:W-:Y:S01]  /*af40*/  FFMA.FTZ R0, R4, R12.reuse, -R7 ;  /* 0x0000000c04007223 */ /* 0x080fe20000010807 */
[----:B------:R-:W-:Y:S01]  /*af50*/  F2FP.PACK_AB R7, R10, R15 ;  /* 0x0000000f0a07723e */ /* 0x000fe200000000ff */
[----:B------:R-:W-:Y:S01]  /*af60*/  FFMA.FTZ R3, R3, R12, R8 ;  /* 0x0000000c03037223 */ /* 0x000fe20000010008 */
[----:B------:R-:W-:Y:S02]  /*af70*/  F2FP.PACK_AB R6, R2, R5 ;  /* 0x000000050206723e */ /* 0x000fe400000000ff */
[----:B------:R-:W-:Y:S02]  /*af80*/  F2FP.PACK_AB R4, R9, R13 ;  /* 0x0000000d0904723e */ /* 0x000fe400000000ff */
[----:B------:R-:W-:-:S05]  /*af90*/  F2FP.PACK_AB R5, R3, R0 ;  /* 0x000000000305723e */ /* 0x000fca00000000ff */
[----:B------:R1:W-:Y:S02]  /*afa0*/  STS.128 [R211+0x10000], R4 ;  /* 0x01000004d3007388 */ /* 0x0003e40000000c00 */
.L_x_778:
[----:B------:R-:W-:Y:S05]  /*afb0*/  BSYNC B0 ;  /* 0x0000000000007941 */ /* 0x000fea0003800000 */
.L_x_777:
        /* <DEDUP_REMOVED lines=12> */
[----:B------:R-:W-:Y:S02]  /*b080*/  HADD2.F32 R15, -RZ, R15.H0_H0 ;  /* 0x2000000fff0f7230 */ /* 0x000fe40000004100 */
[--C-:B-1----:R-:W-:Y:S02]  /*b090*/  HADD2.F32 R10, -RZ, R7.reuse.H0_H0 ;  /* 0x20000007ff0a7230 */ /* 0x102fe40000004100 */
[----:B------:R-:W-:Y:S02]  /*b0a0*/  HADD2.F32 R7, -RZ, R7.H1_H1 ;  /* 0x30000007ff077230 */ /* 0x000fe40000004100 */
[--C-:B------:R-:W-:Y:S02]  /*b0b0*/  HADD2.F32 R9, -RZ, R4.reuse.H0_H0 ;  /* 0x20000004ff097230 */ /* 0x100fe40000004100 */
[----:B------:R-:W-:-:S02]  /*b0c0*/  HADD2.F32 R8, -RZ, R4.H1_H1 ;  /* 0x30000004ff087230 */ /* 0x000fc40000004100 */
[--C-:B------:R-:W-:Y:S02]  /*b0d0*/  HADD2.F32 R4, -RZ, R5.reuse.H0_H0 ;  /* 0x20000005ff047230 */ /* 0x100fe40000004100 */
        /* <DEDUP_REMOVED lines=8> */
[----:B------:R-:W-:-:S02]  /*b160*/  FFMA.FTZ R13, R9, R2, -R13 ;  /* 0x00000002090d7223 */ /* 0x000fc4000001080d */
[----:B------:R-:W-:Y:S01]  /*b170*/  FFMA.FTZ R9, R8, R2, R5 ;  /* 0x0000000208097223 */ /* 0x000fe20000010005 */
[----:B------:R-:W-:Y:S01]  /*b180*/  HADD2.F32 R8, -RZ, R14.H0_H0 ;  /* 0x2000000eff087230 */ /* 0x000fe20000004100 */
[----:B------:R-:W-:Y:S01]  /*b190*/  FMUL.FTZ R12, R10, R12 ;  /* 0x0000000c0a0c7220 */ /* 0x000fe20000410000 */
[----:B------:R-:W-:Y:S01]  /*b1a0*/  HADD2.F32 R2, -RZ, R72.H1_H1 ;  /* 0x30000048ff027230 */ /* 0x000fe20000004100 */
[-C--:B------:R-:W-:Y:S02]  /*b1b0*/  FMUL.FTZ R5, R6, R0.reuse ;  /* 0x0000000006057220 */ /* 0x080fe40000410000 */
[----:B------:R-:W-:Y:S02]  /*b1c0*/  FFMA.FTZ R10, R7, R17, R12 ;  /* 0x00000011070a7223 */ /* 0x000fe4000001000c */
[----:B------:R-:W-:Y:S02]  /*b1d0*/  FMUL.FTZ R0, R11, R0 ;  /* 0x000000000b007220 */ /* 0x000fe40000410000 */
[----:B------:R-:W-:-:S02]  /*b1e0*/  FMUL.FTZ R7, R3, R8 ;  /* 0x0000000803077220 */ /* 0x000fc40000410000 */
[----:B------:R-:W-:Y:S02]  /*b1f0*/  FMUL.FTZ R8, R4, R8 ;  /* 0x0000000804087220 */ /* 0x000fe40000410000 */
[-C--:B------:R-:W-:Y:S02]  /*b200*/  FFMA.FTZ R5, R11, R2.reuse, -R5 ;  /* 0x000000020b057223 */ /* 0x080fe40000010805 */
[----:B------:R-:W-:Y:S02]  /*b210*/  FFMA.FTZ R2, R6, R2, R0 ;  /* 0x0000000206027223 */ /* 0x000fe40000010000 */
[-C--:B------:R-:W-:Y:S01]  /*b220*/  FFMA.FTZ R0, R4, R15.reuse, -R7 ;  /* 0x0000000f04007223 */ /* 0x080fe20000010807 */
[----:B------:R-:W-:Y:S01]  /*b230*/  F2FP.PACK_AB R7, R10, R16 ;  /* 0x000000100a07723e */ /* 0x000fe200000000ff */
[----:B------:R-:W-:Y:S01]  /*b240*/  FFMA.FTZ R3, R3, R15, R8 ;  /* 0x0000000f03037223 */ /* 0x000fe20000010008 */
[----:B------:R-:W-:Y:S02]  /*b250*/  F2FP.PACK_AB R6, R2, R5 ;  /* 0x000000050206723e */ /* 0x000fe400000000ff */
[----:B------:R-:W-:-:S02]  /*b260*/  F2FP.PACK_AB R4, R9, R13 ;  /* 0x0000000d0904723e */ /* 0x000fc400000000ff */
[----:B------:R-:W-:-:S05]  /*b270*/  F2FP.PACK_AB R5, R3, R0 ;  /* 0x000000000305723e */ /* 0x000fca00000000ff */
[----:B------:R1:W-:Y:S02]  /*b280*/  STS.128 [R210+0x14000], R4 ;  /* 0x01400004d2007388 */ /* 0x0003e40000000c00 */
.L_x_780:
[----:B------:R-:W-:Y:S05]  /*b290*/  BSYNC B0 ;  /* 0x0000000000007941 */ /* 0x000fea0003800000 */
.L_x_779:
[----:B------:R-:W-:-:S13]  /*b2a0*/  ISETP.GE.AND P0, PT, R143, c[0x0][0x27c], PT ;  /* 0x00009f008f007a0c */ /* 0x000fda0003f06270 */
        /* <DEDUP_REMOVED lines=9> */
[----:B------:R-:W-:Y:S02]  /*b340*/  HADD2.F32 R2, -RZ, R75.H1_H1 ;  /* 0x3000004bff027230 */ /* 0x000fe40000004100 */
        /* <DEDUP_REMOVED lines=33> */
.L_x_770:
[----:B------:R-:W-:Y:S05]  /*b560*/  BSYNC B1 ;  /* 0x0000000000017941 */ /* 0x000fea0003800000 */
.L_x_769:
[----:B------:R-:W-:-:S04]  /*b570*/  IADD3 R0, R222, 0x40, RZ ;  /* 0x00000040de007810 */ /* 0x000fc80007ffe0ff */
[----:B------:R-:W-:-:S13]  /*b580*/  ISETP.GE.AND P0, PT, R0, R21, PT ;  /* 0x000000150000720c */ /* 0x000fda0003f06270 */
[----:B------:R-:W-:Y:S05]  /*b590*/  @P0 BRA `(.L_x_781) ;  /* 0x000044f000000947 */ /* 0x000fea0003800000 */
        /* <DEDUP_REMOVED lines=45> */
.L_x_783:
[----:B------:R-:W-:Y:S05]  /*b870*/  BSYNC B0 ;  /* 0x0000000000007941 */ /* 0x000fea0003800000 */
.L_x_782:
        /* <DEDUP_REMOVED lines=25> */
[----:B------:R-:W-:Y:S01]  /*ba10*/  HADD2.F32 R0, -RZ, R76.H0_H0 ;  /* 0x2000004cff007230 */ /* 0x000fe20000004100 */
        /* <DEDUP_REMOVED lines=19> */
.L_x_785:
[----:B------:R-:W-:Y:S05]  /*bb50*/  BSYNC B0 ;  /* 0x0000000000007941 */ /* 0x000fea0003800000 */
.L_x_784:
        /* <DEDUP_REMOVED lines=45> */
.L_x_787:
[----:B------:R-:W-:Y:S05]  /*be30*/  BSYNC B0 ;  /* 0x0000000000007941 */ /* 0x000fea0003800000 */
.L_x_786:
        /* <DEDUP_REMOVED lines=45> */
.L_x_789:
[----:B------:R-:W-:Y:S05]  /*c110*/  BSYNC B0 ;  /* 0x0000000000007941 */ /* 0x000fea0003800000 */
.L_x_788:
        /* <DEDUP_REMOVED lines=45> */
.L_x_791:
[----:B------:R-:W-:Y:S05]  /*c3f0*/  BSYNC B0 ;  /* 0x0000000000007941 */ /* 0x000fea0003800000 */
.L_x_790:
        /* <DEDUP_REMOVED lines=43> */
[----:B------:R1:W-:Y:S01]  /*c6b0*/  STS.128 [R211+0x16000], R4 ;  /* 0x01600004d3007388 */ /* 0x0003e20000000c00 */
[----:B------:R-:W-:Y:S05]  /*c6c0*/  BRA `(.L_x_781) ;  /* 0x000033c000007947 */ /* 0x000fea0003800000 */
.L_x_764:
[----:B------:R-:W-:Y:S01]  /*c6d0*/  IMAD.MOV.U32 R3, RZ, RZ, c[0x0][0x2c4] ;  /* 0x0000b100ff037624 */ /* 0x000fe200078e00ff */
[----:B------:R-:W-:Y:S01]  /*c6e0*/  BSSY B0, `(.L_x_792) ;  /* 0x0000048000007945 */ /* 0x000fe20003800000 */
[----:B------:R-:W-:Y:S01]  /*c6f0*/  IMAD.MOV.U32 R5, RZ, RZ, R7 ;  /* 0x000000ffff057224 */ /* 0x000fe200078e0007 */
[----:B------:R-:W-:Y:S01]  /*c700*/  MOV R7, R6 ;  /* 0x0000000600077202 */ /* 0x000fe20000000f00 */
[----:B------:R-:W-:Y:S01]  /*c710*/  IMAD.MOV.U32 R6, RZ, RZ, R2 ;  /* 0x000000ffff067224 */ /* 0x000fe200078e0002 */
[----:B------:R-:W-:Y:S01]  /*c720*/  ISETP.NE.AND P0, PT, R3, 0x1, PT ;  /* 0x000000010300780c */ /* 0x000fe20003f05270 */
        /* <DEDUP_REMOVED lines=9> */
[----:B------:R-:W-:-:S03]  /*c7c0*/  CS2R R24, SRZ ;  /* 0x0000000000187805 */ /* 0x000fc6000001ff00 */
[----:B------:R-:W-:-:S05]  /*c7d0*/  @P0 IMAD.HI.U32 R3, R0, c[0x0][0x2c8], RZ ;  /* 0x0000b20000030a27 */ /* 0x000fca00078e00ff */
[----:B------:R-:W-:-:S04]  /*c7e0*/  @P0 SHF.R.U32.HI R0, RZ, c[0x0][0x2cc], R3 ;  /* 0x0000b300ff000a19 */ /* 0x000fc80000011603 */
[----:B------:R-:W-:Y:S01]  /*c7f0*/  SHF.R.S32.HI R3, RZ, 0x1f, R0 ;  /* 0x0000001fff037819 */ /* 0x000fe20000011400 */
[----:B------:R-:W-:-:S04]  /*c800*/  IMAD.WIDE.U32 R4, R0, c[0x0][0x280], R4 ;  /* 0x0000a00000047a25 */ /* 0x000fc800078e0004 */
[C---:B------:R-:W-:Y:S01]  /*c810*/  IMAD R9, R3.reuse, c[0x0][0x280], RZ ;  /* 0x0000a00003097a24 */ /* 0x040fe200078e02ff */
[----:B------:R-:W-:Y:S01]  /*c820*/  LEA R21, P1, R4, c[0x0][0x270], 0x1 ;  /* 0x00009c0004157a11 */ /* 0x000fe200078208ff */
[----:B------:R-:W-:Y:S02]  /*c830*/  IMAD R8, R3, c[0x0][0x290], RZ ;  /* 0x0000a40003087a24 */ /* 0x000fe400078e02ff */
[C---:B------:R-:W-:Y:S02]  /*c840*/  IMAD.WIDE.U32 R2, R0.reuse, c[0x0][0x290], R6 ;  /* 0x0000a40000027a25 */ /* 0x040fe400078e0006 */
[----:B------:R1:W2:Y:S02]  /*c850*/  SHFL.IDX PT, R12, R21, RZ, 0x1c1f ;  /* 0x001c1fff150c7589 */ /* 0x0002a400000e0000 */
[----:B------:R-:W-:Y:S01]  /*c860*/  IMAD R6, R0, c[0x0][0x284], R9 ;  /* 0x0000a10000067a24 */ /* 0x000fe200078e0209 */
[----:B------:R-:W-:Y:S01]  /*c870*/  LEA R22, P0, R2, c[0x0][0x288], 0x1 ;  /* 0x0000a20002167a11 */ /* 0x000fe200078008ff */
[----:B------:R-:W-:-:S02]  /*c880*/  IMAD R0, R0, c[0x0][0x294], R8 ;  /* 0x0000a50000007a24 */ /* 0x000fc400078e0208 */
[----:B------:R-:W-:Y:S01]  /*c890*/  CS2R R8, SRZ ;  /* 0x0000000000087805 */ /* 0x000fe2000001ff00 */
[----:B------:R-:W-:Y:S02]  /*c8a0*/  IADD3 R6, R5, R6, RZ ;  /* 0x0000000605067210 */ /* 0x000fe40007ffe0ff */
[----:B------:R-:W-:Y:S02]  /*c8b0*/  IADD3 R0, R3, R0, RZ ;  /* 0x0000000003007210 */ /* 0x000fe40007ffe0ff */
[----:B------:R-:W-:Y:S02]  /*c8c0*/  LEA.HI.X R20, R4, c[0x0][0x274], R6, 0x1, P1 ;  /* 0x00009d0004147a11 */ /* 0x000fe400008f0c06 */
[----:B------:R-:W-:Y:S01]  /*c8d0*/  LEA.HI.X R19, R2, c[0x0][0x28c], R0, 0x1, P0 ;  /* 0x0000a30002137a11 */ /* 0x000fe200000f0c00 */
[----:B------:R-:W-:Y:S01]  /*c8e0*/  CS2R R6, SRZ ;  /* 0x0000000000067805 */ /* 0x000fe2000001ff00 */
[----:B------:R-:W-:Y:S01]  /*c8f0*/  ISETP.GE.AND P0, PT, R18, R32, PT ;  /* 0x000000201200720c */ /* 0x000fe20003f06270 */
[----:B------:R1:W3:Y:S01]  /*c900*/  SHFL.IDX PT, R2, R22, RZ, 0x1c1f ;  /* 0x001c1fff16027589 */ /* 0x0002e200000e0000 */
[----:B------:R-:W-:-:S03]  /*c910*/  CS2R R4, SRZ ;  /* 0x0000000000047805 */ /* 0x000fc6000001ff00 */
[----:B------:R1:W4:Y:S04]  /*c920*/  SHFL.IDX PT, R13, R20, RZ, 0x1c1f ;  /* 0x001c1fff140d7589 */ /* 0x00032800000e0000 */
[----:B------:R1:W1:Y:S04]  /*c930*/  SHFL.IDX PT, R3, R19, RZ, 0x1c1f ;  /* 0x001c1fff13037589 */ /* 0x00026800000e0000 */
[----:B------:R-:W-:Y:S05]  /*c940*/  @P0 BRA `(.L_x_793) ;  /* 0x0000021000000947 */ /* 0x000fea0003800000 */
[----:B--2---:R-:W-:Y:S01]  /*c950*/  ISETP.GE.AND P0, PT, R104, c[0x0][0x27c], PT ;  /* 0x00009f0068007a0c */ /* 0x004fe20003f06270 */
[----:B------:R-:W-:Y:S01]  /*c960*/  CS2R R30, SRZ ;  /* 0x00000000001e7805 */ /* 0x000fe2000001ff00 */
[----:B------:R-:W-:Y:S01]  /*c970*/  ISETP.GE.AND P2, PT, R106, c[0x0][0x27c], PT ;  /* 0x00009f006a007a0c */ /* 0x000fe20003f46270 */
[----:B------:R-:W-:Y:S01]  /*c980*/  CS2R R28, SRZ ;  /* 0x00000000001c7805 */ /* 0x000fe2000001ff00 */
[----:B------:R-:W-:Y:S01]  /*c990*/  CS2R R26, SRZ ;  /* 0x00000000001a7805 */ /* 0x000fe2000001ff00 */
[----:B------:R-:W-:Y:S01]  /*c9a0*/  CS2R R24, SRZ ;  /* 0x0000000000187805 */ /* 0x000fe2000001ff00 */
[----:B------:R-:W-:Y:S01]  /*c9b0*/  CS2R R42, SRZ ;  /* 0x00000000002a7805 */ /* 0x000fe2000001ff00 */
[----:B------:R-:W-:-:S06]  /*c9c0*/  CS2R R40, SRZ ;  /* 0x0000000000287805 */ /* 0x000fcc000001ff00 */
[C---:B------:R-:W-:Y:S01]  /*c9d0*/  @!P0 IMAD.SHL.U32 R0, R104.reuse, 0x2, RZ ;  /* 0x0000000268008824 */ /* 0x040fe200078e00ff */
[----:B------:R-:W-:-:S04]  /*c9e0*/  @!P0 SHF.L.U64.HI R4, R104, 0x1, R105 ;  /* 0x0000000168048819 */ /* 0x000fc80000010269 */
[-C--:B------:R-:W-:Y:S02]  /*c9f0*/  @!P0 IADD3 R16, P1, R12, R0.reuse, RZ ;  /* 0x000000000c108210 */ /* 0x080fe40007f3e0ff */
[----:B---3--:R-:W-:Y:S02]  /*ca00*/  @!P0 IADD3 R14, P3, R2, R0, RZ ;  /* 0x00000000020e8210 */ /* 0x008fe40007f7e0ff */
[----:B----4-:R-:W-:Y:S02]  /*ca10*/  @!P0 IADD3.X R17, R13, R4, RZ, P1, !PT ;  /* 0x000000040d118210 */ /* 0x010fe40000ffe4ff */
[----:B------:R-:W-:Y:S01]  /*ca20*/  ISETP.GE.AND P1, PT, R103, c[0x0][0x27c], PT ;  /* 0x00009f0067007a0c */ /* 0x000fe20003f26270 */
[----:B-1----:R-:W-:Y:S01]  /*ca30*/  @!P0 IMAD.X R15, R3, 0x1, R4, P3 ;  /* 0x00000001030f8824 */ /* 0x002fe200018e0604 */
[----:B------:R-:W-:-:S05]  /*ca40*/  @!P2 SHF.L.U32 R4, R236, 0x3, RZ ;  /* 0x00000003ec04a819 */ /* 0x000fca00000006ff */
[----:B------:R-:W-:-:S04]  /*ca50*/  @!P2 IMAD.WIDE R8, R4, 0x2, R12 ;  /* 0x000000020408a825 */ /* 0x000fc800078e020c */
[----:B------:R-:W-:Y:S01]  /*ca60*/  @!P2 IMAD.WIDE R6, R4, 0x2, R2 ;  /* 0x000000020406a825 */ /* 0x000fe200078e0202 */
[----:B------:R1:W5:Y:S03]  /*ca70*/  @!P2 LD.E.128 R28, [R8.64] ;  /* 0x00000008081ca980 */ /* 0x000366000c101d00 */
[----:B------:R-:W-:Y:S01]  /*ca80*/  @!P1 IMAD.SHL.U32 R0, R235, 0x8, RZ ;  /* 0x00000008eb009824 */ /* 0x000fe200078e00ff */
[----:B------:R2:W5:Y:S03]  /*ca90*/  @!P2 LD.E.128 R24, [R6.64] ;  /* 0x000000080618a980 */ /* 0x000566000c101d00 */
        /* <DEDUP_REMOVED lines=12> */
.L_x_793:
[----:B--2---:R-:W-:Y:S05]  /*cb60*/  BSYNC B0 ;  /* 0x0000000000007941 */ /* 0x004fea0003800000 */
.L_x_792:
[----:B------:R-:W-:Y:S01]  /*cb70*/  IADD3 R0, R18, 0x40, RZ ;  /* 0x0000004012007810 */ /* 0x000fe20007ffe0ff */
[----:B---345:R-:W-:Y:S01]  /*cb80*/  IMAD.MOV.U32 R2, RZ, RZ, R40 ;  /* 0x000000ffff027224 */ /* 0x038fe200078e0028 */
[----:B------:R-:W-:Y:S01]  /*cb90*/  MOV R16, R6 ;  /* 0x0000000600107202 */ /* 0x000fe20000000f00 */
[----:B------:R-:W-:Y:S01]  /*cba0*/  IMAD.MOV.U32 R12, RZ, RZ, R42 ;  /* 0x000000ffff0c7224 */ /* 0x000fe200078e002a */
[----:B------:R-:W-:Y:S01]  /*cbb0*/  ISETP.GE.AND P0, PT, R0, R32, PT ;  /* 0x000000200000720c */ /* 0x000fe20003f06270 */
[----:B------:R-:W-:Y:S01]  /*cbc0*/  IMAD.MOV.U32 R0, RZ, RZ, R41 ;  /* 0x000000ffff007224 */ /* 0x000fe200078e0029 */
[----:B------:R-:W-:Y:S01]  /*cbd0*/  PRMT R80, R2, 0x7610, R80 ;  /* 0x0000761002507816 */ /* 0x000fe20000000050 */
[----:B-1----:R-:W-:Y:S01]  /*cbe0*/  IMAD.MOV.U32 R3, RZ, RZ, R43 ;  /* 0x000000ffff037224 */ /* 0x002fe200078e002b */
[----:B------:R-:W-:Y:S01]  /*cbf0*/  PRMT R81, R12, 0x7610, R81 ;  /* 0x000076100c517816 */ /* 0x000fe20000000051 */
[----:B------:R-:W-:Y:S01]  /*cc00*/  IMAD.MOV.U32 R2, RZ, RZ, R28 ;  /* 0x000000ffff027224 */ /* 0x000fe200078e001c */
        /* <DEDUP_REMOVED lines=8> */
[----:B------:R1:W2:Y:S01]  /*cc90*/  SHFL.IDX PT, R13, R20, 0x1, 0x1c1f ;  /* 0x003c1f00140d7f89 */ /* 0x0002a200000e0000 */
[----:B------:R-:W-:Y:S01]  /*cca0*/  IMAD.MOV.U32 R2, RZ, RZ, R8 ;  /* 0x000000ffff027224 */ /* 0x000fe200078e0008 */
[----:B------:R-:W-:Y:S01]  /*ccb0*/  PRMT R77, R12, 0x5410, R3 ;  /* 0x000054100c4d7816 */ /* 0x000fe20000000003 */
[----:B------:R-:W-:Y:S01]  /*ccc0*/  IMAD.MOV.U32 R3, RZ, RZ, R11 ;  /* 0x000000ffff037224 */ /* 0x000fe200078e000b */
[----:B------:R-:W-:Y:S01]  /*ccd0*/  MOV R12, R10 ;  /* 0x0000000a000c7202 */ /* 0x000fe20000000f00 */
[----:B------:R-:W-:Y:S01]  /*cce0*/  IMAD.MOV.U32 R15, RZ, RZ, R7 ;  /* 0x000000ffff0f7224 */ /* 0x000fe200078e0007 */
        /* <DEDUP_REMOVED lines=9> */
[----:B------:R-:W-:Y:S01]  /*cd80*/  PRMT R62, R14, 0x5410, R16 ;  /* 0x000054100e3e7816 */ /* 0x000fe20000000010 */
[----:B------:R-:W-:Y:S01]  /*cd90*/  CS2R R68, SRZ ;  /* 0x0000000000447805 */ /* 0x000fe2000001ff00 */
        /* <DEDUP_REMOVED lines=11> */
[----:B------:R-:W-:Y:S01]  /*ce50*/  CS2R R54, SRZ ;  /* 0x0000000000367805 */ /* 0x000fe2000001ff00 */
[----:B------:R-:W-:Y:S01]  /*ce60*/  PRMT R75, R2, 0x5410, R12 ;  /* 0x00005410024b7816 */ /* 0x000fe2000000000c */
[----:B------:R1:W3:Y:S01]  /*ce70*/  SHFL.IDX PT, R3, R19, 0x1, 0x1c1f ;  /* 0x003c1f0013037f89 */ /* 0x0002e200000e0000 */
[----:B------:R-:W-:Y:S01]  /*ce80*/  PRMT R33, R0, 0x7610, R33 ;  /* 0x0000761000217816 */ /* 0x000fe20000000021 */
[----:B------:R-:W-:Y:S01]  /*ce90*/  CS2R R52, SRZ ;  /* 0x0000000000347805 */ /* 0x000fe2000001ff00 */
[----:B------:R-:W-:Y:S01]  /*cea0*/  CS2R R46, SRZ ;  /* 0x00000000002e7805 */ /* 0x000fe2000001ff00 */
[----:B------:R1:W4:Y:S01]  /*ceb0*/  SHFL.IDX PT, R12, R21, 0x1, 0x1c1f ;  /* 0x003c1f00150c7f89 */ /* 0x00032200000e0000 */
[----:B------:R-:W-:Y:S01]  /*cec0*/  CS2R R44, SRZ ;  /* 0x00000000002c7805 */ /* 0x000fe2000001ff00 */
[----:B------:R-:W-:Y:S01]  /*ced0*/  CS2R R66, SRZ ;  /* 0x0000000000427805 */ /* 0x000fe2000001ff00 */
[----:B------:R-:W-:Y:S01]  /*cee0*/  CS2R R64, SRZ ;  /* 0x0000000000407805 */ /* 0x000fe2000001ff00 */
[----:B------:R1:W1:Y:S01]  /*cef0*/  SHFL.IDX PT, R2, R22, 0x1, 0x1c1f ;  /* 0x003c1f0016027f89 */ /* 0x00026200000e0000 */
        /* <DEDUP_REMOVED lines=14> */
[----:B------:R-:W-:Y:S02]  /*cfe0*/  @!P0 SHF.L.U64.HI R15, R104, 0x1, R105 ;  /* 0x00000001680f8819 */ /* 0x000fe40000010269 */
[----:B------:R-:W-:Y:S02]  /*cff0*/  @!P2 SHF.L.U32 R18, R236, 0x3, RZ ;  /* 0x00000003ec12a819 */ /* 0x000fe400000006ff */
[-C--:B----4-:R-:W-:Y:S02]  /*d000*/  @!P0 IADD3 R16, P1, R12, R0.reuse, RZ ;  /* 0x000000000c108210 */ /* 0x090fe40007f3e0ff */
[----:B-1----:R-:W-:Y:S01]  /*d010*/  @!P0 IADD3 R14, P3, R2, R0, RZ ;  /* 0x00000000020e8210 */ /* 0x002fe20007f7e0ff */
[C---:B------:R-:W-:Y:S01]  /*d020*/  @!P2 IMAD.WIDE R20, R18.reuse, 0x2, R12 ;  /* 0x000000021214a825 */ /* 0x040fe200078e020c */
[----:B------:R-:W-:Y:S02]  /*d030*/  @!P0 IADD3.X R17, R13, R15, RZ, P1, !PT ;  /* 0x0000000f0d118210 */ /* 0x000fe40000ffe4ff */
[----:B------:R-:W-:Y:S01]  /*d040*/  ISETP.GE.AND P1, PT, R103, c[0x0][0x27c], PT ;  /* 0x00009f0067007a0c */ /* 0x000fe20003f26270 */
[----:B---3--:R-:W-:Y:S01]  /*d050*/  @!P0 IMAD.X R15, R3, 0x1, R15, P3 ;  /* 0x00000001030f8824 */ /* 0x008fe200018e060f */
[----:B------:R-:W-:Y:S01]  /*d060*/  CS2R R66, SRZ ;  /* 0x0000000000427805 */ /* 0x000fe2000001ff00 */
[----:B------:R-:W-:Y:S01]  /*d070*/  @!P2 IMAD.WIDE R18, R18, 0x2, R2 ;  /* 0x000000021212a825 */ /* 0x000fe200078e0202 */
[----:B------:R-:W-:Y:S01]  /*d080*/  CS2R R64, SRZ ;  /* 0x0000000000407805 */ /* 0x000fe2000001ff00 */
[----:B------:R-:W-:Y:S01]  /*d090*/  CS2R R46, SRZ ;  /* 0x00000000002e7805 */ /* 0x000fe2000001ff00 */
[----:B------:R-:W-:Y:S01]  /*d0a0*/  CS2R R44, SRZ ;  /* 0x00000000002c7805 */ /* 0x000fe2000001ff00 */
[----:B------:R-:W-:Y:S01]  /*d0b0*/  CS2R R50, SRZ ;  /* 0x0000000000327805 */ /* 0x000fe2000001ff00 */
[----:B------:R-:W-:Y:S01]  /*d0c0*/  CS2R R48, SRZ ;  /* 0x0000000000307805 */ /* 0x000fe2000001ff00 */
[----:B------:R1:W5:Y:S04]  /*d0d0*/  @!P2 LD.E.128 R52, [R20.64] ;  /* 0x000000081434a980 */ /* 0x000368000c101d00 */
[----:B------:R-:W-:Y:S01]  /*d0e0*/  @!P1 IMAD.SHL.U32 R0, R235, 0x8, RZ ;  /* 0x00000008eb009824 */ /* 0x000fe200078e00ff */
[----:B------:R1:W5:Y:S03]  /*d0f0*/  @!P2 LD.E.128 R56, [R18.64] ;  /* 0x000000081238a980 */ /* 0x000366000c101d00 */
[C---:B------:R-:W-:Y:S01]  /*d100*/  @!P1 IMAD.WIDE R12, R0.reuse, 0x2, R12 ;  /* 0x00000002000c9825 */ /* 0x040fe200078e020c */
[----:B------:R1:W5:Y:S03]  /*d110*/  @!P0 LD.E.128 R44, [R16.64] ;  /* 0x00000008102c8980 */ /* 0x000366000c101d00 */
[----:B------:R-:W-:Y:S01]  /*d120*/  @!P1 IMAD.WIDE R2, R0, 0x2, R2 ;  /* 0x0000000200029825 */ /* 0x000fe200078e0202 */
[----:B------:R1:W5:Y:S04]  /*d130*/  @!P1 LD.E.128 R68, [R12.64] ;  /* 0x000000080c449980 */ /* 0x000368000c101d00 */
[----:B------:R1:W5:Y:S04]  /*d140*/  @!P1 LD.E.128 R64, [R2.64] ;  /* 0x0000000802409980 */ /* 0x000368000c101d00 */
[----:B------:R1:W5:Y:S02]  /*d150*/  @!P0 LD.E.128 R48, [R14.64] ;  /* 0x000000080e308980 */ /* 0x000364000c101d00 */
.L_x_795:
[----:B--2---:R-:W-:Y:S05]  /*d160*/  BSYNC B0 ;  /* 0x0000000000007941 */ /* 0x004fea0003800000 */
.L_x_794:
[----:B-1---5:R-:W-:Y:S01]  /*d170*/  IMAD.MOV.U32 R2, RZ, RZ, R70 ;  /* 0x000000ffff027224 */ /* 0x022fe200078e0046 */
[----:B------:R-:W-:-:S04]  /*d180*/  DEPBAR.LE SB0, 0x1 ;  /* 0x000080400000791a */ /* 0x000fc80000000000 */
[----:B------:R-:W-:Y:S01]  /*d190*/  IMAD.MOV.U32 R0, RZ, RZ, R71 ;  /* 0x000000ffff007224 */ /* 0x000fe200078e0047 */
[----:B------:R-:W-:Y:S01]  /*d1a0*/  BSSY B1, `(.L_x_796) ;  /* 0x0000159000017945 */ /* 0x000fe20003800000 */
[----:B---3--:R-:W-:Y:S02]  /*d1b0*/  IMAD.MOV.U32 R3, RZ, RZ, R69 ;  /* 0x000000ffff037224 */ /* 0x008fe400078e0045 */
[----:B----4-:R-:W-:Y:S01]  /*d1c0*/  IMAD.MOV.U32 R12, RZ, RZ, R68 ;  /* 0x000000ffff0c7224 */ /* 0x010fe200078e0044 */
[----:B------:R-:W-:Y:S01]  /*d1d0*/  PRMT R96, R0, 0x5410, R2 ;  /* 0x0000541000607816 */ /* 0x000fe20000000002 */
[----:B------:R-:W-:Y:S01]  /*d1e0*/  IMAD.MOV.U32 R2, RZ, RZ, R54 ;  /* 0x000000ffff027224 */ /* 0x000fe200078e0036 */
[----:B------:R-:W-:Y:S01]  /*d1f0*/  PRMT R93, R3, 0x7610, R93 ;  /* 0x00007610035d7816 */ /* 0x000fe2000000005d */
[----:B------:R-:W-:Y:S01]  /*d200*/  IMAD.MOV.U32 R0, RZ, RZ, R55 ;  /* 0x000000ffff007224 */ /* 0x000fe200078e0037 */
[----:B------:R-:W-:Y:S01]  /*d210*/  PRMT R95, R95, 0x5410, R12 ;  /* 0x000054105f5f7816 */ /* 0x000fe2000000000c */
[----:B------:R-:W-:-:S02]  /*d220*/  IMAD.MOV.U32 R3, RZ, RZ, R53 ;  /* 0x000000ffff037224 */ /* 0x000fc400078e0035 */
        /* <DEDUP_REMOVED lines=8> */
[----:B------:R-:W-:Y:S01]  /*d2b0*/  PRMT R90, R90, 0x5410, R12 ;  /* 0x000054105a5a7816 */ /* 0x000fe2000000000c */
[----:B------:R-:W-:Y:S01]  /*d2c0*/  IMAD.MOV.U32 R2, RZ, RZ, R66 ;  /* 0x000000ffff027224 */ /* 0x000fe200078e0042 */
[----:B------:R-:W-:Y:S01]  /*d2d0*/  PRMT R83, R3, 0x7610, R83 ;  /* 0x0000761003537816 */ /* 0x000fe20000000053 */
[----:B------:R-:W-:Y:S01]  /*d2e0*/  IMAD.IADD R3, R32, 0x1, -R233 ;  /* 0x0000000120037824 */ /* 0x000fe200078e0ae9 */
[----:B------:R-:W-:Y:S01]  /*d2f0*/  PRMT R95, R0, 0x7610, R95 ;  /* 0x00007610005f7816 */ /* 0x000fe2000000005f */
[----:B------:R-:W-:Y:S01]  /*d300*/  IMAD.MOV.U32 R0, RZ, RZ, R65 ;  /* 0x000000ffff007224 */ /* 0x000fe200078e0041 */
[----:B------:R-:W-:Y:S01]  /*d310*/  PRMT R93, R93, 0x5410, R2 ;  /* 0x000054105d5d7816 */ /* 0x000fe20000000002 */
[----:B------:R-:W-:Y:S01]  /*d320*/  IMAD.MOV.U32 R12, RZ, RZ, R44 ;  /* 0x000000ffff0c7224 */ /* 0x000fe200078e002c */
[----:B------:R-:W-:-:S02]  /*d330*/  MOV R2, R64 ;  /* 0x0000004000027202 */ /* 0x000fc40000000f00 */
[----:B------:R-:W-:Y:S02]  /*d340*/  IMNMX R73, R3, 0x80, PT ;  /* 0x0000008003497817 */ /* 0x000fe40003800200 */
[----:B------:R-:W-:Y:S01]  /*d350*/  PRMT R92, R0, 0x5410, R2 ;  /* 0x00005410005c7816 */ /* 0x000fe20000000002 */
[----:B------:R-:W-:Y:S01]  /*d360*/  IMAD.MOV.U32 R2, RZ, RZ, R58 ;  /* 0x000000ffff027224 */ /* 0x000fe200078e003a */
[----:B------:R-:W-:Y:S01]  /*d370*/  BAR.SYNC.DEFER_BLOCKING 0x0 ;  /* 0x0000000000007b1d */ /* 0x000fe20000010000 */
[----:B------:R-:W-:Y:S01]  /*d380*/  IMAD.MOV.U32 R0, RZ, RZ, R59 ;  /* 0x000000ffff007224 */ /* 0x000fe200078e003b */
[----:B------:R-:W-:Y:S02]  /*d390*/  ISETP.GE.AND P0, PT, R222, R73, PT ;  /* 0x00000049de00720c */ /* 0x000fe40003f06270 */
[----:B------:R-:W-:Y:S01]  /*d3a0*/  PRMT R89, R89, 0x5410, R2 ;  /* 0x0000541059597816 */ /* 0x000fe20000000002 */
[----:B------:R-:W-:Y:S01]  /*d3b0*/  IMAD.MOV.U32 R2, RZ, RZ, R56 ;  /* 0x000000ffff027224 */ /* 0x000fe200078e0038 */
[----:B------:R-:W-:-:S02]  /*d3c0*/  PRMT R90, R0, 0x7610, R90 ;  /* 0x00007610005a7816 */ /* 0x000fc4000000005a */
[----:B------:R-:W-:Y:S02]  /*d3d0*/  MOV R0, R57 ;  /* 0x0000003900007202 */ /* 0x000fe40000000f00 */
[----:B------:R-:W-:Y:S02]  /*d3e0*/  PRMT R86, R86, 0x5410, R12 ;  /* 0x0000541056567816 */ /* 0x000fe4000000000c */
[----:B------:R-:W-:Y:S01]  /*d3f0*/  PRMT R88, R0, 0x5410, R2 ;  /* 0x0000541000587816 */ /* 0x000fe20000000002 */
[----:B------:R-:W-:Y:S02]  /*d400*/  IMAD.MOV.U32 R2, RZ, RZ, R50 ;  /* 0x000000ffff027224 */ /* 0x000fe400078e0032 */
[----:B------:R-:W-:-:S03]  /*d410*/  IMAD.MOV.U32 R0, RZ, RZ, R51 ;  /* 0x000000ffff007224 */ /* 0x000fc600078e0033 */
[----:B------:R-:W-:Y:S01]  /*d420*/  PRMT R83, R83, 0x5410, R2 ;  /* 0x0000541053537816 */ /* 0x000fe20000000002 */
[----:B------:R-:W-:Y:S01]  /*d430*/  IMAD.MOV.U32 R2, RZ, RZ, R48 ;  /* 0x000000ffff027224 */ /* 0x000fe200078e0030 */
[----:B------:R-:W-:Y:S01]  /*d440*/  PRMT R86, R0, 0x7610, R86 ;  /* 0x0000761000567816 */ /* 0x000fe20000000056 */
[----:B------:R-:W-:-:S03]  /*d450*/  IMAD.MOV.U32 R0, RZ, RZ, R49 ;  /* 0x000000ffff007224 */ /* 0x000fc600078e0031 */
[----:B------:R-:W-:Y:S02]  /*d460*/  PRMT R82, R82, 0x5410, R2 ;  /* 0x0000541052527816 */ /* 0x000fe40000000002 */
[----:B------:R-:W-:Y:S01]  /*d470*/  PRMT R81, R81, 0x5410, R0 ;  /* 0x0000541051517816 */ /* 0x000fe20000000000 */
[----:B------:R-:W-:Y:S05]  /*d480*/  @P0 BRA `(.L_x_797) ;  /* 0x000012a000000947 */ /* 0x000fea0003800000 */
[----:B------:R-:W-:Y:S01]  /*d490*/  ISETP.GE.AND P0, PT, R104, c[0x0][0x27c], PT ;  /* 0x00009f0068007a0c */ /* 0x000fe20003f06270 */
[----:B------:R-:W-:-:S12]  /*d4a0*/  BSSY B0, `(.L_x_798) ;  /* 0x0000062000007945 */ /* 0x000fd80003800000 */
[----:B------:R-:W-:Y:S05]  /*d4b0*/  @P0 BRA `(.L_x_799) ;  /* 0x0000060000000947 */ /* 0x000fea0003800000 */
[----:B------:R-:W2:Y:S01]  /*d4c0*/  LDL R101, [R1+0x40] ;  /* 0x0000400001657983 */ /* 0x000ea20000100800 */
[----:B------:R-:W-:-:S04]  /*d4d0*/  MOV R2, c[0x0][0x27c] ;  /* 0x00009f0000027a02 */ /* 0x000fc80000000f00 */
[----:B------:R-:W-:-:S04]  /*d4e0*/  LEA.HI R2, R2, R248, RZ, 0x1d ;  /* 0x000000f802027211 */ /* 0x000fc800078fe8ff */
[----:B------:R-:W-:-:S04]  /*d4f0*/  SHF.R.S32.HI R0, RZ, 0x1f, R2 ;  /* 0x0000001fff007819 */ /* 0x000fc80000011402 */
[----:B------:R-:W-:Y:S02]  /*d500*/  LEA.HI R0, R0, R2, RZ, 0x3 ;  /* 0x0000000200007211 */ /* 0x000fe400078f18ff */
[----:B------:R-:W-:Y:S02]  /*d510*/  SHF.L.U32 R2, R2, 0x3, RZ ;  /* 0x0000000302027819 */ /* 0x000fe400000006ff */
[----:B------:R-:W-:Y:S02]  /*d520*/  SHF.L.U32 R0, R0, 0xa, RZ ;  /* 0x0000000a00007819 */ /* 0x000fe400000006ff */
[----:B------:R-:W-:Y:S02]  /*d530*/  LOP3.LUT R2, R237, 0x38, R2, 0xf8, !PT ;  /* 0x00000038ed027812 */ /* 0x000fe400078ef802 */
[----:B------:R-:W-:Y:S02]  /*d540*/  LOP3.LUT R0, R0, 0x7fffe000, RZ, 0xc0, !PT ;  /* 0x7fffe00000007812 */ /* 0x000fe400078ec0ff */
[----:B------:R-:W-:-:S04]  /*d550*/  LOP3.LUT R2, R2, R238, RZ, 0x3c, !PT ;  /* 0x000000ee02027212 */ /* 0x000fc800078e3cff */
[----:B------:R-:W-:Y:S01]  /*d560*/  IADD3 R0, R2, R0, R239 ;  /* 0x0000000002007210 */ /* 0x000fe20007ffe0ef */
[----:B------:R-:W-:-:S03]  /*d570*/  HADD2.F32 R2, -RZ, R33.H1_H1 ;  /* 0x30000021ff027230 */ /* 0x000fc60000004100 */
[----:B------:R-:W-:Y:S01]  /*d580*/  SHF.L.U32 R14, R0, 0x1, RZ ;  /* 0x00000001000e7819 */ /* 0x000fe200000006ff */
[----:B------:R-:W-:Y:S01]  /*d590*/  HADD2.F32 R0, -RZ, R33.H0_H0 ;  /* 0x20000021ff007230 */ /* 0x000fe20000004100 */
[--C-:B------:R-:W-:Y:S02]  /*d5a0*/  SHF.R.U64 R33, R8, 0x10, R9.reuse ;  /* 0x0000001008217819 */ /* 0x100fe40000001209 */
[----:B------:R-:W-:Y:S01]  /*d5b0*/  SHF.R.U32.HI R8, RZ, 0x10, R9 ;  /* 0x00000010ff087819 */ /* 0x000fe20000011609 */
[----:B------:R-:W1:Y:S04]  /*d5c0*/  LDS.128 R20, [R14+0xc100] ;  /* 0x00c100000e147984 */ /* 0x000e680000000c00 */
[----:B------:R-:W-:Y:S02]  /*d5d0*/  HADD2.F32 R9, -RZ, R8.H0_H0 ;  /* 0x20000008ff097230 */ /* 0x000fe40000004100 */
[----:B-1----:R-:W-:-:S05]  /*d5e0*/  HADD2.F32 R3, -RZ, R21.H0_H0 ;  /* 0x20000015ff037230 */ /* 0x002fca0000004100 */
[----:B------:R-:W-:Y:S01]  /*d5f0*/  FMUL.FTZ R13, R3, R0 ;  /* 0x00000000030d7220 */ /* 0x000fe20000410000 */
[----:B--2---:R-:W1:Y:S02]  /*d600*/  LDS.128 R16, [R101] ;  /* 0x0000000065107984 */ /* 0x004e640000000c00 */
[----:B-1----:R-:W-:-:S05]  /*d610*/  HADD2.F32 R12, -RZ, R17.H0_H0 ;  /* 0x20000011ff0c7230 */ /* 0x002fca0000004100 */
[C---:B------:R-:W-:Y:S02]  /*d620*/  FMUL.FTZ R0, R12.reuse, R0 ;  /* 0x000000000c007220 */ /* 0x040fe40000410000 */
[-C--:B------:R-:W-:Y:S02]  /*d630*/  FFMA.FTZ R61, R12, R2.reuse, -R13 ;  /* 0x000000020c3d7223 */ /* 0x080fe4000001080d */
[----:B------:R-:W-:Y:S01]  /*d640*/  FFMA.FTZ R60, R3, R2, R0 ;  /* 0x00000002033c7223 */ /* 0x000fe20000010000 */
[----:B------:R-:W-:Y:S01]  /*d650*/  SHF.R.U32.HI R0, RZ, 0x10, R5 ;  /* 0x00000010ff007819 */ /* 0x000fe20000011605 */
[----:B------:R-:W-:Y:S02]  /*d660*/  HADD2.F32 R3, -RZ, R17.H1_H1 ;  /* 0x30000011ff037230 */ /* 0x000fe40000004100 */
[----:B------:R-:W-:Y:S02]  /*d670*/  HADD2.F32 R2, -RZ, R21.H1_H1 ;  /* 0x30000015ff027230 */ /* 0x000fe40000004100 */
[----:B------:R-:W-:-:S05]  /*d680*/  HADD2.F32 R0, -RZ, R0.H0_H0 ;  /* 0x20000000ff007230 */ /* 0x000fca0000004100 */
[CC--:B------:R-:W-:Y:S02]  /*d690*/  FMUL.FTZ R8, R3.reuse, R0.reuse ;  /* 0x0000000003087220 */ /* 0x0c0fe40000410000 */
[C---:B------:R-:W-:Y:S02]  /*d6a0*/  FMUL.FTZ R0, R2.reuse, R0 ;  /* 0x0000000002007220 */ /* 0x040fe40000410000 */
[-C--:B------:R-:W-:Y:S01]  /*d6b0*/  FFMA.FTZ R34, R2, R9.reuse, R8 ;  /* 0x0000000902227223 */ /* 0x080fe20000010008 */
[----:B------:R-:W-:Y:S01]  /*d6c0*/  SHF.R.U64 R8, R4, 0x10, R5 ;  /* 0x0000001004087819 */ /* 0x000fe20000001205 */
[----:B------:R-:W-:Y:S01]  /*d6d0*/  FFMA.FTZ R35, R3, R9, -R0 ;  /* 0x0000000903237223 */ /* 0x000fe20000010800 */
[----:B------:R-:W-:Y:S01]  /*d6e0*/  HADD2.F32 R0, -RZ, R62.H0_H0 ;  /* 0x2000003eff007230 */ /* 0x000fe20000004100 */
[----:B------:R-:W-:Y:S01]  /*d6f0*/  SHF.R.U64 R9, R10, 0x10, R11 ;  /* 0x000000100a097819 */ /* 0x000fe2000000120b */
[----:B------:R-:W-:Y:S02]  /*d700*/  HADD2.F32 R4, -RZ, R16.H0_H0 ;  /* 0x20000010ff047230 */ /* 0x000fe40000004100 */
[----:B------:R-:W-:-:S02]  /*d710*/  HADD2.F32 R3, -RZ, R20.H0_H0 ;  /* 0x20000014ff037230 */ /* 0x000fc40000004100 */
[----:B------:R-:W-:Y:S01]  /*d720*/  HADD2.F32 R2, -RZ, R63.H1_H1 ;  /* 0x3000003fff027230 */ /* 0x000fe20000004100 */
[CC--:B------:R-:W-:Y:S01]  /*d730*/  FMUL.FTZ R5, R4.reuse, R0.reuse ;  /* 0x0000000004057220 */ /* 0x0c0fe20000410000 */
[----:B------:R-:W-:Y:S01]  /*d740*/  HADD2.F32 R9, -RZ, R9.H0_H0 ;  /* 0x20000009ff097230 */ /* 0x000fe20000004100 */
[C---:B------:R-:W-:Y:S02]  /*d750*/  FMUL.FTZ R0, R3.reuse, R0 ;  /* 0x0000000003007220 */ /* 0x040fe40000410000 */
[-C--:B------:R-:W-:Y:S01]  /*d760*/  FFMA.FTZ R21, R3, R2.reuse, R5 ;  /* 0x0000000203157223 */ /* 0x080fe20000010005 */
[----:B------:R-:W-:Y:S01]  /*d770*/  HADD2.F32 R3, -RZ, R22.H0_H0 ;  /* 0x20000016ff037230 */ /* 0x000fe20000004100 */
[----:B------:R-:W-:Y:S01]  /*d780*/  FFMA.FTZ R32, R4, R2, -R0 ;  /* 0x0000000204207223 */ /* 0x000fe20000010800 */
[----:B------:R-:W-:Y:S02]  /*d790*/  HADD2.F32 R0, -RZ, R62.H1_H1 ;  /* 0x3000003eff007230 */ /* 0x000fe40000004100 */
[----:B------:R-:W-:-:S02]  /*d7a0*/  HADD2.F32 R4, -RZ, R18.H0_H0 ;  /* 0x20000012ff047230 */ /* 0x000fc40000004100 */
[----:B------:R-:W-:Y:S01]  /*d7b0*/  HADD2.F32 R2, -RZ, R72.H0_H0 ;  /* 0x20000048ff027230 */ /* 0x000fe20000004100 */
[CC--:B------:R-:W-:Y:S02]  /*d7c0*/  FMUL.FTZ R5, R3.reuse, R0.reuse ;  /* 0x0000000003057220 */ /* 0x0c0fe40000410000 */
[C---:B------:R-:W-:Y:S02]  /*d7d0*/  FMUL.FTZ R0, R4.reuse, R0 ;  /* 0x0000000004007220 */ /* 0x040fe40000410000 */
[-C--:B------:R-:W-:Y:S01]  /*d7e0*/  FFMA.FTZ R17, R4, R2.reuse, -R5 ;  /* 0x0000000204117223 */ /* 0x080fe20000010805 */
[----:B------:R-:W-:Y:S01]  /*d7f0*/  HADD2.F32 R4, -RZ, R19.H0_H0 ;  /* 0x20000013ff047230 */ /* 0x000fe20000004100 */
[----:B------:R-:W-:Y:S01]  /*d800*/  FFMA.FTZ R15, R3, R2, R0 ;  /* 0x00000002030f7223 */ /* 0x000fe20000010000 */
[----:B------:R-:W-:Y:S02]  /*d810*/  HADD2.F32 R0, -RZ, R63.H0_H0 ;  /* 0x2000003fff007230 */ /* 0x000fe40000004100 */
[----:B------:R-:W-:-:S02]  /*d820*/  HADD2.F32 R3, -RZ, R23.H0_H0 ;  /* 0x20000017ff037230 */ /* 0x000fc40000004100 */
[----:B------:R-:W-:-:S03]  /*d830*/  HADD2.F32 R2, -RZ, R72.H1_H1 ;  /* 0x30000048ff027230 */ /* 0x000fc60000004100 */
[CC--:B------:R-:W-:Y:S02]  /*d840*/  FMUL.FTZ R5, R3.reuse, R0.reuse ;  /* 0x0000000003057220 */ /* 0x0c0fe40000410000 */
[C---:B------:R-:W-:Y:S02]  /*d850*/  FMUL.FTZ R0, R4.reuse, R0 ;  /* 0x0000000004007220 */ /* 0x040fe40000410000 */
[-C--:B------:R-:W-:Y:S01]  /*d860*/  FFMA.FTZ R13, R4, R2.reuse, -R5 ;  /* 0x00000002040d7223 */ /* 0x080fe20000010805 */
[--C-:B------:R-:W-:Y:S01]  /*d870*/  SHF.R.U64 R5, R6, 0x10, R7.reuse ;  /* 0x0000001006057819 */ /* 0x100fe20000001207 */
[----:B------:R-:W-:Y:S01]  /*d880*/  FFMA.FTZ R12, R3, R2, R0 ;  /* 0x00000002030c7223 */ /* 0x000fe20000010000 */
[----:B------:R-:W-:Y:S01]  /*d890*/  SHF.R.U32.HI R0, RZ, 0x10, R7 ;  /* 0x00000010ff007819 */ /* 0x000fe20000011607 */
[----:B------:R-:W-:Y:S01]  /*d8a0*/  HADD2.F32 R2, -RZ, R19.H1_H1 ;  /* 0x30000013ff027230 */ /* 0x000fe20000004100 */
[----:B------:R-:W-:Y:S01]  /*d8b0*/  SHF.R.U32.HI R3, RZ, 0x10, R11 ;  /* 0x00000010ff037819 */ /* 0x000fe2000001160b */
[----:B------:R-:W-:-:S02]  /*d8c0*/  HADD2.F32 R5, -RZ, R5.H0_H0 ;  /* 0x20000005ff057230 */ /* 0x000fc40000004100 */
[----:B------:R-:W-:Y:S02]  /*d8d0*/  HADD2.F32 R4, -RZ, R0.H0_H0 ;  /* 0x20000000ff047230 */ /* 0x000fe40000004100 */
[----:B------:R-:W-:Y:S02]  /*d8e0*/  HADD2.F32 R0, -RZ, R23.H1_H1 ;  /* 0x30000017ff007230 */ /* 0x000fe40000004100 */
[----:B------:R-:W-:Y:S01]  /*d8f0*/  HADD2.F32 R6, -RZ, R3.H0_H0 ;  /* 0x20000003ff067230 */ /* 0x000fe20000004100 */
[-C--:B------:R-:W-:Y:S02]  /*d900*/  FMUL.FTZ R3, R2, R4.reuse ;  /* 0x0000000402037220 */ /* 0x080fe40000410000 */
[C---:B------:R-:W-:Y:S02]  /*d910*/  FMUL.FTZ R4, R0.reuse, R4 ;  /* 0x0000000400047220 */ /* 0x040fe40000410000 */
[-C--:B------:R-:W-:Y:S01]  /*d920*/  FFMA.FTZ R7, R0, R6.reuse, R3 ;  /* 0x0000000600077223 */ /* 0x080fe20000010003 */
[----:B------:R-:W-:Y:S01]  /*d930*/  HADD2.F32 R0, -RZ, R20.H1_H1 ;  /* 0x30000014ff007230 */ /* 0x000fe20000004100 */
[----:B------:R-:W-:Y:S01]  /*d940*/  FFMA.FTZ R11, R2, R6, -R4 ;  /* 0x00000006020b7223 */ /* 0x000fe20000010804 */
[----:B------:R-:W-:-:S02]  /*d950*/  HADD2.F32 R2, -RZ, R16.H1_H1 ;  /* 0x30000010ff027230 */ /* 0x000fc40000004100 */
[----:B------:R-:W-:Y:S01]  /*d960*/  HADD2.F32 R4, -RZ, R8.H0_H0 ;  /* 0x20000008ff047230 */ /* 0x000fe20000004100 */
[----:B------:R-:W-:Y:S01]  /*d970*/  F2FP.PACK_AB R7, R7, R12 ;  /* 0x0000000c0707723e */ /* 0x000fe200000000ff */
[----:B------:R-:W-:Y:S01]  /*d980*/  HADD2.F32 R8, -RZ, R33.H0_H0 ;  /* 0x20000021ff087230 */ /* 0x000fe20000004100 */
[----:B------:R-:W-:Y:S02]  /*d990*/  F2FP.PACK_AB R11, R11, R13 ;  /* 0x0000000d0b0b723e */ /* 0x000fe400000000ff */
[-C--:B------:R-:W-:Y:S02]  /*d9a0*/  FMUL.FTZ R3, R2, R4.reuse ;  /* 0x0000000402037220 */ /* 0x080fe40000410000 */
[C---:B------:R-:W-:Y:S02]  /*d9b0*/  FMUL.FTZ R4, R0.reuse, R4 ;  /* 0x0000000400047220 */ /* 0x040fe40000410000 */
[-C--:B------:R-:W-:Y:S01]  /*d9c0*/  FFMA.FTZ R6, R0, R8.reuse, R3 ;  /* 0x0000000800067223 */ /* 0x080fe20000010003 */
[----:B------:R-:W-:Y:S01]  /*d9d0*/  HADD2.F32 R0, -RZ, R22.H1_H1 ;  /* 0x30000016ff007230 */ /* 0x000fe20000004100 */
[----:B------:R-:W-:Y:S01]  /*d9e0*/  FFMA.FTZ R8, R2, R8, -R4 ;  /* 0x0000000802087223 */ /* 0x000fe20000010804 */
[----:B------:R-:W-:-:S03]  /*d9f0*/  HADD2.F32 R2, -RZ, R18.H1_H1 ;  /* 0x30000012ff027230 */ /* 0x000fc60000004100 */
[-C--:B------:R-:W-:Y:S01]  /*da00*/  FMUL.FTZ R4, R0, R5.reuse ;  /* 0x0000000500047220 */ /* 0x080fe20000410000 */
[----:B------:R-:W-:Y:S01]  /*da10*/  F2FP.PACK_AB R8, R8, R32 ;  /* 0x000000200808723e */ /* 0x000fe200000000ff */
[----:B------:R-:W-:Y:S01]  /*da20*/  FMUL.FTZ R3, R2, R5 ;  /* 0x0000000502037220 */ /* 0x000fe20000410000 */
[----:B------:R-:W-:Y:S01]  /*da30*/  F2FP.PACK_AB R5, R34, R60 ;  /* 0x0000003c2205723e */ /* 0x000fe200000000ff */
[----:B------:R-:W-:Y:S01]  /*da40*/  FFMA.FTZ R2, R2, R9, -R4 ;  /* 0x0000000902027223 */ /* 0x000fe20000010804 */
[----:B------:R-:W-:Y:S01]  /*da50*/  F2FP.PACK_AB R4, R6, R21 ;  /* 0x000000150604723e */ /* 0x000fe200000000ff */
[----:B------:R-:W-:Y:S01]  /*da60*/  FFMA.FTZ R3, R0, R9, R3 ;  /* 0x0000000900037223 */ /* 0x000fe20000010003 */
[----:B------:R-:W-:Y:S02]  /*da70*/  F2FP.PACK_AB R9, R35, R61 ;  /* 0x0000003d2309723e */ /* 0x000fe400000000ff */
[----:B------:R-:W-:Y:S02]  /*da80*/  F2FP.PACK_AB R10, R2, R17 ;  /* 0x00000011020a723e */ /* 0x000fe400000000ff */
[----:B------:R-:W-:-:S03]  /*da90*/  F2FP.PACK_AB R6, R3, R15 ;  /* 0x0000000f0306723e */ /* 0x000fc600000000ff */
[----:B------:R1:W-:Y:S04]  /*daa0*/  STS.128 [R101], R8 ;  /* 0x0000000865007388 */ /* 0x0003e80000000c00 */
[----:B------:R1:W-:Y:S02]  /*dab0*/  STS.128 [R14+0xc100], R4 ;  /* 0x00c100040e007388 */ /* 0x0003e40000000c00 */
.L_x_799:
[----:B------:R-:W-:Y:S05]  /*dac0*/  BSYNC B0 ;  /* 0x0000000000007941 */ /* 0x000fea0003800000 */
.L_x_798:
[----:B------:R-:W-:Y:S01]  /*dad0*/  ISETP.GE.AND P0, PT, R106, c[0x0][0x27c], PT ;  /* 0x00009f006a007a0c */ /* 0x000fe20003f06270 */
[----:B------:R-:W-:-:S12]  /*dae0*/  BSSY B0, `(.L_x_800) ;  /* 0x0000062000007945 */ /* 0x000fd80003800000 */
[----:B------:R-:W-:Y:S05]  /*daf0*/  @P0 BRA `(.L_x_801) ;  /* 0x0000060000000947 */ /* 0x000fea0003800000 */
[----:B------:R-:W2:Y:S01]  /*db00*/  LDL R34, [R1+0x3c] ;  /* 0x00003c0001227983 */ /* 0x000ea20000100800 */
[----:B------:R-:W-:Y:S02]  /*db10*/  MOV R0, c[0x0][0x27c] ;  /* 0x00009f0000007a02 */ /* 0x000fe40000000f00 */
[----:B-1----:R-:W-:Y:S02]  /*db20*/  SHF.R.U64 R7, R30, 0x10, R31 ;  /* 0x000000101e077819 */ /* 0x002fe4000000121f */
[----:B------:R-:W-:-:S03]  /*db30*/  LEA.HI R0, R0, R236, RZ, 0x1d ;  /* 0x000000ec00007211 */ /* 0x000fc600078fe8ff */
[----:B------:R-:W-:Y:S01]  /*db40*/  HADD2.F32 R7, -RZ, R7.H0_H0 ;  /* 0x20000007ff077230 */ /* 0x000fe20000004100 */
        /* <DEDUP_REMOVED lines=8> */
[----:B------:R-:W-:-:S03]  /*dbd0*/  HADD2.F32 R2, -RZ, R74.H1_H1 ;  /* 0x3000004aff027230 */ /* 0x000fc60000004100 */
[----:B------:R-:W-:Y:S01]  /*dbe0*/  SHF.L.U32 R16, R0, 0x1, RZ ;  /* 0x0000000100107819 */ /* 0x000fe200000006ff */
[----:B------:R-:W-:-:S04]  /*dbf0*/  HADD2.F32 R0, -RZ, R74.H0_H0 ;  /* 0x2000004aff007230 */ /* 0x000fc80000004100 */
[----:B------:R-:W1:Y:S02]  /*dc00*/  LDS.128 R12, [R16+0xc100] ;  /* 0x00c10000100c7984 */ /* 0x000e640000000c00 */
[----:B-1----:R-:W-:Y:S02]  /*dc10*/  HADD2.F32 R3, -RZ, R13.H0_H0 ;  /* 0x2000000dff037230 */ /* 0x002fe40000004100 */
[----:B--2---:R-:W1:Y:S02]  /*dc20*/  LDS.128 R8, [R34] ;  /* 0x0000000022087984 */ /* 0x004e640000000c00 */
[----:B-1----:R-:W-:-:S05]  /*dc30*/  HADD2.F32 R4, -RZ, R9.H0_H0 ;  /* 0x20000009ff047230 */ /* 0x002fca0000004100 */
[CC--:B------:R-:W-:Y:S02]  /*dc40*/  FMUL.FTZ R5, R4.reuse, R0.reuse ;  /* 0x0000000004057220 */ /* 0x0c0fe40000410000 */
[C---:B------:R-:W-:Y:S02]  /*dc50*/  FMUL.FTZ R0, R3.reuse, R0 ;  /* 0x0000000003007220 */ /* 0x040fe40000410000 */
[-C--:B------:R-:W-:Y:S01]  /*dc60*/  FFMA.FTZ R32, R3, R2.reuse, R5 ;  /* 0x0000000203207223 */ /* 0x080fe20000010005 */
[----:B------:R-:W-:Y:S01]  /*dc70*/  HADD2.F32 R3, -RZ, R13.H1_H1 ;  /* 0x3000000dff037230 */ /* 0x000fe20000004100 */
[----:B------:R-:W-:Y:S01]  /*dc80*/  FFMA.FTZ R33, R4, R2, -R0 ;  /* 0x0000000204217223 */ /* 0x000fe20000010800 */
[----:B------:R-:W-:Y:S01]  /*dc90*/  SHF.R.U32.HI R0, RZ, 0x10, R25 ;  /* 0x00000010ff007819 */ /* 0x000fe20000011619 */
[----:B------:R-:W-:Y:S01]  /*dca0*/  HADD2.F32 R4, -RZ, R9.H1_H1 ;  /* 0x30000009ff047230 */ /* 0x000fe20000004100 */
[----:B------:R-:W-:-:S03]  /*dcb0*/  SHF.R.U32.HI R2, RZ, 0x10, R29 ;  /* 0x00000010ff027819 */ /* 0x000fc6000001161d */
[----:B------:R-:W-:Y:S02]  /*dcc0*/  HADD2.F32 R0, -RZ, R0.H0_H0 ;  /* 0x20000000ff007230 */ /* 0x000fe40000004100 */
[----:B------:R-:W-:-:S03]  /*dcd0*/  HADD2.F32 R2, -RZ, R2.H0_H0 ;  /* 0x20000002ff027230 */ /* 0x000fc60000004100 */
[CC--:B------:R-:W-:Y:S02]  /*dce0*/  FMUL.FTZ R5, R4.reuse, R0.reuse ;  /* 0x0000000004057220 */ /* 0x0c0fe40000410000 */
[C---:B------:R-:W-:Y:S02]  /*dcf0*/  FMUL.FTZ R0, R3.reuse, R0 ;  /* 0x0000000003007220 */ /* 0x040fe40000410000 */
[-C--:B------:R-:W-:Y:S01]  /*dd00*/  FFMA.FTZ R22, R3, R2.reuse, R5 ;  /* 0x0000000203167223 */ /* 0x080fe20000010005 */
[----:B------:R-:W-:Y:S01]  /*dd10*/  HADD2.F32 R3, -RZ, R12.H0_H0 ;  /* 0x2000000cff037230 */ /* 0x000fe20000004100 */
[----:B------:R-:W-:Y:S01]  /*dd20*/  FFMA.FTZ R23, R4, R2, -R0 ;  /* 0x0000000204177223 */ /* 0x000fe20000010800 */
[----:B------:R-:W-:Y:S02]  /*dd30*/  HADD2.F32 R0, -RZ, R75.H0_H0 ;  /* 0x2000004bff007230 */ /* 0x000fe40000004100 */
[----:B------:R-:W-:Y:S02]  /*dd40*/  HADD2.F32 R4, -RZ, R8.H0_H0 ;  /* 0x20000008ff047230 */ /* 0x000fe40000004100 */
[----:B------:R-:W-:-:S03]  /*dd50*/  HADD2.F32 R2, -RZ, R76.H0_H0 ;  /* 0x2000004cff027230 */ /* 0x000fc60000004100 */
[CC--:B------:R-:W-:Y:S02]  /*dd60*/  FMUL.FTZ R5, R4.reuse, R0.reuse ;  /* 0x0000000004057220 */ /* 0x0c0fe40000410000 */
[C---:B------:R-:W-:Y:S02]  /*dd70*/  FMUL.FTZ R0, R3.reuse, R0 ;  /* 0x0000000003007220 */ /* 0x040fe40000410000 */
[-C--:B------:R-:W-:Y:S01]  /*dd80*/  FFMA.FTZ R20, R3, R2.reuse, R5 ;  /* 0x0000000203147223 */ /* 0x080fe20000010005 */
[----:B------:R-:W-:Y:S01]  /*dd90*/  HADD2.F32 R3, -RZ, R14.H0_H0 ;  /* 0x2000000eff037230 */ /* 0x000fe20000004100 */
[----:B------:R-:W-:Y:S01]  /*dda0*/  FFMA.FTZ R21, R4, R2, -R0 ;  /* 0x0000000204157223 */ /* 0x000fe20000010800 */
[----:B------:R-:W-:Y:S02]  /*ddb0*/  HADD2.F32 R0, -RZ, R75.H1_H1 ;  /* 0x3000004bff007230 */ /* 0x000fe40000004100 */
        /* <DEDUP_REMOVED lines=9> */
[----:B------:R-:W-:-:S03]  /*de50*/  HADD2.F32 R2, -RZ, R77.H1_H1 ;  /* 0x3000004dff027230 */ /* 0x000fc60000004100 */
        /* <DEDUP_REMOVED lines=13> */
[----:B------:R-:W-:Y:S01]  /*df30*/  HADD2.F32 R3, -RZ, R8.H1_H1 ;  /* 0x30000008ff037230 */ /* 0x000fe20000004100 */
[----:B------:R-:W-:Y:S01]  /*df40*/  FFMA.FTZ R11, R4, R2, -R0 ;  /* 0x00000002040b7223 */ /* 0x000fe20000010800 */
[----:B------:R-:W-:Y:S02]  /*df50*/  SHF.R.U64 R0, R24, 0x10, R25 ;  /* 0x0000001018007819 */ /* 0x000fe40000001219 */
[----:B------:R-:W-:Y:S02]  /*df60*/  SHF.R.U64 R2, R28, 0x10, R29 ;  /* 0x000000101c027819 */ /* 0x000fe4000000121d */
[----:B------:R-:W-:Y:S01]  /*df70*/  SHF.R.U64 R5, R26, 0x10, R27 ;  /* 0x000000101a057819 */ /* 0x000fe2000000121b */
[----:B------:R-:W-:Y:S01]  /*df80*/  HADD2.F32 R4, -RZ, R0.H0_H0 ;  /* 0x20000000ff047230 */ /* 0x000fe20000004100 */
[----:B------:R-:W-:Y:S01]  /*df90*/  F2FP.PACK_AB R11, R11, R17 ;  /* 0x000000110b0b723e */ /* 0x000fe200000000ff */
[----:B------:R-:W-:-:S02]  /*dfa0*/  HADD2.F32 R0, -RZ, R12.H1_H1 ;  /* 0x3000000cff007230 */ /* 0x000fc40000004100 */
[----:B------:R-:W-:Y:S01]  /*dfb0*/  HADD2.F32 R6, -RZ, R2.H0_H0 ;  /* 0x20000002ff067230 */ /* 0x000fe20000004100 */
[CC--:B------:R-:W-:Y:S01]  /*dfc0*/  FMUL.FTZ R2, R3.reuse, R4.reuse ;  /* 0x0000000403027220 */ /* 0x0c0fe20000410000 */
[----:B------:R-:W-:Y:S01]  /*dfd0*/  HADD2.F32 R5, -RZ, R5.H0_H0 ;  /* 0x20000005ff057230 */ /* 0x000fe20000004100 */
[C---:B------:R-:W-:Y:S02]  /*dfe0*/  FMUL.FTZ R4, R0.reuse, R4 ;  /* 0x0000000400047220 */ /* 0x040fe40000410000 */
[-C--:B------:R-:W-:Y:S01]  /*dff0*/  FFMA.FTZ R8, R0, R6.reuse, R2 ;  /* 0x0000000600087223 */ /* 0x080fe20000010002 */
[----:B------:R-:W-:Y:S01]  /*e000*/  HADD2.F32 R0, -RZ, R14.H1_H1 ;  /* 0x3000000eff007230 */ /* 0x000fe20000004100 */
[----:B------:R-:W-:Y:S01]  /*e010*/  FFMA.FTZ R6, R3, R6, -R4 ;  /* 0x0000000603067223 */ /* 0x000fe20000010804 */
[----:B------:R-:W-:-:S03]  /*e020*/  HADD2.F32 R2, -RZ, R10.H1_H1 ;  /* 0x3000000aff027230 */ /* 0x000fc60000004100 */
[-C--:B------:R-:W-:Y:S02]  /*e030*/  FMUL.FTZ R4, R0, R5.reuse ;  /* 0x0000000500047220 */ /* 0x080fe40000410000 */
[----:B------:R-:W-:Y:S01]  /*e040*/  FMUL.FTZ R3, R2, R5 ;  /* 0x0000000502037220 */ /* 0x000fe20000410000 */
[----:B------:R-:W-:Y:S01]  /*e050*/  F2FP.PACK_AB R5, R22, R32 ;  /* 0x000000201605723e */ /* 0x000fe200000000ff */
[-C--:B------:R-:W-:Y:S01]  /*e060*/  FFMA.FTZ R2, R2, R7.reuse, -R4 ;  /* 0x0000000702027223 */ /* 0x080fe20000010804 */
[----:B------:R-:W-:Y:S01]  /*e070*/  F2FP.PACK_AB R4, R8, R20 ;  /* 0x000000140804723e */ /* 0x000fe200000000ff */
[----:B------:R-:W-:Y:S01]  /*e080*/  FFMA.FTZ R3, R0, R7, R3 ;  /* 0x0000000700037223 */ /* 0x000fe20000010003 */
[----:B------:R-:W-:Y:S02]  /*e090*/  F2FP.PACK_AB R7, R9, R13 ;  /* 0x0000000d0907723e */ /* 0x000fe400000000ff */
[----:B------:R-:W-:Y:S02]  /*e0a0*/  F2FP.PACK_AB R9, R23, R33 ;  /* 0x000000211709723e */ /* 0x000fe400000000ff */
[----:B------:R-:W-:-:S02]  /*e0b0*/  F2FP.PACK_AB R8, R6, R21 ;  /* 0x000000150608723e */ /* 0x000fc400000000ff */
[----:B------:R-:W-:Y:S02]  /*e0c0*/  F2FP.PACK_AB R10, R2, R18 ;  /* 0x00000012020a723e */ /* 0x000fe400000000ff */
[----:B------:R-:W-:-:S03]  /*e0d0*/  F2FP.PACK_AB R6, R3, R19 ;  /* 0x000000130306723e */ /* 0x000fc600000000ff */
[----:B------:R1:W-:Y:S04]  /*e0e0*/  STS.128 [R34], R8 ;  /* 0x0000000822007388 */ /* 0x0003e80000000c00 */
[----:B------:R1:W-:Y:S02]  /*e0f0*/  STS.128 [R16+0xc100], R4 ;  /* 0x00c1000410007388 */ /* 0x0003e40000000c00 */
.L_x_801:
[----:B------:R-:W-:Y:S05]  /*e100*/  BSYNC B0 ;  /* 0x0000000000007941 */ /* 0x000fea0003800000 */
.L_x_800:
[----:B------:R-:W-:-:S13]  /*e110*/  ISETP.GE.AND P0, PT, R103, c[0x0][0x27c], PT ;  /* 0x00009f0067007a0c */ /* 0x000fda0003f06270 */
[----:B------:R-:W-:Y:S05]  /*e120*/  @P0 BRA `(.L_x_797) ;  /* 0x0000060000000947 */ /* 0x000fea0003800000 */
[----:B------:R-:W2:Y:S01]  /*e130*/  LDL R60, [R1+0x34] ;  /* 0x00003400013c7983 */ /* 0x000ea20000100800 */
[----:B------:R-:W-:Y:S01]  /*e140*/  MOV R0, c[0x0][0x27c] ;  /* 0x00009f0000007a02 */ /* 0x000fe20000000f00 */
[----:B------:R-:W-:Y:S01]  /*e150*/  HADD2.F32 R13, -RZ, R79.H0_H0 ;  /* 0x2000004fff0d7230 */ /* 0x000fe20000004100 */
[----:B-1----:R-:W-:Y:S01]  /*e160*/  SHF.R.U32.HI R8, RZ, 0x10, R37 ;  /* 0x00000010ff087819 */ /* 0x002fe20000011625 */
[----:B------:R-:W-:Y:S01]  /*e170*/  HADD2.F32 R15, -RZ, R80.H0_H0 ;  /* 0x20000050ff0f7230 */ /* 0x000fe20000004100 */
[----:B------:R-:W-:Y:S01]  /*e180*/  LEA.HI R0, R0, R235, RZ, 0x1d ;  /* 0x000000eb00007211 */ /* 0x000fe200078fe8ff */
[----:B------:R-:W-:Y:S01]  /*e190*/  HADD2.F32 R11, -RZ, R81.H0_H0 ;  /* 0x20000051ff0b7230 */ /* 0x000fe20000004100 */
[----:B------:R-:W-:Y:S01]  /*e1a0*/  SHF.R.U32.HI R9, RZ, 0x10, R41 ;  /* 0x00000010ff097819 */ /* 0x000fe20000011629 */
[----:B------:R-:W-:Y:S01]  /*e1b0*/  HADD2.F32 R10, -RZ, R8.H0_H0 ;  /* 0x20000008ff0a7230 */ /* 0x000fe20000004100 */
[----:B------:R-:W-:Y:S02]  /*e1c0*/  SHF.R.S32.HI R2, RZ, 0x1f, R0 ;  /* 0x0000001fff027819 */ /* 0x000fe40000011400 */
[----:B------:R-:W-:-:S02]  /*e1d0*/  SHF.L.U32 R3, R0, 0x3, RZ ;  /* 0x0000000300037819 */ /* 0x000fc400000006ff */
[----:B------:R-:W-:Y:S02]  /*e1e0*/  LEA.HI R0, R2, R0, RZ, 0x3 ;  /* 0x0000000002007211 */ /* 0x000fe400078f18ff */
[----:B------:R-:W-:Y:S02]  /*e1f0*/  LOP3.LUT R2, R237, 0x38, R3, 0xf8, !PT ;  /* 0x00000038ed027812 */ /* 0x000fe400078ef803 */
[----:B------:R-:W-:Y:S02]  /*e200*/  SHF.L.U32 R0, R0, 0xa, RZ ;  /* 0x0000000a00007819 */ /* 0x000fe400000006ff */
[----:B------:R-:W-:Y:S02]  /*e210*/  LOP3.LUT R2, R2, R238, RZ, 0x3c, !PT ;  /* 0x000000ee02027212 */ /* 0x000fe400078e3cff */
[----:B------:R-:W-:Y:S02]  /*e220*/  LOP3.LUT R0, R0, 0x7fffe000, RZ, 0xc0, !PT ;  /* 0x7fffe00000007812 */ /* 0x000fe400078ec0ff */
[----:B------:R-:W-:-:S02]  /*e230*/  SHF.R.U64 R33, R36, 0x10, R37 ;  /* 0x0000001024217819 */ /* 0x000fc40000001225 */
[----:B------:R-:W-:Y:S02]  /*e240*/  IADD3 R0, R2, R0, R239 ;  /* 0x0000000002007210 */ /* 0x000fe40007ffe0ef */
[--C-:B------:R-:W-:Y:S01]  /*e250*/  SHF.R.U64 R30, R38, 0x10, R39.reuse ;  /* 0x00000010261e7819 */ /* 0x100fe20000001227 */
[----:B------:R-:W-:Y:S01]  /*e260*/  HADD2.F32 R38, -RZ, R9.H0_H0 ;  /* 0x20000009ff267230 */ /* 0x000fe20000004100 */
[----:B------:R-:W-:Y:S01]  /*e270*/  SHF.L.U32 R22, R0, 0x1, RZ ;  /* 0x0000000100167819 */ /* 0x000fe200000006ff */
[----:B------:R-:W-:Y:S01]  /*e280*/  HADD2.F32 R0, -RZ, R78.H0_H0 ;  /* 0x2000004eff007230 */ /* 0x000fe20000004100 */
[----:B------:R-:W-:Y:S02]  /*e290*/  SHF.R.U32.HI R24, RZ, 0x10, R39 ;  /* 0x00000010ff187819 */ /* 0x000fe40000011627 */
[----:B------:R-:W-:Y:S01]  /*e2a0*/  SHF.R.U32.HI R28, RZ, 0x10, R43 ;  /* 0x00000010ff1c7819 */ /* 0x000fe2000001162b */
[----:B------:R-:W1:Y:S01]  /*e2b0*/  LDS.128 R16, [R22+0xc100] ;  /* 0x00c1000016107984 */ /* 0x000e620000000c00 */
[----:B------:R-:W-:-:S02]  /*e2c0*/  SHF.R.U64 R40, R40, 0x10, R41 ;  /* 0x0000001028287819 */ /* 0x000fc40000001229 */
[----:B------:R-:W-:Y:S01]  /*e2d0*/  SHF.R.U64 R34, R42, 0x10, R43 ;  /* 0x000000102a227819 */ /* 0x000fe2000000122b */
[----:B------:R-:W-:Y:S02]  /*e2e0*/  HADD2.F32 R37, -RZ, R28.H0_H0 ;  /* 0x2000001cff257230 */ /* 0x000fe40000004100 */
[----:B------:R-:W-:Y:S02]  /*e2f0*/  HADD2.F32 R28, -RZ, R40.H0_H0 ;  /* 0x20000028ff1c7230 */ /* 0x000fe40000004100 */
[----:B-1----:R-:W-:-:S05]  /*e300*/  HADD2.F32 R2, -RZ, R17.H0_H0 ;  /* 0x20000011ff027230 */ /* 0x002fca0000004100 */
[-C--:B------:R-:W-:Y:S01]  /*e310*/  FMUL.FTZ R23, R2, R0.reuse ;  /* 0x0000000002177220 */ /* 0x080fe20000410000 */
[----:B--2---:R-:W1:Y:S02]  /*e320*/  LDS.128 R4, [R60] ;  /* 0x000000003c047984 */ /* 0x004e640000000c00 */
[--C-:B-1----:R-:W-:Y:S02]  /*e330*/  HADD2.F32 R14, -RZ, R5.reuse.H0_H0 ;  /* 0x20000005ff0e7230 */ /* 0x102fe40000004100 */
[----:B------:R-:W-:Y:S02]  /*e340*/  HADD2.F32 R20, -RZ, R5.H1_H1 ;  /* 0x30000005ff147230 */ /* 0x000fe40000004100 */
[----:B------:R-:W-:Y:S01]  /*e350*/  HADD2.F32 R21, -RZ, R4.H0_H0 ;  /* 0x20000004ff157230 */ /* 0x000fe20000004100 */
[----:B------:R-:W-:Y:S01]  /*e360*/  FMUL.FTZ R3, R14, R0 ;  /* 0x000000000e037220 */ /* 0x000fe20000410000 */
[----:B------:R-:W-:Y:S01]  /*e370*/  HADD2.F32 R0, -RZ, R78.H1_H1 ;  /* 0x3000004eff007230 */ /* 0x000fe20000004100 */
[----:B------:R-:W-:Y:S01]  /*e380*/  FMUL.FTZ R5, R20, R10 ;  /* 0x0000000a14057220 */ /* 0x000fe20000410000 */
[----:B------:R-:W-:Y:S01]  /*e390*/  HADD2.F32 R12, -RZ, R6.H0_H0 ;  /* 0x20000006ff0c7230 */ /* 0x000fe20000004100 */
[-C--:B------:R-:W-:Y:S01]  /*e3a0*/  FFMA.FTZ R36, R2, R13.reuse, R3 ;  /* 0x0000000d02247223 */ /* 0x080fe20000010003 */
[----:B------:R-:W-:Y:S01]  /*e3b0*/  HADD2.F32 R2, -RZ, R17.H1_H1 ;  /* 0x30000011ff027230 */ /* 0x000fe20000004100 */
[----:B------:R-:W-:Y:S01]  /*e3c0*/  FMUL.FTZ R8, R21, R0 ;  /* 0x0000000015087220 */ /* 0x000fe20000410000 */
[----:B------:R-:W-:Y:S01]  /*e3d0*/  HADD2.F32 R3, -RZ, R16.H0_H0 ;  /* 0x20000010ff037230 */ /* 0x000fe20000004100 */
[----:B------:R-:W-:Y:S01]  /*e3e0*/  FFMA.FTZ R26, R14, R13, -R23 ;  /* 0x0000000d0e1a7223 */ /* 0x000fe20000010817 */
[----:B------:R-:W-:Y:S01]  /*e3f0*/  HADD2.F32 R23, -RZ, R24.H0_H0 ;  /* 0x20000018ff177230 */ /* 0x000fe20000004100 */
[C---:B------:R-:W-:Y:S01]  /*e400*/  FMUL.FTZ R29, R2.reuse, R10 ;  /* 0x0000000a021d7220 */ /* 0x040fe20000410000 */
[----:B------:R-:W-:Y:S01]  /*e410*/  HADD2.F32 R10, -RZ, R4.H1_H1 ;  /* 0x30000004ff0a7230 */ /* 0x000fe20000004100 */
[----:B------:R-:W-:Y:S01]  /*e420*/  FFMA.FTZ R35, R2, R38, R5 ;  /* 0x0000002602237223 */ /* 0x000fe20000010005 */
[----:B------:R-:W-:Y:S01]  /*e430*/  HADD2.F32 R2, -RZ, R18.H0_H0 ;  /* 0x20000012ff027230 */ /* 0x000fe20000004100 */
[C---:B------:R-:W-:Y:S01]  /*e440*/  FMUL.FTZ R27, R3.reuse, R0 ;  /* 0x00000000031b7220 */ /* 0x040fe20000410000 */
[----:B------:R-:W-:Y:S01]  /*e450*/  HADD2.F32 R0, -RZ, R79.H1_H1 ;  /* 0x3000004fff007230 */ /* 0x000fe20000004100 */
[-C--:B------:R-:W-:Y:S01]  /*e460*/  FFMA.FTZ R32, R3, R15.reuse, R8 ;  /* 0x0000000f03207223 */ /* 0x080fe20000010008 */
[----:B------:R-:W-:Y:S01]  /*e470*/  HADD2.F32 R8, -RZ, R7.H0_H0 ;  /* 0x20000007ff087230 */ /* 0x000fe20000004100 */
[----:B------:R-:W-:Y:S01]  /*e480*/  FFMA.FTZ R15, R21, R15, -R27 ;  /* 0x0000000f150f7223 */ /* 0x000fe2000001081b */
[----:B------:R-:W-:Y:S01]  /*e490*/  HADD2.F32 R4, -RZ, R19.H0_H0 ;  /* 0x20000013ff047230 */ /* 0x000fe20000004100 */
[-C--:B------:R-:W-:Y:S01]  /*e4a0*/  FMUL.FTZ R3, R12, R0.reuse ;  /* 0x000000000c037220 */ /* 0x080fe20000410000 */
[----:B------:R-:W-:Y:S01]  /*e4b0*/  HADD2.F32 R7, -RZ, R7.H1_H1 ;  /* 0x30000007ff077230 */ /* 0x000fe20000004100 */
[C---:B------:R-:W-:Y:S01]  /*e4c0*/  FMUL.FTZ R25, R2.reuse, R0 ;  /* 0x0000000002197220 */ /* 0x040fe20000410000 */
[----:B------:R-:W-:Y:S01]  /*e4d0*/  HADD2.F32 R0, -RZ, R80.H1_H1 ;  /* 0x30000050ff007230 */ /* 0x000fe20000004100 */
[-C--:B------:R-:W-:Y:S01]  /*e4e0*/  FFMA.FTZ R31, R2, R11.reuse, R3 ;  /* 0x0000000b021f7223 */ /* 0x080fe20000010003 */
[----:B------:R-:W-:Y:S01]  /*e4f0*/  HADD2.F32 R2, -RZ, R82.H0_H0 ;  /* 0x20000052ff027230 */ /* 0x000fe20000004100 */
[----:B------:R-:W-:Y:S01]  /*e500*/  FFMA.FTZ R12, R12, R11, -R25 ;  /* 0x0000000b0c0c7223 */ /* 0x000fe20000010819 */
[----:B------:R-:W-:Y:S01]  /*e510*/  HADD2.F32 R3, -RZ, R19.H1_H1 ;  /* 0x30000013ff037230 */ /* 0x000fe20000004100 */
[-C--:B------:R-:W-:Y:S01]  /*e520*/  FMUL.FTZ R13, R8, R0.reuse ;  /* 0x00000000080d7220 */ /* 0x080fe20000410000 */
[----:B------:R-:W-:Y:S01]  /*e530*/  HADD2.F32 R9, -RZ, R6.H1_H1 ;  /* 0x30000006ff097230 */ /* 0x000fe20000004100 */
[C---:B------:R-:W-:Y:S01]  /*e540*/  FMUL.FTZ R17, R4.reuse, R0 ;  /* 0x0000000004117220 */ /* 0x040fe20000410000 */
[----:B------:R-:W-:Y:S01]  /*e550*/  HADD2.F32 R6, -RZ, R16.H1_H1 ;  /* 0x30000010ff067230 */ /* 0x000fe20000004100 */
[----:B------:R-:W-:Y:S01]  /*e560*/  FFMA.FTZ R19, R4, R2, R13 ;  /* 0x0000000204137223 */ /* 0x000fe2000001000d */
[----:B------:R-:W-:Y:S01]  /*e570*/  HADD2.F32 R4, -RZ, R33.H0_H0 ;  /* 0x20000021ff047230 */ /* 0x000fe20000004100 */
[-C--:B------:R-:W-:Y:S01]  /*e580*/  FMUL.FTZ R0, R7, R23.reuse ;  /* 0x0000001707007220 */ /* 0x080fe20000410000 */
[----:B------:R-:W-:Y:S01]  /*e590*/  HADD2.F32 R14, -RZ, R30.H0_H0 ;  /* 0x2000001eff0e7230 */ /* 0x000fe20000004100 */
[C---:B------:R-:W-:Y:S01]  /*e5a0*/  FMUL.FTZ R13, R3.reuse, R23 ;  /* 0x00000017030d7220 */ /* 0x040fe20000410000 */
[----:B------:R-:W-:Y:S01]  /*e5b0*/  HADD2.F32 R5, -RZ, R18.H1_H1 ;  /* 0x30000012ff057230 */ /* 0x000fe20000004100 */
[----:B------:R-:W-:Y:S01]  /*e5c0*/  FFMA.FTZ R16, R3, R37, R0 ;  /* 0x0000002503107223 */ /* 0x000fe20000010000 */
[----:B------:R-:W-:Y:S01]  /*e5d0*/  HADD2.F32 R24, -RZ, R34.H0_H0 ;  /* 0x20000022ff187230 */ /* 0x000fe20000004100 */
[----:B------:R-:W-:-:S02]  /*e5e0*/  FMUL.FTZ R3, R10, R4 ;  /* 0x000000040a037220 */ /* 0x000fc40000410000 */
[----:B------:R-:W-:Y:S02]  /*e5f0*/  FMUL.FTZ R0, R9, R14 ;  /* 0x0000000e09007220 */ /* 0x000fe40000410000 */
[C---:B------:R-:W-:Y:S02]  /*e600*/  FFMA.FTZ R18, R6.reuse, R28, R3 ;  /* 0x0000001c06127223 */ /* 0x040fe40000010003 */
[----:B------:R-:W-:Y:S02]  /*e610*/  FMUL.FTZ R4, R6, R4 ;  /* 0x0000000406047220 */ /* 0x000fe40000410000 */
[C---:B------:R-:W-:Y:S02]  /*e620*/  FMUL.FTZ R3, R5.reuse, R14 ;  /* 0x0000000e05037220 */ /* 0x040fe40000410000 */
[----:B------:R-:W-:Y:S01]  /*e630*/  FFMA.FTZ R23, R5, R24, R0 ;  /* 0x0000001805177223 */ /* 0x000fe20000010000 */
[----:B------:R-:W-:Y:S01]  /*e640*/  F2FP.PACK_AB R5, R35, R36 ;  /* 0x000000242305723e */ /* 0x000fe200000000ff */
[----:B------:R-:W-:-:S02]  /*e650*/  FFMA.FTZ R14, R20, R38, -R29 ;  /* 0x00000026140e7223 */ /* 0x000fc4000001081d */
[----:B------:R-:W-:Y:S02]  /*e660*/  FFMA.FTZ R2, R8, R2, -R17 ;  /* 0x0000000208027223 */ /* 0x000fe40000010811 */
        /* <DEDUP_REMOVED lines=9> */
[----:B------:R-:W-:-:S03]  /*e700*/  F2FP.PACK_AB R6, R23, R31 ;  /* 0x0000001f1706723e */ /* 0x000fc600000000ff */
[----:B------:R1:W-:Y:S04]  /*e710*/  STS.128 [R60], R8 ;  /* 0x000000083c007388 */ /* 0x0003e80000000c00 */
[----:B------:R1:W-:Y:S02]  /*e720*/  STS.128 [R22+0xc100], R4 ;  /* 0x00c1000416007388 */ /* 0x0003e40000000c00 */
.L_x_797:
[----:B------:R-:W-:Y:S05]  /*e730*/  BSYNC B1 ;  /* 0x0000000000017941 */ /* 0x000fea0003800000 */
.L_x_796:
[----:B------:R-:W-:-:S04]  /*e740*/  IADD3 R0, R222, 0x40, RZ ;  /* 0x00000040de007810 */ /* 0x000fc80007ffe0ff */
[----:B------:R-:W-:-:S13]  /*e750*/  ISETP.GE.AND P0, PT, R0, R73, PT ;  /* 0x000000490000720c */ /* 0x000fda0003f06270 */
[----:B------:R-:W-:Y:S05]  /*e760*/  @P0 BRA `(.L_x_781) ;  /* 0x0000132000000947 */ /* 0x000fea0003800000 */
[----:B------:R2:W5:Y:S01]  /*e770*/  LDL R42, [R1+0x18] ;  /* 0x00001800012a7983 */ /* 0x0005620000100800 */
[----:B------:R-:W-:Y:S01]  /*e780*/  ISETP.GE.AND P0, PT, R104, c[0x0][0x27c], PT ;  /* 0x00009f0068007a0c */ /* 0x000fe20003f06270 */
[----:B------:R-:W-:Y:S01]  /*e790*/  BSSY B0, `(.L_x_802) ;  /* 0x0000069000007945 */ /* 0x000fe20003800000 */
[C---:B------:R-:W-:Y:S02]  /*e7a0*/  IADD3 R43, R222.reuse, 0x40, RZ ;  /* 0x00000040de2b7810 */ /* 0x040fe40007ffe0ff */
[----:B-1----:R-:W-:-:S03]  /*e7b0*/  IADD3 R60, R222, 0x40, RZ ;  /* 0x00000040de3c7810 */ /* 0x002fc60007ffe0ff */
[----:B------:R-:W-:Y:S02]  /*e7c0*/  IMAD.SHL.U32 R43, R43, 0x40, RZ ;  /* 0x000000402b2b7824 */ /* 0x000fe400078e00ff */
[----:B------:R-:W-:-:S03]  /*e7d0*/  IMAD.SHL.U32 R60, R60, 0x40, RZ ;  /* 0x000000403c3c7824 */ /* 0x000fc600078e00ff */
[----:B------:R-:W-:Y:S02]  /*e7e0*/  LOP3.LUT R43, R43, 0x1c0, RZ, 0xc0, !PT ;  /* 0x000001c02b2b7812 */ /* 0x000fe400078ec0ff */
[----:B------:R-:W-:Y:S02]  /*e7f0*/  LOP3.LUT R60, R60, 0x1c0, RZ, 0xc0, !PT ;  /* 0x000001c03c3c7812 */ /* 0x000fe400078ec0ff */
[----:B------:R-:W-:Y:S01]  /*e800*/  SHF.R.U32.HI R43, RZ, 0x3, R43 ;  /* 0x00000003ff2b7819 */ /* 0x000fe2000001162b */
[----:B------:R-:W-:Y:S05]  /*e810*/  @P0 BRA `(.L_x_803) ;  /* 0x0000060000000947 */ /* 0x000fea0003800000 */
[----:B------:R-:W3:Y:S01]  /*e820*/  LDL R41, [R1+0x44] ;  /* 0x0000440001297983 */ /* 0x000ee20000100800 */
[----:B------:R-:W-:Y:S02]  /*e830*/  MOV R0, c[0x0][0x27c] ;  /* 0x00009f0000007a02 */ /* 0x000fe40000000f00 */
[----:B------:R-:W-:Y:S02]  /*e840*/  SHF.R.U32.HI R23, RZ, 0x10, R49 ;  /* 0x00000010ff177819 */ /* 0x000fe40000011631 */
[----:B------:R-:W-:-:S02]  /*e850*/  LEA.HI R0, R0, R248, RZ, 0x1d ;  /* 0x000000f800007211 */ /* 0x000fc400078fe8ff */
[----:B------:R-:W-:Y:S02]  /*e860*/  SHF.R.U32.HI R24, RZ, 0x10, R45 ;  /* 0x00000010ff187819 */ /* 0x000fe4000001162d */
[----:B------:R-:W-:Y:S02]  /*e870*/  SHF.R.S32.HI R3, RZ, 0x1f, R0 ;  /* 0x0000001fff037819 */ /* 0x000fe40000011400 */
[----:B------:R-:W-:Y:S01]  /*e880*/  SHF.L.U32 R2, R0, 0x3, RZ ;  /* 0x0000000300027819 */ /* 0x000fe200000006ff */
[----:B------:R-:W-:Y:S01]  /*e890*/  HADD2.F32 R40, -RZ, R24.H0_H0 ;  /* 0x20000018ff287230 */ /* 0x000fe20000004100 */
[----:B------:R-:W-:Y:S02]  /*e8a0*/  LEA.HI R0, R3, R0, RZ, 0x3 ;  /* 0x0000000003007211 */ /* 0x000fe400078f18ff */
[----:B------:R-:W-:Y:S02]  /*e8b0*/  LOP3.LUT R2, R60, 0x38, R2, 0xf8, !PT ;  /* 0x000000383c027812 */ /* 0x000fe400078ef802 */
[----:B------:R-:W-:-:S02]  /*e8c0*/  SHF.L.U32 R0, R0, 0xa, RZ ;  /* 0x0000000a00007819 */ /* 0x000fc400000006ff */
[----:B------:R-:W-:Y:S02]  /*e8d0*/  LOP3.LUT R2, R2, R43, RZ, 0x3c, !PT ;  /* 0x0000002b02027212 */ /* 0x000fe400078e3cff */
[----:B------:R-:W-:Y:S02]  /*e8e0*/  LOP3.LUT R0, R0, 0x7fffe000, RZ, 0xc0, !PT ;  /* 0x7fffe00000007812 */ /* 0x000fe400078ec0ff */
[----:B------:R-:W-:Y:S02]  /*e8f0*/  SHF.R.U32.HI R25, RZ, 0x10, R51 ;  /* 0x00000010ff197819 */ /* 0x000fe40000011633 */
[----:B-----5:R-:W-:Y:S02]  /*e900*/  IADD3 R0, R2, R0, R42 ;  /* 0x0000000002007210 */ /* 0x020fe40007ffe02a */
[----:B------:R-:W-:Y:S02]  /*e910*/  SHF.R.U64 R36, R48, 0x10, R49 ;  /* 0x0000001030247819 */ /* 0x000fe40000001231 */
[----:B------:R-:W-:Y:S01]  /*e920*/  SHF.L.U32 R22, R0, 0x1, RZ ;  /* 0x0000000100167819 */ /* 0x000fe200000006ff */
[----:B------:R-:W-:Y:S01]  /*e930*/  HADD2.F32 R0, -RZ, R81.H1_H1 ;  /* 0x30000051ff007230 */ /* 0x000fe20000004100 */
[----:B------:R-:W-:-:S02]  /*e940*/  SHF.R.U32.HI R27, RZ, 0x10, R47 ;  /* 0x00000010ff1b7819 */ /* 0x000fc4000001162f */
[----:B------:R-:W-:Y:S01]  /*e950*/  SHF.R.U64 R38, R44, 0x10, R45 ;  /* 0x000000102c267819 */ /* 0x000fe2000000122d */
[----:B------:R-:W1:Y:S01]  /*e960*/  LDS.128 R8, [R22+0xc100] ;  /* 0x00c1000016087984 */ /* 0x000e620000000c00 */
[----:B------:R-:W-:Y:S01]  /*e970*/  SHF.R.U64 R31, R50, 0x10, R51 ;  /* 0x00000010321f7819 */ /* 0x000fe20000001233 */
[----:B------:R-:W-:Y:S01]  /*e980*/  HADD2.F32 R39, -RZ, R27.H0_H0 ;  /* 0x2000001bff277230 */ /* 0x000fe20000004100 */
[----:B------:R-:W-:Y:S01]  /*e990*/  SHF.R.U64 R37, R46, 0x10, R47 ;  /* 0x000000102e257819 */ /* 0x000fe2000000122f */
[----:B------:R-:W-:Y:S02]  /*e9a0*/  HADD2.F32 R38, -RZ, R38.H0_H0 ;  /* 0x20000026ff267230 */ /* 0x000fe40000004100 */
[--C-:B-1----:R-:W-:Y:S02]  /*e9b0*/  HADD2.F32 R3, -RZ, R9.reuse.H0_H0 ;  /* 0x20000009ff037230 */ /* 0x102fe40000004100 */
[----:B------:R-:W-:Y:S02]  /*e9c0*/  HADD2.F32 R2, -RZ, R9.H1_H1 ;  /* 0x30000009ff027230 */ /* 0x000fe40000004100 */
[--C-:B------:R-:W-:Y:S01]  /*e9d0*/  HADD2.F32 R9, -RZ, R8.reuse.H0_H0 ;  /* 0x20000008ff097230 */ /* 0x100fe20000004100 */
[----:B------:R-:W-:Y:S01]  /*e9e0*/  FMUL.FTZ R30, R3, R0 ;  /* 0x00000000031e7220 */ /* 0x000fe20000410000 */
[----:B------:R-:W-:-:S02]  /*e9f0*/  HADD2.F32 R13, -RZ, R8.H1_H1 ;  /* 0x30000008ff0d7230 */ /* 0x000fc40000004100 */
[----:B------:R-:W-:Y:S02]  /*ea00*/  HADD2.F32 R8, -RZ, R11.H0_H0 ;  /* 0x2000000bff087230 */ /* 0x000fe40000004100 */
[--C-:B------:R-:W-:Y:S02]  /*ea10*/  HADD2.F32 R12, -RZ, R10.reuse.H0_H0 ;  /* 0x2000000aff0c7230 */ /* 0x100fe40000004100 */
[----:B------:R-:W-:Y:S01]  /*ea20*/  HADD2.F32 R10, -RZ, R10.H1_H1 ;  /* 0x3000000aff0a7230 */ /* 0x000fe20000004100 */
[----:B---3--:R-:W1:Y:S02]  /*ea30*/  LDS.128 R4, [R41] ;  /* 0x0000000029047984 */ /* 0x008e640000000c00 */
[----:B-1----:R-:W-:Y:S02]  /*ea40*/  HADD2.F32 R21, -RZ, R5.H0_H0 ;  /* 0x20000005ff157230 */ /* 0x002fe40000004100 */
[--C-:B------:R-:W-:Y:S02]  /*ea50*/  HADD2.F32 R15, -RZ, R7.reuse.H0_H0 ;  /* 0x20000007ff0f7230 */ /* 0x100fe40000004100 */
[----:B------:R-:W-:-:S02]  /*ea60*/  HADD2.F32 R14, -RZ, R7.H1_H1 ;  /* 0x30000007ff0e7230 */ /* 0x000fc40000004100 */
[----:B------:R-:W-:Y:S02]  /*ea70*/  HADD2.F32 R7, -RZ, R11.H1_H1 ;  /* 0x3000000bff077230 */ /* 0x000fe40000004100 */
[----:B------:R-:W-:Y:S01]  /*ea80*/  HADD2.F32 R19, -RZ, R5.H1_H1 ;  /* 0x30000005ff137230 */ /* 0x000fe20000004100 */
[----:B------:R-:W-:Y:S01]  /*ea90*/  FMUL.FTZ R5, R21, R0 ;  /* 0x0000000015057220 */ /* 0x000fe20000410000 */
[----:B------:R-:W-:Y:S02]  /*eaa0*/  HADD2.F32 R11, -RZ, R23.H0_H0 ;  /* 0x20000017ff0b7230 */ /* 0x000fe40000004100 */
[--C-:B------:R-:W-:Y:S02]  /*eab0*/  HADD2.F32 R17, -RZ, R6.reuse.H0_H0 ;  /* 0x20000006ff117230 */ /* 0x100fe40000004100 */
[----:B------:R-:W-:Y:S01]  /*eac0*/  HADD2.F32 R16, -RZ, R6.H1_H1 ;  /* 0x30000006ff107230 */ /* 0x000fe20000004100 */
[-C--:B------:R-:W-:Y:S01]  /*ead0*/  FMUL.FTZ R0, R19, R11.reuse ;  /* 0x0000000b13007220 */ /* 0x080fe20000410000 */
[----:B------:R-:W-:Y:S01]  /*eae0*/  HADD2.F32 R6, -RZ, R83.H0_H0 ;  /* 0x20000053ff067230 */ /* 0x000fe20000004100 */
[C---:B------:R-:W-:Y:S01]  /*eaf0*/  FMUL.FTZ R29, R2.reuse, R11 ;  /* 0x0000000b021d7220 */ /* 0x040fe20000410000 */
[--C-:B------:R-:W-:Y:S01]  /*eb00*/  HADD2.F32 R20, -RZ, R4.reuse.H0_H0 ;  /* 0x20000004ff147230 */ /* 0x100fe20000004100 */
[----:B------:R-:W-:Y:S01]  /*eb10*/  FFMA.FTZ R34, R2, R40, R0 ;  /* 0x0000002802227223 */ /* 0x000fe20000010000 */
[----:B------:R-:W-:Y:S01]  /*eb20*/  HADD2.F32 R18, -RZ, R4.H1_H1 ;  /* 0x30000004ff127230 */ /* 0x000fe20000004100 */
[----:B------:R-:W-:Y:S01]  /*eb30*/  FFMA.FTZ R35, R3, R6, R5 ;  /* 0x0000000603237223 */ /* 0x000fe20000010005 */
[----:B------:R-:W-:-:S02]  /*eb40*/  HADD2.F32 R4, -RZ, R82.H1_H1 ;  /* 0x30000052ff047230 */ /* 0x000fc40000004100 */
[--C-:B------:R-:W-:Y:S02]  /*eb50*/  HADD2.F32 R5, -RZ, R86.reuse.H1_H1 ;  /* 0x30000056ff057230 */ /* 0x100fe40000004100 */
[----:B------:R-:W-:Y:S01]  /*eb60*/  HADD2.F32 R0, -RZ, R86.H0_H0 ;  /* 0x20000056ff007230 */ /* 0x000fe20000004100 */
[-C--:B------:R-:W-:Y:S01]  /*eb70*/  FMUL.FTZ R3, R20, R4.reuse ;  /* 0x0000000414037220 */ /* 0x080fe20000410000 */
[----:B------:R-:W-:Y:S01]  /*eb80*/  HADD2.F32 R2, -RZ, R83.H1_H1 ;  /* 0x30000053ff027230 */ /* 0x000fe20000004100 */
[C---:B------:R-:W-:Y:S01]  /*eb90*/  FMUL.FTZ R28, R9.reuse, R4 ;  /* 0x00000004091c7220 */ /* 0x040fe20000410000 */
[----:B------:R-:W-:Y:S01]  /*eba0*/  HADD2.F32 R23, -RZ, R25.H0_H0 ;  /* 0x20000019ff177230 */ /* 0x000fe20000004100 */
[----:B------:R-:W-:Y:S01]  /*ebb0*/  FFMA.FTZ R32, R9, R5, R3 ;  /* 0x0000000509207223 */ /* 0x000fe20000010003 */
[--C-:B------:R-:W-:Y:S01]  /*ebc0*/  HADD2.F32 R3, -RZ, R87.reuse.H0_H0 ;  /* 0x20000057ff037230 */ /* 0x100fe20000004100 */
[-C--:B------:R-:W-:Y:S01]  /*ebd0*/  FMUL.FTZ R9, R15, R0.reuse ;  /* 0x000000000f097220 */ /* 0x080fe20000410000 */
[----:B------:R-:W-:Y:S01]  /*ebe0*/  HADD2.F32 R4, -RZ, R87.H1_H1 ;  /* 0x30000057ff047230 */ /* 0x000fe20000004100 */
[----:B------:R-:W-:-:S02]  /*ebf0*/  FMUL.FTZ R24, R8, R0 ;  /* 0x0000000008187220 */ /* 0x000fc40000410000 */
[----:B------:R-:W-:Y:S01]  /*ec00*/  FFMA.FTZ R25, R8, R3, R9 ;  /* 0x0000000308197223 */ /* 0x000fe20000010009 */
[----:B------:R-:W-:Y:S01]  /*ec10*/  HADD2.F32 R8, -RZ, R36.H0_H0 ;  /* 0x20000024ff087230 */ /* 0x000fe20000004100 */
[-C--:B------:R-:W-:Y:S01]  /*ec20*/  FMUL.FTZ R11, R17, R2.reuse ;  /* 0x00000002110b7220 */ /* 0x080fe20000410000 */
[----:B------:R-:W-:Y:S01]  /*ec30*/  HADD2.F32 R9, -RZ, R31.H0_H0 ;  /* 0x2000001fff097230 */ /* 0x000fe20000004100 */
[----:B------:R-:W-:Y:S01]  /*ec40*/  FMUL.FTZ R0, R14, R23 ;  /* 0x000000170e007220 */ /* 0x000fe20000410000 */
[----:B------:R-:W-:Y:S01]  /*ec50*/  HADD2.F32 R31, -RZ, R37.H0_H0 ;  /* 0x20000025ff1f7230 */ /* 0x000fe20000004100 */
[C---:B------:R-:W-:Y:S02]  /*ec60*/  FMUL.FTZ R26, R12.reuse, R2 ;  /* 0x000000020c1a7220 */ /* 0x040fe40000410000 */
[----:B------:R-:W-:Y:S02]  /*ec70*/  FFMA.FTZ R33, R12, R4, R11 ;  /* 0x000000040c217223 */ /* 0x000fe4000001000b */
[----:B------:R-:W-:-:S02]  /*ec80*/  FMUL.FTZ R2, R18, R8 ;  /* 0x0000000812027220 */ /* 0x000fc40000410000 */
[C---:B------:R-:W-:Y:S02]  /*ec90*/  FMUL.FTZ R11, R7.reuse, R23 ;  /* 0x00000017070b7220 */ /* 0x040fe40000410000 */
[----:B------:R-:W-:Y:S02]  /*eca0*/  FFMA.FTZ R23, R7, R39, R0 ;  /* 0x0000002707177223 */ /* 0x000fe40000010000 */
[C---:B------:R-:W-:Y:S02]  /*ecb0*/  FMUL.FTZ R7, R13.reuse, R8 ;  /* 0x000000080d077220 */ /* 0x040fe40000410000 */
[-C--:B------:R-:W-:Y:S02]  /*ecc0*/  FMUL.FTZ R0, R16, R9.reuse ;  /* 0x0000000910007220 */ /* 0x080fe40000410000 */
[----:B------:R-:W-:Y:S02]  /*ecd0*/  FFMA.FTZ R13, R13, R38, R2 ;  /* 0x000000260d0d7223 */ /* 0x000fe40000010002 */
[----:B------:R-:W-:-:S02]  /*ece0*/  FMUL.FTZ R2, R10, R9 ;  /* 0x000000090a027220 */ /* 0x000fc40000410000 */
[----:B------:R-:W-:Y:S02]  /*ecf0*/  FFMA.FTZ R27, R10, R31, R0 ;  /* 0x0000001f0a1b7223 */ /* 0x000fe40000010000 */
[----:B------:R-:W-:Y:S02]  /*ed00*/  FFMA.FTZ R12, R21, R6, -R30 ;  /* 0x00000006150c7223 */ /* 0x000fe4000001081e */
[----:B------:R-:W-:Y:S02]  /*ed10*/  FFMA.FTZ R9, R19, R40, -R29 ;  /* 0x0000002813097223 */ /* 0x000fe4000001081d */
[----:B------:R-:W-:Y:S01]  /*ed20*/  FFMA.FTZ R8, R20, R5, -R28 ;  /* 0x0000000514087223 */ /* 0x000fe2000001081c */
[----:B------:R-:W-:Y:S01]  /*ed30*/  F2FP.PACK_AB R5, R34, R35 ;  /* 0x000000232205723e */ /* 0x000fe200000000ff */
[----:B------:R-:W-:Y:S01]  /*ed40*/  FFMA.FTZ R10, R17, R4, -R26 ;  /* 0x00000004110a7223 */ /* 0x000fe2000001081a */
[----:B------:R-:W-:Y:S01]  /*ed50*/  F2FP.PACK_AB R9, R9, R12 ;  /* 0x0000000c0909723e */ /* 0x000fe200000000ff */
[----:B------:R-:W-:Y:S01]  /*ed60*/  FFMA.FTZ R3, R15, R3, -R24 ;  /* 0x000000030f037223 */ /* 0x000fe20000010818 */
[----:B------:R-:W-:Y:S01]  /*ed70*/  F2FP.PACK_AB R4, R13, R32 ;  /* 0x000000200d04723e */ /* 0x000fe200000000ff */
[----:B------:R-:W-:-:S02]  /*ed80*/  FFMA.FTZ R0, R14, R39, -R11 ;  /* 0x000000270e007223 */ /* 0x000fc4000001080b */
[----:B------:R-:W-:Y:S01]  /*ed90*/  FFMA.FTZ R6, R18, R38, -R7 ;  /* 0x0000002612067223 */ /* 0x000fe20000010807 */
[----:B------:R-:W-:Y:S01]  /*eda0*/  F2FP.PACK_AB R7, R23, R25 ;  /* 0x000000191707723e */ /* 0x000fe200000000ff */
[----:B------:R-:W-:Y:S01]  /*edb0*/  FFMA.FTZ R2, R16, R31, -R2 ;  /* 0x0000001f10027223 */ /* 0x000fe20000010802 */
[----:B------:R-:W-:Y:S02]  /*edc0*/  F2FP.PACK_AB R11, R0, R3 ;  /* 0x00000003000b723e */ /* 0x000fe400000000ff */
[----:B------:R-:W-:Y:S02]  /*edd0*/  F2FP.PACK_AB R8, R6, R8 ;  /* 0x000000080608723e */ /* 0x000fe400000000ff */
[----:B------:R-:W-:Y:S02]  /*ede0*/  F2FP.PACK_AB R10, R2, R10 ;  /* 0x0000000a020a723e */ /* 0x000fe400000000ff */
[----:B------:R-:W-:-:S03]  /*edf0*/  F2FP.PACK_AB R6, R27, R33 ;  /* 0x000000211b06723e */ /* 0x000fc600000000ff */
[----:B------:R1:W-:Y:S04]  /*ee00*/  STS.128 [R41], R8 ;  /* 0x0000000829007388 */ /* 0x0003e80000000c00 */
[----:B------:R1:W-:Y:S02]  /*ee10*/  STS.128 [R22+0xc100], R4 ;  /* 0x00c1000416007388 */ /* 0x0003e40000000c00 */
.L_x_803:
[----:B------:R-:W-:Y:S05]  /*ee20*/  BSYNC B0 ;  /* 0x0000000000007941 */ /* 0x000fea0003800000 */
.L_x_802:
[----:B------:R-:W-:Y:S01]  /*ee30*/  ISETP.GE.AND P0, PT, R106, c[0x0][0x27c], PT ;  /* 0x00009f006a007a0c */ /* 0x000fe20003f06270 */
[----:B------:R-:W-:-:S12]  /*ee40*/  BSSY B0, `(.L_x_804) ;  /* 0x0000062000007945 */ /* 0x000fd80003800000 */
[----:B------:R-:W-:Y:S05]  /*ee50*/  @P0 BRA `(.L_x_805) ;  /* 0x0000060000000947 */ /* 0x000fea0003800000 */
[----:B-1----:R-:W3:Y:S01]  /*ee60*/  LDL R41, [R1+0x38] ;  /* 0x0000380001297983 */ /* 0x002ee20000100800 */
[----:B------:R-:W-:Y:S02]  /*ee70*/  MOV R0, c[0x0][0x27c] ;  /* 0x00009f0000007a02 */ /* 0x000fe40000000f00 */
[----:B------:R-:W-:Y:S02]  /*ee80*/  SHF.R.U32.HI R23, RZ, 0x10, R57 ;  /* 0x00000010ff177819 */ /* 0x000fe40000011639 */
[----:B------:R-:W-:Y:S02]  /*ee90*/  LEA.HI R0, R0, R236, RZ, 0x1d ;  /* 0x000000ec00007211 */ /* 0x000fe400078fe8ff */
[----:B------:R-:W-:Y:S02]  /*eea0*/  SHF.R.U32.HI R24, RZ, 0x10, R53 ;  /* 0x00000010ff187819 */ /* 0x000fe40000011635 */
[----:B------:R-:W-:Y:S02]  /*eeb0*/  SHF.R.S32.HI R2, RZ, 0x1f, R0 ;  /* 0x0000001fff027819 */ /* 0x000fe40000011400 */
[----:B------:R-:W-:Y:S01]  /*eec0*/  SHF.L.U32 R3, R0, 0x3, RZ ;  /* 0x0000000300037819 */ /* 0x000fe200000006ff */
[----:B------:R-:W-:Y:S01]  /*eed0*/  HADD2.F32 R40, -RZ, R24.H0_H0 ;  /* 0x20000018ff287230 */ /* 0x000fe20000004100 */
[----:B------:R-:W-:-:S02]  /*eee0*/  LEA.HI R0, R2, R0, RZ, 0x3 ;  /* 0x0000000002007211 */ /* 0x000fc400078f18ff */
[----:B------:R-:W-:Y:S02]  /*eef0*/  LOP3.LUT R2, R60, 0x38, R3, 0xf8, !PT ;  /* 0x000000383c027812 */ /* 0x000fe400078ef803 */
[----:B------:R-:W-:Y:S02]  /*ef00*/  SHF.L.U32 R0, R0, 0xa, RZ ;  /* 0x0000000a00007819 */ /* 0x000fe400000006ff */
[----:B------:R-:W-:Y:S02]  /*ef10*/  LOP3.LUT R2, R2, R43, RZ, 0x3c, !PT ;  /* 0x0000002b02027212 */ /* 0x000fe400078e3cff */
[----:B------:R-:W-:Y:S02]  /*ef20*/  LOP3.LUT R0, R0, 0x7fffe000, RZ, 0xc0, !PT ;  /* 0x7fffe00000007812 */ /* 0x000fe400078ec0ff */
[----:B------:R-:W-:Y:S02]  /*ef30*/  SHF.R.U32.HI R25, RZ, 0x10, R59 ;  /* 0x00000010ff197819 */ /* 0x000fe4000001163b */
[----:B-----5:R-:W-:-:S02]  /*ef40*/  IADD3 R0, R2, R0, R42 ;  /* 0x0000000002007210 */ /* 0x020fc40007ffe02a */
[----:B------:R-:W-:Y:S02]  /*ef50*/  SHF.R.U64 R31, R56, 0x10, R57 ;  /* 0x00000010381f7819 */ /* 0x000fe40000001239 */
[----:B------:R-:W-:Y:S01]  /*ef60*/  SHF.L.U32 R22, R0, 0x1, RZ ;  /* 0x0000000100167819 */ /* 0x000fe200000006ff */
[----:B------:R-:W-:Y:S01]  /*ef70*/  HADD2.F32 R0, -RZ, R88.H0_H0 ;  /* 0x20000058ff007230 */ /* 0x000fe20000004100 */
[----:B------:R-:W-:Y:S02]  /*ef80*/  SHF.R.U32.HI R27, RZ, 0x10, R55 ;  /* 0x00000010ff1b7819 */ /* 0x000fe40000011637 */
[----:B------:R-:W-:Y:S01]  /*ef90*/  SHF.R.U64 R35, R52, 0x10, R53 ;  /* 0x0000001034237819 */ /* 0x000fe20000001235 */
[----:B------:R-:W1:Y:S01]  /*efa0*/  LDS.128 R8, [R22+0xc100] ;  /* 0x00c1000016087984 */ /* 0x000e620000000c00 */
[----:B------:R-:W-:Y:S01]  /*efb0*/  SHF.R.U64 R32, R58, 0x10, R59 ;  /* 0x000000103a207819 */ /* 0x000fe2000000123b */
[----:B------:R-:W-:Y:S01]  /*efc0*/  HADD2.F32 R39, -RZ, R27.H0_H0 ;  /* 0x2000001bff277230 */ /* 0x000fe20000004100 */
[----:B------:R-:W-:Y:S01]  /*efd0*/  SHF.R.U64 R37, R54, 0x10, R55 ;  /* 0x0000001036257819 */ /* 0x000fe20000001237 */
[----:B------:R-:W-:-:S02]  /*efe0*/  HADD2.F32 R35, -RZ, R35.H0_H0 ;  /* 0x20000023ff237230 */ /* 0x000fc40000004100 */
[--C-:B-1----:R-:W-:Y:S02]  /*eff0*/  HADD2.F32 R3, -RZ, R9.reuse.H0_H0 ;  /* 0x20000009ff037230 */ /* 0x102fe40000004100 */
[----:B------:R-:W-:Y:S02]  /*f000*/  HADD2.F32 R2, -RZ, R9.H1_H1 ;  /* 0x30000009ff027230 */ /* 0x000fe40000004100 */
[--C-:B------:R-:W-:Y:S01]  /*f010*/  HADD2.F32 R9, -RZ, R8.reuse.H0_H0 ;  /* 0x20000008ff097230 */ /* 0x100fe20000004100 */
[----:B------:R-:W-:Y:S01]  /*f020*/  FMUL.FTZ R30, R3, R0 ;  /* 0x00000000031e7220 */ /* 0x000fe20000410000 */
[----:B------:R-:W-:Y:S02]  /*f030*/  HADD2.F32 R13, -RZ, R8.H1_H1 ;  /* 0x30000008ff0d7230 */ /* 0x000fe40000004100 */
[----:B------:R-:W-:Y:S02]  /*f040*/  HADD2.F32 R8, -RZ, R11.H0_H0 ;  /* 0x2000000bff087230 */ /* 0x000fe40000004100 */
[----:B------:R-:W-:-:S02]  /*f050*/  HADD2.F32 R12, -RZ, R10.H0_H0 ;  /* 0x2000000aff0c7230 */ /* 0x000fc40000004100 */
[----:B------:R-:W-:Y:S01]  /*f060*/  HADD2.F32 R10, -RZ, R10.H1_H1 ;  /* 0x3000000aff0a7230 */ /* 0x000fe20000004100 */
[----:B---3--:R-:W1:Y:S02]  /*f070*/  LDS.128 R4, [R41] ;  /* 0x0000000029047984 */ /* 0x008e640000000c00 */
[----:B-1----:R-:W-:Y:S02]  /*f080*/  HADD2.F32 R21, -RZ, R5.H0_H0 ;  /* 0x20000005ff157230 */ /* 0x002fe40000004100 */
[--C-:B------:R-:W-:Y:S02]  /*f090*/  HADD2.F32 R15, -RZ, R7.reuse.H0_H0 ;  /* 0x20000007ff0f7230 */ /* 0x100fe40000004100 */
[----:B------:R-:W-:Y:S02]  /*f0a0*/  HADD2.F32 R14, -RZ, R7.H1_H1 ;  /* 0x30000007ff0e7230 */ /* 0x000fe40000004100 */
[----:B------:R-:W-:Y:S02]  /*f0b0*/  HADD2.F32 R7, -RZ, R11.H1_H1 ;  /* 0x3000000bff077230 */ /* 0x000fe40000004100 */
[----:B------:R-:W-:Y:S01]  /*f0c0*/  HADD2.F32 R19, -RZ, R5.H1_H1 ;  /* 0x30000005ff137230 */ /* 0x000fe20000004100 */
[----:B------:R-:W-:Y:S01]  /*f0d0*/  FMUL.FTZ R5, R21, R0 ;  /* 0x0000000015057220 */ /* 0x000fe20000410000 */
[----:B------:R-:W-:-:S02]  /*f0e0*/  HADD2.F32 R11, -RZ, R23.H0_H0 ;  /* 0x20000017ff0b7230 */ /* 0x000fc40000004100 */
        /* <DEDUP_REMOVED lines=33> */
[----:B------:R-:W-:Y:S02]  /*f300*/  FMUL.FTZ R0, R16, R9 ;  /* 0x0000000910007220 */ /* 0x000fe40000410000 */
        /* <DEDUP_REMOVED lines=21> */
.L_x_805:
[----:B------:R-:W-:Y:S05]  /*f460*/  BSYNC B0 ;  /* 0x0000000000007941 */ /* 0x000fea0003800000 */
.L_x_804:
[----:B------:R-:W-:-:S13]  /*f470*/  ISETP.GE.AND P0, PT, R103, c[0x0][0x27c], PT ;  /* 0x00009f0067007a0c */ /* 0x000fda0003f06270 */
        /* <DEDUP_REMOVED lines=97> */
.L_x_781:
[----:B------:R-:W-:Y:S05]  /*fa90*/  BSYNC B2 ;  /* 0x0000000000027941 */ /* 0x000fea0003800000 */
.L_x_763:
[----:B------:R-:W-:Y:S01]  /*faa0*/  IMAD R0, R97, c[0x0][0x208], RZ ;  /* 0x0000820061007a24 */ /* 0x000fe200078e02ff */
[C---:B------:R-:W-:Y:S01]  /*fab0*/  SHF.L.U32 R88, R200.reuse, 0x1, RZ ;  /* 0x00000001c8587819 */ /* 0x040fe200000006ff */
        /* <DEDUP_REMOVED lines=12> */
[C---:B------:R-:W-:Y:S01]  /*fb80*/  IMAD.WIDE.U32 R2, R198.reuse, c[0x0][0x218], R2 ;  /* 0x00008600c6027a25 */ /* 0x040fe200078e0002 */
        /* <DEDUP_REMOVED lines=21> */
[C---:B---3--:R-:W-:Y:S01]  /*fce0*/  IADD3 R18, P0, R3.reuse, R88, RZ ;  /* 0x0000005803127210 */ /* 0x048fe20007f1e0ff */
[----:B------:R-:W-:Y:S01]  /*fcf0*/  LDSM.16.M88.4 R4, [R178] ;  /* 0x00000000b204783b */ /* 0x000fe20000000200 */
[----:B------:R-:W-:Y:S02]  /*fd00*/  ISETP.GE.AND P1, PT, R202, c[0x0][0x1d4], PT ;  /* 0x00007500ca007a0c */ /* 0x000fe40003f26270 */
[----:B----4-:R-:W-:Y:S01]  /*fd10*/  IADD3.X R19, R12, R89, RZ, P0, !PT ;  /* 0x000000590c137210 */ /* 0x010fe200007fe4ff */
[----:B------:R-:W2:Y:S01]  /*fd20*/  LDSM.16.M88.4 R52, [R181] ;  /* 0x00000000b534783b */ /* 0x000ea20000000200 */
[----:B------:R-:W-:-:S02]  /*fd30*/  IADD3 R14, P0, R3, R90, RZ ;  /* 0x0000005a030e7210 */ /* 0x000fc40007f1e0ff */
[----:B------:R-:W-:Y:S01]  /*fd40*/  IADD3 R20, P2, R0, R90, RZ ;  /* 0x0000005a00147210 */ /* 0x000fe20007f5e0ff */
[----:B------:R-:W3:Y:S01]  /*fd50*/  LDSM.16.M88.4 R60, [R192] ;  /* 0x00000000c03c783b */ /* 0x000ee20000000200 */
        /* <DEDUP_REMOVED lines=14> */
[C---:B-----5:R-:W-:Y:S10]  /*fe40*/  HMMA.16816.F32 R40, R8.reuse, R30, RZ ;  /* 0x0000001e0828723c */ /* 0x060ff400000018ff */
        /* <DEDUP_REMOVED lines=17> */
[----:B------:R-:W-:Y:S02]  /*ff60*/  HMMA.16816.F32 R52, R4, R54, R40 ;  /* 0x000000360434723c */ /* 0x000fe40000001828 */
[----:B------:R-:W-:Y:S04]  /*ff70*/  LDSM.16.M88.4 R64, [R176+0x1000] ;  /* 0x00100000b040783b */ /* 0x000fe80000000200 */
[----:B-1----:R-:W1:Y:S02]  /*ff80*/  LDSM.16.M88.4 R12, [R180] ;  /* 0x00000000b40c783b */ /* 0x002e640000000200 */
[C---:B---3--:R-:W-:Y:S02]  /*ff90*/  HMMA.16816.F32 R16, R8.reuse, R48, RZ ;  /* 0x000000300810723c */ /* 0x048fe400000018ff */
[----:B------:R-:W-:Y:S04]  /*ffa0*/  LDSM.16.M88.4 R84, [R176+0x3800] ;  /* 0x00380000b054783b */ /* 0x000fe80000000200 */
[----:B------:R-:W0:Y:S02]  /*ffb0*/  LDGDEPBAR ;  /* 0x00000000000079af */ /* 0x000e240000000000 */
[----:B------:R-:W-:Y:S08]  /*ffc0*/  HMMA.16816.F32 R8, R8, R50, RZ ;  /* 0x000000320808723c */ /* 0x000ff000000018ff */
[C---:B------:R-:W-:Y:S01]  /*ffd0*/  HMMA.16816.F32 R44, R4.reuse, R62, R28 ;  /* 0x0000003e042c723c */ /* 0x040fe2000000181c */
[----:B------:R-:W3:Y:S07]  /*ffe0*/  LDSM.16.M88.4 R28, [R176+0x1800] ;  /* 0x00180000b01c783b */ /* 0x000eee0000000200 */
[C---:B------:R-:W-:Y:S01]  /*fff0*/  HMMA.16816.F32 R48, R4.reuse, R60, R36 ;  /* 0x0000003c0430723c */ /* 0x040fe20000001824 */
[----:B------:R-:W-:Y:S07]  /*10000*/  LDSM.16.M88.4 R60, [R173+0x1800] ;  /* 0x00180000ad3c783b */ /* 0x000fee0000000200 */
[C---:B----4-:R-:W-:Y:S08]  /*10010*/  HMMA.16816.F32 R40, R4.reuse, R76, R24 ;  /* 0x0000004c0428723c */ /* 0x050ff00000001818 */
[C---:B------:R-:W-:Y:S01]  /*10020*/  HMMA.16816.F32 R36, R4.reuse, R78, R20 ;  /* 0x0000004e0424723c */ /* 0x040fe20000001814 */
[----:B------:R-:W-:Y:S04]  /*10030*/  LDSM.16.M88.4 R20, [R173] ;  /* 0x00000000ad14783b */ /* 0x000fe80000000200 */
[----:B------:R-:W-:Y:S03]  /*10040*/  LDSM.16.M88.4 R76, [R173+0x800] ;  /* 0x00080000ad4c783b */ /* 0x000fe60000000200 */
[C---:B------:R-:W-:Y:S08]  /*10050*/  HMMA.16816.F32 R32, R4.reuse, R80, R16 ;  /* 0x000000500420723c */ /* 0x040ff00000001810 */
[----:B------:R-:W-:Y:S01]  /*10060*/  HMMA.16816.F32 R24, R4, R82, R8 ;  /* 0x000000520418723c */ /* 0x000fe20000001808 */
[----:B------:R-:W4:Y:S04]  /*10070*/  LDSM.16.M88.4 R4, [R179] ;  /* 0x00000000b304783b */ /* 0x000f280000000200 */
[----:B------:R-:W-:Y:S03]  /*10080*/  LDSM.16.M88.4 R80, [R188] ;  /* 0x00000000bc50783b */ /* 0x000fe60000000200 */
[C---:B-1----:R-:W-:Y:S08]  /*10090*/  HMMA.16816.F32 R16, R12.reuse, R72, R56 ;  /* 0x000000480c10723c */ /* 0x042ff00000001838 */
[C---:B------:R-:W-:Y:S01]  /*100a0*/  HMMA.16816.F32 R8, R12.reuse, R74, R52 ;  /* 0x0000004a0c08723c */ /* 0x040fe20000001834 */
[----:B------:R-:W1:Y:S07]  /*100b0*/  LDSM.16.M88.4 R72, [R173+0x1000] ;  /* 0x00100000ad48783b */ /* 0x000e6e0000000200 */
[C---:B------:R-:W-:Y:S08]  /*100c0*/  HMMA.16816.F32 R52, R12.reuse, R68, R48 ;  /* 0x000000440c34723c */ /* 0x040ff00000001830 */
[C---:B------:R-:W-:Y:S01]  /*100d0*/  HMMA.16816.F32 R48, R12.reuse, R70, R44 ;  /* 0x000000460c30723c */ /* 0x040fe2000000182c */
[----:B------:R-:W-:Y:S07]  /*100e0*/  LDSM.16.M88.4 R68, [R186] ;  /* 0x00000000ba44783b */ /* 0x000fee0000000200 */
[C---:B------:R-:W-:Y:S08]  /*100f0*/  HMMA.16816.F32 R44, R12.reuse, R64, R40 ;  /* 0x000000400c2c723c */ /* 0x040ff00000001828 */
[C---:B---3--:R-:W-:Y:S08]  /*10100*/  HMMA.16816.F32 R40, R12.reuse, R28, R32 ;  /* 0x0000001c0c28723c */ /* 0x048ff00000001820 */
[C---:B------:R-:W-:Y:S01]  /*10110*/  HMMA.16816.F32 R56, R12.reuse, R66, R36 ;  /* 0x000000420c38723c */ /* 0x040fe20000001824 */
[----:B------:R-:W-:Y:S07]  /*10120*/  LDSM.16.M88.4 R64, [R187] ;  /* 0x00000000bb40783b */ /* 0x000fee0000000200 */
[----:B------:R-:W-:Y:S01]  /*10130*/  HMMA.16816.F32 R32, R12, R30, R24 ;  /* 0x0000001e0c20723c */ /* 0x000fe20000001818 */
[----:B------:R-:W-:Y:S07]  /*10140*/  LDSM.16.M88.4 R28, [R146+0x2800] ;  /* 0x00280000921c783b */ /* 0x000fee0000000200 */
[C---:B----4-:R-:W-:Y:S08]  /*10150*/  HMMA.16816.F32 R24, R4.reuse, R20, R16 ;  /* 0x000000140418723c */ /* 0x050ff00000001810 */
[C---:B------:R-:W-:Y:S01]  /*10160*/  HMMA.16816.F32 R16, R4.reuse, R22, R8 ;  /* 0x000000160410723c */ /* 0x040fe20000001808 */
[----:B------:R-:W-:Y:S04]  /*10170*/  LDSM.16.M88.4 R8, [R177+0x4000] ;  /* 0x00400000b108783b */ /* 0x000fe80000000200 */
[----:B------:R-:W3:Y:S03]  /*10180*/  LDSM.16.M88.4 R20, [R146+0x2000] ;  /* 0x002000009214783b */ /* 0x000ee60000000200 */
[C---:B------:R-:W-:Y:S01]  /*10190*/  HMMA.16816.F32 R12, R4.reuse, R76, R52 ;  /* 0x0000004c040c723c */ /* 0x040fe20000001834 */
[----:B------:R-:W4:Y:S07]  /*101a0*/  LDSM.16.M88.4 R52, [R146+0x3000] ;  /* 0x003000009234783b */ /* 0x000f2e0000000200 */
[C---:B------:R-:W-:Y:S01]  /*101b0*/  HMMA.16816.F32 R36, R4.reuse, R78, R48 ;  /* 0x0000004e0424723c */ /* 0x040fe20000001830 */
[----:B------:R-:W2:Y:S04]  /*101c0*/  LDSM.16.M88.4 R48, [R146+0x3800] ;  /* 0x003800009230783b */ /* 0x000ea80000000200 */
[----:B------:R-:W-:Y:S03]  /*101d0*/  LDSM.16.M88.4 R76, [R176+0x3000] ;  /* 0x00300000b04c783b */ /* 0x000fe60000000200 */
[C---:B-1----:R-:W-:Y:S08]  /*101e0*/  HMMA.16816.F32 R44, R4.reuse, R72, R44 ;  /* 0x00000048042c723c */ /* 0x042ff0000000182c */
[C---:B------:R-:W-:Y:S01]  /*101f0*/  HMMA.16816.F32 R56, R4.reuse, R74, R56 ;  /* 0x0000004a0438723c */ /* 0x040fe20000001838 */
[----:B------:R-:W-:Y:S07]  /*10200*/  LDSM.16.M88.4 R72, [R189] ;  /* 0x00000000bd48783b */ /* 0x000fee0000000200 */
[C---:B------:R-:W-:Y:S08]  /*10210*/  HMMA.16816.F32 R40, R4.reuse, R60, R40 ;  /* 0x0000003c0428723c */ /* 0x040ff00000001828 */
[----:B------:R-:W-:Y:S01]  /*10220*/  HMMA.16816.F32 R32, R4, R62, R32 ;  /* 0x0000003e0420723c */ /* 0x000fe20000001820 */
[----:B------:R-:W1:Y:S07]  /*10230*/  LDSM.16.M88.4 R4, [R178+0x4000] ;  /* 0x00400000b204783b */ /* 0x000e6e0000000200 */
[C---:B---3--:R-:W-:Y:S08]  /*10240*/  HMMA.16816.F32 R60, R8.reuse, R20, R24 ;  /* 0x00000014083c723c */ /* 0x048ff00000001818 */
[C---:B------:R-:W-:Y:S08]  /*10250*/  HMMA.16816.F32 R24, R8.reuse, R22, R16 ;  /* 0x000000160818723c */ /* 0x040ff00000001810 */
[C---:B------:R-:W-:Y:S08]  /*10260*/  HMMA.16816.F32 R20, R8.reuse, R28, R12 ;  /* 0x0000001c0814723c */ /* 0x040ff0000000180c */
[C---:B----4-:R-:W-:Y:S08]  /*10270*/  HMMA.16816.F32 R12, R8.reuse, R52, R44 ;  /* 0x00000034080c723c */ /* 0x050ff0000000182c */
[C---:B------:R-:W-:Y:S08]  /*10280*/  HMMA.16816.F32 R56, R8.reuse, R54, R56 ;  /* 0x000000360838723c */ /* 0x040ff00000001838 */
[C---:B------:R-:W-:Y:S08]  /*10290*/  HMMA.16816.F32 R16, R8.reuse, R30, R36 ;  /* 0x0000001e0810723c */ /* 0x040ff00000001824 */
[C---:B--2---:R-:W-:Y:S08]  /*102a0*/  HMMA.16816.F32 R52, R8.reuse, R48, R40 ;  /* 0x000000300834723c */ /* 0x044ff00000001828 */
[----:B------:R-:W-:Y:S01]  /*102b0*/  HMMA.16816.F32 R40, R8, R50, R32 ;  /* 0x000000320828723c */ /* 0x000fe20000001820 */
[----:B------:R-:W-:Y:S04]  /*102c0*/  LDSM.16.M88.4 R8, [R180+0x4000] ;  /* 0x00400000b408783b */ /* 0x000fe80000000200 */
[----:B------:R-:W2:Y:S03]  /*102d0*/  LDSM.16.M88.4 R48, [R176+0x2000] ;  /* 0x00200000b030783b */ /* 0x000ea60000000200 */
[C---:B-1----:R-:W-:Y:S01]  /*102e0*/  HMMA.16816.F32 R44, R4.reuse, R72, R60 ;  /* 0x00000048042c723c */ /* 0x042fe2000000183c */
        /* <DEDUP_REMOVED lines=18> */
[C---:B------:R-:W-:Y:S01]  /*10410*/  HMMA.16816.F32 R40, R8.reuse, R78, R16 ;  /* 0x0000004e0828723c */ /* 0x040fe20000001810 */
[----:B------:R-:W4:Y:S07]  /*10420*/  LDSM.16.M88.4 R16, [R177+0x8000] ;  /* 0x00800000b110783b */ /* 0x000f2e0000000200 */
[C---:B------:R-:W-:Y:S08]  /*10430*/  HMMA.16816.F32 R48, R8.reuse, R76, R20 ;  /* 0x0000004c0830723c */ /* 0x040ff00000001814 */
[C---:B------:R-:W-:Y:S01]  /*10440*/  HMMA.16816.F32 R28, R8.reuse, R84, R12 ;  /* 0x00000054081c723c */ /* 0x040fe2000000180c */
[----:B------:R-:W-:Y:S07]  /*10450*/  LDSM.16.M88.4 R12, [R178+0x8000] ;  /* 0x00800000b20c783b */ /* 0x000fee0000000200 */
[----:B------:R-:W-:Y:S08]  /*10460*/  HMMA.16816.F32 R20, R8, R86, R68 ;  /* 0x000000560814723c */ /* 0x000ff00000001844 */
[C---:B---3--:R-:W-:Y:S01]  /*10470*/  HMMA.16816.F32 R8, R4.reuse, R72, R64 ;  /* 0x000000480408723c */ /* 0x048fe20000001840 */
[----:B------:R-:W-:Y:S07]  /*10480*/  LDSM.16.M88.4 R64, [R185] ;  /* 0x00000000b940783b */ /* 0x000fee0000000200 */
[C---:B------:R-:W-:Y:S01]  /*10490*/  HMMA.16816.F32 R24, R4.reuse, R74, R60 ;  /* 0x0000004a0418723c */ /* 0x040fe2000000183c */
[----:B------:R-:W3:Y:S04]  /*104a0*/  LDSM.16.M88.4 R60, [R146+0x4800] ;  /* 0x00480000923c783b */ /* 0x000ee80000000200 */
[----:B------:R-:W-:Y:S03]  /*104b0*/  LDSM.16.M88.4 R72, [R146+0x5800] ;  /* 0x005800009248783b */ /* 0x000fe60000000200 */
[C---:B------:R-:W-:Y:S08]  /*104c0*/  HMMA.16816.F32 R52, R4.reuse, R80, R52 ;  /* 0x000000500434723c */ /* 0x040ff00000001834 */
[C---:B------:R-:W-:Y:S08]  /*104d0*/  HMMA.16816.F32 R56, R4.reuse, R82, R56 ;  /* 0x000000520438723c */ /* 0x040ff00000001838 */
[C---:B--2---:R-:W-:Y:S08]  /*104e0*/  HMMA.16816.F32 R48, R4.reuse, R44, R48 ;  /* 0x0000002c0430723c */ /* 0x044ff00000001830 */
[C---:B------:R-:W-:Y:S01]  /*104f0*/  HMMA.16816.F32 R68, R4.reuse, R46, R40 ;  /* 0x0000002e0444723c */ /* 0x040fe20000001828 */
[----:B------:R-:W-:Y:S04]  /*10500*/  LDSM.16.M88.4 R40, [R184] ;  /* 0x00000000b828783b */ /* 0x000fe80000000200 */
[----:B------:R-:W-:Y:S03]  /*10510*/  LDSM.16.M88.4 R44, [R183] ;  /* 0x00000000b72c783b */ /* 0x000fe60000000200 */
[C---:B-1----:R-:W-:Y:S08]  /*10520*/  HMMA.16816.F32 R76, R4.reuse, R32, R28 ;  /* 0x00000020044c723c */ /* 0x042ff0000000181c */
[----:B------:R-:W-:Y:S01]  /*10530*/  HMMA.16816.F32 R80, R4, R34, R20 ;  /* 0x000000220450723c */ /* 0x000fe20000001814 */
[----:B------:R-:W-:Y:S07]  /*10540*/  LDSM.16.M88.4 R32, [R176+0x4000] ;  /* 0x00400000b020783b */ /* 0x000fee0000000200 */
[C---:B----4-:R-:W-:Y:S01]  /*10550*/  HMMA.16816.F32 R4, R16.reuse, R36, R8 ;  /* 0x000000241004723c */ /* 0x050fe20000001808 */
[----:B------:R-:W1:Y:S07]  /*10560*/  LDSM.16.M88.4 R8, [R180+0x8000] ;  /* 0x00800000b408783b */ /* 0x000e6e0000000200 */
[C---:B------:R-:W-:Y:S01]  /*10570*/  HMMA.16816.F32 R24, R16.reuse, R38, R24 ;  /* 0x000000261018723c */ /* 0x040fe20000001818 */
[----:B------:R-:W2:Y:S07]  /*10580*/  LDSM.16.M88.4 R36, [R146+0x5000] ;  /* 0x005000009224783b */ /* 0x000eae0000000200 */
[----:B---3--:R-:W-:Y:S08]  /*10590*/  HMMA.16816.F32 R28, R16, R60, R52 ;  /* 0x0000003c101c723c */ /* 0x008ff00000001834 */
[----:B------:R-:W-:Y:S01]  /*105a0*/  HMMA.16816.F32 R20, R12, R64, R4 ;  /* 0x000000400c14723c */ /* 0x000fe20000001804 */
[----:B------:R-:W-:Y:S07]  /*105b0*/  LDSM.16.M88.4 R4, [R179+0x8000] ;  /* 0x00800000b304783b */ /* 0x000fee0000000200 */
[----:B------:R-:W-:Y:S01]  /*105c0*/  HMMA.16816.F32 R56, R16, R62, R56 ;  /* 0x0000003e1038723c */ /* 0x000fe20000001838 */
[----:B------:R-:W3:Y:S07]  /*105d0*/  LDSM.16.M88.4 R60, [R173+0x4000] ;  /* 0x00400000ad3c783b */ /* 0x000eee0000000200 */
[----:B------:R-:W-:Y:S08]  /*105e0*/  HMMA.16816.F32 R24, R12, R66, R24 ;  /* 0x000000420c18723c */ /* 0x000ff00000001818 */
[----:B-1----:R-:W-:Y:S08]  /*105f0*/  HMMA.16816.F32 R20, R8, R32, R20 ;  /* 0x000000200814723c */ /* 0x002ff00000001814 */
[----:B--2---:R-:W-:Y:S01]  /*10600*/  HMMA.16816.F32 R64, R16, R36, R48 ;  /* 0x000000241040723c */ /* 0x004fe20000001830 */
[----:B------:R-:W1:Y:S07]  /*10610*/  LDSM.16.M88.4 R48, [R176+0x4800] ;  /* 0x00480000b030783b */ /* 0x000e6e0000000200 */
[----:B------:R-:W-:Y:S08]  /*10620*/  HMMA.16816.F32 R24, R8, R34, R24 ;  /* 0x000000220818723c */ /* 0x000ff00000001818 */
[C---:B------:R-:W-:Y:S08]  /*10630*/  HMMA.16816.F32 R28, R12.reuse, R40, R28 ;  /* 0x000000280c1c723c */ /* 0x040ff0000000181c */
[----:B------:R-:W-:Y:S01]  /*10640*/  HMMA.16816.F32 R40, R12, R42, R56 ;  /* 0x0000002a0c28723c */ /* 0x000fe20000001838 */
[----:B------:R-:W2:Y:S07]  /*10650*/  LDSM.16.M88.4 R56, [R173+0x4800] ;  /* 0x00480000ad38783b */ /* 0x000eae0000000200 */
[----:B---3--:R-:W-:Y:S08]  /*10660*/  HMMA.16816.F32 R20, R4, R60, R20 ;  /* 0x0000003c0414723c */ /* 0x008ff00000001814 */
[----:B------:R-:W-:Y:S08]  /*10670*/  HMMA.16816.F32 R52, R16, R38, R68 ;  /* 0x000000261034723c */ /* 0x000ff00000001844 */
[----:B------:R-:W-:Y:S01]  /*10680*/  HMMA.16816.F32 R32, R4, R62, R24 ;  /* 0x0000003e0420723c */ /* 0x000fe20000001818 */
[----:B------:R-:W3:Y:S07]  /*10690*/  LDSM.16.M88.4 R60, [R176+0x5000] ;  /* 0x00500000b03c783b */ /* 0x000eee0000000200 */
[----:B-1----:R-:W-:Y:S01]  /*106a0*/  HMMA.16816.F32 R36, R8, R48, R28 ;  /* 0x000000300824723c */ /* 0x002fe2000000181c */
[----:B------:R-:W-:-:S04]  /*106b0*/  FMUL.FTZ R0, R20, c[0x0][0x320] ;  /* 0x0000c80014007a20 */ /* 0x000fc80000410000 */
[----:B------:R1:W4:Y:S03]  /*106c0*/  MUFU.TANH R84, R0 ;  /* 0x0000000000547308 */ /* 0x0003260000002400 */
[----:B------:R-:W-:Y:S01]  /*106d0*/  HMMA.16816.F32 R28, R12, R44, R64 ;  /* 0x0000002c0c1c723c */ /* 0x000fe20000001840 */
[----:B------:R-:W4:Y:S07]  /*106e0*/  LDSM.16.M88.4 R64, [R182] ;  /* 0x00000000b640783b */ /* 0x000f2e0000000200 */
[----:B------:R-:W-:Y:S01]  /*106f0*/  HMMA.16816.F32 R68, R16, R72, R76 ;  /* 0x000000481044723c */ /* 0x000fe2000000184c */
[----:B-1----:R-:W-:-:S07]  /*10700*/  FMUL.FTZ R0, R21, c[0x0][0x320] ;  /* 0x0000c80015007a20 */ /* 0x002fce0000410000 */
[----:B------:R-:W-:Y:S01]  /*10710*/  HMMA.16816.F32 R24, R8, R50, R40 ;  /* 0x000000320818723c */ /* 0x000fe20000001828 */
[----:B------:R1:W1:Y:S01]  /*10720*/  MUFU.TANH R73, R0 ;  /* 0x0000000000497308 */ /* 0x0002620000002400 */
[----:B------:R-:W4:Y:S06]  /*10730*/  LDSM.16.M88.4 R48, [R173+0x5000] ;  /* 0x00500000ad30783b */ /* 0x000f2c0000000200 */
[----:B--2---:R-:W-:Y:S08]  /*10740*/  HMMA.16816.F32 R40, R4, R56, R36 ;  /* 0x000000380428723c */ /* 0x004ff00000001824 */
[----:B------:R-:W-:Y:S01]  /*10750*/  HMMA.16816.F32 R36, R12, R46, R52 ;  /* 0x0000002e0c24723c */ /* 0x000fe20000001834 */
[----:B-1----:R-:W-:Y:S01]  /*10760*/  FMUL.FTZ R0, R22, c[0x0][0x320] ;  /* 0x0000c80016007a20 */ /* 0x002fe20000410000 */
[----:B------:R-:W1:Y:S03]  /*10770*/  LDSM.16.M88.4 R44, [R176+0x5800] ;  /* 0x00580000b02c783b */ /* 0x000e660000000200 */
[----:B------:R2:W1:Y:S03]  /*10780*/  MUFU.TANH R86, R0 ;  /* 0x0000000000567308 */ /* 0x0004660000002400 */
[----:B---3--:R-:W-:Y:S08]  /*10790*/  HMMA.16816.F32 R28, R8, R60, R28 ;  /* 0x0000003c081c723c */ /* 0x008ff0000000181c */
[----:B------:R-:W-:Y:S01]  /*107a0*/  HMMA.16816.F32 R24, R4, R58, R24 ;  /* 0x0000003a0418723c */ /* 0x000fe20000001818 */
[----:B--2---:R-:W-:-:S07]  /*107b0*/  FMUL.FTZ R0, R23, c[0x0][0x320] ;  /* 0x0000c80017007a20 */ /* 0x004fce0000410000 */
[----:B------:R-:W-:Y:S01]  /*107c0*/  HMMA.16816.F32 R16, R16, R74, R80 ;  /* 0x0000004a1010723c */ /* 0x000fe20000001850 */
[----:B------:R2:W3:Y:S07]  /*107d0*/  MUFU.TANH R85, R0 ;  /* 0x0000000000557308 */ /* 0x0004ee0000002400 */
[----:B----4-:R-:W-:Y:S08]  /*107e0*/  HMMA.16816.F32 R20, R12, R64, R68 ;  /* 0x000000400c14723c */ /* 0x010ff00000001844 */
[----:B------:R-:W-:Y:S01]  /*107f0*/  HMMA.16816.F32 R28, R4, R48, R28 ;  /* 0x00000030041c723c */ /* 0x000fe2000000181c */
[----:B--2---:R-:W-:-:S04]  /*10800*/  FMUL.FTZ R0, R32, c[0x0][0x320] ;  /* 0x0000c80020007a20 */ /* 0x004fc80000410000 */
[----:B------:R2:W4:Y:S03]  /*10810*/  MUFU.TANH R57, R0 ;  /* 0x0000000000397308 */ /* 0x0005260000002400 */
[----:B------:R-:W-:Y:S08]  /*10820*/  HMMA.16816.F32 R12, R12, R66, R16 ;  /* 0x000000420c0c723c */ /* 0x000ff00000001810 */
[----:B-1----:R-:W-:Y:S01]  /*10830*/  HMMA.16816.F32 R16, R8, R44, R20 ;  /* 0x0000002c0810723c */ /* 0x002fe20000001814 */
[----:B--2---:R-:W-:-:S04]  /*10840*/  FMUL.FTZ R0, R33, c[0x0][0x320] ;  /* 0x0000c80021007a20 */ /* 0x004fc80000410000 */
[----:B------:R1:W2:Y:S02]  /*10850*/  MUFU.TANH R56, R0 ;  /* 0x0000000000387308 */ /* 0x0002a40000002400 */
[----:B-1----:R-:W-:-:S06]  /*10860*/  FMUL.FTZ R0, R34, c[0x0][0x320] ;  /* 0x0000c80022007a20 */ /* 0x002fcc0000410000 */
[----:B------:R1:W1:Y:S02]  /*10870*/  MUFU.TANH R72, R0 ;  /* 0x0000000000487308 */ /* 0x0002640000002400 */
[----:B-1----:R-:W-:Y:S02]  /*10880*/  FMUL.FTZ R0, R35, c[0x0][0x320] ;  /* 0x0000c80023007a20 */ /* 0x002fe40000410000 */
[----:B------:R-:W-:Y:S01]  /*10890*/  HMMA.16816.F32 R32, R8, R62, R36 ;  /* 0x0000003e0820723c */ /* 0x000fe20000001824 */
[----:B------:R-:W1:Y:S03]  /*108a0*/  LDSM.16.M88.4 R36, [R173+0x5800] ;  /* 0x00580000ad24783b */ /* 0x000e660000000200 */
[----:B------:R2:W1:Y:S01]  /*108b0*/  MUFU.TANH R60, R0 ;  /* 0x00000000003c7308 */ /* 0x0004620000002400 */
[----:B------:R-:W-:-:S04]  /*108c0*/  DEPBAR.LE SB0, 0x0 ;  /* 0x000080000000791a */ /* 0x000fc80000000000 */
[----:B------:R-:W-:Y:S01]  /*108d0*/  HMMA.16816.F32 R8, R8, R46, R12 ;  /* 0x0000002e0808723c */ /* 0x000fe2000000180c */
[----:B--2---:R-:W-:-:S04]  /*108e0*/  FMUL.FTZ R0, R40, c[0x0][0x320] ;  /* 0x0000c80028007a20 */ /* 0x004fc80000410000 */
[----:B------:R2:W1:Y:S10]  /*108f0*/  MUFU.TANH R54, R0 ;  /* 0x0000000000367308 */ /* 0x0004740000002400 */
[----:B------:R-:W-:Y:S01]  /*10900*/  HMMA.16816.F32 R20, R4, R50, R32 ;  /* 0x000000320414723c */ /* 0x000fe20000001820 */
[----:B--2---:R-:W-:-:S07]  /*10910*/  FMUL.FTZ R0, R41, c[0x0][0x320] ;  /* 0x0000c80029007a20 */ /* 0x004fce0000410000 */
[C---:B-1----:R-:W-:Y:S01]  /*10920*/  HMMA.16816.F32 R12, R4.reuse, R36, R16 ;  /* 0x00000024040c723c */ /* 0x042fe20000001810 */
[----:B------:R1:W2:Y:S07]  /*10930*/  MUFU.TANH R52, R0 ;  /* 0x0000000000347308 */ /* 0x0002ae0000002400 */
        /* <DEDUP_REMOVED lines=75> */
.L_x_956:
        /* <DEDUP_REMOVED lines=20> */
.L_x_957:
        /* <DEDUP_REMOVED lines=21> */
.L_x_807:
[----:B--234-:R-:W-:Y:S05]  /*11080*/  BSYNC B0 ;  /* 0x0000000000007941 */ /* 0x01cfea0003800000 */
.L_x_806:
        /* <DEDUP_REMOVED lines=16> */
.L_x_958:
        /* <DEDUP_REMOVED lines=17> */
.L_x_813:
[----:B------:R-:W-:-:S04]  /*112a0*/  MOV R8, 0x1 ;  /* 0x0000000100087802 */ /* 0x000fc80000000f00 */
[----:B------:R-:W-:-:S13]  /*112b0*/  ISETP.NE.AND P0, PT, R8, c[0x0][0x32c], PT ;  /* 0x0000cb0008007a0c */ /* 0x000fda0003f05270 */
[----:B------:R-:W-:-:S05]  /*112c0*/  @P0 IMAD.HI.U32 R8, R3, c[0x0][0x330], RZ ;  /* 0x0000cc0003080a27 */ /* 0x000fca00078e00ff */
[----:B------:R-:W-:Y:S02]  /*112d0*/  @P0 SHF.R.U32.HI R3, RZ, c[0x0][0x334], R8 ;  /* 0x0000cd00ff030a19 */ /* 0x000fe40000011608 */
.L_x_814:
[----:B------:R-:W-:Y:S05]  /*112e0*/  BSYNC B0 ;  /* 0x0000000000007941 */ /* 0x000fea0003800000 */
.L_x_812:
[----:B------:R-:W-:-:S04]  /*112f0*/  IMAD R3, R3, c[0x0][0x32c], -R94 ;  /* 0x0000cb0003037a24 */ /* 0x000fc800078e0a5e */
[----:B------:R-:W-:-:S05]  /*11300*/  IMAD.IADD R3, R3, 0x1, -R220 ;  /* 0x0000000103037824 */ /* 0x000fca00078e0adc */
[----:B------:R-:W-:Y:S02]  /*11310*/  IADD3 R8, R3, c[0x0][0x32c], RZ ;  /* 0x0000cb0003087a10 */ /* 0x000fe40007ffe0ff */
[----:B------:R-:W-:Y:S02]  /*11320*/  IMNMX R0, R0, R3, !PT ;  /* 0x0000000300007217 */ /* 0x000fe40007800200 */
[----:B------:R-:W-:Y:S02]  /*11330*/  IMNMX R2, R2, R8, PT ;  /* 0x0000000802027217 */ /* 0x000fe40003800200 */
.L_x_811:
        /* <DEDUP_REMOVED lines=51> */
.L_x_959:
        /* <DEDUP_REMOVED lines=17> */
.L_x_818:
[----:B-12---:R-:W-:-:S04]  /*11780*/  MOV R4, 0x1 ;  /* 0x0000000100047802 */ /* 0x006fc80000000f00 */
[----:B------:R-:W-:-:S13]  /*11790*/  ISETP.NE.AND P0, PT, R4, c[0x0][0x32c], PT ;  /* 0x0000cb0004007a0c */ /* 0x000fda0003f05270 */
[----:B------:R-:W-:-:S05]  /*117a0*/  @P0 IMAD.HI.U32 R4, R3, c[0x0][0x330], RZ ;  /* 0x0000cc0003040a27 */ /* 0x000fca00078e00ff */
[----:B------:R-:W-:Y:S02]  /*117b0*/  @P0 SHF.R.U32.HI R3, RZ, c[0x0][0x334], R4 ;  /* 0x0000cd00ff030a19 */ /* 0x000fe40000011604 */
.L_x_819:
[----:B------:R-:W-:Y:S05]  /*117c0*/  BSYNC B0 ;  /* 0x0000000000007941 */ /* 0x000fea0003800000 */
.L_x_817:
[----:B------:R-:W-:-:S04]  /*117d0*/  IMAD R3, R3, c[0x0][0x32c], -R94 ;  /* 0x0000cb0003037a24 */ /* 0x000fc800078e0a5e */
[----:B------:R-:W-:-:S05]  /*117e0*/  IMAD.IADD R3, R3, 0x1, -R220 ;  /* 0x0000000103037824 */ /* 0x000fca00078e0adc */
[----:B------:R-:W-:Y:S02]  /*117f0*/  IADD3 R4, R3, c[0x0][0x32c], RZ ;  /* 0x0000cb0003047a10 */ /* 0x000fe40007ffe0ff */
[----:B------:R-:W-:Y:S02]  /*11800*/  IMNMX R0, R0, R3, !PT ;  /* 0x0000000300007217 */ /* 0x000fe40007800200 */
[----:B------:R-:W-:Y:S02]  /*11810*/  IMNMX R2, R2, R4, PT ;  /* 0x0000000402027217 */ /* 0x000fe40003800200 */
.L_x_816:
        /* <DEDUP_REMOVED lines=18> */
[----:B------:R-:W-:Y:S02]  /*11940*/  ISETP.LT.OR P3, PT, R2, 0x11, P3 ;  /* 0x000000110200780c */ /* 0x000fe40001f61670 */
        /* <DEDUP_REMOVED lines=17> */
[----:B------:R-:W-:Y:S02]  /*11a60*/  ISETP.GT.AND P2, PT, R0, 0x21, P1 ;  /* 0x000000210000780c */ /* 0x000fe40000f44270 */
        /* <DEDUP_REMOVED lines=10> */
[C---:B------:R-:W-:Y:S02]  /*11b10*/  ISETP.GT.AND P2, PT, R0.reuse, 0x29, P1 ;  /* 0x000000290000780c */ /* 0x040fe40000f44270 */
[----:B------:R-:W-:Y:S02]  /*11b20*/  FSEL R73, R29, -INF , !P0 ;  /* 0xff8000001d497808 */ /* 0x000fe40004000000 */
[----:B------:R-:W-:Y:S02]  /*11b30*/  FMNMX.FTZ R4, R75, R4, !PT ;  /* 0x000000044b047209 */ /* 0x000fe40007810000 */
[----:B------:R-:W-:Y:S02]  /*11b40*/  ISETP.GT.AND P0, PT, R0, 0x30, P1 ;  /* 0x000000300000780c */ /* 0x000fe40000f04270 */
[----:B------:R-:W-:-:S02]  /*11b50*/  FMNMX.FTZ R3, R82, R3, !PT ;  /* 0x0000000352037209 */ /* 0x000fc40007810000 */
[----:B------:R-:W-:Y:S02]  /*11b60*/  ISETP.LT.OR P2, PT, R2, 0x2a, P2 ;  /* 0x0000002a0200780c */ /* 0x000fe40001741670 */
        /* <DEDUP_REMOVED lines=12> */
[----:B------:R-:W-:Y:S02]  /*11c30*/  ISETP.LT.OR P1, PT, R2, 0x39, P2 ;  /* 0x000000390200780c */ /* 0x000fe40001721670 */
        /* <DEDUP_REMOVED lines=14> */
.L_x_960:
[----:B-12---:R-:W-:Y:S01]  /*11d20*/  FMNMX.FTZ R4, R4, R0, !PT ;  /* 0x0000000004047209 */ /* 0x006fe20007810000 */
[----:B------:R-:W-:Y:S05]  /*11d30*/  BRA.DIV ~URZ, `(.L_x_821) ;  /* 0x00011ae27f007947 */ /* 0x000fea000b800000 */
[----:B------:R-:W1:Y:S04]  /*11d40*/  SHFL.BFLY PT, R0, R5, 0x2, 0x1f ;  /* 0x0c401f0005007f89 */ /* 0x000e6800000e0000 */
[----:B------:R-:W2:Y:S01]  /*11d50*/  SHFL.BFLY PT, R2, R4, 0x1, 0x1f ;  /* 0x0c201f0004027f89 */ /* 0x000ea200000e0000 */
[----:B-1----:R-:W-:Y:S02]  /*11d60*/  FMNMX.FTZ R5, R5, R0, !PT ;  /* 0x0000000005057209 */ /* 0x002fe40007810000 */
[----:B--2---:R-:W-:-:S03]  /*11d70*/  FMNMX.FTZ R100, R4, R2, !PT ;  /* 0x0000000204647209 */ /* 0x004fc60007810000 */
[----:B------:R1:W2:Y:S04]  /*11d80*/  SHFL.BFLY PT, R3, R5, 0x1, 0x1f ;  /* 0x0c201f0005037f89 */ /* 0x0002a800000e0000 */
.L_x_961:
[C---:B------:R-:W-:Y:S01]  /*11d90*/  FMUL.FTZ R2, R100.reuse, c[0x0][0x2d0] ;  /* 0x0000b40064027a20 */ /* 0x040fe20000410000 */
[----:B------:R-:W-:Y:S01]  /*11da0*/  FSETP.NEU.FTZ.AND P0, PT, R100, -INF , PT ;  /* 0xff8000006400780b */ /* 0x000fe20003f1d000 */
[----:B------:R-:W-:Y:S01]  /*11db0*/  WARPSYNC 0xffffffff ;  /* 0xffffffff00007948 */ /* 0x000fe20003800000 */
[----:B--2---:R-:W-:Y:S01]  /*11dc0*/  FMNMX.FTZ R16, R3, R5, !PT ;  /* 0x0000000503107209 */ /* 0x004fe20007810000 */
[----:B------:R-:W-:Y:S01]  /*11dd0*/  LDSM.16.MT88.4 R32, [R172+0x800] ;  /* 0x00080000ac20783b */ /* 0x000fe20000004200 */
[----:B------:R-:W-:Y:S02]  /*11de0*/  FSEL R2, R2, RZ, P0 ;  /* 0x000000ff02027208 */ /* 0x000fe40000000000 */
[----:B------:R-:W-:Y:S01]  /*11df0*/  FSETP.NEU.FTZ.AND P0, PT, R16, -INF , PT ;  /* 0xff8000001000780b */ /* 0x000fe20003f1d000 */
[----:B------:R-:W-:Y:S01]  /*11e00*/  LDSM.16.MT88.4 R40, [R174] ;  /* 0x00000000ae28783b */ /* 0x000fe20000004200 */
[----:B------:R-:W-:Y:S01]  /*11e10*/  MOV R102, c[0x0][0x2c4] ;  /* 0x0000b10000667a02 */ /* 0x000fe20000000f00 */
[--C-:B------:R-:W-:Y:S01]  /*11e20*/  FFMA.FTZ R0, R8, c[0x0][0x2d0], -R2.reuse ;  /* 0x0000b40008007a23 */ /* 0x100fe20000010802 */
[----:B------:R-:W-:Y:S01]  /*11e30*/  IADD3 R194, R194, -0x2, RZ ;  /* 0xfffffffec2c27810 */ /* 0x000fe20007ffe0ff */
[----:B------:R-:W-:Y:S01]  /*11e40*/  FFMA.FTZ R3, R11, c[0x0][0x2d0], -R2 ;  /* 0x0000b4000b037a23 */ /* 0x000fe20000010802 */
[----:B------:R-:W-:Y:S01]  /*11e50*/  LDSM.16.MT88.4 R48, [R175] ;  /* 0x00000000af30783b */ /* 0x000fe20000004200 */
[----:B------:R2:W-:Y:S01]  /*11e60*/  MUFU.EX2 R86, R0 ;  /* 0x0000000000567308 */ /* 0x0005e20000000800 */
[----:B------:R-:W-:-:S02]  /*11e70*/  ISETP.NE.AND P1, PT, R102, 0x1, PT ;  /* 0x000000016600780c */ /* 0x000fc40003f25270 */
[----:B------:R-:W-:Y:S01]  /*11e80*/  LDSM.16.MT88.4 R36, [R147+0x800] ;  /* 0x000800009324783b */ /* 0x000fe20000004200 */
[----:B------:R-:W-:-:S03]  /*11e90*/  MOV R102, c[0x0][0x32c] ;  /* 0x0000cb0000667a02 */ /* 0x000fc60000000f00 */
[----:B------:R-:W-:Y:S01]  /*11ea0*/  LDSM.16.MT88.4 R56, [R175+0x800] ;  /* 0x00080000af38783b */ /* 0x000fe20000004200 */
[----:B------:R3:W-:Y:S03]  /*11eb0*/  MUFU.EX2 R90, R3 ;  /* 0x00000003005a7308 */ /* 0x0007e60000000800 */
[----:B------:R-:W-:Y:S04]  /*11ec0*/  LDSM.16.MT88.4 R60, [R147+0x2000] ;  /* 0x00200000933c783b */ /* 0x000fe80000004200 */
[----:B------:R-:W-:Y:S01]  /*11ed0*/  LDSM.16.MT88.4 R64, [R147+0x2800] ;  /* 0x002800009340783b */ /* 0x000fe20000004200 */
[----:B--2---:R-:W-:-:S04]  /*11ee0*/  FFMA.FTZ R0, R9, c[0x0][0x2d0], -R2 ;  /* 0x0000b40009007a23 */ /* 0x004fc80000010802 */
[----:B------:R2:W-:Y:S01]  /*11ef0*/  MUFU.EX2 R84, R0 ;  /* 0x0000000000547308 */ /* 0x0005e20000000800 */
[----:B---3--:R-:W-:-:S07]  /*11f00*/  FFMA.FTZ R3, R14, c[0x0][0x2d0], -R2 ;  /* 0x0000b4000e037a23 */ /* 0x008fce0000010802 */
[----:B------:R-:W-:Y:S01]  /*11f10*/  MUFU.EX2 R95, R3 ;  /* 0x00000003005f7308 */ /* 0x000fe20000000800 */
[----:B--2---:R-:W-:Y:S02]  /*11f20*/  FFMA.FTZ R0, R10, c[0x0][0x2d0], -R2 ;  /* 0x0000b4000a007a23 */ /* 0x004fe40000010802 */
[----:B------:R-:W-:Y:S05]  /*11f30*/  LDSM.16.MT88.4 R8, [R147] ;  /* 0x000000009308783b */ /* 0x000fea0000004200 */
[----:B------:R2:W3:Y:S02]  /*11f40*/  MUFU.EX2 R88, R0 ;  /* 0x0000000000587308 */ /* 0x0004e40000000800 */
[----:B--2---:R-:W-:Y:S01]  /*11f50*/  FMUL.FTZ R0, R16, c[0x0][0x2d0] ;  /* 0x0000b40010007a20 */ /* 0x004fe20000410000 */
[----:B---3--:R-:W-:-:S04]  /*11f60*/  F2FP.PACK_AB R14, R90, R88 ;  /* 0x000000585a0e723e */ /* 0x008fc800000000ff */
[----:B------:R-:W-:-:S05]  /*11f70*/  FSEL R0, R0, RZ, P0 ;  /* 0x000000ff00007208 */ /* 0x000fca0000000000 */
[----:B------:R-:W-:-:S04]  /*11f80*/  FFMA.FTZ R3, R6, c[0x0][0x2d0], -R0 ;  /* 0x0000b40006037a23 */ /* 0x000fc80000010800 */
[----:B------:R2:W-:Y:S02]  /*11f90*/  MUFU.EX2 R87, R3 ;  /* 0x0000000300577308 */ /* 0x0005e40000000800 */
[--C-:B--2---:R-:W-:Y:S02]  /*11fa0*/  FFMA.FTZ R3, R7, c[0x0][0x2d0], -R0.reuse ;  /* 0x0000b40007037a23 */ /* 0x104fe40000010800 */
[----:B-1----:R-:W1:Y:S04]  /*11fb0*/  LDSM.16.MT88.4 R4, [R172] ;  /* 0x00000000ac04783b */ /* 0x002e680000004200 */
[----:B------:R2:W3:Y:S02]  /*11fc0*/  MUFU.EX2 R85, R3 ;  /* 0x0000000300557308 */ /* 0x0004e40000000800 */
[----:B--2---:R-:W-:Y:S01]  /*11fd0*/  FFMA.FTZ R3, R12, c[0x0][0x2d0], -R0 ;  /* 0x0000b4000c037a23 */ /* 0x004fe20000010800 */
[----:B------:R-:W-:-:S05]  /*11fe0*/  F2FP.PACK_AB R12, R84, R86 ;  /* 0x00000056540c723e */ /* 0x000fca00000000ff */
[----:B------:R2:W-:Y:S02]  /*11ff0*/  MUFU.EX2 R89, R3 ;  /* 0x0000000300597308 */ /* 0x0005e40000000800 */
[----:B--2---:R-:W-:Y:S01]  /*12000*/  FFMA.FTZ R3, R13, c[0x0][0x2d0], -R0 ;  /* 0x0000b4000d037a23 */ /* 0x004fe20000010800 */
[----:B---3--:R-:W-:-:S05]  /*12010*/  F2FP.PACK_AB R13, R85, R87 ;  /* 0x00000057550d723e */ /* 0x008fca00000000ff */
[----:B------:R2:W3:Y:S02]  /*12020*/  MUFU.EX2 R92, R3 ;  /* 0x00000003005c7308 */ /* 0x0004e40000000800 */
[----:B--2---:R-:W-:Y:S01]  /*12030*/  FFMA.FTZ R3, R15, c[0x0][0x2d0], -R2 ;  /* 0x0000b4000f037a23 */ /* 0x004fe20000010802 */
[----:B---3--:R-:W-:-:S05]  /*12040*/  F2FP.PACK_AB R15, R92, R89 ;  /* 0x000000595c0f723e */ /* 0x008fca00000000ff */
[----:B------:R2:W3:Y:S02]  /*12050*/  MUFU.EX2 R93, R3 ;  /* 0x00000003005d7308 */ /* 0x0004e40000000800 */
[C---:B-1----:R-:W-:Y:S08]  /*12060*/  HMMA.16816.F32 R24, R12.reuse, R4, RZ ;  /* 0x000000040c18723c */ /* 0x042ff000000018ff */
[----:B------:R-:W-:Y:S01]  /*12070*/  HMMA.16816.F32 R44, R12, R8, RZ ;  /* 0x000000080c2c723c */ /* 0x000fe200000018ff */
[----:B--2---:R-:W-:-:S02]  /*12080*/  FFMA.FTZ R3, R19, c[0x0][0x2d0], -R2 ;  /* 0x0000b40013037a23 */ /* 0x004fc40000010802 */
[----:B------:R-:W-:-:S04]  /*12090*/  FFMA.FTZ R19, R82, c[0x0][0x2d0], -R2 ;  /* 0x0000b40052137a23 */ /* 0x000fc80000010802 */
[----:B---3--:R-:W-:Y:S01]  /*120a0*/  F2FP.PACK_AB R8, R93, R95 ;  /* 0x0000005f5d08723e */ /* 0x008fe200000000ff */
[----:B------:R1:W-:Y:S01]  /*120b0*/  MUFU.EX2 R96, R3 ;  /* 0x0000000300607308 */ /* 0x0003e20000000800 */
[----:B------:R-:W-:Y:S01]  /*120c0*/  HMMA.16816.F32 R28, R12, R10, RZ ;  /* 0x0000000a0c1c723c */ /* 0x000fe200000018ff */
[----:B-1----:R-:W-:-:S06]  /*120d0*/  FFMA.FTZ R3, R20, c[0x0][0x2d0], -R2 ;  /* 0x0000b40014037a23 */ /* 0x002fcc0000010802 */
[----:B------:R1:W2:Y:S02]  /*120e0*/  MUFU.EX2 R99, R3 ;  /* 0x0000000300637308 */ /* 0x0002a40000000800 */
[----:B-1----:R-:W-:Y:S01]  /*120f0*/  FFMA.FTZ R3, R17, c[0x0][0x2d0], -R0 ;  /* 0x0000b40011037a23 */ /* 0x002fe20000010800 */
[----:B--2---:R-:W-:Y:S01]  /*12100*/  F2FP.PACK_AB R10, R99, R96 ;  /* 0x00000060630a723e */ /* 0x004fe200000000ff */
[----:B------:R-:W-:-:S04]  /*12110*/  FADD.FTZ R17, R87, R85 ;  /* 0x0000005557117221 */ /* 0x000fc80000010000 */
[----:B------:R1:W-:Y:S01]  /*12120*/  MUFU.EX2 R94, R3 ;  /* 0x00000003005e7308 */ /* 0x0003e20000000800 */
[----:B------:R-:W-:Y:S02]  /*12130*/  FADD.FTZ R17, R89, R17 ;  /* 0x0000001159117221 */ /* 0x000fe40000010000 */
[----:B-1----:R-:W-:Y:S02]  /*12140*/  FFMA.FTZ R3, R18, c[0x0][0x2d0], -R0 ;  /* 0x0000b40012037a23 */ /* 0x002fe40000010800 */
[----:B------:R-:W-:-:S03]  /*12150*/  FFMA.FTZ R18, R81, c[0x0][0x2d0], -R2 ;  /* 0x0000b40051127a23 */ /* 0x000fc60000010802 */
        /* <DEDUP_REMOVED lines=133> */
[----:B------:R-:W-:Y:S01]  /*129b0*/  MOV R0, R233 ;  /* 0x000000e900007202 */ /* 0x000fe20000000f00 */
[----:B------:R-:W-:-:S05]  /*129c0*/  @P1 IMAD.HI.U32 R2, R233, c[0x0][0x2c8], RZ ;  /* 0x0000b200e9021a27 */ /* 0x000fca00078e00ff */
[----:B------:R-:W-:Y:S02]  /*129d0*/  @P1 SHF.R.U32.HI R0, RZ, c[0x0][0x2cc], R2 ;  /* 0x0000b300ff001a19 */ /* 0x000fe40000011602 */
[----:B------:R-:W-:Y:S02]  /*129e0*/  ISETP.GE.AND P1, PT, R102, 0x1, PT ;  /* 0x000000016600780c */ /* 0x000fe40003f26270 */
[----:B------:R-:W-:Y:S01]  /*129f0*/  IADD3 R2, R168, R0, RZ ;  /* 0x00000000a8027210 */ /* 0x000fe20007ffe0ff */
[----:B----4-:R-:W-:Y:S03]  /*12a00*/  HMMA.16816.F32 R24, R12, R20, RZ ;  /* 0x000000140c18723c */ /* 0x010fe600000018ff */
[----:B------:R-:W-:-:S05]  /*12a10*/  IADD3 R0, R2, c[0x0][0x328], RZ ;  /* 0x0000ca0002007a10 */ /* 0x000fca0007ffe0ff */
        /* <DEDUP_REMOVED lines=89> */
.L_x_824:
[----:B------:R-:W-:-:S04]  /*12fb0*/  MOV R2, 0x1 ;  /* 0x0000000100027802 */ /* 0x000fc80000000f00 */
[----:B------:R-:W-:-:S13]  /*12fc0*/  ISETP.NE.AND P0, PT, R2, c[0x0][0x32c], PT ;  /* 0x0000cb0002007a0c */ /* 0x000fda0003f05270 */
[----:B------:R-:W-:-:S05]  /*12fd0*/  @P0 IMAD.HI.U32 R2, R3, c[0x0][0x330], RZ ;  /* 0x0000cc0003020a27 */ /* 0x000fca00078e00ff */
[----:B------:R-:W-:Y:S02]  /*12fe0*/  @P0 SHF.R.U32.HI R3, RZ, c[0x0][0x334], R2 ;  /* 0x0000cd00ff030a19 */ /* 0x000fe40000011602 */
.L_x_825:
[----:B------:R-:W-:Y:S05]  /*12ff0*/  BSYNC B0 ;  /* 0x0000000000007941 */ /* 0x000fea0003800000 */
.L_x_823:
[----:B------:R-:W-:-:S05]  /*13000*/  MOV R2, c[0x0][0x32c] ;  /* 0x0000cb0000027a02 */ /* 0x000fca0000000f00 */
[----:B------:R-:W-:-:S05]  /*13010*/  IMAD R3, R3, R2, c[0x0][0x32c] ;  /* 0x0000cb0003037624 */ /* 0x000fca00078e0202 */
[----:B------:R-:W-:-:S04]  /*13020*/  IMNMX R0, R0, R3, PT ;  /* 0x0000000300007217 */ /* 0x000fc80003800200 */
.L_x_822:
        /* <DEDUP_REMOVED lines=8> */
.L_x_847:
        /* <DEDUP_REMOVED lines=12> */
[----:B------:R1:W1:Y:S04]  /*13170*/  LDSM.16.M88.4 R160, [R192] ;  /* 0x00000000c0a0783b */ /* 0x0002680000000200 */
[----:B------:R1:W1:Y:S04]  /*13180*/  LDSM.16.M88.4 R164, [R191] ;  /* 0x00000000bfa4783b */ /* 0x0002680000000200 */
[----:B------:R1:W1:Y:S01]  /*13190*/  LDSM.16.M88.4 R168, [R190] ;  /* 0x00000000bea8783b */ /* 0x0002620000000200 */
[----:B------:R-:W-:-:S05]  /*131a0*/  @P0 BRA `(.L_x_828) ;  /* 0x0000040000000947 */ /* 0x000fca0003800000 */
[----:B------:R-:W-:Y:S01]  /*131b0*/  IMAD.WIDE.U32 R2, R199, c[0x0][0x208], RZ ;  /* 0x00008200c7027a25 */ /* 0x000fe200078e00ff */
[----:B------:R-:W-:Y:S02]  /*131c0*/  SHF.R.S32.HI R0, RZ, 0x1f, R199 ;  /* 0x0000001fff007819 */ /* 0x000fe400000114c7 */
[----:B------:R-:W-:Y:S01]  /*131d0*/  SHF.R.S32.HI R4, RZ, 0x1f, R198 ;  /* 0x0000001fff047819 */ /* 0x000fe200000114c6 */
[C---:B------:R-:W-:Y:S01]  /*131e0*/  IMAD.SHL.U32 R22, R203.reuse, 0x2, RZ ;  /* 0x00000002cb167824 */ /* 0x040fe200078e00ff */
[----:B------:R-:W-:Y:S01]  /*131f0*/  SHF.L.U64.HI R23, R203, 0x1, R218 ;  /* 0x00000001cb177819 */ /* 0x000fe200000102da */
[----:B------:R-:W-:Y:S01]  /*13200*/  IMAD R0, R0, c[0x0][0x208], RZ ;  /* 0x0000820000007a24 */ /* 0x000fe200078e02ff */
[----:B------:R-:W-:Y:S01]  /*13210*/  SHF.L.U64.HI R21, R202, 0x1, R219 ;  /* 0x00000001ca157819 */ /* 0x000fe200000102db */
[----:B------:R-:W-:Y:S01]  /*13220*/  IMAD R4, R4, c[0x0][0x218], RZ ;  /* 0x0000860004047a24 */ /* 0x000fe200078e02ff */
[----:B------:R-:W-:Y:S01]  /*13230*/  SHF.L.U32 R20, R202, 0x1, RZ ;  /* 0x00000001ca147819 */ /* 0x000fe200000006ff */
[----:B------:R-:W-:Y:S01]  /*13240*/  IMAD R0, R199, c[0x0][0x20c], R0 ;  /* 0x00008300c7007a24 */ /* 0x000fe200078e0200 */
[----:B------:R-:W-:Y:S01]  /*13250*/  SHF.L.U64.HI R15, R200, 0x1, R201 ;  /* 0x00000001c80f7819 */ /* 0x000fe200000102c9 */
[----:B------:R-:W-:Y:S02]  /*13260*/  IMAD R4, R198, c[0x0][0x21c], R4 ;  /* 0x00008700c6047a24 */ /* 0x000fe400078e0204 */
[----:B------:R-:W-:Y:S02]  /*13270*/  IMAD.IADD R3, R3, 0x1, R0 ;  /* 0x0000000103037824 */ /* 0x000fe400078e0200 */
[----:B------:R-:W-:Y:S02]  /*13280*/  IMAD.SHL.U32 R14, R200, 0x2, RZ ;  /* 0x00000002c80e7824 */ /* 0x000fe400078e00ff */
[----:B------:R-:W-:Y:S05]  /*13290*/  IMAD.WIDE.U32 R2, R198, c[0x0][0x218], R2 ;  /* 0x00008600c6027a25 */ /* 0x000fea00078e0002 */
[----:B------:R-:W-:Y:S04]  /*132a0*/  IADD3 R0, P0, R224, R2, RZ ;  /* 0x00000002e0007210 */ /* 0x000fe80007f1e0ff */
[----:B------:R-:W-:Y:S02]  /*132b0*/  IADD3.X R2, R223, R3, R4, P0, !PT ;  /* 0x00000003df027210 */ /* 0x000fe400007fe404 */
[C---:B------:R-:W-:Y:S04]  /*132c0*/  LEA R13, P0, R0.reuse, c[0x0][0x1f8], 0x1 ;  /* 0x00007e00000d7a11 */ /* 0x040fe800078008ff */
[----:B------:R-:W-:Y:S01]  /*132d0*/  LEA.HI.X R5, R0, c[0x0][0x1fc], R2, 0x1, P0 ;  /* 0x00007f0000057a11 */ /* 0x000fe200000f0c02 */
[----:B------:R-:W-:-:S06]  /*132e0*/  BRA.DIV ~URZ, `(.L_x_829) ;  /* 0x000106227f007947 */ /* 0x000fcc000b800000 */
[----:B------:R4:W3:Y:S02]  /*132f0*/  SHFL.IDX PT, R4, R5, RZ, 0x181f ;  /* 0x00181fff05047589 */ /* 0x0008e400000e0000 */
.L_x_962:
        /* <DEDUP_REMOVED lines=21> */
.L_x_963:
        /* <DEDUP_REMOVED lines=22> */
.L_x_828:
[----:B------:R-:W-:Y:S05]  /*135b0*/  BSYNC B0 ;  /* 0x0000000000007941 */ /* 0x000fea0003800000 */
.L_x_827:
        /* <DEDUP_REMOVED lines=27> */
[----:B------:R-:W-:Y:S07]  /*13770*/  LDSM.16.M88.4 R156, [R173] ;  /* 0x00000000ad9c783b */ /* 0x000fee0000000200 */
[C---:B--2---:R-:W-:Y:S08]  /*13780*/  HMMA.16816.F32 R12, R148.reuse, R160, R12 ;  /* 0x000000a0940c723c */ /* 0x044ff0000000180c */
[C---:B------:R-:W-:Y:S01]  /*13790*/  HMMA.16816.F32 R16, R148.reuse, R162, R16 ;  /* 0x000000a29410723c */ /* 0x040fe20000001810 */
[----:B------:R-:W-:Y:S07]  /*137a0*/  LDSM.16.M88.4 R160, [R173+0x800] ;  /* 0x00080000ada0783b */ /* 0x000fee0000000200 */
[C---:B---3--:R-:W-:Y:S08]  /*137b0*/  HMMA.16816.F32 R20, R148.reuse, R152, R20 ;  /* 0x000000989414723c */ /* 0x048ff00000001814 */
[C---:B------:R-:W-:Y:S01]  /*137c0*/  HMMA.16816.F32 R24, R148.reuse, R154, R24 ;  /* 0x0000009a9418723c */ /* 0x040fe20000001818 */
[----:B------:R-:W1:Y:S07]  /*137d0*/  LDSM.16.M88.4 R152, [R179] ;  /* 0x00000000b398783b */ /* 0x000e6e0000000200 */
[C---:B------:R-:W-:Y:S08]  /*137e0*/  HMMA.16816.F32 R28, R148.reuse, R164, R28 ;  /* 0x000000a4941c723c */ /* 0x040ff0000000181c */
        /* <DEDUP_REMOVED lines=28> */
[----:B------:R-:W3:Y:S01]  /*139b0*/  LDSM.16.M88.4 R164, [R186] ;  /* 0x00000000baa4783b */ /* 0x000ee20000000200 */
        /* <DEDUP_REMOVED lines=54> */
[----:B------:R-:W1:Y:S07]  /*13d20*/  LDSM.16.M88.4 R156, [R182] ;  /* 0x00000000b69c783b */ /* 0x000e6e0000000200 */
[C---:B------:R-:W-:Y:S08]  /*13d30*/  HMMA.16816.F32 R12, R152.reuse, R160, R12 ;  /* 0x000000a0980c723c */ /* 0x040ff0000000180c */
[C---:B------:R-:W-:Y:S01]  /*13d40*/  HMMA.16816.F32 R16, R152.reuse, R162, R16 ;  /* 0x000000a29810723c */ /* 0x040fe20000001810 */
[----:B------:R-:W3:Y:S07]  /*13d50*/  LDSM.16.M88.4 R160, [R180+0x8000] ;  /* 0x00800000b4a0783b */ /* 0x000eee0000000200 */
[C---:B--2---:R-:W-:Y:S08]  /*13d60*/  HMMA.16816.F32 R20, R152.reuse, R148, R20 ;  /* 0x000000949814723c */ /* 0x044ff00000001814 */
[C---:B------:R-:W-:Y:S01]  /*13d70*/  HMMA.16816.F32 R24, R152.reuse, R150, R24 ;  /* 0x000000969818723c */ /* 0x040fe20000001818 */
[----:B------:R-:W2:Y:S07]  /*13d80*/  LDSM.16.M88.4 R148, [R176+0x4800] ;  /* 0x00480000b094783b */ /* 0x000eae0000000200 */
[C---:B-1----:R-:W-:Y:S08]  /*13d90*/  HMMA.16816.F32 R28, R152.reuse, R156, R28 ;  /* 0x0000009c981c723c */ /* 0x042ff0000000181c */
[----:B------:R-:W-:Y:S01]  /*13da0*/  HMMA.16816.F32 R32, R152, R158, R32 ;  /* 0x0000009e9820723c */ /* 0x000fe20000001820 */
[----:B------:R-:W1:Y:S07]  /*13db0*/  LDSM.16.M88.4 R152, [R176+0x5000] ;  /* 0x00500000b098783b */ /* 0x000e6e0000000200 */
[C---:B---3--:R-:W-:Y:S01]  /*13dc0*/  HMMA.16816.F32 R4, R160.reuse, R164, R4 ;  /* 0x000000a4a004723c */ /* 0x048fe20000001804 */
[----:B------:R-:W3:Y:S07]  /*13dd0*/  LDSM.16.M88.4 R156, [R176+0x5800] ;  /* 0x00580000b09c783b */ /* 0x000eee0000000200 */
[C---:B------:R-:W-:Y:S01]  /*13de0*/  HMMA.16816.F32 R8, R160.reuse, R166, R8 ;  /* 0x000000a6a008723c */ /* 0x040fe20000001808 */
[----:B------:R-:W-:Y:S07]  /*13df0*/  LDSM.16.M88.4 R164, [R173+0x4000] ;  /* 0x00400000ada4783b */ /* 0x000fee0000000200 */
[C---:B--2---:R-:W-:Y:S08]  /*13e00*/  HMMA.16816.F32 R12, R160.reuse, R148, R12 ;  /* 0x00000094a00c723c */ /* 0x044ff0000000180c */
[C---:B------:R-:W-:Y:S01]  /*13e10*/  HMMA.16816.F32 R16, R160.reuse, R150, R16 ;  /* 0x00000096a010723c */ /* 0x040fe20000001810 */
[----:B------:R-:W2:Y:S07]  /*13e20*/  LDSM.16.M88.4 R148, [R179+0x8000] ;  /* 0x00800000b394783b */ /* 0x000eae0000000200 */
[C---:B-1----:R-:W-:Y:S08]  /*13e30*/  HMMA.16816.F32 R20, R160.reuse, R152, R20 ;  /* 0x00000098a014723c */ /* 0x042ff00000001814 */
[C---:B------:R-:W-:Y:S01]  /*13e40*/  HMMA.16816.F32 R24, R160.reuse, R154, R24 ;  /* 0x0000009aa018723c */ /* 0x040fe20000001818 */
[----:B------:R-:W1:Y:S07]  /*13e50*/  LDSM.16.M88.4 R152, [R173+0x4800] ;  /* 0x00480000ad98783b */ /* 0x000e6e0000000200 */
[C---:B---3--:R-:W-:Y:S08]  /*13e60*/  HMMA.16816.F32 R28, R160.reuse, R156, R28 ;  /* 0x0000009ca01c723c */ /* 0x048ff0000000181c */
[----:B------:R-:W-:Y:S08]  /*13e70*/  HMMA.16816.F32 R32, R160, R158, R32 ;  /* 0x0000009ea020723c */ /* 0x000ff00000001820 */
[C---:B--2---:R-:W-:Y:S08]  /*13e80*/  HMMA.16816.F32 R4, R148.reuse, R164, R4 ;  /* 0x000000a49404723c */ /* 0x044ff00000001804 */
[C---:B------:R-:W-:Y:S08]  /*13e90*/  HMMA.16816.F32 R8, R148.reuse, R166, R8 ;  /* 0x000000a69408723c */ /* 0x040ff00000001808 */
[C---:B-1----:R-:W-:Y:S08]  /*13ea0*/  HMMA.16816.F32 R12, R148.reuse, R152, R12 ;  /* 0x00000098940c723c */ /* 0x042ff0000000180c */
[----:B------:R-:W-:Y:S01]  /*13eb0*/  FMUL.FTZ R0, R4, c[0x0][0x320] ;  /* 0x0000c80004007a20 */ /* 0x000fe20000410000 */
[C---:B------:R-:W-:Y:S03]  /*13ec0*/  HMMA.16816.F32 R16, R148.reuse, R154, R16 ;  /* 0x0000009a9410723c */ /* 0x040fe60000001810 */
[----:B------:R1:W2:Y:S04]  /*13ed0*/  MUFU.TANH R170, R0 ;  /* 0x0000000000aa7308 */ /* 0x0002a80000002400 */
[----:B------:R-:W-:Y:S06]  /*13ee0*/  FMUL.FTZ R2, R11, c[0x0][0x320] ;  /* 0x0000c8000b027a20 */ /* 0x000fec0000410000 */
[----:B------:R3:W4:Y:S01]  /*13ef0*/  MUFU.TANH R171, R2 ;  /* 0x0000000200ab7308 */ /* 0x0007220000002400 */
[----:B-1----:R-:W-:Y:S09]  /*13f00*/  FMUL.FTZ R0, R5, c[0x0][0x320] ;  /* 0x0000c80005007a20 */ /* 0x002ff20000410000 */
[----:B------:R1:W1:Y:S01]  /*13f10*/  MUFU.TANH R169, R0 ;  /* 0x0000000000a97308 */ /* 0x0002620000002400 */
[----:B---3--:R-:W-:Y:S09]  /*13f20*/  FMUL.FTZ R2, R19, c[0x0][0x320] ;  /* 0x0000c80013027a20 */ /* 0x008ff20000410000 */
[----:B------:R-:W3:Y:S01]  /*13f30*/  MUFU.TANH R163, R2 ;  /* 0x0000000200a37308 */ /* 0x000ee20000002400 */
        /* <DEDUP_REMOVED lines=65> */
[C---:B--234-:R-:W-:Y:S01]  /*14350*/  SHF.L.U64.HI R15, R203.reuse, 0x1, R218 ;  /* 0x00000001cb0f7819 */ /* 0x05cfe200000102da */
[----:B------:R-:W-:Y:S01]  /*14360*/  IMAD R2, R194, 0x40, R234 ;  /* 0x00000040c2027824 */ /* 0x000fe200078e02ea */
[----:B------:R-:W-:Y:S01]  /*14370*/  SHF.L.U64.HI R13, R202, 0x1, R219 ;  /* 0x00000001ca0d7819 */ /* 0x000fe200000102db */
[----:B------:R-:W-:Y:S01]  /*14380*/  IMAD.MOV.U32 R198, RZ, RZ, RZ ;  /* 0x000000ffffc67224 */ /* 0x000fe200078e00ff */
[----:B------:R-:W-:Y:S01]  /*14390*/  SHF.L.U64.HI R11, R200, 0x1, R201 ;  /* 0x00000001c80b7819 */ /* 0x000fe200000102c9 */
[----:B------:R-:W-:Y:S01]  /*143a0*/  IMAD.SHL.U32 R14, R203, 0x2, RZ ;  /* 0x00000002cb0e7824 */ /* 0x000fe200078e00ff */
[----:B------:R-:W-:Y:S01]  /*143b0*/  IADD3 R2, R2, -0x40, R209 ;  /* 0xffffffc002027810 */ /* 0x000fe20007ffe0d1 */
[----:B------:R-:W-:Y:S01]  /*143c0*/  IMAD.SHL.U32 R12, R202, 0x2, RZ ;  /* 0x00000002ca0c7824 */ /* 0x000fe200078e00ff */
[----:B------:R-:W-:Y:S03]  /*143d0*/  SHF.L.U32 R10, R200, 0x1, RZ ;  /* 0x00000001c80a7819 */ /* 0x000fe600000006ff */
[----:B------:R-:W-:Y:S04]  /*143e0*/  @P6 IMAD.HI.U32 R3, R2, c[0x0][0x2bc], RZ ;  /* 0x0000af0002036a27 */ /* 0x000fe800078e00ff */
        /* <DEDUP_REMOVED lines=12> */
[----:B------:R-:W-:Y:S05]  /*144b0*/  IMAD R0, R199, c[0x0][0x1e4], R0 ;  /* 0x00007900c7007a24 */ /* 0x000fea00078e0200 */
[----:B------:R-:W-:Y:S02]  /*144c0*/  IADD3 R3, R3, R0, RZ ;  /* 0x0000000003037210 */ /* 0x000fe40007ffe0ff */
        /* <DEDUP_REMOVED lines=10> */
.L_x_964:
[----:B------:R-:W-:-:S05]  /*14570*/  BRA.DIV ~URZ, `(.L_x_834) ;  /* 0x0000f6a27f007947 */ /* 0x000fca000b800000 */
[----:B------:R-:W3:Y:S01]  /*14580*/  SHFL.IDX PT, R0, R9, RZ, 0x181f ;  /* 0x00181fff09007589 */ /* 0x000ee200000e0000 */
[----:B------:R-:W-:Y:S02]  /*14590*/  ISETP.GE.AND P2, PT, R200, c[0x0][0x1d4], PT ;  /* 0x00007500c8007a0c */ /* 0x000fe40003f46270 */
[----:B------:R-:W-:Y:S02]  /*145a0*/  ISETP.GE.AND P1, PT, R202, c[0x0][0x1d4], PT ;  /* 0x00007500ca007a0c */ /* 0x000fe40003f26270 */
[----:B---3--:R-:W-:Y:S05]  /*145b0*/  IADD3 R2, P0, R0, R10, RZ ;  /* 0x0000000a00027210 */ /* 0x008fea0007f1e0ff */
[----:B--2---:R-:W-:Y:S01]  /*145c0*/  IMAD.X R3, R4, 0x1, R11, P0 ;  /* 0x0000000104037824 */ /* 0x004fe200000e060b */
[----:B------:R-:W-:Y:S04]  /*145d0*/  IADD3 R6, P0, R0, R12, RZ ;  /* 0x0000000c00067210 */ /* 0x000fe80007f1e0ff */
[----:B------:R-:W-:Y:S01]  /*145e0*/  @!PT LDS RZ, [RZ] ;  /* 0x00000000fffff984 */ /* 0x000fe20000000800 */
[----:B------:R-:W-:Y:S01]  /*145f0*/  @!PT LDS RZ, [RZ] ;  /* 0x00000000fffff984 */ /* 0x000fe20000000800 */
[----:B------:R2:W-:Y:S01]  /*14600*/  LDGSTS.E.BYPASS.LTC128B.128 [R193+0x6100], [R2.64], !P2 ;  /* 0x0610000002c17fae */ /* 0x0005e2000d101d48 */
[----:B------:R-:W-:Y:S05]  /*14610*/  IMAD.X R7, R4, 0x1, R13, P0 ;  /* 0x0000000104077824 */ /* 0x000fea00000e060d */
[----:B------:R3:W-:Y:S01]  /*14620*/  LDGSTS.E.BYPASS.LTC128B.128 [R193+0x8100], [R6.64], !P1 ;  /* 0x0810000006c17fae */ /* 0x0007e2000c901d48 */
[----:B--2---:R-:W-:Y:S03]  /*14630*/  IADD3 R2, P0, R0, R14, RZ ;  /* 0x0000000e00027210 */ /* 0x004fe60007f1e0ff */
[----:B------:R-:W2:Y:S02]  /*14640*/  SHFL.IDX PT, R0, R9, 0x1, 0x181f ;  /* 0x00381f0009007f89 */ /* 0x000ea400000e0000 */
[----:B------:R-:W-:Y:S01]  /*14650*/  IMAD.X R3, R4, 0x1, R15, P0 ;  /* 0x0000000104037824 */ /* 0x000fe200000e060f */
[----:B------:R-:W-:Y:S01]  /*14660*/  ISETP.GE.AND P0, PT, R203, c[0x0][0x1d4], PT ;  /* 0x00007500cb007a0c */ /* 0x000fe20003f06270 */
[----:B------:R4:W1:Y:S01]  /*14670*/  SHFL.IDX PT, R4, R5, 0x1, 0x181f ;  /* 0x00381f0005047f89 */ /* 0x00086200000e0000 */
[----:B---3--:R-:W-:Y:S02]  /*14680*/  SEL R6, RZ, 0x10, P1 ;  /* 0x00000010ff067807 */ /* 0x008fe40000800000 */
[----:B------:R-:W-:Y:S09]  /*14690*/  SEL R8, RZ, 0x10, P0 ;  /* 0x00000010ff087807 */ /* 0x000ff20000000000 */
[----:B------:R3:W-:Y:S01]  /*146a0*/  LDGSTS.E.BYPASS.LTC128B.128 [R193+0xa100], [R2.64], !P0 ;  /* 0x0a10000002c17fae */ /* 0x0007e2000c101d48 */
[----:B-1--4-:R-:W-:Y:S04]  /*146b0*/  SEL R5, RZ, 0x10, P2 ;  /* 0x00000010ff057807 */ /* 0x012fe80001000000 */
.L_x_965:
[C---:B--23--:R-:W-:Y:S02]  /*146c0*/  IADD3 R2, -R5.reuse, 0x10, RZ ;  /* 0x0000001005027810 */ /* 0x04cfe40007ffe1ff */
        /* <DEDUP_REMOVED lines=21> */
.L_x_832:
[----:B--234-:R-:W-:Y:S05]  /*14820*/  BSYNC B0 ;  /* 0x0000000000007941 */ /* 0x01cfea0003800000 */
.L_x_831:
[----:B-1----:R-:W-:Y:S01]  /*14830*/  IMAD.MOV.U32 R0, RZ, RZ, c[0x0][0x2c4] ;  /* 0x0000b100ff007624 */ /* 0x002fe200078e00ff */
[----:B------:R-:W0:Y:S01]  /*14840*/  LDGDEPBAR ;  /* 0x00000000000079af */ /* 0x000e220000000000 */
[----:B------:R-:W-:Y:S01]  /*14850*/  IMAD.IADD R4, R243, 0x1, R233 ;  /* 0x00000001f3047824 */ /* 0x000fe200078e02e9 */
[----:B------:R-:W-:Y:S01]  /*14860*/  ULDC UR4, c[0x0][0x324] ;  /* 0x0000c90000047ab9 */ /* 0x000fe20000000800 */
[----:B------:R-:W-:Y:S01]  /*14870*/  IMAD.SHL.U32 R5, R194, 0x40, RZ ;  /* 0x00000040c2057824 */ /* 0x000fe200078e00ff */
[----:B------:R-:W-:Y:S01]  /*14880*/  ISETP.NE.AND P0, PT, R0, 0x1, PT ;  /* 0x000000010000780c */ /* 0x000fe20003f05270 */
[----:B------:R-:W-:Y:S11]  /*14890*/  ULOP3.LUT UR4, URZ, UR4, URZ, 0x33, !UPT ;  /* 0x000000043f047292 */ /* 0x000ff6000f8e333f */
[----:B------:R-:W-:Y:S01]  /*148a0*/  @!UPT UIADD3 URZ, URZ, URZ, URZ ;  /* 0x0000003f3f3ff290 */ /* 0x000fe2000fffe03f */
[----:B------:R-:W-:Y:S05]  /*148b0*/  @P0 IMAD.HI.U32 R0, R4, c[0x0][0x2c8], RZ ;  /* 0x0000b20004000a27 */ /* 0x000fea00078e00ff */
[----:B------:R-:W-:Y:S02]  /*148c0*/  @P0 SHF.R.U32.HI R4, RZ, c[0x0][0x2cc], R0 ;  /* 0x0000b300ff040a19 */ /* 0x000fe40000011600 */
[----:B------:R-:W-:Y:S04]  /*148d0*/  IADD3 R0, -R220, 0x1, -R5 ;  /* 0x00000001dc007810 */ /* 0x000fe80007ffe905 */
[----:B------:R-:W-:Y:S04]  /*148e0*/  IADD3 R0, -R217, R0, R216 ;  /* 0x00000000d9007210 */ /* 0x000fe80007ffe1d8 */
[C---:B------:R-:W-:Y:S02]  /*148f0*/  IADD3 R6, R0.reuse, UR4, RZ ;  /* 0x0000000400067c10 */ /* 0x040fe4000fffe0ff */
[----:B------:R-:W-:Y:S01]  /*14900*/  IADD3 R7, R0, c[0x0][0x328], RZ ;  /* 0x0000ca0000077a10 */ /* 0x000fe20007ffe0ff */
[----:B------:R-:W-:-:S05]  /*14910*/  BRA.DIV ~URZ, `(.L_x_835) ;  /* 0x0000f5327f007947 */ /* 0x000fca000b800000 */
[----:B------:R1:W2:Y:S02]  /*14920*/  SHFL.IDX PT, R3, R4, RZ, 0x1c1f ;  /* 0x001c1fff04037589 */ /* 0x0002a400000e0000 */
.L_x_966:
[----:B--2---:R-:W-:Y:S01]  /*14930*/  IADD3 R2, R7, R3, RZ ;  /* 0x0000000307027210 */ /* 0x004fe20007ffe0ff */
        /* <DEDUP_REMOVED lines=18> */
.L_x_838:
[----:B------:R-:W-:Y:S04]  /*14a60*/  MOV R8, 0x1 ;  /* 0x0000000100087802 */ /* 0x000fe80000000f00 */
[----:B------:R-:W-:Y:S11]  /*14a70*/  ISETP.NE.AND P0, PT, R8, c[0x0][0x32c], PT ;  /* 0x0000cb0008007a0c */ /* 0x000ff60003f05270 */
[----:B------:R-:W-:Y:S02]  /*14a80*/  @!UPT UIADD3 URZ, URZ, URZ, URZ ;  /* 0x0000003f3f3ff290 */ /* 0x000fe4000fffe03f */
[----:B------:R-:W-:Y:S05]  /*14a90*/  @P0 IMAD.HI.U32 R8, R3, c[0x0][0x330], RZ ;  /* 0x0000cc0003080a27 */ /* 0x000fea00078e00ff */
[----:B------:R-:W-:Y:S02]  /*14aa0*/  @P0 SHF.R.U32.HI R3, RZ, c[0x0][0x334], R8 ;  /* 0x0000cd00ff030a19 */ /* 0x000fe40000011608 */
.L_x_839:
[----:B------:R-:W-:Y:S05]  /*14ab0*/  BSYNC B0 ;  /* 0x0000000000007941 */ /* 0x000fea0003800000 */
.L_x_837:
[----:B------:R-:W-:Y:S04]  /*14ac0*/  IMAD R3, R3, c[0x0][0x32c], -R5 ;  /* 0x0000cb0003037a24 */ /* 0x000fe800078e0a05 */
[----:B------:R-:W-:Y:S05]  /*14ad0*/  IMAD.IADD R3, R3, 0x1, -R220 ;  /* 0x0000000103037824 */ /* 0x000fea00078e0adc */
[----:B------:R-:W-:Y:S02]  /*14ae0*/  IMNMX R0, R0, R3, !PT ;  /* 0x0000000300007217 */ /* 0x000fe40007800200 */
[----:B------:R-:W-:Y:S04]  /*14af0*/  IADD3 R3, R3, c[0x0][0x32c], RZ ;  /* 0x0000cb0003037a10 */ /* 0x000fe80007ffe0ff */
[----:B------:R-:W-:Y:S02]  /*14b00*/  IMNMX R2, R2, R3, PT ;  /* 0x0000000302027217 */ /* 0x000fe40003800200 */
.L_x_836:
        /* <DEDUP_REMOVED lines=51> */
.L_x_967:
        /* <DEDUP_REMOVED lines=19> */
.L_x_843:
[----:B-12---:R-:W-:Y:S04]  /*14f70*/  MOV R4, 0x1 ;  /* 0x0000000100047802 */ /* 0x006fe80000000f00 */
[----:B------:R-:W-:Y:S11]  /*14f80*/  ISETP.NE.AND P0, PT, R4, c[0x0][0x32c], PT ;  /* 0x0000cb0004007a0c */ /* 0x000ff60003f05270 */
[----:B------:R-:W-:Y:S02]  /*14f90*/  @!UPT UIADD3 URZ, URZ, URZ, URZ ;  /* 0x0000003f3f3ff290 */ /* 0x000fe4000fffe03f */
[----:B------:R-:W-:Y:S05]  /*14fa0*/  @P0 IMAD.HI.U32 R4, R3, c[0x0][0x330], RZ ;  /* 0x0000cc0003040a27 */ /* 0x000fea00078e00ff */
[----:B------:R-:W-:Y:S02]  /*14fb0*/  @P0 SHF.R.U32.HI R3, RZ, c[0x0][0x334], R4 ;  /* 0x0000cd00ff030a19 */ /* 0x000fe40000011604 */
.L_x_844:
[----:B------:R-:W-:Y:S05]  /*14fc0*/  BSYNC B0 ;  /* 0x0000000000007941 */ /* 0x000fea0003800000 */
.L_x_842:
[----:B------:R-:W-:Y:S04]  /*14fd0*/  IMAD R5, R3, c[0x0][0x32c], -R5 ;  /* 0x0000cb0003057a24 */ /* 0x000fe800078e0a05 */
[----:B------:R-:W-:Y:S05]  /*14fe0*/  IMAD.IADD R3, R5, 0x1, -R220 ;  /* 0x0000000105037824 */ /* 0x000fea00078e0adc */
[----:B------:R-:W-:Y:S02]  /*14ff0*/  IMNMX R0, R0, R3, !PT ;  /* 0x0000000300007217 */ /* 0x000fe40007800200 */
[----:B------:R-:W-:Y:S04]  /*15000*/  IADD3 R3, R3, c[0x0][0x32c], RZ ;  /* 0x0000cb0003037a10 */ /* 0x000fe80007ffe0ff */
[----:B------:R-:W-:Y:S02]  /*15010*/  IMNMX R2, R2, R3, PT ;  /* 0x0000000302027217 */ /* 0x000fe40003800200 */
.L_x_841:
        /* <DEDUP_REMOVED lines=40> */
[C---:B------:R-:W-:Y:S02]  /*152a0*/  ISETP.GT.AND P2, PT, R0.reuse, 0x38, P1 ;  /* 0x000000380000780c */ /* 0x040fe40000f44270 */
[----:B------:R-:W-:Y:S02]  /*152b0*/  ISETP.GT.AND P0, PT, R0, 0x39, P1 ;  /* 0x000000390000780c */ /* 0x000fe40000f04270 */
        /* <DEDUP_REMOVED lines=20> */
[C---:B------:R-:W-:Y:S02]  /*15400*/  ISETP.LT.OR P3, PT, R2.reuse, 0x32, P3 ;  /* 0x000000320200780c */ /* 0x040fe40001f61670 */
[C---:B------:R-:W-:Y:S02]  /*15410*/  ISETP.LT.OR P1, PT, R2.reuse, 0x39, P2 ;  /* 0x000000390200780c */ /* 0x040fe40001721670 */
[----:B------:R-:W-:Y:S02]  /*15420*/  ISETP.LT.OR P0, PT, R2, 0x3a, P0 ;  /* 0x0000003a0200780c */ /* 0x000fe40000701670 */
[----:B------:R-:W-:Y:S02]  /*15430*/  FMNMX.FTZ R2, R28, R0, !PT ;  /* 0x000000001c027209 */ /* 0x000fe40007810000 */
[----:B------:R-:W-:Y:S02]  /*15440*/  FMNMX.FTZ R0, R12, R3, !PT ;  /* 0x000000030c007209 */ /* 0x000fe40007810000 */
[----:B------:R-:W-:Y:S02]  /*15450*/  FMNMX.FTZ R2, R27, R2, !PT ;  /* 0x000000021b027209 */ /* 0x000fe40007810000 */
[----:B------:R-:W-:Y:S02]  /*15460*/  FMNMX.FTZ R0, R11, R0, !PT ;  /* 0x000000000b007209 */ /* 0x000fe40007810000 */
[----:B------:R-:W-:Y:S02]  /*15470*/  FSEL R9, R157, -INF , !P3 ;  /* 0xff8000009d097808 */ /* 0x000fe40005800000 */
        /* <DEDUP_REMOVED lines=8> */
[----:B-12---:R-:W-:Y:S02]  /*15500*/  FMNMX.FTZ R4, R23, R2, !PT ;  /* 0x0000000217047209 */ /* 0x006fe40007810000 */
[----:B------:R-:W-:Y:S01]  /*15510*/  FMNMX.FTZ R5, R7, R0, !PT ;  /* 0x0000000007057209 */ /* 0x000fe20007810000 */
[----:B------:R-:W-:-:S05]  /*15520*/  BRA.DIV ~URZ, `(.L_x_845) ;  /* 0x0000ea027f007947 */ /* 0x000fca000b800000 */
[----:B------:R1:W2:Y:S02]  /*15530*/  SHFL.BFLY PT, R0, R4, 0x2, 0x1f ;  /* 0x0c401f0004007f89 */ /* 0x0002a400000e0000 */
.L_x_968:
[----:B-12---:R-:W-:Y:S01]  /*15540*/  FMNMX.FTZ R4, R4, R0, !PT ;  /* 0x0000000004047209 */ /* 0x006fe20007810000 */
[----:B------:R-:W-:-:S05]  /*15550*/  BRA.DIV ~URZ, `(.L_x_846) ;  /* 0x0000ea127f007947 */ /* 0x000fca000b800000 */
[----:B------:R-:W1:Y:S02]  /*15560*/  SHFL.BFLY PT, R0, R4, 0x1, 0x1f ;  /* 0x0c201f0004007f89 */ /* 0x000e6400000e0000 */
[----:B-1----:R-:W-:Y:S02]  /*15570*/  FMNMX.FTZ R100, R4, R0, !PT ;  /* 0x0000000004647209 */ /* 0x002fe40007810000 */
[----:B------:R-:W1:Y:S02]  /*15580*/  SHFL.BFLY PT, R0, R5, 0x2, 0x1f ;  /* 0x0c401f0005007f89 */ /* 0x000e6400000e0000 */
[----:B-1----:R-:W-:Y:S05]  /*15590*/  FMNMX.FTZ R4, R5, R0, !PT ;  /* 0x0000000005047209 */ /* 0x002fea0007810000 */
[----:B------:R1:W2:Y:S02]  /*155a0*/  SHFL.BFLY PT, R0, R4, 0x1, 0x1f ;  /* 0x0c201f0004007f89 */ /* 0x0002a400000e0000 */
.L_x_969:
[C---:B------:R-:W-:Y:S01]  /*155b0*/  FSETP.NEU.FTZ.AND P0, PT, R100.reuse, -INF , PT ;  /* 0xff8000006400780b */ /* 0x040fe20003f1d000 */
[----:B------:R-:W-:Y:S01]  /*155c0*/  FMUL.FTZ R2, R100, c[0x0][0x2d0] ;  /* 0x0000b40064027a20 */ /* 0x000fe20000410000 */
[----:B--2---:R-:W-:Y:S01]  /*155d0*/  FMNMX.FTZ R3, R0, R4, !PT ;  /* 0x0000000400037209 */ /* 0x004fe20007810000 */
[----:B------:R-:W-:Y:S01]  /*155e0*/  WARPSYNC 0xffffffff ;  /* 0xffffffff00007948 */ /* 0x000fe20003800000 */
[----:B------:R-:W-:Y:S02]  /*155f0*/  FSEL R0, R100, RZ, P0 ;  /* 0x000000ff64007208 */ /* 0x000fe40000000000 */
[----:B------:R-:W-:Y:S02]  /*15600*/  FSEL R2, R2, RZ, P0 ;  /* 0x000000ff02027208 */ /* 0x000fe40000000000 */
[----:B------:R-:W-:Y:S01]  /*15610*/  FSETP.NEU.FTZ.AND P0, PT, R3, -INF , PT ;  /* 0xff8000000300780b */ /* 0x000fe20003f1d000 */
[----:B------:R-:W-:Y:S02]  /*15620*/  FADD.FTZ R0, -R0, R101 ;  /* 0x0000006500007221 */ /* 0x000fe40000010100 */
[--C-:B-1----:R-:W-:Y:S02]  /*15630*/  FFMA.FTZ R4, R22, c[0x0][0x2d0], -R2.reuse ;  /* 0x0000b40016047a23 */ /* 0x102fe40000010802 */
[----:B------:R-:W-:Y:S02]  /*15640*/  FMUL.FTZ R0, R0, c[0x0][0x2d0] ;  /* 0x0000b40000007a20 */ /* 0x000fe40000410000 */
[--C-:B------:R-:W-:Y:S02]  /*15650*/  FFMA.FTZ R5, R149, c[0x0][0x2d0], -R2.reuse ;  /* 0x0000b40095057a23 */ /* 0x100fe40000010802 */
        /* <DEDUP_REMOVED lines=16> */
[----:B------:R-:W-:Y:S03]  /*15760*/  FFMA.FTZ R197, R23, c[0x0][0x2d0], -R2 ;  /* 0x0000b40017c57a23 */ /* 0x000fe60000010802 */
[----:B------:R3:W-:Y:S01]  /*15770*/  MUFU.EX2 R23, R101 ;  /* 0x0000006500177308 */ /* 0x0007e20000000800 */
[C---:B-1----:R-:W-:Y:S02]  /*15780*/  FFMA.FTZ R2, R0.reuse, R208, R4 ;  /* 0x000000d000027223 */ /* 0x042fe40000010004 */
[C---:B------:R-:W-:Y:S02]  /*15790*/  FMUL.FTZ R32, R0.reuse, R108 ;  /* 0x0000006c00207220 */ /* 0x040fe40000410000 */
[C---:B------:R-:W-:Y:S02]  /*157a0*/  FMUL.FTZ R33, R0.reuse, R109 ;  /* 0x0000006d00217220 */ /* 0x040fe40000410000 */
[C---:B------:R-:W-:Y:S02]  /*157b0*/  FMUL.FTZ R25, R0.reuse, R117 ;  /* 0x0000007500197220 */ /* 0x040fe40000410000 */
[C---:B------:R-:W-:Y:S02]  /*157c0*/  FMUL.FTZ R24, R0.reuse, R116 ;  /* 0x0000007400187220 */ /* 0x040fe40000410000 */
[----:B--2---:R-:W-:Y:S01]  /*157d0*/  FADD.FTZ R22, R5, R2 ;  /* 0x0000000205167221 */ /* 0x004fe20000010000 */
[----:B------:R-:W-:Y:S01]  /*157e0*/  FSEL R2, R3, RZ, P0 ;  /* 0x000000ff03027208 */ /* 0x000fe20000000000 */
[----:B------:R-:W-:Y:S01]  /*157f0*/  FMUL.FTZ R28, R0, R112 ;  /* 0x00000070001c7220 */ /* 0x000fe20000410000 */
[----:B------:R-:W-:Y:S01]  /*15800*/  F2FP.PACK_AB R148, R5, R4 ;  /* 0x000000040594723e */ /* 0x000fe200000000ff */
[----:B------:R-:W-:Y:S01]  /*15810*/  FMUL.FTZ R4, R3, c[0x0][0x2d0] ;  /* 0x0000b40003047a20 */ /* 0x000fe20000410000 */
[----:B------:R-:W-:Y:S01]  /*15820*/  MUFU.EX2 R116, R158 ;  /* 0x0000009e00747308 */ /* 0x000fe20000000800 */
[----:B------:R-:W-:Y:S02]  /*15830*/  FADD.FTZ R2, -R2, R102 ;  /* 0x0000006602027221 */ /* 0x000fe40000010100 */
[----:B------:R-:W-:Y:S01]  /*15840*/  FMUL.FTZ R29, R0, R113 ;  /* 0x00000071001d7220 */ /* 0x000fe20000410000 */
[----:B------:R-:W-:Y:S01]  /*15850*/  FSEL R4, R4, RZ, P0 ;  /* 0x000000ff04047208 */ /* 0x000fe20000000000 */
[----:B------:R-:W-:Y:S01]  /*15860*/  FMUL.FTZ R2, R2, c[0x0][0x2d0] ;  /* 0x0000b40002027a20 */ /* 0x000fe20000410000 */
[----:B------:R-:W-:Y:S01]  /*15870*/  ISETP.GT.AND P0, PT, R194, R221, PT ;  /* 0x000000ddc200720c */ /* 0x000fe20003f04270 */
[----:B------:R-:W-:Y:S01]  /*15880*/  FMUL.FTZ R36, R0, R36 ;  /* 0x0000002400247220 */ /* 0x000fe20000410000 */
[----:B------:R-:W-:Y:S01]  /*15890*/  IADD3 R194, R194, -0x1, RZ ;  /* 0xffffffffc2c27810 */ /* 0x000fe20007ffe0ff */
[--C-:B------:R-:W-:Y:S02]  /*158a0*/  FFMA.FTZ R5, R21, c[0x0][0x2d0], -R4.reuse ;  /* 0x0000b40015057a23 */ /* 0x100fe40000010804 */
[----:B------:R-:W1:Y:S01]  /*158b0*/  MUFU.EX2 R21, R35 ;  /* 0x0000002300157308 */ /* 0x000e620000000800 */
[--C-:B------:R-:W-:Y:S02]  /*158c0*/  FFMA.FTZ R6, R6, c[0x0][0x2d0], -R4.reuse ;  /* 0x0000b40006067a23 */ /* 0x100fe40000010804 */
[--C-:B------:R-:W-:Y:S02]  /*158d0*/  FFMA.FTZ R205, R7, c[0x0][0x2d0], -R4.reuse ;  /* 0x0000b40007cd7a23 */ /* 0x100fe40000010804 */
[--C-:B---3--:R-:W-:Y:S02]  /*158e0*/  FFMA.FTZ R101, R20, c[0x0][0x2d0], -R4.reuse ;  /* 0x0000b40014657a23 */ /* 0x108fe40000010804 */
[--C-:B------:R-:W-:Y:S02]  /*158f0*/  FFMA.FTZ R102, R19, c[0x0][0x2d0], -R4.reuse ;  /* 0x0000b40013667a23 */ /* 0x100fe40000010804 */
[--C-:B------:R-:W-:Y:S01]  /*15900*/  FFMA.FTZ R154, R18, c[0x0][0x2d0], -R4.reuse ;  /* 0x0000b400129a7a23 */ /* 0x100fe20000010804 */
[----:B------:R-:W2:Y:S01]  /*15910*/  MUFU.EX2 R2, R2 ;  /* 0x0000000200027308 */ /* 0x000ea20000000800 */
[--C-:B------:R-:W-:Y:S02]  /*15920*/  FFMA.FTZ R153, R17, c[0x0][0x2d0], -R4.reuse ;  /* 0x0000b40011997a23 */ /* 0x100fe40000010804 */
[----:B------:R-:W-:Y:S02]  /*15930*/  FMUL.FTZ R17, R0, R125 ;  /* 0x0000007d00117220 */ /* 0x000fe40000410000 */
[--C-:B------:R-:W-:Y:S02]  /*15940*/  FFMA.FTZ R164, R11, c[0x0][0x2d0], -R4.reuse ;  /* 0x0000b4000ba47a23 */ /* 0x100fe40000010804 */
[--C-:B------:R-:W-:Y:S02]  /*15950*/  FFMA.FTZ R169, R10, c[0x0][0x2d0], -R4.reuse ;  /* 0x0000b4000aa97a23 */ /* 0x100fe40000010804 */
[--C-:B------:R-:W-:Y:S01]  /*15960*/  FFMA.FTZ R170, R9, c[0x0][0x2d0], -R4.reuse ;  /* 0x0000b40009aa7a23 */ /* 0x100fe20000010804 */
[----:B------:R-:W3:Y:S01]  /*15970*/  MUFU.EX2 R7, R6 ;  /* 0x0000000600077308 */ /* 0x000ee20000000800 */
[--C-:B------:R-:W-:Y:S02]  /*15980*/  FFMA.FTZ R196, R8, c[0x0][0x2d0], -R4.reuse ;  /* 0x0000b40008c47a23 */ /* 0x100fe40000010804 */
[--C-:B------:R-:W-:Y:S01]  /*15990*/  FFMA.FTZ R155, R16, c[0x0][0x2d0], -R4.reuse ;  /* 0x0000b400109b7a23 */ /* 0x100fe20000010804 */
[----:B-1----:R-:W-:Y:S01]  /*159a0*/  F2FP.PACK_AB R150, R21, R23 ;  /* 0x000000171596723e */ /* 0x002fe200000000ff */
[--C-:B------:R-:W-:Y:S02]  /*159b0*/  FFMA.FTZ R156, R15, c[0x0][0x2d0], -R4.reuse ;  /* 0x0000b4000f9c7a23 */ /* 0x100fe40000010804 */
[--C-:B------:R-:W-:Y:S02]  /*159c0*/  FFMA.FTZ R162, R14, c[0x0][0x2d0], -R4.reuse ;  /* 0x0000b4000ea27a23 */ /* 0x100fe40000010804 */
[--C-:B------:R-:W-:Y:S01]  /*159d0*/  FFMA.FTZ R161, R13, c[0x0][0x2d0], -R4.reuse ;  /* 0x0000b4000da17a23 */ /* 0x100fe20000010804 */
[----:B------:R3:W1:Y:S01]  /*159e0*/  MUFU.EX2 R6, R5 ;  /* 0x0000000500067308 */ /* 0x0006620000000800 */
[----:B------:R-:W-:Y:S02]  /*159f0*/  FFMA.FTZ R163, R12, c[0x0][0x2d0], -R4 ;  /* 0x0000b4000ca37a23 */ /* 0x000fe40000010804 */
[----:B------:R-:W-:Y:S02]  /*15a00*/  FADD.FTZ R4, R23, R22 ;  /* 0x0000001617047221 */ /* 0x000fe40000010000 */
[C---:B--2---:R-:W-:Y:S02]  /*15a10*/  FMUL.FTZ R34, R2.reuse, R110 ;  /* 0x0000006e02227220 */ /* 0x044fe40000410000 */
[C---:B------:R-:W-:Y:S02]  /*15a20*/  FMUL.FTZ R35, R2.reuse, R111 ;  /* 0x0000006f02237220 */ /* 0x040fe40000410000 */
[----:B------:R-:W2:Y:S01]  /*15a30*/  LDSM.16.MT88.4 R108, [R147] ;  /* 0x00000000936c783b */ /* 0x000ea20000004200 */
[----:B------:R-:W-:Y:S01]  /*15a40*/  FMUL.FTZ R18, R2, R126 ;  /* 0x0000007e02127220 */ /* 0x000fe20000410000 */
[----:B------:R-:W-:Y:S01]  /*15a50*/  MUFU.EX2 R125, R101 ;  /* 0x00000065007d7308 */ /* 0x000fe20000000800 */
[----:B------:R-:W-:Y:S02]  /*15a60*/  FADD.FTZ R152, R21, R4 ;  /* 0x0000000415987221 */ /* 0x000fe40000010000 */
[C---:B------:R-:W-:Y:S02]  /*15a70*/  FMUL.FTZ R4, R0.reuse, R136 ;  /* 0x0000008800047220 */ /* 0x040fe40000410000 */
[C---:B------:R-:W-:Y:S02]  /*15a80*/  FMUL.FTZ R8, R0.reuse, R132 ;  /* 0x0000008400087220 */ /* 0x040fe40000410000 */
[----:B------:R-:W-:Y:S02]  /*15a90*/  FMUL.FTZ R9, R0, R133 ;  /* 0x0000008500097220 */ /* 0x000fe40000410000 */
[C---:B------:R-:W-:Y:S01]  /*15aa0*/  FMUL.FTZ R10, R2.reuse, R134 ;  /* 0x00000086020a7220 */ /* 0x040fe20000410000 */
[----:B------:R-:W4:Y:S01]  /*15ab0*/  MUFU.EX2 R126, R102 ;  /* 0x00000066007e7308 */ /* 0x000f220000000800 */
[C---:B------:R-:W-:Y:S02]  /*15ac0*/  FMUL.FTZ R11, R2.reuse, R135 ;  /* 0x00000087020b7220 */ /* 0x040fe40000410000 */
[----:B---3--:R-:W-:Y:S01]  /*15ad0*/  FFMA.FTZ R5, R2, R206, R7 ;  /* 0x000000ce02057223 */ /* 0x008fe20000010007 */
[----:B-1----:R-:W-:Y:S01]  /*15ae0*/  F2FP.PACK_AB R149, R6, R7 ;  /* 0x000000070695723e */ /* 0x002fe200000000ff */
[----:B------:R-:W-:Y:S01]  /*15af0*/  FMUL.FTZ R7, R2, R139 ;  /* 0x0000008b02077220 */ /* 0x000fe20000410000 */
[----:B------:R-:W-:Y:S01]  /*15b00*/  LDSM.16.MT88.4 R132, [R147+0x1800] ;  /* 0x001800009384783b */ /* 0x000fe20000004200 */
[----:B------:R-:W-:Y:S02]  /*15b10*/  FADD.FTZ R206, R6, R5 ;  /* 0x0000000506ce7221 */ /* 0x000fe40000010000 */
[----:B------:R-:W-:Y:S01]  /*15b20*/  FMUL.FTZ R5, R0, R137 ;  /* 0x0000008900057220 */ /* 0x000fe20000410000 */
[----:B------:R-:W-:Y:S01]  /*15b30*/  MUFU.EX2 R102, R157 ;  /* 0x0000009d00667308 */ /* 0x000fe20000000800 */
[----:B------:R-:W-:Y:S02]  /*15b40*/  FMUL.FTZ R6, R2, R138 ;  /* 0x0000008a02067220 */ /* 0x000fe40000410000 */
[C---:B------:R-:W-:Y:S02]  /*15b50*/  FMUL.FTZ R12, R0.reuse, R128 ;  /* 0x00000080000c7220 */ /* 0x040fe40000410000 */
[----:B------:R-:W-:Y:S02]  /*15b60*/  FMUL.FTZ R13, R0, R129 ;  /* 0x00000081000d7220 */ /* 0x000fe40000410000 */
[C---:B------:R-:W-:Y:S02]  /*15b70*/  FMUL.FTZ R14, R2.reuse, R130 ;  /* 0x00000082020e7220 */ /* 0x040fe40000410000 */
[C---:B------:R-:W-:Y:S01]  /*15b80*/  FMUL.FTZ R15, R2.reuse, R131 ;  /* 0x00000083020f7220 */ /* 0x040fe20000410000 */
[----:B------:R-:W-:Y:S01]  /*15b90*/  MUFU.EX2 R157, R162 ;  /* 0x000000a2009d7308 */ /* 0x000fe20000000800 */
[----:B------:R-:W-:Y:S02]  /*15ba0*/  FMUL.FTZ R19, R2, R127 ;  /* 0x0000007f02137220 */ /* 0x000fe40000410000 */
[----:B------:R-:W-:Y:S01]  /*15bb0*/  FMUL.FTZ R16, R0, R124 ;  /* 0x0000007c00107220 */ /* 0x000fe20000410000 */
[----:B----4-:R-:W-:Y:S01]  /*15bc0*/  F2FP.PACK_AB R151, R126, R125 ;  /* 0x0000007d7e97723e */ /* 0x010fe200000000ff */
[----:B------:R-:W-:Y:S02]  /*15bd0*/  FMUL.FTZ R21, R0, R121 ;  /* 0x0000007900157220 */ /* 0x000fe40000410000 */
[C---:B------:R-:W-:Y:S02]  /*15be0*/  FMUL.FTZ R22, R2.reuse, R122 ;  /* 0x0000007a02167220 */ /* 0x040fe40000410000 */
[C---:B------:R-:W-:Y:S01]  /*15bf0*/  FMUL.FTZ R23, R2.reuse, R123 ;  /* 0x0000007b02177220 */ /* 0x040fe20000410000 */
[----:B------:R-:W-:Y:S01]  /*15c00*/  MUFU.EX2 R124, R171 ;  /* 0x000000ab007c7308 */ /* 0x000fe20000000800 */
[C---:B--2---:R-:W-:Y:S05]  /*15c10*/  HMMA.16816.F32 R4, R148.reuse, R108, R4 ;  /* 0x0000006c9404723c */ /* 0x044fea0000001804 */
[C---:B------:R-:W-:Y:S02]  /*15c20*/  FMUL.FTZ R26, R2.reuse, R118 ;  /* 0x00000076021a7220 */ /* 0x040fe40000410000 */
[C---:B------:R-:W-:Y:S01]  /*15c30*/  FMUL.FTZ R27, R2.reuse, R119 ;  /* 0x00000077021b7220 */ /* 0x040fe20000410000 */
[C---:B------:R-:W-:Y:S01]  /*15c40*/  HMMA.16816.F32 R8, R148.reuse, R110, R8 ;  /* 0x0000006e9408723c */ /* 0x040fe20000001808 */
[----:B------:R-:W1:Y:S01]  /*15c50*/  LDSM.16.MT88.4 R108, [R172] ;  /* 0x00000000ac6c783b */ /* 0x000e620000004200 */
[----:B------:R-:W2:Y:S02]  /*15c60*/  MUFU.EX2 R101, R160 ;  /* 0x000000a000657308 */ /* 0x000ea40000000800 */
[C---:B------:R-:W-:Y:S02]  /*15c70*/  FMUL.FTZ R30, R2.reuse, R114 ;  /* 0x00000072021e7220 */ /* 0x040fe40000410000 */
[----:B------:R-:W-:Y:S02]  /*15c80*/  FMUL.FTZ R31, R2, R115 ;  /* 0x00000073021f7220 */ /* 0x000fe40000410000 */
[C---:B------:R-:W-:Y:S01]  /*15c90*/  FMUL.FTZ R20, R0.reuse, R120 ;  /* 0x0000007800147220 */ /* 0x040fe20000410000 */
[----:B------:R-:W-:Y:S03]  /*15ca0*/  LDSM.16.MT88.4 R112, [R147+0x800] ;  /* 0x000800009370783b */ /* 0x000fe60000004200 */
        /* <DEDUP_REMOVED lines=16> */
[C---:B------:R-:W-:Y:S01]  /*15db0*/  FMUL.FTZ R50, R2.reuse, R50 ;  /* 0x0000003202327220 */ /* 0x040fe20000410000 */
[C---:B-1----:R-:W-:Y:S02]  /*15dc0*/  HMMA.16816.F32 R12, R148.reuse, R108, R12 ;  /* 0x0000006c940c723c */ /* 0x042fe4000000180c */
[----:B------:R-:W-:Y:S01]  /*15dd0*/  MUFU.EX2 R160, R153 ;  /* 0x0000009900a07308 */ /* 0x000fe20000000800 */
[----:B------:R-:W-:Y:S02]  /*15de0*/  FMUL.FTZ R51, R2, R51 ;  /* 0x0000003302337220 */ /* 0x000fe40000410000 */
[C---:B------:R-:W-:Y:S02]  /*15df0*/  FMUL.FTZ R52, R0.reuse, R52 ;  /* 0x0000003400347220 */ /* 0x040fe40000410000 */
[----:B------:R-:W-:Y:S01]  /*15e00*/  FMUL.FTZ R53, R0, R53 ;  /* 0x0000003500357220 */ /* 0x000fe20000410000 */
[C---:B------:R-:W-:Y:S01]  /*15e10*/  HMMA.16816.F32 R16, R148.reuse, R110, R16 ;  /* 0x0000006e9410723c */ /* 0x040fe20000001810 */
[----:B------:R-:W1:Y:S03]  /*15e20*/  LDSM.16.MT88.4 R108, [R175] ;  /* 0x00000000af6c783b */ /* 0x000e660000004200 */
[----:B------:R-:W-:Y:S01]  /*15e30*/  MUFU.EX2 R158, R156 ;  /* 0x0000009c009e7308 */ /* 0x000fe20000000800 */
[C---:B------:R-:W-:Y:S02]  /*15e40*/  FMUL.FTZ R54, R2.reuse, R54 ;  /* 0x0000003602367220 */ /* 0x040fe40000410000 */
[----:B------:R-:W-:Y:S02]  /*15e50*/  FMUL.FTZ R55, R2, R55 ;  /* 0x0000003702377220 */ /* 0x000fe40000410000 */
[C---:B------:R-:W-:Y:S03]  /*15e60*/  FMUL.FTZ R56, R0.reuse, R56 ;  /* 0x0000003800387220 */ /* 0x040fe60000410000 */
[----:B------:R-:W-:Y:S02]  /*15e70*/  FMUL.FTZ R57, R0, R57 ;  /* 0x0000003900397220 */ /* 0x000fe40000410000 */
        /* <DEDUP_REMOVED lines=18> */
[----:B------:R-:W-:Y:S02]  /*15fa0*/  FMUL.FTZ R73, R0, R73 ;  /* 0x0000004900497220 */ /* 0x000fe40000410000 */
[C---:B------:R-:W-:Y:S01]  /*15fb0*/  FMUL.FTZ R74, R2.reuse, R74 ;  /* 0x0000004a024a7220 */ /* 0x040fe20000410000 */
[C---:B------:R-:W-:Y:S01]  /*15fc0*/  HMMA.16816.F32 R24, R148.reuse, R110, R24 ;  /* 0x0000006e9418723c */ /* 0x040fe20000001818 */
[----:B------:R-:W1:Y:S03]  /*15fd0*/  LDSM.16.MT88.4 R108, [R174] ;  /* 0x00000000ae6c783b */ /* 0x000e660000004200 */
[----:B------:R-:W-:Y:S02]  /*15fe0*/  FMUL.FTZ R75, R2, R75 ;  /* 0x0000004b024b7220 */ /* 0x000fe40000410000 */
[C---:B------:R-:W-:Y:S02]  /*15ff0*/  FMUL.FTZ R76, R0.reuse, R76 ;  /* 0x0000004c004c7220 */ /* 0x040fe40000410000 */
[----:B------:R-:W-:Y:S04]  /*16000*/  FMUL.FTZ R77, R0, R77 ;  /* 0x0000004d004d7220 */ /* 0x000fe80000410000 */
        /* <DEDUP_REMOVED lines=13> */
[C---:B------:R-:W-:Y:S02]  /*160e0*/  FMUL.FTZ R91, R2.reuse, R91 ;  /* 0x0000005b025b7220 */ /* 0x040fe40000410000 */
[C---:B------:R-:W-:Y:S01]  /*160f0*/  FMUL.FTZ R94, R2.reuse, R94 ;  /* 0x0000005e025e7220 */ /* 0x040fe20000410000 */
[C---:B-1----:R-:W-:Y:S03]  /*16100*/  HMMA.16816.F32 R28, R148.reuse, R108, R28 ;  /* 0x0000006c941c723c */ /* 0x042fe6000000181c */
[C---:B------:R-:W-:Y:S02]  /*16110*/  FMUL.FTZ R95, R2.reuse, R95 ;  /* 0x0000005f025f7220 */ /* 0x040fe40000410000 */
[C---:B------:R-:W-:Y:S02]  /*16120*/  FMUL.FTZ R98, R2.reuse, R98 ;  /* 0x0000006202627220 */ /* 0x040fe40000410000 */
[----:B------:R-:W-:Y:S01]  /*16130*/  FMUL.FTZ R99, R2, R99 ;  /* 0x0000006302637220 */ /* 0x000fe20000410000 */
[C---:B------:R-:W-:Y:S01]  /*16140*/  HMMA.16816.F32 R32, R148.reuse, R110, R32 ;  /* 0x0000006e9420723c */ /* 0x040fe20000001820 */
[----:B------:R-:W1:Y:S01]  /*16150*/  LDSM.16.MT88.4 R108, [R147+0x2000] ;  /* 0x00200000936c783b */ /* 0x000e620000004200 */
[----:B------:R-:W3:Y:S02]  /*16160*/  MUFU.EX2 R2, R159 ;  /* 0x0000009f00027308 */ /* 0x000ee40000000800 */
[C---:B------:R-:W-:Y:S02]  /*16170*/  FMUL.FTZ R92, R0.reuse, R92 ;  /* 0x0000005c005c7220 */ /* 0x040fe40000410000 */
[C---:B------:R-:W-:Y:S02]  /*16180*/  FMUL.FTZ R93, R0.reuse, R93 ;  /* 0x0000005d005d7220 */ /* 0x040fe40000410000 */
[C---:B------:R-:W-:Y:S04]  /*16190*/  FMUL.FTZ R96, R0.reuse, R96 ;  /* 0x0000006000607220 */ /* 0x040fe80000410000 */
[----:B------:R-:W-:Y:S01]  /*161a0*/  FMUL.FTZ R97, R0, R97 ;  /* 0x0000006100617220 */ /* 0x000fe20000410000 */
[----:B------:R-:W4:Y:S01]  /*161b0*/  MUFU.EX2 R159, R155 ;  /* 0x0000009b009f7308 */ /* 0x000f220000000800 */
[----:B--2---:R-:W-:Y:S09]  /*161c0*/  FADD.FTZ R0, R101, R152 ;  /* 0x0000009865007221 */ /* 0x004ff20000010000 */
[----:B------:R-:W-:Y:S01]  /*161d0*/  MUFU.EX2 R155, R163 ;  /* 0x000000a3009b7308 */ /* 0x000fe20000000800 */
[----:B---3--:R-:W-:Y:S04]  /*161e0*/  FADD.FTZ R0, R2, R0 ;  /* 0x0000000002007221 */ /* 0x008fe80000010000 */
[----:B------:R-:W-:Y:S05]  /*161f0*/  FADD.FTZ R0, R116, R0 ;  /* 0x0000000074007221 */ /* 0x000fea0000010000 */
[----:B------:R-:W2:Y:S01]  /*16200*/  MUFU.EX2 R152, R170 ;  /* 0x000000aa00987308 */ /* 0x000ea20000000800 */
        /* <DEDUP_REMOVED lines=26> */
[----:B------:R-:W-:Y:S03]  /*163b0*/  F2FP.PACK_AB R109, R160, R207 ;  /* 0x000000cfa06d723e */ /* 0x000fe600000000ff */
[----:B------:R-:W-:Y:S02]  /*163c0*/  F2FP.PACK_AB R110, R102, R116 ;  /* 0x00000074666e723e */ /* 0x000fe400000000ff */
[----:B------:R-:W3:Y:S02]  /*163d0*/  LDSM.16.MT88.4 R116, [R172+0x800] ;  /* 0x00080000ac74783b */ /* 0x000ee40000004200 */
[----:B------:R-:W5:Y:S01]  /*163e0*/  MUFU.EX2 R2, R167 ;  /* 0x000000a700027308 */ /* 0x000f620000000800 */
[----:B----4-:R-:W-:Y:S02]  /*163f0*/  F2FP.PACK_AB R111, R158, R159 ;  /* 0x0000009f9e6f723e */ /* 0x010fe400000000ff */
[----:B--2---:R-:W-:Y:S05]  /*16400*/  F2FP.PACK_AB R149, R152, R153 ;  /* 0x000000999895723e */ /* 0x004fea00000000ff */
[C---:B------:R-:W-:Y:S02]  /*16410*/  HMMA.16816.F32 R4, R108.reuse, R112, R4 ;  /* 0x000000706c04723c */ /* 0x040fe40000001804 */
[----:B------:R-:W2:Y:S03]  /*16420*/  MUFU.EX2 R102, R165 ;  /* 0x000000a500667308 */ /* 0x000ea60000000800 */
[----:B-1----:R-:W-:Y:S03]  /*16430*/  FADD.FTZ R0, R101, R0 ;  /* 0x0000000065007221 */ /* 0x002fe60000010000 */
[C---:B------:R-:W-:Y:S01]  /*16440*/  HMMA.16816.F32 R8, R108.reuse, R114, R8 ;  /* 0x000000726c08723c */ /* 0x040fe20000001808 */
[----:B------:R-:W1:Y:S03]  /*16450*/  LDSM.16.MT88.4 R112, [R175+0x800] ;  /* 0x00080000af70783b */ /* 0x000e660000004200 */
[----:B-----5:R-:W-:Y:S04]  /*16460*/  FADD.FTZ R0, R2, R0 ;  /* 0x0000000002007221 */ /* 0x020fe80000010000 */
[----:B------:R-:W-:Y:S04]  /*16470*/  FADD.FTZ R0, R120, R0 ;  /* 0x0000000078007221 */ /* 0x000fe80000010000 */
[----:B--2---:R-:W-:Y:S01]  /*16480*/  FADD.FTZ R0, R102, R0 ;  /* 0x0000000066007221 */ /* 0x004fe20000010000 */
[C---:B---3--:R-:W-:Y:S03]  /*16490*/  HMMA.16816.F32 R12, R108.reuse, R116, R12 ;  /* 0x000000746c0c723c */ /* 0x048fe6000000180c */
        /* <DEDUP_REMOVED lines=52> */
[----:B------:R-:W-:Y:S01]  /*167e0*/  MOV R102, R3 ;  /* 0x0000000300667202 */ /* 0x000fe20000000f00 */
[C---:B---3--:R-:W-:Y:S04]  /*167f0*/  HMMA.16816.F32 R20, R108.reuse, R120, R20 ;  /* 0x000000786c14723c */ /* 0x048fe80000001814 */
[----:B------:R-:W-:Y:S02]  /*16800*/  FADD.FTZ R208, R101, R0 ;  /* 0x0000000065d07221 */ /* 0x000fe40000010000 */
[----:B------:R-:W-:Y:S01]  /*16810*/  FADD.FTZ R0, R126, R2 ;  /* 0x000000027e007221 */ /* 0x000fe20000010000 */
[----:B------:R-:W-:Y:S01]  /*16820*/  MUFU.EX2 R101, R196 ;  /* 0x000000c400657308 */ /* 0x000fe20000000800 */
[C---:B------:R-:W-:Y:S01]  /*16830*/  HMMA.16816.F32 R24, R108.reuse, R122, R24 ;  /* 0x0000007a6c18723c */ /* 0x040fe20000001818 */
[----:B------:R-:W1:Y:S03]  /*16840*/  LDSM.16.MT88.4 R120, [R172+0x3000] ;  /* 0x00300000ac78783b */ /* 0x000e660000004200 */
[----:B------:R-:W-:Y:S04]  /*16850*/  FADD.FTZ R0, R207, R0 ;  /* 0x00000000cf007221 */ /* 0x000fe80000010000 */
[C---:B-----5:R-:W-:Y:S01]  /*16860*/  HMMA.16816.F32 R28, R108.reuse, R112, R28 ;  /* 0x000000706c1c723c */ /* 0x060fe2000000181c */
[----:B------:R-:W-:Y:S01]  /*16870*/  LDSM.16.MT88.4 R124, [R172+0x1800] ;  /* 0x00180000ac7c783b */ /* 0x000fe20000004200 */
[----:B------:R-:W3:Y:S02]  /*16880*/  MUFU.EX2 R2, R205 ;  /* 0x000000cd00027308 */ /* 0x000ee40000000800 */
[----:B------:R-:W-:Y:S04]  /*16890*/  FADD.FTZ R0, R160, R0 ;  /* 0x00000000a0007221 */ /* 0x000fe80000010000 */
[C---:B------:R-:W-:Y:S01]  /*168a0*/  HMMA.16816.F32 R32, R108.reuse, R114, R32 ;  /* 0x000000726c20723c */ /* 0x040fe20000001820 */
[----:B------:R-:W4:Y:S03]  /*168b0*/  LDSM.16.MT88.4 R112, [R175+0x3000] ;  /* 0x00300000af70783b */ /* 0x000f260000004200 */
[----:B------:R-:W-:Y:S04]  /*168c0*/  FADD.FTZ R0, R159, R0 ;  /* 0x000000009f007221 */ /* 0x000fe80000010000 */
[----:B------:R-:W-:Y:S01]  /*168d0*/  FADD.FTZ R0, R158, R0 ;  /* 0x000000009e007221 */ /* 0x000fe20000010000 */
[C---:B--2---:R-:W-:Y:S03]  /*168e0*/  HMMA.16816.F32 R36, R108.reuse, R116, R36 ;  /* 0x000000746c24723c */ /* 0x044fe60000001824 */
[----:B------:R-:W-:Y:S04]  /*168f0*/  FADD.FTZ R0, R157, R0 ;  /* 0x000000009d007221 */ /* 0x000fe80000010000 */
[----:B------:R-:W-:Y:S01]  /*16900*/  FADD.FTZ R0, R156, R0 ;  /* 0x000000009c007221 */ /* 0x000fe20000010000 */
[C---:B------:R-:W-:Y:S01]  /*16910*/  HMMA.16816.F32 R40, R108.reuse, R118, R40 ;  /* 0x000000766c28723c */ /* 0x040fe20000001828 */
[----:B------:R-:W2:Y:S03]  /*16920*/  LDSM.16.MT88.4 R116, [R174+0x3000] ;  /* 0x00300000ae74783b */ /* 0x000ea60000004200 */
[----:B---3--:R-:W-:Y:S01]  /*16930*/  F2FP.PACK_AB R151, R2, R101 ;  /* 0x000000650297723e */ /* 0x008fe200000000ff */
[----:B------:R-:W-:Y:S03]  /*16940*/  FADD.FTZ R0, R155, R0 ;  /* 0x000000009b007221 */ /* 0x000fe60000010000 */
        /* <DEDUP_REMOVED lines=9> */
[----:B------:R-:W-:Y:S01]  /*169e0*/  FADD.FTZ R0, R101, R0 ;  /* 0x0000000065007221 */ /* 0x000fe20000010000 */
[----:B------:R-:W-:Y:S03]  /*169f0*/  MOV R101, R100 ;  /* 0x0000006400657202 */ /* 0x000fe60000000f00 */
[----:B------:R-:W-:Y:S01]  /*16a00*/  FADD.FTZ R206, R2, R0 ;  /* 0x0000000002ce7221 */ /* 0x000fe20000010000 */
[C---:B--2---:R-:W-:Y:S08]  /*16a10*/  HMMA.16816.F32 R60, R108.reuse, R116, R60 ;  /* 0x000000746c3c723c */ /* 0x044ff0000000183c */
[C---:B------:R-:W-:Y:S01]  /*16a20*/  HMMA.16816.F32 R64, R108.reuse, R118, R64 ;  /* 0x000000766c40723c */ /* 0x040fe20000001840 */
[----:B------:R-:W2:Y:S07]  /*16a30*/  LDSM.16.MT88.4 R116, [R175+0x5000] ;  /* 0x00500000af74783b */ /* 0x000eae0000004200 */
        /* <DEDUP_REMOVED lines=44> */
[----:B------:R-:W-:-:S07]  /*16d00*/  @P0 BRA `(.L_x_847) ;  /* 0xffffc3a000000947 */ /* 0x000fce000383ffff */
.L_x_826:
[----:B------:R-:W-:Y:S02]  /*16d10*/  IMAD.MOV.U32 R0, RZ, RZ, c[0x0][0x2c4] ;  /* 0x0000b100ff007624 */ /* 0x000fe400078e00ff */
[----:B------:R-:W-:-:S03]  /*16d20*/  IMAD.MOV.U32 R3, RZ, RZ, c[0x0][0x32c] ;  /* 0x0000cb00ff037624 */ /* 0x000fc600078e00ff */
[----:B------:R-:W-:Y:S02]  /*16d30*/  ISETP.NE.AND P0, PT, R0, 0x1, PT ;  /* 0x000000010000780c */ /* 0x000fe40003f05270 */
[----:B------:R-:W-:-:S11]  /*16d40*/  IADD3 R0, R233, 0x7f, RZ ;  /* 0x0000007fe9007810 */ /* 0x000fd60007ffe0ff */
[----:B------:R-:W-:-:S05]  /*16d50*/  @P0 IMAD.HI.U32 R2, R0, c[0x0][0x2c8], RZ ;  /* 0x0000b20000020a27 */ /* 0x000fca00078e00ff */
[----:B------:R-:W-:Y:S02]  /*16d60*/  @P0 SHF.R.U32.HI R0, RZ, c[0x0][0x2cc], R2 ;  /* 0x0000b300ff000a19 */ /* 0x000fe40000011602 */
[----:B------:R-:W-:Y:S02]  /*16d70*/  ISETP.GE.AND P0, PT, R3, 0x1, PT ;  /* 0x000000010300780c */ /* 0x000fe40003f06270 */
[----:B------:R-:W-:-:S05]  /*16d80*/  IADD3 R2, R216, 0x1, -R217 ;  /* 0x00000001d8027810 */ /* 0x000fca0007ffe8d9 */
        /* <DEDUP_REMOVED lines=13> */
.L_x_850:
[----:B------:R-:W-:-:S04]  /*16e60*/  MOV R3, 0x1 ;  /* 0x0000000100037802 */ /* 0x000fc80000000f00 */
[----:B------:R-:W-:-:S13]  /*16e70*/  ISETP.NE.AND P0, PT, R3, c[0x0][0x32c], PT ;  /* 0x0000cb0003007a0c */ /* 0x000fda0003f05270 */
[----:B------:R-:W-:-:S05]  /*16e80*/  @P0 IMAD.HI.U32 R3, R0, c[0x0][0x330], RZ ;  /* 0x0000cc0000030a27 */ /* 0x000fca00078e00ff */
[----:B------:R-:W-:Y:S02]  /*16e90*/  @P0 SHF.R.U32.HI R0, RZ, c[0x0][0x334], R3 ;  /* 0x0000cd00ff000a19 */ /* 0x000fe40000011603 */
.L_x_851:
[----:B------:R-:W-:Y:S05]  /*16ea0*/  BSYNC B0 ;  /* 0x0000000000007941 */ /* 0x000fea0003800000 */
.L_x_849:
[----:B------:R-:W-:-:S05]  /*16eb0*/  IMAD R0, R0, c[0x0][0x32c], RZ ;  /* 0x0000cb0000007a24 */ /* 0x000fca00078e02ff */
[----:B------:R-:W-:-:S04]  /*16ec0*/  IMNMX R2, R2, R0, !PT ;  /* 0x0000000002027217 */ /* 0x000fc80007800200 */
.L_x_848:
        /* <DEDUP_REMOVED lines=9> */
[----:B------:R-:W-:Y:S02]  /*16f60*/  MOV R195, R194 ;  /* 0x000000c200c37202 */ /* 0x000fe40000000f00 */
.L_x_863:
        /* <DEDUP_REMOVED lines=37> */
.L_x_970:
        /* <DEDUP_REMOVED lines=21> */
.L_x_971:
        /* <DEDUP_REMOVED lines=22> */
.L_x_854:
[----:B------:R-:W-:Y:S05]  /*17470*/  BSYNC B0 ;  /* 0x0000000000007941 */ /* 0x000fea0003800000 */
.L_x_853:
        /* <DEDUP_REMOVED lines=217> */
[----:B--234-:R-:W-:Y:S01]  /*18210*/  SHF.L.U64.HI R15, R203, 0x1, R218 ;  /* 0x00000001cb0f7819 */ /* 0x01cfe200000102da */
        /* <DEDUP_REMOVED lines=33> */
.L_x_972:
        /* <DEDUP_REMOVED lines=21> */
.L_x_973:
        /* <DEDUP_REMOVED lines=22> */
.L_x_858:
[----:B--234-:R-:W-:Y:S05]  /*186e0*/  BSYNC B0 ;  /* 0x0000000000007941 */ /* 0x01cfea0003800000 */
.L_x_857:
[----:B-1----:R-:W-:Y:S01]  /*186f0*/  FMNMX.FTZ R2, R166, R101, !PT ;  /* 0x00000065a6027209 */ /* 0x002fe20007810000 */
        /* <DEDUP_REMOVED lines=34> */
.L_x_974:
[----:B-12---:R-:W-:Y:S01]  /*18920*/  FMNMX.FTZ R4, R4, R0, !PT ;  /* 0x0000000004047209 */ /* 0x006fe20007810000 */
[----:B------:R-:W-:-:S05]  /*18930*/  BRA.DIV ~URZ, `(.L_x_862) ;  /* 0x0000bc827f007947 */ /* 0x000fca000b800000 */
[----:B------:R-:W1:Y:S02]  /*18940*/  SHFL.BFLY PT, R0, R4, 0x1, 0x1f ;  /* 0x0c201f0004007f89 */ /* 0x000e6400000e0000 */
[----:B-1----:R-:W-:Y:S02]  /*18950*/  FMNMX.FTZ R100, R4, R0, !PT ;  /* 0x0000000004647209 */ /* 0x002fe40007810000 */
[----:B------:R-:W1:Y:S02]  /*18960*/  SHFL.BFLY PT, R0, R5, 0x2, 0x1f ;  /* 0x0c401f0005007f89 */ /* 0x000e6400000e0000 */
[----:B-1----:R-:W-:Y:S05]  /*18970*/  FMNMX.FTZ R4, R5, R0, !PT ;  /* 0x0000000005047209 */ /* 0x002fea0007810000 */
[----:B------:R1:W2:Y:S02]  /*18980*/  SHFL.BFLY PT, R0, R4, 0x1, 0x1f ;  /* 0x0c201f0004007f89 */ /* 0x0002a400000e0000 */
.L_x_975:
        /* <DEDUP_REMOVED lines=54> */
[--C-:B------:R-:W-:Y:S01]  /*18cf0*/  FFMA.FTZ R159, R156, c[0x0][0x2d0], -R4.reuse ;  /* 0x0000b4009c9f7a23 */ /* 0x100fe20000010804 */
[----:B------:R-:W-:Y:S01]  /*18d00*/  MUFU.EX2 R158, R158 ;  /* 0x0000009e009e7308 */ /* 0x000fe20000000800 */
[--C-:B------:R-:W-:Y:S02]  /*18d10*/  FFMA.FTZ R156, R155, c[0x0][0x2d0], -R4.reuse ;  /* 0x0000b4009b9c7a23 */ /* 0x100fe40000010804 */
[----:B------:R-:W-:Y:S02]  /*18d20*/  FFMA.FTZ R194, R20, c[0x0][0x2d0], -R4 ;  /* 0x0000b40014c27a23 */ /* 0x000fe40000010804 */
[----:B------:R-:W-:Y:S02]  /*18d30*/  FADD.FTZ R4, R9, R7 ;  /* 0x0000000709047221 */ /* 0x000fe40000010000 */
[C---:B------:R-:W-:Y:S02]  /*18d40*/  FMUL.FTZ R18, R0.reuse, R126 ;  /* 0x0000007e00127220 */ /* 0x040fe40000410000 */
[----:B------:R-:W-:Y:S01]  /*18d50*/  FMUL.FTZ R19, R0, R127 ;  /* 0x0000007f00137220 */ /* 0x000fe20000410000 */
[----:B------:R-:W3:Y:S01]  /*18d60*/  MUFU.EX2 R7, R6 ;  /* 0x0000000600077308 */ /* 0x000ee20000000800 */
[----:B------:R-:W-:Y:S02]  /*18d70*/  FADD.FTZ R155, R8, R4 ;  /* 0x00000004089b7221 */ /* 0x000fe40000010000 */
[C---:B------:R-:W-:Y:S02]  /*18d80*/  FMUL.FTZ R4, R2.reuse, R136 ;  /* 0x0000008802047220 */ /* 0x040fe40000410000 */
[C---:B--2---:R-:W-:Y:S02]  /*18d90*/  FMUL.FTZ R5, R2.reuse, R137 ;  /* 0x0000008902057220 */ /* 0x044fe40000410000 */
[C---:B------:R-:W-:Y:S02]  /*18da0*/  FMUL.FTZ R17, R2.reuse, R125 ;  /* 0x0000007d02117220 */ /* 0x040fe40000410000 */
[C---:B------:R-:W-:Y:S01]  /*18db0*/  FMUL.FTZ R8, R2.reuse, R132 ;  /* 0x0000008402087220 */ /* 0x040fe20000410000 */
[----:B------:R-:W-:Y:S01]  /*18dc0*/  MUFU.EX2 R126, R101 ;  /* 0x00000065007e7308 */ /* 0x000fe20000000800 */
[----:B------:R-:W-:Y:S02]  /*18dd0*/  FMUL.FTZ R9, R2, R133 ;  /* 0x0000008502097220 */ /* 0x000fe40000410000 */
[----:B------:R-:W-:Y:S02]  /*18de0*/  FMUL.FTZ R11, R0, R135 ;  /* 0x00000087000b7220 */ /* 0x000fe40000410000 */
[C---:B------:R-:W-:Y:S02]  /*18df0*/  FMUL.FTZ R12, R2.reuse, R128 ;  /* 0x00000080020c7220 */ /* 0x040fe40000410000 */
[----:B------:R-:W-:Y:S02]  /*18e00*/  FMUL.FTZ R13, R2, R129 ;  /* 0x00000081020d7220 */ /* 0x000fe40000410000 */
[C---:B------:R-:W-:Y:S01]  /*18e10*/  FMUL.FTZ R14, R0.reuse, R130 ;  /* 0x00000082000e7220 */ /* 0x040fe20000410000 */
[----:B------:R-:W2:Y:S01]  /*18e20*/  MUFU.EX2 R127, R102 ;  /* 0x00000066007f7308 */ /* 0x000ea20000000800 */
[----:B------:R-:W-:Y:S02]  /*18e30*/  FMUL.FTZ R15, R0, R131 ;  /* 0x00000083000f7220 */ /* 0x000fe40000410000 */
[----:B------:R-:W-:Y:S01]  /*18e40*/  FMUL.FTZ R16, R2, R124 ;  /* 0x0000007c02107220 */ /* 0x000fe20000410000 */
[C---:B---3--:R-:W-:Y:S01]  /*18e50*/  F2FP.PACK_AB R149, R7.reuse, R10 ;  /* 0x0000000a0795723e */ /* 0x048fe200000000ff */
[C---:B------:R-:W-:Y:S02]  /*18e60*/  FFMA.FTZ R6, R0.reuse, R206, R10 ;  /* 0x000000ce00067223 */ /* 0x040fe4000001000a */
[C---:B------:R-:W-:Y:S02]  /*18e70*/  FMUL.FTZ R10, R0.reuse, R134 ;  /* 0x00000086000a7220 */ /* 0x040fe40000410000 */
[----:B------:R-:W-:Y:S01]  /*18e80*/  FADD.FTZ R125, R7, R6 ;  /* 0x00000006077d7221 */ /* 0x000fe20000010000 */
[----:B------:R-:W-:Y:S01]  /*18e90*/  LDSM.16.MT88.4 R132, [R147+0x1800] ;  /* 0x001800009384783b */ /* 0x000fe20000004200 */
[C---:B------:R-:W-:Y:S01]  /*18ea0*/  FMUL.FTZ R6, R0.reuse, R138 ;  /* 0x0000008a00067220 */ /* 0x040fe20000410000 */
[----:B------:R-:W-:Y:S01]  /*18eb0*/  MUFU.EX2 R124, R196 ;  /* 0x000000c4007c7308 */ /* 0x000fe20000000800 */
[----:B------:R-:W-:Y:S02]  /*18ec0*/  FMUL.FTZ R7, R0, R139 ;  /* 0x0000008b00077220 */ /* 0x000fe40000410000 */
[----:B------:R-:W-:Y:S02]  /*18ed0*/  FMUL.FTZ R21, R2, R121 ;  /* 0x0000007902157220 */ /* 0x000fe40000410000 */
[C---:B------:R-:W-:Y:S02]  /*18ee0*/  FMUL.FTZ R22, R0.reuse, R122 ;  /* 0x0000007a00167220 */ /* 0x040fe40000410000 */
[----:B------:R-:W-:Y:S02]  /*18ef0*/  FMUL.FTZ R23, R0, R123 ;  /* 0x0000007b00177220 */ /* 0x000fe40000410000 */
[C---:B------:R-:W-:Y:S01]  /*18f00*/  FMUL.FTZ R20, R2.reuse, R120 ;  /* 0x0000007802147220 */ /* 0x040fe20000410000 */
[----:B------:R-:W-:Y:S01]  /*18f10*/  MUFU.EX2 R102, R157 ;  /* 0x0000009d00667308 */ /* 0x000fe20000000800 */
[----:B------:R-:W-:Y:S01]  /*18f20*/  FMUL.FTZ R25, R2, R117 ;  /* 0x0000007502197220 */ /* 0x000fe20000410000 */
[----:B--2---:R-:W-:Y:S01]  /*18f30*/  F2FP.PACK_AB R151, R127, R126 ;  /* 0x0000007e7f97723e */ /* 0x004fe200000000ff */
[C---:B------:R-:W-:Y:S02]  /*18f40*/  FMUL.FTZ R26, R0.reuse, R118 ;  /* 0x00000076001a7220 */ /* 0x040fe40000410000 */
[----:B------:R-:W-:Y:S02]  /*18f50*/  FMUL.FTZ R27, R0, R119 ;  /* 0x00000077001b7220 */ /* 0x000fe40000410000 */
[C---:B------:R-:W-:Y:S02]  /*18f60*/  FMUL.FTZ R28, R2.reuse, R112 ;  /* 0x00000070021c7220 */ /* 0x040fe40000410000 */
[C---:B-1----:R-:W-:Y:S01]  /*18f70*/  HMMA.16816.F32 R4, R148.reuse, R108, R4 ;  /* 0x0000006c9404723c */ /* 0x042fe20000001804 */
[----:B------:R-:W-:Y:S04]  /*18f80*/  MUFU.EX2 R120, R166 ;  /* 0x000000a600787308 */ /* 0x000fe80000000800 */
[----:B------:R-:W-:Y:S02]  /*18f90*/  FMUL.FTZ R29, R2, R113 ;  /* 0x00000071021d7220 */ /* 0x000fe40000410000 */
[C---:B------:R-:W-:Y:S01]  /*18fa0*/  FMUL.FTZ R30, R0.reuse, R114 ;  /* 0x00000072001e7220 */ /* 0x040fe20000410000 */
[C---:B------:R-:W-:Y:S01]  /*18fb0*/  HMMA.16816.F32 R8, R148.reuse, R110, R8 ;  /* 0x0000006e9408723c */ /* 0x040fe20000001808 */
[----:B------:R-:W1:Y:S02]  /*18fc0*/  LDSM.16.MT88.4 R108, [R172] ;  /* 0x00000000ac6c783b */ /* 0x000e640000004200 */
[----:B------:R-:W-:Y:S01]  /*18fd0*/  MUFU.EX2 R159, R159 ;  /* 0x0000009f009f7308 */ /* 0x000fe20000000800 */
[----:B------:R-:W-:Y:S02]  /*18fe0*/  FMUL.FTZ R31, R0, R115 ;  /* 0x00000073001f7220 */ /* 0x000fe40000410000 */
[C---:B------:R-:W-:Y:S02]  /*18ff0*/  FMUL.FTZ R24, R2.reuse, R116 ;  /* 0x0000007402187220 */ /* 0x040fe40000410000 */
[C---:B------:R-:W-:Y:S01]  /*19000*/  FMUL.FTZ R36, R2.reuse, R36 ;  /* 0x0000002402247220 */ /* 0x040fe20000410000 */
[----:B------:R-:W-:Y:S03]  /*19010*/  LDSM.16.MT88.4 R112, [R147+0x800] ;  /* 0x000800009370783b */ /* 0x000fe60000004200 */
        /* <DEDUP_REMOVED lines=69> */
[C---:B------:R-:W-:Y:S01]  /*19470*/  FMUL.FTZ R93, R2.reuse, R93 ;  /* 0x0000005d025d7220 */ /* 0x040fe20000410000 */
[C---:B-1----:R-:W-:Y:S03]  /*19480*/  HMMA.16816.F32 R28, R148.reuse, R108, R28 ;  /* 0x0000006c941c723c */ /* 0x042fe6000000181c */
[C---:B------:R-:W-:Y:S02]  /*19490*/  FMUL.FTZ R96, R2.reuse, R96 ;  /* 0x0000006002607220 */ /* 0x040fe40000410000 */
[----:B------:R-:W-:Y:S02]  /*194a0*/  FMUL.FTZ R97, R2, R97 ;  /* 0x0000006102617220 */ /* 0x000fe40000410000 */
[----:B------:R-:W1:Y:S01]  /*194b0*/  MUFU.EX2 R2, R161 ;  /* 0x000000a100027308 */ /* 0x000e620000000800 */
[C---:B------:R-:W-:Y:S01]  /*194c0*/  HMMA.16816.F32 R32, R148.reuse, R110, R32 ;  /* 0x0000006e9420723c */ /* 0x040fe20000001820 */
[----:B------:R-:W3:Y:S03]  /*194d0*/  LDSM.16.MT88.4 R108, [R147+0x2000] ;  /* 0x00200000936c783b */ /* 0x000ee60000004200 */
[C---:B------:R-:W-:Y:S02]  /*194e0*/  FMUL.FTZ R94, R0.reuse, R94 ;  /* 0x0000005e005e7220 */ /* 0x040fe40000410000 */
[C---:B------:R-:W-:Y:S02]  /*194f0*/  FMUL.FTZ R95, R0.reuse, R95 ;  /* 0x0000005f005f7220 */ /* 0x040fe40000410000 */
[C---:B------:R-:W-:Y:S01]  /*19500*/  FMUL.FTZ R98, R0.reuse, R98 ;  /* 0x0000006200627220 */ /* 0x040fe20000410000 */
[----:B------:R-:W4:Y:S03]  /*19510*/  MUFU.EX2 R161, R153 ;  /* 0x0000009900a17308 */ /* 0x000f260000000800 */
[----:B------:R-:W-:Y:S02]  /*19520*/  FMUL.FTZ R99, R0, R99 ;  /* 0x0000006300637220 */ /* 0x000fe40000410000 */
[----:B--2---:R-:W-:Y:S05]  /*19530*/  FADD.FTZ R0, R101, R155 ;  /* 0x0000009b65007221 */ /* 0x004fea0000010000 */
[----:B------:R-:W-:Y:S01]  /*19540*/  MUFU.EX2 R155, R163 ;  /* 0x000000a3009b7308 */ /* 0x000fe20000000800 */
[----:B-1----:R-:W-:Y:S04]  /*19550*/  FADD.FTZ R0, R2, R0 ;  /* 0x0000000002007221 */ /* 0x002fe80000010000 */
[----:B------:R-:W-:Y:S05]  /*19560*/  FADD.FTZ R0, R116, R0 ;  /* 0x0000000074007221 */ /* 0x000fea0000010000 */
[----:B------:R-:W1:Y:S01]  /*19570*/  MUFU.EX2 R153, R168 ;  /* 0x000000a800997308 */ /* 0x000e620000000800 */
[----:B------:R-:W-:Y:S01]  /*19580*/  FADD.FTZ R0, R102, R0 ;  /* 0x0000000066007221 */ /* 0x000fe20000010000 */
[C---:B---3--:R-:W-:Y:S08]  /*19590*/  HMMA.16816.F32 R36, R148.reuse, R108, R36 ;  /* 0x0000006c9424723c */ /* 0x048ff00000001824 */
        /* <DEDUP_REMOVED lines=22> */
[----:B------:R-:W-:Y:S01]  /*19700*/  HMMA.16816.F32 R96, R148, R110, R96 ;  /* 0x0000006e9460723c */ /* 0x000fe20000001860 */
[----:B------:R-:W2:Y:S03]  /*19710*/  MUFU.EX2 R101, R169 ;  /* 0x000000a900657308 */ /* 0x000ea60000000800 */
[----:B----4-:R-:W-:Y:S03]  /*19720*/  F2FP.PACK_AB R109, R160, R161 ;  /* 0x000000a1a06d723e */ /* 0x010fe600000000ff */
[----:B------:R-:W-:Y:S02]  /*19730*/  F2FP.PACK_AB R110, R102, R116 ;  /* 0x00000074666e723e */ /* 0x000fe400000000ff */
[----:B------:R-:W3:Y:S02]  /*19740*/  LDSM.16.MT88.4 R116, [R172+0x800] ;  /* 0x00080000ac74783b */ /* 0x000ee40000004200 */
[----:B------:R-:W4:Y:S01]  /*19750*/  MUFU.EX2 R2, R167 ;  /* 0x000000a700027308 */ /* 0x000f220000000800 */
[----:B------:R-:W-:Y:S02]  /*19760*/  F2FP.PACK_AB R111, R158, R157 ;  /* 0x0000009d9e6f723e */ /* 0x000fe400000000ff */
[----:B-1----:R-:W-:Y:S05]  /*19770*/  F2FP.PACK_AB R149, R152, R153 ;  /* 0x000000999895723e */ /* 0x002fea00000000ff */
[C---:B------:R-:W-:Y:S02]  /*19780*/  HMMA.16816.F32 R4, R108.reuse, R112, R4 ;  /* 0x000000706c04723c */ /* 0x040fe40000001804 */
[----:B------:R-:W1:Y:S03]  /*19790*/  MUFU.EX2 R102, R165 ;  /* 0x000000a500667308 */ /* 0x000e660000000800 */
[----:B--2---:R-:W-:Y:S03]  /*197a0*/  FADD.FTZ R0, R101, R0 ;  /* 0x0000000065007221 */ /* 0x004fe60000010000 */
[C---:B------:R-:W-:Y:S01]  /*197b0*/  HMMA.16816.F32 R8, R108.reuse, R114, R8 ;  /* 0x000000726c08723c */ /* 0x040fe20000001808 */
[----:B------:R-:W2:Y:S03]  /*197c0*/  LDSM.16.MT88.4 R112, [R175+0x800] ;  /* 0x00080000af70783b */ /* 0x000ea60000004200 */
[----:B----4-:R-:W-:Y:S04]  /*197d0*/  FADD.FTZ R0, R2, R0 ;  /* 0x0000000002007221 */ /* 0x010fe80000010000 */
[----:B------:R-:W-:Y:S04]  /*197e0*/  FADD.FTZ R0, R120, R0 ;  /* 0x0000000078007221 */ /* 0x000fe80000010000 */
[----:B-1----:R-:W-:Y:S01]  /*197f0*/  FADD.FTZ R0, R102, R0 ;  /* 0x0000000066007221 */ /* 0x002fe20000010000 */
[C---:B---3--:R-:W-:Y:S03]  /*19800*/  HMMA.16816.F32 R12, R108.reuse, R116, R12 ;  /* 0x000000746c0c723c */ /* 0x048fe6000000180c */
[----:B------:R-:W-:Y:S05]  /*19810*/  FADD.FTZ R0, R124, R0 ;  /* 0x000000007c007221 */ /* 0x000fea0000010000 */
        /* <DEDUP_REMOVED lines=33> */
[----:B------:R-:W3:Y:S01]  /*19a30*/  LDSM.16.MT88.4 R120, [R175+0x1000] ;  /* 0x00100000af78783b */ /* 0x000ee20000004200 */
[----:B------:R-:W-:Y:S02]  /*19a40*/  MUFU.EX2 R102, R205 ;  /* 0x000000cd00667308 */ /* 0x000fe40000000800 */
[----:B------:R-:W-:Y:S02]  /*19a50*/  F2FP.PACK_AB R108, R2, R101 ;  /* 0x00000065026c723e */ /* 0x000fe400000000ff */
[----:B------:R-:W-:Y:S02]  /*19a60*/  F2FP.PACK_AB R109, R156, R159 ;  /* 0x0000009f9c6d723e */ /* 0x000fe400000000ff */
[----:B------:R-:W-:Y:S04]  /*19a70*/  F2FP.PACK_AB R111, R154, R155 ;  /* 0x0000009b9a6f723e */ /* 0x000fe800000000ff */
[----:B------:R-:W4:Y:S03]  /*19a80*/  MUFU.EX2 R2, R197 ;  /* 0x000000c500027308 */ /* 0x000f260000000800 */
[C---:B--2---:R-:W-:Y:S07]  /*19a90*/  HMMA.16816.F32 R4, R108.reuse, R112, R4 ;  /* 0x000000706c04723c */ /* 0x044fee0000001804 */
[----:B------:R-:W2:Y:S01]  /*19aa0*/  MUFU.EX2 R101, R204 ;  /* 0x000000cc00657308 */ /* 0x000ea20000000800 */
[C---:B------:R-:W-:Y:S01]  /*19ab0*/  HMMA.16816.F32 R8, R108.reuse, R114, R8 ;  /* 0x000000726c08723c */ /* 0x040fe20000001808 */
[----:B------:R-:W5:Y:S07]  /*19ac0*/  LDSM.16.MT88.4 R112, [R174+0x1000] ;  /* 0x00100000ae70783b */ /* 0x000f6e0000004200 */
[C---:B-1----:R-:W-:Y:S04]  /*19ad0*/  HMMA.16816.F32 R12, R108.reuse, R116, R12 ;  /* 0x000000746c0c723c */ /* 0x042fe8000000180c */
[C---:B----4-:R-:W-:Y:S01]  /*19ae0*/  F2FP.PACK_AB R148, R2.reuse, R124 ;  /* 0x0000007c0294723e */ /* 0x050fe200000000ff */
[----:B------:R-:W-:Y:S02]  /*19af0*/  FADD.FTZ R0, R2, R0 ;  /* 0x0000000002007221 */ /* 0x000fe40000010000 */
[----:B------:R-:W-:Y:S01]  /*19b00*/  FADD.FTZ R2, R126, R125 ;  /* 0x0000007d7e027221 */ /* 0x000fe20000010000 */
[C---:B------:R-:W-:Y:S01]  /*19b10*/  HMMA.16816.F32 R16, R108.reuse, R118, R16 ;  /* 0x000000766c10723c */ /* 0x040fe20000001810 */
[----:B------:R-:W1:Y:S03]  /*19b20*/  LDSM.16.MT88.4 R116, [R147+0x3000] ;  /* 0x003000009374783b */ /* 0x000e660000004200 */
[----:B------:R-:W-:Y:S01]  /*19b30*/  FADD.FTZ R0, R102, R0 ;  /* 0x0000000066007221 */ /* 0x000fe20000010000 */
[C---:B--2---:R-:W-:Y:S02]  /*19b40*/  F2FP.PACK_AB R150, R101.reuse, R102 ;  /* 0x000000666596723e */ /* 0x044fe400000000ff */
[----:B------:R-:W-:Y:S01]  /*19b50*/  MOV R102, R3 ;  /* 0x0000000300667202 */ /* 0x000fe20000000f00 */
[C---:B---3--:R-:W-:Y:S04]  /*19b60*/  HMMA.16816.F32 R20, R108.reuse, R120, R20 ;  /* 0x000000786c14723c */ /* 0x048fe80000001814 */
[----:B------:R-:W-:Y:S02]  /*19b70*/  FADD.FTZ R208, R101, R0 ;  /* 0x0000000065d07221 */ /* 0x000fe40000010000 */
[----:B------:R-:W-:Y:S01]  /*19b80*/  FADD.FTZ R0, R127, R2 ;  /* 0x000000027f007221 */ /* 0x000fe20000010000 */
[----:B------:R-:W-:Y:S01]  /*19b90*/  MUFU.EX2 R101, R171 ;  /* 0x000000ab00657308 */ /* 0x000fe20000000800 */
[C---:B------:R-:W-:Y:S01]  /*19ba0*/  HMMA.16816.F32 R24, R108.reuse, R122, R24 ;  /* 0x0000007a6c18723c */ /* 0x040fe20000001818 */
[----:B------:R-:W2:Y:S03]  /*19bb0*/  LDSM.16.MT88.4 R120, [R172+0x3000] ;  /* 0x00300000ac78783b */ /* 0x000ea60000004200 */
        /* <DEDUP_REMOVED lines=9> */
[C---:B-1----:R-:W-:Y:S03]  /*19c50*/  HMMA.16816.F32 R36, R108.reuse, R116, R36 ;  /* 0x000000746c24723c */ /* 0x042fe60000001824 */
[----:B------:R-:W-:Y:S04]  /*19c60*/  FADD.FTZ R0, R159, R0 ;  /* 0x000000009f007221 */ /* 0x000fe80000010000 */
[----:B------:R-:W-:Y:S01]  /*19c70*/  FADD.FTZ R0, R156, R0 ;  /* 0x000000009c007221 */ /* 0x000fe20000010000 */
[C---:B------:R-:W-:Y:S01]  /*19c80*/  HMMA.16816.F32 R40, R108.reuse, R118, R40 ;  /* 0x000000766c28723c */ /* 0x040fe20000001828 */
[----:B------:R-:W1:Y:S03]  /*19c90*/  LDSM.16.MT88.4 R116, [R174+0x3000] ;  /* 0x00300000ae74783b */ /* 0x000e660000004200 */
[----:B---3--:R-:W-:Y:S01]  /*19ca0*/  F2FP.PACK_AB R151, R2, R101 ;  /* 0x000000650297723e */ /* 0x008fe200000000ff */
[----:B------:R-:W-:Y:S01]  /*19cb0*/  FADD.FTZ R0, R155, R0 ;  /* 0x000000009b007221 */ /* 0x000fe20000010000 */
[----:B------:R-:W-:Y:S02]  /*19cc0*/  IADD3 R194, R195, -0x1, RZ ;  /* 0xffffffffc3c27810 */ /* 0x000fe40007ffe0ff */
[C---:B--2---:R-:W-:Y:S04]  /*19cd0*/  HMMA.16816.F32 R44, R108.reuse, R120, R44 ;  /* 0x000000786c2c723c */ /* 0x044fe8000000182c */
[----:B------:R-:W-:Y:S01]  /*19ce0*/  FADD.FTZ R0, R154, R0 ;  /* 0x000000009a007221 */ /* 0x000fe20000010000 */
[----:B------:R-:W-:Y:S03]  /*19cf0*/  MOV R195, R194 ;  /* 0x000000c200c37202 */ /* 0x000fe60000000f00 */
[C---:B------:R-:W-:Y:S01]  /*19d00*/  HMMA.16816.F32 R48, R108.reuse, R122, R48 ;  /* 0x0000007a6c30723c */ /* 0x040fe20000001830 */
[----:B------:R-:W2:Y:S03]  /*19d10*/  LDSM.16.MT88.4 R120, [R147+0x5000] ;  /* 0x005000009378783b */ /* 0x000ea60000004200 */
        /* <DEDUP_REMOVED lines=8> */
[C---:B-1----:R-:W-:Y:S08]  /*19da0*/  HMMA.16816.F32 R60, R108.reuse, R116, R60 ;  /* 0x000000746c3c723c */ /* 0x042ff0000000183c */
[C---:B------:R-:W-:Y:S01]  /*19db0*/  HMMA.16816.F32 R64, R108.reuse, R118, R64 ;  /* 0x000000766c40723c */ /* 0x040fe20000001840 */
[----:B------:R-:W1:Y:S07]  /*19dc0*/  LDSM.16.MT88.4 R116, [R175+0x5000] ;  /* 0x00500000af74783b */ /* 0x000e6e0000004200 */
[C---:B--2---:R-:W-:Y:S08]  /*19dd0*/  HMMA.16816.F32 R68, R108.reuse, R120, R68 ;  /* 0x000000786c44723c */ /* 0x044ff00000001844 */
[C---:B------:R-:W-:Y:S01]  /*19de0*/  HMMA.16816.F32 R72, R108.reuse, R122, R72 ;  /* 0x0000007a6c48723c */ /* 0x040fe20000001848 */
[----:B------:R-:W2:Y:S07]  /*19df0*/  LDSM.16.MT88.4 R120, [R174+0x5000] ;  /* 0x00500000ae78783b */ /* 0x000eae0000004200 */
[C---:B---3--:R-:W-:Y:S08]  /*19e00*/  HMMA.16816.F32 R76, R108.reuse, R112, R76 ;  /* 0x000000706c4c723c */ /* 0x048ff0000000184c */
[C---:B------:R-:W-:Y:S08]  /*19e10*/  HMMA.16816.F32 R80, R108.reuse, R114, R80 ;  /* 0x000000726c50723c */ /* 0x040ff00000001850 */
[C---:B-1----:R-:W-:Y:S08]  /*19e20*/  HMMA.16816.F32 R84, R108.reuse, R116, R84 ;  /* 0x000000746c54723c */ /* 0x042ff00000001854 */
[C---:B------:R-:W-:Y:S01]  /*19e30*/  HMMA.16816.F32 R88, R108.reuse, R118, R88 ;  /* 0x000000766c58723c */ /* 0x040fe20000001858 */
[----:B------:R-:W1:Y:S07]  /*19e40*/  LDSM.16.MT88.4 R116, [R175+0x1800] ;  /* 0x00180000af74783b */ /* 0x000e6e0000004200 */
[C---:B--2---:R-:W-:Y:S08]  /*19e50*/  HMMA.16816.F32 R92, R108.reuse, R120, R92 ;  /* 0x000000786c5c723c */ /* 0x044ff0000000185c */
        /* <DEDUP_REMOVED lines=36> */
.L_x_852:
[----:B------:R-:W-:-:S13]  /*1a0a0*/  ISETP.GE.AND P0, PT, R194, R215, PT ;  /* 0x000000d7c200720c */ /* 0x000fda0003f06270 */
[----:B------:R-:W-:Y:S05]  /*1a0b0*/  @!P0 BRA `(.L_x_864) ;  /* 0x00003b6000008947 */ /* 0x000fea0003800000 */
[----:B------:R-:W-:Y:S02]  /*1a0c0*/  MOV R102, R16 ;  /* 0x0000001000667202 */ /* 0x000fe40000000f00 */
[----:B------:R-:W-:Y:S02]  /*1a0d0*/  MOV R101, R100 ;  /* 0x0000006400657202 */ /* 0x000fe40000000f00 */
.L_x_882:
[----:B------:R-:W-:Y:S04]  /*1a0e0*/  DEPBAR.LE SB0, 0x0 ;  /* 0x000080000000791a */ /* 0x000fe80000000000 */
[----:B------:R-:W-:Y:S01]  /*1a0f0*/  WARPSYNC 0xffffffff ;  /* 0xffffffff00007948 */ /* 0x000fe20003800000 */
[----:B------:R-:W-:Y:S01]  /*1a100*/  BAR.SYNC.DEFER_BLOCKING 0x0 ;  /* 0x0000000000007b1d */ /* 0x000fe20000010000 */
[----:B------:R-:W-:Y:S01]  /*1a110*/  SHF.R.S32.HI R0, RZ, 0x1f, R199 ;  /* 0x0000001fff007819 */ /* 0x000fe200000114c7 */
[----:B------:R-:W-:Y:S01]  /*1a120*/  IMAD.WIDE.U32 R2, R199, c[0x0][0x208], RZ ;  /* 0x00008200c7027a25 */ /* 0x000fe200078e00ff */
[C---:B------:R-:W-:Y:S02]  /*1a130*/  SHF.L.U64.HI R23, R203.reuse, 0x1, R218 ;  /* 0x00000001cb177819 */ /* 0x040fe400000102da */
[----:B------:R-:W-:Y:S01]  /*1a140*/  SHF.L.U64.HI R15, R202, 0x1, R219 ;  /* 0x00000001ca0f7819 */ /* 0x000fe200000102db */
[----:B------:R-:W-:Y:S01]  /*1a150*/  IMAD R0, R0, c[0x0][0x208], RZ ;  /* 0x0000820000007a24 */ /* 0x000fe200078e02ff */
[----:B------:R-:W-:Y:S01]  /*1a160*/  SHF.L.U32 R14, R202, 0x1, RZ ;  /* 0x00000001ca0e7819 */ /* 0x000fe200000006ff */
[----:B------:R-:W-:Y:S01]  /*1a170*/  IMAD.SHL.U32 R22, R203, 0x2, RZ ;  /* 0x00000002cb167824 */ /* 0x000fe200078e00ff */
[C---:B------:R-:W-:Y:S01]  /*1a180*/  SHF.L.U64.HI R13, R200.reuse, 0x1, R201 ;  /* 0x00000001c80d7819 */ /* 0x040fe200000102c9 */
[----:B------:R-:W-:Y:S02]  /*1a190*/  IMAD R0, R199, c[0x0][0x20c], R0 ;  /* 0x00008300c7007a24 */ /* 0x000fe400078e0200 */
[----:B------:R-:W-:Y:S02]  /*1a1a0*/  IMAD.SHL.U32 R12, R200, 0x2, RZ ;  /* 0x00000002c80c7824 */ /* 0x000fe400078e00ff */
[----:B------:R-:W-:Y:S01]  /*1a1b0*/  IMAD.IADD R3, R3, 0x1, R0 ;  /* 0x0000000103037824 */ /* 0x000fe200078e0200 */
[----:B------:R-:W-:Y:S03]  /*1a1c0*/  SHF.R.S32.HI R0, RZ, 0x1f, R198 ;  /* 0x0000001fff007819 */ /* 0x000fe600000114c6 */
        /* <DEDUP_REMOVED lines=19> */
.L_x_976:
[----:B------:R-:W5:Y:S01]  /*1a300*/  SHFL.IDX PT, R4, R5, RZ, 0x181f ;  /* 0x00181fff05047589 */ /* 0x000f6200000e0000 */
[----:B------:R-:W-:Y:S01]  /*1a310*/  ISETP.GE.AND P0, PT, R200, c[0x0][0x1d4], PT ;  /* 0x00007500c8007a0c */ /* 0x000fe20003f06270 */
[----:B------:R-:W-:Y:S01]  /*1a320*/  BSSY B0, `(.L_x_866) ;  /* 0x0000141000007945 */ /* 0x000fe20003800000 */
[----:B------:R-:W-:Y:S02]  /*1a330*/  ISETP.GE.AND P4, PT, R202, c[0x0][0x1d4], PT ;  /* 0x00007500ca007a0c */ /* 0x000fe40003f86270 */
[----:B------:R-:W-:Y:S02]  /*1a340*/  SEL R100, RZ, 0x10, P0 ;  /* 0x00000010ff647807 */ /* 0x000fe40000000000 */
[----:B------:R-:W-:Y:S01]  /*1a350*/  SEL R21, RZ, 0x10, P4 ;  /* 0x00000010ff157807 */ /* 0x000fe20002000000 */
[----:B------:R-:W-:Y:S01]  /*1a360*/  SHFL.IDX PT, R3, R7, 0x1, 0x181f ;  /* 0x00381f0007037f89 */ /* 0x000fe200000e0000 */
[----:B------:R-:W-:Y:S04]  /*1a370*/  ISETP.GE.AND P3, PT, R203, c[0x0][0x1d4], PT ;  /* 0x00007500cb007a0c */ /* 0x000fe80003f66270 */
[----:B------:R-:W-:Y:S03]  /*1a380*/  SEL R20, RZ, 0x10, P3 ;  /* 0x00000010ff147807 */ /* 0x000fe60001800000 */
[----:B------:R4:W3:Y:S02]  /*1a390*/  SHFL.IDX PT, R2, R5, 0x1, 0x181f ;  /* 0x00381f0005027f89 */ /* 0x0008e400000e0000 */
[----:B----4-:R-:W-:Y:S02]  /*1a3a0*/  IADD3 R5, -R100, 0x10, RZ ;  /* 0x0000001064057810 */ /* 0x010fe40007ffe1ff */
[----:B-----5:R-:W-:Y:S02]  /*1a3b0*/  IADD3 R6, P1, R4, R12, RZ ;  /* 0x0000000c04067210 */ /* 0x020fe40007f3e0ff */
[----:B------:R-:W-:Y:S02]  /*1a3c0*/  LOP3.LUT R5, R5, 0xf, RZ, 0xc0, !PT ;  /* 0x0000000f05057812 */ /* 0x000fe400078ec0ff */
[----:B---3--:R-:W-:Y:S05]  /*1a3d0*/  IADD3.X R7, R0, R13, RZ, P1, !PT ;  /* 0x0000000d00077210 */ /* 0x008fea0000ffe4ff */
[----:B------:R3:W-:Y:S01]  /*1a3e0*/  LDGSTS.E.BYPASS.LTC128B.128 [R193+0x100], [R6.64], !P0 ;  /* 0x0010000006c17fae */ /* 0x0007e2000c101d48 */
[-C--:B------:R-:W-:Y:S02]  /*1a3f0*/  IADD3 R12, P1, P0, R5, R2.reuse, R12 ;  /* 0x00000002050c7210 */ /* 0x080fe4000783e00c */
[----:B------:R-:W-:Y:S02]  /*1a400*/  IADD3 R5, -R20, 0x10, RZ ;  /* 0x0000001014057810 */ /* 0x000fe40007ffe1ff */
[-C--:B------:R-:W-:Y:S02]  /*1a410*/  IADD3.X R13, RZ, R3.reuse, R13, P1, P0 ;  /* 0x00000003ff0d7210 */ /* 0x080fe40000fe040d */
[----:B------:R-:W-:Y:S02]  /*1a420*/  LOP3.LUT R28, R5, 0xf, RZ, 0xc0, !PT ;  /* 0x0000000f051c7812 */ /* 0x000fe400078ec0ff */
[C---:B---3--:R-:W-:Y:S04]  /*1a430*/  IADD3 R6, -R21.reuse, 0x10, RZ ;  /* 0x0000001015067810 */ /* 0x048fe80007ffe1ff */
[----:B------:R-:W-:Y:S04]  /*1a440*/  LOP3.LUT R6, R6, 0xf, RZ, 0xc0, !PT ;  /* 0x0000000f06067812 */ /* 0x000fe800078ec0ff */
[----:B------:R-:W-:Y:S04]  /*1a450*/  IADD3 R6, P1, P0, R6, R2, R14 ;  /* 0x0000000206067210 */ /* 0x000fe8000783e00e */
[----:B------:R-:W-:Y:S02]  /*1a460*/  IADD3.X R7, RZ, R3, R15, P1, P0 ;  /* 0x00000003ff077210 */ /* 0x000fe40000fe040f */
[----:B------:R-:W-:Y:S04]  /*1a470*/  IADD3 R14, P0, R4, R14, RZ ;  /* 0x0000000e040e7210 */ /* 0x000fe80007f1e0ff */
[----:B------:R-:W-:Y:S02]  /*1a480*/  IADD3.X R15, R0, R15, RZ, P0, !PT ;  /* 0x0000000f000f7210 */ /* 0x000fe400007fe4ff */
[----:B------:R-:W-:Y:S03]  /*1a490*/  IADD3 R4, P0, R4, R22, RZ ;  /* 0x0000001604047210 */ /* 0x000fe60007f1e0ff */
[----:B------:R3:W-:Y:S01]  /*1a4a0*/  LDGSTS.E.BYPASS.LTC128B.128 [R193+0x2100], [R14.64], !P4 ;  /* 0x021000000ec17fae */ /* 0x0007e2000e101d48 */
[----:B------:R-:W-:Y:S02]  /*1a4b0*/  IADD3.X R5, R0, R23, RZ, P0, !PT ;  /* 0x0000001700057210 */ /* 0x000fe400007fe4ff */
[----:B------:R-:W-:Y:S04]  /*1a4c0*/  IADD3 R2, P1, P0, R28, R2, R22 ;  /* 0x000000021c027210 */ /* 0x000fe8000783e016 */
[----:B------:R-:W-:Y:S01]  /*1a4d0*/  IADD3.X R3, RZ, R3, R23, P1, P0 ;  /* 0x00000003ff037210 */ /* 0x000fe20000fe0417 */
[----:B------:R4:W-:Y:S01]  /*1a4e0*/  LDGSTS.E.BYPASS.LTC128B.128 [R193+0x4100], [R4.64], !P3 ;  /* 0x0410000004c17fae */ /* 0x0009e2000d901d48 */
[----:B------:R-:W-:Y:S11]  /*1a4f0*/  ISETP.NE.U32.AND P0, PT, R100, RZ, PT ;  /* 0x000000ff6400720c */ /* 0x000ff60003f05070 */
[----:B------:R-:W-:Y:S02]  /*1a500*/  @!UPT UIADD3 URZ, URZ, URZ, URZ ;  /* 0x0000003f3f3ff290 */ /* 0x000fe4000fffe03f */
[----:B------:R3:W-:Y:S01]  /*1a510*/  LDGSTS.E.BYPASS.LTC128B.128.ZFILL [R193+0x1100], [R12.64], P0 ;  /* 0x011000000cc17fae */ /* 0x0007e20008141d48 */
[----:B------:R-:W-:Y:S11]  /*1a520*/  ISETP.NE.U32.AND P0, PT, R21, RZ, PT ;  /* 0x000000ff1500720c */ /* 0x000ff60003f05070 */
[----:B------:R-:W-:Y:S02]  /*1a530*/  @!UPT UIADD3 URZ, URZ, URZ, URZ ;  /* 0x0000003f3f3ff290 */ /* 0x000fe4000fffe03f */
[----:B------:R4:W-:Y:S01]  /*1a540*/  LDGSTS.E.BYPASS.LTC128B.128.ZFILL [R193+0x3100], [R6.64], P0 ;  /* 0x0310000006c17fae */ /* 0x0009e20008141d48 */
[----:B------:R-:W-:Y:S11]  /*1a550*/  ISETP.NE.U32.AND P0, PT, R20, RZ, PT ;  /* 0x000000ff1400720c */ /* 0x000ff60003f05070 */
[----:B------:R-:W-:Y:S02]  /*1a560*/  @!UPT UIADD3 URZ, URZ, URZ, URZ ;  /* 0x0000003f3f3ff290 */ /* 0x000fe4000fffe03f */
[----:B------:R5:W-:Y:S01]  /*1a570*/  LDGSTS.E.BYPASS.LTC128B.128.ZFILL [R193+0x5100], [R2.64], P0 ;  /* 0x0510000002c17fae */ /* 0x000be20008141d48 */
[----:B------:R-:W-:Y:S07]  /*1a580*/  ISETP.GT.AND P0, PT, R194, R215, PT ;  /* 0x000000d7c200720c */ /* 0x000fee0003f04270 */
[----:B------:R-:W0:Y:S01]  /*1a590*/  LDGDEPBAR ;  /* 0x00000000000079af */ /* 0x000e220000000000 */
[C---:B--2-4-:R-:W-:Y:S08]  /*1a5a0*/  HMMA.16816.F32 R4, R32.reuse, R8, RZ ;  /* 0x000000082004723c */ /* 0x054ff000000018ff */
[C---:B------:R-:W-:Y:S08]  /*1a5b0*/  HMMA.16816.F32 R8, R32.reuse, R10, RZ ;  /* 0x0000000a2008723c */ /* 0x040ff000000018ff */
[C---:B---3--:R-:W-:Y:S08]  /*1a5c0*/  HMMA.16816.F32 R12, R32.reuse, R16, RZ ;  /* 0x00000010200c723c */ /* 0x048ff000000018ff */
[C---:B------:R-:W-:Y:S08]  /*1a5d0*/  HMMA.16816.F32 R16, R32.reuse, R18, RZ ;  /* 0x000000122010723c */ /* 0x040ff000000018ff */
[C---:B-1----:R-:W-:Y:S08]  /*1a5e0*/  HMMA.16816.F32 R20, R32.reuse, R24, RZ ;  /* 0x000000182014723c */ /* 0x042ff000000018ff */
        /* <DEDUP_REMOVED lines=137> */
[----:B-----5:R-:W-:Y:S06]  /*1ae80*/  FMUL.FTZ R2, R11, c[0x0][0x320] ;  /* 0x0000c8000b027a20 */ /* 0x020fec0000410000 */
[----:B------:R3:W4:Y:S11]  /*1ae90*/  MUFU.TANH R171, R2 ;  /* 0x0000000200ab7308 */ /* 0x0007360000002400 */
[----:B------:R-:W-:Y:S02]  /*1aea0*/  FMUL.FTZ R3, R18, c[0x0][0x320] ;  /* 0x0000c80012037a20 */ /* 0x000fe40000410000 */
[----:B-1----:R-:W-:Y:S02]  /*1aeb0*/  FMUL.FTZ R0, R5, c[0x0][0x320] ;  /* 0x0000c80005007a20 */ /* 0x002fe40000410000 */
[----:B------:R-:W1:Y:S01]  /*1aec0*/  MUFU.TANH R164, R3 ;  /* 0x0000000300a47308 */ /* 0x000e620000002400 */
[----:B---3--:R-:W-:Y:S09]  /*1aed0*/  FMUL.FTZ R2, R19, c[0x0][0x320] ;  /* 0x0000c80013027a20 */ /* 0x008ff20000410000 */
[----:B------:R3:W1:Y:S10]  /*1aee0*/  MUFU.TANH R169, R0 ;  /* 0x0000000000a97308 */ /* 0x0006740000002400 */
[----:B------:R-:W1:Y:S01]  /*1aef0*/  MUFU.TANH R163, R2 ;  /* 0x0000000200a37308 */ /* 0x000e620000002400 */
[----:B---3--:R-:W-:Y:S09]  /*1af00*/  FMUL.FTZ R0, R6, c[0x0][0x320] ;  /* 0x0000c80006007a20 */ /* 0x008ff20000410000 */
[----:B------:R3:W1:Y:S02]  /*1af10*/  MUFU.TANH R197, R0 ;  /* 0x0000000000c57308 */ /* 0x0006640000002400 */
[----:B---3--:R-:W-:Y:S02]  /*1af20*/  FMUL.FTZ R0, R7, c[0x0][0x320] ;  /* 0x0000c80007007a20 */ /* 0x008fe40000410000 */
[----:B------:R-:W3:Y:S06]  /*1af30*/  LDSM.16.M88.4 R4, [R173+0x5000] ;  /* 0x00500000ad04783b */ /* 0x000eec0000000200 */
[----:B------:R5:W1:Y:S02]  /*1af40*/  MUFU.TANH R196, R0 ;  /* 0x0000000000c47308 */ /* 0x000a640000002400 */
[----:B-----5:R-:W-:Y:S08]  /*1af50*/  FMUL.FTZ R0, R8, c[0x0][0x320] ;  /* 0x0000c80008007a20 */ /* 0x020ff00000410000 */
[----:B------:R5:W1:Y:S01]  /*1af60*/  MUFU.TANH R166, R0 ;  /* 0x0000000000a67308 */ /* 0x000a620000002400 */
[C---:B---3--:R-:W-:Y:S08]  /*1af70*/  HMMA.16816.F32 R20, R148.reuse, R4, R20 ;  /* 0x000000049414723c */ /* 0x048ff00000001814 */
[C---:B------:R-:W-:Y:S04]  /*1af80*/  HMMA.16816.F32 R24, R148.reuse, R6, R24 ;  /* 0x000000069418723c */ /* 0x040fe80000001818 */
[----:B-----5:R-:W-:Y:S04]  /*1af90*/  FMUL.FTZ R0, R9, c[0x0][0x320] ;  /* 0x0000c80009007a20 */ /* 0x020fe80000410000 */
[----:B------:R3:W1:Y:S04]  /*1afa0*/  MUFU.TANH R165, R0 ;  /* 0x0000000000a57308 */ /* 0x0006680000002400 */
[----:B---3--:R-:W-:Y:S02]  /*1afb0*/  FMUL.FTZ R0, R10, c[0x0][0x320] ;  /* 0x0000c8000a007a20 */ /* 0x008fe40000410000 */
[----:B------:R-:W3:Y:S01]  /*1afc0*/  LDSM.16.M88.4 R8, [R173+0x5800] ;  /* 0x00580000ad08783b */ /* 0x000ee20000000200 */
[----:B------:R-:W-:Y:S04]  /*1afd0*/  DEPBAR.LE SB0, 0x0 ;  /* 0x000080000000791a */ /* 0x000fe80000000000 */
[----:B------:R5:W1:Y:S03]  /*1afe0*/  MUFU.TANH R195, R0 ;  /* 0x0000000000c37308 */ /* 0x000a660000002400 */
[----:B------:R-:W-:Y:S01]  /*1aff0*/  BAR.SYNC.DEFER_BLOCKING 0x0 ;  /* 0x0000000000007b1d */ /* 0x000fe20000010000 */
[----:B-----5:R-:W-:Y:S06]  /*1b000*/  FMUL.FTZ R0, R12, c[0x0][0x320] ;  /* 0x0000c8000c007a20 */ /* 0x020fec0000410000 */
[----:B------:R5:W1:Y:S01]  /*1b010*/  MUFU.TANH R162, R0 ;  /* 0x0000000000a27308 */ /* 0x000a620000002400 */
[C---:B---3--:R-:W-:Y:S08]  /*1b020*/  HMMA.16816.F32 R28, R148.reuse, R8, R28 ;  /* 0x00000008941c723c */ /* 0x048ff0000000181c */
[----:B------:R-:W-:Y:S04]  /*1b030*/  HMMA.16816.F32 R32, R148, R10, R32 ;  /* 0x0000000a9420723c */ /* 0x000fe80000001820 */
[----:B-----5:R-:W-:Y:S04]  /*1b040*/  FMUL.FTZ R0, R13, c[0x0][0x320] ;  /* 0x0000c8000d007a20 */ /* 0x020fe80000410000 */
[----:B------:R3:W1:Y:S04]  /*1b050*/  MUFU.TANH R161, R0 ;  /* 0x0000000000a17308 */ /* 0x0006680000002400 */
[----:B---3--:R-:W-:Y:S06]  /*1b060*/  FMUL.FTZ R0, R14, c[0x0][0x320] ;  /* 0x0000c8000e007a20 */ /* 0x008fec0000410000 */
[----:B------:R3:W1:Y:S02]  /*1b070*/  MUFU.TANH R168, R0 ;  /* 0x0000000000a87308 */ /* 0x0006640000002400 */
[----:B---3--:R-:W-:Y:S08]  /*1b080*/  FMUL.FTZ R0, R15, c[0x0][0x320] ;  /* 0x0000c8000f007a20 */ /* 0x008ff00000410000 */
        /* <DEDUP_REMOVED lines=36> */
[----:B------:R3:W1:Y:S01]  /*1b2d0*/  MUFU.TANH R156, R0 ;  /* 0x00000000009c7308 */ /* 0x0006620000002400 */
[----:B------:R-:W-:-:S05]  /*1b2e0*/  @!P0 BRA `(.L_x_867) ;  /* 0x0000044000008947 */ /* 0x000fca0003800000 */
[C---:B--2-4-:R-:W-:Y:S01]  /*1b2f0*/  SHF.L.U64.HI R14, R203.reuse, 0x1, R218 ;  /* 0x00000001cb0e7819 */ /* 0x054fe200000102da */
        /* <DEDUP_REMOVED lines=9> */
[----:B---3--:R-:W-:Y:S01]  /*1b390*/  IMAD.MOV.U32 R0, RZ, RZ, R2 ;  /* 0x000000ffff007224 */ /* 0x008fe200078e0002 */
        /* <DEDUP_REMOVED lines=23> */
.L_x_977:
[----:B------:R-:W-:-:S05]  /*1b510*/  BRA.DIV ~URZ, `(.L_x_869) ;  /* 0x000092427f007947 */ /* 0x000fca000b800000 */
[----:B------:R-:W4:Y:S01]  /*1b520*/  SHFL.IDX PT, R0, R8, RZ, 0x181f ;  /* 0x00181fff08007589 */ /* 0x000f2200000e0000 */
[----:B------:R-:W-:Y:S04]  /*1b530*/  IADD3 R2, -R100, 0x10, RZ ;  /* 0x0000001064027810 */ /* 0x000fe80007ffe1ff */
[----:B------:R-:W-:Y:S04]  /*1b540*/  LOP3.LUT R2, R2, 0xf, RZ, 0xc0, !PT ;  /* 0x0000000f02027812 */ /* 0x000fe800078ec0ff */
[----:B----4-:R-:W-:Y:S04]  /*1b550*/  IADD3 R2, P1, P0, R2, R0, R9 ;  /* 0x0000000002027210 */ /* 0x010fe8000783e009 */
[----:B---3--:R-:W-:Y:S02]  /*1b560*/  IADD3.X R3, RZ, R4, R10, P1, P0 ;  /* 0x00000004ff037210 */ /* 0x008fe40000fe040a */
        /* <DEDUP_REMOVED lines=8> */
[----:B---3--:R-:W-:Y:S03]  /*1b5f0*/  IADD3 R2, P0, R0, R13, RZ ;  /* 0x0000000d00027210 */ /* 0x008fe60007f1e0ff */
[----:B------:R4:W3:Y:S02]  /*1b600*/  SHFL.IDX PT, R0, R8, 0x1, 0x181f ;  /* 0x00381f0008007f89 */ /* 0x0008e400000e0000 */
[----:B------:R-:W-:Y:S02]  /*1b610*/  IMAD.X R3, R4, 0x1, R14, P0 ;  /* 0x0000000104037824 */ /* 0x000fe400000e060e */
[----:B------:R4:W2:Y:S04]  /*1b620*/  SHFL.IDX PT, R4, R5, 0x1, 0x181f ;  /* 0x00381f0005047f89 */ /* 0x0008a800000e0000 */
[----:B------:R4:W-:Y:S02]  /*1b630*/  LDGSTS.E.BYPASS.LTC128B.128 [R193+0xa100], [R2.64], !P3 ;  /* 0x0a10000002c17fae */ /* 0x0009e4000d901d48 */
.L_x_978:
[C---:B----4-:R-:W-:Y:S02]  /*1b640*/  IADD3 R2, -R100.reuse, 0x10, RZ ;  /* 0x0000001064027810 */ /* 0x050fe40007ffe1ff */
[----:B------:R-:W-:Y:S02]  /*1b650*/  ISETP.NE.U32.AND P0, PT, R100, RZ, PT ;  /* 0x000000ff6400720c */ /* 0x000fe40003f05070 */
[----:B------:R-:W-:Y:S04]  /*1b660*/  LOP3.LUT R2, R2, 0xf, RZ, 0xc0, !PT ;  /* 0x0000000f02027812 */ /* 0x000fe800078ec0ff */
[----:B---3--:R-:W-:Y:S04]  /*1b670*/  IADD3 R2, P2, P1, R2, R0, R9 ;  /* 0x0000000002027210 */ /* 0x008fe8000795e009 */
[----:B--2---:R-:W-:Y:S05]  /*1b680*/  IADD3.X R3, RZ, R4, R10, P2, P1 ;  /* 0x00000004ff037210 */ /* 0x004fea00017e240a */
        /* <DEDUP_REMOVED lines=10> */
.L_x_867:
[----:B--2-4-:R-:W-:Y:S05]  /*1b730*/  BSYNC B0 ;  /* 0x0000000000007941 */ /* 0x014fea0003800000 */
.L_x_866:
[----:B------:R-:W-:Y:S01]  /*1b740*/  LOP3.LUT R8, RZ, c[0x0][0x324], RZ, 0x33, !PT ;  /* 0x0000c900ff087a12 */ /* 0x000fe200078e33ff */
[----:B---3--:R-:W-:Y:S01]  /*1b750*/  IMAD.MOV.U32 R0, RZ, RZ, c[0x0][0x2c4] ;  /* 0x0000b100ff007624 */ /* 0x008fe200078e00ff */
[----:B------:R-:W0:Y:S01]  /*1b760*/  LDGDEPBAR ;  /* 0x00000000000079af */ /* 0x000e220000000000 */
[----:B------:R-:W-:Y:S02]  /*1b770*/  IMAD.IADD R4, R243, 0x1, R233 ;  /* 0x00000001f3047824 */ /* 0x000fe400078e02e9 */
[----:B------:R-:W-:Y:S01]  /*1b780*/  IMAD.SHL.U32 R5, R194, 0x40, RZ ;  /* 0x00000040c2057824 */ /* 0x000fe200078e00ff */
[----:B------:R-:W-:Y:S11]  /*1b790*/  ISETP.NE.AND P0, PT, R0, 0x1, PT ;  /* 0x000000010000780c */ /* 0x000ff60003f05270 */
[----:B------:R-:W-:Y:S02]  /*1b7a0*/  @!UPT UIADD3 URZ, URZ, URZ, URZ ;  /* 0x0000003f3f3ff290 */ /* 0x000fe4000fffe03f */
[----:B------:R-:W-:Y:S05]  /*1b7b0*/  @P0 IMAD.HI.U32 R0, R4, c[0x0][0x2c8], RZ ;  /* 0x0000b20004000a27 */ /* 0x000fea00078e00ff */
[----:B------:R-:W-:Y:S02]  /*1b7c0*/  @P0 SHF.R.U32.HI R4, RZ, c[0x0][0x2cc], R0 ;  /* 0x0000b300ff040a19 */ /* 0x000fe40000011600 */
[----:B------:R-:W-:Y:S04]  /*1b7d0*/  IADD3 R0, -R220, 0x1, -R5 ;  /* 0x00000001dc007810 */ /* 0x000fe80007ffe905 */
[----:B------:R-:W-:Y:S04]  /*1b7e0*/  IADD3 R6, -R217, R0, R216 ;  /* 0x00000000d9067210 */ /* 0x000fe80007ffe1d8 */
[----:B------:R-:W-:Y:S01]  /*1b7f0*/  IADD3 R7, R6, c[0x0][0x328], RZ ;  /* 0x0000ca0006077a10 */ /* 0x000fe20007ffe0ff */
[----:B------:R-:W-:-:S05]  /*1b800*/  BRA.DIV ~URZ, `(.L_x_870) ;  /* 0x000091627f007947 */ /* 0x000fca000b800000 */
[----:B------:R2:W3:Y:S02]  /*1b810*/  SHFL.IDX PT, R3, R4, RZ, 0x1c1f ;  /* 0x001c1fff04037589 */ /* 0x0004e400000e0000 */
.L_x_979:
[-C--:B---3--:R-:W-:Y:S01]  /*1b820*/  IADD3 R2, R7, R3.reuse, RZ ;  /* 0x0000000307027210 */ /* 0x088fe20007ffe0ff */
[----:B------:R-:W-:Y:S02]  /*1b830*/  IMAD.MOV.U32 R0, RZ, RZ, c[0x0][0x32c] ;  /* 0x0000cb00ff007624 */ /* 0x000fe400078e00ff */
[----:B------:R-:W-:Y:S03]  /*1b840*/  IMAD.IADD R6, R8, 0x1, R6 ;  /* 0x0000000108067824 */ /* 0x000fe600078e0206 */
[----:B------:R-:W-:Y:S02]  /*1b850*/  ISETP.GE.AND P0, PT, R0, 0x1, PT ;  /* 0x000000010000780c */ /* 0x000fe40003f06270 */
[----:B------:R-:W-:Y:S11]  /*1b860*/  IADD3 R0, R6, R3, RZ ;  /* 0x0000000306007210 */ /* 0x000ff60007ffe0ff */
        /* <DEDUP_REMOVED lines=14> */
.L_x_873:
[----:B------:R-:W-:Y:S04]  /*1b950*/  MOV R8, 0x1 ;  /* 0x0000000100087802 */ /* 0x000fe80000000f00 */
[----:B------:R-:W-:Y:S11]  /*1b960*/  ISETP.NE.AND P0, PT, R8, c[0x0][0x32c], PT ;  /* 0x0000cb0008007a0c */ /* 0x000ff60003f05270 */
[----:B------:R-:W-:Y:S02]  /*1b970*/  @!UPT UIADD3 URZ, URZ, URZ, URZ ;  /* 0x0000003f3f3ff290 */ /* 0x000fe4000fffe03f */
[----:B------:R-:W-:Y:S05]  /*1b980*/  @P0 IMAD.HI.U32 R8, R3, c[0x0][0x330], RZ ;  /* 0x0000cc0003080a27 */ /* 0x000fea00078e00ff */
[----:B------:R-:W-:Y:S02]  /*1b990*/  @P0 SHF.R.U32.HI R3, RZ, c[0x0][0x334], R8 ;  /* 0x0000cd00ff030a19 */ /* 0x000fe40000011608 */
.L_x_874:
[----:B------:R-:W-:Y:S05]  /*1b9a0*/  BSYNC B0 ;  /* 0x0000000000007941 */ /* 0x000fea0003800000 */
.L_x_872:
[----:B------:R-:W-:Y:S04]  /*1b9b0*/  IMAD R3, R3, c[0x0][0x32c], -R5 ;  /* 0x0000cb0003037a24 */ /* 0x000fe800078e0a05 */
[----:B------:R-:W-:Y:S05]  /*1b9c0*/  IMAD.IADD R3, R3, 0x1, -R220 ;  /* 0x0000000103037824 */ /* 0x000fea00078e0adc */
[----:B------:R-:W-:Y:S02]  /*1b9d0*/  IMNMX R0, R0, R3, !PT ;  /* 0x0000000300007217 */ /* 0x000fe40007800200 */
[----:B------:R-:W-:Y:S04]  /*1b9e0*/  IADD3 R3, R3, c[0x0][0x32c], RZ ;  /* 0x0000cb0003037a10 */ /* 0x000fe80007ffe0ff */
[----:B------:R-:W-:Y:S02]  /*1b9f0*/  IMNMX R2, R2, R3, PT ;  /* 0x0000000302027217 */ /* 0x000fe40003800200 */
.L_x_871:
[----:B------:R-:W-:Y:S04]  /*1ba00*/  ISETP.GT.AND P1, PT, R194, -0x1, PT ;  /* 0xffffffffc200780c */ /* 0x000fe80003f24270 */
[C---:B------:R-:W-:Y:S02]  /*1ba10*/  ISETP.GT.AND P2, PT, R0.reuse, RZ, P1 ;  /* 0x000000ff0000720c */ /* 0x040fe40000f44270 */
[----:B------:R-:W-:Y:S02]  /*1ba20*/  ISETP.GT.AND P0, PT, R0, 0x1, P1 ;  /* 0x000000010000780c */ /* 0x000fe40000f04270 */
[C---:B------:R-:W-:Y:S02]  /*1ba30*/  ISETP.LT.OR P2, PT, R2.reuse, 0x1, P2 ;  /* 0x000000010200780c */ /* 0x040fe40001741670 */
[----:B------:R-:W-:Y:S02]  /*1ba40*/  ISETP.LT.OR P0, PT, R2, 0x2, P0 ;  /* 0x000000020200780c */ /* 0x000fe40000701670 */
[----:B------:R-:W-:Y:S02]  /*1ba50*/  FSEL R22, R170, -INF , !P2 ;  /* 0xff800000aa167808 */ /* 0x000fe40005000000 */
[C---:B------:R-:W-:Y:S02]  /*1ba60*/  ISETP.GT.AND P2, PT, R0.reuse, 0x8, P1 ;  /* 0x000000080000780c */ /* 0x040fe40000f44270 */
[----:B-1----:R-:W-:Y:S02]  /*1ba70*/  FSEL R149, R169, -INF , !P0 ;  /* 0xff800000a9957808 */ /* 0x002fe40004000000 */
        /* <DEDUP_REMOVED lines=43> */
.L_x_980:
        /* <DEDUP_REMOVED lines=19> */
.L_x_878:
[----:B-12---:R-:W-:Y:S04]  /*1be60*/  MOV R4, 0x1 ;  /* 0x0000000100047802 */ /* 0x006fe80000000f00 */
[----:B------:R-:W-:Y:S11]  /*1be70*/  ISETP.NE.AND P0, PT, R4, c[0x0][0x32c], PT ;  /* 0x0000cb0004007a0c */ /* 0x000ff60003f05270 */
[----:B------:R-:W-:Y:S02]  /*1be80*/  @!UPT UIADD3 URZ, URZ, URZ, URZ ;  /* 0x0000003f3f3ff290 */ /* 0x000fe4000fffe03f */
[----:B------:R-:W-:Y:S05]  /*1be90*/  @P0 IMAD.HI.U32 R4, R3, c[0x0][0x330], RZ ;  /* 0x0000cc0003040a27 */ /* 0x000fea00078e00ff */
[----:B------:R-:W-:Y:S02]  /*1bea0*/  @P0 SHF.R.U32.HI R3, RZ, c[0x0][0x334], R4 ;  /* 0x0000cd00ff030a19 */ /* 0x000fe40000011604 */
.L_x_879:
[----:B------:R-:W-:Y:S05]  /*1beb0*/  BSYNC B0 ;  /* 0x0000000000007941 */ /* 0x000fea0003800000 */
.L_x_877:
[----:B------:R-:W-:Y:S04]  /*1bec0*/  IMAD R5, R3, c[0x0][0x32c], -R5 ;  /* 0x0000cb0003057a24 */ /* 0x000fe800078e0a05 */
[----:B------:R-:W-:Y:S05]  /*1bed0*/  IMAD.IADD R3, R5, 0x1, -R220 ;  /* 0x0000000105037824 */ /* 0x000fea00078e0adc */
[----:B------:R-:W-:Y:S02]  /*1bee0*/  IMNMX R0, R0, R3, !PT ;  /* 0x0000000300007217 */ /* 0x000fe40007800200 */
[----:B------:R-:W-:Y:S04]  /*1bef0*/  IADD3 R3, R3, c[0x0][0x32c], RZ ;  /* 0x0000cb0003037a10 */ /* 0x000fe80007ffe0ff */
[----:B------:R-:W-:Y:S02]  /*1bf00*/  IMNMX R2, R2, R3, PT ;  /* 0x0000000302027217 */ /* 0x000fe40003800200 */
.L_x_876:
        /* <DEDUP_REMOVED lines=82> */
.L_x_981:
[----:B-12---:R-:W-:Y:S01]  /*1c430*/  FMNMX.FTZ R4, R4, R0, !PT ;  /* 0x0000000004047209 */ /* 0x006fe20007810000 */
[----:B------:R-:W-:-:S05]  /*1c440*/  BRA.DIV ~URZ, `(.L_x_881) ;  /* 0x000086427f007947 */ /* 0x000fca000b800000 */
[----:B------:R-:W1:Y:S02]  /*1c450*/  SHFL.BFLY PT, R0, R4, 0x1, 0x1f ;  /* 0x0c201f0004007f89 */ /* 0x000e6400000e0000 */
[----:B-1----:R-:W-:Y:S02]  /*1c460*/  FMNMX.FTZ R100, R4, R0, !PT ;  /* 0x0000000004647209 */ /* 0x002fe40007810000 */
[----:B------:R-:W1:Y:S02]  /*1c470*/  SHFL.BFLY PT, R0, R5, 0x2, 0x1f ;  /* 0x0c401f0005007f89 */ /* 0x000e6400000e0000 */
[----:B-1----:R-:W-:Y:S05]  /*1c480*/  FMNMX.FTZ R4, R5, R0, !PT ;  /* 0x0000000005047209 */ /* 0x002fea0007810000 */
[----:B------:R1:W2:Y:S02]  /*1c490*/  SHFL.BFLY PT, R0, R4, 0x1, 0x1f ;  /* 0x0c201f0004007f89 */ /* 0x0002a400000e0000 */
.L_x_982:
        /* <DEDUP_REMOVED lines=45> */
[----:B------:R-:W-:Y:S02]  /*1c770*/  FMUL.FTZ R36, R0, R36 ;  /* 0x0000002400247220 */ /* 0x000fe40000410000 */
        /* <DEDUP_REMOVED lines=330> */
.L_x_864:
[----:B------:R-:W-:Y:S05]  /*1dc20*/  BRA.DIV ~URZ, `(.L_x_883) ;  /* 0x00006f327f007947 */ /* 0x000fea000b800000 */
[----:B------:R1:W2:Y:S02]  /*1dc30*/  SHFL.BFLY PT, R0, R208, 0x2, 0x1f ;  /* 0x0c401f00d0007f89 */ /* 0x0002a400000e0000 */
.L_x_983:
[----:B--2---:R-:W-:Y:S01]  /*1dc40*/  FADD.FTZ R5, R0, R208 ;  /* 0x000000d000057221 */ /* 0x004fe20000010000 */
[----:B------:R-:W-:Y:S05]  /*1dc50*/  BRA.DIV ~URZ, `(.L_x_884) ;  /* 0x00006f527f007947 */ /* 0x000fea000b800000 */
[----:B------:R-:W2:Y:S02]  /*1dc60*/  SHFL.BFLY PT, R0, R206, 0x2, 0x1f ;  /* 0x0c401f00ce007f89 */ /* 0x000ea400000e0000 */
[----:B--2---:R-:W-:-:S02]  /*1dc70*/  FADD.FTZ R4, R0, R206 ;  /* 0x000000ce00047221 */ /* 0x004fc40000010000 */
[----:B------:R-:W2:Y:S04]  /*1dc80*/  SHFL.BFLY PT, R0, R5, 0x1, 0x1f ;  /* 0x0c201f0005007f89 */ /* 0x000ea800000e0000 */
[----:B------:R3:W4:Y:S01]  /*1dc90*/  SHFL.BFLY PT, R3, R4, 0x1, 0x1f ;  /* 0x0c201f0004037f89 */ /* 0x00072200000e0000 */
[----:B--2---:R-:W-:-:S05]  /*1dca0*/  FADD.FTZ R5, R5, R0 ;  /* 0x0000000005057221 */ /* 0x004fca0000010000 */
.L_x_984:
[----:B------:R-:W-:Y:S01]  /*1dcb0*/  FSETP.NE.FTZ.AND P1, PT, R5, RZ, PT ;  /* 0x000000ff0500720b */ /* 0x000fe20003f35000 */
[----:B----4-:R-:W-:Y:S01]  /*1dcc0*/  FADD.FTZ R3, R3, R4 ;  /* 0x0000000403037221 */ /* 0x010fe20000010000 */
[----:B------:R-:W-:Y:S02]  /*1dcd0*/  MOV R15, 0xff800000 ;  /* 0xff800000000f7802 */ /* 0x000fe40000000f00 */
[----:B------:R-:W-:Y:S02]  /*1dce0*/  MOV R18, 0xff800000 ;  /* 0xff80000000127802 */ /* 0x000fe40000000f00 */
[----:B------:R-:W-:-:S07]  /*1dcf0*/  FSETP.NE.FTZ.AND P0, PT, R3, RZ, PT ;  /* 0x000000ff0300720b */ /* 0x000fce0003f15000 */
[----:B------:R-:W2:Y:S01]  /*1dd00*/  @P1 MUFU.LG2 R0, R5 ;  /* 0x0000000500001308 */ /* 0x000ea20000000c00 */
[----:B------:R-:W-:-:S05]  /*1dd10*/  @P1 MOV R2, 0x3f317218 ;  /* 0x3f31721800021802 */ /* 0x000fca0000000f00 */
[----:B------:R-:W-:Y:S01]  /*1dd20*/  @P1 FMUL.FTZ R2, R2, c[0x0][0x2d0] ;  /* 0x0000b40002021a20 */ /* 0x000fe20000410000 */
[----:B---3--:R-:W-:-:S05]  /*1dd30*/  @P0 MOV R4, 0x3f317218 ;  /* 0x3f31721800040802 */ /* 0x008fca0000000f00 */
[----:B------:R-:W-:Y:S02]  /*1dd40*/  @P0 FMUL.FTZ R4, R4, c[0x0][0x2d0] ;  /* 0x0000b40004040a20 */ /* 0x000fe40000410000 */
[----:B--2---:R-:W-:-:S04]  /*1dd50*/  @P1 FMUL.FTZ R0, R0, 0.69314718246459960938 ;  /* 0x3f31721800001820 */ /* 0x004fc80000410000 */
[----:B------:R-:W-:Y:S01]  /*1dd60*/  @P1 FFMA.FTZ R15, R2, R100, R0 ;  /* 0x00000064020f1223 */ /* 0x000fe20000010000 */
[----:B------:R-:W-:Y:S01]  /*1dd70*/  MOV R2, RZ ;  /* 0x000000ff00027202 */ /* 0x000fe20000000f00 */
[----:B------:R-:W2:Y:S08]  /*1dd80*/  @P0 MUFU.LG2 R0, R3 ;  /* 0x0000000300000308 */ /* 0x000eb00000000c00 */
[----:B------:R-:W3:Y:S01]  /*1dd90*/  @P1 MUFU.RCP R2, R5 ;  /* 0x0000000500021308 */ /* 0x000ee20000001000 */
[----:B--2---:R-:W-:-:S04]  /*1dda0*/  @P0 FMUL.FTZ R0, R0, 0.69314718246459960938 ;  /* 0x3f31721800000820 */ /* 0x004fc80000410000 */
[----:B------:R-:W-:Y:S01]  /*1ddb0*/  @P0 FFMA.FTZ R18, R4, R16, R0 ;  /* 0x0000001004120223 */ /* 0x000fe20000010000 */
[----:B------:R-:W-:Y:S01]  /*1ddc0*/  MOV R0, RZ ;  /* 0x000000ff00007202 */ /* 0x000fe20000000f00 */
[C---:B---3--:R-:W-:Y:S02]  /*1ddd0*/  FMUL.FTZ R100, R2.reuse, R116 ;  /* 0x0000007402647220 */ /* 0x048fe40000410000 */
[----:B------:R-:W-:-:S03]  /*1dde0*/  FMUL.FTZ R101, R2, R117 ;  /* 0x0000007502657220 */ /* 0x000fc60000410000 */
[----:B------:R-:W2:Y:S01]  /*1ddf0*/  @P0 MUFU.RCP R0, R3 ;  /* 0x0000000300000308 */ /* 0x000ea20000001000 */
        /* <DEDUP_REMOVED lines=14> */
[C---:B--2---:R-:W-:Y:S02]  /*1dee0*/  FMUL.FTZ R96, R0.reuse, R114 ;  /* 0x0000007200607220 */ /* 0x044fe40000410000 */
[----:B------:R-:W-:Y:S02]  /*1def0*/  FMUL.FTZ R97, R0, R115 ;  /* 0x0000007300617220 */ /* 0x000fe40000410000 */
        /* <DEDUP_REMOVED lines=53> */
[----:B------:R-:W-:Y:S01]  /*1e250*/  FMUL.FTZ R51, R0, R99 ;  /* 0x0000006300337220 */ /* 0x000fe20000410000 */
[----:B------:R-:W-:Y:S01]  /*1e260*/  MOV R0, 0x1 ;  /* 0x0000000100007802 */ /* 0x000fe20000000f00 */
        /* <DEDUP_REMOVED lines=24> */
.L_x_749:
        /* <DEDUP_REMOVED lines=17> */
.L_x_886:
[----:B------:R-:W-:Y:S05]  /*1e500*/  BSYNC B0 ;  /* 0x0000000000007941 */ /* 0x000fea0003800000 */
.L_x_885:
[----:B------:R-:W-:Y:S01]  /*1e510*/  PRMT R0, R0, 0x9910, RZ ;  /* 0x0000991000007816 */ /* 0x000fe200000000ff */
[----:B------:R-:W-:Y:S01]  /*1e520*/  BSSY B1, `(.L_x_887) ;  /* 0x0000386000017945 */ /* 0x000fe20003800000 */
[----:B------:R-:W-:Y:S02]  /*1e530*/  IMAD.MOV.U32 R86, RZ, RZ, R244 ;  /* 0x000000ffff567224 */ /* 0x000fe400078e00f4 */
[----:B------:R-:W-:-:S13]  /*1e540*/  ISETP.NE.AND P0, PT, R0, RZ, PT ;  /* 0x000000ff0000720c */ /* 0x000fda0003f05270 */
[----:B------:R-:W-:Y:S05]  /*1e550*/  @!P0 BRA `(.L_x_888) ;  /* 0x00002c4000008947 */ /* 0x000fea0003800000 */
[----:B------:R-:W2:Y:S04]  /*1e560*/  LDL R8, [R1+0x4] ;  /* 0x0000040001087983 */ /* 0x000ea80000100800 */
[----:B------:R-:W3:Y:S04]  /*1e570*/  LDL R7, [R1] ;  /* 0x0000000001077983 */ /* 0x000ee80000100800 */
[----:B------:R-:W4:Y:S04]  /*1e580*/  LDL R6, [R1+0x14] ;  /* 0x0000140001067983 */ /* 0x000f280000100800 */
[----:B------:R-:W3:Y:S04]  /*1e590*/  LDL R5, [R1+0xc] ;  /* 0x00000c0001057983 */ /* 0x000ee80000100800 */
[----:B------:R-:W3:Y:S04]  /*1e5a0*/  LDL R4, [R1+0x10] ;  /* 0x0000100001047983 */ /* 0x000ee80000100800 */
[----:B------:R-:W3:Y:S01]  /*1e5b0*/  LDL R3, [R1+0x8] ;  /* 0x0000080001037983 */ /* 0x000ee20000100800 */
[----:B------:R-:W-:Y:S01]  /*1e5c0*/  WARPSYNC 0xffffffff ;  /* 0xffffffff00007948 */ /* 0x000fe20003800000 */
[----:B------:R-:W-:Y:S01]  /*1e5d0*/  F2FP.PACK_AB R2, R23, R22 ;  /* 0x000000161702723e */ /* 0x000fe200000000ff */
[----:B------:R-:W-:Y:S01]  /*1e5e0*/  IMAD.MOV.U32 R14, RZ, RZ, c[0x0][0x388] ;  /* 0x0000e200ff0e7624 */ /* 0x000fe200078e00ff */
[----:B------:R-:W-:Y:S01]  /*1e5f0*/  BAR.SYNC.DEFER_BLOCKING 0x1, 0x100 ;  /* 0x0044000000007b1d */ /* 0x000fe20000010000 */
[----:B------:R-:W-:-:S02]  /*1e600*/  F2FP.PACK_AB R0, R85, R84 ;  /* 0x000000545500723e */ /* 0x000fc400000000ff */
[----:B------:R-:W-:Y:S02]  /*1e610*/  ISETP.NE.U32.AND P0, PT, RZ, c[0x0][0x508], PT ;  /* 0x00014200ff007a0c */ /* 0x000fe40003f05070 */
[----:B------:R-:W-:Y:S02]  /*1e620*/  ISETP.NE.U32.AND P2, PT, RZ, c[0x0][0x500], PT ;  /* 0x00014000ff007a0c */ /* 0x000fe40003f45070 */
[----:B------:R-:W-:Y:S02]  /*1e630*/  ISETP.NE.AND.EX P1, PT, RZ, c[0x0][0x50c], PT, P0 ;  /* 0x00014300ff007a0c */ /* 0x000fe40003f25300 */
[----:B------:R-:W-:Y:S01]  /*1e640*/  ISETP.NE.AND.EX P2, PT, RZ, c[0x0][0x504], PT, P2 ;  /* 0x00014100ff007a0c */ /* 0x000fe20003f45320 */
[----:B------:R1:W-:Y:S04]  /*1e650*/  STS [R251], R2 ;  /* 0x00000002fb007388 */ /* 0x0003e80000000800 */
[----:B------:R1:W-:Y:S02]  /*1e660*/  STS [R251+0x400], R0 ;  /* 0x00040000fb007388 */ /* 0x0003e40000000800 */
[----:B-1----:R-:W-:-:S02]  /*1e670*/  F2FP.PACK_AB R2, R25, R24 ;  /* 0x000000181902723e */ /* 0x002fc400000000ff */
[----:B------:R-:W-:-:S03]  /*1e680*/  F2FP.PACK_AB R0, R31, R30 ;  /* 0x0000001e1f00723e */ /* 0x000fc600000000ff */
[----:B------:R1:W-:Y:S04]  /*1e690*/  STS [R252], R2 ;  /* 0x00000002fc007388 */ /* 0x0003e80000000800 */
[----:B------:R1:W-:Y:S02]  /*1e6a0*/  STS [R252+0x400], R0 ;  /* 0x00040000fc007388 */ /* 0x0003e40000000800 */
[----:B-1----:R-:W-:Y:S02]  /*1e6b0*/  F2FP.PACK_AB R2, R27, R26 ;  /* 0x0000001a1b02723e */ /* 0x002fe400000000ff */
[----:B------:R-:W-:-:S03]  /*1e6c0*/  F2FP.PACK_AB R0, R125, R124 ;  /* 0x0000007c7d00723e */ /* 0x000fc600000000ff */
        /* <DEDUP_REMOVED lines=84> */
[----:B------:R-:W-:Y:S01]  /*1ec10*/  STS [R3+0x8000], R2 ;  /* 0x0080000203007388 */ /* 0x000fe20000000800 */
[----:B------:R-:W-:-:S03]  /*1ec20*/  IMAD.MOV.U32 R4, RZ, RZ, 0x4 ;  /* 0x00000004ff047424 */ /* 0x000fc600078e00ff */
[----:B------:R1:W-:Y:S02]  /*1ec30*/  STS [R3+0x8400], R0 ;  /* 0x0084000003007388 */ /* 0x0003e40000000800 */
[CC--:B-1----:R-:W-:Y:S02]  /*1ec40*/  @P1 IMAD.WIDE R2, R247.reuse, R4.reuse, c[0x0][0x508] ;  /* 0x00014200f7021625 */ /* 0x0c2fe400078e0204 */
[----:B------:R-:W-:Y:S02]  /*1ec50*/  BAR.SYNC.DEFER_BLOCKING 0x1, 0x100 ;  /* 0x0044000000007b1d */ /* 0x000fe40000010000 */
[----:B------:R-:W-:-:S04]  /*1ec60*/  IMAD.WIDE R4, R247, R4, c[0x0][0x500] ;  /* 0x00014000f7047625 */ /* 0x000fc800078e0204 */
[----:B------:R1:W5:Y:S02]  /*1ec70*/  @P1 LDG.E R14, [R2.64] ;  /* 0x00000008020e1981 */ /* 0x000364000c1e1900 */
        /* <DEDUP_REMOVED lines=9> */
.L_x_889:
[----:B------:R-:W2:Y:S01]  /*1ed10*/  LDL R87, [R1+0x4c] ;  /* 0x00004c0001577983 */ /* 0x000ea20000100800 */
[----:B------:R-:W-:Y:S01]  /*1ed20*/  IMAD.MOV.U32 R13, RZ, RZ, 0x368 ;  /* 0x00000368ff0d7424 */ /* 0x000fe200078e00ff */
[----:B------:R-:W-:Y:S02]  /*1ed30*/  ISETP.GT.AND P2, PT, R0, 0x1, PT ;  /* 0x000000010000780c */ /* 0x000fe40003f44270 */
[----:B------:R-:W-:Y:S01]  /*1ed40*/  ISETP.NE.U32.AND P0, PT, RZ, c[0x0][0x500], PT ;  /* 0x00014000ff007a0c */ /* 0x000fe20003f05070 */
[----:B------:R-:W3:Y:S01]  /*1ed50*/  S2R R90, SR_TID.X ;  /* 0x00000000005a7919 */ /* 0x000ee20000002100 */
[----:B------:R-:W-:-:S02]  /*1ed60*/  SEL R13, R13, 0x328, P2 ;  /* 0x000003280d0d7807 */ /* 0x000fc40001000000 */
[----:B------:R-:W-:Y:S02]  /*1ed70*/  ISETP.NE.AND.EX P0, PT, RZ, c[0x0][0x504], PT, P0 ;  /* 0x00014100ff007a0c */ /* 0x000fe40003f05300 */
[----:B------:R-:W4:Y:S01]  /*1ed80*/  LDC.64 R6, c[0x0][R13+0x170] ;  /* 0x00005c000d067b82 */ /* 0x000f220000000a00 */
[----:B------:R-:W-:Y:S02]  /*1ed90*/  SHF.R.S32.HI R3, RZ, 0x1f, R247 ;  /* 0x0000001fff037819 */ /* 0x000fe400000114f7 */
[----:B------:R-:W-:Y:S02]  /*1eda0*/  SEL R0, R247, RZ, !P0 ;  /* 0x000000fff7007207 */ /* 0x000fe40004000000 */
[----:B-1----:R-:W-:Y:S02]  /*1edb0*/  SEL R4, R3, RZ, !P0 ;  /* 0x000000ff03047207 */ /* 0x002fe40004000000 */
[----:B------:R-:W-:Y:S01]  /*1edc0*/  LOP3.LUT R5, R246, 0xffff, RZ, 0xc0, !PT ;  /* 0x0000fffff6057812 */ /* 0x000fe200078ec0ff */
[----:B------:R-:W1:Y:S08]  /*1edd0*/  LDC.64 R10, c[0x0][R13+0x168] ;  /* 0x00005a000d0a7b82 */ /* 0x000e700000000a00 */
[----:B------:R-:W1:Y:S01]  /*1ede0*/  LDC.64 R16, c[0x0][R13+0x178] ;  /* 0x00005e000d107b82 */ /* 0x000e620000000a00 */
[----:B---3--:R-:W-:-:S04]  /*1edf0*/  SHF.R.S32.HI R19, RZ, 0x1f, R90 ;  /* 0x0000001fff137819 */ /* 0x008fc8000001145a */
[----:B------:R-:W-:-:S04]  /*1ee00*/  LEA.HI R19, R19, R90, RZ, 0x5 ;  /* 0x0000005a13137211 */ /* 0x000fc800078f28ff */
[----:B------:R-:W-:-:S05]  /*1ee10*/  LOP3.LUT R19, R19, 0xffffffe0, RZ, 0xc0, !PT ;  /* 0xffffffe013137812 */ /* 0x000fca00078ec0ff */
[----:B------:R-:W-:Y:S02]  /*1ee20*/  IMAD.IADD R19, R90, 0x1, -R19 ;  /* 0x000000015a137824 */ /* 0x000fe400078e0a13 */
[----:B----4-:R-:W-:-:S04]  /*1ee30*/  IMAD R3, R7, R0, RZ ;  /* 0x0000000007037224 */ /* 0x010fc800078e02ff */
[C---:B------:R-:W-:Y:S02]  /*1ee40*/  IMAD R4, R6.reuse, R4, R3 ;  /* 0x0000000406047224 */ /* 0x040fe400078e0203 */
[----:B------:R-:W-:-:S04]  /*1ee50*/  IMAD.WIDE.U32 R6, R6, R0, RZ ;  /* 0x0000000006067225 */ /* 0x000fc800078e00ff */
[----:B-1----:R-:W-:-:S04]  /*1ee60*/  IMAD.WIDE.U32 R8, R10, R5, RZ ;  /* 0x000000050a087225 */ /* 0x002fc800078e00ff */
[----:B------:R-:W-:Y:S01]  /*1ee70*/  IMAD R3, R11, R5, RZ ;  /* 0x000000050b037224 */ /* 0x000fe200078e02ff */
[----:B-----5:R-:W-:Y:S01]  /*1ee80*/  IADD3 R12, P1, P0, R6, R8, R2 ;  /* 0x00000008060c7210 */ /* 0x020fe2000783e002 */
[----:B------:R-:W-:Y:S01]  /*1ee90*/  IMAD.IADD R4, R7, 0x1, R4 ;  /* 0x0000000107047824 */ /* 0x000fe200078e0204 */
[----:B------:R-:W-:Y:S01]  /*1eea0*/  SHF.R.S32.HI R8, RZ, 0x1f, R2 ;  /* 0x0000001fff087819 */ /* 0x000fe20000011402 */
[----:B------:R-:W-:Y:S01]  /*1eeb0*/  IMAD.IADD R9, R9, 0x1, R3 ;  /* 0x0000000109097824 */ /* 0x000fe200078e0203 */
[----:B------:R-:W-:Y:S01]  /*1eec0*/  SEL R6, R249, RZ, P2 ;  /* 0x000000fff9067207 */ /* 0x000fe20001000000 */
[----:B------:R-:W-:-:S03]  /*1eed0*/  IMAD.MOV.U32 R3, RZ, RZ, c[0x0][0x4e8] ;  /* 0x00013a00ff037624 */ /* 0x000fc600078e00ff */
[----:B------:R-:W-:Y:S01]  /*1eee0*/  IADD3.X R11, R4, R9, R8, P1, P0 ;  /* 0x00000009040b7210 */ /* 0x000fe20000fe0408 */
[-C--:B------:R-:W-:Y:S01]  /*1eef0*/  IMAD R10, R17, R6.reuse, RZ ;  /* 0x00000006110a7224 */ /* 0x080fe200078e02ff */
[----:B------:R-:W-:Y:S01]  /*1ef00*/  ISETP.NE.AND P3, PT, R3, 0x1, PT ;  /* 0x000000010300780c */ /* 0x000fe20003f65270 */
[----:B------:R-:W-:Y:S02]  /*1ef10*/  IMAD.IADD R3, R243, 0x1, R233 ;  /* 0x00000001f3037824 */ /* 0x000fe400078e02e9 */
[----:B------:R-:W-:-:S04]  /*1ef20*/  IMAD.WIDE.U32 R6, R16, R6, RZ ;  /* 0x0000000610067225 */ /* 0x000fc800078e00ff */
[----:B------:R-:W-:Y:S02]  /*1ef30*/  IMAD.MOV.U32 R4, RZ, RZ, R3 ;  /* 0x000000ffff047224 */ /* 0x000fe400078e0003 */
[----:B------:R-:W-:-:S04]  /*1ef40*/  IMAD.IADD R10, R7, 0x1, R10 ;  /* 0x00000001070a7824 */ /* 0x000fc800078e020a */
[----:B------:R-:W-:-:S05]  /*1ef50*/  @P3 IMAD.HI.U32 R9, R3, c[0x0][0x4ec], RZ ;  /* 0x00013b0003093a27 */ /* 0x000fca00078e00ff */
[----:B------:R-:W-:-:S04]  /*1ef60*/  @P3 SHF.R.U32.HI R4, RZ, c[0x0][0x4f0], R9 ;  /* 0x00013c00ff043a19 */ /* 0x000fc80000011609 */
[----:B------:R-:W-:Y:S02]  /*1ef70*/  IADD3 R6, P1, P0, R4, R12, R6 ;  /* 0x0000000c04067210 */ /* 0x000fe4000783e006 */
[--C-:B------:R-:W-:Y:S01]  /*1ef80*/  SHF.R.S32.HI R7, RZ, 0x1f, R4.reuse ;  /* 0x0000001fff077819 */ /* 0x100fe20000011404 */
[----:B------:R-:W-:-:S03]  /*1ef90*/  IMAD.MOV R4, RZ, RZ, -R4 ;  /* 0x000000ffff047224 */ /* 0x000fc600078e0a04 */
[----:B------:R-:W-:Y:S01]  /*1efa0*/  IADD3.X R7, R7, R11, R10, P1, P0 ;  /* 0x0000000b07077210 */ /* 0x000fe20000fe040a */
[----:B------:R-:W-:Y:S01]  /*1efb0*/  IMAD R4, R4, c[0x0][0x4e8], R3 ;  /* 0x00013a0004047a24 */ /* 0x000fe200078e0203 */
[----:B------:R-:W1:Y:S04]  /*1efc0*/  LDC.64 R10, c[0x0][R13+0x160] ;  /* 0x000058000d0a7b82 */ /* 0x000e680000000a00 */
[----:B------:R-:W-:Y:S01]  /*1efd0*/  SHF.R.S32.HI R9, RZ, 0x1f, R4 ;  /* 0x0000001fff097819 */ /* 0x000fe20000011404 */
[----:B-1----:R-:W-:-:S04]  /*1efe0*/  IMAD.WIDE.U32 R6, R10, R4, R6 ;  /* 0x000000040a067225 */ /* 0x002fc800078e0006 */
[----:B------:R-:W-:-:S04]  /*1eff0*/  IMAD R4, R11, R4, RZ ;  /* 0x000000040b047224 */ /* 0x000fc800078e02ff */
[----:B------:R-:W-:Y:S02]  /*1f000*/  IMAD R4, R10, R9, R4 ;  /* 0x000000090a047224 */ /* 0x000fe400078e0204 */
[----:B------:R-:W-:Y:S02]  /*1f010*/  IMAD.MOV.U32 R10, RZ, RZ, c[0x0][0x4a8] ;  /* 0x00012a00ff0a7624 */ /* 0x000fe400078e00ff */
[----:B------:R-:W-:Y:S02]  /*1f020*/  IMAD.MOV.U32 R9, RZ, RZ, c[0x0][0x4ac] ;  /* 0x00012b00ff097624 */ /* 0x000fe400078e00ff */
[----:B------:R-:W-:Y:S01]  /*1f030*/  IMAD.IADD R4, R7, 0x1, R4 ;  /* 0x0000000107047824 */ /* 0x000fe200078e0204 */
[----:B------:R-:W-:Y:S02]  /*1f040*/  SEL R10, R10, c[0x0][0x450], P2 ;  /* 0x000114000a0a7a07 */ /* 0x000fe40001000000 */
[----:B------:R-:W-:Y:S02]  /*1f050*/  SEL R9, R9, c[0x0][0x454], P2 ;  /* 0x0001150009097a07 */ /* 0x000fe40001000000 */
[----:B------:R-:W-:-:S04]  /*1f060*/  LEA R10, P0, R6, R10, 0x2 ;  /* 0x0000000a060a7211 */ /* 0x000fc800078010ff */
[----:B------:R-:W-:Y:S01]  /*1f070*/  LEA.HI.X R6, R6, R9, R4, 0x2, P0 ;  /* 0x0000000906067211 */ /* 0x000fe200000f1404 */
[----:B------:R-:W-:Y:S01]  /*1f080*/  SHFL.IDX PT, R12, R10, RZ, 0x1c1f ;  /* 0x001c1fff0a0c7589 */ /* 0x000fe200000e0000 */
[----:B------:R-:W-:Y:S01]  /*1f090*/  IMAD R4, R14, c[0x0][0x4e8], RZ ;  /* 0x00013a000e047a24 */ /* 0x000fe200078e02ff */
[----:B------:R-:W-:Y:S02]  /*1f0a0*/  LOP3.LUT P0, RZ, R19, 0x3, RZ, 0xc0, !PT ;  /* 0x0000000313ff7812 */ /* 0x000fe4000780c0ff */
[----:B------:R-:W1:Y:S04]  /*1f0b0*/  SHFL.IDX PT, R13, R6, RZ, 0x1c1f ;  /* 0x001c1fff060d7589 */ /* 0x000e6800000e0000 */
[----:B------:R-:W-:Y:S04]  /*1f0c0*/  SHFL.IDX PT, R10, R10, 0x1, 0x1c1f ;  /* 0x003c1f000a0a7f89 */ /* 0x000fe800000e0000 */
[----:B------:R2:W3:Y:S02]  /*1f0d0*/  SHFL.IDX PT, R11, R6, 0x1, 0x1c1f ;  /* 0x003c1f00060b7f89 */ /* 0x0004e400000e0000 */
[----:B--2---:R-:W-:-:S05]  /*1f0e0*/  IMAD.IADD R6, R87, 0x1, R233 ;  /* 0x0000000157067824 */ /* 0x004fca00078e02e9 */
[C---:B------:R-:W-:Y:S02]  /*1f0f0*/  IADD3 R7, R6.reuse, 0x8, RZ ;  /* 0x0000000806077810 */ /* 0x040fe40007ffe0ff */
[-C--:B------:R-:W-:Y:S02]  /*1f100*/  ISETP.GE.OR P1, PT, R6, R4.reuse, P0 ;  /* 0x000000040600720c */ /* 0x080fe40000726670 */
[----:B------:R-:W-:-:S11]  /*1f110*/  ISETP.GE.OR P0, PT, R7, R4, P0 ;  /* 0x000000040700720c */ /* 0x000fd60000706670 */
[----:B-1----:R1:W-:Y:S01]  /*1f120*/  @!P1 ST.E [R12.64], R15 ;  /* 0x0000000f0c009985 */ /* 0x0023e2000c101908 */
[----:B------:R-:W-:-:S03]  /*1f130*/  ISETP.GE.AND P1, PT, R7, R4, PT ;  /* 0x000000040700720c */ /* 0x000fc60003f26270 */
[----:B---3--:R2:W-:Y:S01]  /*1f140*/  @!P0 ST.E [R10.64], R18 ;  /* 0x000000120a008985 */ /* 0x0085e2000c101908 */
        /* <DEDUP_REMOVED lines=8> */
[----:B------:R-:W-:Y:S01]  /*1f1d0*/  IADD3 R8, R209, R233, RZ ;  /* 0x000000e9d1087210 */ /* 0x000fe20007ffe0ff */
        /* <DEDUP_REMOVED lines=18> */
[----:B--2---:R2:W1:Y:S01]  /*1f300*/  LDS.128 R16, [R193+0x8080] ;  /* 0x00808000c1107984 */ /* 0x0044620000000c00 */
        /* <DEDUP_REMOVED lines=15> */
[----:B------:R-:W-:Y:S02]  /*1f400*/  IADD3 R5, R250, R233, RZ ;  /* 0x000000e9fa057210 */ /* 0x000fe40007ffe0ff */
[----:B------:R-:W-:-:S04]  /*1f410*/  IADD3 R0, R3, R0, RZ ;  /* 0x0000000003007210 */ /* 0x000fc80007ffe0ff */
[----:B------:R-:W-:Y:S01]  /*1f420*/  LEA.HI.X R6, R2, c[0x0][0x384], R0, 0x1, P0 ;  /* 0x0000e10002067a11 */ /* 0x000fe200000f0c00 */
[----:B------:R-:W-:Y:S05]  /*1f430*/  BRA.DIV ~URZ, `(.L_x_891) ;  /* 0x000058627f007947 */ /* 0x000fea000b800000 */
[----:B--234-:R2:W3:Y:S02]  /*1f440*/  SHFL.IDX PT, R8, R6, RZ, 0x181f ;  /* 0x00181fff06087589 */ /* 0x01c4e400000e0000 */
.L_x_985:
[----:B------:R-:W-:Y:S05]  /*1f450*/  BRA.DIV ~URZ, `(.L_x_892) ;  /* 0x000058b27f007947 */ /* 0x000fea000b800000 */
[----:B------:R4:W2:Y:S02]  /*1f460*/  SHFL.IDX PT, R0, R7, RZ, 0x181f ;  /* 0x00181fff07007589 */ /* 0x0008a400000e0000 */
.L_x_986:
[----:B------:R-:W-:Y:S01]  /*1f470*/  ISETP.GE.AND P0, PT, R5, R4, PT ;  /* 0x000000040500720c */ /* 0x000fe20003f06270 */
[----:B------:R-:W-:-:S12]  /*1f480*/  BSSY B0, `(.L_x_893) ;  /* 0x000000e000007945 */ /* 0x000fd80003800000 */
[----:B------:R-:W-:Y:S05]  /*1f490*/  @P0 BRA `(.L_x_894) ;  /* 0x000000c000000947 */ /* 0x000fea0003800000 */
[----:B------:R-:W-:Y:S02]  /*1f4a0*/  ISETP.GE.AND P2, PT, R200, c[0x0][0x3c8], PT ;  /* 0x0000f200c8007a0c */ /* 0x000fe40003f46270 */
[----:B------:R-:W-:Y:S02]  /*1f4b0*/  ISETP.GE.AND P1, PT, R202, c[0x0][0x3c8], PT ;  /* 0x0000f200ca007a0c */ /* 0x000fe40003f26270 */
[----:B------:R-:W-:-:S09]  /*1f4c0*/  ISETP.GE.AND P0, PT, R203, c[0x0][0x3c8], PT ;  /* 0x0000f200cb007a0c */ /* 0x000fd20003f06270 */
        /* <DEDUP_REMOVED lines=9> */
.L_x_894:
[----:B------:R-:W-:Y:S05]  /*1f560*/  BSYNC B0 ;  /* 0x0000000000007941 */ /* 0x000fea0003800000 */
.L_x_893:
[----:B------:R-:W-:Y:S05]  /*1f570*/  BRA.DIV ~URZ, `(.L_x_895) ;  /* 0x000057f27f007947 */ /* 0x000fea000b800000 */
[----:B---3--:R3:W4:Y:S04]  /*1f580*/  SHFL.IDX PT, R8, R6, 0x1, 0x181f ;  /* 0x00381f0006087f89 */ /* 0x00872800000e0000 */
[----:B--2---:R3:W2:Y:S02]  /*1f590*/  SHFL.IDX PT, R0, R7, 0x1, 0x181f ;  /* 0x00381f0007007f89 */ /* 0x0046a400000e0000 */
.L_x_987:
        /* <DEDUP_REMOVED lines=16> */
.L_x_897:
[----:B------:R-:W-:Y:S05]  /*1f6a0*/  BSYNC B0 ;  /* 0x0000000000007941 */ /* 0x000fea0003800000 */
.L_x_896:
[----:B------:R-:W-:Y:S05]  /*1f6b0*/  BRA.DIV ~URZ, `(.L_x_898) ;  /* 0x000057727f007947 */ /* 0x000fea000b800000 */
[----:B----4-:R4:W3:Y:S02]  /*1f6c0*/  SHFL.IDX PT, R8, R6, 0x2, 0x181f ;  /* 0x00581f0006087f89 */ /* 0x0108e400000e0000 */
.L_x_988:
[----:B------:R-:W-:Y:S05]  /*1f6d0*/  BRA.DIV ~URZ, `(.L_x_899) ;  /* 0x000057c27f007947 */ /* 0x000fea000b800000 */
[----:B--2---:R2:W4:Y:S02]  /*1f6e0*/  SHFL.IDX PT, R0, R7, 0x2, 0x181f ;  /* 0x00581f0007007f89 */ /* 0x00452400000e0000 */
.L_x_989:
        /* <DEDUP_REMOVED lines=16> */
.L_x_901:
[----:B------:R-:W-:Y:S05]  /*1f7f0*/  BSYNC B0 ;  /* 0x0000000000007941 */ /* 0x000fea0003800000 */
.L_x_900:
[----:B------:R-:W-:Y:S05]  /*1f800*/  BRA.DIV ~URZ, `(.L_x_902) ;  /* 0x000056f27f007947 */ /* 0x000fea000b800000 */
[----:B---34-:R-:W3:Y:S04]  /*1f810*/  SHFL.IDX PT, R6, R6, 0x3, 0x181f ;  /* 0x00781f0006067f89 */ /* 0x018ee800000e0000 */
[----:B------:R4:W2:Y:S02]  /*1f820*/  SHFL.IDX PT, R0, R7, 0x3, 0x181f ;  /* 0x00781f0007007f89 */ /* 0x0008a400000e0000 */
.L_x_990:
[----:B------:R-:W-:-:S04]  /*1f830*/  IADD3 R2, R5, 0x60, RZ ;  /* 0x0000006005027810 */ /* 0x000fc80007ffe0ff */
[----:B------:R-:W-:-:S13]  /*1f840*/  ISETP.GE.AND P0, PT, R2, R4, PT ;  /* 0x000000040200720c */ /* 0x000fda0003f06270 */
[----:B------:R-:W-:Y:S05]  /*1f850*/  @P0 BRA `(.L_x_903) ;  /* 0x0000252000000947 */ /* 0x000fea0003800000 */
[----:B------:R-:W-:Y:S02]  /*1f860*/  ISETP.GE.AND P1, PT, R200, c[0x0][0x3c8], PT ;  /* 0x0000f200c8007a0c */ /* 0x000fe40003f26270 */
[----:B------:R-:W-:-:S11]  /*1f870*/  ISETP.GE.AND P0, PT, R202, c[0x0][0x3c8], PT ;  /* 0x0000f200ca007a0c */ /* 0x000fd60003f06270 */
[-C--:B--2---:R-:W-:Y:S02]  /*1f880*/  @!P1 LEA R4, P3, R200, R0.reuse, 0x1 ;  /* 0x00000000c8049211 */ /* 0x084fe400078608ff */
[----:B------:R-:W-:Y:S02]  /*1f890*/  @!P0 LEA R2, P2, R202, R0, 0x1 ;  /* 0x00000000ca028211 */ /* 0x000fe400078408ff */
        /* <DEDUP_REMOVED lines=10> */
.L_x_890:
        /* <DEDUP_REMOVED lines=34> */
.L_x_991:
[----:B------:R-:W-:Y:S05]  /*1fb60*/  BRA.DIV ~URZ, `(.L_x_905) ;  /* 0x000054c27f007947 */ /* 0x000fea000b800000 */
[----:B------:R4:W1:Y:S02]  /*1fb70*/  SHFL.IDX PT, R0, R12, RZ, 0x1c1f ;  /* 0x001c1fff0c007589 */ /* 0x00086400000e0000 */
.L_x_992:
[----:B------:R-:W-:Y:S01]  /*1fb80*/  BSSY B0, `(.L_x_906) ;  /* 0x00000a8000007945 */ /* 0x000fe20003800000 */
[----:B------:R-:W-:Y:S05]  /*1fb90*/  @P0 BRA `(.L_x_907) ;  /* 0x00000a6000000947 */ /* 0x000fea0003800000 */
[C---:B------:R-:W-:Y:S02]  /*1fba0*/  ISETP.GE.AND P0, PT, R220.reuse, c[0x0][0x3c8], PT ;  /* 0x0000f200dc007a0c */ /* 0x040fe40003f06270 */
[----:B------:R-:W-:Y:S02]  /*1fbb0*/  IADD3 R6, R220, 0x8, RZ ;  /* 0x00000008dc067810 */ /* 0x000fe40007ffe0ff */
[----:B------:R-:W-:Y:S02]  /*1fbc0*/  SHF.R.S32.HI R7, RZ, 0x1f, R220 ;  /* 0x0000001fff077819 */ /* 0x000fe400000114dc */
[----:B------:R-:W-:Y:S02]  /*1fbd0*/  ISETP.GE.AND P2, PT, R6, c[0x0][0x3c8], PT ;  /* 0x0000f20006007a0c */ /* 0x000fe40003f46270 */
[----:B------:R-:W-:-:S02]  /*1fbe0*/  IADD3 R8, R220, 0x10, RZ ;  /* 0x00000010dc087810 */ /* 0x000fc40007ffe0ff */
[C---:B------:R-:W-:Y:S02]  /*1fbf0*/  IADD3 R9, R220.reuse, 0x8, RZ ;  /* 0x00000008dc097810 */ /* 0x040fe40007ffe0ff */
[C---:B--2---:R-:W-:Y:S02]  /*1fc00*/  IADD3 R10, R220.reuse, 0x30, RZ ;  /* 0x00000030dc0a7810 */ /* 0x044fe40007ffe0ff */
[C---:B-1----:R-:W-:Y:S02]  /*1fc10*/  @!P0 LEA R2, P1, R220.reuse, R0, 0x2 ;  /* 0x00000000dc028211 */ /* 0x042fe400078210ff */
[----:B------:R-:W-:Y:S02]  /*1fc20*/  SHF.R.S32.HI R9, RZ, 0x1f, R9 ;  /* 0x0000001fff097819 */ /* 0x000fe40000011409 */
[----:B---3--:R-:W-:Y:S02]  /*1fc30*/  @!P0 LEA.HI.X R3, R220, R4, R7, 0x2, P1 ;  /* 0x00000004dc038211 */ /* 0x008fe400008f1407 */
[----:B------:R-:W-:-:S02]  /*1fc40*/  ISETP.GE.AND P1, PT, R8, c[0x0][0x3c8], PT ;  /* 0x0000f20008007a0c */ /* 0x000fc40003f26270 */
[C---:B------:R-:W-:Y:S01]  /*1fc50*/  IADD3 R7, R220.reuse, 0x18, RZ ;  /* 0x00000018dc077810 */ /* 0x040fe20007ffe0ff */
[----:B------:R1:W-:Y:S01]  /*1fc60*/  @!P0 ST.E.64 [R2.64], R22 ;  /* 0x0000001602008985 */ /* 0x0003e2000c101b08 */
[C---:B------:R-:W-:Y:S02]  /*1fc70*/  IADD3 R11, R220.reuse, 0x28, RZ ;  /* 0x00000028dc0b7810 */ /* 0x040fe40007ffe0ff */
[C---:B------:R-:W-:Y:S02]  /*1fc80*/  IADD3 R14, R220.reuse, 0x40, RZ ;  /* 0x00000040dc0e7810 */ /* 0x040fe40007ffe0ff */
[----:B------:R-:W-:Y:S02]  /*1fc90*/  SHF.R.S32.HI R11, RZ, 0x1f, R11 ;  /* 0x0000001fff0b7819 */ /* 0x000fe4000001140b */
[C---:B------:R-:W-:Y:S02]  /*1fca0*/  IADD3 R15, R220.reuse, 0x30, RZ ;  /* 0x00000030dc0f7810 */ /* 0x040fe40007ffe0ff */
[----:B------:R-:W-:-:S02]  /*1fcb0*/  IADD3 R16, R220, 0x60, RZ ;  /* 0x00000060dc107810 */ /* 0x000fc40007ffe0ff */
[----:B------:R-:W-:Y:S02]  /*1fcc0*/  SHF.R.S32.HI R15, RZ, 0x1f, R15 ;  /* 0x0000001fff0f7819 */ /* 0x000fe4000001140f */
[C---:B------:R-:W-:Y:S02]  /*1fcd0*/  IADD3 R17, R220.reuse, 0x70, RZ ;  /* 0x00000070dc117810 */ /* 0x040fe40007ffe0ff */
[C---:B------:R-:W-:Y:S02]  /*1fce0*/  IADD3 R18, R220.reuse, 0x60, RZ ;  /* 0x00000060dc127810 */ /* 0x040fe40007ffe0ff */
[----:B------:R-:W-:Y:S02]  /*1fcf0*/  IADD3 R19, R220, 0xa8, RZ ;  /* 0x000000a8dc137810 */ /* 0x000fe40007ffe0ff */
[----:B------:R-:W-:Y:S02]  /*1fd00*/  SHF.R.S32.HI R18, RZ, 0x1f, R18 ;  /* 0x0000001fff127819 */ /* 0x000fe40000011412 */
[----:B------:R-:W-:-:S02]  /*1fd10*/  SHF.R.S32.HI R19, RZ, 0x1f, R19 ;  /* 0x0000001fff137819 */ /* 0x000fc40000011413 */
[----:B-1----:R-:W-:-:S04]  /*1fd20*/  @!P2 LEA R2, P0, R6, R0, 0x2 ;  /* 0x000000000602a211 */ /* 0x002fc800078010ff */
[----:B------:R-:W-:Y:S02]  /*1fd30*/  @!P2 LEA.HI.X R3, R6, R4, R9, 0x2, P0 ;  /* 0x000000040603a211 */ /* 0x000fe400000f1409 */
[C---:B------:R-:W-:Y:S02]  /*1fd40*/  IADD3 R9, R220.reuse, 0x10, RZ ;  /* 0x00000010dc097810 */ /* 0x040fe40007ffe0ff */
[----:B------:R-:W-:Y:S01]  /*1fd50*/  ISETP.GE.AND P0, PT, R7, c[0x0][0x3c8], PT ;  /* 0x0000f20007007a0c */ /* 0x000fe20003f06270 */
[----:B------:R1:W-:Y:S01]  /*1fd60*/  @!P2 ST.E.64 [R2.64], R24 ;  /* 0x000000180200a985 */ /* 0x0003e2000c101b08 */
[----:B------:R-:W-:Y:S02]  /*1fd70*/  SHF.R.S32.HI R9, RZ, 0x1f, R9 ;  /* 0x0000001fff097819 */ /* 0x000fe40000011409 */
[----:B------:R-:W-:-:S04]  /*1fd80*/  IADD3 R6, R220, 0x20, RZ ;  /* 0x00000020dc067810 */ /* 0x000fc80007ffe0ff */
[----:B------:R-:W-:Y:S02]  /*1fd90*/  ISETP.GE.AND P3, PT, R6, c[0x0][0x3c8], PT ;  /* 0x0000f20006007a0c */ /* 0x000fe40003f66270 */
[----:B-1----:R-:W-:-:S04]  /*1fda0*/  @!P1 LEA R2, P2, R8, R0, 0x2 ;  /* 0x0000000008029211 */ /* 0x002fc800078410ff */
[----:B------:R-:W-:Y:S02]  /*1fdb0*/  @!P1 LEA.HI.X R3, R8, R4, R9, 0x2, P2 ;  /* 0x0000000408039211 */ /* 0x000fe400010f1409 */
[C---:B------:R-:W-:Y:S02]  /*1fdc0*/  IADD3 R8, R220.reuse, 0x18, RZ ;  /* 0x00000018dc087810 */ /* 0x040fe40007ffe0ff */
[----:B------:R-:W-:Y:S01]  /*1fdd0*/  IADD3 R9, R220, 0x28, RZ ;  /* 0x00000028dc097810 */ /* 0x000fe20007ffe0ff */
[----:B------:R1:W-:Y:S01]  /*1fde0*/  @!P1 ST.E.64 [R2.64], R26 ;  /* 0x0000001a02009985 */ /* 0x0003e2000c101b08 */
[----:B------:R-:W-:Y:S02]  /*1fdf0*/  SHF.R.S32.HI R8, RZ, 0x1f, R8 ;  /* 0x0000001fff087819 */ /* 0x000fe40000011408 */
[----:B------:R-:W-:Y:S02]  /*1fe00*/  ISETP.GE.AND P4, PT, R9, c[0x0][0x3c8], PT ;  /* 0x0000f20009007a0c */ /* 0x000fe40003f86270 */
[----:B------:R-:W-:-:S02]  /*1fe10*/  ISETP.GE.AND P2, PT, R10, c[0x0][0x3c8], PT ;  /* 0x0000f2000a007a0c */ /* 0x000fc40003f46270 */
        /* <DEDUP_REMOVED lines=11> */
[----:B------:R-:W-:Y:S02]  /*1fed0*/  @!P4 LEA.HI.X R7, R9, R4, R11, 0x2, P0 ;  /* 0x000000040907c211 */ /* 0x000fe400000f140b */
[----:B------:R-:W-:Y:S02]  /*1fee0*/  IADD3 R9, R220, 0x48, RZ ;  /* 0x00000048dc097810 */ /* 0x000fe40007ffe0ff */
[----:B------:R-:W-:Y:S01]  /*1fef0*/  ISETP.GE.AND P3, PT, R14, c[0x0][0x3c8], PT ;  /* 0x0000f2000e007a0c */ /* 0x000fe20003f66270 */
[----:B------:R2:W-:Y:S01]  /*1ff00*/  @!P4 ST.E.64 [R6.64], R100 ;  /* 0x000000640600c985 */ /* 0x0005e2000c101b08 */
[----:B------:R-:W-:Y:S02]  /*1ff10*/  IADD3 R11, R220, 0x38, RZ ;  /* 0x00000038dc0b7810 */ /* 0x000fe40007ffe0ff */
[----:B------:R-:W-:Y:S02]  /*1ff20*/  ISETP.GE.AND P4, PT, R9, c[0x0][0x3c8], PT ;  /* 0x0000f20009007a0c */ /* 0x000fe40003f86270 */
[----:B------:R-:W-:-:S02]  /*1ff30*/  SHF.R.S32.HI R11, RZ, 0x1f, R11 ;  /* 0x0000001fff0b7819 */ /* 0x000fc4000001140b */
[----:B-1----:R-:W-:-:S04]  /*1ff40*/  @!P2 LEA R2, P5, R10, R0, 0x2 ;  /* 0x000000000a02a211 */ /* 0x002fc800078a10ff */
[----:B------:R-:W-:Y:S02]  /*1ff50*/  @!P2 LEA.HI.X R3, R10, R4, R15, 0x2, P5 ;  /* 0x000000040a03a211 */ /* 0x000fe400028f140f */
[----:B--2---:R-:W-:Y:S02]  /*1ff60*/  @!P1 LEA R6, P0, R8, R0, 0x2 ;  /* 0x0000000008069211 */ /* 0x004fe400078010ff */
[----:B------:R-:W-:Y:S01]  /*1ff70*/  IADD3 R10, R220, 0x50, RZ ;  /* 0x00000050dc0a7810 */ /* 0x000fe20007ffe0ff */
[----:B------:R1:W-:Y:S01]  /*1ff80*/  @!P2 ST.E.64 [R2.64], R112 ;  /* 0x000000700200a985 */ /* 0x0003e2000c101b08 */
[----:B------:R-:W-:Y:S02]  /*1ff90*/  @!P1 LEA.HI.X R7, R8, R4, R11, 0x2, P0 ;  /* 0x0000000408079211 */ /* 0x000fe400000f140b */
[C---:B------:R-:W-:Y:S02]  /*1ffa0*/  IADD3 R15, R220.reuse, 0x40, RZ ;  /* 0x00000040dc0f7810 */ /* 0x040fe40007ffe0ff */
[C---:B------:R-:W-:Y:S01]  /*1ffb0*/  IADD3 R8, R220.reuse, 0x58, RZ ;  /* 0x00000058dc087810 */ /* 0x040fe20007ffe0ff */
[----:B------:R2:W-:Y:S01]  /*1ffc0*/  @!P1 ST.E.64 [R6.64], R108 ;  /* 0x0000006c06009985 */ /* 0x0005e2000c101b08 */
[----:B------:R-:W-:-:S02]  /*1ffd0*/  IADD3 R11, R220, 0x48, RZ ;  /* 0x00000048dc0b7810 */ /* 0x000fc40007ffe0ff */
[----:B------:R-:W-:Y:S02]  /*1ffe0*/  ISETP.GE.AND P2, PT, R10, c[0x0][0x3c8], PT ;  /* 0x0000f2000a007a0c */ /* 0x000fe40003f46270 */
[----:B------:R-:W-:Y:S02]  /*1fff0*/  SHF.R.S32.HI R15, RZ, 0x1f, R15 ;  /* 0x0000001fff0f7819 */ /* 0x000fe4000001140f */
[----:B------:R-:W-:Y:S02]  /*20000*/  ISETP.GE.AND P1, PT, R8, c[0x0][0x3c8], PT ;  /* 0x0000f20008007a0c */ /* 0x000fe40003f26270 */
[----:B------:R-:W-:Y:S02]  /*20010*/  SHF.R.S32.HI R11, RZ, 0x1f, R11 ;  /* 0x0000001fff0b7819 */ /* 0x000fe4000001140b */
[----:B-1----:R-:W-:-:S04]  /*20020*/  @!P3 LEA R2, P5, R14, R0, 0x2 ;  /* 0x000000000e02b211 */ /* 0x002fc800078a10ff */
[----:B------:R-:W-:Y:S02]  /*20030*/  @!P3 LEA.HI.X R3, R14, R4, R15, 0x2, P5 ;  /* 0x000000040e03b211 */ /* 0x000fe400028f140f */
[C---:B--2---:R-:W-:Y:S02]  /*20040*/  @!P4 LEA R6, P0, R9.reuse, R0, 0x2 ;  /* 0x000000000906c211 */ /* 0x044fe400078010ff */
[C---:B------:R-:W-:Y:S01]  /*20050*/  IADD3 R14, R220.reuse, 0x50, RZ ;  /* 0x00000050dc0e7810 */ /* 0x040fe20007ffe0ff */
[----:B------:R1:W-:Y:S01]  /*20060*/  @!P3 ST.E.64 [R2.64], R36 ;  /* 0x000000240200b985 */ /* 0x0003e2000c101b08 */
[----:B------:R-:W-:Y:S02]  /*20070*/  @!P4 LEA.HI.X R7, R9, R4, R11, 0x2, P0 ;  /* 0x000000040907c211 */ /* 0x000fe400000f140b */
[----:B------:R-:W-:Y:S02]  /*20080*/  IADD3 R11, R220, 0x68, RZ ;  /* 0x00000068dc0b7810 */ /* 0x000fe40007ffe0ff */
[----:B------:R-:W-:Y:S01]  /*20090*/  ISETP.GE.AND P3, PT, R16, c[0x0][0x3c8], PT ;  /* 0x0000f20010007a0c */ /* 0x000fe20003f66270 */
[----:B------:R2:W-:Y:S01]  /*200a0*/  @!P4 ST.E.64 [R6.64], R40 ;  /* 0x000000280600c985 */ /* 0x0005e2000c101b08 */
[----:B------:R-:W-:-:S02]  /*200b0*/  IADD3 R9, R220, 0x58, RZ ;  /* 0x00000058dc097810 */ /* 0x000fc40007ffe0ff */
[----:B------:R-:W-:Y:S02]  /*200c0*/  ISETP.GE.AND P4, PT, R11, c[0x0][0x3c8], PT ;  /* 0x0000f2000b007a0c */ /* 0x000fe40003f86270 */
[----:B------:R-:W-:Y:S02]  /*200d0*/  SHF.R.S32.HI R14, RZ, 0x1f, R14 ;  /* 0x0000001fff0e7819 */ /* 0x000fe4000001140e */
[----:B------:R-:W-:Y:S02]  /*200e0*/  SHF.R.S32.HI R9, RZ, 0x1f, R9 ;  /* 0x0000001fff097819 */ /* 0x000fe40000011409 */
[----:B------:R-:W-:Y:S02]  /*200f0*/  IADD3 R15, R220, 0x80, RZ ;  /* 0x00000080dc0f7810 */ /* 0x000fe40007ffe0ff */
[----:B-1----:R-:W-:-:S04]  /*20100*/  @!P2 LEA R2, P5, R10, R0, 0x2 ;  /* 0x000000000a02a211 */ /* 0x002fc800078a10ff */
[----:B------:R-:W-:Y:S02]  /*20110*/  @!P2 LEA.HI.X R3, R10, R4, R14, 0x2, P5 ;  /* 0x000000040a03a211 */ /* 0x000fe400028f140e */
[----:B--2---:R-:W-:Y:S02]  /*20120*/  @!P1 LEA R6, P0, R8, R0, 0x2 ;  /* 0x0000000008069211 */ /* 0x004fe400078010ff */
[----:B------:R-:W-:Y:S01]  /*20130*/  IADD3 R10, R220, 0x78, RZ ;  /* 0x00000078dc0a7810 */ /* 0x000fe20007ffe0ff */
[----:B------:R1:W-:Y:S01]  /*20140*/  @!P2 ST.E.64 [R2.64], R44 ;  /* 0x0000002c0200a985 */ /* 0x0003e2000c101b08 */
[----:B------:R-:W-:Y:S02]  /*20150*/  @!P1 LEA.HI.X R7, R8, R4, R9, 0x2, P0 ;  /* 0x0000000408079211 */ /* 0x000fe400000f1409 */
[----:B------:R-:W-:Y:S02]  /*20160*/  IADD3 R14, R220, 0x68, RZ ;  /* 0x00000068dc0e7810 */ /* 0x000fe40007ffe0ff */
[----:B------:R-:W-:Y:S01]  /*20170*/  ISETP.GE.AND P2, PT, R17, c[0x0][0x3c8], PT ;  /* 0x0000f20011007a0c */ /* 0x000fe20003f46270 */
[----:B------:R2:W-:Y:S01]  /*20180*/  @!P1 ST.E.64 [R6.64], R48 ;  /* 0x0000003006009985 */ /* 0x0005e2000c101b08 */
[----:B------:R-:W-:-:S02]  /*20190*/  ISETP.GE.AND P1, PT, R10, c[0x0][0x3c8], PT ;  /* 0x0000f2000a007a0c */ /* 0x000fc40003f26270 */
[----:B------:R-:W-:Y:S02]  /*201a0*/  SHF.R.S32.HI R14, RZ, 0x1f, R14 ;  /* 0x0000001fff0e7819 */ /* 0x000fe4000001140e */
[----:B------:R-:W-:-:S04]  /*201b0*/  @!P4 LEA R8, P0, R11, R0, 0x2 ;  /* 0x000000000b08c211 */ /* 0x000fc800078010ff */
[----:B------:R-:W-:Y:S02]  /*201c0*/  @!P4 LEA.HI.X R9, R11, R4, R14, 0x2, P0 ;  /* 0x000000040b09c211 */ /* 0x000fe400000f140e */
[C---:B------:R-:W-:Y:S02]  /*201d0*/  IADD3 R14, R220.reuse, 0x88, RZ ;  /* 0x00000088dc0e7810 */ /* 0x040fe40007ffe0ff */
[----:B------:R-:W-:-:S04]  /*201e0*/  IADD3 R11, R220, 0x90, RZ ;  /* 0x00000090dc0b7810 */ /* 0x000fc80007ffe0ff */
[----:B------:R-:W-:Y:S02]  /*201f0*/  ISETP.GE.AND P6, PT, R11, c[0x0][0x3c8], PT ;  /* 0x0000f2000b007a0c */ /* 0x000fe40003fc6270 */
[----:B-1----:R-:W-:-:S04]  /*20200*/  @!P3 LEA R2, P5, R16, R0, 0x2 ;  /* 0x000000001002b211 */ /* 0x002fc800078a10ff */
[----:B------:R-:W-:Y:S02]  /*20210*/  @!P3 LEA.HI.X R3, R16, R4, R18, 0x2, P5 ;  /* 0x000000041003b211 */ /* 0x000fe400028f1412 */
[C---:B------:R-:W-:Y:S02]  /*20220*/  IADD3 R18, R220.reuse, 0x70, RZ ;  /* 0x00000070dc127810 */ /* 0x040fe40007ffe0ff */
[----:B------:R-:W-:Y:S01]  /*20230*/  IADD3 R16, R220, 0x78, RZ ;  /* 0x00000078dc107810 */ /* 0x000fe20007ffe0ff */
[----:B------:R1:W-:Y:S01]  /*20240*/  @!P3 ST.E.64 [R2.64], R52 ;  /* 0x000000340200b985 */ /* 0x0003e2000c101b08 */
[----:B------:R-:W-:Y:S02]  /*20250*/  ISETP.GE.AND P3, PT, R15, c[0x0][0x3c8], PT ;  /* 0x0000f2000f007a0c */ /* 0x000fe40003f66270 */
[----:B--2---:R-:W-:Y:S01]  /*20260*/  @!P2 LEA R6, P5, R17, R0, 0x2 ;  /* 0x000000001106a211 */ /* 0x004fe200078a10ff */
[----:B------:R2:W-:Y:S01]  /*20270*/  @!P4 ST.E.64 [R8.64], R56 ;  /* 0x000000380800c985 */ /* 0x0005e2000c101b08 */
[----:B------:R-:W-:-:S02]  /*20280*/  ISETP.GE.AND P4, PT, R14, c[0x0][0x3c8], PT ;  /* 0x0000f2000e007a0c */ /* 0x000fc40003f86270 */
[----:B------:R-:W-:Y:S02]  /*20290*/  SHF.R.S32.HI R18, RZ, 0x1f, R18 ;  /* 0x0000001fff127819 */ /* 0x000fe40000011412 */
[----:B------:R-:W-:Y:S02]  /*202a0*/  SHF.R.S32.HI R16, RZ, 0x1f, R16 ;  /* 0x0000001fff107819 */ /* 0x000fe40000011410 */
[----:B------:R-:W-:Y:S02]  /*202b0*/  @!P2 LEA.HI.X R7, R17, R4, R18, 0x2, P5 ;  /* 0x000000041107a211 */ /* 0x000fe400028f1412 */
[C---:B------:R-:W-:Y:S02]  /*202c0*/  IADD3 R17, R220.reuse, 0x80, RZ ;  /* 0x00000080dc117810 */ /* 0x040fe40007ffe0ff */
[----:B------:R-:W-:Y:S01]  /*202d0*/  IADD3 R18, R220, 0xa8, RZ ;  /* 0x000000a8dc127810 */ /* 0x000fe20007ffe0ff */
[----:B------:R3:W-:Y:S01]  /*202e0*/  @!P2 ST.E.64 [R6.64], R60 ;  /* 0x0000003c0600a985 */ /* 0x0007e2000c101b08 */
[----:B------:R-:W-:-:S02]  /*202f0*/  SHF.R.S32.HI R17, RZ, 0x1f, R17 ;  /* 0x0000001fff117819 */ /* 0x000fc40000011411 */
[----:B------:R-:W-:Y:S02]  /*20300*/  ISETP.GE.AND P2, PT, R18, c[0x0][0x3c8], PT ;  /* 0x0000f20012007a0c */ /* 0x000fe40003f46270 */
[----:B-1----:R-:W-:-:S04]  /*20310*/  @!P1 LEA R2, P0, R10, R0, 0x2 ;  /* 0x000000000a029211 */ /* 0x002fc800078010ff */
[----:B------:R-:W-:Y:S02]  /*20320*/  @!P1 LEA.HI.X R3, R10, R4, R16, 0x2, P0 ;  /* 0x000000040a039211 */ /* 0x000fe400000f1410 */
[C---:B------:R-:W-:Y:S02]  /*20330*/  IADD3 R16, R220.reuse, 0x88, RZ ;  /* 0x00000088dc107810 */ /* 0x040fe40007ffe0ff */
[C---:B--2---:R-:W-:Y:S01]  /*20340*/  @!P3 LEA R8, P0, R15.reuse, R0, 0x2 ;  /* 0x000000000f08b211 */ /* 0x044fe200078010ff */
[----:B------:R1:W-:Y:S01]  /*20350*/  @!P1 ST.E.64 [R2.64], R64 ;  /* 0x0000004002009985 */ /* 0x0003e2000c101b08 */
[----:B------:R-:W-:Y:S02]  /*20360*/  SHF.R.S32.HI R16, RZ, 0x1f, R16 ;  /* 0x0000001fff107819 */ /* 0x000fe40000011410 */
[----:B------:R-:W-:Y:S02]  /*20370*/  IADD3 R10, R220, 0x98, RZ ;  /* 0x00000098dc0a7810 */ /* 0x000fe40007ffe0ff */
[----:B------:R-:W-:-:S02]  /*20380*/  @!P3 LEA.HI.X R9, R15, R4, R17, 0x2, P0 ;  /* 0x000000040f09b211 */ /* 0x000fc400000f1411 */
[----:B------:R-:W-:Y:S02]  /*20390*/  ISETP.GE.AND P5, PT, R10, c[0x0][0x3c8], PT ;  /* 0x0000f2000a007a0c */ /* 0x000fe40003fa6270 */
[C---:B------:R-:W-:Y:S01]  /*203a0*/  IADD3 R15, R220.reuse, 0xa0, RZ ;  /* 0x000000a0dc0f7810 */ /* 0x040fe20007ffe0ff */
[----:B------:R-:W-:Y:S01]  /*203b0*/  @!P3 ST.E.64 [R8.64], R116 ;  /* 0x000000740800b985 */ /* 0x000fe2000c101b08 */
[----:B---3--:R-:W-:Y:S02]  /*203c0*/  @!P6 LEA R6, P0, R11, R0, 0x2 ;  /* 0x000000000b06e211 */ /* 0x008fe400078010ff */
[----:B------:R-:W-:Y:S02]  /*203d0*/  ISETP.GE.AND P3, PT, R15, c[0x0][0x3c8], PT ;  /* 0x0000f2000f007a0c */ /* 0x000fe40003f66270 */
[----:B------:R-:W-:-:S04]  /*203e0*/  IADD3 R17, R220, 0xa0, RZ ;  /* 0x000000a0dc117810 */ /* 0x000fc80007ffe0ff */
[----:B------:R-:W-:Y:S02]  /*203f0*/  SHF.R.S32.HI R17, RZ, 0x1f, R17 ;  /* 0x0000001fff117819 */ /* 0x000fe40000011411 */
        /* <DEDUP_REMOVED lines=8> */
[C---:B------:R-:W-:Y:S02]  /*20480*/  IADD3 R11, R220.reuse, 0x98, RZ ;  /* 0x00000098dc0b7810 */ /* 0x040fe40007ffe0ff */
[----:B------:R-:W-:Y:S01]  /*20490*/  IADD3 R14, R220, 0xb8, RZ ;  /* 0x000000b8dc0e7810 */ /* 0x000fe20007ffe0ff */
[----:B------:R2:W-:Y:S01]  /*204a0*/  @!P6 ST.E.64 [R6.64], R72 ;  /* 0x000000480600e985 */ /* 0x0005e2000c101b08 */
[----:B------:R-:W-:Y:S02]  /*204b0*/  SHF.R.S32.HI R11, RZ, 0x1f, R11 ;  /* 0x0000001fff0b7819 */ /* 0x000fe4000001140b */
[----:B------:R-:W-:Y:S02]  /*204c0*/  ISETP.GE.AND P0, PT, R14, c[0x0][0x3c8], PT ;  /* 0x0000f2000e007a0c */ /* 0x000fe40003f06270 */
[----:B-1----:R-:W-:-:S04]  /*204d0*/  @!P5 LEA R2, P4, R10, R0, 0x2 ;  /* 0x000000000a02d211 */ /* 0x002fc800078810ff */
[----:B------:R-:W-:Y:S02]  /*204e0*/  @!P5 LEA.HI.X R3, R10, R4, R11, 0x2, P4 ;  /* 0x000000040a03d211 */ /* 0x000fe400020f140b */
[CC--:B------:R-:W-:Y:S02]  /*204f0*/  @!P3 LEA R10, P6, R15.reuse, R0.reuse, 0x2 ;  /* 0x000000000f0ab211 */ /* 0x0c0fe400078c10ff */
[----:B------:R-:W-:Y:S01]  /*20500*/  @!P2 LEA R8, P4, R18, R0, 0x2 ;  /* 0x000000001208a211 */ /* 0x000fe200078810ff */
[----:B------:R1:W-:Y:S01]  /*20510*/  @!P5 ST.E.64 [R2.64], R76 ;  /* 0x0000004c0200d985 */ /* 0x0003e2000c101b08 */
[----:B------:R-:W-:Y:S02]  /*20520*/  @!P3 LEA.HI.X R11, R15, R4, R17, 0x2, P6 ;  /* 0x000000040f0bb211 */ /* 0x000fe400030f1411 */
[C---:B------:R-:W-:Y:S02]  /*20530*/  IADD3 R17, R220.reuse, 0xb0, RZ ;  /* 0x000000b0dc117810 */ /* 0x040fe40007ffe0ff */
[----:B------:R-:W-:Y:S01]  /*20540*/  IADD3 R15, R220, 0xb8, RZ ;  /* 0x000000b8dc0f7810 */ /* 0x000fe20007ffe0ff */
[----:B------:R3:W-:Y:S01]  /*20550*/  @!P3 ST.E.64 [R10.64], R128 ;  /* 0x000000800a00b985 */ /* 0x0007e2000c101b08 */
[----:B--2---:R-:W-:-:S02]  /*20560*/  @!P1 LEA R6, P5, R16, R0, 0x2 ;  /* 0x0000000010069211 */ /* 0x004fc400078a10ff */
[----:B------:R-:W-:Y:S02]  /*20570*/  SHF.R.S32.HI R17, RZ, 0x1f, R17 ;  /* 0x0000001fff117819 */ /* 0x000fe40000011411 */
        /* <DEDUP_REMOVED lines=8> */
.L_x_907:
[----:B------:R-:W-:Y:S05]  /*20600*/  BSYNC B0 ;  /* 0x0000000000007941 */ /* 0x000fea0003800000 */
.L_x_906:
[----:B------:R-:W-:Y:S05]  /*20610*/  BRA.DIV ~URZ, `(.L_x_908) ;  /* 0x00004a727f007947 */ /* 0x000fea000b800000 */
[----:B---3--:R3:W2:Y:S04]  /*20620*/  SHFL.IDX PT, R4, R5, 0x1, 0x1c1f ;  /* 0x003c1f0005047f89 */ /* 0x0086a800000e0000 */
[----:B-1----:R3:W1:Y:S02]  /*20630*/  SHFL.IDX PT, R0, R12, 0x1, 0x1c1f ;  /* 0x003c1f000c007f89 */ /* 0x00266400000e0000 */
.L_x_993:
[----:B------:R-:W-:-:S13]  /*20640*/  ISETP.NE.AND P0, PT, R13, RZ, PT ;  /* 0x000000ff0d00720c */ /* 0x000fda0003f05270 */
[----:B------:R-:W-:Y:S05]  /*20650*/  @P0 BRA `(.L_x_903) ;  /* 0x0000172000000947 */ /* 0x000fea0003800000 */
[C---:B------:R-:W-:Y:S02]  /*20660*/  ISETP.GE.AND P4, PT, R220.reuse, c[0x0][0x3c8], PT ;  /* 0x0000f200dc007a0c */ /* 0x040fe40003f86270 */
[C---:B------:R-:W-:Y:S02]  /*20670*/  IADD3 R15, R220.reuse, 0x18, RZ ;  /* 0x00000018dc0f7810 */ /* 0x040fe40007ffe0ff */
[----:B------:R-:W-:Y:S02]  /*20680*/  IADD3 R8, R220, 0x8, RZ ;  /* 0x00000008dc087810 */ /* 0x000fe40007ffe0ff */
[----:B------:R-:W-:Y:S02]  /*20690*/  ISETP.GE.AND P1, PT, R15, c[0x0][0x3c8], PT ;  /* 0x0000f2000f007a0c */ /* 0x000fe40003f26270 */
[----:B------:R-:W-:Y:S02]  /*206a0*/  ISETP.GE.AND P3, PT, R8, c[0x0][0x3c8], PT ;  /* 0x0000f20008007a0c */ /* 0x000fe40003f66270 */
[----:B--2---:R-:W-:-:S02]  /*206b0*/  SHF.R.S32.HI R11, RZ, 0x1f, R220 ;  /* 0x0000001fff0b7819 */ /* 0x004fc400000114dc */
[C---:B---3--:R-:W-:Y:S02]  /*206c0*/  IADD3 R5, R220.reuse, 0x10, RZ ;  /* 0x00000010dc057810 */ /* 0x048fe40007ffe0ff */
[C---:B-1----:R-:W-:Y:S02]  /*206d0*/  @!P4 LEA R6, P0, R220.reuse, R0, 0x2 ;  /* 0x00000000dc06c211 */ /* 0x042fe400078010ff */
[C---:B------:R-:W-:Y:S02]  /*206e0*/  IADD3 R9, R220.reuse, 0x8, RZ ;  /* 0x00000008dc097810 */ /* 0x040fe40007ffe0ff */
[----:B------:R-:W-:Y:S02]  /*206f0*/  @!P4 LEA.HI.X R7, R220, R4, R11, 0x2, P0 ;  /* 0x00000004dc07c211 */ /* 0x000fe400000f140b */
[----:B------:R-:W-:Y:S02]  /*20700*/  ISETP.GE.AND P2, PT, R5, c[0x0][0x3c8], PT ;  /* 0x0000f20005007a0c */ /* 0x000fe40003f46270 */
[----:B------:R-:W-:Y:S01]  /*20710*/  SHF.R.S32.HI R9, RZ, 0x1f, R9 ;  /* 0x0000001fff097819 */ /* 0x000fe20000011409 */
[----:B------:R1:W-:Y:S01]  /*20720*/  @!P4 ST.E.64 [R6.64], R84 ;  /* 0x000000540600c985 */ /* 0x0003e2000c101b08 */
[----:B------:R-:W-:-:S02]  /*20730*/  @!P3 LEA R2, P5, R8, R0, 0x2 ;  /* 0x000000000802b211 */ /* 0x000fc400078a10ff */
[----:B------:R-:W-:Y:S02]  /*20740*/  IADD3 R10, R220, 0x20, RZ ;  /* 0x00000020dc0a7810 */ /* 0x000fe40007ffe0ff */
[----:B------:R-:W-:Y:S02]  /*20750*/  @!P3 LEA.HI.X R3, R8, R4, R9, 0x2, P5 ;  /* 0x000000040803b211 */ /* 0x000fe400028f1409 */
[----:B----4-:R-:W-:Y:S02]  /*20760*/  IADD3 R12, R220, 0x10, RZ ;  /* 0x00000010dc0c7810 */ /* 0x010fe40007ffe0ff */
[----:B------:R-:W-:Y:S01]  /*20770*/  ISETP.GE.AND P0, PT, R10, c[0x0][0x3c8], PT ;  /* 0x0000f2000a007a0c */ /* 0x000fe20003f06270 */
[----:B------:R2:W-:Y:S01]  /*20780*/  @!P3 ST.E.64 [R2.64], R30 ;  /* 0x0000001e0200b985 */ /* 0x0005e2000c101b08 */
[----:B------:R-:W-:Y:S02]  /*20790*/  @!P2 LEA R8, P3, R5, R0, 0x2 ;  /* 0x000000000508a211 */ /* 0x000fe400078610ff */
[----:B------:R-:W-:-:S02]  /*207a0*/  SHF.R.S32.HI R12, RZ, 0x1f, R12 ;  /* 0x0000001fff0c7819 */ /* 0x000fc4000001140c */
[C---:B------:R-:W-:Y:S02]  /*207b0*/  IADD3 R16, R220.reuse, 0x18, RZ ;  /* 0x00000018dc107810 */ /* 0x040fe40007ffe0ff */
[----:B------:R-:W-:Y:S02]  /*207c0*/  @!P2 LEA.HI.X R9, R5, R4, R12, 0x2, P3 ;  /* 0x000000040509a211 */ /* 0x000fe400018f140c */
[----:B------:R-:W-:Y:S02]  /*207d0*/  SHF.R.S32.HI R16, RZ, 0x1f, R16 ;  /* 0x0000001fff107819 */ /* 0x000fe40000011410 */
[C---:B------:R-:W-:Y:S01]  /*207e0*/  IADD3 R5, R220.reuse, 0x38, RZ ;  /* 0x00000038dc057810 */ /* 0x040fe20007ffe0ff */
[----:B------:R3:W-:Y:S01]  /*207f0*/  @!P2 ST.E.64 [R8.64], R124 ;  /* 0x0000007c0800a985 */ /* 0x0007e2000c101b08 */
[C---:B------:R-:W-:Y:S02]  /*20800*/  IADD3 R12, R220.reuse, 0x20, RZ ;  /* 0x00000020dc0c7810 */ /* 0x040fe40007ffe0ff */
[----:B------:R-:W-:-:S02]  /*20810*/  IADD3 R11, R220, 0x28, RZ ;  /* 0x00000028dc0b7810 */ /* 0x000fc40007ffe0ff */
[----:B------:R-:W-:Y:S02]  /*20820*/  SHF.R.S32.HI R12, RZ, 0x1f, R12 ;  /* 0x0000001fff0c7819 */ /* 0x000fe4000001140c */
[----:B-1----:R-:W-:Y:S02]  /*20830*/  @!P1 LEA R6, P6, R15, R0, 0x2 ;  /* 0x000000000f069211 */ /* 0x002fe400078c10ff */
[----:B------:R-:W-:Y:S02]  /*20840*/  IADD3 R14, R220, 0x30, RZ ;  /* 0x00000030dc0e7810 */ /* 0x000fe40007ffe0ff */
[----:B------:R-:W-:Y:S02]  /*20850*/  ISETP.GE.AND P5, PT, R11, c[0x0][0x3c8], PT ;  /* 0x0000f2000b007a0c */ /* 0x000fe40003fa6270 */
[----:B------:R-:W-:Y:S02]  /*20860*/  ISETP.GE.AND P4, PT, R14, c[0x0][0x3c8], PT ;  /* 0x0000f2000e007a0c */ /* 0x000fe40003f86270 */
[----:B------:R-:W-:-:S04]  /*20870*/  IADD3 R13, R220, 0x30, RZ ;  /* 0x00000030dc0d7810 */ /* 0x000fc80007ffe0ff */
[----:B------:R-:W-:Y:S02]  /*20880*/  SHF.R.S32.HI R13, RZ, 0x1f, R13 ;  /* 0x0000001fff0d7819 */ /* 0x000fe4000001140d */
        /* <DEDUP_REMOVED lines=8> */
[C---:B------:R-:W-:Y:S01]  /*20910*/  IADD3 R15, R220.reuse, 0x48, RZ ;  /* 0x00000048dc0f7810 */ /* 0x040fe20007ffe0ff */
[----:B------:R2:W-:Y:S01]  /*20920*/  @!P0 ST.E.64 [R2.64], R34 ;  /* 0x0000002202008985 */ /* 0x0005e2000c101b08 */
[C---:B---3--:R-:W-:Y:S02]  /*20930*/  @!P5 LEA R8, P0, R11.reuse, R0, 0x2 ;  /* 0x000000000b08d211 */ /* 0x048fe400078010ff */
[----:B------:R-:W-:Y:S02]  /*20940*/  SHF.R.S32.HI R12, RZ, 0x1f, R12 ;  /* 0x0000001fff0c7819 */ /* 0x000fe4000001140c */
[C---:B------:R-:W-:Y:S02]  /*20950*/  IADD3 R10, R220.reuse, 0x40, RZ ;  /* 0x00000040dc0a7810 */ /* 0x040fe40007ffe0ff */
        /* <DEDUP_REMOVED lines=28> */
[C---:B------:R-:W-:Y:S02]  /*20b20*/  IADD3 R12, R220.reuse, 0x50, RZ ;  /* 0x00000050dc0c7810 */ /* 0x040fe40007ffe0ff */
        /* <DEDUP_REMOVED lines=14> */
[C---:B-1----:R-:W-:Y:S02]  /*20c10*/  @!P5 LEA R8, P0, R5.reuse, R0, 0x2 ;  /* 0x000000000508d211 */ /* 0x042fe400078010ff */
[----:B------:R-:W-:Y:S02]  /*20c20*/  SHF.R.S32.HI R13, RZ, 0x1f, R13 ;  /* 0x0000001fff0d7819 */ /* 0x000fe4000001140d */
[----:B------:R-:W-:Y:S02]  /*20c30*/  IADD3 R15, R220, 0x60, RZ ;  /* 0x00000060dc0f7810 */ /* 0x000fe40007ffe0ff */
[----:B------:R-:W-:Y:S02]  /*20c40*/  ISETP.GE.AND P1, PT, R12, c[0x0][0x3c8], PT ;  /* 0x0000f2000c007a0c */ /* 0x000fe40003f26270 */
[----:B------:R-:W-:-:S02]  /*20c50*/  @!P5 LEA.HI.X R9, R5, R4, R13, 0x2, P0 ;  /* 0x000000040509d211 */ /* 0x000fc400000f140d */
[----:B------:R-:W-:Y:S02]  /*20c60*/  SHF.R.S32.HI R15, RZ, 0x1f, R15 ;  /* 0x0000001fff0f7819 */ /* 0x000fe4000001140f */
[C---:B------:R-:W-:Y:S01]  /*20c70*/  IADD3 R11, R220.reuse, 0x70, RZ ;  /* 0x00000070dc0b7810 */ /* 0x040fe20007ffe0ff */
[----:B------:R1:W-:Y:S01]  /*20c80*/  @!P5 ST.E.64 [R8.64], R122 ;  /* 0x0000007a0800d985 */ /* 0x0003e2000c101b08 */
[C---:B------:R-:W-:Y:S02]  /*20c90*/  IADD3 R13, R220.reuse, 0x68, RZ ;  /* 0x00000068dc0d7810 */ /* 0x040fe40007ffe0ff */
        /* <DEDUP_REMOVED lines=14> */
[C---:B-1----:R-:W-:Y:S02]  /*20d80*/  @!P2 LEA R8, P3, R11.reuse, R0, 0x2 ;  /* 0x000000000b08a211 */ /* 0x042fe400078610ff */
[C---:B------:R-:W-:Y:S02]  /*20d90*/  IADD3 R14, R220.reuse, 0x88, RZ ;  /* 0x00000088dc0e7810 */ /* 0x040fe40007ffe0ff */
        /* <DEDUP_REMOVED lines=18> */
[----:B------:R-:W-:Y:S01]  /*20ec0*/  IADD3 R11, R220, 0x90, RZ ;  /* 0x00000090dc0b7810 */ /* 0x000fe20007ffe0ff */
        /* <DEDUP_REMOVED lines=9> */
[----:B--2---:R-:W-:Y:S02]  /*20f60*/  @!P4 LEA R2, P6, R10, R0, 0x2 ;  /* 0x000000000a02c211 */ /* 0x004fe400078c10ff */
        /* <DEDUP_REMOVED lines=23> */
[----:B------:R-:W-:Y:S02]  /*210e0*/  @!P0 LEA.HI.X R3, R5, R4, R12, 0x2, P4 ;  /* 0x0000000405038211 */ /* 0x000fe400020f140c */
[----:B------:R-:W-:Y:S01]  /*210f0*/  IADD3 R5, R220, 0xb8, RZ ;  /* 0x000000b8dc057810 */ /* 0x000fe20007ffe0ff */
[----:B------:R1:W-:Y:S04]  /*21100*/  @!P1 ST.E.64 [R6.64], R74 ;  /* 0x0000004a06009985 */ /* 0x0003e8000c101b08 */
[----:B------:R1:W-:Y:S01]  /*21110*/  @!P0 ST.E.64 [R2.64], R58 ;  /* 0x0000003a02008985 */ /* 0x0003e2000c101b08 */
[----:B------:R-:W-:-:S13]  /*21120*/  ISETP.GE.AND P0, PT, R5, c[0x0][0x3c8], PT ;  /* 0x0000f20005007a0c */ /* 0x000fda0003f06270 */
[----:B------:R-:W-:Y:S05]  /*21130*/  @P0 BRA `(.L_x_903) ;  /* 0x00000c4000000947 */ /* 0x000fea0003800000 */
[----:B------:R-:W-:Y:S02]  /*21140*/  IADD3 R12, R220, 0xb8, RZ ;  /* 0x000000b8dc0c7810 */ /* 0x000fe40007ffe0ff */
[----:B-1----:R-:W-:Y:S02]  /*21150*/  LEA R2, P0, R5, R0, 0x2 ;  /* 0x0000000005027211 */ /* 0x002fe400078010ff */
[----:B------:R-:W-:-:S04]  /*21160*/  SHF.R.S32.HI R12, RZ, 0x1f, R12 ;  /* 0x0000001fff0c7819 */ /* 0x000fc8000001140c */
[----:B------:R-:W-:-:S05]  /*21170*/  LEA.HI.X R3, R5, R4, R12, 0x2, P0 ;  /* 0x0000000405037211 */ /* 0x000fca00000f140c */
[----:B------:R1:W-:Y:S01]  /*21180*/  ST.E.64 [R2.64], R50 ;  /* 0x0000003202007985 */ /* 0x0003e2000c101b08 */
[----:B------:R-:W-:Y:S05]  /*21190*/  BRA `(.L_x_903) ;  /* 0x00000be000007947 */ /* 0x000fea0003800000 */
.L_x_888:
        /* <DEDUP_REMOVED lines=15> */
[----:B-----5:R3:W4:Y:S04]  /*21290*/  LDG.E R15, [R2.64] ;  /* 0x00000008020f7981 */ /* 0x020728000c1e1900 */
[----:B--23--:R-:W4:Y:S02]  /*212a0*/  LDG.E R2, [R2.64+0x4] ;  /* 0x0000040802027981 */ /* 0x00cf24000c1e1900 */
[----:B----4-:R-:W-:Y:S02]  /*212b0*/  IADD3 R15, -R15, R2, RZ ;  /* 0x000000020f0f7210 */ /* 0x010fe40007ffe1ff */
.L_x_909:
        /* <DEDUP_REMOVED lines=56> */
.L_x_911:
[----:B------:R-:W-:Y:S05]  /*21640*/  BSYNC B0 ;  /* 0x0000000000007941 */ /* 0x000fea0003800000 */
.L_x_910:
[----:B------:R-:W-:-:S13]  /*21650*/  ISETP.GT.AND P0, PT, R18, 0x1, PT ;  /* 0x000000011200780c */ /* 0x000fda0003f04270 */
[----:B------:R-:W-:Y:S05]  /*21660*/  @P0 BRA `(.L_x_903) ;  /* 0x0000071000000947 */ /* 0x000fea0003800000 */
[----:B------:R-:W-:Y:S01]  /*21670*/  MOV R5, c[0x0][0x4e8] ;  /* 0x00013a0000057a02 */ /* 0x000fe20000000f00 */
[----:B-1----:R-:W-:Y:S02]  /*21680*/  IMAD R2, R19, c[0x0][0x3a0], RZ ;  /* 0x0000e80013027a24 */ /* 0x002fe400078e02ff */
[----:B------:R-:W-:Y:S01]  /*21690*/  IMAD.WIDE.U32 R6, R0, c[0x0][0x3a0], RZ ;  /* 0x0000e80000067a25 */ /* 0x000fe200078e00ff */
[----:B------:R-:W-:-:S03]  /*216a0*/  ISETP.NE.AND P0, PT, R5, 0x1, PT ;  /* 0x000000010500780c */ /* 0x000fc60003f05270 */
[----:B------:R-:W-:Y:S01]  /*216b0*/  IMAD R0, R0, c[0x0][0x3a4], R2 ;  /* 0x0000e90000007a24 */ /* 0x000fe200078e0202 */
[----:B------:R-:W-:Y:S01]  /*216c0*/  IADD3 R2, R209, R233, RZ ;  /* 0x000000e9d1027210 */ /* 0x000fe20007ffe0ff */
        /* <DEDUP_REMOVED lines=24> */
[----:B------:R-:W-:Y:S02]  /*21850*/  IADD3 R6, R3, R4, RZ ;  /* 0x0000000403067210 */ /* 0x000fe40007ffe0ff */
[----:B------:R-:W-:Y:S02]  /*21860*/  IADD3 R4, R250, R233, RZ ;  /* 0x000000e9fa047210 */ /* 0x000fe40007ffe0ff */
[----:B------:R-:W-:Y:S01]  /*21870*/  LEA.HI.X R6, R2, c[0x0][0x384], R6, 0x1, P0 ;  /* 0x0000e10002067a11 */ /* 0x000fe200000f0c06 */
[----:B------:R-:W-:Y:S05]  /*21880*/  BRA.DIV ~URZ, `(.L_x_912) ;  /* 0x000038c27f007947 */ /* 0x000fea000b800000 */
[----:B------:R1:W2:Y:S02]  /*21890*/  SHFL.IDX PT, R8, R6, RZ, 0x181f ;  /* 0x00181fff06087589 */ /* 0x0002a400000e0000 */
.L_x_994:
[----:B------:R-:W-:Y:S05]  /*218a0*/  BRA.DIV ~URZ, `(.L_x_913) ;  /* 0x000039127f007947 */ /* 0x000fea000b800000 */
[----:B------:R3:W4:Y:S02]  /*218b0*/  SHFL.IDX PT, R0, R7, RZ, 0x181f ;  /* 0x00181fff07007589 */ /* 0x00072400000e0000 */
.L_x_995:
        /* <DEDUP_REMOVED lines=16> */
.L_x_915:
[----:B------:R-:W-:Y:S05]  /*219c0*/  BSYNC B0 ;  /* 0x0000000000007941 */ /* 0x000fea0003800000 */
.L_x_914:
[----:B------:R-:W-:Y:S05]  /*219d0*/  BRA.DIV ~URZ, `(.L_x_916) ;  /* 0x000038427f007947 */ /* 0x000fea000b800000 */
[----:B--2---:R2:W1:Y:S04]  /*219e0*/  SHFL.IDX PT, R8, R6, 0x1, 0x181f ;  /* 0x00381f0006087f89 */ /* 0x00446800000e0000 */
[----:B----4-:R2:W4:Y:S02]  /*219f0*/  SHFL.IDX PT, R0, R7, 0x1, 0x181f ;  /* 0x00381f0007007f89 */ /* 0x01052400000e0000 */
.L_x_996:
        /* <DEDUP_REMOVED lines=16> */
.L_x_918:
[----:B------:R-:W-:Y:S05]  /*21b00*/  BSYNC B0 ;  /* 0x0000000000007941 */ /* 0x000fea0003800000 */
.L_x_917:
[----:B------:R-:W-:Y:S05]  /*21b10*/  BRA.DIV ~URZ, `(.L_x_919) ;  /* 0x000037c27f007947 */ /* 0x000fea000b800000 */
[----:B-1----:R1:W2:Y:S02]  /*21b20*/  SHFL.IDX PT, R8, R6, 0x2, 0x181f ;  /* 0x00581f0006087f89 */ /* 0x0022a400000e0000 */
.L_x_997:
[----:B------:R-:W-:Y:S05]  /*21b30*/  BRA.DIV ~URZ, `(.L_x_920) ;  /* 0x000038127f007947 */ /* 0x000fea000b800000 */
[----:B----4-:R4:W1:Y:S02]  /*21b40*/  SHFL.IDX PT, R0, R7, 0x2, 0x181f ;  /* 0x00581f0007007f89 */ /* 0x01086400000e0000 */
.L_x_998:
        /* <DEDUP_REMOVED lines=16> */
.L_x_922:
[----:B------:R-:W-:Y:S05]  /*21c50*/  BSYNC B0 ;  /* 0x0000000000007941 */ /* 0x000fea0003800000 */
.L_x_921:
[----:B------:R-:W-:Y:S05]  /*21c60*/  BRA.DIV ~URZ, `(.L_x_923) ;  /* 0x000037427f007947 */ /* 0x000fea000b800000 */
[----:B-12---:R-:W1:Y:S04]  /*21c70*/  SHFL.IDX PT, R6, R6, 0x3, 0x181f ;  /* 0x00781f0006067f89 */ /* 0x006e6800000e0000 */
[----:B---34-:R-:W2:Y:S02]  /*21c80*/  SHFL.IDX PT, R7, R7, 0x3, 0x181f ;  /* 0x00781f0007077f89 */ /* 0x018ea400000e0000 */
.L_x_999:
[----:B------:R-:W-:-:S04]  /*21c90*/  IADD3 R4, R4, 0x60, RZ ;  /* 0x0000006004047810 */ /* 0x000fc80007ffe0ff */
        /* <DEDUP_REMOVED lines=14> */
.L_x_903:
[----:B------:R-:W-:Y:S05]  /*21d80*/  BSYNC B1 ;  /* 0x0000000000017941 */ /* 0x000fea0003800000 */
.L_x_887:
[----:B-12---:R-:W2:Y:S02]  /*21d90*/  LDL R0, [R1+0x48] ;  /* 0x0000480001007983 */ /* 0x006ea40000100800 */
[----:B--2---:R-:W-:-:S13]  /*21da0*/  ISETP.NE.AND P0, PT, R0, RZ, PT ;  /* 0x000000ff0000720c */ /* 0x004fda0003f05270 */
[----:B------:R-:W-:Y:S01]  /*21db0*/  @P0 WARPSYNC 0xffffffff ;  /* 0xffffffff00000948 */ /* 0x000fe20003800000 */
[----:B------:R-:W-:Y:S06]  /*21dc0*/  @P0 BAR.SYNC.DEFER_BLOCKING 0x5, 0x100 ;  /* 0x0144000000000b1d */ /* 0x000fec0000010000 */
[----:B------:R-:W1:Y:S04]  /*21dd0*/  @P0 LDS.128 R244, [0x18100] ;  /* 0x01810000fff40984 */ /* 0x000e680000000c00 */
[----:B------:R-:W-:Y:S06]  /*21de0*/  @P0 BAR.ARV 0x4, 0x100 ;  /* 0x0104000000000b1d */ /* 0x000fec0000002000 */
[----:B------:R-:W-:Y:S05]  /*21df0*/  @P0 BRA `(.L_x_924) ;  /* 0x00000f6000000947 */ /* 0x000fea0003800000 */
[----:B------:R-:W2:Y:S01]  /*21e00*/  S2R R0, SR_TID.X ;  /* 0x0000000000007919 */ /* 0x000ea20000002100 */
[----:B------:R-:W-:Y:S01]  /*21e10*/  IMAD.MOV.U32 R8, RZ, RZ, RZ ;  /* 0x000000ffff087224 */ /* 0x000fe200078e00ff */
[----:B--2---:R-:W-:-:S04]  /*21e20*/  LOP3.LUT R13, R0, 0x1f, RZ, 0xc0, !PT ;  /* 0x0000001f000d7812 */ /* 0x004fc800078ec0ff */
[----:B------:R-:W-:Y:S01]  /*21e30*/  ISETP.NE.AND P6, PT, R13, 0x1f, PT ;  /* 0x0000001f0d00780c */ /* 0x000fe20003fc5270 */
[----:B------:R-:W-:Y:S10]  /*21e40*/  BRA.DIV ~URZ, `(.L_x_925) ;  /* 0x000036327f007947 */ /* 0x000ff4000b800000 */
[----:B------:R2:W4:Y:S02]  /*21e50*/  SHFL.IDX PT, R9, R86, RZ, 0x1f ;  /* 0x00001fff56097589 */ /* 0x00052400000e0000 */
.L_x_1000:
[----:B------:R-:W-:Y:S05]  /*21e60*/  BRA.DIV ~URZ, `(.L_x_926) ;  /* 0x000036827f007947 */ /* 0x000fea000b800000 */
[----:B---3--:R3:W2:Y:S02]  /*21e70*/  SHFL.IDX PT, R6, R86, 0x1, 0x1f ;  /* 0x00201f0056067f89 */ /* 0x0086a400000e0000 */
.L_x_1001:
[----:B-1----:R-:W-:Y:S02]  /*21e80*/  IMAD.IADD R0, R247, 0x1, R13 ;  /* 0x00000001f7007824 */ /* 0x002fe400078e020d */
[----:B----4-:R-:W-:-:S03]  /*21e90*/  IMAD.MOV.U32 R7, RZ, RZ, RZ ;  /* 0x000000ffff077224 */ /* 0x010fc600078e00ff */
        /* <DEDUP_REMOVED lines=15> */
[----:B------:R1:W4:Y:S02]  /*21f90*/  SHFL.UP PT, R4, R0, 0x1, RZ ;  /* 0x0420000000047989 */ /* 0x00032400000e00ff */
.L_x_1002:
        /* <DEDUP_REMOVED lines=16> */
.L_x_1003:
[----:B----4-:R-:W-:Y:S01]  /*220a0*/  IMAD R0, R0, c[0x0][0x538], RZ ;  /* 0x00014e0000007a24 */ /* 0x010fe200078e02ff */
[----:B------:R-:W-:Y:S04]  /*220b0*/  BSSY B1, `(.L_x_929) ;  /* 0x00000c5000017945 */ /* 0x000fe80003800000 */
[----:B--2---:R-:W-:-:S04]  /*220c0*/  IADD3 R6, R0, R6, RZ ;  /* 0x0000000600067210 */ /* 0x004fc80007ffe0ff */
[----:B------:R-:W-:-:S13]  /*220d0*/  ISETP.GT.AND P0, PT, R6, R9, PT ;  /* 0x000000090600720c */ /* 0x000fda0003f04270 */
[----:B------:R-:W-:Y:S05]  /*220e0*/  @P0 BRA `(.L_x_930) ;  /* 0x0000025000000947 */ /* 0x000fea0003800000 */
.L_x_934:
        /* <DEDUP_REMOVED lines=8> */
[----:B-1----:R-:W-:Y:S01]  /*22170*/  @!P0 MOV R4, 0x4 ;  /* 0x0000000400048802 */ /* 0x002fe20000000f00 */
        /* <DEDUP_REMOVED lines=8> */
.L_x_1004:
        /* <DEDUP_REMOVED lines=16> */
.L_x_1005:
[----:B--2---:R-:W-:-:S05]  /*22300*/  IMAD R0, R0, c[0x0][0x538], RZ ;  /* 0x00014e0000007a24 */ /* 0x004fca00078e02ff */
[----:B------:R-:W-:-:S04]  /*22310*/  IADD3 R6, R0, R6, RZ ;  /* 0x0000000600067210 */ /* 0x000fc80007ffe0ff */
[----:B------:R-:W-:-:S13]  /*22320*/  ISETP.GT.AND P0, PT, R6, R9, PT ;  /* 0x000000090600720c */ /* 0x000fda0003f04270 */
[----:B-1-3--:R-:W-:Y:S05]  /*22330*/  @!P0 BRA `(.L_x_934) ;  /* 0xfffffdb000008947 */ /* 0x00afea000383ffff */
.L_x_930:
[----:B------:R-:W-:-:S05]  /*22340*/  IADD3 R11, -R0, R6, RZ ;  /* 0x00000006000b7210 */ /* 0x000fca0007ffe1ff */
[----:B------:R-:W-:-:S05]  /*22350*/  IMAD R0, R4, c[0x0][0x538], R11 ;  /* 0x00014e0004007a24 */ /* 0x000fca00078e020b */
[----:B------:R-:W-:Y:S01]  /*22360*/  ISETP.GT.AND P0, PT, R0, R9, PT ;  /* 0x000000090000720c */ /* 0x000fe20003f04270 */
[----:B------:R-:W-:-:S12]  /*22370*/  BRA.DIV ~URZ, `(.L_x_935) ;  /* 0x000035b27f007947 */ /* 0x000fd8000b800000 */
[----:B------:R-:W-:-:S04]  /*22380*/  VOTE.ANY R10, PT, !P0 ;  /* 0x00000000000a7806 */ /* 0x000fc800040e0100 */
.L_x_1006:
[----:B------:R-:W2:Y:S02]  /*22390*/  POPC R6, R10 ;  /* 0x0000000a00067309 */ /* 0x000ea40000000000 */
[----:B--2---:R-:W-:Y:S01]  /*223a0*/  IADD3 R247, R6, R247, RZ ;  /* 0x000000f706f77210 */ /* 0x004fe20007ffe0ff */
[----:B------:R-:W-:Y:S05]  /*223b0*/  BRA.DIV ~URZ, `(.L_x_936) ;  /* 0x000035c27f007947 */ /* 0x000fea000b800000 */
[----:B------:R2:W4:Y:S04]  /*223c0*/  SHFL.IDX PT, R7, R7, R6, 0x1f ;  /* 0x00001f0607077589 */ /* 0x00052800000e0000 */
[----:B------:R2:W1:Y:S02]  /*223d0*/  SHFL.IDX PT, R5, R8, R6, 0x1f ;  /* 0x00001f0608057589 */ /* 0x00046400000e0000 */
.L_x_1007:
[----:B------:R-:W-:Y:S01]  /*223e0*/  ISETP.NE.AND P0, PT, R10, RZ, PT ;  /* 0x000000ff0a00720c */ /* 0x000fe20003f05270 */
[----:B------:R-:W-:-:S12]  /*223f0*/  BSSY B0, `(.L_x_937) ;  /* 0x0000005000007945 */ /* 0x000fd80003800000 */
[----:B------:R-:W-:Y:S05]  /*22400*/  @!P0 BRA `(.L_x_938) ;  /* 0x0000003000008947 */ /* 0x000fea0003800000 */
[----:B--2---:R-:W-:Y:S01]  /*22410*/  IADD3 R6, R6, -0x1, RZ ;  /* 0xffffffff06067810 */ /* 0x004fe20007ffe0ff */
[----:B------:R-:W-:Y:S05]  /*22420*/  BRA.DIV ~URZ, `(.L_x_939) ;  /* 0x000036227f007947 */ /* 0x000fea000b800000 */
[----:B------:R2:W3:Y:S02]  /*22430*/  SHFL.IDX PT, R12, R4, R6, 0x1f ;  /* 0x00001f06040c7589 */ /* 0x0004e400000e0000 */
.L_x_938:
[----:B------:R-:W-:Y:S05]  /*22440*/  BSYNC B0 ;  /* 0x0000000000007941 */ /* 0x000fea0003800000 */
.L_x_937:
[----:B-1----:R-:W-:Y:S01]  /*22450*/  ISETP.NE.AND P0, PT, R5, 0x1, PT ;  /* 0x000000010500780c */ /* 0x002fe20003f05270 */
[----:B---3--:R-:W-:Y:S01]  /*22460*/  IMAD R244, R12, c[0x0][0x538], R11 ;  /* 0x00014e000cf47a24 */ /* 0x008fe200078e020b */
[----:B------:R-:W-:Y:S04]  /*22470*/  BSSY B0, `(.L_x_940) ;  /* 0x0000081000007945 */ /* 0x000fe80003800000 */
[----:B------:R-:W-:-:S07]  /*22480*/  IADD3 R3, -R244, R9, RZ ;  /* 0x00000009f4037210 */ /* 0x000fce0007ffe1ff */
[----:B------:R-:W-:Y:S05]  /*22490*/  @!P0 BRA `(.L_x_941) ;  /* 0x000003e000008947 */ /* 0x000fea0003800000 */
[-C--:B----4-:R-:W-:Y:S01]  /*224a0*/  IABS R2, R7.reuse ;  /* 0x0000000700027213 */ /* 0x090fe20000000000 */
[----:B--2---:R-:W-:Y:S01]  /*224b0*/  IMAD.MOV.U32 R8, RZ, RZ, RZ ;  /* 0x000000ffff087224 */ /* 0x004fe200078e00ff */
[----:B------:R-:W-:Y:S02]  /*224c0*/  IABS R10, R7 ;  /* 0x00000007000a7213 */ /* 0x000fe40000000000 */
[----:B------:R-:W1:Y:S08]  /*224d0*/  I2F.RP R0, R2 ;  /* 0x0000000200007306 */ /* 0x000e700000209400 */
[----:B-1----:R-:W1:Y:S02]  /*224e0*/  MUFU.RCP R0, R0 ;  /* 0x0000000000007308 */ /* 0x002e640000001000 */
[----:B-1----:R-:W-:-:S06]  /*224f0*/  IADD3 R0, R0, 0xffffffe, RZ ;  /* 0x0ffffffe00007810 */ /* 0x002fcc0007ffe0ff */
[----:B------:R-:W1:Y:S02]  /*22500*/  F2I.FTZ.U32.TRUNC.NTZ R9, R0 ;  /* 0x0000000000097305 */ /* 0x000e64000021f000 */
[----:B-1----:R-:W-:Y:S01]  /*22510*/  IMAD.MOV R4, RZ, RZ, -R9 ;  /* 0x000000ffff047224 */ /* 0x002fe200078e0a09 */
[----:B------:R-:W-:-:S03]  /*22520*/  IABS R0, R5 ;  /* 0x0000000500007213 */ /* 0x000fc60000000000 */
[----:B------:R-:W-:Y:S02]  /*22530*/  IMAD.MOV.U32 R6, RZ, RZ, R4 ;  /* 0x000000ffff067224 */ /* 0x000fe400078e0004 */
[----:B------:R-:W-:Y:S01]  /*22540*/  IMAD.MOV.U32 R4, RZ, RZ, R0 ;  /* 0x000000ffff047224 */ /* 0x000fe200078e0000 */
[----:B------:R-:W-:Y:S01]  /*22550*/  IABS R0, R3 ;  /* 0x0000000300007213 */ /* 0x000fe20000000000 */
[----:B------:R-:W-:Y:S02]  /*22560*/  IMAD R6, R6, R2, RZ ;  /* 0x0000000206067224 */ /* 0x000fe400078e02ff */
[----:B------:R-:W1:Y:S02]  /*22570*/  I2F.RP R11, R4 ;  /* 0x00000004000b7306 */ /* 0x000e640000209400 */
[----:B------:R-:W-:Y:S01]  /*22580*/  IMAD.HI.U32 R9, R9, R6, R8 ;  /* 0x0000000609097227 */ /* 0x000fe200078e0008 */
[----:B------:R-:W-:-:S03]  /*22590*/  MOV R6, R0 ;  /* 0x0000000000067202 */ /* 0x000fc60000000f00 */
[----:B------:R-:W-:-:S04]  /*225a0*/  IMAD.MOV R0, RZ, RZ, -R10 ;  /* 0x000000ffff007224 */ /* 0x000fc800078e0a0a */
[----:B------:R-:W-:Y:S02]  /*225b0*/  IMAD.MOV.U32 R8, RZ, RZ, R0 ;  /* 0x000000ffff087224 */ /* 0x000fe400078e0000 */
[----:B------:R-:W-:-:S04]  /*225c0*/  IMAD.HI.U32 R0, R9, R6, RZ ;  /* 0x0000000609007227 */ /* 0x000fc800078e00ff */
[----:B------:R-:W-:Y:S02]  /*225d0*/  IMAD R6, R0, R8, R6 ;  /* 0x0000000800067224 */ /* 0x000fe400078e0206 */
[----:B-1----:R-:W1:Y:S03]  /*225e0*/  MUFU.RCP R8, R11 ;  /* 0x0000000b00087308 */ /* 0x002e660000001000 */
[----:B------:R-:W-:Y:S02]  /*225f0*/  ISETP.GT.U32.AND P0, PT, R2, R6, PT ;  /* 0x000000060200720c */ /* 0x000fe40003f04070 */
[----:B-1----:R-:W-:-:S11]  /*22600*/  IADD3 R8, R8, 0xffffffe, RZ ;  /* 0x0ffffffe08087810 */ /* 0x002fd60007ffe0ff */
[----:B------:R-:W-:Y:S01]  /*22610*/  @!P0 IMAD.IADD R6, R6, 0x1, -R2 ;  /* 0x0000000106068824 */ /* 0x000fe200078e0a02 */
[----:B------:R-:W-:Y:S01]  /*22620*/  @!P0 IADD3 R0, R0, 0x1, RZ ;  /* 0x0000000100008810 */ /* 0x000fe20007ffe0ff */
[----:B------:R-:W1:Y:S01]  /*22630*/  F2I.FTZ.U32.TRUNC.NTZ R9, R8 ;  /* 0x0000000800097305 */ /* 0x000e62000021f000 */
[----:B------:R-:W-:Y:S02]  /*22640*/  ISETP.NE.AND P0, PT, R7, RZ, PT ;  /* 0x000000ff0700720c */ /* 0x000fe40003f05270 */
[----:B------:R-:W-:Y:S02]  /*22650*/  ISETP.GE.U32.AND P2, PT, R6, R2, PT ;  /* 0x000000020600720c */ /* 0x000fe40003f46070 */
[----:B------:R-:W-:-:S04]  /*22660*/  LOP3.LUT R2, R3, R7, RZ, 0x3c, !PT ;  /* 0x0000000703027212 */ /* 0x000fc800078e3cff */
[----:B------:R-:W-:-:S07]  /*22670*/  ISETP.GE.AND P1, PT, R2, RZ, PT ;  /* 0x000000ff0200720c */ /* 0x000fce0003f26270 */
[----:B------:R-:W-:Y:S02]  /*22680*/  @P2 IADD3 R0, R0, 0x1, RZ ;  /* 0x0000000100002810 */ /* 0x000fe40007ffe0ff */
[----:B-1----:R-:W-:Y:S02]  /*22690*/  IADD3 R2, RZ, -R9, RZ ;  /* 0x80000009ff027210 */ /* 0x002fe40007ffe0ff */
[----:B------:R-:W-:Y:S02]  /*226a0*/  MOV R8, RZ ;  /* 0x000000ff00087202 */ /* 0x000fe40000000f00 */
[----:B------:R-:W-:Y:S01]  /*226b0*/  @!P1 IMAD.MOV R0, RZ, RZ, -R0 ;  /* 0x000000ffff009224 */ /* 0x000fe200078e0a00 */
[----:B------:R-:W-:Y:S01]  /*226c0*/  @!P0 LOP3.LUT R0, RZ, R7, RZ, 0x33, !PT ;  /* 0x00000007ff008212 */ /* 0x000fe200078e33ff */
[----:B------:R-:W-:Y:S01]  /*226d0*/  IMAD.MOV.U32 R6, RZ, RZ, R2 ;  /* 0x000000ffff067224 */ /* 0x000fe200078e0002 */
[----:B------:R-:W-:Y:S02]  /*226e0*/  IABS R2, R5 ;  /* 0x0000000500027213 */ /* 0x000fe40000000000 */
[----:B------:R-:W-:Y:S01]  /*226f0*/  IABS R11, R0 ;  /* 0x00000000000b7213 */ /* 0x000fe20000000000 */
[----:B------:R-:W-:-:S02]  /*22700*/  IMAD R6, R6, R4, RZ ;  /* 0x0000000406067224 */ /* 0x000fc400078e02ff */
        /* <DEDUP_REMOVED lines=10> */
[----:B------:R-:W-:Y:S01]  /*227b0*/  ISETP.GE.U32.AND P2, PT, R6, R4, PT ;  /* 0x000000040600720c */ /* 0x000fe20003f46070 */
[----:B------:R-:W-:Y:S01]  /*227c0*/  IMAD.MOV R6, RZ, RZ, -R0 ;  /* 0x000000ffff067224 */ /* 0x000fe200078e0a00 */
        /* <DEDUP_REMOVED lines=11> */
.L_x_941:
[----:B--2---:R-:W-:-:S04]  /*22880*/  IMAD.MOV.U32 R4, RZ, RZ, 0x4 ;  /* 0x00000004ff047424 */ /* 0x004fc800078e00ff */
[----:B------:R-:W-:-:S05]  /*22890*/  IMAD.WIDE R4, R247, R4, c[0x0][0x590] ;  /* 0x00016400f7047625 */ /* 0x000fca00078e0204 */
[----:B------:R1:W2:Y:S01]  /*228a0*/  LDG.E R6, [R4.64] ;  /* 0x0000000804067981 */ /* 0x0002a2000c1e1900 */
[----:B------:R-:W-:Y:S01]  /*228b0*/  IABS R2, R3 ;  /* 0x0000000300027213 */ /* 0x000fe20000000000 */
[----:B-1----:R-:W-:Y:S02]  /*228c0*/  IMAD.MOV.U32 R4, RZ, RZ, RZ ;  /* 0x000000ffff047224 */ /* 0x002fe400078e00ff */
[----:B--2-4-:R-:W-:-:S05]  /*228d0*/  IMAD R11, R6, R7, RZ ;  /* 0x00000007060b7224 */ /* 0x014fca00078e02ff */
        /* <DEDUP_REMOVED lines=8> */
[----:B------:R-:W-:-:S04]  /*22960*/  IMAD R0, R0, R8, RZ ;  /* 0x0000000800007224 */ /* 0x000fc800078e02ff */
[----:B------:R-:W-:-:S04]  /*22970*/  IMAD.HI.U32 R0, R5, R0, R4 ;  /* 0x0000000005007227 */ /* 0x000fc800078e0004 */
[----:B------:R-:W-:Y:S02]  /*22980*/  IMAD.MOV R4, RZ, RZ, -R9 ;  /* 0x000000ffff047224 */ /* 0x000fe400078e0a09 */
[----:B------:R-:W-:-:S04]  /*22990*/  IMAD.HI.U32 R0, R0, R2, RZ ;  /* 0x0000000200007227 */ /* 0x000fc800078e00ff */
[----:B------:R-:W-:-:S05]  /*229a0*/  IMAD R2, R0, R4, R2 ;  /* 0x0000000400027224 */ /* 0x000fca00078e0202 */
[----:B------:R-:W-:-:S13]  /*229b0*/  ISETP.GT.U32.AND P0, PT, R8, R2, PT ;  /* 0x000000020800720c */ /* 0x000fda0003f04070 */
[-C--:B------:R-:W-:Y:S02]  /*229c0*/  @!P0 IADD3 R2, R2, -R8.reuse, RZ ;  /* 0x8000000802028210 */ /* 0x080fe40007ffe0ff */
[----:B------:R-:W-:Y:S02]  /*229d0*/  @!P0 IADD3 R0, R0, 0x1, RZ ;  /* 0x0000000100008810 */ /* 0x000fe40007ffe0ff */
[----:B------:R-:W-:Y:S01]  /*229e0*/  ISETP.GE.U32.AND P2, PT, R2, R8, PT ;  /* 0x000000080200720c */ /* 0x000fe20003f46070 */
[----:B------:R-:W-:Y:S01]  /*229f0*/  IMAD.MOV.U32 R8, RZ, RZ, RZ ;  /* 0x000000ffff087224 */ /* 0x000fe200078e00ff */
[----:B------:R-:W-:Y:S02]  /*22a00*/  LOP3.LUT R2, R3, R11, RZ, 0x3c, !PT ;  /* 0x0000000b03027212 */ /* 0x000fe400078e3cff */
[----:B------:R-:W-:Y:S02]  /*22a10*/  ISETP.NE.AND P0, PT, R11, RZ, PT ;  /* 0x000000ff0b00720c */ /* 0x000fe40003f05270 */
[----:B------:R-:W-:-:S07]  /*22a20*/  ISETP.GE.AND P1, PT, R2, RZ, PT ;  /* 0x000000ff0200720c */ /* 0x000fce0003f26270 */
[----:B------:R-:W-:-:S05]  /*22a30*/  @P2 IADD3 R0, R0, 0x1, RZ ;  /* 0x0000000100002810 */ /* 0x000fca0007ffe0ff */
[----:B------:R-:W-:-:S04]  /*22a40*/  IMAD.MOV.U32 R2, RZ, RZ, R0 ;  /* 0x000000ffff027224 */ /* 0x000fc800078e0000 */
[----:B------:R-:W-:Y:S01]  /*22a50*/  @!P1 IMAD.MOV R2, RZ, RZ, -R2 ;  /* 0x000000ffff029224 */ /* 0x000fe200078e0a02 */
[----:B------:R-:W-:-:S05]  /*22a60*/  @!P0 LOP3.LUT R2, RZ, R11, RZ, 0x33, !PT ;  /* 0x0000000bff028212 */ /* 0x000fca00078e33ff */
[----:B------:R-:W-:Y:S02]  /*22a70*/  IMAD R10, R6, R2, RZ ;  /* 0x00000002060a7224 */ /* 0x000fe400078e02ff */
[----:B------:R-:W-:-:S03]  /*22a80*/  IMAD.MOV R2, RZ, RZ, -R2 ;  /* 0x000000ffff027224 */ /* 0x000fc600078e0a02 */
[----:B------:R-:W-:-:S04]  /*22a90*/  IADD3 R0, -R10, c[0x0][0x538], RZ ;  /* 0x00014e000a007a10 */ /* 0x000fc80007ffe1ff */
[----:B------:R-:W-:-:S04]  /*22aa0*/  IMNMX R0, R6, R0, PT ;  /* 0x0000000006007217 */ /* 0x000fc80003800200 */
[----:B------:R-:W-:-:S04]  /*22ab0*/  IABS R4, R0 ;  /* 0x0000000000047213 */ /* 0x000fc80000000000 */
[----:B------:R-:W1:Y:S08]  /*22ac0*/  I2F.RP R5, R4 ;  /* 0x0000000400057306 */ /* 0x000e700000209400 */
[----:B-1----:R-:W1:Y:S02]  /*22ad0*/  MUFU.RCP R5, R5 ;  /* 0x0000000500057308 */ /* 0x002e640000001000 */
[----:B-1----:R-:W-:-:S06]  /*22ae0*/  IADD3 R5, R5, 0xffffffe, RZ ;  /* 0x0ffffffe05057810 */ /* 0x002fcc0007ffe0ff */
[----:B------:R-:W1:Y:S02]  /*22af0*/  F2I.FTZ.U32.TRUNC.NTZ R9, R5 ;  /* 0x0000000500097305 */ /* 0x000e64000021f000 */
[----:B-1----:R-:W-:Y:S02]  /*22b00*/  IMAD.MOV R6, RZ, RZ, -R9 ;  /* 0x000000ffff067224 */ /* 0x002fe400078e0a09 */
[----:B------:R-:W-:-:S03]  /*22b10*/  IMAD R5, R11, R2, R3 ;  /* 0x000000020b057224 */ /* 0x000fc600078e0203 */
[----:B------:R-:W-:Y:S02]  /*22b20*/  MOV R2, R6 ;  /* 0x0000000600027202 */ /* 0x000fe40000000f00 */
[----:B------:R-:W-:Y:S02]  /*22b30*/  IABS R6, R0 ;  /* 0x0000000000067213 */ /* 0x000fe40000000000 */
[----:B------:R-:W-:Y:S01]  /*22b40*/  IABS R3, R5 ;  /* 0x0000000500037213 */ /* 0x000fe20000000000 */
        /* <DEDUP_REMOVED lines=19> */
.L_x_942:
[----:B------:R-:W-:Y:S05]  /*22c80*/  BSYNC B0 ;  /* 0x0000000000007941 */ /* 0x000fea0003800000 */
.L_x_940:
[----:B------:R-:W-:-:S04]  /*22c90*/  LOP3.LUT R2, RZ, R2, RZ, 0x33, !PT ;  /* 0x00000002ff027212 */ /* 0x000fc800078e33ff */
[----:B------:R-:W-:Y:S01]  /*22ca0*/  IADD3 R245, R2, R7, RZ ;  /* 0x0000000702f57210 */ /* 0x000fe20007ffe0ff */
[----:B------:R-:W-:Y:S05]  /*22cb0*/  BRA `(.L_x_943) ;  /* 0x0000004000007947 */ /* 0x000fea0003800000 */
.L_x_931:
[----:B------:R-:W-:Y:S01]  /*22cc0*/  IMAD.MOV.U32 R244, RZ, RZ, R9 ;  /* 0x000000fffff47224 */ /* 0x000fe200078e0009 */
[----:B------:R-:W-:Y:S01]  /*22cd0*/  MOV R246, RZ ;  /* 0x000000ff00f67202 */ /* 0x000fe20000000f00 */
[----:B------:R-:W-:Y:S01]  /*22ce0*/  IMAD.MOV.U32 R245, RZ, RZ, RZ ;  /* 0x000000fffff57224 */ /* 0x000fe200078e00ff */
[----:B------:R-:W-:Y:S02]  /*22cf0*/  MOV R247, c[0x0][0x53c] ;  /* 0x00014f0000f77a02 */ /* 0x000fe40000000f00 */
.L_x_943:
[----:B------:R-:W-:Y:S05]  /*22d00*/  BSYNC B1 ;  /* 0x0000000000017941 */ /* 0x000fea0003800000 */
.L_x_929:
[----:B------:R-:W-:Y:S01]  /*22d10*/  WARPSYNC 0xffffffff ;  /* 0xffffffff00007948 */ /* 0x000fe20003800000 */
[----:B------:R-:W-:Y:S01]  /*22d20*/  BAR.SYNC.DEFER_BLOCKING 0x4, 0x100 ;  /* 0x0104000000007b1d */ /* 0x000fe20000010000 */
[----:B------:R-:W-:-:S13]  /*22d30*/  ISETP.NE.AND P0, PT, R13, RZ, PT ;  /* 0x000000ff0d00720c */ /* 0x000fda0003f05270 */
[----:B------:R2:W-:Y:S04]  /*22d40*/  @!P0 STS.128 [0x18100], R244 ;  /* 0x018100f4ff008388 */ /* 0x0005e80000000c00 */
[----:B------:R-:W-:Y:S06]  /*22d50*/  BAR.ARV 0x5, 0x100 ;  /* 0x0144000000007b1d */ /* 0x000fec0000002000 */
.L_x_924:
[----:B-1----:R-:W-:-:S13]  /*22d60*/  ISETP.GE.AND P0, PT, R247, c[0x0][0x53c], PT ;  /* 0x00014f00f7007a0c */ /* 0x002fda0003f06270 */
[----:B--234-:R-:W-:Y:S01]  /*22d70*/  @P0 CALL.REL.NOINC `(.L_x_944) ;  /* 0x0000001000000944 */ /* 0x01cfe20003c00000 */
[----:B------:R-:W-:Y:S05]  /*22d80*/  BRA `(.L_x_945) ;  /* 0xfffdf32000007947 */ /* 0x000fea000383ffff */
.L_x_944:
[----:B------:R-:W-:Y:S05]  /*22d90*/  EXIT ;  /* 0x000000000000794d */ /* 0x000fea0003800000 */
.L_x_688:
[----:B------:R-:W-:Y:S01]  /*22da0*/  IMAD.MOV.U32 R0, RZ, RZ, R5 ;  /* 0x000000ffff007224 */ /* 0x000fe200078e0005 */
[----:B------:R-:W-:Y:S02]  /*22db0*/  MOV R3, 0x1 ;  /* 0x0000000100037802 */ /* 0x000fe40000000f00 */
[----:B------:R-:W-:Y:S02]  /*22dc0*/  MOV R2, 0x22de0 ;  /* 0x00022de000027802 */ /* 0x000fe40000000f00 */
[----:B--2---:R-:W-:Y:S05]  /*22dd0*/  CALL.REL.NOINC `($__internal_14_$__cuda_sm70_shflsync_up_p) ;  /* 0x00002d9000007944 */ /* 0x004fea0003c00000 */
[----:B------:R-:W-:Y:S01]  /*22de0*/  MOV R0, R4 ;  /* 0x0000000400007202 */ /* 0x000fe20000000f00 */
[----:B------:R-:W-:Y:S05]  /*22df0*/  BRA `(.L_x_946) ;  /* 0xfffdd64000007947 */ /* 0x000fea000383ffff */
.L_x_689:
[----:B------:R-:W-:Y:S01]  /*22e00*/  IMAD.MOV.U32 R0, RZ, RZ, R5 ;  /* 0x000000ffff007224 */ /* 0x000fe200078e0005 */
[----:B------:R-:W-:Y:S02]  /*22e10*/  MOV R3, 0x2 ;  /* 0x0000000200037802 */ /* 0x000fe40000000f00 */
[----:B------:R-:W-:Y:S02]  /*22e20*/  MOV R2, 0x22e40 ;  /* 0x00022e4000027802 */ /* 0x000fe40000000f00 */
[----:B--2---:R-:W-:Y:S05]  /*22e30*/  CALL.REL.NOINC `($__internal_14_$__cuda_sm70_shflsync_up_p) ;  /* 0x00002d3000007944 */ /* 0x004fea0003c00000 */
[----:B------:R-:W-:Y:S01]  /*22e40*/  SEL R4, R4, RZ, P4 ;  /* 0x000000ff04047207 */ /* 0x000fe20002000000 */
[----:B------:R-:W-:Y:S01]  /*22e50*/  IMAD.MOV.U32 R3, RZ, RZ, 0x4 ;  /* 0x00000004ff037424 */ /* 0x000fe200078e00ff */
[----:B------:R-:W-:-:S03]  /*22e60*/  MOV R2, 0x22e90 ;  /* 0x00022e9000027802 */ /* 0x000fc60000000f00 */
[----:B------:R-:W-:Y:S02]  /*22e70*/  IMAD.IADD R0, R5, 0x1, R4 ;  /* 0x0000000105007824 */ /* 0x000fe400078e0204 */
[----:B------:R-:W-:Y:S05]  /*22e80*/  CALL.REL.NOINC `($__internal_14_$__cuda_sm70_shflsync_up_p) ;  /* 0x00002ce000007944 */ /* 0x000fea0003c00000 */
        /* <DEDUP_REMOVED lines=10> */
[----:B------:R-:W-:Y:S02]  /*22f30*/  SEL R4, R4, RZ, P1 ;  /* 0x000000ff04047207 */ /* 0x000fe40000800000 */
[----:B------:R-:W-:Y:S02]  /*22f40*/  MOV R3, 0x1f ;  /* 0x0000001f00037802 */ /* 0x000fe40000000f00 */
[----:B------:R-:W-:Y:S01]  /*22f50*/  MOV R2, 0x22fa0 ;  /* 0x00022fa000027802 */ /* 0x000fe20000000f00 */
[----:B------:R-:W-:Y:S02]  /*22f60*/  IMAD.IADD R4, R0, 0x1, R4 ;  /* 0x0000000100047824 */ /* 0x000fe400078e0204 */
[----:B------:R-:W-:Y:S02]  /*22f70*/  IMAD.MOV.U32 R0, RZ, RZ, 0x1f ;  /* 0x0000001fff007424 */ /* 0x000fe400078e00ff */
[----:B------:R-:W-:Y:S02]  /*22f80*/  IMAD.MOV.U32 R204, RZ, RZ, R4 ;  /* 0x000000ffffcc7224 */ /* 0x000fe400078e0004 */
[----:B------:R-:W-:Y:S05]  /*22f90*/  CALL.REL.NOINC `($__internal_13_$__cuda_sm70_shflsync_idx_p) ;  /* 0x00002b8000007944 */ /* 0x000fea0003c00000 */
[----:B------:R-:W-:Y:S05]  /*22fa0*/  BRA `(.L_x_947) ;  /* 0xfffdd59000007947 */ /* 0x000fea000383ffff */
.L_x_691:
[----:B------:R-:W-:Y:S02]  /*22fb0*/  SEL R0, RZ, 0x1, P0 ;  /* 0x00000001ff007807 */ /* 0x000fe40000000000 */
[----:B------:R-:W-:-:S02]  /*22fc0*/  MOV R2, 0x22fe0 ;  /* 0x00022fe000027802 */ /* 0x000fc40000000f00 */
[----:B--2---:R-:W-:Y:S05]  /*22fd0*/  CALL.REL.NOINC `($__internal_15_$__cuda_sm70_votesync_ballot) ;  /* 0x00002bf000007944 */ /* 0x004fea0003c00000 */
[----:B------:R-:W-:Y:S01]  /*22fe0*/  MOV R10, R0 ;  /* 0x00000000000a7202 */ /* 0x000fe20000000f00 */
[----:B------:R-:W-:Y:S05]  /*22ff0*/  BRA `(.L_x_948) ;  /* 0xfffdd5d000007947 */ /* 0x000fea000383ffff */
.L_x_692:
[----:B------:R-:W-:Y:S01]  /*23000*/  IMAD.MOV.U32 R204, RZ, RZ, R9 ;  /* 0x000000ffffcc7224 */ /* 0x000fe200078e0009 */
[----:B------:R-:W-:Y:S01]  /*23010*/  MOV R0, R5 ;  /* 0x0000000500007202 */ /* 0x000fe20000000f00 */
[----:B------:R-:W-:Y:S01]  /*23020*/  IMAD.MOV.U32 R3, RZ, RZ, 0x1f ;  /* 0x0000001fff037424 */ /* 0x000fe200078e00ff */
[----:B------:R-:W-:-:S02]  /*23030*/  MOV R2, 0x23050 ;  /* 0x0002305000027802 */ /* 0x000fc40000000f00 */
[----:B------:R-:W-:Y:S05]  /*23040*/  CALL.REL.NOINC `($__internal_13_$__cuda_sm70_shflsync_idx_p) ;  /* 0x00002ad000007944 */ /* 0x000fea0003c00000 */
[----:B------:R-:W-:Y:S01]  /*23050*/  IMAD.MOV.U32 R12, RZ, RZ, R0 ;  /* 0x000000ffff0c7224 */ /* 0x000fe200078e0000 */
[----:B------:R-:W-:Y:S01]  /*23060*/  MOV R204, R8 ;  /* 0x0000000800cc7202 */ /* 0x000fe20000000f00 */
[----:B------:R-:W-:Y:S01]  /*23070*/  IMAD.MOV.U32 R6, RZ, RZ, RZ ;  /* 0x000000ffff067224 */ /* 0x000fe200078e00ff */
[----:B------:R-:W-:Y:S01]  /*23080*/  MOV R0, R5 ;  /* 0x0000000500007202 */ /* 0x000fe20000000f00 */
[----:B------:R-:W-:Y:S01]  /*23090*/  IMAD.MOV.U32 R3, RZ, RZ, 0x1f ;  /* 0x0000001fff037424 */ /* 0x000fe200078e00ff */
[----:B------:R-:W-:-:S02]  /*230a0*/  MOV R2, 0x230c0 ;  /* 0x000230c000027802 */ /* 0x000fc40000000f00 */
[----:B------:R-:W-:Y:S05]  /*230b0*/  CALL.REL.NOINC `($__internal_13_$__cuda_sm70_shflsync_idx_p) ;  /* 0x00002a6000007944 */ /* 0x000fea0003c00000 */
[----:B------:R-:W-:Y:S01]  /*230c0*/  MOV R9, R0 ;  /* 0x0000000000097202 */ /* 0x000fe20000000f00 */
[----:B------:R-:W-:Y:S05]  /*230d0*/  BRA `(.L_x_949) ;  /* 0xfffdd55000007947 */ /* 0x000fea000383ffff */
.L_x_695:
[----:B------:R-:W-:Y:S01]  /*230e0*/  IMAD.MOV.U32 R204, RZ, RZ, R4 ;  /* 0x000000ffffcc7224 */ /* 0x000fe200078e0004 */
[----:B------:R-:W-:-:S02]  /*230f0*/  MOV R3, 0x1f ;  /* 0x0000001f00037802 */ /* 0x000fc40000000f00 */
[----:B------:R-:W-:Y:S02]  /*23100*/  MOV R2, 0x23120 ;  /* 0x0002312000027802 */ /* 0x000fe40000000f00 */
[----:B-123--:R-:W-:Y:S05]  /*23110*/  CALL.REL.NOINC `($__internal_13_$__cuda_sm70_shflsync_idx_p) ;  /* 0x00002a0000007944 */ /* 0x00efea0003c00000 */
[----:B------:R-:W-:Y:S01]  /*23120*/  MOV R6, R0 ;  /* 0x0000000000067202 */ /* 0x000fe20000000f00 */
[----:B------:R-:W-:Y:S05]  /*23130*/  BRA `(.L_x_694) ;  /* 0xfffdd55000007947 */ /* 0x000fea000383ffff */
.L_x_750:
[----:B------:R-:W-:Y:S01]  /*23140*/  IMAD.MOV.U32 R204, RZ, RZ, R5 ;  /* 0x000000ffffcc7224 */ /* 0x000fe200078e0005 */
[----:B------:R-:W-:Y:S01]  /*23150*/  MOV R0, RZ ;  /* 0x000000ff00007202 */ /* 0x000fe20000000f00 */
[----:B------:R-:W-:Y:S01]  /*23160*/  IMAD.MOV.U32 R3, RZ, RZ, 0x181f ;  /* 0x0000181fff037424 */ /* 0x000fe200078e00ff */
[----:B------:R-:W-:Y:S02]  /*23170*/  MOV R2, 0x23190 ;  /* 0x0002319000027802 */ /* 0x000fe40000000f00 */
[----:B-----5:R-:W-:Y:S05]  /*23180*/  CALL.REL.NOINC `($__internal_13_$__cuda_sm70_shflsync_idx_p) ;  /* 0x0000299000007944 */ /* 0x020fea0003c00000 */
[----:B------:R-:W-:Y:S01]  /*23190*/  MOV R7, R0 ;  /* 0x0000000000077202 */ /* 0x000fe20000000f00 */
[----:B------:R-:W-:Y:S05]  /*231a0*/  BRA `(.L_x_950) ;  /* 0xfffe56f000007947 */ /* 0x000fea000383ffff */
.L_x_751:
[----:B------:R-:W-:Y:S01]  /*231b0*/  IMAD.MOV.U32 R204, RZ, RZ, R6 ;  /* 0x000000ffffcc7224 */ /* 0x000fe200078e0006 */
[----:B------:R-:W-:Y:S01]  /*231c0*/  MOV R0, RZ ;  /* 0x000000ff00007202 */ /* 0x000fe20000000f00 */
[----:B------:R-:W-:Y:S01]  /*231d0*/  IMAD.MOV.U32 R3, RZ, RZ, 0x181f ;  /* 0x0000181fff037424 */ /* 0x000fe200078e00ff */
[----:B------:R-:W-:Y:S02]  /*231e0*/  MOV R2, 0x23200 ;  /* 0x0002320000027802 */ /* 0x000fe40000000f00 */
[----:B-12--5:R-:W-:Y:S05]  /*231f0*/  CALL.REL.NOINC `($__internal_13_$__cuda_sm70_shflsync_idx_p) ;  /* 0x0000292000007944 */ /* 0x026fea0003c00000 */
[----:B------:R-:W-:Y:S05]  /*23200*/  BRA `(.L_x_951) ;  /* 0xfffe56b000007947 */ /* 0x000fea000383ffff */
.L_x_754:
[----:B------:R-:W-:Y:S01]  /*23210*/  IMAD.MOV.U32 R204, RZ, RZ, R5 ;  /* 0x000000ffffcc7224 */ /* 0x000fe200078e0005 */
[----:B----4-:R-:W-:Y:S01]  /*23220*/  MOV R0, 0x1 ;  /* 0x0000000100007802 */ /* 0x010fe20000000f00 */
[----:B--2---:R-:W-:Y:S01]  /*23230*/  IMAD.MOV.U32 R3, RZ, RZ, 0x181f ;  /* 0x0000181fff037424 */ /* 0x004fe200078e00ff */
[----:B------:R-:W-:-:S02]  /*23240*/  MOV R2, 0x23260 ;  /* 0x0002326000027802 */ /* 0x000fc40000000f00 */
[----:B-1-3-5:R-:W-:Y:S05]  /*23250*/  CALL.REL.NOINC `($__internal_13_$__cuda_sm70_shflsync_idx_p) ;  /* 0x000028c000007944 */ /* 0x02afea0003c00000 */
[----:B------:R-:W-:Y:S01]  /*23260*/  IMAD.MOV.U32 R7, RZ, RZ, R0 ;  /* 0x000000ffff077224 */ /* 0x000fe200078e0000 */
[----:B------:R-:W-:Y:S01]  /*23270*/  MOV R0, 0x1 ;  /* 0x0000000100007802 */ /* 0x000fe20000000f00 */
[----:B------:R-:W-:Y:S01]  /*23280*/  IMAD.MOV.U32 R204, RZ, RZ, R6 ;  /* 0x000000ffffcc7224 */ /* 0x000fe200078e0006 */
[----:B------:R-:W-:-:S02]  /*23290*/  MOV R3, 0x181f ;  /* 0x0000181f00037802 */ /* 0x000fc40000000f00 */
[----:B------:R-:W-:Y:S02]  /*232a0*/  MOV R2, 0x232c0 ;  /* 0x000232c000027802 */ /* 0x000fe40000000f00 */
[----:B------:R-:W-:Y:S05]  /*232b0*/  CALL.REL.NOINC `($__internal_13_$__cuda_sm70_shflsync_idx_p) ;  /* 0x0000286000007944 */ /* 0x000fea0003c00000 */
[----:B------:R-:W-:Y:S05]  /*232c0*/  BRA `(.L_x_952) ;  /* 0xfffe573000007947 */ /* 0x000fea000383ffff */
.L_x_757:
[----:B------:R-:W-:Y:S01]  /*232d0*/  IMAD.MOV.U32 R204, RZ, RZ, R5 ;  /* 0x000000ffffcc7224 */ /* 0x000fe200078e0005 */
[----:B----4-:R-:W-:Y:S01]  /*232e0*/  MOV R0, 0x2 ;  /* 0x0000000200007802 */ /* 0x010fe20000000f00 */
[----:B-1----:R-:W-:Y:S01]  /*232f0*/  IMAD.MOV.U32 R3, RZ, RZ, 0x181f ;  /* 0x0000181fff037424 */ /* 0x002fe200078e00ff */
[----:B------:R-:W-:Y:S02]  /*23300*/  MOV R2, 0x23320 ;  /* 0x0002332000027802 */ /* 0x000fe40000000f00 */
[----:B--23-5:R-:W-:Y:S05]  /*23310*/  CALL.REL.NOINC `($__internal_13_$__cuda_sm70_shflsync_idx_p) ;  /* 0x0000280000007944 */ /* 0x02cfea0003c00000 */
[----:B------:R-:W-:Y:S01]  /*23320*/  MOV R7, R0 ;  /* 0x0000000000077202 */ /* 0x000fe20000000f00 */
[----:B------:R-:W-:Y:S05]  /*23330*/  BRA `(.L_x_953) ;  /* 0xfffe57f000007947 */ /* 0x000fea000383ffff */
.L_x_758:
[----:B------:R-:W-:Y:S01]  /*23340*/  IMAD.MOV.U32 R204, RZ, RZ, R6 ;  /* 0x000000ffffcc7224 */ /* 0x000fe200078e0006 */
[----:B----4-:R-:W-:Y:S01]  /*23350*/  MOV R0, 0x2 ;  /* 0x0000000200007802 */ /* 0x010fe20000000f00 */
[----:B------:R-:W-:Y:S01]  /*23360*/  IMAD.MOV.U32 R3, RZ, RZ, 0x181f ;  /* 0x0000181fff037424 */ /* 0x000fe200078e00ff */
[----:B------:R-:W-:Y:S02]  /*23370*/  MOV R2, 0x23390 ;  /* 0x0002339000027802 */ /* 0x000fe40000000f00 */
[----:B-123-5:R-:W-:Y:S05]  /*23380*/  CALL.REL.NOINC `($__internal_13_$__cuda_sm70_shflsync_idx_p) ;  /* 0x0000279000007944 */ /* 0x02efea0003c00000 */
[----:B------:R-:W-:Y:S05]  /*23390*/  BRA `(.L_x_954) ;  /* 0xfffe57b000007947 */ /* 0x000fea000383ffff */
.L_x_761:
[----:B------:R-:W-:Y:S01]  /*233a0*/  IMAD.MOV.U32 R204, RZ, RZ, R5 ;  /* 0x000000ffffcc7224 */ /* 0x000fe200078e0005 */
[----:B-1----:R-:W-:Y:S01]  /*233b0*/  MOV R0, 0x3 ;  /* 0x0000000300007802 */ /* 0x002fe20000000f00 */
[----:B------:R-:W-:Y:S01]  /*233c0*/  IMAD.MOV.U32 R3, RZ, RZ, 0x181f ;  /* 0x0000181fff037424 */ /* 0x000fe200078e00ff */
[----:B------:R-:W-:-:S02]  /*233d0*/  MOV R2, 0x233f0 ;  /* 0x000233f000027802 */ /* 0x000fc40000000f00 */
[----:B--2345:R-:W-:Y:S05]  /*233e0*/  CALL.REL.NOINC `($__internal_13_$__cuda_sm70_shflsync_idx_p) ;  /* 0x0000273000007944 */ /* 0x03cfea0003c00000 */
[----:B------:R-:W-:Y:S01]  /*233f0*/  IMAD.MOV.U32 R5, RZ, RZ, R0 ;  /* 0x000000ffff057224 */ /* 0x000fe200078e0000 */
[----:B------:R-:W-:Y:S01]  /*23400*/  MOV R0, 0x3 ;  /* 0x0000000300007802 */ /* 0x000fe20000000f00 */
[----:B------:R-:W-:Y:S01]  /*23410*/  IMAD.MOV.U32 R204, RZ, RZ, R6 ;  /* 0x000000ffffcc7224 */ /* 0x000fe200078e0006 */
[----:B------:R-:W-:-:S02]  /*23420*/  MOV R3, 0x181f ;  /* 0x0000181f00037802 */ /* 0x000fc40000000f00 */
[----:B------:R-:W-:Y:S02]  /*23430*/  MOV R2, 0x23450 ;  /* 0x0002345000027802 */ /* 0x000fe40000000f00 */
[----:B------:R-:W-:Y:S05]  /*23440*/  CALL.REL.NOINC `($__internal_13_$__cuda_sm70_shflsync_idx_p) ;  /* 0x000026d000007944 */ /* 0x000fea0003c00000 */
[----:B------:R-:W-:Y:S05]  /*23450*/  BRA `(.L_x_955) ;  /* 0xfffe583000007947 */ /* 0x000fea000383ffff */
.L_x_808:
[----:B------:R-:W-:Y:S01]  /*23460*/  IMAD.MOV.U32 R204, RZ, RZ, R5 ;  /* 0x000000ffffcc7224 */ /* 0x000fe200078e0005 */
[----:B------:R-:W-:Y:S01]  /*23470*/  MOV R0, RZ ;  /* 0x000000ff00007202 */ /* 0x000fe20000000f00 */
[----:B------:R-:W-:Y:S01]  /*23480*/  IMAD.MOV.U32 R3, RZ, RZ, 0x181f ;  /* 0x0000181fff037424 */ /* 0x000fe200078e00ff */
[----:B------:R-:W-:Y:S02]  /*23490*/  MOV R2, 0x234b0 ;  /* 0x000234b000027802 */ /* 0x000fe40000000f00 */
[----:B------:R-:W-:Y:S05]  /*234a0*/  CALL.REL.NOINC `($__internal_13_$__cuda_sm70_shflsync_idx_p) ;  /* 0x0000267000007944 */ /* 0x000fea0003c00000 */
[----:B------:R-:W-:Y:S01]  /*234b0*/  MOV R4, R0 ;  /* 0x0000000000047202 */ /* 0x000fe20000000f00 */
[----:B------:R-:W-:Y:S05]  /*234c0*/  BRA `(.L_x_956) ;  /* 0xfffed92000007947 */ /* 0x000fea000383ffff */
.L_x_809:
[----:B------:R-:W-:Y:S01]  /*234d0*/  IMAD.MOV.U32 R204, RZ, RZ, R12 ;  /* 0x000000ffffcc7224 */ /* 0x000fe200078e000c */
[----:B------:R-:W-:Y:S01]  /*234e0*/  MOV R0, RZ ;  /* 0x000000ff00007202 */ /* 0x000fe20000000f00 */
[----:B------:R-:W-:Y:S01]  /*234f0*/  IMAD.MOV.U32 R3, RZ, RZ, 0x181f ;  /* 0x0000181fff037424 */ /* 0x000fe200078e00ff */
[----:B------:R-:W-:Y:S02]  /*23500*/  MOV R2, 0x23520 ;  /* 0x0002352000027802 */ /* 0x000fe40000000f00 */
[----:B-12---:R-:W-:Y:S05]  /*23510*/  CALL.REL.NOINC `($__internal_13_$__cuda_sm70_shflsync_idx_p) ;  /* 0x0000260000007944 */ /* 0x006fea0003c00000 */
[C---:B------:R-:W-:Y:S01]  /*23520*/  IADD3 R6, P1, R0.reuse, R90, RZ ;  /* 0x0000005a00067210 */ /* 0x040fe20007f3e0ff */
[----:B------:R-:W-:Y:S01]  /*23530*/  IMAD.MOV.U32 R204, RZ, RZ, R5 ;  /* 0x000000ffffcc7224 */ /* 0x000fe200078e0005 */
[----:B------:R-:W-:Y:S02]  /*23540*/  IADD3 R8, P0, R0, R88, RZ ;  /* 0x0000005800087210 */ /* 0x000fe40007f1e0ff */
[----:B------:R-:W-:Y:S01]  /*23550*/  ISETP.GE.AND P2, PT, R200, c[0x0][0x1d4], PT ;  /* 0x00007500c8007a0c */ /* 0x000fe20003f46270 */
[----:B------:R-:W-:Y:S01]  /*23560*/  IMAD.X R7, R4, 0x1, R91, P1 ;  /* 0x0000000104077824 */ /* 0x000fe200008e065b */
[----:B------:R-:W-:Y:S01]  /*23570*/  ISETP.GE.AND P1, PT, R202, c[0x0][0x1d4], PT ;  /* 0x00007500ca007a0c */ /* 0x000fe20003f26270 */
[----:B------:R-:W-:Y:S01]  /*23580*/  IMAD.X R9, R4, 0x1, R89, P0 ;  /* 0x0000000104097824 */ /* 0x000fe200000e0659 */
[----:B------:R-:W-:-:S02]  /*23590*/  ISETP.GE.AND P0, PT, R203, c[0x0][0x1d4], PT ;  /* 0x00007500cb007a0c */ /* 0x000fc40003f06270 */
        /* <DEDUP_REMOVED lines=14> */
[----:B-1----:R-:W-:Y:S05]  /*23680*/  CALL.REL.NOINC `($__internal_13_$__cuda_sm70_shflsync_idx_p) ;  /* 0x0000249000007944 */ /* 0x002fea0003c00000 */
[----:B------:R-:W-:Y:S01]  /*23690*/  IMAD.MOV.U32 R4, RZ, RZ, R0 ;  /* 0x000000ffff047224 */ /* 0x000fe200078e0000 */
[----:B------:R-:W-:Y:S01]  /*236a0*/  MOV R0, 0x1 ;  /* 0x0000000100007802 */ /* 0x000fe20000000f00 */
[----:B------:R-:W-:Y:S01]  /*236b0*/  IMAD.MOV.U32 R204, RZ, RZ, R12 ;  /* 0x000000ffffcc7224 */ /* 0x000fe200078e000c */
[----:B------:R-:W-:-:S02]  /*236c0*/  MOV R3, 0x181f ;  /* 0x0000181f00037802 */ /* 0x000fc40000000f00 */
[----:B------:R-:W-:Y:S02]  /*236d0*/  MOV R2, 0x236f0 ;  /* 0x000236f000027802 */ /* 0x000fe40000000f00 */
[----:B------:R-:W-:Y:S05]  /*236e0*/  CALL.REL.NOINC `($__internal_13_$__cuda_sm70_shflsync_idx_p) ;  /* 0x0000243000007944 */ /* 0x000fea0003c00000 */
[----:B------:R-:W-:Y:S05]  /*236f0*/  BRA `(.L_x_957) ;  /* 0xfffed83000007947 */ /* 0x000fea000383ffff */
.L_x_810:
[----:B------:R-:W-:Y:S01]  /*23700*/  IMAD.MOV.U32 R204, RZ, RZ, R4 ;  /* 0x000000ffffcc7224 */ /* 0x000fe200078e0004 */
[----:B------:R-:W-:Y:S01]  /*23710*/  MOV R0, RZ ;  /* 0x000000ff00007202 */ /* 0x000fe20000000f00 */
[----:B------:R-:W-:Y:S01]  /*23720*/  IMAD.MOV.U32 R3, RZ, RZ, 0x1c1f ;  /* 0x00001c1fff037424 */ /* 0x000fe200078e00ff */
[----:B------:R-:W-:Y:S02]  /*23730*/  MOV R2, 0x23750 ;  /* 0x0002375000027802 */ /* 0x000fe40000000f00 */
[----:B------:R-:W-:Y:S05]  /*23740*/  CALL.REL.NOINC `($__internal_13_$__cuda_sm70_shflsync_idx_p) ;  /* 0x000023d000007944 */ /* 0x000fea0003c00000 */
[----:B------:R-:W-:Y:S01]  /*23750*/  MOV R3, R0 ;  /* 0x0000000000037202 */ /* 0x000fe20000000f00 */
[----:B------:R-:W-:Y:S05]  /*23760*/  BRA `(.L_x_958) ;  /* 0xfffeda2000007947 */ /* 0x000fea000383ffff */
.L_x_815:
[----:B------:R-:W-:Y:S01]  /*23770*/  IMAD.MOV.U32 R204, RZ, RZ, R4 ;  /* 0x000000ffffcc7224 */ /* 0x000fe200078e0004 */
[----:B------:R-:W-:Y:S01]  /*23780*/  MOV R0, 0x1 ;  /* 0x0000000100007802 */ /* 0x000fe20000000f00 */
[----:B------:R-:W-:Y:S01]  /*23790*/  IMAD.MOV.U32 R3, RZ, RZ, 0x1c1f ;  /* 0x00001c1fff037424 */ /* 0x000fe200078e00ff */
[----:B------:R-:W-:Y:S02]  /*237a0*/  MOV R2, 0x237c0 ;  /* 0x000237c000027802 */ /* 0x000fe40000000f00 */
[----:B-1----:R-:W-:Y:S05]  /*237b0*/  CALL.REL.NOINC `($__internal_13_$__cuda_sm70_shflsync_idx_p) ;  /* 0x0000236000007944 */ /* 0x002fea0003c00000 */
[----:B------:R-:W-:Y:S01]  /*237c0*/  MOV R3, R0 ;  /* 0x0000000000037202 */ /* 0x000fe20000000f00 */
[----:B------:R-:W-:Y:S05]  /*237d0*/  BRA `(.L_x_959) ;  /* 0xfffede9000007947 */ /* 0x000fea000383ffff */
.L_x_820:
[----:B------:R-:W-:Y:S02]  /*237e0*/  MOV R0, 0x2 ;  /* 0x0000000200007802 */ /* 0x000fe40000000f00 */
[----:B------:R-:W-:-:S02]  /*237f0*/  MOV R2, 0x23810 ;  /* 0x0002381000027802 */ /* 0x000fc40000000f00 */
[----:B------:R-:W-:Y:S05]  /*23800*/  CALL.REL.NOINC `($__internal_12_$__cuda_sm70_shflsync_bfly_p) ;  /* 0x000022b000007944 */ /* 0x000fea0003c00000 */
[----:B------:R-:W-:Y:S05]  /*23810*/  BRA `(.L_x_960) ;  /* 0xfffee50000007947 */ /* 0x000fea000383ffff */
.L_x_821:
[----:B------:R-:W-:Y:S02]  /*23820*/  MOV R0, 0x1 ;  /* 0x0000000100007802 */ /* 0x000fe40000000f00 */
[----:B------:R-:W-:-:S02]  /*23830*/  MOV R2, 0x23850 ;  /* 0x0002385000027802 */ /* 0x000fc40000000f00 */
[----:B------:R-:W-:Y:S05]  /*23840*/  CALL.REL.NOINC `($__internal_12_$__cuda_sm70_shflsync_bfly_p) ;  /* 0x0000227000007944 */ /* 0x000fea0003c00000 */
[----:B------:R-:W-:Y:S01]  /*23850*/  FMNMX.FTZ R100, R4, R0, !PT ;  /* 0x0000000004647209 */ /* 0x000fe20007810000 */
[----:B------:R-:W-:Y:S01]  /*23860*/  IMAD.MOV.U32 R4, RZ, RZ, R5 ;  /* 0x000000ffff047224 */ /* 0x000fe200078e0005 */
[----:B------:R-:W-:Y:S01]  /*23870*/  MOV R2, 0x238a0 ;  /* 0x000238a000027802 */ /* 0x000fe20000000f00 */
[----:B------:R-:W-:-:S02]  /*23880*/  IMAD.MOV.U32 R0, RZ, RZ, 0x2 ;  /* 0x00000002ff007424 */ /* 0x000fc400078e00ff */
[----:B------:R-:W-:Y:S05]  /*23890*/  CALL.REL.NOINC `($__internal_12_$__cuda_sm70_shflsync_bfly_p) ;  /* 0x0000222000007944 */ /* 0x000fea0003c00000 */
[----:B------:R-:W-:Y:S01]  /*238a0*/  FMNMX.FTZ R5, R5, R0, !PT ;  /* 0x0000000005057209 */ /* 0x000fe20007810000 */
[----:B------:R-:W-:Y:S01]  /*238b0*/  IMAD.MOV.U32 R0, RZ, RZ, 0x1 ;  /* 0x00000001ff007424 */ /* 0x000fe200078e00ff */
[----:B------:R-:W-:-:S03]  /*238c0*/  MOV R2, 0x238f0 ;  /* 0x000238f000027802 */ /* 0x000fc60000000f00 */
[----:B------:R-:W-:Y:S02]  /*238d0*/  IMAD.MOV.U32 R4, RZ, RZ, R5 ;  /* 0x000000ffff047224 */ /* 0x000fe400078e0005 */
[----:B------:R-:W-:Y:S05]  /*238e0*/  CALL.REL.NOINC `($__internal_12_$__cuda_sm70_shflsync_bfly_p) ;  /* 0x000021d000007944 */ /* 0x000fea0003c00000 */
[----:B------:R-:W-:Y:S01]  /*238f0*/  MOV R3, R0 ;  /* 0x0000000000037202 */ /* 0x000fe20000000f00 */
[----:B------:R-:W-:Y:S05]  /*23900*/  BRA `(.L_x_961) ;  /* 0xfffee48000007947 */ /* 0x000fea000383ffff */
.L_x_829:
[----:B------:R-:W-:Y:S01]  /*23910*/  MOV R0, RZ ;  /* 0x000000ff00007202 */ /* 0x000fe20000000f00 */
[----:B------:R-:W-:Y:S01]  /*23920*/  IMAD.MOV.U32 R204, RZ, RZ, R5 ;  /* 0x000000ffffcc7224 */ /* 0x000fe200078e0005 */
[----:B------:R-:W-:Y:S01]  /*23930*/  MOV R2, 0x23960 ;  /* 0x0002396000027802 */ /* 0x000fe20000000f00 */
[----:B------:R-:W-:Y:S02]  /*23940*/  IMAD.MOV.U32 R3, RZ, RZ, 0x181f ;  /* 0x0000181fff037424 */ /* 0x000fe400078e00ff */
[----:B-1234-:R-:W-:Y:S05]  /*23950*/  CALL.REL.NOINC `($__internal_13_$__cuda_sm70_shflsync_idx_p) ;  /* 0x000021c000007944 */ /* 0x01efea0003c00000 */
[----:B------:R-:W-:Y:S01]  /*23960*/  MOV R4, R0 ;  /* 0x0000000000047202 */ /* 0x000fe20000000f00 */
[----:B------:R-:W-:-:S05]  /*23970*/  BRA `(.L_x_962) ;  /* 0xfffef98000007947 */ /* 0x000fca000383ffff */
.L_x_830:
[----:B------:R-:W-:Y:S01]  /*23980*/  MOV R0, RZ ;  /* 0x000000ff00007202 */ /* 0x000fe20000000f00 */
[----:B------:R-:W-:Y:S01]  /*23990*/  IMAD.MOV.U32 R204, RZ, RZ, R13 ;  /* 0x000000ffffcc7224 */ /* 0x000fe200078e000d */
[----:B------:R-:W-:Y:S01]  /*239a0*/  MOV R2, 0x239d0 ;  /* 0x000239d000027802 */ /* 0x000fe20000000f00 */
[----:B------:R-:W-:Y:S02]  /*239b0*/  IMAD.MOV.U32 R3, RZ, RZ, 0x181f ;  /* 0x0000181fff037424 */ /* 0x000fe400078e00ff */
[----:B-1234-:R-:W-:Y:S05]  /*239c0*/  CALL.REL.NOINC `($__internal_13_$__cuda_sm70_shflsync_idx_p) ;  /* 0x0000215000007944 */ /* 0x01efea0003c00000 */
        /* <DEDUP_REMOVED lines=22> */
[----:B------:R-:W-:Y:S05]  /*23b30*/  CALL.REL.NOINC `($__internal_13_$__cuda_sm70_shflsync_idx_p) ;  /* 0x00001fe000007944 */ /* 0x000fea0003c00000 */
[----:B------:R-:W-:Y:S01]  /*23b40*/  MOV R3, 0x181f ;  /* 0x0000181f00037802 */ /* 0x000fe20000000f00 */
[----:B------:R-:W-:Y:S01]  /*23b50*/  IMAD.MOV.U32 R4, RZ, RZ, R0 ;  /* 0x000000ffff047224 */ /* 0x000fe200078e0000 */
[----:B------:R-:W-:Y:S01]  /*23b60*/  MOV R0, 0x1 ;  /* 0x0000000100007802 */ /* 0x000fe20000000f00 */
[----:B------:R-:W-:Y:S01]  /*23b70*/  IMAD.MOV.U32 R204, RZ, RZ, R13 ;  /* 0x000000ffffcc7224 */ /* 0x000fe200078e000d */
[----:B------:R-:W-:Y:S02]  /*23b80*/  MOV R2, 0x23ba0 ;  /* 0x00023ba000027802 */ /* 0x000fe40000000f00 */
[----:B------:R-:W-:Y:S05]  /*23b90*/  CALL.REL.NOINC `($__internal_13_$__cuda_sm70_shflsync_idx_p) ;  /* 0x00001f8000007944 */ /* 0x000fea0003c00000 */
[----:B------:R-:W-:-:S05]  /*23ba0*/  BRA `(.L_x_963) ;  /* 0xfffef8a000007947 */ /* 0x000fca000383ffff */
.L_x_833:
[----:B------:R-:W-:Y:S01]  /*23bb0*/  MOV R0, RZ ;  /* 0x000000ff00007202 */ /* 0x000fe20000000f00 */
[----:B------:R-:W-:Y:S01]  /*23bc0*/  IMAD.MOV.U32 R204, RZ, RZ, R5 ;  /* 0x000000ffffcc7224 */ /* 0x000fe200078e0005 */
[----:B------:R-:W-:Y:S01]  /*23bd0*/  MOV R2, 0x23c00 ;  /* 0x00023c0000027802 */ /* 0x000fe20000000f00 */
[----:B------:R-:W-:Y:S02]  /*23be0*/  IMAD.MOV.U32 R3, RZ, RZ, 0x181f ;  /* 0x0000181fff037424 */ /* 0x000fe400078e00ff */
[----:B------:R-:W-:Y:S05]  /*23bf0*/  CALL.REL.NOINC `($__internal_13_$__cuda_sm70_shflsync_idx_p) ;  /* 0x00001f2000007944 */ /* 0x000fea0003c00000 */
[----:B------:R-:W-:Y:S01]  /*23c00*/  MOV R4, R0 ;  /* 0x0000000000047202 */ /* 0x000fe20000000f00 */
[----:B------:R-:W-:-:S05]  /*23c10*/  BRA `(.L_x_964) ;  /* 0xffff095000007947 */ /* 0x000fca000383ffff */
.L_x_834:
[----:B------:R-:W-:Y:S01]  /*23c20*/  MOV R0, RZ ;  /* 0x000000ff00007202 */ /* 0x000fe20000000f00 */
[----:B------:R-:W-:Y:S01]  /*23c30*/  IMAD.MOV.U32 R204, RZ, RZ, R9 ;  /* 0x000000ffffcc7224 */ /* 0x000fe200078e0009 */
[----:B------:R-:W-:Y:S01]  /*23c40*/  MOV R2, 0x23c70 ;  /* 0x00023c7000027802 */ /* 0x000fe20000000f00 */
[----:B------:R-:W-:Y:S02]  /*23c50*/  IMAD.MOV.U32 R3, RZ, RZ, 0x181f ;  /* 0x0000181fff037424 */ /* 0x000fe400078e00ff */
[----:B-12---:R-:W-:Y:S05]  /*23c60*/  CALL.REL.NOINC `($__internal_13_$__cuda_sm70_shflsync_idx_p) ;  /* 0x00001eb000007944 */ /* 0x006fea0003c00000 */
        /* <DEDUP_REMOVED lines=30> */
.L_x_835:
[----:B------:R-:W-:Y:S01]  /*23e50*/  MOV R0, RZ ;  /* 0x000000ff00007202 */ /* 0x000fe20000000f00 */
[----:B------:R-:W-:Y:S01]  /*23e60*/  IMAD.MOV.U32 R204, RZ, RZ, R4 ;  /* 0x000000ffffcc7224 */ /* 0x000fe200078e0004 */
[----:B------:R-:W-:Y:S01]  /*23e70*/  MOV R2, 0x23ea0 ;  /* 0x00023ea000027802 */ /* 0x000fe20000000f00 */
[----:B------:R-:W-:Y:S02]  /*23e80*/  IMAD.MOV.U32 R3, RZ, RZ, 0x1c1f ;  /* 0x00001c1fff037424 */ /* 0x000fe400078e00ff */
[----:B------:R-:W-:Y:S05]  /*23e90*/  CALL.REL.NOINC `($__internal_13_$__cuda_sm70_shflsync_idx_p) ;  /* 0x00001c8000007944 */ /* 0x000fea0003c00000 */
[----:B------:R-:W-:Y:S01]  /*23ea0*/  MOV R3, R0 ;  /* 0x0000000000037202 */ /* 0x000fe20000000f00 */
[----:B------:R-:W-:-:S05]  /*23eb0*/  BRA `(.L_x_966) ;  /* 0xffff0a7000007947 */ /* 0x000fca000383ffff */
.L_x_840:
[----:B------:R-:W-:Y:S01]  /*23ec0*/  MOV R0, 0x1 ;  /* 0x0000000100007802 */ /* 0x000fe20000000f00 */
[----:B------:R-:W-:Y:S01]  /*23ed0*/  IMAD.MOV.U32 R204, RZ, RZ, R4 ;  /* 0x000000ffffcc7224 */ /* 0x000fe200078e0004 */
[----:B------:R-:W-:Y:S01]  /*23ee0*/  MOV R2, 0x23f10 ;  /* 0x00023f1000027802 */ /* 0x000fe20000000f00 */
[----:B------:R-:W-:Y:S02]  /*23ef0*/  IMAD.MOV.U32 R3, RZ, RZ, 0x1c1f ;  /* 0x00001c1fff037424 */ /* 0x000fe400078e00ff */
[----:B-1----:R-:W-:Y:S05]  /*23f00*/  CALL.REL.NOINC `($__internal_13_$__cuda_sm70_shflsync_idx_p) ;  /* 0x00001c1000007944 */ /* 0x002fea0003c00000 */
[----:B------:R-:W-:Y:S01]  /*23f10*/  MOV R3, R0 ;  /* 0x0000000000037202 */ /* 0x000fe20000000f00 */
[----:B------:R-:W-:-:S05]  /*23f20*/  BRA `(.L_x_967) ;  /* 0xffff0f1000007947 */ /* 0x000fca000383ffff */
.L_x_845:
[----:B------:R-:W-:Y:S02]  /*23f30*/  MOV R0, 0x2 ;  /* 0x0000000200007802 */ /* 0x000fe40000000f00 */
[----:B------:R-:W-:Y:S02]  /*23f40*/  MOV R2, 0x23f60 ;  /* 0x00023f6000027802 */ /* 0x000fe40000000f00 */
[----:B------:R-:W-:Y:S05]  /*23f50*/  CALL.REL.NOINC `($__internal_12_$__cuda_sm70_shflsync_bfly_p) ;  /* 0x00001b6000007944 */ /* 0x000fea0003c00000 */
[----:B------:R-:W-:-:S05]  /*23f60*/  BRA `(.L_x_968) ;  /* 0xffff15d000007947 */ /* 0x000fca000383ffff */
.L_x_846:
[----:B------:R-:W-:Y:S02]  /*23f70*/  MOV R0, 0x1 ;  /* 0x0000000100007802 */ /* 0x000fe40000000f00 */
[----:B------:R-:W-:Y:S02]  /*23f80*/  MOV R2, 0x23fa0 ;  /* 0x00023fa000027802 */ /* 0x000fe40000000f00 */
[----:B------:R-:W-:Y:S05]  /*23f90*/  CALL.REL.NOINC `($__internal_12_$__cuda_sm70_shflsync_bfly_p) ;  /* 0x00001b2000007944 */ /* 0x000fea0003c00000 */
[----:B------:R-:W-:Y:S01]  /*23fa0*/  FMNMX.FTZ R100, R4, R0, !PT ;  /* 0x0000000004647209 */ /* 0x000fe20007810000 */
[----:B------:R-:W-:Y:S01]  /*23fb0*/  IMAD.MOV.U32 R4, RZ, RZ, R5 ;  /* 0x000000ffff047224 */ /* 0x000fe200078e0005 */
[----:B------:R-:W-:Y:S01]  /*23fc0*/  MOV R2, 0x23ff0 ;  /* 0x00023ff000027802 */ /* 0x000fe20000000f00 */
[----:B------:R-:W-:Y:S02]  /*23fd0*/  IMAD.MOV.U32 R0, RZ, RZ, 0x2 ;  /* 0x00000002ff007424 */ /* 0x000fe400078e00ff */
[----:B------:R-:W-:Y:S05]  /*23fe0*/  CALL.REL.NOINC `($__internal_12_$__cuda_sm70_shflsync_bfly_p) ;  /* 0x00001ad000007944 */ /* 0x000fea0003c00000 */
[----:B------:R-:W-:Y:S01]  /*23ff0*/  FMNMX.FTZ R4, R5, R0, !PT ;  /* 0x0000000005047209 */ /* 0x000fe20007810000 */
[----:B------:R-:W-:Y:S01]  /*24000*/  IMAD.MOV.U32 R0, RZ, RZ, 0x1 ;  /* 0x00000001ff007424 */ /* 0x000fe200078e00ff */
[----:B------:R-:W-:Y:S02]  /*24010*/  MOV R2, 0x24030 ;  /* 0x0002403000027802 */ /* 0x000fe40000000f00 */
[----:B------:R-:W-:Y:S05]  /*24020*/  CALL.REL.NOINC `($__internal_12_$__cuda_sm70_shflsync_bfly_p) ;  /* 0x00001a9000007944 */ /* 0x000fea0003c00000 */
[----:B------:R-:W-:-:S05]  /*24030*/  BRA `(.L_x_969) ;  /* 0xffff157000007947 */ /* 0x000fca000383ffff */
.L_x_855:
[----:B------:R-:W-:Y:S01]  /*24040*/  MOV R0, RZ ;  /* 0x000000ff00007202 */ /* 0x000fe20000000f00 */
[----:B------:R-:W-:Y:S01]  /*24050*/  IMAD.MOV.U32 R204, RZ, RZ, R5 ;  /* 0x000000ffffcc7224 */ /* 0x000fe200078e0005 */
[----:B------:R-:W-:Y:S01]  /*24060*/  MOV R2, 0x24090 ;  /* 0x0002409000027802 */ /* 0x000fe20000000f00 */
[----:B------:R-:W-:Y:S02]  /*24070*/  IMAD.MOV.U32 R3, RZ, RZ, 0x181f ;  /* 0x0000181fff037424 */ /* 0x000fe400078e00ff */
[----:B-1234-:R-:W-:Y:S05]  /*24080*/  CALL.REL.NOINC `($__internal_13_$__cuda_sm70_shflsync_idx_p) ;  /* 0x00001a9000007944 */ /* 0x01efea0003c00000 */
[----:B------:R-:W-:Y:S01]  /*24090*/  MOV R4, R0 ;  /* 0x0000000000047202 */ /* 0x000fe20000000f00 */
[----:B------:R-:W-:-:S05]  /*240a0*/  BRA `(.L_x_970) ;  /* 0xffff311000007947 */ /* 0x000fca000383ffff */
.L_x_856:
        /* <DEDUP_REMOVED lines=35> */
.L_x_859:
[----:B------:R-:W-:Y:S01]  /*242e0*/  MOV R0, RZ ;  /* 0x000000ff00007202 */ /* 0x000fe20000000f00 */
[----:B------:R-:W-:Y:S01]  /*242f0*/  IMAD.MOV.U32 R204, RZ, RZ, R5 ;  /* 0x000000ffffcc7224 */ /* 0x000fe200078e0005 */
[----:B------:R-:W-:Y:S01]  /*24300*/  MOV R2, 0x24330 ;  /* 0x0002433000027802 */ /* 0x000fe20000000f00 */
[----:B------:R-:W-:Y:S02]  /*24310*/  IMAD.MOV.U32 R3, RZ, RZ, 0x181f ;  /* 0x0000181fff037424 */ /* 0x000fe400078e00ff */
[----:B------:R-:W-:Y:S05]  /*24320*/  CALL.REL.NOINC `($__internal_13_$__cuda_sm70_shflsync_idx_p) ;  /* 0x000017f000007944 */ /* 0x000fea0003c00000 */
[----:B------:R-:W-:Y:S01]  /*24330*/  MOV R4, R0 ;  /* 0x0000000000047202 */ /* 0x000fe20000000f00 */
[----:B------:R-:W-:-:S05]  /*24340*/  BRA `(.L_x_972) ;  /* 0xffff40e000007947 */ /* 0x000fca000383ffff */
.L_x_860:
        /* <DEDUP_REMOVED lines=35> */
.L_x_861:
[----:B------:R-:W-:Y:S02]  /*24580*/  MOV R0, 0x2 ;  /* 0x0000000200007802 */ /* 0x000fe40000000f00 */
[----:B------:R-:W-:Y:S02]  /*24590*/  MOV R2, 0x245b0 ;  /* 0x000245b000027802 */ /* 0x000fe40000000f00 */
[----:B------:R-:W-:Y:S05]  /*245a0*/  CALL.REL.NOINC `($__internal_12_$__cuda_sm70_shflsync_bfly_p) ;  /* 0x0000151000007944 */ /* 0x000fea0003c00000 */
[----:B------:R-:W-:-:S05]  /*245b0*/  BRA `(.L_x_974) ;  /* 0xffff436000007947 */ /* 0x000fca000383ffff */
.L_x_862:
        /* <DEDUP_REMOVED lines=13> */
.L_x_865:
[----:B------:R-:W-:Y:S01]  /*24690*/  MOV R0, RZ ;  /* 0x000000ff00007202 */ /* 0x000fe20000000f00 */
[----:B------:R-:W-:Y:S01]  /*246a0*/  IMAD.MOV.U32 R204, RZ, RZ, R7 ;  /* 0x000000ffffcc7224 */ /* 0x000fe200078e0007 */
[----:B------:R-:W-:Y:S01]  /*246b0*/  MOV R2, 0x246e0 ;  /* 0x000246e000027802 */ /* 0x000fe20000000f00 */
[----:B------:R-:W-:Y:S02]  /*246c0*/  IMAD.MOV.U32 R3, RZ, RZ, 0x181f ;  /* 0x0000181fff037424 */ /* 0x000fe400078e00ff */
[----:B-1234-:R-:W-:Y:S05]  /*246d0*/  CALL.REL.NOINC `($__internal_13_$__cuda_sm70_shflsync_idx_p) ;  /* 0x0000144000007944 */ /* 0x01efea0003c00000 */
[----:B------:R-:W-:-:S05]  /*246e0*/  BRA `(.L_x_976) ;  /* 0xffff5c1000007947 */ /* 0x000fca000383ffff */
.L_x_868:
[----:B------:R-:W-:Y:S01]  /*246f0*/  MOV R0, RZ ;  /* 0x000000ff00007202 */ /* 0x000fe20000000f00 */
[----:B------:R-:W-:Y:S01]  /*24700*/  IMAD.MOV.U32 R204, RZ, RZ, R5 ;  /* 0x000000ffffcc7224 */ /* 0x000fe200078e0005 */
[----:B------:R-:W-:Y:S01]  /*24710*/  MOV R2, 0x24740 ;  /* 0x0002474000027802 */ /* 0x000fe20000000f00 */
[----:B------:R-:W-:Y:S02]  /*24720*/  IMAD.MOV.U32 R3, RZ, RZ, 0x181f ;  /* 0x0000181fff037424 */ /* 0x000fe400078e00ff */
[----:B-1----:R-:W-:Y:S05]  /*24730*/  CALL.REL.NOINC `($__internal_13_$__cuda_sm70_shflsync_idx_p) ;  /* 0x000013e000007944 */ /* 0x002fea0003c00000 */
[----:B------:R-:W-:Y:S01]  /*24740*/  MOV R4, R0 ;  /* 0x0000000000047202 */ /* 0x000fe20000000f00 */
[----:B------:R-:W-:-:S05]  /*24750*/  BRA `(.L_x_977) ;  /* 0xffff6db000007947 */ /* 0x000fca000383ffff */
.L_x_869:
[----:B------:R-:W-:Y:S01]  /*24760*/  MOV R0, RZ ;  /* 0x000000ff00007202 */ /* 0x000fe20000000f00 */
[----:B------:R-:W-:Y:S01]  /*24770*/  IMAD.MOV.U32 R204, RZ, RZ, R8 ;  /* 0x000000ffffcc7224 */ /* 0x000fe200078e0008 */
[----:B------:R-:W-:Y:S01]  /*24780*/  MOV R2, 0x247b0 ;  /* 0x000247b000027802 */ /* 0x000fe20000000f00 */
[----:B------:R-:W-:Y:S02]  /*24790*/  IMAD.MOV.U32 R3, RZ, RZ, 0x181f ;  /* 0x0000181fff037424 */ /* 0x000fe400078e00ff */
[----:B-123--:R-:W-:Y:S05]  /*247a0*/  CALL.REL.NOINC `($__internal_13_$__cuda_sm70_shflsync_idx_p) ;  /* 0x0000137000007944 */ /* 0x00efea0003c00000 */
[----:B------:R-:W-:Y:S01]  /*247b0*/  IADD3 R2, -R100, 0x10, RZ ;  /* 0x0000001064027810 */ /* 0x000fe20007ffe1ff */
        /* <DEDUP_REMOVED lines=19> */
[----:B--2---:R-:W-:Y:S05]  /*248f0*/  CALL.REL.NOINC `($__internal_13_$__cuda_sm70_shflsync_idx_p) ;  /* 0x0000122000007944 */ /* 0x004fea0003c00000 */
[----:B------:R-:W-:Y:S01]  /*24900*/  MOV R3, 0x181f ;  /* 0x0000181f00037802 */ /* 0x000fe20000000f00 */
[----:B------:R-:W-:Y:S01]  /*24910*/  IMAD.MOV.U32 R4, RZ, RZ, R0 ;  /* 0x000000ffff047224 */ /* 0x000fe200078e0000 */
[----:B------:R-:W-:Y:S01]  /*24920*/  MOV R0, 0x1 ;  /* 0x0000000100007802 */ /* 0x000fe20000000f00 */
[----:B------:R-:W-:Y:S01]  /*24930*/  IMAD.MOV.U32 R204, RZ, RZ, R8 ;  /* 0x000000ffffcc7224 */ /* 0x000fe200078e0008 */
[----:B------:R-:W-:Y:S02]  /*24940*/  MOV R2, 0x24960 ;  /* 0x0002496000027802 */ /* 0x000fe40000000f00 */
[----:B------:R-:W-:Y:S05]  /*24950*/  CALL.REL.NOINC `($__internal_13_$__cuda_sm70_shflsync_idx_p) ;  /* 0x000011c000007944 */ /* 0x000fea0003c00000 */
[----:B------:R-:W-:-:S05]  /*24960*/  BRA `(.L_x_978) ;  /* 0xffff6cd000007947 */ /* 0x000fca000383ffff */
.L_x_870:
[----:B------:R-:W-:Y:S01]  /*24970*/  MOV R0, RZ ;  /* 0x000000ff00007202 */ /* 0x000fe20000000f00 */
[----:B------:R-:W-:Y:S01]  /*24980*/  IMAD.MOV.U32 R204, RZ, RZ, R4 ;  /* 0x000000ffffcc7224 */ /* 0x000fe200078e0004 */
[----:B------:R-:W-:Y:S01]  /*24990*/  MOV R2, 0x249c0 ;  /* 0x000249c000027802 */ /* 0x000fe20000000f00 */
[----:B------:R-:W-:Y:S02]  /*249a0*/  IMAD.MOV.U32 R3, RZ, RZ, 0x1c1f ;  /* 0x00001c1fff037424 */ /* 0x000fe400078e00ff */
[----:B-1----:R-:W-:Y:S05]  /*249b0*/  CALL.REL.NOINC `($__internal_13_$__cuda_sm70_shflsync_idx_p) ;  /* 0x0000116000007944 */ /* 0x002fea0003c00000 */
[----:B------:R-:W-:Y:S01]  /*249c0*/  MOV R3, R0 ;  /* 0x0000000000037202 */ /* 0x000fe20000000f00 */
[----:B------:R-:W-:-:S05]  /*249d0*/  BRA `(.L_x_979) ;  /* 0xffff6e4000007947 */ /* 0x000fca000383ffff */
.L_x_875:
[----:B------:R-:W-:Y:S01]  /*249e0*/  MOV R0, 0x1 ;  /* 0x0000000100007802 */ /* 0x000fe20000000f00 */
[----:B------:R-:W-:Y:S01]  /*249f0*/  IMAD.MOV.U32 R204, RZ, RZ, R4 ;  /* 0x000000ffffcc7224 */ /* 0x000fe200078e0004 */
[----:B------:R-:W-:Y:S01]  /*24a00*/  MOV R2, 0x24a30 ;  /* 0x00024a3000027802 */ /* 0x000fe20000000f00 */
[----:B------:R-:W-:Y:S02]  /*24a10*/  IMAD.MOV.U32 R3, RZ, RZ, 0x1c1f ;  /* 0x00001c1fff037424 */ /* 0x000fe400078e00ff */
[----:B--2---:R-:W-:Y:S05]  /*24a20*/  CALL.REL.NOINC `($__internal_13_$__cuda_sm70_shflsync_idx_p) ;  /* 0x000010f000007944 */ /* 0x004fea0003c00000 */
[----:B------:R-:W-:Y:S01]  /*24a30*/  MOV R3, R0 ;  /* 0x0000000000037202 */ /* 0x000fe20000000f00 */
[----:B------:R-:W-:-:S05]  /*24a40*/  BRA `(.L_x_980) ;  /* 0xffff72e000007947 */ /* 0x000fca000383ffff */
.L_x_880:
[----:B------:R-:W-:Y:S02]  /*24a50*/  MOV R0, 0x2 ;  /* 0x0000000200007802 */ /* 0x000fe40000000f00 */
[----:B------:R-:W-:Y:S02]  /*24a60*/  MOV R2, 0x24a80 ;  /* 0x00024a8000027802 */ /* 0x000fe40000000f00 */
[----:B------:R-:W-:Y:S05]  /*24a70*/  CALL.REL.NOINC `($__internal_12_$__cuda_sm70_shflsync_bfly_p) ;  /* 0x0000104000007944 */ /* 0x000fea0003c00000 */
[----:B------:R-:W-:-:S05]  /*24a80*/  BRA `(.L_x_981) ;  /* 0xffff79a000007947 */ /* 0x000fca000383ffff */
.L_x_881:
        /* <DEDUP_REMOVED lines=13> */
.L_x_883:
[----:B------:R-:W-:Y:S01]  /*24b60*/  IMAD.MOV.U32 R4, RZ, RZ, R208 ;  /* 0x000000ffff047224 */ /* 0x000fe200078e00d0 */
[----:B------:R-:W-:-:S02]  /*24b70*/  MOV R0, 0x2 ;  /* 0x0000000200007802 */ /* 0x000fc40000000f00 */
[----:B------:R-:W-:Y:S02]  /*24b80*/  MOV R2, 0x24ba0 ;  /* 0x00024ba000027802 */ /* 0x000fe40000000f00 */
[----:B------:R-:W-:Y:S05]  /*24b90*/  CALL.REL.NOINC `($__internal_12_$__cuda_sm70_shflsync_bfly_p) ;  /* 0x00000f2000007944 */ /* 0x000fea0003c00000 */
[----:B------:R-:W-:Y:S05]  /*24ba0*/  BRA `(.L_x_983) ;  /* 0xffff909000007947 */ /* 0x000fea000383ffff */
.L_x_884:
[----:B------:R-:W-:Y:S01]  /*24bb0*/  IMAD.MOV.U32 R4, RZ, RZ, R5 ;  /* 0x000000ffff047224 */ /* 0x000fe200078e0005 */
[----:B------:R-:W-:Y:S02]  /*24bc0*/  MOV R0, 0x1 ;  /* 0x0000000100007802 */ /* 0x000fe40000000f00 */
[----:B------:R-:W-:Y:S02]  /*24bd0*/  MOV R2, 0x24bf0 ;  /* 0x00024bf000027802 */ /* 0x000fe40000000f00 */
[----:B-1----:R-:W-:Y:S05]  /*24be0*/  CALL.REL.NOINC `($__internal_12_$__cuda_sm70_shflsync_bfly_p) ;  /* 0x00000ed000007944 */ /* 0x002fea0003c00000 */
[----:B------:R-:W-:Y:S01]  /*24bf0*/  FADD.FTZ R5, R5, R0 ;  /* 0x0000000005057221 */ /* 0x000fe20000010000 */
[----:B------:R-:W-:Y:S02]  /*24c00*/  MOV R4, R206 ;  /* 0x000000ce00047202 */ /* 0x000fe40000000f00 */
[----:B------:R-:W-:Y:S02]  /*24c10*/  MOV R0, 0x2 ;  /* 0x0000000200007802 */ /* 0x000fe40000000f00 */
[----:B------:R-:W-:Y:S02]  /*24c20*/  MOV R2, 0x24c40 ;  /* 0x00024c4000027802 */ /* 0x000fe40000000f00 */
[----:B------:R-:W-:Y:S05]  /*24c30*/  CALL.REL.NOINC `($__internal_12_$__cuda_sm70_shflsync_bfly_p) ;  /* 0x00000e8000007944 */ /* 0x000fea0003c00000 */
[----:B------:R-:W-:Y:S01]  /*24c40*/  FADD.FTZ R4, R206, R0 ;  /* 0x00000000ce047221 */ /* 0x000fe20000010000 */
[----:B------:R-:W-:Y:S02]  /*24c50*/  MOV R0, 0x1 ;  /* 0x0000000100007802 */ /* 0x000fe40000000f00 */
[----:B------:R-:W-:-:S02]  /*24c60*/  MOV R2, 0x24c80 ;  /* 0x00024c8000027802 */ /* 0x000fc40000000f00 */
[----:B------:R-:W-:Y:S05]  /*24c70*/  CALL.REL.NOINC `($__internal_12_$__cuda_sm70_shflsync_bfly_p) ;  /* 0x00000e4000007944 */ /* 0x000fea0003c00000 */
[----:B------:R-:W-:Y:S01]  /*24c80*/  MOV R3, R0 ;  /* 0x0000000000037202 */ /* 0x000fe20000000f00 */
[----:B------:R-:W-:Y:S05]  /*24c90*/  BRA `(.L_x_984) ;  /* 0xffff901000007947 */ /* 0x000fea000383ffff */
.L_x_891:
[----:B--234-:R-:W-:Y:S01]  /*24ca0*/  IMAD.MOV.U32 R204, RZ, RZ, R6 ;  /* 0x000000ffffcc7224 */ /* 0x01cfe200078e0006 */
[----:B------:R-:W-:Y:S01]  /*24cb0*/  MOV R0, RZ ;  /* 0x000000ff00007202 */ /* 0x000fe20000000f00 */
[----:B------:R-:W-:Y:S01]  /*24cc0*/  IMAD.MOV.U32 R3, RZ, RZ, 0x181f ;  /* 0x0000181fff037424 */ /* 0x000fe200078e00ff */
[----:B------:R-:W-:-:S02]  /*24cd0*/  MOV R2, 0x24cf0 ;  /* 0x00024cf000027802 */ /* 0x000fc40000000f00 */
[----:B-1----:R-:W-:Y:S05]  /*24ce0*/  CALL.REL.NOINC `($__internal_13_$__cuda_sm70_shflsync_idx_p) ;  /* 0x00000e3000007944 */ /* 0x002fea0003c00000 */
[----:B------:R-:W-:Y:S01]  /*24cf0*/  MOV R8, R0 ;  /* 0x0000000000087202 */ /* 0x000fe20000000f00 */
[----:B------:R-:W-:Y:S05]  /*24d00*/  BRA `(.L_x_985) ;  /* 0xffffa74000007947 */ /* 0x000fea000383ffff */
.L_x_892:
[----:B------:R-:W-:Y:S01]  /*24d10*/  IMAD.MOV.U32 R204, RZ, RZ, R7 ;  /* 0x000000ffffcc7224 */ /* 0x000fe200078e0007 */
[----:B------:R-:W-:Y:S01]  /*24d20*/  MOV R0, RZ ;  /* 0x000000ff00007202 */ /* 0x000fe20000000f00 */
[----:B------:R-:W-:Y:S01]  /*24d30*/  IMAD.MOV.U32 R3, RZ, RZ, 0x181f ;  /* 0x0000181fff037424 */ /* 0x000fe200078e00ff */
[----:B------:R-:W-:-:S02]  /*24d40*/  MOV R2, 0x24d60 ;  /* 0x00024d6000027802 */ /* 0x000fc40000000f00 */
[----:B-123--:R-:W-:Y:S05]  /*24d50*/  CALL.REL.NOINC `($__internal_13_$__cuda_sm70_shflsync_idx_p) ;  /* 0x00000dc000007944 */ /* 0x00efea0003c00000 */
[----:B------:R-:W-:Y:S05]  /*24d60*/  BRA `(.L_x_986) ;  /* 0xffffa70000007947 */ /* 0x000fea000383ffff */
.L_x_895:
[----:B------:R-:W-:Y:S01]  /*24d70*/  IMAD.MOV.U32 R204, RZ, RZ, R6 ;  /* 0x000000ffffcc7224 */ /* 0x000fe200078e0006 */
[----:B--2---:R-:W-:Y:S01]  /*24d80*/  MOV R0, 0x1 ;  /* 0x0000000100007802 */ /* 0x004fe20000000f00 */
[----:B------:R-:W-:Y:S01]  /*24d90*/  IMAD.MOV.U32 R3, RZ, RZ, 0x181f ;  /* 0x0000181fff037424 */ /* 0x000fe200078e00ff */
[----:B------:R-:W-:-:S02]  /*24da0*/  MOV R2, 0x24dc0 ;  /* 0x00024dc000027802 */ /* 0x000fc40000000f00 */
[----:B-1-34-:R-:W-:Y:S05]  /*24db0*/  CALL.REL.NOINC `($__internal_13_$__cuda_sm70_shflsync_idx_p) ;  /* 0x00000d6000007944 */ /* 0x01afea0003c00000 */
[----:B------:R-:W-:Y:S01]  /*24dc0*/  IMAD.MOV.U32 R8, RZ, RZ, R0 ;  /* 0x000000ffff087224 */ /* 0x000fe200078e0000 */
[----:B------:R-:W-:Y:S01]  /*24dd0*/  MOV R0, 0x1 ;  /* 0x0000000100007802 */ /* 0x000fe20000000f00 */
[----:B------:R-:W-:Y:S01]  /*24de0*/  IMAD.MOV.U32 R204, RZ, RZ, R7 ;  /* 0x000000ffffcc7224 */ /* 0x000fe200078e0007 */
[----:B------:R-:W-:-:S02]  /*24df0*/  MOV R3, 0x181f ;  /* 0x0000181f00037802 */ /* 0x000fc40000000f00 */
[----:B------:R-:W-:Y:S02]  /*24e00*/  MOV R2, 0x24e20 ;  /* 0x00024e2000027802 */ /* 0x000fe40000000f00 */
[----:B------:R-:W-:Y:S05]  /*24e10*/  CALL.REL.NOINC `($__internal_13_$__cuda_sm70_shflsync_idx_p) ;  /* 0x00000d0000007944 */ /* 0x000fea0003c00000 */
[----:B------:R-:W-:Y:S05]  /*24e20*/  BRA `(.L_x_987) ;  /* 0xffffa77000007947 */ /* 0x000fea000383ffff */
.L_x_898:
[----:B------:R-:W-:Y:S01]  /*24e30*/  IMAD.MOV.U32 R204, RZ, RZ, R6 ;  /* 0x000000ffffcc7224 */ /* 0x000fe200078e0006 */
[----:B--2---:R-:W-:Y:S01]  /*24e40*/  MOV R0, 0x2 ;  /* 0x0000000200007802 */ /* 0x004fe20000000f00 */
[----:B------:R-:W-:Y:S01]  /*24e50*/  IMAD.MOV.U32 R3, RZ, RZ, 0x181f ;  /* 0x0000181fff037424 */ /* 0x000fe200078e00ff */
[----:B------:R-:W-:Y:S02]  /*24e60*/  MOV R2, 0x24e80 ;  /* 0x00024e8000027802 */ /* 0x000fe40000000f00 */
[----:B-1-34-:R-:W-:Y:S05]  /*24e70*/  CALL.REL.NOINC `($__internal_13_$__cuda_sm70_shflsync_idx_p) ;  /* 0x00000ca000007944 */ /* 0x01afea0003c00000 */
[----:B------:R-:W-:Y:S01]  /*24e80*/  MOV R8, R0 ;  /* 0x0000000000087202 */ /* 0x000fe20000000f00 */
[----:B------:R-:W-:Y:S05]  /*24e90*/  BRA `(.L_x_988) ;  /* 0xffffa83000007947 */ /* 0x000fea000383ffff */
.L_x_899:
[----:B------:R-:W-:Y:S01]  /*24ea0*/  IMAD.MOV.U32 R204, RZ, RZ, R7 ;  /* 0x000000ffffcc7224 */ /* 0x000fe200078e0007 */
[----:B--2---:R-:W-:Y:S01]  /*24eb0*/  MOV R0, 0x2 ;  /* 0x0000000200007802 */ /* 0x004fe20000000f00 */
[----:B------:R-:W-:Y:S01]  /*24ec0*/  IMAD.MOV.U32 R3, RZ, RZ, 0x181f ;  /* 0x0000181fff037424 */ /* 0x000fe200078e00ff */
[----:B------:R-:W-:Y:S02]  /*24ed0*/  MOV R2, 0x24ef0 ;  /* 0x00024ef000027802 */ /* 0x000fe40000000f00 */
[----:B-1-34-:R-:W-:Y:S05]  /*24ee0*/  CALL.REL.NOINC `($__internal_13_$__cuda_sm70_shflsync_idx_p) ;  /* 0x00000c3000007944 */ /* 0x01afea0003c00000 */
[----:B------:R-:W-:Y:S05]  /*24ef0*/  BRA `(.L_x_989) ;  /* 0xffffa7f000007947 */ /* 0x000fea000383ffff */
.L_x_902:
[----:B------:R-:W-:Y:S01]  /*24f00*/  IMAD.MOV.U32 R204, RZ, RZ, R6 ;  /* 0x000000ffffcc7224 */ /* 0x000fe200078e0006 */
[----:B----4-:R-:W-:Y:S01]  /*24f10*/  MOV R0, 0x3 ;  /* 0x0000000300007802 */ /* 0x010fe20000000f00 */
[----:B---3--:R-:W-:Y:S01]  /*24f20*/  IMAD.MOV.U32 R3, RZ, RZ, 0x181f ;  /* 0x0000181fff037424 */ /* 0x008fe200078e00ff */
[----:B------:R-:W-:-:S02]  /*24f30*/  MOV R2, 0x24f50 ;  /* 0x00024f5000027802 */ /* 0x000fc40000000f00 */
[----:B-12---:R-:W-:Y:S05]  /*24f40*/  CALL.REL.NOINC `($__internal_13_$__cuda_sm70_shflsync_idx_p) ;  /* 0x00000bd000007944 */ /* 0x006fea0003c00000 */
[----:B------:R-:W-:Y:S01]  /*24f50*/  IMAD.MOV.U32 R6, RZ, RZ, R0 ;  /* 0x000000ffff067224 */ /* 0x000fe200078e0000 */
[----:B------:R-:W-:Y:S01]  /*24f60*/  MOV R0, 0x3 ;  /* 0x0000000300007802 */ /* 0x000fe20000000f00 */
[----:B------:R-:W-:Y:S01]  /*24f70*/  IMAD.MOV.U32 R204, RZ, RZ, R7 ;  /* 0x000000ffffcc7224 */ /* 0x000fe200078e0007 */
[----:B------:R-:W-:-:S02]  /*24f80*/  MOV R3, 0x181f ;  /* 0x0000181f00037802 */ /* 0x000fc40000000f00 */
[----:B------:R-:W-:Y:S02]  /*24f90*/  MOV R2, 0x24fb0 ;  /* 0x00024fb000027802 */ /* 0x000fe40000000f00 */
[----:B------:R-:W-:Y:S05]  /*24fa0*/  CALL.REL.NOINC `($__internal_13_$__cuda_sm70_shflsync_idx_p) ;  /* 0x00000b7000007944 */ /* 0x000fea0003c00000 */
[----:B------:R-:W-:Y:S05]  /*24fb0*/  BRA `(.L_x_990) ;  /* 0xffffa87000007947 */ /* 0x000fea000383ffff */
.L_x_904:
[----:B------:R-:W-:Y:S01]  /*24fc0*/  IMAD.MOV.U32 R204, RZ, RZ, R5 ;  /* 0x000000ffffcc7224 */ /* 0x000fe200078e0005 */
[----:B------:R-:W-:Y:S01]  /*24fd0*/  MOV R0, RZ ;  /* 0x000000ff00007202 */ /* 0x000fe20000000f00 */
[----:B------:R-:W-:Y:S01]  /*24fe0*/  IMAD.MOV.U32 R3, RZ, RZ, 0x1c1f ;  /* 0x00001c1fff037424 */ /* 0x000fe200078e00ff */
[----:B------:R-:W-:Y:S02]  /*24ff0*/  MOV R2, 0x25010 ;  /* 0x0002501000027802 */ /* 0x000fe40000000f00 */
[----:B--2---:R-:W-:Y:S05]  /*25000*/  CALL.REL.NOINC `($__internal_13_$__cuda_sm70_shflsync_idx_p) ;  /* 0x00000b1000007944 */ /* 0x004fea0003c00000 */
[----:B------:R-:W-:Y:S01]  /*25010*/  MOV R4, R0 ;  /* 0x0000000000047202 */ /* 0x000fe20000000f00 */
[----:B------:R-:W-:Y:S05]  /*25020*/  BRA `(.L_x_991) ;  /* 0xffffab3000007947 */ /* 0x000fea000383ffff */
.L_x_905:
[----:B------:R-:W-:Y:S01]  /*25030*/  IMAD.MOV.U32 R204, RZ, RZ, R12 ;  /* 0x000000ffffcc7224 */ /* 0x000fe200078e000c */
[----:B------:R-:W-:Y:S01]  /*25040*/  MOV R0, RZ ;  /* 0x000000ff00007202 */ /* 0x000fe20000000f00 */
[----:B------:R-:W-:Y:S01]  /*25050*/  IMAD.MOV.U32 R3, RZ, RZ, 0x1c1f ;  /* 0x00001c1fff037424 */ /* 0x000fe200078e00ff */
[----:B------:R-:W-:Y:S02]  /*25060*/  MOV R2, 0x25080 ;  /* 0x0002508000027802 */ /* 0x000fe40000000f00 */
[----:B-123--:R-:W-:Y:S05]  /*25070*/  CALL.REL.NOINC `($__internal_13_$__cuda_sm70_shflsync_idx_p) ;  /* 0x00000aa000007944 */ /* 0x00efea0003c00000 */
[----:B------:R-:W-:Y:S05]  /*25080*/  BRA `(.L_x_992) ;  /* 0xffffaaf000007947 */ /* 0x000fea000383ffff */
.L_x_908:
[----:B------:R-:W-:Y:S01]  /*25090*/  IMAD.MOV.U32 R204, RZ, RZ, R5 ;  /* 0x000000ffffcc7224 */ /* 0x000fe200078e0005 */
[----:B-1----:R-:W-:Y:S01]  /*250a0*/  MOV R0, 0x1 ;  /* 0x0000000100007802 */ /* 0x002fe20000000f00 */
[----:B---3--:R-:W-:Y:S01]  /*250b0*/  IMAD.MOV.U32 R3, RZ, RZ, 0x1c1f ;  /* 0x00001c1fff037424 */ /* 0x008fe200078e00ff */
[----:B------:R-:W-:-:S02]  /*250c0*/  MOV R2, 0x250e0 ;  /* 0x000250e000027802 */ /* 0x000fc40000000f00 */
[----:B--2-4-:R-:W-:Y:S05]  /*250d0*/  CALL.REL.NOINC `($__internal_13_$__cuda_sm70_shflsync_idx_p) ;  /* 0x00000a4000007944 */ /* 0x014fea0003c00000 */
[----:B------:R-:W-:Y:S01]  /*250e0*/  IMAD.MOV.U32 R4, RZ, RZ, R0 ;  /* 0x000000ffff047224 */ /* 0x000fe200078e0000 */
[----:B------:R-:W-:Y:S01]  /*250f0*/  MOV R0, 0x1 ;  /* 0x0000000100007802 */ /* 0x000fe20000000f00 */
[----:B------:R-:W-:Y:S01]  /*25100*/  IMAD.MOV.U32 R204, RZ, RZ, R12 ;  /* 0x000000ffffcc7224 */ /* 0x000fe200078e000c */
[----:B------:R-:W-:-:S02]  /*25110*/  MOV R3, 0x1c1f ;  /* 0x00001c1f00037802 */ /* 0x000fc40000000f00 */
[----:B------:R-:W-:Y:S02]  /*25120*/  MOV R2, 0x25140 ;  /* 0x0002514000027802 */ /* 0x000fe40000000f00 */
[----:B------:R-:W-:Y:S05]  /*25130*/  CALL.REL.NOINC `($__internal_13_$__cuda_sm70_shflsync_idx_p) ;  /* 0x000009e000007944 */ /* 0x000fea0003c00000 */
[----:B------:R-:W-:Y:S05]  /*25140*/  BRA `(.L_x_993) ;  /* 0xffffb4f000007947 */ /* 0x000fea000383ffff */
.L_x_912:
[----:B------:R-:W-:Y:S01]  /*25150*/  IMAD.MOV.U32 R204, RZ, RZ, R6 ;  /* 0x000000ffffcc7224 */ /* 0x000fe200078e0006 */
[----:B------:R-:W-:Y:S01]  /*25160*/  MOV R0, RZ ;  /* 0x000000ff00007202 */ /* 0x000fe20000000f00 */
[----:B------:R-:W-:Y:S01]  /*25170*/  IMAD.MOV.U32 R3, RZ, RZ, 0x181f ;  /* 0x0000181fff037424 */ /* 0x000fe200078e00ff */
[----:B------:R-:W-:Y:S02]  /*25180*/  MOV R2, 0x251a0 ;  /* 0x000251a000027802 */ /* 0x000fe40000000f00 */
[----:B------:R-:W-:Y:S05]  /*25190*/  CALL.REL.NOINC `($__internal_13_$__cuda_sm70_shflsync_idx_p) ;  /* 0x0000098000007944 */ /* 0x000fea0003c00000 */
[----:B------:R-:W-:Y:S01]  /*251a0*/  MOV R8, R0 ;  /* 0x0000000000087202 */ /* 0x000fe20000000f00 */
[----:B------:R-:W-:Y:S05]  /*251b0*/  BRA `(.L_x_994) ;  /* 0xffffc6e000007947 */ /* 0x000fea000383ffff */
.L_x_913:
[----:B------:R-:W-:Y:S01]  /*251c0*/  IMAD.MOV.U32 R204, RZ, RZ, R7 ;  /* 0x000000ffffcc7224 */ /* 0x000fe200078e0007 */
[----:B------:R-:W-:Y:S01]  /*251d0*/  MOV R0, RZ ;  /* 0x000000ff00007202 */ /* 0x000fe20000000f00 */
[----:B------:R-:W-:Y:S01]  /*251e0*/  IMAD.MOV.U32 R3, RZ, RZ, 0x181f ;  /* 0x0000181fff037424 */ /* 0x000fe200078e00ff */
[----:B------:R-:W-:Y:S02]  /*251f0*/  MOV R2, 0x25210 ;  /* 0x0002521000027802 */ /* 0x000fe40000000f00 */
[----:B-12---:R-:W-:Y:S05]  /*25200*/  CALL.REL.NOINC `($__internal_13_$__cuda_sm70_shflsync_idx_p) ;  /* 0x0000091000007944 */ /* 0x006fea0003c00000 */
[----:B------:R-:W-:Y:S05]  /*25210*/  BRA `(.L_x_995) ;  /* 0xffffc6a000007947 */ /* 0x000fea000383ffff */
.L_x_916:
[----:B------:R-:W-:Y:S01]  /*25220*/  IMAD.MOV.U32 R204, RZ, RZ, R6 ;  /* 0x000000ffffcc7224 */ /* 0x000fe200078e0006 */
[----:B----4-:R-:W-:Y:S01]  /*25230*/  MOV R0, 0x1 ;  /* 0x0000000100007802 */ /* 0x010fe20000000f00 */
[----:B--2---:R-:W-:Y:S01]  /*25240*/  IMAD.MOV.U32 R3, RZ, RZ, 0x181f ;  /* 0x0000181fff037424 */ /* 0x004fe200078e00ff */
[----:B------:R-:W-:-:S02]  /*25250*/  MOV R2, 0x25270 ;  /* 0x0002527000027802 */ /* 0x000fc40000000f00 */
[----:B-1-3--:R-:W-:Y:S05]  /*25260*/  CALL.REL.NOINC `($__internal_13_$__cuda_sm70_shflsync_idx_p) ;  /* 0x000008b000007944 */ /* 0x00afea0003c00000 */
[----:B------:R-:W-:Y:S01]  /*25270*/  IMAD.MOV.U32 R8, RZ, RZ, R0 ;  /* 0x000000ffff087224 */ /* 0x000fe200078e0000 */
[----:B------:R-:W-:Y:S01]  /*25280*/  MOV R0, 0x1 ;  /* 0x0000000100007802 */ /* 0x000fe20000000f00 */
[----:B------:R-:W-:Y:S01]  /*25290*/  IMAD.MOV.U32 R204, RZ, RZ, R7 ;  /* 0x000000ffffcc7224 */ /* 0x000fe200078e0007 */
[----:B------:R-:W-:-:S02]  /*252a0*/  MOV R3, 0x181f ;  /* 0x0000181f00037802 */ /* 0x000fc40000000f00 */
[----:B------:R-:W-:Y:S02]  /*252b0*/  MOV R2, 0x252d0 ;  /* 0x000252d000027802 */ /* 0x000fe40000000f00 */
[----:B------:R-:W-:Y:S05]  /*252c0*/  CALL.REL.NOINC `($__internal_13_$__cuda_sm70_shflsync_idx_p) ;  /* 0x0000085000007944 */ /* 0x000fea0003c00000 */
[----:B------:R-:W-:Y:S05]  /*252d0*/  BRA `(.L_x_996) ;  /* 0xffffc72000007947 */ /* 0x000fea000383ffff */
.L_x_919:
[----:B------:R-:W-:Y:S01]  /*252e0*/  IMAD.MOV.U32 R204, RZ, RZ, R6 ;  /* 0x000000ffffcc7224 */ /* 0x000fe200078e0006 */
[----:B----4-:R-:W-:Y:S01]  /*252f0*/  MOV R0, 0x2 ;  /* 0x0000000200007802 */ /* 0x010fe20000000f00 */
[----:B-1----:R-:W-:Y:S01]  /*25300*/  IMAD.MOV.U32 R3, RZ, RZ, 0x181f ;  /* 0x0000181fff037424 */ /* 0x002fe200078e00ff */
[----:B------:R-:W-:Y:S02]  /*25310*/  MOV R2, 0x25330 ;  /* 0x0002533000027802 */ /* 0x000fe40000000f00 */
[----:B--23--:R-:W-:Y:S05]  /*25320*/  CALL.REL.NOINC `($__internal_13_$__cuda_sm70_shflsync_idx_p) ;  /* 0x000007f000007944 */ /* 0x00cfea0003c00000 */
[----:B------:R-:W-:Y:S01]  /*25330*/  MOV R8, R0 ;  /* 0x0000000000087202 */ /* 0x000fe20000000f00 */
[----:B------:R-:W-:Y:S05]  /*25340*/  BRA `(.L_x_997) ;  /* 0xffffc7e000007947 */ /* 0x000fea000383ffff */
.L_x_920:
[----:B------:R-:W-:Y:S01]  /*25350*/  IMAD.MOV.U32 R204, RZ, RZ, R7 ;  /* 0x000000ffffcc7224 */ /* 0x000fe200078e0007 */
[----:B----4-:R-:W-:Y:S01]  /*25360*/  MOV R0, 0x2 ;  /* 0x0000000200007802 */ /* 0x010fe20000000f00 */
[----:B------:R-:W-:Y:S01]  /*25370*/  IMAD.MOV.U32 R3, RZ, RZ, 0x181f ;  /* 0x0000181fff037424 */ /* 0x000fe200078e00ff */
[----:B------:R-:W-:Y:S02]  /*25380*/  MOV R2, 0x253a0 ;  /* 0x000253a000027802 */ /* 0x000fe40000000f00 */
[----:B-123--:R-:W-:Y:S05]  /*25390*/  CALL.REL.NOINC `($__internal_13_$__cuda_sm70_shflsync_idx_p) ;  /* 0x0000078000007944 */ /* 0x00efea0003c00000 */
[----:B------:R-:W-:Y:S05]  /*253a0*/  BRA `(.L_x_998) ;  /* 0xffffc7a000007947 */ /* 0x000fea000383ffff */
.L_x_923:
[----:B------:R-:W-:Y:S01]  /*253b0*/  IMAD.MOV.U32 R204, RZ, RZ, R6 ;  /* 0x000000ffffcc7224 */ /* 0x000fe200078e0006 */
[----:B-1----:R-:W-:Y:S01]  /*253c0*/  MOV R0, 0x3 ;  /* 0x0000000300007802 */ /* 0x002fe20000000f00 */
[----:B------:R-:W-:Y:S01]  /*253d0*/  IMAD.MOV.U32 R3, RZ, RZ, 0x181f ;  /* 0x0000181fff037424 */ /* 0x000fe200078e00ff */
[----:B------:R-:W-:-:S02]  /*253e0*/  MOV R2, 0x25400 ;  /* 0x0002540000027802 */ /* 0x000fc40000000f00 */
[----:B--234-:R-:W-:Y:S05]  /*253f0*/  CALL.REL.NOINC `($__internal_13_$__cuda_sm70_shflsync_idx_p) ;  /* 0x0000072000007944 */ /* 0x01cfea0003c00000 */
[----:B------:R-:W-:Y:S01]  /*25400*/  IMAD.MOV.U32 R6, RZ, RZ, R0 ;  /* 0x000000ffff067224 */ /* 0x000fe200078e0000 */
[----:B------:R-:W-:Y:S01]  /*25410*/  MOV R0, 0x3 ;  /* 0x0000000300007802 */ /* 0x000fe20000000f00 */
[----:B------:R-:W-:Y:S01]  /*25420*/  IMAD.MOV.U32 R204, RZ, RZ, R7 ;  /* 0x000000ffffcc7224 */ /* 0x000fe200078e0007 */
[----:B------:R-:W-:-:S02]  /*25430*/  MOV R3, 0x181f ;  /* 0x0000181f00037802 */ /* 0x000fc40000000f00 */
[----:B------:R-:W-:Y:S02]  /*25440*/  MOV R2, 0x25460 ;  /* 0x0002546000027802 */ /* 0x000fe40000000f00 */
[----:B------:R-:W-:Y:S05]  /*25450*/  CALL.REL.NOINC `($__internal_13_$__cuda_sm70_shflsync_idx_p) ;  /* 0x000006c000007944 */ /* 0x000fea0003c00000 */
[----:B------:R-:W-:Y:S01]  /*25460*/  MOV R7, R0 ;  /* 0x0000000000077202 */ /* 0x000fe20000000f00 */
[----:B------:R-:W-:Y:S05]  /*25470*/  BRA `(.L_x_999) ;  /* 0xffffc81000007947 */ /* 0x000fea000383ffff */
.L_x_925:
[----:B------:R-:W-:Y:S01]  /*25480*/  IMAD.MOV.U32 R204, RZ, RZ, R86 ;  /* 0x000000ffffcc7224 */ /* 0x000fe200078e0056 */
[----:B------:R-:W-:Y:S01]  /*25490*/  MOV R0, RZ ;  /* 0x000000ff00007202 */ /* 0x000fe20000000f00 */
[----:B------:R-:W-:Y:S01]  /*254a0*/  IMAD.MOV.U32 R3, RZ, RZ, 0x1f ;  /* 0x0000001fff037424 */ /* 0x000fe200078e00ff */
[----:B------:R-:W-:Y:S02]  /*254b0*/  MOV R2, 0x254d0 ;  /* 0x000254d000027802 */ /* 0x000fe40000000f00 */
[----:B-1-34-:R-:W-:Y:S05]  /*254c0*/  CALL.REL.NOINC `($__internal_13_$__cuda_sm70_shflsync_idx_p) ;  /* 0x0000065000007944 */ /* 0x01afea0003c00000 */
[----:B------:R-:W-:Y:S01]  /*254d0*/  MOV R9, R0 ;  /* 0x0000000000097202 */ /* 0x000fe20000000f00 */
[----:B------:R-:W-:Y:S05]  /*254e0*/  BRA `(.L_x_1000) ;  /* 0xffffc97000007947 */ /* 0x000fea000383ffff */
.L_x_926:
[----:B------:R-:W-:Y:S01]  /*254f0*/  IMAD.MOV.U32 R204, RZ, RZ, R86 ;  /* 0x000000ffffcc7224 */ /* 0x000fe200078e0056 */
[----:B------:R-:W-:Y:S01]  /*25500*/  MOV R0, 0x1 ;  /* 0x0000000100007802 */ /* 0x000fe20000000f00 */
[----:B------:R-:W-:Y:S01]  /*25510*/  IMAD.MOV.U32 R3, RZ, RZ, 0x1f ;  /* 0x0000001fff037424 */ /* 0x000fe200078e00ff */
[----:B------:R-:W-:Y:S02]  /*25520*/  MOV R2, 0x25540 ;  /* 0x0002554000027802 */ /* 0x000fe40000000f00 */
[----:B-1234-:R-:W-:Y:S05]  /*25530*/  CALL.REL.NOINC `($__internal_13_$__cuda_sm70_shflsync_idx_p) ;  /* 0x000005e000007944 */ /* 0x01efea0003c00000 */
[----:B------:R-:W-:Y:S01]  /*25540*/  MOV R6, R0 ;  /* 0x0000000000067202 */ /* 0x000fe20000000f00 */
[----:B------:R-:W-:Y:S05]  /*25550*/  BRA `(.L_x_1001) ;  /* 0xffffc92000007947 */ /* 0x000fea000383ffff */
.L_x_927:
[----:B------:R-:W-:Y:S02]  /*25560*/  MOV R3, 0x1 ;  /* 0x0000000100037802 */ /* 0x000fe40000000f00 */
[----:B------:R-:W-:-:S02]  /*25570*/  MOV R2, 0x25590 ;  /* 0x0002559000027802 */ /* 0x000fc40000000f00 */
[----:B--23--:R-:W-:Y:S05]  /*25580*/  CALL.REL.NOINC `($__internal_14_$__cuda_sm70_shflsync_up_p) ;  /* 0x000005e000007944 */ /* 0x00cfea0003c00000 */
[----:B------:R-:W-:Y:S05]  /*25590*/  BRA `(.L_x_1002) ;  /* 0xffffca0000007947 */ /* 0x000fea000383ffff */
.L_x_928:
[----:B------:R-:W-:Y:S02]  /*255a0*/  MOV R3, 0x2 ;  /* 0x0000000200037802 */ /* 0x000fe40000000f00 */
[----:B------:R-:W-:-:S02]  /*255b0*/  MOV R2, 0x255d0 ;  /* 0x000255d000027802 */ /* 0x000fc40000000f00 */
[----:B--23--:R-:W-:Y:S05]  /*255c0*/  CALL.REL.NOINC `($__internal_14_$__cuda_sm70_shflsync_up_p) ;  /* 0x000005a000007944 */ /* 0x00cfea0003c00000 */
[----:B------:R-:W-:Y:S02]  /*255d0*/  SEL R3, R4, RZ, P1 ;  /* 0x000000ff04037207 */ /* 0x000fe40000800000 */
[----:B------:R-:W-:-:S03]  /*255e0*/  MOV R2, 0x25620 ;  /* 0x0002562000027802 */ /* 0x000fc60000000f00 */
[----:B------:R-:W-:Y:S02]  /*255f0*/  IMAD.IADD R0, R0, 0x1, R3 ;  /* 0x0000000100007824 */ /* 0x000fe400078e0203 */
[----:B------:R-:W-:Y:S02]  /*25600*/  IMAD.MOV.U32 R3, RZ, RZ, 0x4 ;  /* 0x00000004ff037424 */ /* 0x000fe400078e00ff */
        /* <DEDUP_REMOVED lines=19> */
.L_x_932:
[----:B------:R-:W-:Y:S02]  /*25740*/  MOV R3, 0x1 ;  /* 0x0000000100037802 */ /* 0x000fe40000000f00 */
[----:B------:R-:W-:-:S02]  /*25750*/  MOV R2, 0x25770 ;  /* 0x0002577000027802 */ /* 0x000fc40000000f00 */
[----:B---3--:R-:W-:Y:S05]  /*25760*/  CALL.REL.NOINC `($__internal_14_$__cuda_sm70_shflsync_up_p) ;  /* 0x0000040000007944 */ /* 0x008fea0003c00000 */
[----:B------:R-:W-:Y:S01]  /*25770*/  MOV R2, R4 ;  /* 0x0000000400027202 */ /* 0x000fe20000000f00 */
[----:B------:R-:W-:Y:S05]  /*25780*/  BRA `(.L_x_1004) ;  /* 0xffffca7000007947 */ /* 0x000fea000383ffff */
.L_x_933:
[----:B------:R-:W-:Y:S02]  /*25790*/  MOV R3, 0x2 ;  /* 0x0000000200037802 */ /* 0x000fe40000000f00 */
[----:B------:R-:W-:-:S02]  /*257a0*/  MOV R2, 0x257c0 ;  /* 0x000257c000027802 */ /* 0x000fc40000000f00 */
[----:B---3--:R-:W-:Y:S05]  /*257b0*/  CALL.REL.NOINC `($__internal_14_$__cuda_sm70_shflsync_up_p) ;  /* 0x000003b000007944 */ /* 0x008fea0003c00000 */
        /* <DEDUP_REMOVED lines=23> */
.L_x_935:
[----:B------:R-:W-:Y:S02]  /*25930*/  SEL R0, RZ, 0x1, P0 ;  /* 0x00000001ff007807 */ /* 0x000fe40000000000 */
[----:B------:R-:W-:-:S02]  /*25940*/  MOV R2, 0x25960 ;  /* 0x0002596000027802 */ /* 0x000fc40000000f00 */
[----:B-1-3--:R-:W-:Y:S05]  /*25950*/  CALL.REL.NOINC `($__internal_15_$__cuda_sm70_votesync_ballot) ;  /* 0x0000027000007944 */ /* 0x00afea0003c00000 */
[----:B------:R-:W-:Y:S01]  /*25960*/  MOV R10, R0 ;  /* 0x00000000000a7202 */ /* 0x000fe20000000f00 */
[----:B------:R-:W-:Y:S05]  /*25970*/  BRA `(.L_x_1006) ;  /* 0xffffca1000007947 */ /* 0x000fea000383ffff */
.L_x_936:
[----:B------:R-:W-:Y:S01]  /*25980*/  IMAD.MOV.U32 R204, RZ, RZ, R7 ;  /* 0x000000ffffcc7224 */ /* 0x000fe200078e0007 */
[----:B------:R-:W-:Y:S01]  /*25990*/  MOV R0, R6 ;  /* 0x0000000600007202 */ /* 0x000fe20000000f00 */
[----:B------:R-:W-:Y:S01]  /*259a0*/  IMAD.MOV.U32 R3, RZ, RZ, 0x1f ;  /* 0x0000001fff037424 */ /* 0x000fe200078e00ff */
[----:B------:R-:W-:-:S02]  /*259b0*/  MOV R2, 0x259d0 ;  /* 0x000259d000027802 */ /* 0x000fc40000000f00 */
[----:B-1-3--:R-:W-:Y:S05]  /*259c0*/  CALL.REL.NOINC `($__internal_13_$__cuda_sm70_shflsync_idx_p) ;  /* 0x0000015000007944 */ /* 0x00afea0003c00000 */
[----:B------:R-:W-:Y:S01]  /*259d0*/  IMAD.MOV.U32 R7, RZ, RZ, R0 ;  /* 0x000000ffff077224 */ /* 0x000fe200078e0000 */
[----:B------:R-:W-:Y:S01]  /*259e0*/  MOV R0, R6 ;  /* 0x0000000600007202 */ /* 0x000fe20000000f00 */
[----:B------:R-:W-:Y:S01]  /*259f0*/  IMAD.MOV.U32 R204, RZ, RZ, R8 ;  /* 0x000000ffffcc7224 */ /* 0x000fe200078e0008 */
[----:B------:R-:W-:-:S02]  /*25a00*/  MOV R3, 0x1f ;  /* 0x0000001f00037802 */ /* 0x000fc40000000f00 */
[----:B------:R-:W-:Y:S02]  /*25a10*/  MOV R2, 0x25a30 ;  /* 0x00025a3000027802 */ /* 0x000fe40000000f00 */
[----:B------:R-:W-:Y:S05]  /*25a20*/  CALL.REL.NOINC `($__internal_13_$__cuda_sm70_shflsync_idx_p) ;  /* 0x000000f000007944 */ /* 0x000fea0003c00000 */
[----:B------:R-:W-:Y:S01]  /*25a30*/  MOV R5, R0 ;  /* 0x0000000000057202 */ /* 0x000fe20000000f00 */
[----:B------:R-:W-:Y:S05]  /*25a40*/  BRA `(.L_x_1007) ;  /* 0xffffc99000007947 */ /* 0x000fea000383ffff */
.L_x_939:
[----:B------:R-:W-:Y:S01]  /*25a50*/  IMAD.MOV.U32 R204, RZ, RZ, R4 ;  /* 0x000000ffffcc7224 */ /* 0x000fe200078e0004 */
[----:B------:R-:W-:Y:S01]  /*25a60*/  MOV R0, R6 ;  /* 0x0000000600007202 */ /* 0x000fe20000000f00 */
[----:B------:R-:W-:Y:S01]  /*25a70*/  IMAD.MOV.U32 R3, RZ, RZ, 0x1f ;  /* 0x0000001fff037424 */ /* 0x000fe200078e00ff */
[----:B------:R-:W-:Y:S02]  /*25a80*/  MOV R2, 0x25aa0 ;  /* 0x00025aa000027802 */ /* 0x000fe40000000f00 */
[----:B-1-34-:R-:W-:Y:S05]  /*25a90*/  CALL.REL.NOINC `($__internal_13_$__cuda_sm70_shflsync_idx_p) ;  /* 0x0000008000007944 */ /* 0x01afea0003c00000 */
[----:B------:R-:W-:Y:S01]  /*25aa0*/  MOV R12, R0 ;  /* 0x00000000000c7202 */ /* 0x000fe20000000f00 */
[----:B------:R-:W-:Y:S05]  /*25ab0*/  BRA `(.L_x_938) ;  /* 0xffffc98000007947 */ /* 0x000fea000383ffff */
        .weak           $__internal_12_$__cuda_sm70_shflsync_bfly_p
        .type           $__internal_12_$__cuda_sm70_shflsync_bfly_p,@function
        .size           $__internal_12_$__cuda_sm70_shflsync_bfly_p,($__internal_13_$__cuda_sm70_shflsync_idx_p - $__internal_12_$__cuda_sm70_shflsync_bfly_p)
$__internal_12_$__cuda_sm70_shflsync_bfly_p:
[----:B------:R-:W-:Y:S02]  /*25ac0*/  MOV R150, 0xffffffff ;  /* 0xffffffff00967802 */ /* 0x000fe40000000f00 */
[----:B------:R-:W-:Y:S02]  /*25ad0*/  MOV R3, 0x1f ;  /* 0x0000001f00037802 */ /* 0x000fe40000000f00 */
[----:B------:R-:W-:Y:S04]  /*25ae0*/  WARPSYNC R150 ;  /* 0x0000009600007348 */ /* 0x000fe80003800000 */
[----:B------:R1:W2:Y:S02]  /*25af0*/  SHFL.BFLY PT, R0, R4, R0, R3 ;  /* 0x0c00000004007389 */ /* 0x0002a400000e0003 */
[----:B-1----:R-:W-:-:S04]  /*25b00*/  MOV R3, 0x0 ;  /* 0x0000000000037802 */ /* 0x002fc80000000f00 */
[----:B--2---:R-:W-:Y:S05]  /*25b10*/  RET.REL.NODEC R2 `(_ZN7cutlass13device_kernelIN5flash19enable_sm80_to_sm89INS1_16FlashAttnFwdSm80INS1_25CollectiveMainloopFwdSm80ILi8ELi1ELb0EN4cute5tupleIJNS5_1CILi128EEENS7_ILi64EEENS7_ILi192EEEEEELi192ENS_6half_tEfNS_4arch4Sm80ELb0ELb1ELb1ELb1ELb1ELb1ELb1ELb1EEENS1_21CollectiveEpilogueFwdINS6_IJS8_SA_S9_EEENS6_IJNS7_ILi1EEESI_SI_EEESC_SE_Li256ELb1ELb1ELb1ELb0EEENS1_36VarlenDynamicPersistentTileSchedulerILi128ELi64ELi256ELi256ELb1ELb1ELb0ELb1ELb0ELb1EEEEEEEEEvNT_6ParamsE) ;  /* 0xfffda4e002007950 */ /* 0x004fea0003c3ffff */
        .weak           $__internal_13_$__cuda_sm70_shflsync_idx_p
        .type           $__internal_13_$__cuda_sm70_shflsync_idx_p,@function
        .size           $__internal_13_$__cuda_sm70_shflsync_idx_p,($__internal_14_$__cuda_sm70_shflsync_up_p - $__internal_13_$__cuda_sm70_shflsync_idx_p)
$__internal_13_$__cuda_sm70_shflsync_idx_p:
[----:B------:R-:W-:-:S04]  /*25b20*/  MOV R205, 0xffffffff ;  /* 0xffffffff00cd7802 */ /* 0x000fc80000000f00 */
[----:B------:R-:W-:Y:S04]  /*25b30*/  WARPSYNC R205 ;  /* 0x000000cd00007348 */ /* 0x000fe80003800000 */
[----:B------:R1:W2:Y:S02]  /*25b40*/  SHFL.IDX PT, R0, R204, R0, R3 ;  /* 0x00000000cc007389 */ /* 0x0002a400000e0003 */
[----:B-1----:R-:W-:-:S04]  /*25b50*/  MOV R3, 0x0 ;  /* 0x0000000000037802 */ /* 0x002fc80000000f00 */
[----:B--2---:R-:W-:Y:S05]  /*25b60*/  RET.REL.NODEC R2 `(_ZN7cutlass13device_kernelIN5flash19enable_sm80_to_sm89INS1_16FlashAttnFwdSm80INS1_25CollectiveMainloopFwdSm80ILi8ELi1ELb0EN4cute5tupleIJNS5_1CILi128EEENS7_ILi64EEENS7_ILi192EEEEEELi192ENS_6half_tEfNS_4arch4Sm80ELb0ELb1ELb1ELb1ELb1ELb1ELb1ELb1EEENS1_21CollectiveEpilogueFwdINS6_IJS8_SA_S9_EEENS6_IJNS7_ILi1EEESI_SI_EEESC_SE_Li256ELb1ELb1ELb1ELb0EEENS1_36VarlenDynamicPersistentTileSchedulerILi128ELi64ELi256ELi256ELb1ELb1ELb0ELb1ELb0ELb1EEEEEEEEEvNT_6ParamsE) ;  /* 0xfffda49002007950 */ /* 0x004fea0003c3ffff */
        .weak           $__internal_14_$__cuda_sm70_shflsync_up_p
        .type           $__internal_14_$__cuda_sm70_shflsync_up_p,@function
        .size           $__internal_14_$__cuda_sm70_shflsync_up_p,($__internal_15_$__cuda_sm70_votesync_ballot - $__internal_14_$__cuda_sm70_shflsync_up_p)
$__internal_14_$__cuda_sm70_shflsync_up_p:
[----:B------:R-:W-:Y:S02]  /*25b70*/  MOV R4, RZ ;  /* 0x000000ff00047202 */ /* 0x000fe40000000f00 */
[----:B------:R-:W-:-:S04]  /*25b80*/  MOV R10, 0xffffffff ;  /* 0xffffffff000a7802 */ /* 0x000fc80000000f00 */
[----:B------:R-:W-:Y:S04]  /*25b90*/  WARPSYNC R10 ;  /* 0x0000000a00007348 */ /* 0x000fe80003800000 */
[----:B------:R1:W2:Y:S02]  /*25ba0*/  SHFL.UP PT, R4, R0, R3, R4 ;  /* 0x0400000300047389 */ /* 0x0002a400000e0004 */
[----:B-1----:R-:W-:-:S04]  /*25bb0*/  MOV R3, 0x0 ;  /* 0x0000000000037802 */ /* 0x002fc80000000f00 */
[----:B--2---:R-:W-:Y:S05]  /*25bc0*/  RET.REL.NODEC R2 `(_ZN7cutlass13device_kernelIN5flash19enable_sm80_to_sm89INS1_16FlashAttnFwdSm80INS1_25CollectiveMainloopFwdSm80ILi8ELi1ELb0EN4cute5tupleIJNS5_1CILi128EEENS7_ILi64EEENS7_ILi192EEEEEELi192ENS_6half_tEfNS_4arch4Sm80ELb0ELb1ELb1ELb1ELb1ELb1ELb1ELb1EEENS1_21CollectiveEpilogueFwdINS6_IJS8_SA_S9_EEENS6_IJNS7_ILi1EEESI_SI_EEESC_SE_Li256ELb1ELb1ELb1ELb0EEENS1_36VarlenDynamicPersistentTileSchedulerILi128ELi64ELi256ELi256ELb1ELb1ELb0ELb1ELb0ELb1EEEEEEEEEvNT_6ParamsE) ;  /* 0xfffda43002007950 */ /* 0x004fea0003c3ffff */
        .weak           $__internal_15_$__cuda_sm70_votesync_ballot
        .type           $__internal_15_$__cuda_sm70_votesync_ballot,@function
        .size           $__internal_15_$__cuda_sm70_votesync_ballot,(.L_x_6187 - $__internal_15_$__cuda_sm70_votesync_ballot)
$__internal_15_$__cuda_sm70_votesync_ballot:
[----:B------:R-:W-:Y:S01]  /*25bd0*/  ISETP.NE.U32.AND P0, PT, R0, 0x1, PT ;  /* 0x000000010000780c */ /* 0x000fe20003f05070 */
[----:B------:R-:W-:-:S04]  /*25be0*/  IMAD.MOV.U32 R3, RZ, RZ, -0x1 ;  /* 0xffffffffff037424 */ /* 0x000fc800078e00ff */
[----:B------:R-:W-:Y:S08]  /*25bf0*/  WARPSYNC R3 ;  /* 0x0000000300007348 */ /* 0x000ff00003800000 */
[----:B------:R-:W-:-:S04]  /*25c00*/  VOTE.ANY R0, PT, !P0 ;  /* 0x0000000000007806 */ /* 0x000fc800040e0100 */
[----:B------:R-:W-:Y:S01]  /*25c10*/  LOP3.LUT R0, R0, R3, RZ, 0xc0, !PT ;  /* 0x0000000300007212 */ /* 0x000fe200078ec0ff */
[----:B------:R-:W-:-:S04]  /*25c20*/  IMAD.MOV.U32 R3, RZ, RZ, 0x0 ;  /* 0x00000000ff037424 */ /* 0x000fc800078e00ff */
[----:B------:R-:W-:Y:S05]  /*25c30*/  RET.REL.NODEC R2 `(_ZN7cutlass13device_kernelIN5flash19enable_sm80_to_sm89INS1_16FlashAttnFwdSm80INS1_25CollectiveMainloopFwdSm80ILi8ELi1ELb0EN4cute5tupleIJNS5_1CILi128EEENS7_ILi64EEENS7_ILi192EEEEEELi192ENS_6half_tEfNS_4arch4Sm80ELb0ELb1ELb1ELb1ELb1ELb1ELb1ELb1EEENS1_21CollectiveEpilogueFwdINS6_IJS8_SA_S9_EEENS6_IJNS7_ILi1EEESI_SI_EEESC_SE_Li256ELb1ELb1ELb1ELb0EEENS1_36VarlenDynamicPersistentTileSchedulerILi128ELi64ELi256ELi256ELb1ELb1ELb0ELb1ELb0ELb1EEEEEEEEEvNT_6ParamsE) ;  /* 0xfffda3c002007950 */ /* 0x000fea0003c3ffff */
.L_x_1008:
        /* <DEDUP_REMOVED lines=12> */
.L_x_6187:


//--------------------- .text._ZN7cutlass13device_kernelIN5flash19enable_sm80_to_sm89INS1_16FlashAttnFwdSm80INS1_25CollectiveMainloopFwdSm80ILi8ELi1ELb0EN4cute5tupleIJNS5_1CILi128EEENS7_ILi64EEENS7_ILi192EEEEEELi192ENS_6half_tEfNS_4arch4Sm80ELb1ELb0ELb1ELb0ELb1ELb0ELb1ELb1EEENS1_21CollectiveEpilogueFwdINS6_IJS8_SA_S9_EEENS6_IJNS7_ILi1EEESI_SI_EEESC_SE_Li256ELb0ELb1ELb1ELb0EEENS1_30DynamicPersistentTileSchedulerILi256ELi256ELb1ELb1ELb0EEEEEEEEEvNT_6ParamsE --------------------------
	.section	.text._ZN7cutlass13device_kernelIN5flash19enable_sm80_to_sm89INS1_16FlashAttnFwdSm80INS1_25CollectiveMainloopFwdSm80ILi8ELi1ELb0EN4cute5tupleIJNS5_1CILi128EEENS7_ILi64EEENS7_ILi192EEEEEELi192ENS_6half_tEfNS_4arch4Sm80ELb1ELb0ELb1ELb0ELb1ELb0ELb1ELb1EEENS1_21CollectiveEpilogueFwdINS6_IJS8_SA_S9_EEENS6_IJNS7_ILi1EEESI_SI_EEESC_SE_Li256ELb0ELb1ELb1ELb0EEENS1_30DynamicPersistentTileSchedulerILi256ELi256ELb1ELb1ELb0EEEEEEEEEvNT_6ParamsE,"ax",@progbits
	.sectioninfo	@"SHI_REGISTERS=255"
	.align	128
.text._ZN7cutlass13device_kernelIN5flash19enable_sm80_to_sm89INS1_16FlashAttnFwdSm80INS1_25CollectiveMainloopFwdSm80ILi8ELi1ELb0EN4cute5tupleIJNS5_1CILi128EEENS7_ILi64EEENS7_ILi192EEEEEELi192ENS_6half_tEfNS_4arch4Sm80ELb1ELb0ELb1ELb0ELb1ELb0ELb1ELb1EEENS1_21CollectiveEpilogueFwdINS6_IJS8_SA_S9_EEENS6_IJNS7_ILi1EEESI_SI_EEESC_SE_Li256ELb0ELb1ELb1ELb0EEENS1_30DynamicPersistentTileSchedulerILi256ELi256ELb1ELb1ELb0EEEEEEEEEvNT_6ParamsE:
        .type           _ZN7cutlass13device_kernelIN5flash19enable_sm80_to_sm89INS1_16FlashAttnFwdSm80INS1_25CollectiveMainloopFwdSm80ILi8ELi1ELb0EN4cute5tupleIJNS5_1CILi128EEENS7_ILi64EEENS7_ILi192EEEEEELi192ENS_6half_tEfNS_4arch4Sm80ELb1ELb0ELb1ELb0ELb1ELb0ELb1ELb1EEENS1_21CollectiveEpilogueFwdINS6_IJS8_SA_S9_EEENS6_IJNS7_ILi1EEESI_SI_EEESC_SE_Li256ELb0ELb1ELb1ELb0EEENS1_30DynamicPersistentTileSchedulerILi256ELi256ELb1ELb1ELb0EEEEEEEEEvNT_6ParamsE,@function
        .size           _ZN7cutlass13device_kernelIN5flash19enable_sm80_to_sm89INS1_16FlashAttnFwdSm80INS1_25CollectiveMainloopFwdSm80ILi8ELi1ELb0EN4cute5tupleIJNS5_1CILi128EEENS7_ILi64EEENS7_ILi192EEEEEELi192ENS_6half_tEfNS_4arch4Sm80ELb1ELb0ELb1ELb0ELb1ELb0ELb1ELb1EEENS1_21CollectiveEpilogueFwdINS6_IJS8_SA_S9_EEENS6_IJNS7_ILi1EEESI_SI_EEESC_SE_Li256ELb0ELb1ELb1ELb0EEENS1_30DynamicPersistentTileSchedulerILi256ELi256ELb1ELb1ELb0EEEEEEEEEvNT_6ParamsE,(.L_x_6192 - _ZN7cutlass13device_kernelIN5flash19enable_sm80_to_sm89INS1_16FlashAttnFwdSm80INS1_25CollectiveMainloopFwdSm80ILi8ELi1ELb0EN4cute5tupleIJNS5_1CILi128EEENS7_ILi64EEENS7_ILi192EEEEEELi192ENS_6half_tEfNS_4arch4Sm80ELb1ELb0ELb1ELb0ELb1ELb0ELb1ELb1EEENS1_21CollectiveEpilogueFwdINS6_IJS8_SA_S9_EEENS6_IJNS7_ILi1EEESI_SI_EEESC_SE_Li256ELb0ELb1ELb1ELb0EEENS1_30DynamicPersistentTileSchedulerILi256ELi256ELb1ELb1ELb0EEEEEEEEEvNT_6ParamsE)
        .other          _ZN7cutlass13device_kernelIN5flash19enable_sm80_to_sm89INS1_16FlashAttnFwdSm80INS1_25CollectiveMainloopFwdSm80ILi8ELi1ELb0EN4cute5tupleIJNS5_1CILi128EEENS7_ILi64EEENS7_ILi192EEEEEELi192ENS_6half_tEfNS_4arch4Sm80ELb1ELb0ELb1ELb0ELb1ELb0ELb1ELb1EEENS1_21CollectiveEpilogueFwdINS6_IJS8_SA_S9_EEENS6_IJNS7_ILi1EEESI_SI_EEESC_SE_Li256ELb0ELb1ELb1ELb0EEENS1_30DynamicPersistentTileSchedulerILi256ELi256ELb1ELb1ELb0EEEEEEEEEvNT_6ParamsE,@"STO_CUDA_ENTRY STV_DEFAULT"
_ZN7cutlass13device_kernelIN5flash19enable_sm80_to_sm89INS1_16FlashAttnFwdSm80INS1_25CollectiveMainloopFwdSm80ILi8ELi1ELb0EN4cute5tupleIJNS5_1CILi128EEENS7_ILi64EEENS7_ILi192EEEEEELi192ENS_6half_tEfNS_4arch4Sm80ELb1ELb0ELb1ELb0ELb1ELb0ELb1ELb1EEENS1_21CollectiveEpilogueFwdINS6_IJS8_SA_S9_EEENS6_IJNS7_ILi1EEESI_SI_EEESC_SE_Li256ELb0ELb1ELb1ELb0EEENS1_30DynamicPersistentTileSchedulerILi256ELi256ELb1ELb1ELb0EEEEEEEEEvNT_6ParamsE:
[----:B------:R-:W-:-:S03]  /*0000*/  MOV R1, c[0x0][0x28] ;  /* 0x00000a0000017a02 */ /* 0x000fc60000000f00 */
[----:B------:R-:W1:Y:S01]  /*0010*/  S2R R16, SR_TID.X ;  /* 0x0000000000107919 */ /* 0x000e620000002100 */
[----:B------:R-:W-:-:S03]  /*0020*/  IADD3 R1, R1, -0x10, RZ ;  /* 0xfffffff001017810 */ /* 0x000fc60007ffe0ff */
[----:B------:R-:W2:Y:S01]  /*0030*/  S2R R236, SR_CTAID.X ;  /* 0x0000000000ec7919 */ /* 0x000ea20000002500 */
[----:B-1----:R-:W-:-:S05]  /*0040*/  SHF.R.U32.HI R2, RZ, 0x5, R16 ;  /* 0x00000005ff027819 */ /* 0x002fca0000011610 */
[----:B------:R-:W1:Y:S02]  /*0050*/  SHFL.IDX PT, R0, R2, RZ, 0x1f ;  /* 0x00001fff02007589 */ /* 0x000e6400000e0000 */
[----:B-1----:R-:W-:Y:S02]  /*0060*/  ISETP.GE.AND P0, PT, R0, 0x1, PT ;  /* 0x000000010000780c */ /* 0x002fe40003f06270 */
[----:B------:R1:W-:Y:S11]  /*0070*/  STL [R1+0x4], R0 ;  /* 0x0000040001007387 */ /* 0x0003f60000100800 */
[----:B------:R-:W-:Y:S06]  /*0080*/  @P0 BAR.ARV 0x4, 0x100 ;  /* 0x0104000000000b1d */ /* 0x000fec0000002000 */
[----:B--2---:R-:W-:-:S13]  /*0090*/  ISETP.GE.AND P0, PT, R236, c[0x0][0x538], PT ;  /* 0x00014e00ec007a0c */ /* 0x004fda0003f06270 */
[----:B------:R-:W-:Y:S05]  /*00a0*/  @P0 EXIT ;  /* 0x000000000000094d */ /* 0x000fea0003800000 */
[----:B-1----:R-:W-:Y:S01]  /*00b0*/  SHF.R.S32.HI R13, RZ, 0x1f, R16 ;  /* 0x0000001fff0d7819 */ /* 0x002fe20000011410 */
[----:B------:R-:W-:Y:S01]  /*00c0*/  IMAD.MOV.U32 R163, RZ, RZ, 0x20 ;  /* 0x00000020ffa37424 */ /* 0x000fe200078e00ff */
[----:B------:R-:W-:Y:S01]  /*00d0*/  ULDC.64 UR6, c[0x0][0x118] ;  /* 0x0000460000067ab9 */ /* 0x000fe20000000a00 */
[----:B------:R-:W-:Y:S01]  /*00e0*/  IMAD.MOV.U32 R164, RZ, RZ, 0x40 ;  /* 0x00000040ffa47424 */ /* 0x000fe200078e00ff */
[CC--:B------:R-:W-:Y:S02]  /*00f0*/  LEA.HI R5, R13.reuse, R16.reuse, RZ, 0x4 ;  /* 0x000000100d057211 */ /* 0x0c0fe400078f20ff */
[-C--:B------:R-:W-:Y:S02]  /*0100*/  LEA.HI R9, R13, R16.reuse, RZ, 0x3 ;  /* 0x000000100d097211 */ /* 0x080fe400078f18ff */
[----:B------:R-:W-:Y:S02]  /*0110*/  LOP3.LUT R2, R5, 0xfffffff0, RZ, 0xc0, !PT ;  /* 0xfffffff005027812 */ /* 0x000fe400078ec0ff */
[----:B------:R-:W-:-:S02]  /*0120*/  LEA.HI R0, R13, R16, RZ, 0x2 ;  /* 0x000000100d007211 */ /* 0x000fc400078f10ff */
[----:B------:R-:W-:Y:S01]  /*0130*/  SHF.R.S32.HI R214, RZ, 0x3, R9 ;  /* 0x00000003ffd67819 */ /* 0x000fe20000011409 */
[----:B------:R-:W-:Y:S01]  /*0140*/  IMAD.IADD R3, R16, 0x1, -R2 ;  /* 0x0000000110037824 */ /* 0x000fe200078e0a02 */
[----:B------:R-:W-:Y:S02]  /*0150*/  LOP3.LUT R212, R9, 0xfffffff8, RZ, 0xc0, !PT ;  /* 0xfffffff809d47812 */ /* 0x000fe400078ec0ff */
[----:B------:R-:W-:Y:S01]  /*0160*/  SHF.R.S32.HI R4, RZ, 0x4, R5 ;  /* 0x00000004ff047819 */ /* 0x000fe20000011405 */
[----:B------:R-:W-:Y:S01]  /*0170*/  IMAD.SHL.U32 R2, R214, 0x40, RZ ;  /* 0x00000040d6027824 */ /* 0x000fe200078e00ff */
[----:B------:R-:W-:Y:S01]  /*0180*/  LOP3.LUT R0, R0, 0xfffffffc, RZ, 0xc0, !PT ;  /* 0xfffffffc00007812 */ /* 0x000fe200078ec0ff */
[C---:B------:R-:W-:Y:S01]  /*0190*/  IMAD.IADD R212, R16.reuse, 0x1, -R212 ;  /* 0x0000000110d47824 */ /* 0x040fe200078e0ad4 */
[----:B------:R-:W-:Y:S02]  /*01a0*/  LEA.HI R5, R5, R4, RZ, 0x1 ;  /* 0x0000000405057211 */ /* 0x000fe400078f08ff */
[----:B------:R-:W-:Y:S01]  /*01b0*/  SHF.R.S32.HI R8, RZ, 0x1f, R3 ;  /* 0x0000001fff087819 */ /* 0x000fe20000011403 */
[----:B------:R-:W-:Y:S01]  /*01c0*/  IMAD.IADD R7, R16, 0x1, -R0 ;  /* 0x0000000110077824 */ /* 0x000fe200078e0a00 */
[----:B------:R-:W-:Y:S01]  /*01d0*/  LOP3.LUT R0, R2, 0x1c0, RZ, 0xc0, !PT ;  /* 0x000001c002007812 */ /* 0x000fe200078ec0ff */
[----:B------:R-:W-:Y:S01]  /*01e0*/  IMAD.SHL.U32 R197, R212, 0x8, RZ ;  /* 0x00000008d4c57824 */ /* 0x000fe200078e00ff */
[----:B------:R-:W-:-:S02]  /*01f0*/  LOP3.LUT R5, R5, 0xfffffffe, RZ, 0xc0, !PT ;  /* 0xfffffffe05057812 */ /* 0x000fc400078ec0ff */
[----:B------:R-:W-:Y:S02]  /*0200*/  SHF.R.U32.HI R6, RZ, 0x3, R0 ;  /* 0x00000003ff067819 */ /* 0x000fe40000011600 */
[----:B------:R-:W-:Y:S01]  /*0210*/  LOP3.LUT R2, R0, 0x38, R197, 0xf8, !PT ;  /* 0x0000003800027812 */ /* 0x000fe200078ef8c5 */
[----:B------:R-:W-:Y:S01]  /*0220*/  IMAD.IADD R103, R4, 0x1, -R5 ;  /* 0x0000000104677824 */ /* 0x000fe200078e0a05 */
[----:B------:R-:W-:Y:S01]  /*0230*/  LEA.HI R0, R7, R7, RZ, 0x1 ;  /* 0x0000000707007211 */ /* 0x000fe200078f08ff */
[----:B------:R-:W-:Y:S01]  /*0240*/  IMAD.SHL.U32 R4, R212, 0x40, RZ ;  /* 0x00000040d4047824 */ /* 0x000fe200078e00ff */
[----:B------:R-:W-:Y:S02]  /*0250*/  LEA.HI R8, R8, R3, RZ, 0x3 ;  /* 0x0000000308087211 */ /* 0x000fe400078f18ff */
[----:B------:R-:W-:Y:S02]  /*0260*/  LOP3.LUT R11, R2, R6, RZ, 0x3c, !PT ;  /* 0x00000006020b7212 */ /* 0x000fe400078e3cff */
[----:B------:R-:W-:-:S02]  /*0270*/  LOP3.LUT R2, R0, 0x1ffffffe, RZ, 0xc0, !PT ;  /* 0x1ffffffe00027812 */ /* 0x000fc400078ec0ff */
[----:B------:R-:W-:Y:S02]  /*0280*/  LOP3.LUT R0, R4, 0x1c0, RZ, 0xc0, !PT ;  /* 0x000001c004007812 */ /* 0x000fe400078ec0ff */
[----:B------:R-:W-:Y:S01]  /*0290*/  LOP3.LUT R5, R8, 0xfffffff8, RZ, 0xc0, !PT ;  /* 0xfffffff808057812 */ /* 0x000fe200078ec0ff */
[----:B------:R-:W-:Y:S01]  /*02a0*/  IMAD.IADD R12, R7, 0x1, -R2 ;  /* 0x00000001070c7824 */ /* 0x000fe200078e0a02 */
[----:B------:R-:W-:Y:S02]  /*02b0*/  LEA.HI R6, R13, R16, RZ, 0x5 ;  /* 0x000000100d067211 */ /* 0x000fe400078f28ff */
[----:B------:R-:W-:Y:S01]  /*02c0*/  LOP3.LUT R4, R0, 0x8, R9, 0xf8, !PT ;  /* 0x0000000800047812 */ /* 0x000fe200078ef809 */
[----:B------:R-:W-:Y:S01]  /*02d0*/  IMAD.IADD R5, R3, 0x1, -R5 ;  /* 0x0000000103057824 */ /* 0x000fe200078e0a05 */
[----:B------:R-:W-:Y:S02]  /*02e0*/  SHF.R.U32.HI R2, RZ, 0x3, R0 ;  /* 0x00000003ff027819 */ /* 0x000fe40000011600 */
[----:B------:R-:W-:-:S02]  /*02f0*/  SHF.R.S32.HI R166, RZ, 0x5, R6 ;  /* 0x00000005ffa67819 */ /* 0x000fc40000011406 */
[----:B------:R-:W-:Y:S02]  /*0300*/  SHF.R.S32.HI R0, RZ, 0x1f, R6 ;  /* 0x0000001fff007819 */ /* 0x000fe40000011406 */
[----:B------:R-:W-:Y:S02]  /*0310*/  LOP3.LUT R3, R6, 0xffffffe0, RZ, 0xc0, !PT ;  /* 0xffffffe006037812 */ /* 0x000fe400078ec0ff */
[----:B------:R-:W-:Y:S02]  /*0320*/  LEA.HI R0, R0, R166, RZ, 0x3 ;  /* 0x000000a600007211 */ /* 0x000fe400078f18ff */
[----:B------:R-:W-:Y:S01]  /*0330*/  LOP3.LUT R9, R4, R2, RZ, 0x3c, !PT ;  /* 0x0000000204097212 */ /* 0x000fe200078e3cff */
[----:B------:R-:W-:Y:S01]  /*0340*/  IMAD.IADD R15, R16, 0x1, -R3 ;  /* 0x00000001100f7824 */ /* 0x000fe200078e0a03 */
[----:B------:R-:W-:Y:S01]  /*0350*/  LOP3.LUT R2, R0, 0xffffff8, RZ, 0xc0, !PT ;  /* 0x0ffffff800027812 */ /* 0x000fe200078ec0ff */
[----:B------:R-:W-:Y:S01]  /*0360*/  IMAD.SHL.U32 R3, R5, 0x40, RZ ;  /* 0x0000004005037824 */ /* 0x000fe200078e00ff */
[----:B------:R-:W-:Y:S01]  /*0370*/  LEA.HI R7, R13, R16, RZ, 0x6 ;  /* 0x000000100d077211 */ /* 0x000fe200078f30ff */
[----:B------:R-:W-:Y:S01]  /*0380*/  IMAD.SHL.U32 R4, R103, 0x8, RZ ;  /* 0x0000000867047824 */ /* 0x000fe200078e00ff */
[----:B------:R-:W-:Y:S01]  /*0390*/  SHF.R.S32.HI R10, RZ, 0x1f, R15 ;  /* 0x0000001fff0a7819 */ /* 0x000fe2000001140f */
[----:B------:R-:W-:Y:S01]  /*03a0*/  IMAD.IADD R6, R166, 0x1, -R2 ;  /* 0x00000001a6067824 */ /* 0x000fe200078e0a02 */
[----:B------:R-:W-:Y:S01]  /*03b0*/  LOP3.LUT R0, R3, 0x1c0, RZ, 0xc0, !PT ;  /* 0x000001c003007812 */ /* 0x000fe200078ec0ff */
[----:B------:R-:W-:Y:S01]  /*03c0*/  IMAD.SHL.U32 R2, R8, 0x40, RZ ;  /* 0x0000004008027824 */ /* 0x000fe200078e00ff */
[----:B------:R-:W-:Y:S01]  /*03d0*/  LEA.HI R3, R10, R15, RZ, 0x2 ;  /* 0x0000000f0a037211 */ /* 0x000fe200078f10ff */
[----:B------:R-:W-:Y:S01]  /*03e0*/  IMAD.SHL.U32 R7, R7, 0x8, RZ ;  /* 0x0000000807077824 */ /* 0x000fe200078e00ff */
[----:B------:R-:W-:Y:S01]  /*03f0*/  LOP3.LUT R4, R0, 0x8, R4, 0xf8, !PT ;  /* 0x0000000800047812 */ /* 0x000fe200078ef804 */
[----:B------:R-:W-:Y:S01]  /*0400*/  IMAD R103, R103, 0x200, R9 ;  /* 0x0000020067677824 */ /* 0x000fe200078e0209 */
[----:B------:R-:W-:-:S02]  /*0410*/  SHF.R.U32.HI R162, RZ, 0x3, R0 ;  /* 0x00000003ffa27819 */ /* 0x000fc40000011600 */
[----:B------:R-:W-:Y:S02]  /*0420*/  LOP3.LUT R2, R2, 0xfffffe00, RZ, 0xc0, !PT ;  /* 0xfffffe0002027812 */ /* 0x000fe400078ec0ff */
[----:B------:R-:W-:Y:S02]  /*0430*/  SHF.R.S32.HI R0, RZ, 0x2, R3 ;  /* 0x00000002ff007819 */ /* 0x000fe40000011403 */
[----:B------:R-:W-:Y:S01]  /*0440*/  LOP3.LUT R162, R4, R162, RZ, 0x3c, !PT ;  /* 0x000000a204a27212 */ /* 0x000fe200078e3cff */
[----:B------:R-:W-:Y:S01]  /*0450*/  IMAD R166, R166, 0x400, R2 ;  /* 0x00000400a6a67824 */ /* 0x000fe200078e0202 */
[----:B------:R-:W-:Y:S01]  /*0460*/  LOP3.LUT R7, R11, 0x7ffffe00, R7, 0xf8, !PT ;  /* 0x7ffffe000b077812 */ /* 0x000fe200078ef807 */
[----:B------:R-:W-:Y:S01]  /*0470*/  IMAD R14, R6, 0x10, R0 ;  /* 0x00000010060e7824 */ /* 0x000fe200078e0200 */
[----:B------:R-:W-:Y:S01]  /*0480*/  LEA.HI R0, R13, R16, RZ, 0x7 ;  /* 0x000000100d007211 */ /* 0x000fe200078f38ff */
[----:B------:R-:W-:Y:S01]  /*0490*/  IMAD.IADD R166, R166, 0x1, R162 ;  /* 0x00000001a6a67824 */ /* 0x000fe200078e02a2 */
[----:B------:R-:W-:Y:S01]  /*04a0*/  LOP3.LUT R162, R162, R2, RZ, 0xfc, !PT ;  /* 0x00000002a2a27212 */ /* 0x000fe200078efcff */
[----:B------:R-:W-:Y:S01]  /*04b0*/  IMAD.SHL.U32 R182, R7, 0x2, RZ ;  /* 0x0000000207b67824 */ /* 0x000fe200078e00ff */
[----:B------:R-:W-:Y:S01]  /*04c0*/  SHF.R.S32.HI R2, RZ, 0x7, R0 ;  /* 0x00000007ff027819 */ /* 0x000fe20000011400 */
[----:B------:R-:W-:Y:S01]  /*04d0*/  STL [R1+0x8], R14 ;  /* 0x0000080e01007387 */ /* 0x000fe20000100800 */
[----:B------:R-:W-:-:S02]  /*04e0*/  LOP3.LUT R0, R3, 0x7ffffffc, RZ, 0xc0, !PT ;  /* 0x7ffffffc03007812 */ /* 0x000fc400078ec0ff */
[----:B------:R-:W-:Y:S02]  /*04f0*/  IADD3 R208, R197, 0x40, RZ ;  /* 0x00000040c5d07810 */ /* 0x000fe40007ffe0ff */
[----:B------:R-:W-:Y:S01]  /*0500*/  R2P PR, R5, 0x6 ;  /* 0x0000000605007804 */ /* 0x000fe20000000000 */
[----:B------:R-:W-:Y:S01]  /*0510*/  IMAD.IADD R0, R15, 0x1, -R0 ;  /* 0x000000010f007824 */ /* 0x000fe200078e0a00 */
[----:B------:R-:W-:Y:S02]  /*0520*/  IADD3 R207, R197, 0x80, RZ ;  /* 0x00000080c5cf7810 */ /* 0x000fe40007ffe0ff */
[----:B------:R-:W-:Y:S01]  /*0530*/  SHF.R.S32.HI R2, RZ, 0x1f, R197 ;  /* 0x0000001fff027819 */ /* 0x000fe200000114c5 */
[----:B------:R-:W-:Y:S01]  /*0540*/  IMAD.SHL.U32 R225, R0, 0x2, RZ ;  /* 0x0000000200e17824 */ /* 0x000fe200078e00ff */
[----:B------:R-:W-:Y:S01]  /*0550*/  SHF.R.S32.HI R3, RZ, 0x1f, R208 ;  /* 0x0000001fff037819 */ /* 0x000fe200000114d0 */
[----:B------:R-:W-:Y:S01]  /*0560*/  IMAD R0, R12, 0x8, R14 ;  /* 0x000000080c007824 */ /* 0x000fe200078e020e */
[----:B------:R-:W-:-:S02]  /*0570*/  SHF.R.S32.HI R2, RZ, 0x1f, R207 ;  /* 0x0000001fff027819 */ /* 0x000fc400000114cf */
[C---:B------:R-:W-:Y:S02]  /*0580*/  IADD3 R7, R225.reuse, 0x8, RZ ;  /* 0x00000008e1077810 */ /* 0x040fe40007ffe0ff */
[C---:B------:R-:W-:Y:S01]  /*0590*/  IADD3 R6, R225.reuse, 0x10, RZ ;  /* 0x00000010e1067810 */ /* 0x040fe20007ffe0ff */
[----:B------:R1:W-:Y:S01]  /*05a0*/  STL [R1], R0 ;  /* 0x0000000001007387 */ /* 0x0003e20000100800 */
[C---:B------:R-:W-:Y:S02]  /*05b0*/  IADD3 R5, R225.reuse, 0x18, RZ ;  /* 0x00000018e1057810 */ /* 0x040fe40007ffe0ff */
[C---:B------:R-:W-:Y:S02]  /*05c0*/  IADD3 R4, R225.reuse, 0x20, RZ ;  /* 0x00000020e1047810 */ /* 0x040fe40007ffe0ff */
[----:B------:R-:W-:Y:S02]  /*05d0*/  IADD3 R3, R225, 0x28, RZ ;  /* 0x00000028e1037810 */ /* 0x000fe40007ffe0ff */
[----:B------:R-:W-:-:S02]  /*05e0*/  SEL R163, R163, 0xffffffe0, !P1 ;  /* 0xffffffe0a3a37807 */ /* 0x000fc40004800000 */
[C---:B------:R-:W-:Y:S02]  /*05f0*/  IADD3 R2, R225.reuse, 0x30, RZ ;  /* 0x00000030e1027810 */ /* 0x040fe40007ffe0ff */
[----:B------:R-:W-:Y:S02]  /*0600*/  LEA R166, R166, 0xc100, 0x1 ;  /* 0x0000c100a6a67811 */ /* 0x000fe400078e08ff */
[C---:B------:R-:W-:Y:S02]  /*0610*/  IADD3 R252, R225.reuse, 0x40, RZ ;  /* 0x00000040e1fc7810 */ /* 0x040fe40007ffe0ff */
[----:B------:R-:W-:Y:S01]  /*0620*/  IADD3 R251, R225, 0x48, RZ ;  /* 0x00000048e1fb7810 */ /* 0x000fe20007ffe0ff */
[----:B------:R-:W-:Y:S01]  /*0630*/  IMAD.IADD R167, R166, 0x1, R163 ;  /* 0x00000001a6a77824 */ /* 0x000fe200078e02a3 */
[----:B------:R-:W-:Y:S02]  /*0640*/  SHF.R.S32.HI R9, RZ, 0x1f, R7 ;  /* 0x0000001fff097819 */ /* 0x000fe40000011407 */
[----:B------:R-:W-:-:S02]  /*0650*/  LEA R162, R162, 0x100, 0x1 ;  /* 0x00000100a2a27811 */ /* 0x000fc400078e08ff */
[C---:B------:R-:W-:Y:S02]  /*0660*/  IADD3 R249, R225.reuse, 0x58, RZ ;  /* 0x00000058e1f97810 */ /* 0x040fe40007ffe0ff */
[----:B------:R-:W-:Y:S01]  /*0670*/  IADD3 R248, R225, 0x60, RZ ;  /* 0x00000060e1f87810 */ /* 0x000fe20007ffe0ff */
[----:B------:R-:W-:Y:S01]  /*0680*/  IMAD.IADD R163, R163, 0x1, R162 ;  /* 0x00000001a3a37824 */ /* 0x000fe200078e02a2 */
[C---:B-1----:R-:W-:Y:S02]  /*0690*/  IADD3 R0, R225.reuse, 0x38, RZ ;  /* 0x00000038e1007810 */ /* 0x042fe40007ffe0ff */
[----:B------:R-:W-:Y:S02]  /*06a0*/  SHF.R.S32.HI R8, RZ, 0x1f, R6 ;  /* 0x0000001fff087819 */ /* 0x000fe40000011406 */
[----:B------:R-:W-:Y:S02]  /*06b0*/  SHF.R.S32.HI R7, RZ, 0x1f, R5 ;  /* 0x0000001fff077819 */ /* 0x000fe40000011405 */
[----:B------:R-:W-:-:S02]  /*06c0*/  IADD3 R250, R225, 0x50, RZ ;  /* 0x00000050e1fa7810 */ /* 0x000fc40007ffe0ff */
[C---:B------:R-:W-:Y:S02]  /*06d0*/  IADD3 R246, R225.reuse, 0x70, RZ ;  /* 0x00000070e1f67810 */ /* 0x040fe40007ffe0ff */
[C---:B------:R-:W-:Y:S02]  /*06e0*/  IADD3 R245, R225.reuse, 0x78, RZ ;  /* 0x00000078e1f57810 */ /* 0x040fe40007ffe0ff */
[----:B------:R-:W-:Y:S02]  /*06f0*/  SHF.R.S32.HI R6, RZ, 0x1f, R4 ;  /* 0x0000001fff067819 */ /* 0x000fe40000011404 */
[----:B------:R-:W-:Y:S02]  /*0700*/  SHF.R.S32.HI R5, RZ, 0x1f, R3 ;  /* 0x0000001fff057819 */ /* 0x000fe40000011403 */
[----:B------:R-:W-:Y:S02]  /*0710*/  SEL R164, R164, 0xffffffc0, !P2 ;  /* 0xffffffc0a4a47807 */ /* 0x000fe40005000000 */
[----:B------:R-:W-:-:S02]  /*0720*/  IADD3 R247, R225, 0x68, RZ ;  /* 0x00000068e1f77810 */ /* 0x000fc40007ffe0ff */
[C---:B------:R-:W-:Y:S01]  /*0730*/  IADD3 R243, R225.reuse, 0x88, RZ ;  /* 0x00000088e1f37810 */ /* 0x040fe20007ffe0ff */
[----:B------:R-:W-:Y:S01]  /*0740*/  IMAD.IADD R169, R166, 0x1, R164 ;  /* 0x00000001a6a97824 */ /* 0x000fe200078e02a4 */
[----:B------:R-:W-:Y:S01]  /*0750*/  IADD3 R242, R225, 0x90, RZ ;  /* 0x00000090e1f27810 */ /* 0x000fe20007ffe0ff */
[C---:B------:R-:W-:Y:S01]  /*0760*/  IMAD.IADD R165, R164.reuse, 0x1, R162 ;  /* 0x00000001a4a57824 */ /* 0x040fe200078e02a2 */
[----:B------:R-:W-:Y:S01]  /*0770*/  SHF.R.S32.HI R4, RZ, 0x1f, R2 ;  /* 0x0000001fff047819 */ /* 0x000fe20000011402 */
[----:B------:R-:W-:Y:S01]  /*0780*/  IMAD.IADD R168, R167, 0x1, R164 ;  /* 0x00000001a7a87824 */ /* 0x000fe200078e02a4 */
[----:B------:R-:W-:Y:S01]  /*0790*/  SHF.R.S32.HI R3, RZ, 0x1f, R0 ;  /* 0x0000001fff037819 */ /* 0x000fe20000011400 */
[----:B------:R-:W-:Y:S01]  /*07a0*/  IMAD.IADD R164, R164, 0x1, R163 ;  /* 0x00000001a4a47824 */ /* 0x000fe200078e02a3 */
[C---:B------:R-:W-:Y:S02]  /*07b0*/  IADD3 R244, R225.reuse, 0x80, RZ ;  /* 0x00000080e1f47810 */ /* 0x040fe40007ffe0ff */
[----:B------:R-:W-:-:S02]  /*07c0*/  IADD3 R240, R225, 0xa0, RZ ;  /* 0x000000a0e1f07810 */ /* 0x000fc40007ffe0ff */
[C---:B------:R-:W-:Y:S02]  /*07d0*/  IADD3 R239, R225.reuse, 0xa8, RZ ;  /* 0x000000a8e1ef7810 */ /* 0x040fe40007ffe0ff */
[----:B------:R-:W-:Y:S02]  /*07e0*/  SHF.R.S32.HI R2, RZ, 0x1f, R252 ;  /* 0x0000001fff027819 */ /* 0x000fe400000114fc */
[----:B------:R-:W-:Y:S02]  /*07f0*/  SHF.R.S32.HI R0, RZ, 0x1f, R251 ;  /* 0x0000001fff007819 */ /* 0x000fe400000114fb */
[C---:B------:R-:W-:Y:S02]  /*0800*/  IADD3 R241, R225.reuse, 0x98, RZ ;  /* 0x00000098e1f17810 */ /* 0x040fe40007ffe0ff */
[C---:B------:R-:W-:Y:S02]  /*0810*/  IADD3 R238, R225.reuse, 0xb0, RZ ;  /* 0x000000b0e1ee7810 */ /* 0x040fe40007ffe0ff */
        /* <DEDUP_REMOVED lines=11> */
[----:B------:R-:W-:Y:S02]  /*08d0*/  SHF.R.S32.HI R0, RZ, 0x1f, R239 ;  /* 0x0000001fff007819 */ /* 0x000fe400000114ef */
[----:B------:R-:W-:-:S02]  /*08e0*/  LEA R103, R103, 0x6100, 0x1 ;  /* 0x0000610067677811 */ /* 0x000fc400078e08ff */
[----:B------:R-:W-:Y:S02]  /*08f0*/  SHF.R.S32.HI R3, RZ, 0x1f, R241 ;  /* 0x0000001fff037819 */ /* 0x000fe400000114f1 */
[----:B------:R-:W-:Y:S02]  /*0900*/  SHF.R.S32.HI R2, RZ, 0x1f, R238 ;  /* 0x0000001fff027819 */ /* 0x000fe400000114ee */
[----:B------:R-:W-:Y:S02]  /*0910*/  SHF.R.S32.HI R0, RZ, 0x1f, R237 ;  /* 0x0000001fff007819 */ /* 0x000fe400000114ed */
.L_x_1066:
[----:B------:R-:W-:Y:S01]  /*0920*/  IMAD.MOV.U32 R0, RZ, RZ, c[0x0][0x560] ;  /* 0x00015800ff007624 */ /* 0x000fe200078e00ff */
[----:B------:R-:W-:Y:S01]  /*0930*/  MOV R3, R236 ;  /* 0x000000ec00037202 */ /* 0x000fe20000000f00 */
[----:B------:R-:W-:Y:S01]  /*0940*/  YIELD ;  /* 0x0000000000007946 */ /* 0x000fe20003800000 */
[----:B------:R-:W-:Y:S02]  /*0950*/  BSSY B0, `(.L_x_1009) ;  /* 0x0000015000007945 */ /* 0x000fe40003800000 */
[----:B------:R-:W-:-:S13]  /*0960*/  ISETP.NE.AND P0, PT, R0, 0x1, PT ;  /* 0x000000010000780c */ /* 0x000fda0003f05270 */
[----:B------:R-:W-:-:S05]  /*0970*/  @P0 IMAD.HI.U32 R0, R236, c[0x0][0x564], RZ ;  /* 0x00015900ec000a27 */ /* 0x000fca00078e00ff */
[----:B------:R-:W-:-:S04]  /*0980*/  @P0 SHF.R.U32.HI R3, RZ, c[0x0][0x568], R0 ;  /* 0x00015a00ff030a19 */ /* 0x000fc80000011600 */
[----:B------:R-:W-:Y:S01]  /*0990*/  ISETP.GE.AND P0, PT, R3, c[0x0][0x578], PT ;  /* 0x00015e0003007a0c */ /* 0x000fe20003f06270 */
[----:B------:R-:W-:-:S04]  /*09a0*/  IMAD.MOV R2, RZ, RZ, -R3 ;  /* 0x000000ffff027224 */ /* 0x000fc800078e0a03 */
[----:B------:R-:W-:-:S08]  /*09b0*/  IMAD R2, R2, c[0x0][0x560], R236 ;  /* 0x0001580002027a24 */ /* 0x000fd000078e02ec */
[----:B------:R-:W-:Y:S05]  /*09c0*/  @!P0 BRA `(.L_x_1010) ;  /* 0x0000007000008947 */ /* 0x000fea0003800000 */
[----:B------:R-:W-:-:S04]  /*09d0*/  MOV R0, c[0x0][0x56c] ;  /* 0x00015b0000007a02 */ /* 0x000fc80000000f00 */
[----:B------:R-:W-:Y:S02]  /*09e0*/  ISETP.NE.AND P0, PT, R0, 0x1, PT ;  /* 0x000000010000780c */ /* 0x000fe40003f05270 */
[----:B------:R-:W-:-:S11]  /*09f0*/  MOV R0, R2 ;  /* 0x0000000200007202 */ /* 0x000fd60000000f00 */
[----:B------:R-:W-:-:S05]  /*0a00*/  @P0 IMAD.HI.U32 R4, R2, c[0x0][0x570], RZ ;  /* 0x00015c0002040a27 */ /* 0x000fca00078e00ff */
[----:B------:R-:W-:-:S05]  /*0a10*/  @P0 SHF.R.U32.HI R0, RZ, c[0x0][0x574], R4 ;  /* 0x00015d00ff000a19 */ /* 0x000fca0000011604 */
[----:B------:R-:W-:Y:S01]  /*0a20*/  IMAD R4, R0, c[0x0][0x56c], RZ ;  /* 0x00015b0000047a24 */ /* 0x000fe200078e02ff */
[----:B------:R-:W-:Y:S05]  /*0a30*/  BRA `(.L_x_1011) ;  /* 0x0000006000007947 */ /* 0x000fea0003800000 */
.L_x_1010:
[----:B------:R-:W-:-:S04]  /*0a40*/  MOV R0, c[0x0][0x554] ;  /* 0x0001550000007a02 */ /* 0x000fc80000000f00 */
[----:B------:R-:W-:Y:S02]  /*0a50*/  ISETP.NE.AND P0, PT, R0, 0x1, PT ;  /* 0x000000010000780c */ /* 0x000fe40003f05270 */
[----:B------:R-:W-:-:S11]  /*0a60*/  MOV R0, R2 ;  /* 0x0000000200007202 */ /* 0x000fd60000000f00 */
[----:B------:R-:W-:-:S05]  /*0a70*/  @P0 IMAD.HI.U32 R4, R2, c[0x0][0x558], RZ ;  /* 0x0001560002040a27 */ /* 0x000fca00078e00ff */
[----:B------:R-:W-:-:S05]  /*0a80*/  @P0 SHF.R.U32.HI R0, RZ, c[0x0][0x55c], R4 ;  /* 0x00015700ff000a19 */ /* 0x000fca0000011604 */
[----:B------:R-:W-:Y:S02]  /*0a90*/  IMAD R4, R0, c[0x0][0x554], RZ ;  /* 0x0001550000047a24 */ /* 0x000fe400078e02ff */
.L_x_1011:
[----:B------:R-:W-:Y:S05]  /*0aa0*/  BSYNC B0 ;  /* 0x0000000000007941 */ /* 0x000fea0003800000 */
.L_x_1009:
[----:B------:R-:W-:Y:S01]  /*0ab0*/  IMAD.MOV.U32 R5, RZ, RZ, c[0x0][0x548] ;  /* 0x00015200ff057624 */ /* 0x000fe200078e00ff */
[----:B------:R-:W-:Y:S01]  /*0ac0*/  ISETP.NE.U32.AND P0, PT, RZ, c[0x0][0x370], PT ;  /* 0x0000dc00ff007a0c */ /* 0x000fe20003f05070 */
[----:B------:R-:W-:Y:S02]  /*0ad0*/  IMAD.IADD R4, R2, 0x1, -R4 ;  /* 0x0000000102047824 */ /* 0x000fe400078e0a04 */
[----:B------:R-:W-:Y:S01]  /*0ae0*/  IMAD.MOV.U32 R215, RZ, RZ, RZ ;  /* 0x000000ffffd77224 */ /* 0x000fe200078e00ff */
[----:B------:R-:W-:Y:S01]  /*0af0*/  ISETP.NE.AND P1, PT, R5, 0x1, PT ;  /* 0x000000010500780c */ /* 0x000fe20003f25270 */
[----:B------:R-:W-:Y:S01]  /*0b00*/  IMAD R4, R3, c[0x0][0x554], R4 ;  /* 0x0001550003047a24 */ /* 0x000fe200078e0204 */
[----:B------:R-:W-:-:S03]  /*0b10*/  ISETP.NE.AND.EX P0, PT, RZ, c[0x0][0x374], PT, P0 ;  /* 0x0000dd00ff007a0c */ /* 0x000fc60003f05300 */
[----:B------:R-:W-:-:S08]  /*0b20*/  IMAD.MOV.U32 R226, RZ, RZ, R4 ;  /* 0x000000ffffe27224 */ /* 0x000fd000078e0004 */
[----:B------:R-:W-:-:S04]  /*0b30*/  @P1 IMAD.HI.U32 R2, R4, c[0x0][0x54c], RZ ;  /* 0x0001530004021a27 */ /* 0x000fc800078e00ff */
[----:B------:R-:W-:Y:S01]  /*0b40*/  @P0 IMAD.MOV.U32 R3, RZ, RZ, 0x4 ;  /* 0x00000004ff030424 */ /* 0x000fe200078e00ff */
[----:B------:R-:W-:-:S05]  /*0b50*/  @P1 SHF.R.U32.HI R226, RZ, c[0x0][0x550], R2 ;  /* 0x00015400ffe21a19 */ /* 0x000fca0000011602 */
[----:B------:R-:W-:-:S05]  /*0b60*/  @P0 IMAD.WIDE R2, R226, R3, c[0x0][0x370] ;  /* 0x0000dc00e2020625 */ /* 0x000fca00078e0203 */
[----:B------:R1:W5:Y:S01]  /*0b70*/  @P0 LDG.E R215, [R2.64] ;  /* 0x0000000602d70981 */ /* 0x000362000c1e1900 */
[----:B------:R-:W-:Y:S01]  /*0b80*/  IMAD.MOV.U32 R228, RZ, RZ, R0 ;  /* 0x000000ffffe47224 */ /* 0x000fe200078e0000 */
[----:B------:R-:W-:Y:S01]  /*0b90*/  BSSY B0, `(.L_x_1012) ;  /* 0x0000040000007945 */ /* 0x000fe20003800000 */
[----:B------:R-:W-:-:S05]  /*0ba0*/  IMAD.MOV.U32 R5, RZ, RZ, 0x40 ;  /* 0x00000040ff057424 */ /* 0x000fca00078e00ff */
[----:B------:R-:W-:Y:S01]  /*0bb0*/  IADD3 R5, R5, -c[0x0][0x168], RZ ;  /* 0x80005a0005057a10 */ /* 0x000fe20007ffe0ff */
[----:B-1----:R-:W-:-:S05]  /*0bc0*/  IMAD.MOV.U32 R2, RZ, RZ, c[0x0][0x53c] ;  /* 0x00014f00ff027624 */ /* 0x002fca00078e00ff */
[----:B------:R-:W-:Y:S02]  /*0bd0*/  ISETP.NE.AND P0, PT, R2, 0x1, PT ;  /* 0x000000010200780c */ /* 0x000fe40003f05270 */
[----:B------:R-:W-:-:S11]  /*0be0*/  LOP3.LUT R2, R0, 0x1ffffff, RZ, 0x3c, !PT ;  /* 0x01ffffff00027812 */ /* 0x000fd600078e3cff */
[----:B------:R-:W-:Y:S01]  /*0bf0*/  @P0 IMAD.HI.U32 R3, R0, c[0x0][0x540], RZ ;  /* 0x0001500000030a27 */ /* 0x000fe200078e00ff */
[----:B------:R-:W-:Y:S02]  /*0c00*/  IADD3 R0, R2, c[0x0][0x53c], RZ ;  /* 0x00014f0002007a10 */ /* 0x000fe40007ffe0ff */
[----:B------:R-:W-:Y:S02]  /*0c10*/  MOV R2, c[0x0][0x2c4] ;  /* 0x0000b10000027a02 */ /* 0x000fe40000000f00 */
[----:B------:R-:W-:Y:S02]  /*0c20*/  @P0 SHF.R.U32.HI R228, RZ, c[0x0][0x544], R3 ;  /* 0x00015100ffe40a19 */ /* 0x000fe40000011603 */
[----:B------:R-:W-:Y:S01]  /*0c30*/  ISETP.NE.AND P4, PT, R2, 0x1, PT ;  /* 0x000000010200780c */ /* 0x000fe20003f85270 */
[----:B------:R-:W-:Y:S02]  /*0c40*/  IMAD.MOV.U32 R2, RZ, RZ, c[0x0][0x2ac] ;  /* 0x0000ab00ff027624 */ /* 0x000fe400078e00ff */
[----:B------:R-:W-:-:S02]  /*0c50*/  IMAD R0, R228, c[0x0][0x53c], R0 ;  /* 0x00014f00e4007a24 */ /* 0x000fc400078e0200 */
[----:B------:R-:W-:Y:S02]  /*0c60*/  IMAD R6, R2, c[0x0][0x1d0], RZ ;  /* 0x0000740002067a24 */ /* 0x000fe400078e02ff */
[----:B------:R-:W-:Y:S02]  /*0c70*/  IMAD.SHL.U32 R229, R0, 0x80, RZ ;  /* 0x0000008000e57824 */ /* 0x000fe400078e00ff */
[----:B------:R-:W-:Y:S01]  /*0c80*/  IMAD R2, R2, c[0x0][0x1d0], R5 ;  /* 0x0000740002027a24 */ /* 0x000fe200078e0205 */
[----:B------:R-:W-:Y:S02]  /*0c90*/  IADD3 R5, R6, 0x3f, RZ ;  /* 0x0000003f06057810 */ /* 0x000fe40007ffe0ff */
[----:B------:R-:W-:-:S05]  /*0ca0*/  IADD3 R0, R229, 0x7f, RZ ;  /* 0x0000007fe5007810 */ /* 0x000fca0007ffe0ff */
[----:B------:R-:W-:-:S05]  /*0cb0*/  @P4 IMAD.HI.U32 R3, R0, c[0x0][0x2c8], RZ ;  /* 0x0000b20000034a27 */ /* 0x000fca00078e00ff */
[----:B------:R-:W-:-:S04]  /*0cc0*/  @P4 SHF.R.U32.HI R0, RZ, c[0x0][0x2cc], R3 ;  /* 0x0000b300ff004a19 */ /* 0x000fc80000011603 */
[----:B------:R-:W-:Y:S02]  /*0cd0*/  IADD3 R0, R2, R0, RZ ;  /* 0x0000000002007210 */ /* 0x000fe40007ffe0ff */
[----:B------:R-:W-:Y:S02]  /*0ce0*/  SHF.R.S32.HI R2, RZ, 0x1f, R5 ;  /* 0x0000001fff027819 */ /* 0x000fe40000011405 */
[----:B------:R-:W-:Y:S02]  /*0cf0*/  SHF.R.S32.HI R3, RZ, 0x1f, R0 ;  /* 0x0000001fff037819 */ /* 0x000fe40000011400 */
[----:B------:R-:W-:Y:S02]  /*0d00*/  LEA.HI R2, R2, R5, RZ, 0x6 ;  /* 0x0000000502027211 */ /* 0x000fe400078f30ff */
[----:B------:R-:W-:Y:S02]  /*0d10*/  LEA.HI R3, R3, R0, RZ, 0x6 ;  /* 0x0000000003037211 */ /* 0x000fe400078f30ff */
[----:B------:R-:W-:-:S02]  /*0d20*/  SHF.R.S32.HI R0, RZ, 0x6, R2 ;  /* 0x00000006ff007819 */ /* 0x000fc40000011402 */
[----:B------:R-:W-:-:S04]  /*0d30*/  SHF.R.S32.HI R2, RZ, 0x6, R3 ;  /* 0x00000006ff027819 */ /* 0x000fc80000011403 */
[----:B------:R-:W-:Y:S01]  /*0d40*/  IMNMX R7, R0, R2, PT ;  /* 0x0000000200077217 */ /* 0x000fe20003800200 */
[----:B------:R-:W-:Y:S02]  /*0d50*/  IMAD.MOV R0, RZ, RZ, -R226 ;  /* 0x000000ffff007224 */ /* 0x000fe400078e0ae2 */
[----:B------:R-:W-:Y:S01]  /*0d60*/  IMAD.MOV.U32 R2, RZ, RZ, RZ ;  /* 0x000000ffff027224 */ /* 0x000fe200078e00ff */
[----:B------:R-:W-:Y:S01]  /*0d70*/  ISETP.GE.AND P0, PT, R7, 0x1, PT ;  /* 0x000000010700780c */ /* 0x000fe20003f06270 */
[----:B------:R-:W-:-:S12]  /*0d80*/  IMAD R227, R0, c[0x0][0x548], R4 ;  /* 0x0001520000e37a24 */ /* 0x000fd800078e0204 */
[----:B------:R-:W-:Y:S05]  /*0d90*/  @!P0 BRA `(.L_x_1013) ;  /* 0x000001f000008947 */ /* 0x000fea0003800000 */
[----:B------:R-:W-:-:S04]  /*0da0*/  SHF.R.U32.HI R0, RZ, 0x10, R228 ;  /* 0x00000010ff007819 */ /* 0x000fc800000116e4 */
[----:B------:R-:W-:-:S04]  /*0db0*/  ISETP.NE.AND P0, PT, R0, RZ, PT ;  /* 0x000000ff0000720c */ /* 0x000fc80003f05270 */
[----:B------:R-:W-:-:S04]  /*0dc0*/  SEL R0, R0, c[0x0][0x338], P0 ;  /* 0x0000ce0000007a07 */ /* 0x000fc80000000000 */
[----:B------:R-:W-:Y:S02]  /*0dd0*/  IABS R3, R0 ;  /* 0x0000000000037213 */ /* 0x000fe40000000000 */
[----:B------:R-:W-:Y:S02]  /*0de0*/  IADD3 R6, R0, -0x1, R7 ;  /* 0xffffffff00067810 */ /* 0x000fe40007ffe007 */
[----:B------:R-:W1:Y:S02]  /*0df0*/  I2F.RP R4, R3 ;  /* 0x0000000300047306 */ /* 0x000e640000209400 */
[----:B------:R-:W-:Y:S02]  /*0e00*/  IABS R10, R6 ;  /* 0x00000006000a7213 */ /* 0x000fe40000000000 */
[----:B------:R-:W-:-:S04]  /*0e10*/  LOP3.LUT R6, R6, R0, RZ, 0x3c, !PT ;  /* 0x0000000006067212 */ /* 0x000fc800078e3cff */
[----:B------:R-:W-:Y:S01]  /*0e20*/  ISETP.GE.AND P0, PT, R6, RZ, PT ;  /* 0x000000ff0600720c */ /* 0x000fe20003f06270 */
[----:B-1----:R-:W1:Y:S02]  /*0e30*/  MUFU.RCP R4, R4 ;  /* 0x0000000400047308 */ /* 0x002e640000001000 */
[----:B-1----:R-:W-:-:S06]  /*0e40*/  IADD3 R4, R4, 0xffffffe, RZ ;  /* 0x0ffffffe04047810 */ /* 0x002fcc0007ffe0ff */
[----:B------:R-:W1:Y:S02]  /*0e50*/  F2I.FTZ.U32.TRUNC.NTZ R5, R4 ;  /* 0x0000000400057305 */ /* 0x000e64000021f000 */
[----:B-1----:R-:W-:Y:S02]  /*0e60*/  IMAD.MOV R2, RZ, RZ, -R5 ;  /* 0x000000ffff027224 */ /* 0x002fe400078e0a05 */
[----:B------:R-:W-:Y:S02]  /*0e70*/  IMAD.MOV.U32 R4, RZ, RZ, RZ ;  /* 0x000000ffff047224 */ /* 0x000fe400078e00ff */
        /* <DEDUP_REMOVED lines=13> */
[----:B------:R-:W-:-:S13]  /*0f50*/  ISETP.GE.U32.AND P2, PT, R4, R3, PT ;  /* 0x000000030400720c */ /* 0x000fda0003f46070 */
[----:B------:R-:W-:-:S05]  /*0f60*/  @P2 IADD3 R2, R2, 0x1, RZ ;  /* 0x0000000102022810 */ /* 0x000fca0007ffe0ff */
[----:B------:R-:W-:Y:S01]  /*0f70*/  @!P0 IMAD.MOV R2, RZ, RZ, -R2 ;  /* 0x000000ffff028224 */ /* 0x000fe200078e0a02 */
[----:B------:R-:W-:Y:S02]  /*0f80*/  @!P1 LOP3.LUT R2, RZ, R0, RZ, 0x33, !PT ;  /* 0x00000000ff029212 */ /* 0x000fe400078e33ff */
.L_x_1013:
[----:B------:R-:W-:Y:S05]  /*0f90*/  BSYNC B0 ;  /* 0x0000000000007941 */ /* 0x000fea0003800000 */
.L_x_1012:
[----:B------:R-:W-:Y:S01]  /*0fa0*/  LOP3.LUT R0, R228, 0xffff, RZ, 0xc0, !PT ;  /* 0x0000ffffe4007812 */ /* 0x000fe200078ec0ff */
[----:B------:R-:W-:Y:S01]  /*0fb0*/  IMAD.MOV.U32 R15, RZ, RZ, RZ ;  /* 0x000000ffff0f7224 */ /* 0x000fe200078e00ff */
[----:B------:R-:W-:Y:S01]  /*0fc0*/  CS2R R96, SRZ ;  /* 0x0000000000607805 */ /* 0x000fe2000001ff00 */
[----:B------:R-:W-:Y:S01]  /*0fd0*/  IMAD.MOV.U32 R16, RZ, RZ, RZ ;  /* 0x000000ffff107224 */ /* 0x000fe200078e00ff */
[----:B------:R-:W-:Y:S01]  /*0fe0*/  CS2R R94, SRZ ;  /* 0x00000000005e7805 */ /* 0x000fe2000001ff00 */
        /* <DEDUP_REMOVED lines=54> */
[----:B------:R-:W-:-:S05]  /*1350*/  @P1 MOV R2, 0x4 ;  /* 0x0000000400021802 */ /* 0x000fca0000000f00 */
[----:B------:R-:W-:-:S05]  /*1360*/  @P1 IMAD.WIDE R2, R226, R2, c[0x0][0x340] ;  /* 0x0000d000e2021625 */ /* 0x000fca00078e0202 */
[----:B------:R1:W5:Y:S01]  /*1370*/  @P1 LDG.E R12, [R2.64] ;  /* 0x00000006020c1981 */ /* 0x000362000c1e1900 */
[----:B------:R-:W-:Y:S01]  /*1380*/  SHF.R.S32.HI R13, RZ, 0x1f, R227 ;  /* 0x0000001fff0d7819 */ /* 0x000fe200000114e3 */
[----:B------:R-:W-:Y:S01]  /*1390*/  IMAD R4, R212, 0x20, R214 ;  /* 0x00000020d4047824 */ /* 0x000fe200078e02d6 */
[----:B------:R-:W-:Y:S02]  /*13a0*/  SHF.R.S32.HI R6, RZ, 0x1f, R226 ;  /* 0x0000001fff067819 */ /* 0x000fe400000114e2 */
[----:B------:R-:W-:Y:S01]  /*13b0*/  ISETP.GE.AND P6, PT, R197, c[0x0][0x198], PT ;  /* 0x00006600c5007a0c */ /* 0x000fe20003fc6270 */
[----:B------:R-:W-:Y:S01]  /*13c0*/  IMAD R0, R13, c[0x0][0x1b8], RZ ;  /* 0x00006e000d007a24 */ /* 0x000fe200078e02ff */
[----:B------:R-:W-:Y:S02]  /*13d0*/  IADD3 R4, R229, R4, RZ ;  /* 0x00000004e5047210 */ /* 0x000fe40007ffe0ff */
[----:B------:R-:W-:Y:S01]  /*13e0*/  ISETP.GE.AND P5, PT, R208, c[0x0][0x198], PT ;  /* 0x00006600d0007a0c */ /* 0x000fe20003fa6270 */
[----:B------:R-:W-:Y:S01]  /*13f0*/  IMAD R5, R227, c[0x0][0x1bc], R0 ;  /* 0x00006f00e3057a24 */ /* 0x000fe200078e0200 */
[----:B------:R-:W-:Y:S01]  /*1400*/  ISETP.GE.AND P3, PT, R207, c[0x0][0x198], PT ;  /* 0x00006600cf007a0c */ /* 0x000fe20003f66270 */
[----:B------:R-:W-:Y:S01]  /*1410*/  @P4 IMAD.HI.U32 R7, R4, c[0x0][0x2c8], RZ ;  /* 0x0000b20004074a27 */ /* 0x000fe200078e00ff */
[----:B------:R-:W-:-:S03]  /*1420*/  IADD3 R100, R196, -0x1, RZ ;  /* 0xffffffffc4647810 */ /* 0x000fc60007ffe0ff */
[----:B------:R-:W-:Y:S01]  /*1430*/  IMAD.MOV.U32 R0, RZ, RZ, R4 ;  /* 0x000000ffff007224 */ /* 0x000fe200078e0004 */
[----:B------:R-:W-:-:S04]  /*1440*/  @P4 SHF.R.U32.HI R0, RZ, c[0x0][0x2cc], R7 ;  /* 0x0000b300ff004a19 */ /* 0x000fc80000011607 */
[----:B------:R-:W-:Y:S01]  /*1450*/  SHF.R.S32.HI R7, RZ, 0x1f, R0 ;  /* 0x0000001fff077819 */ /* 0x000fe20000011400 */
[----:B-1----:R-:W-:-:S05]  /*1460*/  IMAD.WIDE.U32 R2, R227, c[0x0][0x1b8], RZ ;  /* 0x00006e00e3027a25 */ /* 0x002fca00078e00ff */
[----:B------:R-:W-:Y:S01]  /*1470*/  IADD3 R3, R3, R5, RZ ;  /* 0x0000000503037210 */ /* 0x000fe20007ffe0ff */
[----:B------:R-:W-:-:S04]  /*1480*/  IMAD R5, R6, c[0x0][0x1c0], RZ ;  /* 0x0000700006057a24 */ /* 0x000fc800078e02ff */
[C---:B------:R-:W-:Y:S02]  /*1490*/  IMAD R6, R226.reuse, c[0x0][0x1c4], R5 ;  /* 0x00007100e2067a24 */ /* 0x040fe400078e0205 */
[----:B------:R-:W-:Y:S02]  /*14a0*/  IMAD.MOV R5, RZ, RZ, -R0 ;  /* 0x000000ffff057224 */ /* 0x000fe400078e0a00 */
[----:B------:R-:W-:-:S04]  /*14b0*/  IMAD.WIDE.U32 R2, R226, c[0x0][0x1c0], R2 ;  /* 0x00007000e2027a25 */ /* 0x000fc800078e0002 */
[----:B------:R-:W-:Y:S01]  /*14c0*/  IMAD R4, R5, c[0x0][0x2c4], R4 ;  /* 0x0000b10005047a24 */ /* 0x000fe200078e0204 */
[----:B------:R-:W-:Y:S01]  /*14d0*/  IADD3 R3, R3, R6, RZ ;  /* 0x0000000603037210 */ /* 0x000fe20007ffe0ff */
[----:B------:R-:W-:-:S04]  /*14e0*/  IMAD R5, R7, c[0x0][0x1b0], RZ ;  /* 0x00006c0007057a24 */ /* 0x000fc800078e02ff */
[C---:B------:R-:W-:Y:S01]  /*14f0*/  IMAD R6, R0.reuse, c[0x0][0x1b4], R5 ;  /* 0x00006d0000067a24 */ /* 0x040fe200078e0205 */
[----:B------:R-:W-:Y:S01]  /*1500*/  SHF.R.S32.HI R5, RZ, 0x1f, R4 ;  /* 0x0000001fff057819 */ /* 0x000fe20000011404 */
[----:B------:R-:W-:-:S04]  /*1510*/  IMAD.WIDE.U32 R2, R0, c[0x0][0x1b0], R2 ;  /* 0x00006c0000027a25 */ /* 0x000fc800078e0002 */
[----:B------:R-:W-:Y:S02]  /*1520*/  IMAD R0, R5, c[0x0][0x1a8], RZ ;  /* 0x00006a0005007a24 */ /* 0x000fe400078e02ff */
[----:B------:R-:W-:Y:S02]  /*1530*/  IMAD.IADD R3, R3, 0x1, R6 ;  /* 0x0000000103037824 */ /* 0x000fe400078e0206 */
[C---:B------:R-:W-:Y:S02]  /*1540*/  IMAD R0, R4.reuse, c[0x0][0x1ac], R0 ;  /* 0x00006b0004007a24 */ /* 0x040fe400078e0200 */
[----:B------:R-:W-:-:S05]  /*1550*/  IMAD.WIDE.U32 R2, R4, c[0x0][0x1a8], R2 ;  /* 0x00006a0004027a25 */ /* 0x000fca00078e0002 */
[----:B------:R-:W-:Y:S02]  /*1560*/  IADD3 R0, R3, R0, RZ ;  /* 0x0000000003007210 */ /* 0x000fe40007ffe0ff */
[----:B------:R-:W-:-:S04]  /*1570*/  LEA R11, P0, R2, c[0x0][0x160], 0x1 ;  /* 0x00005800020b7a11 */ /* 0x000fc800078008ff */
[----:B------:R-:W-:Y:S02]  /*1580*/  LEA.HI.X R9, R2, c[0x0][0x164], R0, 0x1, P0 ;  /* 0x0000590002097a11 */ /* 0x000fe400000f0c00 */
[----:B------:R-:W-:Y:S01]  /*1590*/  @!P1 MOV R12, R226 ;  /* 0x000000e2000c9202 */ /* 0x000fe20000000f00 */
[----:B------:R-:W-:Y:S05]  /*15a0*/  BRA.DIV ~URZ, `(.L_x_1015) ;  /* 0x0000c4127f007947 */ /* 0x000fea000b800000 */
[----:B------:R1:W2:Y:S02]  /*15b0*/  SHFL.IDX PT, R8, R9, RZ, 0x181f ;  /* 0x00181fff09087589 */ /* 0x0002a400000e0000 */
.L_x_1067:
[----:B------:R-:W-:Y:S05]  /*15c0*/  BRA.DIV ~URZ, `(.L_x_1016) ;  /* 0x0000c4627f007947 */ /* 0x000fea000b800000 */
[----:B------:R3:W4:Y:S02]  /*15d0*/  SHFL.IDX PT, R0, R11, RZ, 0x181f ;  /* 0x00181fff0b007589 */ /* 0x00072400000e0000 */
.L_x_1068:
[----:B------:R-:W-:Y:S01]  /*15e0*/  MOV R14, c[0x0][0x2c4] ;  /* 0x0000b100000e7a02 */ /* 0x000fe20000000f00 */
[----:B------:R-:W-:Y:S01]  /*15f0*/  BSSY B0, `(.L_x_1017) ;  /* 0x0000014000007945 */ /* 0x000fe20003800000 */
[----:B------:R-:W-:-:S03]  /*1600*/  IADD3 R10, R214, R229, RZ ;  /* 0x000000e5d60a7210 */ /* 0x000fc60007ffe0ff */
[----:B------:R-:W-:-:S05]  /*1610*/  IMAD R14, R14, c[0x0][0x168], RZ ;  /* 0x00005a000e0e7a24 */ /* 0x000fca00078e02ff */
        /* <DEDUP_REMOVED lines=17> */
.L_x_1018:
[----:B------:R-:W-:Y:S05]  /*1730*/  BSYNC B0 ;  /* 0x0000000000007941 */ /* 0x000fea0003800000 */
.L_x_1017:
[----:B------:R-:W-:Y:S05]  /*1740*/  BRA.DIV ~URZ, `(.L_x_1019) ;  /* 0x0000c3427f007947 */ /* 0x000fea000b800000 */
[----:B--2---:R2:W1:Y:S04]  /*1750*/  SHFL.IDX PT, R8, R9, 0x1, 0x181f ;  /* 0x00381f0009087f89 */ /* 0x00446800000e0000 */
[----:B----4-:R2:W4:Y:S02]  /*1760*/  SHFL.IDX PT, R0, R11, 0x1, 0x181f ;  /* 0x00381f000b007f89 */ /* 0x01052400000e0000 */
.L_x_1069:
        /* <DEDUP_REMOVED lines=19> */
.L_x_1021:
[----:B------:R-:W-:Y:S05]  /*18a0*/  BSYNC B0 ;  /* 0x0000000000007941 */ /* 0x000fea0003800000 */
.L_x_1020:
[----:B------:R-:W-:Y:S05]  /*18b0*/  BRA.DIV ~URZ, `(.L_x_1022) ;  /* 0x0000c2927f007947 */ /* 0x000fea000b800000 */
[----:B-1----:R1:W2:Y:S02]  /*18c0*/  SHFL.IDX PT, R8, R9, 0x2, 0x181f ;  /* 0x00581f0009087f89 */ /* 0x0022a400000e0000 */
.L_x_1070:
[----:B------:R-:W-:Y:S05]  /*18d0*/  BRA.DIV ~URZ, `(.L_x_1023) ;  /* 0x0000c2e27f007947 */ /* 0x000fea000b800000 */
[----:B----4-:R4:W1:Y:S02]  /*18e0*/  SHFL.IDX PT, R0, R11, 0x2, 0x181f ;  /* 0x00581f000b007f89 */ /* 0x01086400000e0000 */
.L_x_1071:
        /* <DEDUP_REMOVED lines=19> */
.L_x_1025:
[----:B------:R-:W-:Y:S05]  /*1a20*/  BSYNC B0 ;  /* 0x0000000000007941 */ /* 0x000fea0003800000 */
.L_x_1024:
[----:B------:R-:W-:Y:S05]  /*1a30*/  BRA.DIV ~URZ, `(.L_x_1026) ;  /* 0x0000c1e27f007947 */ /* 0x000fea000b800000 */
[----:B--2---:R2:W3:Y:S04]  /*1a40*/  SHFL.IDX PT, R8, R9, 0x3, 0x181f ;  /* 0x00781f0009087f89 */ /* 0x0044e800000e0000 */
[----:B-1----:R2:W1:Y:S02]  /*1a50*/  SHFL.IDX PT, R0, R11, 0x3, 0x181f ;  /* 0x00781f000b007f89 */ /* 0x00246400000e0000 */
.L_x_1072:
[----:B------:R-:W-:Y:S01]  /*1a60*/  IADD3 R2, R10, 0x60, RZ ;  /* 0x000000600a027810 */ /* 0x000fe20007ffe0ff */
[----:B-----5:R-:W-:Y:S01]  /*1a70*/  IMAD.WIDE.U32 R218, R12, c[0x0][0x2b0], RZ ;  /* 0x0000ac000cda7a25 */ /* 0x020fe200078e00ff */
[----:B------:R-:W-:-:S02]  /*1a80*/  SHF.R.S32.HI R17, RZ, 0x1f, R197 ;  /* 0x0000001fff117819 */ /* 0x000fc400000114c5 */
[----:B------:R-:W-:Y:S01]  /*1a90*/  ISETP.GE.AND P2, PT, R2, R14, PT ;  /* 0x0000000e0200720c */ /* 0x000fe20003f46270 */
[----:B------:R-:W-:Y:S01]  /*1aa0*/  IMAD R105, R212, 0x20, R214 ;  /* 0x00000020d4697824 */ /* 0x000fe200078e02d6 */
[----:B------:R-:W-:Y:S02]  /*1ab0*/  SHF.R.S32.HI R16, RZ, 0x1f, R208 ;  /* 0x0000001fff107819 */ /* 0x000fe400000114d0 */
[----:B------:R-:W-:-:S09]  /*1ac0*/  SHF.R.S32.HI R15, RZ, 0x1f, R207 ;  /* 0x0000001fff0f7819 */ /* 0x000fd200000114cf */
[CC--:B-1----:R-:W-:Y:S02]  /*1ad0*/  @!P2 LEA R6, P0, R197.reuse, R0.reuse, 0x1 ;  /* 0x00000000c506a211 */ /* 0x0c2fe400078008ff */
[C---:B------:R-:W-:Y:S02]  /*1ae0*/  @!P2 LEA R4, P1, R208.reuse, R0, 0x1 ;  /* 0x00000000d004a211 */ /* 0x040fe400078208ff */
[----:B---3--:R-:W-:Y:S02]  /*1af0*/  @!P2 LEA.HI.X R7, R197, R8, R17, 0x1, P0 ;  /* 0x00000008c507a211 */ /* 0x008fe400000f0c11 */
[----:B------:R-:W-:Y:S02]  /*1b00*/  @!P2 LEA R2, P0, R207, R0, 0x1 ;  /* 0x00000000cf02a211 */ /* 0x000fe400078008ff */
[----:B------:R-:W-:Y:S01]  /*1b10*/  SHF.R.S32.HI R0, RZ, 0x1f, R12 ;  /* 0x0000001fff007819 */ /* 0x000fe2000001140c */
[----:B------:R-:W-:Y:S01]  /*1b20*/  @!PT LDS RZ, [RZ] ;  /* 0x00000000fffff984 */ /* 0x000fe20000000800 */
[----:B------:R-:W-:Y:S01]  /*1b30*/  @!PT LDS RZ, [RZ] ;  /* 0x00000000fffff984 */ /* 0x000fe20000000800 */
[----:B------:R-:W-:Y:S01]  /*1b40*/  @!PT LDS RZ, [RZ] ;  /* 0x00000000fffff984 */ /* 0x000fe20000000800 */
[----:B------:R1:W-:Y:S01]  /*1b50*/  @!P2 LDGSTS.E.BYPASS.LTC128B.128 [R182+0xf100], [R6.64], !P6 ;  /* 0x0f10000006b6afae */ /* 0x0003e2000f101d46 */
[----:B------:R-:W-:-:S02]  /*1b60*/  @!P2 LEA.HI.X R5, R208, R8, R16, 0x1, P1 ;  /* 0x00000008d005a211 */ /* 0x000fc400008f0c10 */
[----:B------:R-:W-:Y:S01]  /*1b70*/  @!P2 LEA.HI.X R3, R207, R8, R15, 0x1, P0 ;  /* 0x00000008cf03a211 */ /* 0x000fe200000f0c0f */
[----:B------:R-:W-:Y:S02]  /*1b80*/  IMAD R0, R0, c[0x0][0x2b0], RZ ;  /* 0x0000ac0000007a24 */ /* 0x000fe400078e02ff */
[----:B------:R1:W-:Y:S02]  /*1b90*/  @!P2 LDGSTS.E.BYPASS.LTC128B.128 [R182+0x13100], [R4.64], !P5 ;  /* 0x1310000004b6afae */ /* 0x0003e4000e901d46 */
[----:B------:R-:W-:Y:S02]  /*1ba0*/  IMAD R0, R12, c[0x0][0x2b4], R0 ;  /* 0x0000ad000c007a24 */ /* 0x000fe400078e0200 */
[----:B------:R1:W-:Y:S02]  /*1bb0*/  @!P2 LDGSTS.E.BYPASS.LTC128B.128 [R182+0x17100], [R2.64], !P3 ;  /* 0x1710000002b6afae */ /* 0x0003e4000d901d46 */
[----:B------:R-:W-:Y:S02]  /*1bc0*/  IMAD.IADD R223, R219, 0x1, R0 ;  /* 0x00000001dbdf7824 */ /* 0x000fe400078e0200 */
[----:B------:R-:W0:Y:S01]  /*1bd0*/  LDGDEPBAR ;  /* 0x00000000000079af */ /* 0x000e220000000000 */
[----:B------:R-:W-:Y:S03]  /*1be0*/  WARPSYNC 0xffffffff ;  /* 0xffffffff00007948 */ /* 0x000fe60003800000 */
[----:B------:R-:W-:Y:S01]  /*1bf0*/  IMAD.MOV.U32 R0, RZ, RZ, c[0x0][0x2b8] ;  /* 0x0000ae00ff007624 */ /* 0x000fe200078e00ff */
[----:B------:R-:W-:Y:S01]  /*1c00*/  BAR.SYNC.DEFER_BLOCKING 0x0 ;  /* 0x0000000000007b1d */ /* 0x000fe20000010000 */
[----:B--2---:R-:W-:-:S02]  /*1c10*/  IMAD.MOV.U32 R9, RZ, RZ, c[0x0][0x2ac] ;  /* 0x0000ab00ff097624 */ /* 0x004fc400078e00ff */
[----:B-1----:R-:W-:Y:S01]  /*1c20*/  IMAD R2, R100, 0x40, R105 ;  /* 0x0000004064027824 */ /* 0x002fe200078e0269 */
[----:B------:R-:W-:Y:S01]  /*1c30*/  ISETP.NE.AND P3, PT, R0, 0x1, PT ;  /* 0x000000010000780c */ /* 0x000fe20003f65270 */
[----:B------:R-:W-:Y:S02]  /*1c40*/  IMAD R9, R9, c[0x0][0x1d0], RZ ;  /* 0x0000740009097a24 */ /* 0x000fe400078e02ff */
[----:B------:R-:W-:-:S03]  /*1c50*/  IMAD.MOV.U32 R183, RZ, RZ, RZ ;  /* 0x000000ffffb77224 */ /* 0x000fc600078e00ff */
        /* <DEDUP_REMOVED lines=10> */
[----:B------:R1:W2:Y:S01]  /*1d00*/  @!P1 LDG.E R183, [R4.64] ;  /* 0x0000000604b79981 */ /* 0x0002a2000c1e1900 */
[----:B------:R-:W-:Y:S01]  /*1d10*/  IADD3 R0, -R0, RZ, RZ ;  /* 0x000000ff00007210 */ /* 0x000fe20007ffe1ff */
[----:B------:R-:W-:Y:S01]  /*1d20*/  IMAD.WIDE.U32 R216, R227, c[0x0][0x1e8], RZ ;  /* 0x00007a00e3d87a25 */ /* 0x000fe200078e00ff */
[----:B------:R-:W-:Y:S01]  /*1d30*/  SHF.L.U64.HI R104, R208, 0x1, R16 ;  /* 0x00000001d0687819 */ /* 0x000fe20000010210 */
[----:B------:R-:W-:Y:S01]  /*1d40*/  BSSY B0, `(.L_x_1027) ;  /* 0x00001a6000007945 */ /* 0x000fe20003800000 */
[----:B------:R-:W-:Y:S01]  /*1d50*/  SHF.L.U64.HI R101, R197, 0x1, R17 ;  /* 0x00000001c5657819 */ /* 0x000fe20000010211 */
[----:B------:R-:W-:Y:S01]  /*1d60*/  IMAD R186, R0, c[0x0][0x2b8], R2 ;  /* 0x0000ae0000ba7a24 */ /* 0x000fe200078e0202 */
[----:B------:R-:W-:Y:S01]  /*1d70*/  IADD3 R170, R103, 0x20, RZ ;  /* 0x0000002067aa7810 */ /* 0x000fe20007ffe0ff */
[----:B------:R-:W-:Y:S01]  /*1d80*/  IMAD R106, R100, -0x40, R9 ;  /* 0xffffffc0646a7824 */ /* 0x000fe200078e0209 */
[----:B------:R-:W-:Y:S01]  /*1d90*/  SHF.L.U64.HI R102, R207, 0x1, R15 ;  /* 0x00000001cf667819 */ /* 0x000fe2000001020f */
[----:B------:R-:W-:-:S04]  /*1da0*/  IMAD.WIDE.U32 R2, R186, c[0x0][0x1e0], RZ ;  /* 0x00007800ba027a25 */ /* 0x000fc800078e00ff */
[----:B------:R-:W-:Y:S02]  /*1db0*/  IMAD.IADD R22, R106, 0x1, -R214 ;  /* 0x000000016a167824 */ /* 0x000fe400078e0ad6 */
[----:B------:R-:W-:Y:S02]  /*1dc0*/  IMAD R7, R13, c[0x0][0x210], RZ ;  /* 0x000084000d077a24 */ /* 0x000fe400078e02ff */
[----:B------:R-:W-:Y:S01]  /*1dd0*/  IMAD.WIDE.U32 R220, R227, c[0x0][0x210], RZ ;  /* 0x00008400e3dc7a25 */ /* 0x000fe200078e00ff */
[C---:B------:R-:W-:Y:S02]  /*1de0*/  ISETP.GE.AND P2, PT, R22.reuse, 0x1, PT ;  /* 0x000000011600780c */ /* 0x040fe40003f46270 */
[----:B------:R-:W-:Y:S01]  /*1df0*/  ISETP.GE.AND P6, PT, R22, 0x21, PT ;  /* 0x000000211600780c */ /* 0x000fe20003fc6270 */
[----:B------:R-:W-:Y:S02]  /*1e00*/  IMAD.SHL.U32 R107, R197, 0x2, RZ ;  /* 0x00000002c56b7824 */ /* 0x000fe400078e00ff */
[----:B------:R-:W-:Y:S01]  /*1e10*/  IMAD.SHL.U32 R109, R207, 0x2, RZ ;  /* 0x00000002cf6d7824 */ /* 0x000fe200078e00ff */
[----:B-1----:R-:W-:Y:S01]  /*1e20*/  SHF.R.S32.HI R5, RZ, 0x1f, R186 ;  /* 0x0000001fff057819 */ /* 0x002fe200000114ba */
[----:B------:R-:W-:-:S04]  /*1e30*/  IMAD.SHL.U32 R108, R208, 0x2, RZ ;  /* 0x00000002d06c7824 */ /* 0x000fc800078e00ff */
[----:B------:R-:W-:Y:S02]  /*1e40*/  IMAD R0, R5, c[0x0][0x1e0], RZ ;  /* 0x0000780005007a24 */ /* 0x000fe400078e02ff */
[----:B------:R-:W-:Y:S02]  /*1e50*/  @P2 ISETP.GE.AND P1, PT, R197, c[0x0][0x1d4], PT ;  /* 0x00007500c5002a0c */ /* 0x000fe40003f26270 */
[----:B------:R-:W-:Y:S01]  /*1e60*/  IMAD R0, R186, c[0x0][0x1e4], R0 ;  /* 0x00007900ba007a24 */ /* 0x000fe200078e0200 */
[----:B------:R-:W-:-:S03]  /*1e70*/  @P2 ISETP.GE.AND P5, PT, R208, c[0x0][0x1d4], PT ;  /* 0x00007500d0002a0c */ /* 0x000fc60003fa6270 */
[----:B------:R-:W-:Y:S02]  /*1e80*/  IMAD.IADD R3, R3, 0x1, R0 ;  /* 0x0000000103037824 */ /* 0x000fe400078e0200 */
[----:B------:R-:W-:-:S04]  /*1e90*/  IMAD R0, R13, c[0x0][0x1e8], RZ ;  /* 0x00007a000d007a24 */ /* 0x000fc800078e02ff */
[----:B------:R-:W-:-:S04]  /*1ea0*/  IMAD R0, R227, c[0x0][0x1ec], R0 ;  /* 0x00007b00e3007a24 */ /* 0x000fc800078e0200 */
[----:B------:R-:W-:Y:S01]  /*1eb0*/  IMAD.IADD R222, R217, 0x1, R0 ;  /* 0x00000001d9de7824 */ /* 0x000fe200078e0200 */
[----:B--2-4-:R-:W-:Y:S01]  /*1ec0*/  SHF.R.S32.HI R11, RZ, 0x1f, R183 ;  /* 0x0000001fff0b7819 */ /* 0x014fe200000114b7 */
[----:B------:R-:W-:-:S04]  /*1ed0*/  IMAD.WIDE.U32 R2, R183, c[0x0][0x1f0], R2 ;  /* 0x00007c00b7027a25 */ /* 0x000fc800078e0002 */
[C---:B------:R-:W-:Y:S01]  /*1ee0*/  IMAD R4, R11.reuse, c[0x0][0x1f0], RZ ;  /* 0x00007c000b047a24 */ /* 0x040fe200078e02ff */
[----:B------:R-:W-:Y:S01]  /*1ef0*/  IADD3 R0, P0, R2, R216, RZ ;  /* 0x000000d802007210 */ /* 0x000fe20007f1e0ff */
[----:B------:R-:W-:Y:S02]  /*1f00*/  IMAD R11, R11, c[0x0][0x218], RZ ;  /* 0x000086000b0b7a24 */ /* 0x000fe400078e02ff */
[C---:B------:R-:W-:Y:S02]  /*1f10*/  IMAD R4, R183.reuse, c[0x0][0x1f4], R4 ;  /* 0x00007d00b7047a24 */ /* 0x040fe400078e0204 */
[----:B------:R-:W-:-:S03]  /*1f20*/  IMAD R11, R183, c[0x0][0x21c], R11 ;  /* 0x00008700b70b7a24 */ /* 0x000fc600078e020b */
[----:B------:R-:W-:Y:S01]  /*1f30*/  IADD3.X R2, R222, R3, R4, P0, !PT ;  /* 0x00000003de027210 */ /* 0x000fe200007fe404 */
[----:B------:R-:W-:Y:S01]  /*1f40*/  IMAD R4, R5, c[0x0][0x208], RZ ;  /* 0x0000820005047a24 */ /* 0x000fe200078e02ff */
[----:B------:R-:W-:-:S03]  /*1f50*/  LEA R6, P0, R0, c[0x0][0x1c8], 0x1 ;  /* 0x0000720000067a11 */ /* 0x000fc600078008ff */
[----:B------:R-:W-:Y:S01]  /*1f60*/  IMAD R5, R186, c[0x0][0x20c], R4 ;  /* 0x00008300ba057a24 */ /* 0x000fe200078e0204 */
[----:B------:R-:W-:Y:S01]  /*1f70*/  LEA.HI.X R10, R0, c[0x0][0x1cc], R2, 0x1, P0 ;  /* 0x00007300000a7a11 */ /* 0x000fe200000f0c02 */
[----:B------:R-:W-:Y:S01]  /*1f80*/  IMAD.WIDE.U32 R2, R186, c[0x0][0x208], RZ ;  /* 0x00008200ba027a25 */ /* 0x000fe200078e00ff */
[----:B------:R-:W1:Y:S03]  /*1f90*/  SHFL.IDX PT, R0, R6, RZ, 0x181f ;  /* 0x00181fff06007589 */ /* 0x000e6600000e0000 */
[----:B------:R-:W-:Y:S01]  /*1fa0*/  IMAD.IADD R3, R3, 0x1, R5 ;  /* 0x0000000103037824 */ /* 0x000fe200078e0205 */
[----:B------:R-:W2:Y:S03]  /*1fb0*/  SHFL.IDX PT, R8, R10, RZ, 0x181f ;  /* 0x00181fff0a087589 */ /* 0x000ea600000e0000 */
[----:B------:R-:W-:Y:S01]  /*1fc0*/  IMAD.WIDE.U32 R2, R183, c[0x0][0x218], R2 ;  /* 0x00008600b7027a25 */ /* 0x000fe200078e0002 */
[----:B------:R3:W4:Y:S04]  /*1fd0*/  SHFL.IDX PT, R9, R6, 0x1, 0x181f ;  /* 0x00381f0006097f89 */ /* 0x00072800000e0000 */
[----:B------:R-:W5:Y:S01]  /*1fe0*/  SHFL.IDX PT, R10, R10, 0x1, 0x181f ;  /* 0x00381f000a0a7f89 */ /* 0x000f6200000e0000 */
[----:B-1----:R-:W-:-:S04]  /*1ff0*/  @P2 LEA R4, P0, R197, R0, 0x1 ;  /* 0x00000000c5042211 */ /* 0x002fc800078008ff */
[----:B--2---:R-:W-:Y:S02]  /*2000*/  @P2 LEA.HI.X R5, R197, R8, R17, 0x1, P0 ;  /* 0x00000008c5052211 */ /* 0x004fe400000f0c11 */
[----:B---3--:R-:W-:-:S03]  /*2010*/  @P2 LEA R6, P0, R208, R0, 0x1 ;  /* 0x00000000d0062211 */ /* 0x008fc600078008ff */
[----:B------:R1:W-:Y:S02]  /*2020*/  @P2 LDGSTS.E.BYPASS.LTC128B.128 [R182+0x6100], [R4.64], !P1 ;  /* 0x0610000004b62fae */ /* 0x0003e4000c901d46 */
[----:B-1----:R-:W-:Y:S01]  /*2030*/  IMAD R5, R227, c[0x0][0x214], R7 ;  /* 0x00008500e3057a24 */ /* 0x002fe200078e0207 */
[----:B------:R-:W-:Y:S02]  /*2040*/  @P2 LEA.HI.X R7, R208, R8, R16, 0x1, P0 ;  /* 0x00000008d0072211 */ /* 0x000fe400000f0c10 */
[C---:B------:R-:W-:Y:S02]  /*2050*/  @P2 ISETP.GE.AND P0, PT, R207.reuse, c[0x0][0x1d4], PT ;  /* 0x00007500cf002a0c */ /* 0x040fe40003f06270 */
[----:B------:R-:W-:Y:S01]  /*2060*/  @P2 LEA R4, P1, R207, R0, 0x1 ;  /* 0x00000000cf042211 */ /* 0x000fe200078208ff */
[----:B------:R1:W-:Y:S01]  /*2070*/  @P2 LDGSTS.E.BYPASS.LTC128B.128 [R182+0x8100], [R6.64], !P5 ;  /* 0x0810000006b62fae */ /* 0x0003e2000e901d46 */
[----:B------:R-:W-:Y:S02]  /*2080*/  IADD3 R224, R221, R5, RZ ;  /* 0x00000005dde07210 */ /* 0x000fe40007ffe0ff */
[----:B------:R-:W-:-:S02]  /*2090*/  @P2 LEA.HI.X R5, R207, R8, R15, 0x1, P1 ;  /* 0x00000008cf052211 */ /* 0x000fc400008f0c0f */
[----:B------:R-:W-:-:S04]  /*20a0*/  IADD3 R0, P1, R2, R220, RZ ;  /* 0x000000dc02007210 */ /* 0x000fc80007f3e0ff */
[----:B------:R-:W-:Y:S01]  /*20b0*/  IADD3.X R11, R224, R3, R11, P1, !PT ;  /* 0x00000003e00b7210 */ /* 0x000fe20000ffe40b */
[----:B------:R2:W-:Y:S01]  /*20c0*/  @P2 LDGSTS.E.BYPASS.LTC128B.128 [R182+0xa100], [R4.64], !P0 ;  /* 0x0a10000004b62fae */ /* 0x0005e2000c101d46 */
[----:B------:R-:W-:Y:S02]  /*20d0*/  @P6 ISETP.GE.AND P2, PT, R197, c[0x0][0x1d4], PT ;  /* 0x00007500c5006a0c */ /* 0x000fe40003f46270 */
[----:B------:R-:W-:-:S04]  /*20e0*/  LEA R8, P5, R0, c[0x0][0x1f8], 0x1 ;  /* 0x00007e0000087a11 */ /* 0x000fc800078a08ff */
[----:B------:R-:W-:Y:S02]  /*20f0*/  LEA.HI.X R11, R0, c[0x0][0x1fc], R11, 0x1, P5 ;  /* 0x00007f00000b7a11 */ /* 0x000fe400028f0c0b */
[CC--:B----4-:R-:W-:Y:S01]  /*2100*/  @P6 LEA R2, P5, R207.reuse, R9.reuse, 0x1 ;  /* 0x00000009cf026211 */ /* 0x0d0fe200078a08ff */
[----:B------:R-:W3:Y:S03]  /*2110*/  SHFL.IDX PT, R0, R8, RZ, 0x181f ;  /* 0x00181fff08007589 */ /* 0x000ee600000e0000 */
[----:B-----5:R-:W-:Y:S02]  /*2120*/  @P6 LEA.HI.X R3, R207, R10, R15, 0x1, P5 ;  /* 0x0000000acf036211 */ /* 0x020fe400028f0c0f */
[----:B-1----:R-:W-:-:S04]  /*2130*/  @P6 LEA R6, P1, R197, R9, 0x1 ;  /* 0x00000009c5066211 */ /* 0x002fc800078208ff */
[----:B------:R-:W-:Y:S02]  /*2140*/  @P6 LEA.HI.X R7, R197, R10, R17, 0x1, P1 ;  /* 0x0000000ac5076211 */ /* 0x000fe400008f0c11 */
[----:B------:R-:W-:-:S03]  /*2150*/  @P6 ISETP.GE.AND P1, PT, R208, c[0x0][0x1d4], PT ;  /* 0x00007500d0006a0c */ /* 0x000fc60003f26270 */
[----:B------:R1:W-:Y:S01]  /*2160*/  @P6 LDGSTS.E.BYPASS.LTC128B.128 [R182+0x7100], [R6.64], !P2 ;  /* 0x0710000006b66fae */ /* 0x0003e2000d101d46 */
[----:B--2---:R-:W-:-:S04]  /*2170*/  @P6 LEA R4, P0, R208, R9, 0x1 ;  /* 0x00000009d0046211 */ /* 0x004fc800078008ff */
[----:B------:R-:W-:Y:S02]  /*2180*/  @P6 LEA.HI.X R5, R208, R10, R16, 0x1, P0 ;  /* 0x0000000ad0056211 */ /* 0x000fe400000f0c10 */
[----:B------:R-:W-:-:S03]  /*2190*/  @P6 ISETP.GE.AND P0, PT, R207, c[0x0][0x1d4], PT ;  /* 0x00007500cf006a0c */ /* 0x000fc60003f06270 */
[----:B------:R2:W-:Y:S10]  /*21a0*/  @P6 LDGSTS.E.BYPASS.LTC128B.128 [R182+0x9100], [R4.64], !P1 ;  /* 0x0910000004b66fae */ /* 0x0005f4000c901d46 */
[----:B------:R4:W-:Y:S01]  /*21b0*/  @P6 LDGSTS.E.BYPASS.LTC128B.128 [R182+0xb100], [R2.64], !P0 ;  /* 0x0b10000002b66fae */ /* 0x0009e2000c101d46 */
[----:B------:R-:W-:-:S02]  /*21c0*/  R2P PR, R212, 0x6 ;  /* 0x00000006d4007804 */ /* 0x000fc40000000000 */
[C---:B---3--:R-:W-:Y:S01]  /*21d0*/  IADD3 R16, P0, R0.reuse, R107, RZ ;  /* 0x0000006b00107210 */ /* 0x048fe20007f1e0ff */
[----:B------:R-:W0:Y:S01]  /*21e0*/  LDGDEPBAR ;  /* 0x00000000000079af */ /* 0x000e220000000000 */
[----:B------:R-:W-:Y:S02]  /*21f0*/  IADD3 R14, P6, R0, R108, RZ ;  /* 0x0000006c000e7210 */ /* 0x000fe40007fde0ff */
[----:B------:R-:W-:Y:S01]  /*2200*/  ISETP.GE.AND P5, PT, R197, c[0x0][0x1d4], PT ;  /* 0x00007500c5007a0c */ /* 0x000fe20003fa6270 */
[----:B-1----:R-:W1:Y:S06]  /*2210*/  SHFL.IDX PT, R6, R11, RZ, 0x181f ;  /* 0x00181fff0b067589 */ /* 0x002e6c00000e0000 */
[----:B------:R-:W-:-:S02]  /*2220*/  @P1 IADD3 R170, R103, -0x20, RZ ;  /* 0xffffffe067aa1810 */ /* 0x000fc40007ffe0ff */
[----:B------:R-:W-:Y:S01]  /*2230*/  IADD3 R12, P1, R0, R109, RZ ;  /* 0x0000006d000c7210 */ /* 0x000fe20007f3e0ff */
[----:B------:R-:W-:Y:S01]  /*2240*/  IMAD.MOV.U32 R0, RZ, RZ, 0x40 ;  /* 0x00000040ff007424 */ /* 0x000fe200078e00ff */
[C---:B------:R-:W-:Y:S02]  /*2250*/  IADD3 R171, R170.reuse, 0x4000, RZ ;  /* 0x00004000aaab7810 */ /* 0x040fe40007ffe0ff */
[----:B------:R-:W-:Y:S02]  /*2260*/  IADD3 R175, R170, 0x2000, RZ ;  /* 0x00002000aaaf7810 */ /* 0x000fe40007ffe0ff */
[----:B------:R-:W-:Y:S02]  /*2270*/  SEL R0, R0, 0xffffffc0, !P2 ;  /* 0xffffffc000007807 */ /* 0x000fe40005000000 */
[C---:B------:R-:W-:Y:S02]  /*2280*/  IADD3 R173, R170.reuse, 0x3000, RZ ;  /* 0x00003000aaad7810 */ /* 0x040fe40007ffe0ff */
[----:B------:R-:W-:Y:S01]  /*2290*/  IADD3 R172, R170, 0x2800, RZ ;  /* 0x00002800aaac7810 */ /* 0x000fe20007ffe0ff */
[----:B----4-:R-:W3:Y:S01]  /*22a0*/  SHFL.IDX PT, R2, R8, 0x1, 0x181f ;  /* 0x00381f0008027f89 */ /* 0x010ee200000e0000 */
[----:B------:R-:W-:-:S04]  /*22b0*/  DEPBAR.LE SB0, 0x1 ;  /* 0x000080400000791a */ /* 0x000fc80000000000 */
[----:B------:R-:W-:-:S04]  /*22c0*/  DEPBAR.LE SB0, 0x0 ;  /* 0x000080000000791a */ /* 0x000fc80000000000 */
[----:B------:R-:W-:Y:S01]  /*22d0*/  BAR.SYNC.DEFER_BLOCKING 0x0 ;  /* 0x0000000000007b1d */ /* 0x000fe20000010000 */
[C---:B-1----:R-:W-:Y:S01]  /*22e0*/  IMAD.X R17, R6.reuse, 0x1, R101, P0 ;  /* 0x0000000106117824 */ /* 0x042fe200000e0665 */
[C---:B------:R-:W-:Y:S01]  /*22f0*/  IADD3.X R15, R6.reuse, R104, RZ, P6, !PT ;  /* 0x00000068060f7210 */ /* 0x040fe200037fe4ff */
[----:B------:R-:W-:Y:S01]  /*2300*/  IMAD.X R13, R6, 0x1, R102, P1 ;  /* 0x00000001060d7824 */ /* 0x000fe200008e0666 */
[----:B------:R-:W-:Y:S01]  /*2310*/  ISETP.GE.AND P6, PT, R208, c[0x0][0x1d4], PT ;  /* 0x00007500d0007a0c */ /* 0x000fe20003fc6270 */
[--C-:B------:R-:W-:Y:S01]  /*2320*/  IMAD.IADD R161, R103, 0x1, R0.reuse ;  /* 0x0000000167a17824 */ /* 0x100fe200078e0200 */
[----:B------:R-:W1:Y:S01]  /*2330*/  SHFL.IDX PT, R3, R11, 0x1, 0x181f ;  /* 0x00381f000b037f89 */ /* 0x000e6200000e0000 */
[----:B------:R-:W-:Y:S01]  /*2340*/  IMAD.IADD R160, R171, 0x1, R0 ;  /* 0x00000001aba07824 */ /* 0x000fe200078e0200 */
[C---:B------:R-:W-:Y:S02]  /*2350*/  IADD3 R174, R170.reuse, 0x3800, RZ ;  /* 0x00003800aaae7810 */ /* 0x040fe40007ffe0ff */
[----:B------:R-:W-:-:S02]  /*2360*/  IADD3 R176, R170, 0x4800, RZ ;  /* 0x00004800aab07810 */ /* 0x000fc40007ffe0ff */
[C---:B------:R-:W-:Y:S02]  /*2370*/  IADD3 R177, R170.reuse, 0x5000, RZ ;  /* 0x00005000aab17810 */ /* 0x040fe40007ffe0ff */
[----:B------:R-:W-:Y:S02]  /*2380*/  IADD3 R178, R170, 0x5800, RZ ;  /* 0x00005800aab27810 */ /* 0x000fe40007ffe0ff */
[C---:B---3--:R-:W-:Y:S02]  /*2390*/  IADD3 R20, P0, R2.reuse, R107, RZ ;  /* 0x0000006b02147210 */ /* 0x048fe40007f1e0ff */
[----:B------:R-:W-:Y:S02]  /*23a0*/  IADD3 R18, P1, R2, R108, RZ ;  /* 0x0000006c02127210 */ /* 0x000fe40007f3e0ff */
[C---:B------:R-:W-:Y:S02]  /*23b0*/  IADD3 R181, R170.reuse, 0x1800, RZ ;  /* 0x00001800aab57810 */ /* 0x040fe40007ffe0ff */
[C---:B------:R-:W-:Y:S01]  /*23c0*/  IADD3 R180, R170.reuse, 0x1000, RZ ;  /* 0x00001000aab47810 */ /* 0x040fe20007ffe0ff */
[----:B------:R-:W-:Y:S01]  /*23d0*/  LDSM.16.M88.4 R8, [R166] ;  /* 0x00000000a608783b */ /* 0x000fe20000000200 */
[----:B------:R-:W-:-:S03]  /*23e0*/  IADD3 R179, R170, 0x800, RZ ;  /* 0x00000800aab37810 */ /* 0x000fc60007ffe0ff */
[----:B------:R-:W3:Y:S01]  /*23f0*/  LDSM.16.M88.4 R28, [R103] ;  /* 0x00000000671c783b */ /* 0x000ee20000000200 */
[C---:B-1----:R-:W-:Y:S01]  /*2400*/  IMAD.X R21, R3.reuse, 0x1, R101, P0 ;  /* 0x0000000103157824 */ /* 0x042fe200000e0665 */
[C---:B------:R-:W-:Y:S01]  /*2410*/  ISETP.LT.OR P0, PT, R22.reuse, 0x1, P5 ;  /* 0x000000011600780c */ /* 0x040fe20002f01670 */
[----:B------:R-:W-:Y:S01]  /*2420*/  IMAD.X R19, R3, 0x1, R104, P1 ;  /* 0x0000000103137824 */ /* 0x000fe200008e0668 */
[C---:B------:R-:W-:Y:S01]  /*2430*/  ISETP.LT.OR P1, PT, R22.reuse, 0x1, P6 ;  /* 0x000000011600780c */ /* 0x040fe20003721670 */
[----:B------:R-:W-:Y:S01]  /*2440*/  LDSM.16.M88.4 R32, [R103+0x800] ;  /* 0x000800006720783b */ /* 0x000fe20000000200 */
[C---:B------:R-:W-:Y:S02]  /*2450*/  ISETP.LT.OR P5, PT, R22.reuse, 0x21, P5 ;  /* 0x000000211600780c */ /* 0x040fe40002fa1670 */
[C---:B------:R-:W-:Y:S01]  /*2460*/  ISETP.LT.OR P6, PT, R22.reuse, 0x21, P6 ;  /* 0x000000211600780c */ /* 0x040fe200037c1670 */
[----:B------:R-:W1:Y:S04]  /*2470*/  LDSM.16.M88.4 R44, [R103+0x1000] ;  /* 0x00100000672c783b */ /* 0x000e680000000200 */
[----:B------:R-:W-:Y:S04]  /*2480*/  LDSM.16.M88.4 R60, [R103+0x1800] ;  /* 0x00180000673c783b */ /* 0x000fe80000000200 */
[----:B--2---:R-:W-:Y:S04]  /*2490*/  LDSM.16.M88.4 R4, [R167] ;  /* 0x00000000a704783b */ /* 0x004fe80000000200 */
[----:B------:R-:W2:Y:S04]  /*24a0*/  LDSM.16.M88.4 R40, [R170] ;  /* 0x00000000aa28783b */ /* 0x000ea80000000200 */
[----:B------:R-:W4:Y:S04]  /*24b0*/  LDSM.16.M88.4 R64, [R170+0x800] ;  /* 0x00080000aa40783b */ /* 0x000f280000000200 */
[----:B------:R-:W-:Y:S04]  /*24c0*/  LDSM.16.M88.4 R76, [R170+0x1000] ;  /* 0x00100000aa4c783b */ /* 0x000fe80000000200 */
[----:B------:R-:W-:Y:S04]  /*24d0*/  LDSM.16.M88.4 R84, [R170+0x1800] ;  /* 0x00180000aa54783b */ /* 0x000fe80000000200 */
[----:B------:R-:W-:Y:S01]  /*24e0*/  @!PT LDS RZ, [RZ] ;  /* 0x00000000fffff984 */ /* 0x000fe20000000800 */
[----:B------:R-:W-:Y:S01]  /*24f0*/  @!PT LDS RZ, [RZ] ;  /* 0x00000000fffff984 */ /* 0x000fe20000000800 */
[----:B------:R-:W-:Y:S01]  /*2500*/  @!PT LDS RZ, [RZ] ;  /* 0x00000000fffff984 */ /* 0x000fe20000000800 */
[----:B------:R5:W-:Y:S01]  /*2510*/  LDGSTS.E.BYPASS.LTC128B.128 [R182+0x100], [R16.64], !P0 ;  /* 0x0010000010b67fae */ /* 0x000be2000c101d46 */
[----:B------:R-:W-:Y:S01]  /*2520*/  ISETP.GE.AND P0, PT, R207, c[0x0][0x1d4], PT ;  /* 0x00007500cf007a0c */ /* 0x000fe20003f06270 */
[----:B---3--:R-:W-:Y:S02]  /*2530*/  HMMA.16816.F32 R24, R8, R28, RZ ;  /* 0x0000001c0818723c */ /* 0x008fe400000018ff */
[----:B------:R3:W-:Y:S01]  /*2540*/  LDGSTS.E.BYPASS.LTC128B.128 [R182+0x2100], [R14.64], !P1 ;  /* 0x021000000eb67fae */ /* 0x0007e2000c901d46 */
[----:B------:R-:W-:-:S02]  /*2550*/  ISETP.LT.OR P1, PT, R22, 0x1, P0 ;  /* 0x000000011600780c */ /* 0x000fc40000721670 */
[----:B------:R-:W-:-:S03]  /*2560*/  ISETP.LT.OR P0, PT, R22, 0x21, P0 ;  /* 0x000000211600780c */ /* 0x000fc60000701670 */
[C---:B------:R-:W-:Y:S08]  /*2570*/  HMMA.16816.F32 R28, R8.reuse, R30, RZ ;  /* 0x0000001e081c723c */ /* 0x040ff000000018ff */
[----:B------:R3:W-:Y:S01]  /*2580*/  LDGSTS.E.BYPASS.LTC128B.128 [R182+0x4100], [R12.64], !P1 ;  /* 0x041000000cb67fae */ /* 0x0007e2000c901d46 */
[----:B------:R-:W-:Y:S01]  /*2590*/  IADD3 R2, P1, R2, R109, RZ ;  /* 0x0000006d02027210 */ /* 0x000fe20007f3e0ff */
[----:B-1----:R-:W-:Y:S02]  /*25a0*/  HMMA.16816.F32 R36, R8, R44, RZ ;  /* 0x0000002c0824723c */ /* 0x002fe400000018ff */
[----:B------:R1:W-:Y:S01]  /*25b0*/  LDGSTS.E.BYPASS.LTC128B.128 [R182+0x1100], [R20.64], !P5 ;  /* 0x0110000014b67fae */ /* 0x0003e2000e901d46 */
[----:B------:R-:W-:-:S02]  /*25c0*/  IADD3.X R3, R3, R102, RZ, P1, !PT ;  /* 0x0000006603037210 */ /* 0x000fc40000ffe4ff */
[----:B------:R-:W-:Y:S01]  /*25d0*/  ISETP.GT.AND P1, PT, R105, 0x3f, PT ;  /* 0x0000003f6900780c */ /* 0x000fe20003f24270 */
[----:B------:R5:W-:Y:S02]  /*25e0*/  LDGSTS.E.BYPASS.LTC128B.128 [R182+0x3100], [R18.64], !P6 ;  /* 0x0310000012b67fae */ /* 0x000be4000f101d46 */
[----:B--2---:R-:W-:Y:S02]  /*25f0*/  HMMA.16816.F32 R52, R4, R40, R24 ;  /* 0x000000280434723c */ /* 0x004fe40000001818 */
[----:B------:R2:W-:Y:S01]  /*2600*/  LDGSTS.E.BYPASS.LTC128B.128 [R182+0x5100], [R2.64], !P0 ;  /* 0x0510000002b67fae */ /* 0x0005e2000c101d46 */
[----:B------:R-:W-:-:S03]  /*2610*/  ISETP.GT.AND P0, PT, R100, R213, PT ;  /* 0x000000d56400720c */ /* 0x000fc60003f04270 */
[----:B------:R-:W-:Y:S02]  /*2620*/  LDSM.16.M88.4 R68, [R161] ;  /* 0x00000000a144783b */ /* 0x000fe40000000200 */
[C---:B------:R-:W-:Y:S02]  /*2630*/  HMMA.16816.F32 R24, R8.reuse, R32, RZ ;  /* 0x000000200818723c */ /* 0x040fe400000018ff */
[----:B------:R-:W-:Y:S04]  /*2640*/  LDSM.16.M88.4 R88, [R160+-0x4000] ;  /* 0xffc00000a058783b */ /* 0x000fe80000000200 */
[----:B------:R-:W-:Y:S02]  /*2650*/  LDSM.16.M88.4 R72, [R161+0x800] ;  /* 0x00080000a148783b */ /* 0x000fe40000000200 */
[C---:B------:R-:W-:Y:S02]  /*2660*/  HMMA.16816.F32 R48, R8.reuse, R46, RZ ;  /* 0x0000002e0830723c */ /* 0x040fe400000018ff */
[----:B---3--:R-:W3:Y:S04]  /*2670*/  LDSM.16.M88.4 R12, [R169] ;  /* 0x00000000a90c783b */ /* 0x008ee80000000200 */
[----:B-1----:R-:W1:Y:S02]  /*2680*/  LDSM.16.M88.4 R20, [R168] ;  /* 0x00000000a814783b */ /* 0x002e640000000200 */
[C---:B------:R-:W-:Y:S02]  /*2690*/  HMMA.16816.F32 R56, R8.reuse, R60, RZ ;  /* 0x0000003c0838723c */ /* 0x040fe400000018ff */
[----:B------:R-:W1:Y:S04]  /*26a0*/  LDSM.16.M88.4 R80, [R161+0x1000] ;  /* 0x00100000a150783b */ /* 0x000e680000000200 */
[----:B------:R-:W-:Y:S02]  /*26b0*/  LDSM.16.M88.4 R96, [R103+0x2000] ;  /* 0x002000006760783b */ /* 0x000fe40000000200 */
[C---:B-----5:R-:W-:Y:S02]  /*26c0*/  HMMA.16816.F32 R16, R8.reuse, R34, RZ ;  /* 0x000000220810723c */ /* 0x060fe400000018ff */
[----:B------:R-:W-:Y:S04]  /*26d0*/  LDSM.16.M88.4 R92, [R175] ;  /* 0x00000000af5c783b */ /* 0x000fe80000000200 */
[----:B------:R-:W0:Y:S02]  /*26e0*/  LDGDEPBAR ;  /* 0x00000000000079af */ /* 0x000e240000000000 */
[----:B------:R-:W-:Y:S02]  /*26f0*/  HMMA.16816.F32 R44, R8, R62, RZ ;  /* 0x0000003e082c723c */ /* 0x000fe400000018ff */
[----:B------:R-:W5:Y:S06]  /*2700*/  LDSM.16.M88.4 R60, [R161+0x1800] ;  /* 0x00180000a13c783b */ /* 0x000f6c0000000200 */
[C---:B------:R-:W-:Y:S08]  /*2710*/  HMMA.16816.F32 R40, R4.reuse, R42, R28 ;  /* 0x0000002a0428723c */ /* 0x040ff0000000181c */
[----:B----4-:R-:W-:Y:S08]  /*2720*/  HMMA.16816.F32 R32, R4, R64, R24 ;  /* 0x000000400420723c */ /* 0x010ff00000001818 */
[----:B---3--:R-:W-:Y:S08]  /*2730*/  HMMA.16816.F32 R28, R12, R68, R52 ;  /* 0x000000440c1c723c */ /* 0x008ff00000001834 */
[C---:B------:R-:W-:Y:S01]  /*2740*/  HMMA.16816.F32 R24, R4.reuse, R66, R16 ;  /* 0x000000420418723c */ /* 0x040fe20000001810 */
[----:B------:R-:W3:Y:S04]  /*2750*/  LDSM.16.M88.4 R16, [R166+0x4000] ;  /* 0x00400000a610783b */ /* 0x000ee80000000200 */
[----:B------:R-:W4:Y:S03]  /*2760*/  LDSM.16.M88.4 R64, [R160+-0x3800] ;  /* 0xffc80000a040783b */ /* 0x000f260000000200 */
[C---:B------:R-:W-:Y:S08]  /*2770*/  HMMA.16816.F32 R8, R4.reuse, R76, R36 ;  /* 0x0000004c0408723c */ /* 0x040ff00000001824 */
[C---:B------:R-:W-:Y:S01]  /*2780*/  HMMA.16816.F32 R48, R4.reuse, R78, R48 ;  /* 0x0000004e0430723c */ /* 0x040fe20000001830 */
[----:B------:R-:W2:Y:S07]  /*2790*/  LDSM.16.M88.4 R76, [R160+-0x3000] ;  /* 0xffd00000a04c783b */ /* 0x000eae0000000200 */
[C---:B------:R-:W-:Y:S08]  /*27a0*/  HMMA.16816.F32 R52, R4.reuse, R84, R56 ;  /* 0x000000540434723c */ /* 0x040ff00000001838 */
[----:B------:R-:W-:Y:S01]  /*27b0*/  HMMA.16816.F32 R44, R4, R86, R44 ;  /* 0x00000056042c723c */ /* 0x000fe2000000182c */
[----:B------:R-:W-:Y:S07]  /*27c0*/  LDSM.16.M88.4 R84, [R103+0x2800] ;  /* 0x002800006754783b */ /* 0x000fee0000000200 */
[----:B-1----:R-:W-:Y:S08]  /*27d0*/  HMMA.16816.F32 R4, R20, R88, R28 ;  /* 0x000000581404723c */ /* 0x002ff0000000181c */
[C---:B------:R-:W-:Y:S01]  /*27e0*/  HMMA.16816.F32 R40, R12.reuse, R70, R40 ;  /* 0x000000460c28723c */ /* 0x040fe20000001828 */
[----:B------:R-:W-:Y:S07]  /*27f0*/  LDSM.16.M88.4 R68, [R103+0x3800] ;  /* 0x003800006744783b */ /* 0x000fee0000000200 */
[C---:B------:R-:W-:Y:S08]  /*2800*/  HMMA.16816.F32 R36, R12.reuse, R72, R32 ;  /* 0x000000480c24723c */ /* 0x040ff00000001820 */
[C---:B------:R-:W-:Y:S01]  /*2810*/  HMMA.16816.F32 R32, R12.reuse, R74, R24 ;  /* 0x0000004a0c20723c */ /* 0x040fe20000001818 */
[----:B------:R-:W1:Y:S07]  /*2820*/  LDSM.16.M88.4 R72, [R160+-0x2800] ;  /* 0xffd80000a048783b */ /* 0x000e6e0000000200 */
[C---:B------:R-:W-:Y:S01]  /*2830*/  HMMA.16816.F32 R24, R12.reuse, R80, R8 ;  /* 0x000000500c18723c */ /* 0x040fe20000001808 */
[----:B------:R-:W1:Y:S07]  /*2840*/  LDSM.16.M88.4 R8, [R167+0x4000] ;  /* 0x00400000a708783b */ /* 0x000e6e0000000200 */
[C---:B------:R-:W-:Y:S01]  /*2850*/  HMMA.16816.F32 R28, R12.reuse, R82, R48 ;  /* 0x000000520c1c723c */ /* 0x040fe20000001830 */
[----:B------:R-:W-:Y:S07]  /*2860*/  LDSM.16.M88.4 R80, [R161+0x2000] ;  /* 0x00200000a150783b */ /* 0x000fee0000000200 */
[C---:B-----5:R-:W-:Y:S08]  /*2870*/  HMMA.16816.F32 R52, R12.reuse, R60, R52 ;  /* 0x0000003c0c34723c */ /* 0x060ff00000001834 */
[----:B------:R-:W-:Y:S01]  /*2880*/  HMMA.16816.F32 R48, R12, R62, R44 ;  /* 0x0000003e0c30723c */ /* 0x000fe2000000182c */
[----:B------:R-:W5:Y:S07]  /*2890*/  LDSM.16.M88.4 R60, [R103+0x3000] ;  /* 0x00300000673c783b */ /* 0x000f6e0000000200 */
[----:B---3--:R-:W-:Y:S01]  /*28a0*/  HMMA.16816.F32 R12, R16, R96, R4 ;  /* 0x00000060100c723c */ /* 0x008fe20000001804 */
[----:B------:R-:W3:Y:S07]  /*28b0*/  LDSM.16.M88.4 R4, [R169+0x4000] ;  /* 0x00400000a904783b */ /* 0x000eee0000000200 */
[C---:B------:R-:W-:Y:S01]  /*28c0*/  HMMA.16816.F32 R44, R20.reuse, R90, R40 ;  /* 0x0000005a142c723c */ /* 0x040fe20000001828 */
[----:B------:R-:W-:Y:S07]  /*28d0*/  LDSM.16.M88.4 R88, [R160+-0x2000] ;  /* 0xffe00000a058783b */ /* 0x000fee0000000200 */
[C---:B----4-:R-:W-:Y:S08]  /*28e0*/  HMMA.16816.F32 R40, R20.reuse, R64, R36 ;  /* 0x000000401428723c */ /* 0x050ff00000001824 */
[C---:B------:R-:W-:Y:S08]  /*28f0*/  HMMA.16816.F32 R56, R20.reuse, R66, R32 ;  /* 0x000000421438723c */ /* 0x040ff00000001820 */
[C---:B--2---:R-:W-:Y:S08]  /*2900*/  HMMA.16816.F32 R64, R20.reuse, R76, R24 ;  /* 0x0000004c1440723c */ /* 0x044ff00000001818 */
[C---:B------:R-:W-:Y:S01]  /*2910*/  HMMA.16816.F32 R36, R20.reuse, R78, R28 ;  /* 0x0000004e1424723c */ /* 0x040fe2000000181c */
[----:B------:R-:W-:Y:S07]  /*2920*/  LDSM.16.M88.4 R76, [R172] ;  /* 0x00000000ac4c783b */ /* 0x000fee0000000200 */
[C---:B-1----:R-:W-:Y:S01]  /*2930*/  HMMA.16816.F32 R32, R20.reuse, R72, R52 ;  /* 0x000000481420723c */ /* 0x042fe20000001834 */
[----:B------:R-:W1:Y:S07]  /*2940*/  LDSM.16.M88.4 R52, [R173] ;  /* 0x00000000ad34783b */ /* 0x000e6e0000000200 */
[----:B------:R-:W-:Y:S01]  /*2950*/  HMMA.16816.F32 R28, R20, R74, R48 ;  /* 0x0000004a141c723c */ /* 0x000fe20000001830 */
[----:B------:R-:W2:Y:S04]  /*2960*/  LDSM.16.M88.4 R72, [R174] ;  /* 0x00000000ae48783b */ /* 0x000ea80000000200 */
[----:B------:R-:W4:Y:S03]  /*2970*/  LDSM.16.M88.4 R20, [R168+0x4000] ;  /* 0x00400000a814783b */ /* 0x000f260000000200 */
[----:B------:R-:W-:Y:S08]  /*2980*/  HMMA.16816.F32 R12, R8, R92, R12 ;  /* 0x0000005c080c723c */ /* 0x000ff0000000180c */
[C---:B------:R-:W-:Y:S01]  /*2990*/  HMMA.16816.F32 R24, R16.reuse, R98, R44 ;  /* 0x000000621018723c */ /* 0x040fe2000000182c */
[----:B------:R-:W-:Y:S07]  /*29a0*/  LDSM.16.M88.4 R96, [R103+0x4000] ;  /* 0x004000006760783b */ /* 0x000fee0000000200 */
[C---:B------:R-:W-:Y:S08]  /*29b0*/  HMMA.16816.F32 R44, R16.reuse, R86, R56 ;  /* 0x00000056102c723c */ /* 0x040ff00000001838 */
[C---:B-----5:R-:W-:Y:S01]  /*29c0*/  HMMA.16816.F32 R56, R16.reuse, R60, R64 ;  /* 0x0000003c1038723c */ /* 0x060fe20000001840 */
[----:B------:R-:W-:Y:S07]  /*29d0*/  LDSM.16.M88.4 R64, [R161+0x3800] ;  /* 0x00380000a140783b */ /* 0x000fee0000000200 */
[C---:B------:R-:W-:Y:S01]  /*29e0*/  HMMA.16816.F32 R40, R16.reuse, R84, R40 ;  /* 0x000000541028723c */ /* 0x040fe20000001828 */
[----:B------:R-:W5:Y:S07]  /*29f0*/  LDSM.16.M88.4 R84, [R161+0x2800] ;  /* 0x00280000a154783b */ /* 0x000f6e0000000200 */
[C---:B------:R-:W-:Y:S01]  /*2a00*/  HMMA.16816.F32 R48, R16.reuse, R62, R36 ;  /* 0x0000003e1030723c */ /* 0x040fe20000001824 */
[----:B------:R-:W-:Y:S07]  /*2a10*/  LDSM.16.M88.4 R60, [R160+-0x1800] ;  /* 0xffe80000a03c783b */ /* 0x000fee0000000200 */
[C---:B------:R-:W-:Y:S08]  /*2a20*/  HMMA.16816.F32 R36, R16.reuse, R68, R32 ;  /* 0x000000441024723c */ /* 0x040ff00000001820 */
[----:B------:R-:W-:Y:S01]  /*2a30*/  HMMA.16816.F32 R32, R16, R70, R28 ;  /* 0x000000461020723c */ /* 0x000fe2000000181c */
[----:B------:R-:W2:Y:S04]  /*2a40*/  LDSM.16.M88.4 R68, [R161+0x3000] ;  /* 0x00300000a144783b */ /* 0x000ea80000000200 */
[----:B------:R-:W2:Y:S03]  /*2a50*/  LDSM.16.M88.4 R16, [R166+0x8000] ;  /* 0x00800000a610783b */ /* 0x000ea60000000200 */
[----:B---3--:R-:W-:Y:S08]  /*2a60*/  HMMA.16816.F32 R12, R4, R80, R12 ;  /* 0x00000050040c723c */ /* 0x008ff0000000180c */
[C---:B------:R-:W-:Y:S01]  /*2a70*/  HMMA.16816.F32 R28, R8.reuse, R94, R24 ;  /* 0x0000005e081c723c */ /* 0x040fe20000001818 */
[----:B------:R-:W-:Y:S07]  /*2a80*/  LDSM.16.M88.4 R92, [R171] ;  /* 0x00000000ab5c783b */ /* 0x000fee0000000200 */
[C---:B-1----:R-:W-:Y:S08]  /*2a90*/  HMMA.16816.F32 R56, R8.reuse, R52, R56 ;  /* 0x000000340838723c */ /* 0x042ff00000001838 */
[C---:B------:R-:W-:Y:S08]  /*2aa0*/  HMMA.16816.F32 R24, R8.reuse, R76, R40 ;  /* 0x0000004c0818723c */ /* 0x040ff00000001828 */
[C---:B------:R-:W-:Y:S08]  /*2ab0*/  HMMA.16816.F32 R52, R8.reuse, R54, R48 ;  /* 0x000000360834723c */ /* 0x040ff00000001830 */
[C---:B--2---:R-:W-:Y:S08]  /*2ac0*/  HMMA.16816.F32 R48, R8.reuse, R72, R36 ;  /* 0x000000480830723c */ /* 0x044ff00000001824 */
[C---:B------:R-:W-:Y:S01]  /*2ad0*/  HMMA.16816.F32 R44, R8.reuse, R78, R44 ;  /* 0x0000004e082c723c */ /* 0x040fe2000000182c */
[----:B------:R-:W1:Y:S07]  /*2ae0*/  LDSM.16.M88.4 R76, [R160+-0x1000] ;  /* 0xfff00000a04c783b */ /* 0x000e6e0000000200 */
[----:B------:R-:W-:Y:S08]  /*2af0*/  HMMA.16816.F32 R40, R8, R74, R32 ;  /* 0x0000004a0828723c */ /* 0x000ff00000001820 */
[----:B----4-:R-:W-:Y:S01]  /*2b00*/  HMMA.16816.F32 R8, R20, R88, R12 ;  /* 0x000000581408723c */ /* 0x010fe2000000180c */
[----:B------:R-:W2:Y:S07]  /*2b10*/  LDSM.16.M88.4 R12, [R167+0x8000] ;  /* 0x00800000a70c783b */ /* 0x000eae0000000200 */
[C---:B------:R-:W-:Y:S01]  /*2b20*/  HMMA.16816.F32 R36, R4.reuse, R82, R28 ;  /* 0x000000520424723c */ /* 0x040fe2000000181c */
[----:B------:R-:W-:Y:S07]  /*2b30*/  LDSM.16.M88.4 R80, [R161+0x4000] ;  /* 0x00400000a150783b */ /* 0x000fee0000000200 */
[C---:B-----5:R-:W-:Y:S08]  /*2b40*/  HMMA.16816.F32 R28, R4.reuse, R84, R24 ;  /* 0x00000054041c723c */ /* 0x060ff00000001818 */
[C---:B------:R-:W-:Y:S08]  /*2b50*/  HMMA.16816.F32 R32, R4.reuse, R68, R56 ;  /* 0x000000440420723c */ /* 0x040ff00000001838 */
[C---:B------:R-:W-:Y:S01]  /*2b60*/  HMMA.16816.F32 R72, R4.reuse, R64, R48 ;  /* 0x000000400448723c */ /* 0x040fe20000001830 */
[----:B------:R-:W-:Y:S07]  /*2b70*/  LDSM.16.M88.4 R48, [R160+-0x800] ;  /* 0xfff80000a030783b */ /* 0x000fee0000000200 */
[C---:B------:R-:W-:Y:S01]  /*2b80*/  HMMA.16816.F32 R24, R4.reuse, R86, R44 ;  /* 0x000000560418723c */ /* 0x040fe2000000182c */
[----:B------:R-:W-:Y:S07]  /*2b90*/  LDSM.16.M88.4 R84, [R160] ;  /* 0x00000000a054783b */ /* 0x000fee0000000200 */
[C---:B------:R-:W-:Y:S01]  /*2ba0*/  HMMA.16816.F32 R68, R4.reuse, R70, R52 ;  /* 0x000000460444723c */ /* 0x040fe20000001834 */
[----:B------:R-:W3:Y:S07]  /*2bb0*/  LDSM.16.M88.4 R52, [R103+0x4800] ;  /* 0x004800006734783b */ /* 0x000eee0000000200 */
[----:B------:R-:W-:Y:S08]  /*2bc0*/  HMMA.16816.F32 R64, R4, R66, R40 ;  /* 0x000000420440723c */ /* 0x000ff00000001828 */
[----:B------:R-:W-:Y:S01]  /*2bd0*/  HMMA.16816.F32 R4, R16, R96, R8 ;  /* 0x000000601004723c */ /* 0x000fe20000001808 */
[----:B------:R-:W4:Y:S07]  /*2be0*/  LDSM.16.M88.4 R8, [R169+0x8000] ;  /* 0x00800000a908783b */ /* 0x000f2e0000000200 */
[C---:B------:R-:W-:Y:S01]  /*2bf0*/  HMMA.16816.F32 R56, R20.reuse, R90, R36 ;  /* 0x0000005a1438723c */ /* 0x040fe20000001824 */
[----:B------:R-:W-:Y:S07]  /*2c00*/  LDSM.16.M88.4 R88, [R103+0x5800] ;  /* 0x005800006758783b */ /* 0x000fee0000000200 */
[C---:B------:R-:W-:Y:S08]  /*2c10*/  HMMA.16816.F32 R28, R20.reuse, R60, R28 ;  /* 0x0000003c141c723c */ /* 0x040ff0000000181c */
[C---:B------:R-:W-:Y:S01]  /*2c20*/  HMMA.16816.F32 R44, R20.reuse, R62, R24 ;  /* 0x0000003e142c723c */ /* 0x040fe20000001818 */
[----:B------:R-:W-:Y:S07]  /*2c30*/  LDSM.16.M88.4 R60, [R103+0x5000] ;  /* 0x00500000673c783b */ /* 0x000fee0000000200 */
[----:B-1----:R-:W-:Y:S08]  /*2c40*/  HMMA.16816.F32 R40, R20, R76, R32 ;  /* 0x0000004c1428723c */ /* 0x002ff00000001820 */
[----:B--2---:R-:W-:Y:S01]  /*2c50*/  HMMA.16816.F32 R24, R12, R92, R4 ;  /* 0x0000005c0c18723c */ /* 0x004fe20000001804 */
[----:B------:R-:W-:Y:S07]  /*2c60*/  LDSM.16.M88.4 R4, [R168+0x8000] ;  /* 0x00800000a804783b */ /* 0x000fee0000000200 */
[----:B------:R-:W-:Y:S01]  /*2c70*/  HMMA.16816.F32 R32, R16, R98, R56 ;  /* 0x000000621020723c */ /* 0x000fe20000001838 */
[----:B------:R-:W-:Y:S07]  /*2c80*/  LDSM.16.M88.4 R56, [R160+0x800] ;  /* 0x00080000a038783b */ /* 0x000fee0000000200 */
[----:B------:R-:W-:Y:S01]  /*2c90*/  HMMA.16816.F32 R36, R20, R78, R68 ;  /* 0x0000004e1424723c */ /* 0x000fe20000001844 */
[----:B------:R-:W1:Y:S07]  /*2ca0*/  LDSM.16.M88.4 R76, [R176] ;  /* 0x00000000b04c783b */ /* 0x000e6e0000000200 */
[----:B---3--:R-:W-:Y:S08]  /*2cb0*/  HMMA.16816.F32 R28, R16, R52, R28 ;  /* 0x00000034101c723c */ /* 0x008ff0000000181c */
[C---:B------:R-:W-:Y:S08]  /*2cc0*/  HMMA.16816.F32 R72, R20.reuse, R48, R72 ;  /* 0x000000301448723c */ /* 0x040ff00000001848 */
[----:B------:R-:W-:Y:S01]  /*2cd0*/  HMMA.16816.F32 R96, R20, R50, R64 ;  /* 0x000000321460723c */ /* 0x000fe20000001840 */
[----:B------:R-:W-:Y:S07]  /*2ce0*/  LDSM.16.M88.4 R48, [R177] ;  /* 0x00000000b130783b */ /* 0x000fee0000000200 */
[----:B----4-:R-:W-:Y:S08]  /*2cf0*/  HMMA.16816.F32 R20, R8, R80, R24 ;  /* 0x000000500814723c */ /* 0x010ff00000001818 */
[----:B------:R-:W-:Y:S08]  /*2d00*/  HMMA.16816.F32 R24, R12, R94, R32 ;  /* 0x0000005e0c18723c */ /* 0x000ff00000001820 */
[----:B------:R-:W-:Y:S01]  /*2d10*/  HMMA.16816.F32 R52, R16, R54, R44 ;  /* 0x000000361034723c */ /* 0x000fe2000000182c */
[----:B------:R-:W2:Y:S07]  /*2d20*/  LDSM.16.M88.4 R44, [R161+0x4800] ;  /* 0x00480000a12c783b */ /* 0x000eae0000000200 */
[----:B-1----:R-:W-:Y:S08]  /*2d30*/  HMMA.16816.F32 R28, R12, R76, R28 ;  /* 0x0000004c0c1c723c */ /* 0x002ff0000000181c */
[----:B------:R-:W-:Y:S08]  /*2d40*/  HMMA.16816.F32 R64, R16, R60, R40 ;  /* 0x0000003c1040723c */ /* 0x000ff00000001828 */
[----:B------:R-:W-:Y:S08]  /*2d50*/  HMMA.16816.F32 R40, R4, R84, R20 ;  /* 0x000000540428723c */ /* 0x000ff00000001814 */
[----:B------:R-:W-:Y:S08]  /*2d60*/  HMMA.16816.F32 R20, R8, R82, R24 ;  /* 0x000000520814723c */ /* 0x000ff00000001818 */
[----:B------:R-:W-:Y:S01]  /*2d70*/  HMMA.16816.F32 R24, R12, R78, R52 ;  /* 0x0000004e0c18723c */ /* 0x000fe20000001834 */
[----:B------:R-:W-:Y:S07]  /*2d80*/  LDSM.16.M88.4 R52, [R161+0x5000] ;  /* 0x00500000a134783b */ /* 0x000fee0000000200 */
[----:B------:R-:W-:Y:S01]  /*2d90*/  HMMA.16816.F32 R68, R16, R62, R36 ;  /* 0x0000003e1044723c */ /* 0x000fe20000001824 */
[----:B------:R-:W1:Y:S01]  /*2da0*/  LDSM.16.M88.4 R60, [R178] ;  /* 0x00000000b23c783b */ /* 0x000e620000000200 */
[----:B------:R-:W-:-:S04]  /*2db0*/  FMUL.FTZ R0, R40, c[0x0][0x320] ;  /* 0x0000c80028007a20 */ /* 0x000fc80000410000 */
[----:B------:R3:W4:Y:S02]  /*2dc0*/  MUFU.TANH R78, R0 ;  /* 0x00000000004e7308 */ /* 0x0007240000002400 */
[----:B--2---:R-:W-:Y:S08]  /*2dd0*/  HMMA.16816.F32 R36, R8, R44, R28 ;  /* 0x0000002c0824723c */ /* 0x004ff0000000181c */
[----:B------:R-:W-:Y:S01]  /*2de0*/  HMMA.16816.F32 R28, R4, R86, R20 ;  /* 0x00000056041c723c */ /* 0x000fe20000001814 */
[----:B---3--:R-:W-:-:S07]  /*2df0*/  FMUL.FTZ R0, R41, c[0x0][0x320] ;  /* 0x0000c80029007a20 */ /* 0x008fce0000410000 */
[----:B------:R-:W-:Y:S01]  /*2e00*/  HMMA.16816.F32 R20, R8, R46, R24 ;  /* 0x0000002e0814723c */ /* 0x000fe20000001818 */
[----:B------:R-:W2:Y:S01]  /*2e10*/  LDSM.16.M88.4 R44, [R161+0x5800] ;  /* 0x00580000a12c783b */ /* 0x000ea20000000200 */
[----:B------:R3:W1:Y:S06]  /*2e20*/  MUFU.TANH R76, R0 ;  /* 0x00000000004c7308 */ /* 0x00066c0000002400 */
[----:B------:R-:W-:Y:S08]  /*2e30*/  HMMA.16816.F32 R72, R16, R88, R72 ;  /* 0x000000581048723c */ /* 0x000ff00000001848 */
[----:B------:R-:W-:Y:S01]  /*2e40*/  HMMA.16816.F32 R36, R4, R56, R36 ;  /* 0x000000380424723c */ /* 0x000fe20000001824 */
[----:B---3--:R-:W-:-:S04]  /*2e50*/  FMUL.FTZ R0, R42, c[0x0][0x320] ;  /* 0x0000c8002a007a20 */ /* 0x008fc80000410000 */
[----:B------:R3:W1:Y:S03]  /*2e60*/  MUFU.TANH R77, R0 ;  /* 0x00000000004d7308 */ /* 0x0006660000002400 */
[----:B------:R-:W-:Y:S08]  /*2e70*/  HMMA.16816.F32 R16, R16, R90, R96 ;  /* 0x0000005a1010723c */ /* 0x000ff00000001860 */
[----:B------:R-:W-:Y:S01]  /*2e80*/  HMMA.16816.F32 R32, R12, R48, R64 ;  /* 0x000000300c20723c */ /* 0x000fe20000001840 */
[----:B---3--:R-:W-:-:S07]  /*2e90*/  FMUL.FTZ R0, R43, c[0x0][0x320] ;  /* 0x0000c8002b007a20 */ /* 0x008fce0000410000 */
[----:B------:R-:W-:Y:S01]  /*2ea0*/  HMMA.16816.F32 R40, R12, R50, R68 ;  /* 0x000000320c28723c */ /* 0x000fe20000001844 */
[----:B------:R-:W-:Y:S01]  /*2eb0*/  FMUL.FTZ R38, R38, c[0x0][0x320] ;  /* 0x0000c80026267a20 */ /* 0x000fe20000410000 */
[----:B------:R3:W2:Y:S01]  /*2ec0*/  MUFU.TANH R67, R0 ;  /* 0x0000000000437308 */ /* 0x0006a20000002400 */
[----:B------:R-:W-:Y:S01]  /*2ed0*/  FMUL.FTZ R39, R39, c[0x0][0x320] ;  /* 0x0000c80027277a20 */ /* 0x000fe20000410000 */
[----:B------:R-:W5:Y:S04]  /*2ee0*/  LDSM.16.M88.4 R48, [R160+0x1000] ;  /* 0x00100000a030783b */ /* 0x000f680000000200 */
[----:B------:R-:W-:Y:S08]  /*2ef0*/  HMMA.16816.F32 R24, R4, R58, R20 ;  /* 0x0000003a0418723c */ /* 0x000ff00000001814 */
[----:B-1----:R-:W-:Y:S01]  /*2f00*/  HMMA.16816.F32 R20, R12, R60, R72 ;  /* 0x0000003c0c14723c */ /* 0x002fe20000001848 */
[----:B---3--:R-:W-:-:S04]  /*2f10*/  FMUL.FTZ R0, R28, c[0x0][0x320] ;  /* 0x0000c8001c007a20 */ /* 0x008fc80000410000 */
[----:B------:R1:W3:Y:S03]  /*2f20*/  MUFU.TANH R64, R0 ;  /* 0x0000000000407308 */ /* 0x0002e60000002400 */
[----:B------:R-:W-:Y:S08]  /*2f30*/  HMMA.16816.F32 R12, R12, R62, R16 ;  /* 0x0000003e0c0c723c */ /* 0x000ff00000001810 */
[----:B------:R-:W-:Y:S01]  /*2f40*/  HMMA.16816.F32 R32, R8, R52, R32 ;  /* 0x000000340820723c */ /* 0x000fe20000001820 */
[----:B------:R-:W3:Y:S01]  /*2f50*/  MUFU.TANH R53, R38 ;  /* 0x0000002600357308 */ /* 0x000ee20000002400 */
[----:B------:R-:W-:-:S02]  /*2f60*/  FMUL.FTZ R24, R24, c[0x0][0x320] ;  /* 0x0000c80018187a20 */ /* 0x000fc40000410000 */
[----:B------:R-:W-:Y:S02]  /*2f70*/  FMUL.FTZ R25, R25, c[0x0][0x320] ;  /* 0x0000c80019197a20 */ /* 0x000fe40000410000 */
[----:B-1----:R-:W-:Y:S02]  /*2f80*/  FMUL.FTZ R0, R29, c[0x0][0x320] ;  /* 0x0000c8001d007a20 */ /* 0x002fe40000410000 */
[----:B--2---:R-:W-:Y:S01]  /*2f90*/  HMMA.16816.F32 R16, R8, R44, R20 ;  /* 0x0000002c0810723c */ /* 0x004fe20000001814 */
[----:B------:R-:W-:Y:S01]  /*2fa0*/  FMUL.FTZ R26, R26, c[0x0][0x320] ;  /* 0x0000c8001a1a7a20 */ /* 0x000fe20000410000 */
[----:B------:R1:W2:Y:S01]  /*2fb0*/  MUFU.TANH R57, R0 ;  /* 0x0000000000397308 */ /* 0x0002a20000002400 */
[----:B------:R-:W-:-:S07]  /*2fc0*/  FMUL.FTZ R27, R27, c[0x0][0x320] ;  /* 0x0000c8001b1b7a20 */ /* 0x000fce0000410000 */
[----:B------:R-:W2:Y:S06]  /*2fd0*/  MUFU.TANH R25, R25 ;  /* 0x0000001900197308 */ /* 0x000eac0000002400 */
[----:B-----5:R-:W-:Y:S01]  /*2fe0*/  HMMA.16816.F32 R32, R4, R48, R32 ;  /* 0x000000300420723c */ /* 0x020fe20000001820 */
[----:B-1----:R-:W-:-:S04]  /*2ff0*/  FMUL.FTZ R0, R30, c[0x0][0x320] ;  /* 0x0000c8001e007a20 */ /* 0x002fc80000410000 */
[----:B------:R1:W1:Y:S02]  /*3000*/  MUFU.TANH R66, R0 ;  /* 0x0000000000427308 */ /* 0x0002640000002400 */
[----:B-1----:R-:W-:Y:S02]  /*3010*/  FMUL.FTZ R0, R31, c[0x0][0x320] ;  /* 0x0000c8001f007a20 */ /* 0x002fe40000410000 */
[----:B------:R-:W-:Y:S04]  /*3020*/  HMMA.16816.F32 R28, R8, R54, R40 ;  /* 0x00000036081c723c */ /* 0x000fe80000001828 */
[----:B------:R-:W1:Y:S11]  /*3030*/  MUFU.TANH R43, R39 ;  /* 0x00000027002b7308 */ /* 0x000e760000002400 */
[----:B------:R-:W-:-:S02]  /*3040*/  FMUL.FTZ R32, R32, c[0x0][0x320] ;  /* 0x0000c80020207a20 */ /* 0x000fc40000410000 */
[----:B------:R-:W-:Y:S02]  /*3050*/  FMUL.FTZ R33, R33, c[0x0][0x320] ;  /* 0x0000c80021217a20 */ /* 0x000fe40000410000 */
[----:B------:R-:W-:Y:S01]  /*3060*/  FMUL.FTZ R34, R34, c[0x0][0x320] ;  /* 0x0000c80022227a20 */ /* 0x000fe20000410000 */
[----:B------:R-:W-:Y:S01]  /*3070*/  HMMA.16816.F32 R8, R8, R46, R12 ;  /* 0x0000002e0808723c */ /* 0x000fe2000000180c */
[----:B------:R5:W1:Y:S01]  /*3080*/  MUFU.TANH R65, R0 ;  /* 0x0000000000417308 */ /* 0x000a620000002400 */
[----:B------:R-:W-:-:S07]  /*3090*/  FMUL.FTZ R35, R35, c[0x0][0x320] ;  /* 0x0000c80023237a20 */ /* 0x000fce0000410000 */
[----:B------:R-:W1:Y:S01]  /*30a0*/  MUFU.TANH R40, R24 ;  /* 0x0000001800287308 */ /* 0x000e620000002400 */
[----:B------:R-:W-:Y:S01]  /*30b0*/  HMMA.16816.F32 R20, R4, R50, R28 ;  /* 0x000000320414723c */ /* 0x000fe2000000181c */
[----:B-----5:R-:W-:-:S06]  /*30c0*/  FMUL.FTZ R0, R36, c[0x0][0x320] ;  /* 0x0000c80024007a20 */ /* 0x020fcc0000410000 */
[----:B------:R-:W1:Y:S08]  /*30d0*/  MUFU.TANH R42, R26 ;  /* 0x0000001a002a7308 */ /* 0x000e700000002400 */
[----:B------:R5:W1:Y:S08]  /*30e0*/  MUFU.TANH R56, R0 ;  /* 0x0000000000387308 */ /* 0x000a700000002400 */
[----:B------:R1:W1:Y:S01]  /*30f0*/  MUFU.TANH R41, R27 ;  /* 0x0000001b00297308 */ /* 0x0002620000002400 */
[----:B------:R-:W-:-:S02]  /*3100*/  FMUL.FTZ R20, R20, c[0x0][0x320] ;  /* 0x0000c80014147a20 */ /* 0x000fc40000410000 */
[----:B-----5:R-:W-:-:S05]  /*3110*/  FMUL.FTZ R0, R37, c[0x0][0x320] ;  /* 0x0000c80025007a20 */ /* 0x020fca0000410000 */
[----:B------:R-:W1:Y:S01]  /*3120*/  MUFU.TANH R32, R32 ;  /* 0x0000002000207308 */ /* 0x000e620000002400 */
[----:B------:R-:W5:Y:S01]  /*3130*/  LDSM.16.M88.4 R36, [R160+0x1800] ;  /* 0x00180000a024783b */ /* 0x000f620000000200 */
[----:B------:R-:W-:Y:S01]  /*3140*/  FMUL.FTZ R21, R21, c[0x0][0x320] ;  /* 0x0000c80015157a20 */ /* 0x000fe20000410000 */
[----:B------:R-:W-:-:S04]  /*3150*/  DEPBAR.LE SB0, 0x0 ;  /* 0x000080000000791a */ /* 0x000fc80000000000 */
[----:B------:R-:W-:Y:S01]  /*3160*/  FMUL.FTZ R22, R22, c[0x0][0x320] ;  /* 0x0000c80016167a20 */ /* 0x000fe20000410000 */
[----:B------:R1:W1:Y:S01]  /*3170*/  MUFU.TANH R52, R0 ;  /* 0x0000000000347308 */ /* 0x0002620000002400 */
[----:B------:R-:W-:-:S07]  /*3180*/  FMUL.FTZ R23, R23, c[0x0][0x320] ;  /* 0x0000c80017177a20 */ /* 0x000fce0000410000 */
[----:B------:R-:W1:Y:S08]  /*3190*/  MUFU.TANH R33, R33 ;  /* 0x0000002100217308 */ /* 0x000e700000002400 */
[----:B------:R-:W1:Y:S08]  /*31a0*/  MUFU.TANH R34, R34 ;  /* 0x0000002200227308 */ /* 0x000e700000002400 */
[----:B------:R-:W1:Y:S08]  /*31b0*/  MUFU.TANH R35, R35 ;  /* 0x0000002300237308 */ /* 0x000e700000002400 */
[----:B------:R1:W1:Y:S01]  /*31c0*/  MUFU.TANH R24, R20 ;  /* 0x0000001400187308 */ /* 0x0002620000002400 */
[C---:B-----5:R-:W-:Y:S07]  /*31d0*/  HMMA.16816.F32 R12, R4.reuse, R36, R16 ;  /* 0x00000024040c723c */ /* 0x060fee0000001810 */
[----:B------:R1:W1:Y:S01]  /*31e0*/  MUFU.TANH R19, R21 ;  /* 0x0000001500137308 */ /* 0x0002620000002400 */
[----:B------:R-:W-:Y:S07]  /*31f0*/  HMMA.16816.F32 R4, R4, R38, R8 ;  /* 0x000000260404723c */ /* 0x000fee0000001808 */
[----:B------:R1:W1:Y:S08]  /*3200*/  MUFU.TANH R31, R22 ;  /* 0x00000016001f7308 */ /* 0x0002700000002400 */
[----:B------:R1:W1:Y:S01]  /*3210*/  MUFU.TANH R30, R23 ;  /* 0x00000017001e7308 */ /* 0x0002620000002400 */
        /* <DEDUP_REMOVED lines=18> */
[----:B--234-:R-:W-:Y:S01]  /*3340*/  IMAD R2, R100, 0x40, R215 ;  /* 0x0000004064027824 */ /* 0x01cfe200078e02d7 */
[----:B------:R-:W-:-:S04]  /*3350*/  MOV R183, RZ ;  /* 0x000000ff00b77202 */ /* 0x000fc80000000f00 */
        /* <DEDUP_REMOVED lines=14> */
[----:B------:R-:W-:-:S05]  /*3440*/  IMAD R0, R186, c[0x0][0x1e4], R0 ;  /* 0x00007900ba007a24 */ /* 0x000fca00078e0200 */
[----:B------:R-:W-:Y:S02]  /*3450*/  IADD3 R3, R3, R0, RZ ;  /* 0x0000000003037210 */ /* 0x000fe40007ffe0ff */
        /* <DEDUP_REMOVED lines=10> */
.L_x_1073:
[----:B------:R-:W-:Y:S05]  /*3500*/  BRA.DIV ~URZ, `(.L_x_1030) ;  /* 0x0000a8427f007947 */ /* 0x000fea000b800000 */
[----:B------:R-:W3:Y:S01]  /*3510*/  SHFL.IDX PT, R0, R12, RZ, 0x181f ;  /* 0x00181fff0c007589 */ /* 0x000ee200000e0000 */
[----:B------:R-:W-:Y:S02]  /*3520*/  ISETP.GE.AND P5, PT, R197, c[0x0][0x1d4], PT ;  /* 0x00007500c5007a0c */ /* 0x000fe40003fa6270 */
[----:B------:R-:W-:Y:S02]  /*3530*/  ISETP.GE.AND P2, PT, R208, c[0x0][0x1d4], PT ;  /* 0x00007500d0007a0c */ /* 0x000fe40003f46270 */
[----:B------:R-:W-:Y:S02]  /*3540*/  SEL R11, RZ, 0x10, P5 ;  /* 0x00000010ff0b7807 */ /* 0x000fe40002800000 */
[----:B------:R-:W-:Y:S02]  /*3550*/  SEL R10, RZ, 0x10, P2 ;  /* 0x00000010ff0a7807 */ /* 0x000fe40001000000 */
[----:B---3--:R-:W-:-:S02]  /*3560*/  IADD3 R6, P0, R0, R107, RZ ;  /* 0x0000006b00067210 */ /* 0x008fc40007f1e0ff */
[----:B------:R-:W-:-:S03]  /*3570*/  IADD3 R2, P6, R0, R108, RZ ;  /* 0x0000006c00027210 */ /* 0x000fc60007fde0ff */
[C---:B--2---:R-:W-:Y:S01]  /*3580*/  IMAD.X R7, R4.reuse, 0x1, R101, P0 ;  /* 0x0000000104077824 */ /* 0x044fe200000e0665 */
[----:B------:R-:W-:Y:S01]  /*3590*/  ISETP.GE.AND P0, PT, R207, c[0x0][0x1d4], PT ;  /* 0x00007500cf007a0c */ /* 0x000fe20003f06270 */
[----:B------:R-:W-:Y:S01]  /*35a0*/  IMAD.X R3, R4, 0x1, R104, P6 ;  /* 0x0000000104037824 */ /* 0x000fe200030e0668 */
[----:B------:R-:W-:Y:S02]  /*35b0*/  IADD3 R8, P6, R0, R109, RZ ;  /* 0x0000006d00087210 */ /* 0x000fe40007fde0ff */
[----:B------:R-:W-:Y:S01]  /*35c0*/  @!PT LDS RZ, [RZ] ;  /* 0x00000000fffff984 */ /* 0x000fe20000000800 */
[----:B------:R-:W-:Y:S01]  /*35d0*/  @!PT LDS RZ, [RZ] ;  /* 0x00000000fffff984 */ /* 0x000fe20000000800 */
[----:B------:R2:W-:Y:S03]  /*35e0*/  LDGSTS.E.BYPASS.LTC128B.128 [R182+0x6100], [R6.64], !P5 ;  /* 0x0610000006b67fae */ /* 0x0005e6000e901d46 */
[----:B------:R-:W-:Y:S01]  /*35f0*/  IMAD.X R9, R4, 0x1, R102, P6 ;  /* 0x0000000104097824 */ /* 0x000fe200030e0666 */
[----:B------:R2:W-:Y:S04]  /*3600*/  LDGSTS.E.BYPASS.LTC128B.128 [R182+0x8100], [R2.64], !P2 ;  /* 0x0810000002b67fae */ /* 0x0005e8000d101d46 */
[----:B------:R-:W3:Y:S04]  /*3610*/  SHFL.IDX PT, R0, R12, 0x1, 0x181f ;  /* 0x00381f000c007f89 */ /* 0x000ee800000e0000 */
[----:B------:R2:W-:Y:S04]  /*3620*/  LDGSTS.E.BYPASS.LTC128B.128 [R182+0xa100], [R8.64], !P0 ;  /* 0x0a10000008b67fae */ /* 0x0005e8000c101d46 */
[----:B------:R4:W1:Y:S02]  /*3630*/  SHFL.IDX PT, R4, R5, 0x1, 0x181f ;  /* 0x00381f0005047f89 */ /* 0x00086400000e0000 */
[----:B-1--4-:R-:W-:-:S02]  /*3640*/  SEL R5, RZ, 0x10, P0 ;  /* 0x00000010ff057807 */ /* 0x012fc40000000000 */
.L_x_1074:
[----:B--23--:R-:W-:Y:S02]  /*3650*/  IADD3 R8, -R11, 0x10, RZ ;  /* 0x000000100b087810 */ /* 0x00cfe40007ffe1ff */
[----:B------:R-:W-:-:S02]  /*3660*/  IADD3 R2, -R10, 0x10, RZ ;  /* 0x000000100a027810 */ /* 0x000fc40007ffe1ff */
[----:B------:R-:W-:Y:S02]  /*3670*/  LOP3.LUT R8, R8, 0xf, RZ, 0xc0, !PT ;  /* 0x0000000f08087812 */ /* 0x000fe400078ec0ff */
[----:B------:R-:W-:Y:S02]  /*3680*/  IADD3 R3, -R5, 0x10, RZ ;  /* 0x0000001005037810 */ /* 0x000fe40007ffe1ff */
[----:B------:R-:W-:Y:S02]  /*3690*/  LOP3.LUT R6, R2, 0xf, RZ, 0xc0, !PT ;  /* 0x0000000f02067812 */ /* 0x000fe400078ec0ff */
[-C--:B------:R-:W-:Y:S02]  /*36a0*/  IADD3 R8, P2, P0, R8, R0.reuse, R107 ;  /* 0x0000000008087210 */ /* 0x080fe4000785e06b */
[----:B------:R-:W-:Y:S02]  /*36b0*/  LOP3.LUT R2, R3, 0xf, RZ, 0xc0, !PT ;  /* 0x0000000f03027812 */ /* 0x000fe400078ec0ff */
[----:B------:R-:W-:-:S02]  /*36c0*/  IADD3 R6, P6, P5, R6, R0, R108 ;  /* 0x0000000006067210 */ /* 0x000fc40007dde06c */
[----:B------:R-:W-:Y:S02]  /*36d0*/  IADD3.X R9, RZ, R4, R101, P2, P0 ;  /* 0x00000004ff097210 */ /* 0x000fe400017e0465 */
[----:B------:R-:W-:Y:S02]  /*36e0*/  IADD3 R2, P2, P0, R2, R0, R109 ;  /* 0x0000000002027210 */ /* 0x000fe4000785e06d */
[-C--:B------:R-:W-:Y:S02]  /*36f0*/  IADD3.X R7, RZ, R4.reuse, R104, P6, P5 ;  /* 0x00000004ff077210 */ /* 0x080fe400037ea468 */
[----:B------:R-:W-:Y:S02]  /*3700*/  ISETP.NE.U32.AND P6, PT, R11, RZ, PT ;  /* 0x000000ff0b00720c */ /* 0x000fe40003fc5070 */
[----:B------:R-:W-:Y:S02]  /*3710*/  ISETP.NE.U32.AND P5, PT, R10, RZ, PT ;  /* 0x000000ff0a00720c */ /* 0x000fe40003fa5070 */
[----:B------:R-:W-:-:S02]  /*3720*/  IADD3.X R3, RZ, R4, R102, P2, P0 ;  /* 0x00000004ff037210 */ /* 0x000fc400017e0466 */
[----:B------:R-:W-:-:S07]  /*3730*/  ISETP.NE.U32.AND P0, PT, R5, RZ, PT ;  /* 0x000000ff0500720c */ /* 0x000fce0003f05070 */
[----:B------:R-:W-:Y:S01]  /*3740*/  @!PT LDS RZ, [RZ] ;  /* 0x00000000fffff984 */ /* 0x000fe20000000800 */
[----:B------:R-:W-:Y:S01]  /*3750*/  @!PT LDS RZ, [RZ] ;  /* 0x00000000fffff984 */ /* 0x000fe20000000800 */
[----:B------:R-:W-:Y:S01]  /*3760*/  @!PT LDS RZ, [RZ] ;  /* 0x00000000fffff984 */ /* 0x000fe20000000800 */
[----:B------:R1:W-:Y:S04]  /*3770*/  LDGSTS.E.BYPASS.LTC128B.128.ZFILL [R182+0x7100], [R8.64], P6 ;  /* 0x0710000008b67fae */ /* 0x0003e8000b141d46 */
[----:B------:R1:W-:Y:S04]  /*3780*/  LDGSTS.E.BYPASS.LTC128B.128.ZFILL [R182+0x9100], [R6.64], P5 ;  /* 0x0910000006b67fae */ /* 0x0003e8000a941d46 */
[----:B------:R1:W-:Y:S02]  /*3790*/  LDGSTS.E.BYPASS.LTC128B.128.ZFILL [R182+0xb100], [R2.64], P0 ;  /* 0x0b10000002b67fae */ /* 0x0003e40008141d46 */
.L_x_1028:
[----:B--234-:R-:W-:Y:S05]  /*37a0*/  BSYNC B0 ;  /* 0x0000000000007941 */ /* 0x01cfea0003800000 */
.L_x_1027:
[----:B-1----:R-:W2:Y:S01]  /*37b0*/  LDL R2, [R1] ;  /* 0x0000000001027983 */ /* 0x002ea20000100800 */
[----:B------:R-:W-:Y:S01]  /*37c0*/  MOV R0, 0x1 ;  /* 0x0000000100007802 */ /* 0x000fe20000000f00 */
[----:B------:R-:W-:-:S02]  /*37d0*/  IMAD.MOV.U32 R3, RZ, RZ, c[0x0][0x2ac] ;  /* 0x0000ab00ff037624 */ /* 0x000fc400078e00ff */
[----:B------:R-:W0:Y:S01]  /*37e0*/  LDGDEPBAR ;  /* 0x00000000000079af */ /* 0x000e220000000000 */
[----:B------:R-:W-:Y:S02]  /*37f0*/  IMAD.IADD R6, R106, 0x1, -R225 ;  /* 0x000000016a067824 */ /* 0x000fe400078e0ae1 */
[----:B------:R-:W-:-:S04]  /*3800*/  IMAD R0, R100, -0x40, R0 ;  /* 0xffffffc064007824 */ /* 0x000fc800078e0200 */
[----:B------:R-:W-:-:S05]  /*3810*/  IMAD R0, R3, c[0x0][0x1d0], R0 ;  /* 0x0000740003007a24 */ /* 0x000fca00078e0200 */
[----:B------:R-:W-:Y:S02]  /*3820*/  IADD3 R5, R0, -c[0x0][0x168], -R225 ;  /* 0x80005a0000057a10 */ /* 0x000fe40007ffe8e1 */
[----:B--2---:R-:W-:-:S04]  /*3830*/  IADD3 R210, R2, R229, RZ ;  /* 0x000000e502d27210 */ /* 0x004fc80007ffe0ff */
[----:B------:R-:W-:Y:S01]  /*3840*/  MOV R4, R210 ;  /* 0x000000d200047202 */ /* 0x000fe20000000f00 */
[----:B------:R-:W-:-:S05]  /*3850*/  @P4 IMAD.HI.U32 R2, R210, c[0x0][0x2c8], RZ ;  /* 0x0000b200d2024a27 */ /* 0x000fca00078e00ff */
[----:B------:R-:W-:Y:S01]  /*3860*/  @P4 SHF.R.U32.HI R4, RZ, c[0x0][0x2cc], R2 ;  /* 0x0000b300ff044a19 */ /* 0x000fe20000011602 */
[----:B------:R-:W-:Y:S05]  /*3870*/  BRA.DIV ~URZ, `(.L_x_1031) ;  /* 0x0000a7027f007947 */ /* 0x000fea000b800000 */
[----:B------:R1:W2:Y:S02]  /*3880*/  SHFL.IDX PT, R0, R4, RZ, 0x1c1f ;  /* 0x001c1fff04007589 */ /* 0x0002a400000e0000 */
.L_x_1075:
[----:B--2---:R-:W-:-:S05]  /*3890*/  IMAD.IADD R0, R5, 0x1, R0 ;  /* 0x0000000105007824 */ /* 0x004fca00078e0200 */
[----:B------:R-:W-:-:S04]  /*38a0*/  IMNMX R0, R6, R0, PT ;  /* 0x0000000006007217 */ /* 0x000fc80003800200 */
[C---:B------:R-:W-:Y:S02]  /*38b0*/  ISETP.GT.AND P6, PT, R0.reuse, RZ, PT ;  /* 0x000000ff0000720c */ /* 0x040fe40003fc4270 */
[C---:B------:R-:W-:Y:S02]  /*38c0*/  ISETP.GT.AND P5, PT, R0.reuse, 0x1, PT ;  /* 0x000000010000780c */ /* 0x040fe40003fa4270 */
[C---:B------:R-:W-:Y:S02]  /*38d0*/  ISETP.GT.AND P2, PT, R0.reuse, 0x8, PT ;  /* 0x000000080000780c */ /* 0x040fe40003f44270 */
[----:B------:R-:W-:Y:S02]  /*38e0*/  ISETP.GT.AND P0, PT, R0, 0x9, PT ;  /* 0x000000090000780c */ /* 0x000fe40003f04270 */
[----:B------:R-:W-:Y:S02]  /*38f0*/  FSEL R8, R78, -INF , P6 ;  /* 0xff8000004e087808 */ /* 0x000fe40003000000 */
[----:B------:R-:W-:-:S02]  /*3900*/  FSEL R9, R76, -INF , P5 ;  /* 0xff8000004c097808 */ /* 0x000fc40002800000 */
[----:B------:R-:W-:Y:S02]  /*3910*/  FSEL R11, R64, -INF , P2 ;  /* 0xff800000400b7808 */ /* 0x000fe40001000000 */
[----:B------:R-:W-:Y:S02]  /*3920*/  FSEL R13, R57, -INF , P0 ;  /* 0xff800000390d7808 */ /* 0x000fe40000000000 */
[C---:B------:R-:W-:Y:S02]  /*3930*/  ISETP.GT.AND P6, PT, R0.reuse, 0x10, PT ;  /* 0x000000100000780c */ /* 0x040fe40003fc4270 */
[C---:B------:R-:W-:Y:S02]  /*3940*/  ISETP.GT.AND P5, PT, R0.reuse, 0x11, PT ;  /* 0x000000110000780c */ /* 0x040fe40003fa4270 */
[C---:B------:R-:W-:Y:S02]  /*3950*/  ISETP.GT.AND P2, PT, R0.reuse, 0x18, PT ;  /* 0x000000180000780c */ /* 0x040fe40003f44270 */
[----:B------:R-:W-:-:S02]  /*3960*/  ISETP.GT.AND P0, PT, R0, 0x19, PT ;  /* 0x000000190000780c */ /* 0x000fc40003f04270 */
[----:B------:R-:W-:Y:S02]  /*3970*/  FSEL R15, R56, -INF , P6 ;  /* 0xff800000380f7808 */ /* 0x000fe40003000000 */
[----:B------:R-:W-:Y:S02]  /*3980*/  FSEL R21, R52, -INF , P5 ;  /* 0xff80000034157808 */ /* 0x000fe40002800000 */
[----:B------:R-:W-:Y:S02]  /*3990*/  FSEL R22, R40, -INF , P2 ;  /* 0xff80000028167808 */ /* 0x000fe40001000000 */
[----:B------:R-:W-:Y:S02]  /*39a0*/  FSEL R23, R25, -INF , P0 ;  /* 0xff80000019177808 */ /* 0x000fe40000000000 */
[C---:B------:R-:W-:Y:S02]  /*39b0*/  ISETP.GT.AND P6, PT, R0.reuse, 0x20, PT ;  /* 0x000000200000780c */ /* 0x040fe40003fc4270 */
[----:B------:R-:W-:-:S02]  /*39c0*/  ISETP.GT.AND P5, PT, R0, 0x21, PT ;  /* 0x000000210000780c */ /* 0x000fc40003fa4270 */
[C---:B------:R-:W-:Y:S02]  /*39d0*/  ISETP.GT.AND P2, PT, R0.reuse, 0x28, PT ;  /* 0x000000280000780c */ /* 0x040fe40003f44270 */
[----:B------:R-:W-:Y:S02]  /*39e0*/  ISETP.GT.AND P0, PT, R0, 0x29, PT ;  /* 0x000000290000780c */ /* 0x000fe40003f04270 */
[----:B------:R-:W-:Y:S02]  /*39f0*/  FSEL R95, R32, -INF , P6 ;  /* 0xff800000205f7808 */ /* 0x000fe40003000000 */
[----:B------:R-:W-:Y:S02]  /*3a00*/  FSEL R94, R33, -INF , P5 ;  /* 0xff800000215e7808 */ /* 0x000fe40002800000 */
[----:B------:R-:W-:Y:S02]  /*3a10*/  FSEL R93, R24, -INF , P2 ;  /* 0xff800000185d7808 */ /* 0x000fe40001000000 */
[----:B------:R-:W-:-:S02]  /*3a20*/  FSEL R92, R19, -INF , P0 ;  /* 0xff800000135c7808 */ /* 0x000fc40000000000 */
[C---:B------:R-:W-:Y:S02]  /*3a30*/  ISETP.GT.AND P6, PT, R0.reuse, 0x30, PT ;  /* 0x000000300000780c */ /* 0x040fe40003fc4270 */
[C---:B------:R-:W-:Y:S02]  /*3a40*/  ISETP.GT.AND P5, PT, R0.reuse, 0x31, PT ;  /* 0x000000310000780c */ /* 0x040fe40003fa4270 */
[C---:B------:R-:W-:Y:S02]  /*3a50*/  ISETP.GT.AND P2, PT, R0.reuse, 0x38, PT ;  /* 0x000000380000780c */ /* 0x040fe40003f44270 */
[----:B------:R-:W-:Y:S02]  /*3a60*/  ISETP.GT.AND P0, PT, R0, 0x39, PT ;  /* 0x000000390000780c */ /* 0x000fe40003f04270 */
[----:B------:R-:W-:Y:S02]  /*3a70*/  FSEL R185, R18, -INF , P6 ;  /* 0xff80000012b97808 */ /* 0x000fe40003000000 */
[----:B------:R-:W-:-:S02]  /*3a80*/  FSEL R184, R17, -INF , P5 ;  /* 0xff80000011b87808 */ /* 0x000fc40002800000 */
[----:B------:R-:W-:Y:S02]  /*3a90*/  FSEL R159, R16, -INF , P2 ;  /* 0xff800000109f7808 */ /* 0x000fe40001000000 */
[----:B------:R-:W-:Y:S01]  /*3aa0*/  FSEL R158, R14, -INF , P0 ;  /* 0xff8000000e9e7808 */ /* 0x000fe20000000000 */
[----:B------:R-:W-:Y:S05]  /*3ab0*/  BRA.DIV ~URZ, `(.L_x_1032) ;  /* 0x0000a5227f007947 */ /* 0x000fea000b800000 */
[----:B------:R-:W2:Y:S01]  /*3ac0*/  SHFL.IDX PT, R0, R4, 0x1, 0x1c1f ;  /* 0x003c1f0004007f89 */ /* 0x000ea200000e0000 */
[----:B------:R-:W-:-:S04]  /*3ad0*/  FMNMX.FTZ R2, R8, R9, !PT ;  /* 0x0000000908027209 */ /* 0x000fc80007810000 */
[----:B------:R-:W-:-:S04]  /*3ae0*/  FMNMX.FTZ R2, R11, R2, !PT ;  /* 0x000000020b027209 */ /* 0x000fc80007810000 */
[----:B------:R-:W-:-:S04]  /*3af0*/  FMNMX.FTZ R2, R13, R2, !PT ;  /* 0x000000020d027209 */ /* 0x000fc80007810000 */
[----:B------:R-:W-:-:S04]  /*3b00*/  FMNMX.FTZ R2, R15, R2, !PT ;  /* 0x000000020f027209 */ /* 0x000fc80007810000 */
[----:B------:R-:W-:-:S04]  /*3b10*/  FMNMX.FTZ R2, R21, R2, !PT ;  /* 0x0000000215027209 */ /* 0x000fc80007810000 */
[----:B------:R-:W-:Y:S01]  /*3b20*/  FMNMX.FTZ R2, R22, R2, !PT ;  /* 0x0000000216027209 */ /* 0x000fe20007810000 */
[----:B--2---:R-:W-:-:S03]  /*3b30*/  IMAD.IADD R0, R5, 0x1, R0 ;  /* 0x0000000105007824 */ /* 0x004fc600078e0200 */
[----:B------:R-:W-:Y:S02]  /*3b40*/  FMNMX.FTZ R2, R23, R2, !PT ;  /* 0x0000000217027209 */ /* 0x000fe40007810000 */
[----:B------:R-:W-:Y:S02]  /*3b50*/  IMNMX R0, R6, R0, PT ;  /* 0x0000000006007217 */ /* 0x000fe40003800200 */
[----:B------:R-:W-:Y:S02]  /*3b60*/  FMNMX.FTZ R2, R95, R2, !PT ;  /* 0x000000025f027209 */ /* 0x000fe40007810000 */
[C---:B------:R-:W-:Y:S02]  /*3b70*/  ISETP.GT.AND P5, PT, R0.reuse, RZ, PT ;  /* 0x000000ff0000720c */ /* 0x040fe40003fa4270 */
[C---:B------:R-:W-:Y:S02]  /*3b80*/  ISETP.GT.AND P2, PT, R0.reuse, 0x1, PT ;  /* 0x000000010000780c */ /* 0x040fe40003f44270 */
[----:B------:R-:W-:-:S02]  /*3b90*/  ISETP.GT.AND P0, PT, R0, 0x8, PT ;  /* 0x000000080000780c */ /* 0x000fc40003f04270 */
[----:B------:R-:W-:Y:S02]  /*3ba0*/  FSEL R5, R77, -INF , P5 ;  /* 0xff8000004d057808 */ /* 0x000fe40002800000 */
[----:B------:R-:W-:Y:S02]  /*3bb0*/  FSEL R6, R67, -INF , P2 ;  /* 0xff80000043067808 */ /* 0x000fe40001000000 */
[----:B------:R-:W-:Y:S02]  /*3bc0*/  ISETP.GT.AND P2, PT, R0, 0x9, PT ;  /* 0x000000090000780c */ /* 0x000fe40003f44270 */
[----:B------:R-:W-:Y:S02]  /*3bd0*/  FSEL R7, R66, -INF , P0 ;  /* 0xff80000042077808 */ /* 0x000fe40000000000 */
[----:B------:R-:W-:Y:S02]  /*3be0*/  FMNMX.FTZ R3, R5, R6, !PT ;  /* 0x0000000605037209 */ /* 0x000fe40007810000 */
[----:B------:R-:W-:-:S02]  /*3bf0*/  ISETP.GT.AND P0, PT, R0, 0x10, PT ;  /* 0x000000100000780c */ /* 0x000fc40003f04270 */
[----:B------:R-:W-:Y:S02]  /*3c00*/  FSEL R10, R65, -INF , P2 ;  /* 0xff800000410a7808 */ /* 0x000fe40001000000 */
[----:B------:R-:W-:Y:S02]  /*3c10*/  FMNMX.FTZ R3, R7, R3, !PT ;  /* 0x0000000307037209 */ /* 0x000fe40007810000 */
        /* <DEDUP_REMOVED lines=15> */
[----:B------:R-:W-:-:S02]  /*3d10*/  FMNMX.FTZ R2, R94, R2, !PT ;  /* 0x000000025e027209 */ /* 0x000fc40007810000 */
[C---:B------:R-:W-:Y:S02]  /*3d20*/  ISETP.GT.AND P0, PT, R0.reuse, 0x28, PT ;  /* 0x000000280000780c */ /* 0x040fe40003f04270 */
[----:B------:R-:W-:Y:S02]  /*3d30*/  FSEL R81, R35, -INF , P2 ;  /* 0xff80000023517808 */ /* 0x000fe40001000000 */
[----:B------:R-:W-:Y:S02]  /*3d40*/  FMNMX.FTZ R3, R83, R3, !PT ;  /* 0x0000000353037209 */ /* 0x000fe40007810000 */
[----:B------:R-:W-:Y:S02]  /*3d50*/  FMNMX.FTZ R2, R93, R2, !PT ;  /* 0x000000025d027209 */ /* 0x000fe40007810000 */
[----:B------:R-:W-:Y:S02]  /*3d60*/  ISETP.GT.AND P2, PT, R0, 0x29, PT ;  /* 0x000000290000780c */ /* 0x000fe40003f44270 */
        /* <DEDUP_REMOVED lines=19> */
[----:B------:R-:W-:Y:S02]  /*3ea0*/  FSEL R102, R26, -INF , P2 ;  /* 0xff8000001a667808 */ /* 0x000fe40001000000 */
[----:B------:R-:W-:Y:S02]  /*3eb0*/  FMNMX.FTZ R2, R101, R3, !PT ;  /* 0x0000000365027209 */ /* 0x000fe40007810000 */
[----:B------:R-:W2:Y:S02]  /*3ec0*/  SHFL.BFLY PT, R3, R0, 0x2, 0x1f ;  /* 0x0c401f0000037f89 */ /* 0x000ea400000e0000 */
[----:B------:R-:W-:-:S05]  /*3ed0*/  FMNMX.FTZ R2, R102, R2, !PT ;  /* 0x0000000266027209 */ /* 0x000fca0007810000 */
[----:B------:R-:W3:Y:S01]  /*3ee0*/  SHFL.BFLY PT, R12, R2, 0x2, 0x1f ;  /* 0x0c401f00020c7f89 */ /* 0x000ee200000e0000 */
[----:B--2---:R-:W-:-:S05]  /*3ef0*/  FMNMX.FTZ R0, R3, R0, !PT ;  /* 0x0000000003007209 */ /* 0x004fca0007810000 */
[----:B------:R-:W2:Y:S01]  /*3f00*/  SHFL.BFLY PT, R100, R0, 0x1, 0x1f ;  /* 0x0c201f0000647f89 */ /* 0x000ea200000e0000 */
[----:B---3--:R-:W-:-:S05]  /*3f10*/  FMNMX.FTZ R12, R2, R12, !PT ;  /* 0x0000000c020c7209 */ /* 0x008fca0007810000 */
[----:B------:R3:W4:Y:S01]  /*3f20*/  SHFL.BFLY PT, R3, R12, 0x1, 0x1f ;  /* 0x0c201f000c037f89 */ /* 0x00072200000e0000 */
[----:B--2---:R-:W-:-:S05]  /*3f30*/  FMNMX.FTZ R100, R0, R100, !PT ;  /* 0x0000006400647209 */ /* 0x004fca0007810000 */
.L_x_1076:
[C---:B------:R-:W-:Y:S01]  /*3f40*/  FMUL.FTZ R2, R100.reuse, c[0x0][0x2d0] ;  /* 0x0000b40064027a20 */ /* 0x040fe20000410000 */
[----:B------:R-:W-:Y:S01]  /*3f50*/  FSETP.NEU.FTZ.AND P0, PT, R100, -INF , PT ;  /* 0xff8000006400780b */ /* 0x000fe20003f1d000 */
[----:B------:R-:W-:Y:S01]  /*3f60*/  WARPSYNC 0xffffffff ;  /* 0xffffffff00007948 */ /* 0x000fe20003800000 */
[----:B---34-:R-:W-:Y:S01]  /*3f70*/  FMNMX.FTZ R12, R3, R12, !PT ;  /* 0x0000000c030c7209 */ /* 0x018fe20007810000 */
[----:B------:R-:W-:Y:S01]  /*3f80*/  LDSM.16.MT88.4 R16, [R162] ;  /* 0x00000000a210783b */ /* 0x000fe20000004200 */
[----:B------:R-:W-:Y:S02]  /*3f90*/  FSEL R2, R2, RZ, P0 ;  /* 0x000000ff02027208 */ /* 0x000fe40000000000 */
[----:B------:R-:W-:Y:S01]  /*3fa0*/  FSETP.NEU.FTZ.AND P0, PT, R12, -INF , PT ;  /* 0xff8000000c00780b */ /* 0x000fe20003f1d000 */
[----:B------:R-:W-:Y:S02]  /*3fb0*/  LDSM.16.MT88.4 R32, [R165] ;  /* 0x00000000a520783b */ /* 0x000fe40000004200 */
[----:B------:R-:W-:-:S02]  /*3fc0*/  FFMA.FTZ R0, R8, c[0x0][0x2d0], -R2 ;  /* 0x0000b40008007a23 */ /* 0x000fc40000010802 */
        /* <DEDUP_REMOVED lines=8> */
[----:B--2---:R-:W-:-:S03]  /*4050*/  FFMA.FTZ R0, R9, c[0x0][0x2d0], -R2 ;  /* 0x0000b40009007a23 */ /* 0x004fc60000010802 */
[----:B------:R-:W-:Y:S01]  /*4060*/  LDSM.16.MT88.4 R68, [R162+0x4000] ;  /* 0x00400000a244783b */ /* 0x000fe20000004200 */
[----:B------:R2:W4:Y:S01]  /*4070*/  MUFU.EX2 R195, R0 ;  /* 0x0000000000c37308 */ /* 0x0005220000000800 */
[----:B---3--:R-:W-:-:S07]  /*4080*/  FFMA.FTZ R3, R13, c[0x0][0x2d0], -R2 ;  /* 0x0000b4000d037a23 */ /* 0x008fce0000010802 */
[----:B------:R3:W-:Y:S01]  /*4090*/  MUFU.EX2 R204, R3 ;  /* 0x0000000300cc7308 */ /* 0x0007e20000000800 */
[----:B--2---:R-:W-:Y:S01]  /*40a0*/  FMUL.FTZ R0, R12, c[0x0][0x2d0] ;  /* 0x0000b4000c007a20 */ /* 0x004fe20000410000 */
[----:B----4-:R-:W-:-:S04]  /*40b0*/  F2FP.PACK_AB R8, R195, R202 ;  /* 0x000000cac308723e */ /* 0x010fc800000000ff */
[----:B------:R-:W-:-:S05]  /*40c0*/  FSEL R0, R0, RZ, P0 ;  /* 0x000000ff00007208 */ /* 0x000fca0000000000 */
[----:B---3--:R-:W-:-:S04]  /*40d0*/  FFMA.FTZ R3, R5, c[0x0][0x2d0], -R0 ;  /* 0x0000b40005037a23 */ /* 0x008fc80000010800 */
[----:B------:R2:W-:Y:S02]  /*40e0*/  MUFU.EX2 R203, R3 ;  /* 0x0000000300cb7308 */ /* 0x0005e40000000800 */
[----:B--2---:R-:W-:-:S06]  /*40f0*/  FFMA.FTZ R3, R6, c[0x0][0x2d0], -R0 ;  /* 0x0000b40006037a23 */ /* 0x004fcc0000010800 */
[----:B------:R2:W3:Y:S02]  /*4100*/  MUFU.EX2 R199, R3 ;  /* 0x0000000300c77308 */ /* 0x0004e40000000800 */
[--C-:B--2---:R-:W-:Y:S01]  /*4110*/  FFMA.FTZ R3, R7, c[0x0][0x2d0], -R0.reuse ;  /* 0x0000b40007037a23 */ /* 0x104fe20000010800 */
[----:B---3--:R-:W-:Y:S01]  /*4120*/  F2FP.PACK_AB R9, R199, R203 ;  /* 0x000000cbc709723e */ /* 0x008fe200000000ff */
[----:B-1----:R-:W1:Y:S04]  /*4130*/  LDSM.16.MT88.4 R4, [R163] ;  /* 0x00000000a304783b */ /* 0x002e680000004200 */
[----:B------:R2:W-:Y:S02]  /*4140*/  MUFU.EX2 R201, R3 ;  /* 0x0000000300c97308 */ /* 0x0005e40000000800 */
[----:B--2---:R-:W-:Y:S01]  /*4150*/  FFMA.FTZ R3, R10, c[0x0][0x2d0], -R0 ;  /* 0x0000b4000a037a23 */ /* 0x004fe20000010800 */
[----:B------:R-:W-:-:S05]  /*4160*/  F2FP.PACK_AB R10, R204, R198 ;  /* 0x000000c6cc0a723e */ /* 0x000fca00000000ff */
        /* <DEDUP_REMOVED lines=16> */
[----:B-1----:R-:W-:Y:S01]  /*4270*/  FFMA.FTZ R3, R14, c[0x0][0x2d0], -R0 ;  /* 0x0000b4000e037a23 */ /* 0x002fe20000010800 */
[----:B--2---:R-:W-:-:S05]  /*4280*/  F2FP.PACK_AB R6, R235, R233 ;  /* 0x000000e9eb06723e */ /* 0x004fca00000000ff */
[----:B------:R1:W-:Y:S02]  /*4290*/  MUFU.EX2 R211, R3 ;  /* 0x0000000300d37308 */ /* 0x0003e40000000800 */
[--C-:B-1----:R-:W-:Y:S02]  /*42a0*/  FFMA.FTZ R3, R20, c[0x0][0x2d0], -R0.reuse ;  /* 0x0000b40014037a23 */ /* 0x102fe40000010800 */
[----:B------:R-:W-:Y:S04]  /*42b0*/  HMMA.16816.F32 R20, R8, R32, RZ ;  /* 0x000000200814723c */ /* 0x000fe800000018ff */
        /* <DEDUP_REMOVED lines=23> */
[C---:B------:R-:W-:Y:S01]  /*4430*/  HMMA.16816.F32 R136, R4.reuse, R40, R20 ;  /* 0x000000280488723c */ /* 0x040fe20000001814 */
[----:B------:R-:W-:Y:S07]  /*4440*/  LDSM.16.MT88.4 R40, [R162+0x2800] ;  /* 0x00280000a228783b */ /* 0x000fee0000004200 */
[----:B------:R-:W-:Y:S01]  /*4450*/  HMMA.16816.F32 R120, R4, R46, R28 ;  /* 0x0000002e0478723c */ /* 0x000fe2000000181c */
[----:B-----5:R-:W-:-:S07]  /*4460*/  FFMA.FTZ R3, R92, c[0x0][0x2d0], -R2 ;  /* 0x0000b4005c037a23 */ /* 0x020fce0000010802 */
[C---:B------:R-:W-:Y:S01]  /*4470*/  HMMA.16816.F32 R20, R8.reuse, R64, RZ ;  /* 0x000000400814723c */ /* 0x040fe200000018ff */
[----:B------:R-:W5:Y:S01]  /*4480*/  LDSM.16.MT88.4 R64, [R164+0x2800] ;  /* 0x00280000a440783b */ /* 0x000f620000004200 */
[----:B------:R2:W2:Y:S06]  /*4490*/  MUFU.EX2 R194, R3 ;  /* 0x0000000300c27308 */ /* 0x0004ac0000000800 */
[C---:B-1----:R-:W-:Y:S08]  /*44a0*/  HMMA.16816.F32 R44, R8.reuse, R24, RZ ;  /* 0x00000018082c723c */ /* 0x042ff000000018ff */
[----:B------:R-:W-:Y:S01]  /*44b0*/  HMMA.16816.F32 R32, R8, R26, RZ ;  /* 0x0000001a0820723c */ /* 0x000fe200000018ff */
[----:B--2---:R-:W-:-:S04]  /*44c0*/  FFMA.FTZ R3, R83, c[0x0][0x2d0], -R0 ;  /* 0x0000b40053037a23 */ /* 0x004fc80000010800 */
[----:B------:R1:W-:Y:S03]  /*44d0*/  MUFU.EX2 R187, R3 ;  /* 0x0000000300bb7308 */ /* 0x0003e60000000800 */
[----:B---3--:R-:W-:Y:S08]  /*44e0*/  HMMA.16816.F32 R108, R4, R38, R16 ;  /* 0x00000026046c723c */ /* 0x008ff00000001810 */
[----:B----4-:R-:W-:Y:S01]  /*44f0*/  HMMA.16816.F32 R16, R8, R56, RZ ;  /* 0x000000380810723c */ /* 0x010fe200000018ff */
[----:B-1----:R-:W-:-:S07]  /*4500*/  FFMA.FTZ R3, R81, c[0x0][0x2d0], -R0 ;  /* 0x0000b40051037a23 */ /* 0x002fce0000010800 */
[C---:B------:R-:W-:Y:S01]  /*4510*/  HMMA.16816.F32 R128, R4.reuse, R52, R44 ;  /* 0x000000340480723c */ /* 0x040fe2000000182c */
[----:B------:R1:W2:Y:S07]  /*4520*/  MUFU.EX2 R188, R3 ;  /* 0x0000000300bc7308 */ /* 0x0002ae0000000800 */
[----:B------:R-:W-:Y:S01]  /*4530*/  HMMA.16816.F32 R148, R4, R36, R20 ;  /* 0x000000240494723c */ /* 0x000fe20000001814 */
[----:B------:R-:W3:Y:S07]  /*4540*/  LDSM.16.MT88.4 R36, [R162+0x4800] ;  /* 0x00480000a224783b */ /* 0x000eee0000004200 */
[----:B------:R-:W-:Y:S01]  /*4550*/  HMMA.16816.F32 R28, R8, R60, RZ ;  /* 0x0000003c081c723c */ /* 0x000fe200000018ff */
[----:B-1----:R-:W-:-:S04]  /*4560*/  FFMA.FTZ R3, R82, c[0x0][0x2d0], -R0 ;  /* 0x0000b40052037a23 */ /* 0x002fc80000010800 */
[----:B------:R1:W-:Y:S03]  /*4570*/  MUFU.EX2 R189, R3 ;  /* 0x0000000300bd7308 */ /* 0x0003e60000000800 */
[C---:B------:R-:W-:Y:S01]  /*4580*/  HMMA.16816.F32 R52, R4.reuse, R54, R32 ;  /* 0x000000360434723c */ /* 0x040fe20000001820 */
[----:B------:R-:W4:Y:S07]  /*4590*/  LDSM.16.MT88.4 R32, [R163+0x4000] ;  /* 0x00400000a320783b */ /* 0x000f2e0000004200 */
[----:B-----5:R-:W-:Y:S01]  /*45a0*/  HMMA.16816.F32 R84, R4, R64, R16 ;  /* 0x000000400454723c */ /* 0x020fe20000001810 */
[----:B-1----:R-:W-:-:S07]  /*45b0*/  FFMA.FTZ R3, R80, c[0x0][0x2d0], -R0 ;  /* 0x0000b40050037a23 */ /* 0x002fce0000010800 */
[C---:B------:R-:W-:Y:S01]  /*45c0*/  HMMA.16816.F32 R16, R8.reuse, R68, RZ ;  /* 0x000000440810723c */ /* 0x040fe200000018ff */
[----:B------:R1:W5:Y:S07]  /*45d0*/  MUFU.EX2 R191, R3 ;  /* 0x0000000300bf7308 */ /* 0x00036e0000000800 */
[----:B------:R-:W-:Y:S01]  /*45e0*/  HMMA.16816.F32 R24, R8, R62, RZ ;  /* 0x0000003e0818723c */ /* 0x000fe200000018ff */
[----:B------:R-:W2:Y:S07]  /*45f0*/  LDSM.16.MT88.4 R60, [R165+0x2800] ;  /* 0x00280000a53c783b */ /* 0x000eae0000004200 */
[----:B------:R-:W-:Y:S01]  /*4600*/  HMMA.16816.F32 R124, R4, R40, R28 ;  /* 0x00000028047c723c */ /* 0x000fe2000000181c */
[----:B------:R-:W2:Y:S01]  /*4610*/  LDSM.16.MT88.4 R28, [R163+0x4800] ;  /* 0x00480000a31c783b */ /* 0x000ea20000004200 */
[----:B-1----:R-:W-:-:S04]  /*4620*/  FFMA.FTZ R3, R185, c[0x0][0x2d0], -R2 ;  /* 0x0000b400b9037a23 */ /* 0x002fc80000010802 */
[----:B------:R1:W-:Y:S02]  /*4630*/  MUFU.EX2 R14, R3 ;  /* 0x00000003000e7308 */ /* 0x0003e40000000800 */
[C---:B------:R-:W-:Y:S08]  /*4640*/  HMMA.16816.F32 R20, R8.reuse, R50, RZ ;  /* 0x000000320814723c */ /* 0x040ff000000018ff */
[----:B------:R-:W-:Y:S01]  /*4650*/  HMMA.16816.F32 R44, R8, R48, RZ ;  /* 0x00000030082c723c */ /* 0x000fe200000018ff */
[----:B-1----:R-:W-:Y:S01]  /*4660*/  FFMA.FTZ R3, R184, c[0x0][0x2d0], -R2 ;  /* 0x0000b400b8037a23 */ /* 0x002fe20000010802 */
[----:B------:R-:W-:-:S06]  /*4670*/  IADD3 R184, R196, -0x2, RZ ;  /* 0xfffffffec4b87810 */ /* 0x000fcc0007ffe0ff */
[----:B---3--:R-:W-:Y:S01]  /*4680*/  HMMA.16816.F32 R72, R4, R36, R16 ;  /* 0x000000240448723c */ /* 0x008fe20000001810 */
[----:B------:R1:W3:Y:S07]  /*4690*/  MUFU.EX2 R205, R3 ;  /* 0x0000000300cd7308 */ /* 0x0002ee0000000800 */
[----:B----4-:R-:W-:Y:S08]  /*46a0*/  HMMA.16816.F32 R16, R8, R34, RZ ;  /* 0x000000220810723c */ /* 0x010ff000000018ff */
[----:B------:R-:W-:Y:S01]  /*46b0*/  HMMA.16816.F32 R116, R4, R42, R24 ;  /* 0x0000002a0474723c */ /* 0x000fe20000001818 */
[----:B-1----:R-:W-:-:S02]  /*46c0*/  FFMA.FTZ R3, R159, c[0x0][0x2d0], -R2 ;  /* 0x0000b4009f037a23 */ /* 0x002fc40000010802 */
[----:B------:R-:W-:Y:S02]  /*46d0*/  FFMA.FTZ R2, R158, c[0x0][0x2d0], -R2 ;  /* 0x0000b4009e027a23 */ /* 0x000fe40000010802 */
[----:B------:R1:W-:Y:S03]  /*46e0*/  MUFU.EX2 R159, R3 ;  /* 0x00000003009f7308 */ /* 0x0003e60000000800 */
[----:B------:R-:W-:Y:S05]  /*46f0*/  HMMA.16816.F32 R24, R8, R58, RZ ;  /* 0x0000003a0818723c */ /* 0x000fea00000018ff */
[----:B------:R4:W3:Y:S03]  /*4700*/  MUFU.EX2 R15, R2 ;  /* 0x00000002000f7308 */ /* 0x0008e60000000800 */
[----:B--2---:R-:W-:Y:S01]  /*4710*/  HMMA.16816.F32 R88, R4, R62, R20 ;  /* 0x0000003e0458723c */ /* 0x004fe20000001814 */
[----:B-1----:R-:W-:-:S07]  /*4720*/  FADD.FTZ R3, R202, R195 ;  /* 0x000000c3ca037221 */ /* 0x002fce0000010000 */
[----:B------:R-:W-:Y:S01]  /*4730*/  HMMA.16816.F32 R96, R4, R60, R44 ;  /* 0x0000003c0460723c */ /* 0x000fe2000000182c */
[----:B----4-:R-:W-:-:S07]  /*4740*/  FFMA.FTZ R2, R157, c[0x0][0x2d0], -R0 ;  /* 0x0000b4009d027a23 */ /* 0x010fce0000010800 */
[----:B------:R-:W-:Y:S01]  /*4750*/  HMMA.16816.F32 R20, R8, R32, RZ ;  /* 0x000000200814723c */ /* 0x000fe200000018ff */
[----:B------:R-:W1:Y:S07]  /*4760*/  LDSM.16.MT88.4 R32, [R165+0x4000] ;  /* 0x00400000a520783b */ /* 0x000e6e0000004200 */
[C---:B------:R-:W-:Y:S01]  /*4770*/  HMMA.16816.F32 R44, R4.reuse, R30, R16 ;  /* 0x0000001e042c723c */ /* 0x040fe20000001810 */
[----:B------:R-:W2:Y:S07]  /*4780*/  LDSM.16.MT88.4 R16, [R164+0x4000] ;  /* 0x00400000a410783b */ /* 0x000eae0000004200 */
[----:B------:R-:W-:Y:S08]  /*4790*/  HMMA.16816.F32 R76, R4, R66, R24 ;  /* 0x00000042044c723c */ /* 0x000ff00000001818 */
[----:B------:R-:W-:Y:S08]  /*47a0*/  HMMA.16816.F32 R24, R8, R70, RZ ;  /* 0x000000460818723c */ /* 0x000ff000000018ff */
[----:B------:R-:W-:Y:S01]  /*47b0*/  HMMA.16816.F32 R48, R4, R28, R20 ;  /* 0x0000001c0430723c */ /* 0x000fe20000001814 */
[----:B------:R-:W4:Y:S07]  /*47c0*/  LDSM.16.MT88.4 R28, [R165+0x4800] ;  /* 0x00480000a51c783b */ /* 0x000f2e0000004200 */
[----:B-1----:R-:W-:Y:S08]  /*47d0*/  HMMA.16816.F32 R20, R8, R34, RZ ;  /* 0x000000220814723c */ /* 0x002ff000000018ff */
[----:B------:R-:W-:Y:S08]  /*47e0*/  HMMA.16816.F32 R56, R4, R38, R24 ;  /* 0x000000260438723c */ /* 0x000ff00000001818 */
[C---:B------:R-:W-:Y:S08]  /*47f0*/  HMMA.16816.F32 R24, R8.reuse, R32, RZ ;  /* 0x000000200818723c */ /* 0x040ff000000018ff */
[C---:B--2---:R-:W-:Y:S08]  /*4800*/  HMMA.16816.F32 R32, R8.reuse, R16, RZ ;  /* 0x000000100820723c */ /* 0x044ff000000018ff */
[----:B------:R-:W-:Y:S01]  /*4810*/  HMMA.16816.F32 R8, R8, R18, RZ ;  /* 0x000000120808723c */ /* 0x000fe200000018ff */
[----:B------:R-:W1:Y:S07]  /*4820*/  LDSM.16.MT88.4 R16, [R164+0x4800] ;  /* 0x00480000a410783b */ /* 0x000e6e0000004200 */
[C---:B----4-:R-:W-:Y:S08]  /*4830*/  HMMA.16816.F32 R36, R4.reuse, R28, R24 ;  /* 0x0000001c0424723c */ /* 0x050ff00000001818 */
[C---:B------:R-:W-:Y:S08]  /*4840*/  HMMA.16816.F32 R20, R4.reuse, R30, R20 ;  /* 0x0000001e0414723c */ /* 0x040ff00000001814 */
[C---:B-1----:R-:W-:Y:S08]  /*4850*/  HMMA.16816.F32 R32, R4.reuse, R16, R32 ;  /* 0x000000100420723c */ /* 0x042ff00000001820 */
[----:B------:R-:W-:Y:S01]  /*4860*/  HMMA.16816.F32 R16, R4, R18, R8 ;  /* 0x000000120410723c */ /* 0x000fe20000001808 */
[----:B------:R-:W1:Y:S06]  /*4870*/  LDSM.16.MT88.4 R8, [R162+0x1000] ;  /* 0x00100000a208783b */ /* 0x000e6c0000004200 */
[----:B------:R-:W-:-:S02]  /*4880*/  F2FP.PACK_AB R4, R192, R190 ;  /* 0x000000bec004723e */ /* 0x000fc400000000ff */
[----:B------:R-:W-:Y:S02]  /*4890*/  F2FP.PACK_AB R6, R194, R193 ;  /* 0x000000c1c206723e */ /* 0x000fe400000000ff */
[----:B------:R-:W-:Y:S02]  /*48a0*/  F2FP.PACK_AB R5, R188, R187 ;  /* 0x000000bbbc05723e */ /* 0x000fe400000000ff */
[----:B-----5:R-:W-:-:S07]  /*48b0*/  F2FP.PACK_AB R7, R191, R189 ;  /* 0x000000bdbf07723e */ /* 0x020fce00000000ff */
        /* <DEDUP_REMOVED lines=20> */
[----:B------:R-:W1:Y:S04]  /*4a00*/  LDSM.16.MT88.4 R8, [R165+0x3000] ;  /* 0x00300000a508783b */ /* 0x000e680000004200 */
[----:B------:R-:W-:Y:S03]  /*4a10*/  LDSM.16.MT88.4 R108, [R162+0x1800] ;  /* 0x00180000a26c783b */ /* 0x000fe60000004200 */
[C---:B-1----:R-:W-:Y:S07]  /*4a20*/  HMMA.16816.F32 R144, R4.reuse, R8, R96 ;  /* 0x000000080490723c */ /* 0x042fee0000001860 */
[----:B---3--:R-:W-:Y:S01]  /*4a30*/  F2FP.PACK_AB R96, R205, R14 ;  /* 0x0000000ecd60723e */ /* 0x008fe200000000ff */
[----:B------:R-:W-:Y:S01]  /*4a40*/  HMMA.16816.F32 R88, R4, R10, R88 ;  /* 0x0000000a0458723c */ /* 0x000fe20000001858 */
[----:B------:R-:W1:Y:S01]  /*4a50*/  LDSM.16.MT88.4 R8, [R164+0x3000] ;  /* 0x00300000a408783b */ /* 0x000e620000004200 */
[----:B------:R-:W-:-:S06]  /*4a60*/  F2FP.PACK_AB R98, R15, R159 ;  /* 0x0000009f0f62723e */ /* 0x000fcc00000000ff */
        /* <DEDUP_REMOVED lines=16> */
[----:B------:R-:W-:Y:S01]  /*4b70*/  HMMA.16816.F32 R16, R4, R10, R16 ;  /* 0x0000000a0410723c */ /* 0x000fe20000001810 */
[----:B------:R1:W-:Y:S01]  /*4b80*/  MUFU.EX2 R7, R2 ;  /* 0x0000000200077308 */ /* 0x0003e20000000800 */
[----:B------:R-:W-:Y:S05]  /*4b90*/  LDSM.16.MT88.4 R8, [R164+0x5800] ;  /* 0x00580000a408783b */ /* 0x000fea0000004200 */
[----:B------:R-:W-:Y:S01]  /*4ba0*/  FADD.FTZ R4, R198, R3 ;  /* 0x00000003c6047221 */ /* 0x000fe20000010000 */
[----:B------:R-:W-:Y:S01]  /*4bb0*/  MOV R5, c[0x0][0x2ac] ;  /* 0x0000ab0000057a02 */ /* 0x000fe20000000f00 */
[----:B------:R-:W-:-:S02]  /*4bc0*/  FFMA.FTZ R3, R156, c[0x0][0x2d0], -R0 ;  /* 0x0000b4009c037a23 */ /* 0x000fc40000010800 */
[----:B------:R-:W-:Y:S02]  /*4bd0*/  FADD.FTZ R4, R204, R4 ;  /* 0x00000004cc047221 */ /* 0x000fe40000010000 */
[----:B------:R-:W2:Y:S01]  /*4be0*/  MUFU.EX2 R6, R3 ;  /* 0x0000000300067308 */ /* 0x000ea20000000800 */
[----:B------:R-:W-:Y:S02]  /*4bf0*/  IMAD R5, R5, c[0x0][0x1d0], RZ ;  /* 0x0000740005057a24 */ /* 0x000fe400078e02ff */
[--C-:B-1----:R-:W-:Y:S02]  /*4c00*/  FFMA.FTZ R2, R101, c[0x0][0x2d0], -R0.reuse ;  /* 0x0000b40065027a23 */ /* 0x102fe40000010800 */
[----:B------:R-:W-:-:S03]  /*4c10*/  FFMA.FTZ R0, R102, c[0x0][0x2d0], -R0 ;  /* 0x0000b40066007a23 */ /* 0x000fc60000010800 */
[----:B------:R1:W-:Y:S08]  /*4c20*/  MUFU.EX2 R13, R2 ;  /* 0x00000002000d7308 */ /* 0x0003f00000000800 */
[----:B------:R-:W3:Y:S01]  /*4c30*/  MUFU.EX2 R206, R0 ;  /* 0x0000000000ce7308 */ /* 0x000ee20000000800 */
[----:B--2---:R-:W-:Y:S01]  /*4c40*/  F2FP.PACK_AB R97, R6, R7 ;  /* 0x000000070661723e */ /* 0x004fe200000000ff */
[----:B-1----:R-:W-:-:S04]  /*4c50*/  FADD.FTZ R2, R203, R199 ;  /* 0x000000c7cb027221 */ /* 0x002fc80000010000 */
[----:B------:R-:W-:Y:S01]  /*4c60*/  FADD.FTZ R2, R201, R2 ;  /* 0x00000002c9027221 */ /* 0x000fe20000010000 */
[----:B---3--:R-:W-:-:S03]  /*4c70*/  F2FP.PACK_AB R99, R206, R13 ;  /* 0x0000000dce63723e */ /* 0x008fc600000000ff */
        /* <DEDUP_REMOVED lines=8> */
[----:B------:R-:W-:Y:S01]  /*4d00*/  HMMA.16816.F32 R124, R96, R126, R40 ;  /* 0x0000007e607c723c */ /* 0x000fe20000001828 */
[----:B------:R-:W1:Y:S01]  /*4d10*/  LDSM.16.MT88.4 R40, [R162+0x3800] ;  /* 0x00380000a228783b */ /* 0x000e620000004200 */
[----:B------:R-:W-:Y:S02]  /*4d20*/  FADD.FTZ R4, R235, R2 ;  /* 0x00000002eb047221 */ /* 0x000fe40000010000 */
[----:B------:R-:W-:-:S04]  /*4d30*/  @P4 IMAD.HI.U32 R2, R229, c[0x0][0x2c8], RZ ;  /* 0x0000b200e5024a27 */ /* 0x000fc800078e00ff */
[C---:B------:R-:W-:Y:S01]  /*4d40*/  HMMA.16816.F32 R128, R96.reuse, R132, R128 ;  /* 0x000000846080723c */ /* 0x040fe20000001880 */
[----:B------:R-:W-:Y:S01]  /*4d50*/  FADD.FTZ R3, R230, R0 ;  /* 0x00000000e6037221 */ /* 0x000fe20000010000 */
[----:B------:R-:W-:Y:S01]  /*4d60*/  MOV R0, R229 ;  /* 0x000000e500007202 */ /* 0x000fe20000000f00 */
[----:B------:R-:W-:Y:S01]  /*4d70*/  FADD.FTZ R4, R190, R4 ;  /* 0x00000004be047221 */ /* 0x000fe20000010000 */
[----:B------:R-:W-:Y:S01]  /*4d80*/  @P4 SHF.R.U32.HI R0, RZ, c[0x0][0x2cc], R2 ;  /* 0x0000b300ff004a19 */ /* 0x000fe20000011602 */
[----:B------:R-:W-:Y:S02]  /*4d90*/  FADD.FTZ R2, R187, R3 ;  /* 0x00000003bb027221 */ /* 0x000fe40000010000 */
[----:B------:R-:W-:Y:S01]  /*4da0*/  FADD.FTZ R3, R192, R4 ;  /* 0x00000004c0037221 */ /* 0x000fe20000010000 */
[----:B------:R-:W-:Y:S01]  /*4db0*/  HMMA.16816.F32 R132, R96, R134, R52 ;  /* 0x000000866084723c */ /* 0x000fe20000001834 */
[----:B------:R-:W-:Y:S01]  /*4dc0*/  IADD3 R0, R0, -c[0x0][0x168], R5 ;  /* 0x80005a0000007a10 */ /* 0x000fe20007ffe005 */
[----:B------:R-:W-:-:S02]  /*4dd0*/  FADD.FTZ R2, R188, R2 ;  /* 0x00000002bc027221 */ /* 0x000fc40000010000 */
[----:B------:R-:W-:Y:S01]  /*4de0*/  FADD.FTZ R4, R193, R3 ;  /* 0x00000003c1047221 */ /* 0x000fe20000010000 */
[----:B------:R-:W-:Y:S01]  /*4df0*/  SHF.R.S32.HI R5, RZ, 0x1f, R0 ;  /* 0x0000001fff057819 */ /* 0x000fe20000011400 */
[----:B------:R-:W-:Y:S02]  /*4e00*/  FADD.FTZ R3, R189, R2 ;  /* 0x00000002bd037221 */ /* 0x000fe40000010000 */
[----:B------:R-:W-:Y:S01]  /*4e10*/  HMMA.16816.F32 R52, R96, R56, R144 ;  /* 0x000000386034723c */ /* 0x000fe20000001890 */
[----:B------:R-:W-:Y:S01]  /*4e20*/  LEA.HI R5, R5, R0, RZ, 0x6 ;  /* 0x0000000005057211 */ /* 0x000fe200078f30ff */
[----:B------:R-:W-:Y:S02]  /*4e30*/  FADD.FTZ R2, R194, R4 ;  /* 0x00000004c2027221 */ /* 0x000fe40000010000 */
[----:B------:R-:W-:Y:S01]  /*4e40*/  FADD.FTZ R0, R191, R3 ;  /* 0x00000003bf007221 */ /* 0x000fe20000010000 */
[----:B------:R-:W-:Y:S01]  /*4e50*/  SHF.R.S32.HI R211, RZ, 0x6, R5 ;  /* 0x00000006ffd37819 */ /* 0x000fe20000011405 */
[----:B------:R-:W-:-:S02]  /*4e60*/  FADD.FTZ R2, R14, R2 ;  /* 0x000000020e027221 */ /* 0x000fc40000010000 */
[C---:B------:R-:W-:Y:S01]  /*4e70*/  HMMA.16816.F32 R56, R96.reuse, R58, R88 ;  /* 0x0000003a6038723c */ /* 0x040fe20000001858 */
[----:B------:R-:W-:Y:S01]  /*4e80*/  LDSM.16.MT88.4 R88, [R165+0x5800] ;  /* 0x00580000a558783b */ /* 0x000fe20000004200 */
[----:B------:R-:W-:Y:S01]  /*4e90*/  IMNMX R211, R213, R211, !PT ;  /* 0x000000d3d5d37217 */ /* 0x000fe20007800200 */
[----:B------:R-:W-:Y:S02]  /*4ea0*/  FADD.FTZ R0, R7, R0 ;  /* 0x0000000007007221 */ /* 0x000fe40000010000 */
[----:B------:R-:W-:Y:S01]  /*4eb0*/  FADD.FTZ R205, R205, R2 ;  /* 0x00000002cdcd7221 */ /* 0x000fe20000010000 */
[----:B------:R-:W-:Y:S01]  /*4ec0*/  ISETP.GE.AND P0, PT, R184, R211, PT ;  /* 0x000000d3b800720c */ /* 0x000fe20003f06270 */
[----:B------:R-:W-:Y:S01]  /*4ed0*/  FADD.FTZ R0, R6, R0 ;  /* 0x0000000006007221 */ /* 0x000fe20000010000 */
[----:B------:R-:W-:Y:S01]  /*4ee0*/  HMMA.16816.F32 R44, R96, R48, R148 ;  /* 0x00000030602c723c */ /* 0x000fe20000001894 */
[----:B------:R-:W-:Y:S02]  /*4ef0*/  FADD.FTZ R205, R159, R205 ;  /* 0x000000cd9fcd7221 */ /* 0x000fe40000010000 */
[----:B------:R-:W-:-:S02]  /*4f00*/  FADD.FTZ R0, R13, R0 ;  /* 0x000000000d007221 */ /* 0x000fc40000010000 */
[----:B------:R-:W-:Y:S02]  /*4f10*/  FADD.FTZ R205, R15, R205 ;  /* 0x000000cd0fcd7221 */ /* 0x000fe40000010000 */
[----:B------:R-:W-:Y:S01]  /*4f20*/  FADD.FTZ R206, R206, R0 ;  /* 0x00000000cece7221 */ /* 0x000fe20000010000 */
[C---:B-1----:R-:W-:Y:S08]  /*4f30*/  HMMA.16816.F32 R36, R96.reuse, R40, R60 ;  /* 0x000000286024723c */ /* 0x042ff0000000183c */
[C---:B------:R-:W-:Y:S01]  /*4f40*/  HMMA.16816.F32 R40, R96.reuse, R42, R64 ;  /* 0x0000002a6028723c */ /* 0x040fe20000001840 */
[----:B------:R-:W1:Y:S07]  /*4f50*/  LDSM.16.MT88.4 R64, [R164+0x3800] ;  /* 0x00380000a440783b */ /* 0x000e6e0000004200 */
[C---:B------:R-:W-:Y:S08]  /*4f60*/  HMMA.16816.F32 R48, R96.reuse, R50, R68 ;  /* 0x000000326030723c */ /* 0x040ff00000001844 */
[C---:B------:R-:W-:Y:S08]  /*4f70*/  HMMA.16816.F32 R68, R96.reuse, R72, R136 ;  /* 0x000000486044723c */ /* 0x040ff00000001888 */
[C---:B------:R-:W-:Y:S08]  /*4f80*/  HMMA.16816.F32 R72, R96.reuse, R74, R76 ;  /* 0x0000004a6048723c */ /* 0x040ff0000000184c */
[C---:B------:R-:W-:Y:S08]  /*4f90*/  HMMA.16816.F32 R104, R96.reuse, R108, R104 ;  /* 0x0000006c6068723c */ /* 0x040ff00000001868 */
[C---:B------:R-:W-:Y:S08]  /*4fa0*/  HMMA.16816.F32 R112, R96.reuse, R116, R112 ;  /* 0x000000746070723c */ /* 0x040ff00000001870 */
        /* <DEDUP_REMOVED lines=8> */
[C---:B------:R-:W-:Y:S08]  /*5030*/  HMMA.16816.F32 R88, R96.reuse, R90, R20 ;  /* 0x0000005a6058723c */ /* 0x040ff00000001814 */
[C---:B------:R-:W-:Y:S08]  /*5040*/  HMMA.16816.F32 R92, R96.reuse, R8, R32 ;  /* 0x00000008605c723c */ /* 0x040ff00000001820 */
[----:B------:R-:W-:Y:S01]  /*5050*/  HMMA.16816.F32 R96, R96, R10, R16 ;  /* 0x0000000a6060723c */ /* 0x000fe20000001810 */
[----:B------:R-:W-:Y:S01]  /*5060*/  @!UPT UIADD3 URZ, URZ, URZ, URZ ;  /* 0x0000003f3f3ff290 */ /* 0x000fe2000fffe03f */
[----:B------:R-:W-:Y:S11]  /*5070*/  @!P0 BRA `(.L_x_1033) ;  /* 0x000036f000008947 */ /* 0x000ff60003800000 */
[----:B------:R-:W-:Y:S02]  /*5080*/  MOV R102, R12 ;  /* 0x0000000c00667202 */ /* 0x000fe40000000f00 */
[----:B------:R-:W-:-:S02]  /*5090*/  MOV R101, R100 ;  /* 0x0000006400657202 */ /* 0x000fc40000000f00 */
[----:B------:R-:W-:-:S07]  /*50a0*/  MOV R191, R184 ;  /* 0x000000b800bf7202 */ /* 0x000fce0000000f00 */
.L_x_1044:
        /* <DEDUP_REMOVED lines=28> */
[C---:B------:R-:W-:Y:S01]  /*5270*/  SHF.L.U64.HI R14, R208.reuse, 0x1, R7 ;  /* 0x00000001d00e7819 */ /* 0x040fe20000010207 */
        /* <DEDUP_REMOVED lines=11> */
.L_x_1077:
[----:B------:R-:W-:-:S05]  /*5330*/  BRA.DIV ~URZ, `(.L_x_1037) ;  /* 0x000092b27f007947 */ /* 0x000fca000b800000 */
[----:B------:R-:W5:Y:S01]  /*5340*/  SHFL.IDX PT, R0, R12, RZ, 0x181f ;  /* 0x00181fff0c007589 */ /* 0x000f6200000e0000 */
[----:B------:R-:W-:Y:S02]  /*5350*/  ISETP.GE.AND P5, PT, R197, c[0x0][0x1d4], PT ;  /* 0x00007500c5007a0c */ /* 0x000fe40003fa6270 */
[----:B------:R-:W-:Y:S02]  /*5360*/  ISETP.GE.AND P2, PT, R208, c[0x0][0x1d4], PT ;  /* 0x00007500d0007a0c */ /* 0x000fe40003f46270 */
[C---:B-----5:R-:W-:Y:S02]  /*5370*/  IADD3 R2, P0, R0.reuse, R21, RZ ;  /* 0x0000001500027210 */ /* 0x060fe40007f1e0ff */
[----:B------:R-:W-:Y:S03]  /*5380*/  IADD3 R6, P6, R0, R22, RZ ;  /* 0x0000001600067210 */ /* 0x000fe60007fde0ff */
[C---:B---3--:R-:W-:Y:S01]  /*5390*/  IMAD.X R3, R4.reuse, 0x1, R13, P0 ;  /* 0x0000000104037824 */ /* 0x048fe200000e060d */
[----:B------:R-:W-:Y:S01]  /*53a0*/  ISETP.GE.AND P0, PT, R207, c[0x0][0x1d4], PT ;  /* 0x00007500cf007a0c */ /* 0x000fe20003f06270 */
[----:B------:R-:W-:Y:S03]  /*53b0*/  IMAD.X R7, R4, 0x1, R14, P6 ;  /* 0x0000000104077824 */ /* 0x000fe600030e060e */
[----:B------:R-:W-:Y:S01]  /*53c0*/  @!PT LDS RZ, [RZ] ;  /* 0x00000000fffff984 */ /* 0x000fe20000000800 */
[----:B------:R-:W-:Y:S01]  /*53d0*/  @!PT LDS RZ, [RZ] ;  /* 0x00000000fffff984 */ /* 0x000fe20000000800 */
[----:B------:R3:W-:Y:S04]  /*53e0*/  LDGSTS.E.BYPASS.LTC128B.128 [R182+0x100], [R2.64], !P5 ;  /* 0x0010000002b67fae */ /* 0x0007e8000e901d46 */
[----:B------:R5:W-:Y:S01]  /*53f0*/  LDGSTS.E.BYPASS.LTC128B.128 [R182+0x2100], [R6.64], !P2 ;  /* 0x0210000006b67fae */ /* 0x000be2000d101d46 */
[----:B---3--:R-:W-:Y:S03]  /*5400*/  IADD3 R2, P6, R0, R23, RZ ;  /* 0x0000001700027210 */ /* 0x008fe60007fde0ff */
[----:B------:R-:W3:Y:S01]  /*5410*/  SHFL.IDX PT, R0, R12, 0x1, 0x181f ;  /* 0x00381f000c007f89 */ /* 0x000ee200000e0000 */
[----:B-----5:R-:W-:Y:S01]  /*5420*/  SEL R6, RZ, 0x10, P2 ;  /* 0x00000010ff067807 */ /* 0x020fe20001000000 */
[----:B------:R-:W-:Y:S01]  /*5430*/  IMAD.X R3, R4, 0x1, R15, P6 ;  /* 0x0000000104037824 */ /* 0x000fe200030e060f */
[----:B------:R-:W-:Y:S01]  /*5440*/  SEL R7, RZ, 0x10, P0 ;  /* 0x00000010ff077807 */ /* 0x000fe20000000000 */
[----:B------:R5:W4:Y:S04]  /*5450*/  SHFL.IDX PT, R4, R5, 0x1, 0x181f ;  /* 0x00381f0005047f89 */ /* 0x000b2800000e0000 */
[----:B------:R2:W-:Y:S01]  /*5460*/  LDGSTS.E.BYPASS.LTC128B.128 [R182+0x4100], [R2.64], !P0 ;  /* 0x0410000002b67fae */ /* 0x0005e2000c101d46 */
[----:B----45:R-:W-:Y:S04]  /*5470*/  SEL R5, RZ, 0x10, P5 ;  /* 0x00000010ff057807 */ /* 0x030fe80002800000 */
.L_x_1078:
[C---:B---3--:R-:W-:Y:S02]  /*5480*/  ISETP.NE.U32.AND P5, PT, R5.reuse, RZ, PT ;  /* 0x000000ff0500720c */ /* 0x048fe40003fa5070 */
[----:B------:R-:W-:Y:S02]  /*5490*/  IADD3 R5, -R5, 0x10, RZ ;  /* 0x0000001005057810 */ /* 0x000fe40007ffe1ff */
[C---:B------:R-:W-:Y:S02]  /*54a0*/  ISETP.NE.U32.AND P6, PT, R6.reuse, RZ, PT ;  /* 0x000000ff0600720c */ /* 0x040fe40003fc5070 */
[----:B------:R-:W-:Y:S02]  /*54b0*/  LOP3.LUT R5, R5, 0xf, RZ, 0xc0, !PT ;  /* 0x0000000f05057812 */ /* 0x000fe400078ec0ff */
[----:B------:R-:W-:Y:S02]  /*54c0*/  IADD3 R6, -R6, 0x10, RZ ;  /* 0x0000001006067810 */ /* 0x000fe40007ffe1ff */
[----:B--2---:R-:W-:Y:S02]  /*54d0*/  IADD3 R2, P2, P0, R5, R0, R21 ;  /* 0x0000000005027210 */ /* 0x004fe4000785e015 */
[----:B------:R-:W-:Y:S02]  /*54e0*/  LOP3.LUT R6, R6, 0xf, RZ, 0xc0, !PT ;  /* 0x0000000f06067812 */ /* 0x000fe400078ec0ff */
[----:B------:R-:W-:Y:S02]  /*54f0*/  IADD3.X R3, RZ, R4, R13, P2, P0 ;  /* 0x00000004ff037210 */ /* 0x000fe400017e040d */
[----:B------:R-:W-:Y:S03]  /*5500*/  IADD3 R6, P2, P0, R6, R0, R22 ;  /* 0x0000000006067210 */ /* 0x000fe6000785e016 */
[----:B------:R-:W-:Y:S01]  /*5510*/  @!PT LDS RZ, [RZ] ;  /* 0x00000000fffff984 */ /* 0x000fe20000000800 */
[----:B------:R-:W-:Y:S01]  /*5520*/  @!PT LDS RZ, [RZ] ;  /* 0x00000000fffff984 */ /* 0x000fe20000000800 */
[----:B------:R-:W-:Y:S01]  /*5530*/  @!PT LDS RZ, [RZ] ;  /* 0x00000000fffff984 */ /* 0x000fe20000000800 */
[----:B------:R2:W-:Y:S01]  /*5540*/  LDGSTS.E.BYPASS.LTC128B.128.ZFILL [R182+0x1100], [R2.64], P5 ;  /* 0x0110000002b67fae */ /* 0x0005e2000a941d46 */
[C---:B------:R-:W-:Y:S02]  /*5550*/  ISETP.NE.U32.AND P5, PT, R7.reuse, RZ, PT ;  /* 0x000000ff0700720c */ /* 0x040fe40003fa5070 */
[----:B--2---:R-:W-:Y:S02]  /*5560*/  IADD3 R2, -R7, 0x10, RZ ;  /* 0x0000001007027810 */ /* 0x004fe40007ffe1ff */
[----:B------:R-:W-:Y:S02]  /*5570*/  IADD3.X R7, RZ, R4, R14, P2, P0 ;  /* 0x00000004ff077210 */ /* 0x000fe400017e040e */
[----:B------:R-:W-:Y:S03]  /*5580*/  LOP3.LUT R2, R2, 0xf, RZ, 0xc0, !PT ;  /* 0x0000000f02027812 */ /* 0x000fe600078ec0ff */
[----:B------:R2:W-:Y:S01]  /*5590*/  LDGSTS.E.BYPASS.LTC128B.128.ZFILL [R182+0x3100], [R6.64], P6 ;  /* 0x0310000006b67fae */ /* 0x0005e2000b141d46 */
[----:B------:R-:W-:Y:S04]  /*55a0*/  IADD3 R2, P2, P0, R2, R0, R23 ;  /* 0x0000000002027210 */ /* 0x000fe8000785e017 */
[----:B------:R-:W-:Y:S05]  /*55b0*/  IADD3.X R3, RZ, R4, R15, P2, P0 ;  /* 0x00000004ff037210 */ /* 0x000fea00017e040f */
[----:B------:R2:W-:Y:S04]  /*55c0*/  LDGSTS.E.BYPASS.LTC128B.128.ZFILL [R182+0x5100], [R2.64], P5 ;  /* 0x0510000002b67fae */ /* 0x0005e8000a941d46 */
.L_x_1035:
[----:B------:R-:W-:Y:S05]  /*55d0*/  BSYNC B0 ;  /* 0x0000000000007941 */ /* 0x000fea0003800000 */
.L_x_1034:
[----:B------:R-:W0:Y:S01]  /*55e0*/  LDGDEPBAR ;  /* 0x00000000000079af */ /* 0x000e220000000000 */
[----:B------:R-:W-:Y:S01]  /*55f0*/  WARPSYNC 0xffffffff ;  /* 0xffffffff00007948 */ /* 0x000fe20003800000 */
[C---:B--23--:R-:W-:Y:S01]  /*5600*/  HMMA.16816.F32 R4, R32.reuse, R8, RZ ;  /* 0x000000082004723c */ /* 0x04cfe200000018ff */
[----:B------:R-:W-:Y:S02]  /*5610*/  BSSY B0, `(.L_x_1038) ;  /* 0x0000127000007945 */ /* 0x000fe40003800000 */
[----:B------:R-:W-:Y:S05]  /*5620*/  ISETP.GT.AND P0, PT, R191, R213, PT ;  /* 0x000000d5bf00720c */ /* 0x000fea0003f04270 */
[C---:B------:R-:W-:Y:S08]  /*5630*/  HMMA.16816.F32 R8, R32.reuse, R10, RZ ;  /* 0x0000000a2008723c */ /* 0x040ff000000018ff */
[C---:B----4-:R-:W-:Y:S08]  /*5640*/  HMMA.16816.F32 R12, R32.reuse, R16, RZ ;  /* 0x00000010200c723c */ /* 0x050ff000000018ff */
        /* <DEDUP_REMOVED lines=136> */
[----:B------:R-:W-:Y:S02]  /*5ed0*/  FMUL.FTZ R4, R4, c[0x0][0x320] ;  /* 0x0000c80004047a20 */ /* 0x000fe40000410000 */
[----:B------:R-:W-:Y:S02]  /*5ee0*/  FMUL.FTZ R5, R5, c[0x0][0x320] ;  /* 0x0000c80005057a20 */ /* 0x000fe40000410000 */
[----:B------:R-:W2:Y:S01]  /*5ef0*/  MUFU.TANH R153, R4 ;  /* 0x0000000400997308 */ /* 0x000ea20000002400 */
[----:B------:R-:W-:Y:S02]  /*5f00*/  FMUL.FTZ R6, R6, c[0x0][0x320] ;  /* 0x0000c80006067a20 */ /* 0x000fe40000410000 */
[----:B------:R-:W-:Y:S02]  /*5f10*/  FMUL.FTZ R7, R7, c[0x0][0x320] ;  /* 0x0000c80007077a20 */ /* 0x000fe40000410000 */
[----:B------:R-:W-:Y:S01]  /*5f20*/  FMUL.FTZ R8, R8, c[0x0][0x320] ;  /* 0x0000c80008087a20 */ /* 0x000fe20000410000 */
[C---:B-1----:R-:W-:Y:S03]  /*5f30*/  HMMA.16816.F32 R12, R148.reuse, R136, R12 ;  /* 0x00000088940c723c */ /* 0x042fe6000000180c */
[----:B------:R-:W-:Y:S01]  /*5f40*/  FMUL.FTZ R9, R9, c[0x0][0x320] ;  /* 0x0000c80009097a20 */ /* 0x000fe20000410000 */
[----:B------:R-:W1:Y:S01]  /*5f50*/  MUFU.TANH R152, R5 ;  /* 0x0000000500987308 */ /* 0x000e620000002400 */
[----:B------:R-:W-:Y:S02]  /*5f60*/  FMUL.FTZ R10, R10, c[0x0][0x320] ;  /* 0x0000c8000a0a7a20 */ /* 0x000fe40000410000 */
[----:B------:R-:W-:Y:S01]  /*5f70*/  FMUL.FTZ R11, R11, c[0x0][0x320] ;  /* 0x0000c8000b0b7a20 */ /* 0x000fe20000410000 */
[C---:B------:R-:W-:Y:S06]  /*5f80*/  HMMA.16816.F32 R16, R148.reuse, R138, R16 ;  /* 0x0000008a9410723c */ /* 0x040fec0000001810 */
[----:B------:R-:W3:Y:S10]  /*5f90*/  MUFU.TANH R155, R6 ;  /* 0x00000006009b7308 */ /* 0x000ef40000002400 */
        /* <DEDUP_REMOVED lines=9> */
[----:B------:R-:W-:Y:S05]  /*6030*/  FMUL.FTZ R19, R19, c[0x0][0x320] ;  /* 0x0000c80013137a20 */ /* 0x000fea0000410000 */
[----:B------:R-:W1:Y:S01]  /*6040*/  MUFU.TANH R142, R9 ;  /* 0x00000009008e7308 */ /* 0x000e620000002400 */
[----:B----4-:R-:W4:Y:S09]  /*6050*/  LDSM.16.M88.4 R4, [R160+0x1000] ;  /* 0x00100000a004783b */ /* 0x010f320000000200 */
[----:B------:R-:W1:Y:S10]  /*6060*/  MUFU.TANH R144, R10 ;  /* 0x0000000a00907308 */ /* 0x000e740000002400 */
[----:B------:R5:W1:Y:S10]  /*6070*/  MUFU.TANH R145, R11 ;  /* 0x0000000b00917308 */ /* 0x000a740000002400 */
[----:B------:R-:W1:Y:S10]  /*6080*/  MUFU.TANH R138, R13 ;  /* 0x0000000d008a7308 */ /* 0x000e740000002400 */
[----:B------:R-:W1:Y:S01]  /*6090*/  MUFU.TANH R146, R14 ;  /* 0x0000000e00927308 */ /* 0x000e620000002400 */
[----:B-----5:R-:W5:Y:S01]  /*60a0*/  LDSM.16.M88.4 R8, [R160+0x1800] ;  /* 0x00180000a008783b */ /* 0x020f620000000200 */
[----:B------:R-:W-:Y:S04]  /*60b0*/  DEPBAR.LE SB0, 0x0 ;  /* 0x000080000000791a */ /* 0x000fe80000000000 */
[C---:B----4-:R-:W-:Y:S04]  /*60c0*/  HMMA.16816.F32 R20, R148.reuse, R4, R20 ;  /* 0x000000049414723c */ /* 0x050fe80000001814 */
[----:B------:R-:W4:Y:S01]  /*60d0*/  MUFU.TANH R147, R15 ;  /* 0x0000000f00937308 */ /* 0x000f220000002400 */
[----:B------:R-:W-:Y:S03]  /*60e0*/  BAR.SYNC.DEFER_BLOCKING 0x0 ;  /* 0x0000000000007b1d */ /* 0x000fe60000010000 */
[C---:B------:R-:W-:Y:S06]  /*60f0*/  HMMA.16816.F32 R24, R148.reuse, R6, R24 ;  /* 0x000000069418723c */ /* 0x040fec0000001818 */
[----:B------:R-:W1:Y:S10]  /*6100*/  MUFU.TANH R137, R16 ;  /* 0x0000001000897308 */ /* 0x000e740000002400 */
[----:B------:R1:W1:Y:S01]  /*6110*/  MUFU.TANH R136, R17 ;  /* 0x0000001100887308 */ /* 0x0002620000002400 */
[----:B------:R-:W-:Y:S02]  /*6120*/  FMUL.FTZ R22, R22, c[0x0][0x320] ;  /* 0x0000c80016167a20 */ /* 0x000fe40000410000 */
[----:B------:R-:W-:Y:S02]  /*6130*/  FMUL.FTZ R23, R23, c[0x0][0x320] ;  /* 0x0000c80017177a20 */ /* 0x000fe40000410000 */
[----:B------:R-:W-:Y:S05]  /*6140*/  FMUL.FTZ R20, R20, c[0x0][0x320] ;  /* 0x0000c80014147a20 */ /* 0x000fea0000410000 */
[----:B------:R2:W2:Y:S01]  /*6150*/  MUFU.TANH R140, R18 ;  /* 0x00000012008c7308 */ /* 0x0004a20000002400 */
[----:B------:R-:W-:Y:S02]  /*6160*/  FMUL.FTZ R26, R26, c[0x0][0x320] ;  /* 0x0000c8001a1a7a20 */ /* 0x000fe40000410000 */
[----:B------:R-:W-:Y:S01]  /*6170*/  FMUL.FTZ R27, R27, c[0x0][0x320] ;  /* 0x0000c8001b1b7a20 */ /* 0x000fe20000410000 */
[C---:B-----5:R-:W-:Y:S06]  /*6180*/  HMMA.16816.F32 R28, R148.reuse, R8, R28 ;  /* 0x00000008941c723c */ /* 0x060fec000000181c */
[----:B------:R5:W3:Y:S02]  /*6190*/  MUFU.TANH R139, R19 ;  /* 0x00000013008b7308 */ /* 0x000ae40000002400 */
[----:B------:R-:W-:Y:S04]  /*61a0*/  HMMA.16816.F32 R32, R148, R10, R32 ;  /* 0x0000000a9420723c */ /* 0x000fe80000001820 */
[----:B-1----:R-:W-:Y:S04]  /*61b0*/  FMUL.FTZ R17, R25, c[0x0][0x320] ;  /* 0x0000c80019117a20 */ /* 0x002fe80000410000 */
[----:B------:R1:W1:Y:S01]  /*61c0*/  MUFU.TANH R141, R12 ;  /* 0x0000000c008d7308 */ /* 0x0002620000002400 */
[----:B--2---:R-:W-:Y:S07]  /*61d0*/  FMUL.FTZ R18, R24, c[0x0][0x320] ;  /* 0x0000c80018127a20 */ /* 0x004fee0000410000 */
[----:B------:R-:W-:Y:S02]  /*61e0*/  FMUL.FTZ R16, R28, c[0x0][0x320] ;  /* 0x0000c8001c107a20 */ /* 0x000fe40000410000 */
[----:B------:R2:W1:Y:S01]  /*61f0*/  MUFU.TANH R100, R20 ;  /* 0x0000001400647308 */ /* 0x0004620000002400 */
[----:B------:R-:W-:Y:S02]  /*6200*/  FMUL.FTZ R15, R29, c[0x0][0x320] ;  /* 0x0000c8001d0f7a20 */ /* 0x000fe40000410000 */
[----:B------:R-:W-:Y:S02]  /*6210*/  FMUL.FTZ R30, R30, c[0x0][0x320] ;  /* 0x0000c8001e1e7a20 */ /* 0x000fe40000410000 */
[----:B-----5:R-:W-:Y:S02]  /*6220*/  FMUL.FTZ R19, R21, c[0x0][0x320] ;  /* 0x0000c80015137a20 */ /* 0x020fe40000410000 */
[----:B------:R-:W-:Y:S02]  /*6230*/  FMUL.FTZ R31, R31, c[0x0][0x320] ;  /* 0x0000c8001f1f7a20 */ /* 0x000fe40000410000 */
[----:B------:R-:W-:Y:S01]  /*6240*/  FMUL.FTZ R14, R32, c[0x0][0x320] ;  /* 0x0000c800200e7a20 */ /* 0x000fe20000410000 */
[----:B------:R-:W1:Y:S01]  /*6250*/  MUFU.TANH R22, R22 ;  /* 0x0000001600167308 */ /* 0x000e620000002400 */
[----:B------:R-:W-:Y:S02]  /*6260*/  FMUL.FTZ R13, R33, c[0x0][0x320] ;  /* 0x0000c800210d7a20 */ /* 0x000fe40000410000 */
[----:B------:R-:W-:Y:S02]  /*6270*/  FMUL.FTZ R34, R34, c[0x0][0x320] ;  /* 0x0000c80022227a20 */ /* 0x000fe40000410000 */
[----:B------:R-:W-:Y:S05]  /*6280*/  FMUL.FTZ R35, R35, c[0x0][0x320] ;  /* 0x0000c80023237a20 */ /* 0x000fea0000410000 */
        /* <DEDUP_REMOVED lines=14> */
[----:B------:R-:W-:-:S05]  /*6370*/  @!P0 BRA `(.L_x_1039) ;  /* 0x0000050000008947 */ /* 0x000fca0003800000 */
[----:B--234-:R-:W-:Y:S01]  /*6380*/  IMAD R0, R212, 0x20, R214 ;  /* 0x00000020d4007824 */ /* 0x01cfe200078e02d6 */
[----:B------:R-:W-:Y:S01]  /*6390*/  SHF.R.S32.HI R184, RZ, 0x1f, R207 ;  /* 0x0000001fffb87819 */ /* 0x000fe200000114cf */
[----:B------:R-:W-:Y:S01]  /*63a0*/  IMAD R2, R191, 0x40, R215 ;  /* 0x00000040bf027824 */ /* 0x000fe200078e02d7 */
[----:B------:R-:W-:Y:S01]  /*63b0*/  SHF.R.S32.HI R185, RZ, 0x1f, R208 ;  /* 0x0000001fffb97819 */ /* 0x000fe200000114d0 */
[----:B------:R-:W-:Y:S01]  /*63c0*/  IMAD.MOV.U32 R183, RZ, RZ, RZ ;  /* 0x000000ffffb77224 */ /* 0x000fe200078e00ff */
[C---:B------:R-:W-:Y:S01]  /*63d0*/  SHF.L.U64.HI R11, R207.reuse, 0x1, R184 ;  /* 0x00000001cf0b7819 */ /* 0x040fe200000102b8 */
[----:B------:R-:W-:Y:S01]  /*63e0*/  IMAD.SHL.U32 R24, R207, 0x2, RZ ;  /* 0x00000002cf187824 */ /* 0x000fe200078e00ff */
[----:B------:R-:W-:Y:S01]  /*63f0*/  IADD3 R2, R2, -0x40, R0 ;  /* 0xffffffc002027810 */ /* 0x000fe20007ffe000 */
[C---:B------:R-:W-:Y:S01]  /*6400*/  IMAD.SHL.U32 R21, R208.reuse, 0x2, RZ ;  /* 0x00000002d0157824 */ /* 0x040fe200078e00ff */
[----:B------:R-:W-:Y:S01]  /*6410*/  SHF.R.S32.HI R184, RZ, 0x1f, R197 ;  /* 0x0000001fffb87819 */ /* 0x000fe200000114c5 */
[C---:B-1----:R-:W-:Y:S01]  /*6420*/  IMAD.SHL.U32 R12, R197.reuse, 0x2, RZ ;  /* 0x00000002c50c7824 */ /* 0x042fe200078e00ff */
[----:B------:R-:W-:Y:S01]  /*6430*/  SHF.L.U64.HI R10, R208, 0x1, R185 ;  /* 0x00000001d00a7819 */ /* 0x000fe200000102b9 */
[----:B------:R-:W-:Y:S01]  /*6440*/  @P3 IMAD.HI.U32 R3, R2, c[0x0][0x2bc], RZ ;  /* 0x0000af0002033a27 */ /* 0x000fe200078e00ff */
[----:B------:R-:W-:Y:S03]  /*6450*/  SHF.L.U64.HI R9, R197, 0x1, R184 ;  /* 0x00000001c5097819 */ /* 0x000fe600000102b8 */
[----:B------:R-:W-:Y:S01]  /*6460*/  IMAD.MOV.U32 R0, RZ, RZ, R2 ;  /* 0x000000ffff007224 */ /* 0x000fe200078e0002 */
        /* <DEDUP_REMOVED lines=23> */
.L_x_1079:
[----:B------:R-:W-:-:S05]  /*65e0*/  BRA.DIV ~URZ, `(.L_x_1041) ;  /* 0x000082a27f007947 */ /* 0x000fca000b800000 */
[----:B------:R-:W3:Y:S01]  /*65f0*/  SHFL.IDX PT, R0, R8, RZ, 0x181f ;  /* 0x00181fff08007589 */ /* 0x000ee200000e0000 */
[----:B------:R-:W-:Y:S02]  /*6600*/  ISETP.GE.AND P5, PT, R197, c[0x0][0x1d4], PT ;  /* 0x00007500c5007a0c */ /* 0x000fe40003fa6270 */
[----:B------:R-:W-:Y:S02]  /*6610*/  ISETP.GE.AND P2, PT, R208, c[0x0][0x1d4], PT ;  /* 0x00007500d0007a0c */ /* 0x000fe40003f46270 */
[C---:B---3--:R-:W-:Y:S02]  /*6620*/  IADD3 R2, P0, R0.reuse, R12, RZ ;  /* 0x0000000c00027210 */ /* 0x048fe40007f1e0ff */
[----:B------:R-:W-:Y:S03]  /*6630*/  IADD3 R6, P6, R0, R21, RZ ;  /* 0x0000001500067210 */ /* 0x000fe60007fde0ff */
[C---:B--2---:R-:W-:Y:S01]  /*6640*/  IMAD.X R3, R4.reuse, 0x1, R9, P0 ;  /* 0x0000000104037824 */ /* 0x044fe200000e0609 */
[----:B------:R-:W-:Y:S01]  /*6650*/  ISETP.GE.AND P0, PT, R207, c[0x0][0x1d4], PT ;  /* 0x00007500cf007a0c */ /* 0x000fe20003f06270 */
[----:B------:R-:W-:Y:S03]  /*6660*/  IMAD.X R7, R4, 0x1, R10, P6 ;  /* 0x0000000104077824 */ /* 0x000fe600030e060a */
[----:B------:R-:W-:Y:S01]  /*6670*/  @!PT LDS RZ, [RZ] ;  /* 0x00000000fffff984 */ /* 0x000fe20000000800 */
[----:B------:R-:W-:Y:S01]  /*6680*/  @!PT LDS RZ, [RZ] ;  /* 0x00000000fffff984 */ /* 0x000fe20000000800 */
[----:B------:R2:W-:Y:S04]  /*6690*/  LDGSTS.E.BYPASS.LTC128B.128 [R182+0x6100], [R2.64], !P5 ;  /* 0x0610000002b67fae */ /* 0x0005e8000e901d46 */
[----:B------:R3:W-:Y:S01]  /*66a0*/  LDGSTS.E.BYPASS.LTC128B.128 [R182+0x8100], [R6.64], !P2 ;  /* 0x0810000006b67fae */ /* 0x0007e2000d101d46 */
[----:B--2---:R-:W-:Y:S03]  /*66b0*/  IADD3 R2, P6, R0, R24, RZ ;  /* 0x0000001800027210 */ /* 0x004fe60007fde0ff */
[----:B------:R-:W2:Y:S01]  /*66c0*/  SHFL.IDX PT, R0, R8, 0x1, 0x181f ;  /* 0x00381f0008007f89 */ /* 0x000ea200000e0000 */
[----:B---3--:R-:W-:Y:S01]  /*66d0*/  SEL R6, RZ, 0x10, P2 ;  /* 0x00000010ff067807 */ /* 0x008fe20001000000 */
[----:B------:R-:W-:Y:S01]  /*66e0*/  IMAD.X R3, R4, 0x1, R11, P6 ;  /* 0x0000000104037824 */ /* 0x000fe200030e060b */
[----:B------:R-:W-:Y:S01]  /*66f0*/  SEL R7, RZ, 0x10, P0 ;  /* 0x00000010ff077807 */ /* 0x000fe20000000000 */
[----:B------:R3:W4:Y:S04]  /*6700*/  SHFL.IDX PT, R4, R5, 0x1, 0x181f ;  /* 0x00381f0005047f89 */ /* 0x00072800000e0000 */
[----:B------:R1:W-:Y:S02]  /*6710*/  LDGSTS.E.BYPASS.LTC128B.128 [R182+0xa100], [R2.64], !P0 ;  /* 0x0a10000002b67fae */ /* 0x0003e4000c101d46 */
[----:B-1-3--:R-:W-:Y:S04]  /*6720*/  SEL R5, RZ, 0x10, P5 ;  /* 0x00000010ff057807 */ /* 0x00afe80002800000 */
.L_x_1080:
[C---:B--2---:R-:W-:Y:S02]  /*6730*/  ISETP.NE.U32.AND P5, PT, R5.reuse, RZ, PT ;  /* 0x000000ff0500720c */ /* 0x044fe40003fa5070 */
[----:B------:R-:W-:Y:S02]  /*6740*/  IADD3 R5, -R5, 0x10, RZ ;  /* 0x0000001005057810 */ /* 0x000fe40007ffe1ff */
[C---:B------:R-:W-:Y:S02]  /*6750*/  ISETP.NE.U32.AND P6, PT, R6.reuse, RZ, PT ;  /* 0x000000ff0600720c */ /* 0x040fe40003fc5070 */
[----:B------:R-:W-:Y:S02]  /*6760*/  LOP3.LUT R5, R5, 0xf, RZ, 0xc0, !PT ;  /* 0x0000000f05057812 */ /* 0x000fe400078ec0ff */
[----:B------:R-:W-:Y:S02]  /*6770*/  IADD3 R6, -R6, 0x10, RZ ;  /* 0x0000001006067810 */ /* 0x000fe40007ffe1ff */
[----:B------:R-:W-:Y:S02]  /*6780*/  IADD3 R2, P2, P0, R5, R0, R12 ;  /* 0x0000000005027210 */ /* 0x000fe4000785e00c */
[----:B------:R-:W-:Y:S02]  /*6790*/  LOP3.LUT R6, R6, 0xf, RZ, 0xc0, !PT ;  /* 0x0000000f06067812 */ /* 0x000fe400078ec0ff */
[----:B----4-:R-:W-:Y:S02]  /*67a0*/  IADD3.X R3, RZ, R4, R9, P2, P0 ;  /* 0x00000004ff037210 */ /* 0x010fe400017e0409 */
[----:B------:R-:W-:Y:S03]  /*67b0*/  IADD3 R6, P2, P0, R6, R0, R21 ;  /* 0x0000000006067210 */ /* 0x000fe6000785e015 */
[----:B------:R-:W-:Y:S01]  /*67c0*/  @!PT LDS RZ, [RZ] ;  /* 0x00000000fffff984 */ /* 0x000fe20000000800 */
[----:B------:R-:W-:Y:S01]  /*67d0*/  @!PT LDS RZ, [RZ] ;  /* 0x00000000fffff984 */ /* 0x000fe20000000800 */
[----:B------:R-:W-:Y:S01]  /*67e0*/  @!PT LDS RZ, [RZ] ;  /* 0x00000000fffff984 */ /* 0x000fe20000000800 */
[----:B------:R1:W-:Y:S01]  /*67f0*/  LDGSTS.E.BYPASS.LTC128B.128.ZFILL [R182+0x7100], [R2.64], P5 ;  /* 0x0710000002b67fae */ /* 0x0003e2000a941d46 */
[C---:B------:R-:W-:Y:S02]  /*6800*/  ISETP.NE.U32.AND P5, PT, R7.reuse, RZ, PT ;  /* 0x000000ff0700720c */ /* 0x040fe40003fa5070 */
[----:B-1----:R-:W-:Y:S02]  /*6810*/  IADD3 R2, -R7, 0x10, RZ ;  /* 0x0000001007027810 */ /* 0x002fe40007ffe1ff */
[----:B------:R-:W-:Y:S02]  /*6820*/  IADD3.X R7, RZ, R4, R10, P2, P0 ;  /* 0x00000004ff077210 */ /* 0x000fe400017e040a */
[----:B------:R-:W-:Y:S03]  /*6830*/  LOP3.LUT R2, R2, 0xf, RZ, 0xc0, !PT ;  /* 0x0000000f02027812 */ /* 0x000fe600078ec0ff */
[----:B------:R1:W-:Y:S01]  /*6840*/  LDGSTS.E.BYPASS.LTC128B.128.ZFILL [R182+0x9100], [R6.64], P6 ;  /* 0x0910000006b67fae */ /* 0x0003e2000b141d46 */
[----:B------:R-:W-:Y:S04]  /*6850*/  IADD3 R2, P2, P0, R2, R0, R24 ;  /* 0x0000000002027210 */ /* 0x000fe8000785e018 */
[----:B------:R-:W-:Y:S05]  /*6860*/  IADD3.X R3, RZ, R4, R11, P2, P0 ;  /* 0x00000004ff037210 */ /* 0x000fea00017e040b */
[----:B------:R1:W-:Y:S04]  /*6870*/  LDGSTS.E.BYPASS.LTC128B.128.ZFILL [R182+0xb100], [R2.64], P5 ;  /* 0x0b10000002b67fae */ /* 0x0003e8000a941d46 */
.L_x_1039:
[----:B--234-:R-:W-:Y:S05]  /*6880*/  BSYNC B0 ;  /* 0x0000000000007941 */ /* 0x01cfea0003800000 */
.L_x_1038:
[----:B------:R-:W-:Y:S01]  /*6890*/  MOV R0, 0x1 ;  /* 0x0000000100007802 */ /* 0x000fe20000000f00 */
[----:B------:R-:W0:Y:S01]  /*68a0*/  LDGDEPBAR ;  /* 0x00000000000079af */ /* 0x000e220000000000 */
[----:B-1----:R-:W-:Y:S01]  /*68b0*/  MOV R3, c[0x0][0x2ac] ;  /* 0x0000ab0000037a02 */ /* 0x002fe20000000f00 */
[----:B------:R-:W-:Y:S01]  /*68c0*/  @P4 IMAD.HI.U32 R2, R210, c[0x0][0x2c8], RZ ;  /* 0x0000b200d2024a27 */ /* 0x000fe200078e00ff */
[----:B------:R-:W-:Y:S03]  /*68d0*/  MOV R4, R210 ;  /* 0x000000d200047202 */ /* 0x000fe60000000f00 */
[----:B------:R-:W-:Y:S01]  /*68e0*/  IMAD R0, R191, -0x40, R0 ;  /* 0xffffffc0bf007824 */ /* 0x000fe200078e0200 */
[----:B------:R-:W-:Y:S04]  /*68f0*/  @P4 SHF.R.U32.HI R4, RZ, c[0x0][0x2cc], R2 ;  /* 0x0000b300ff044a19 */ /* 0x000fe80000011602 */
[----:B------:R-:W-:Y:S05]  /*6900*/  IADD3 R0, -R225, R0, RZ ;  /* 0x00000000e1007210 */ /* 0x000fea0007ffe1ff */
[----:B------:R-:W-:Y:S05]  /*6910*/  IMAD R0, R3, c[0x0][0x1d0], R0 ;  /* 0x0000740003007a24 */ /* 0x000fea00078e0200 */
[----:B------:R-:W-:Y:S01]  /*6920*/  IADD3 R5, R0, -c[0x0][0x168], RZ ;  /* 0x80005a0000057a10 */ /* 0x000fe20007ffe0ff */
[----:B------:R-:W-:-:S05]  /*6930*/  BRA.DIV ~URZ, `(.L_x_1042) ;  /* 0x000081827f007947 */ /* 0x000fca000b800000 */
[----:B------:R1:W2:Y:S02]  /*6940*/  SHFL.IDX PT, R0, R4, RZ, 0x1c1f ;  /* 0x001c1fff04007589 */ /* 0x0002a400000e0000 */
.L_x_1081:
[----:B--2---:R-:W-:Y:S05]  /*6950*/  IMAD.IADD R0, R5, 0x1, R0 ;  /* 0x0000000105007824 */ /* 0x004fea00078e0200 */
[C---:B------:R-:W-:Y:S02]  /*6960*/  ISETP.GT.AND P6, PT, R0.reuse, RZ, PT ;  /* 0x000000ff0000720c */ /* 0x040fe40003fc4270 */
[C---:B------:R-:W-:Y:S02]  /*6970*/  ISETP.GT.AND P5, PT, R0.reuse, 0x1, PT ;  /* 0x000000010000780c */ /* 0x040fe40003fa4270 */
[C---:B------:R-:W-:Y:S02]  /*6980*/  ISETP.GT.AND P2, PT, R0.reuse, 0x8, PT ;  /* 0x000000080000780c */ /* 0x040fe40003f44270 */
[C---:B------:R-:W-:Y:S02]  /*6990*/  ISETP.GT.AND P0, PT, R0.reuse, 0x9, PT ;  /* 0x000000090000780c */ /* 0x040fe40003f04270 */
[----:B------:R-:W-:Y:S02]  /*69a0*/  FSEL R6, R153, -INF , P6 ;  /* 0xff80000099067808 */ /* 0x000fe40003000000 */
[----:B------:R-:W-:Y:S02]  /*69b0*/  ISETP.GT.AND P6, PT, R0, 0x10, PT ;  /* 0x000000100000780c */ /* 0x000fe40003fc4270 */
[----:B------:R-:W-:Y:S02]  /*69c0*/  FSEL R10, R152, -INF , P5 ;  /* 0xff800000980a7808 */ /* 0x000fe40002800000 */
        /* <DEDUP_REMOVED lines=22> */
[----:B------:R-:W-:Y:S02]  /*6b30*/  FSEL R189, R15, -INF , P5 ;  /* 0xff8000000fbd7808 */ /* 0x000fe40002800000 */
[----:B------:R-:W-:Y:S02]  /*6b40*/  FSEL R188, R14, -INF , P2 ;  /* 0xff8000000ebc7808 */ /* 0x000fe40001000000 */
[----:B------:R-:W-:Y:S01]  /*6b50*/  FSEL R187, R13, -INF , P0 ;  /* 0xff8000000dbb7808 */ /* 0x000fe20000000000 */
[----:B------:R-:W-:-:S05]  /*6b60*/  BRA.DIV ~URZ, `(.L_x_1043) ;  /* 0x00007fb27f007947 */ /* 0x000fca000b800000 */
[----:B------:R-:W-:Y:S01]  /*6b70*/  FMNMX.FTZ R2, R6, R101, !PT ;  /* 0x0000006506027209 */ /* 0x000fe20007810000 */
[----:B------:R-:W2:Y:S03]  /*6b80*/  SHFL.IDX PT, R0, R4, 0x1, 0x1c1f ;  /* 0x003c1f0004007f89 */ /* 0x000ea600000e0000 */
[----:B------:R-:W-:Y:S04]  /*6b90*/  FMNMX.FTZ R2, R10, R2, !PT ;  /* 0x000000020a027209 */ /* 0x000fe80007810000 */
[----:B------:R-:W-:Y:S04]  /*6ba0*/  FMNMX.FTZ R2, R9, R2, !PT ;  /* 0x0000000209027209 */ /* 0x000fe80007810000 */
[----:B------:R-:W-:Y:S04]  /*6bb0*/  FMNMX.FTZ R2, R12, R2, !PT ;  /* 0x000000020c027209 */ /* 0x000fe80007810000 */
[----:B------:R-:W-:Y:S04]  /*6bc0*/  FMNMX.FTZ R2, R153, R2, !PT ;  /* 0x0000000299027209 */ /* 0x000fe80007810000 */
[----:B------:R-:W-:Y:S04]  /*6bd0*/  FMNMX.FTZ R2, R152, R2, !PT ;  /* 0x0000000298027209 */ /* 0x000fe80007810000 */
[----:B------:R-:W-:Y:S01]  /*6be0*/  FMNMX.FTZ R2, R151, R2, !PT ;  /* 0x0000000297027209 */ /* 0x000fe20007810000 */
[----:B--2---:R-:W-:Y:S03]  /*6bf0*/  IMAD.IADD R0, R5, 0x1, R0 ;  /* 0x0000000105007824 */ /* 0x004fe600078e0200 */
[----:B------:R-:W-:Y:S02]  /*6c00*/  FMNMX.FTZ R2, R150, R2, !PT ;  /* 0x0000000296027209 */ /* 0x000fe40007810000 */
[C---:B------:R-:W-:Y:S02]  /*6c10*/  ISETP.GT.AND P2, PT, R0.reuse, RZ, PT ;  /* 0x000000ff0000720c */ /* 0x040fe40003f44270 */
[C---:B------:R-:W-:Y:S02]  /*6c20*/  ISETP.GT.AND P0, PT, R0.reuse, 0x1, PT ;  /* 0x000000010000780c */ /* 0x040fe40003f04270 */
[----:B------:R-:W-:Y:S02]  /*6c30*/  FSEL R5, R155, -INF , P2 ;  /* 0xff8000009b057808 */ /* 0x000fe40001000000 */
[----:B------:R-:W-:Y:S02]  /*6c40*/  ISETP.GT.AND P2, PT, R0, 0x8, PT ;  /* 0x000000080000780c */ /* 0x000fe40003f44270 */
[----:B------:R-:W-:Y:S02]  /*6c50*/  FSEL R8, R154, -INF , P0 ;  /* 0xff8000009a087808 */ /* 0x000fe40000000000 */
[----:B------:R-:W-:Y:S02]  /*6c60*/  FMNMX.FTZ R3, R5, R102, !PT ;  /* 0x0000006605037209 */ /* 0x000fe40007810000 */
[----:B------:R-:W-:Y:S02]  /*6c70*/  ISETP.GT.AND P0, PT, R0, 0x9, PT ;  /* 0x000000090000780c */ /* 0x000fe40003f04270 */
[----:B------:R-:W-:Y:S02]  /*6c80*/  FSEL R7, R144, -INF , P2 ;  /* 0xff80000090077808 */ /* 0x000fe40001000000 */
[----:B------:R-:W-:Y:S02]  /*6c90*/  FMNMX.FTZ R3, R8, R3, !PT ;  /* 0x0000000308037209 */ /* 0x000fe40007810000 */
[C---:B------:R-:W-:Y:S02]  /*6ca0*/  ISETP.GT.AND P2, PT, R0.reuse, 0x10, PT ;  /* 0x000000100000780c */ /* 0x040fe40003f44270 */
[----:B------:R-:W-:Y:S02]  /*6cb0*/  FSEL R11, R145, -INF , P0 ;  /* 0xff800000910b7808 */ /* 0x000fe40000000000 */
[----:B-1----:R-:W-:Y:S02]  /*6cc0*/  FMNMX.FTZ R4, R7, R3, !PT ;  /* 0x0000000307047209 */ /* 0x002fe40007810000 */
[----:B------:R-:W-:Y:S02]  /*6cd0*/  ISETP.GT.AND P0, PT, R0, 0x11, PT ;  /* 0x000000110000780c */ /* 0x000fe40003f04270 */
[----:B------:R-:W-:Y:S02]  /*6ce0*/  FSEL R146, R146, -INF , P2 ;  /* 0xff80000092927808 */ /* 0x000fe40001000000 */
[----:B------:R-:W-:Y:S02]  /*6cf0*/  FMNMX.FTZ R4, R11, R4, !PT ;  /* 0x000000040b047209 */ /* 0x000fe40007810000 */
        /* <DEDUP_REMOVED lines=38> */
[----:B------:R-:W-:Y:S02]  /*6f60*/  FSEL R193, R35, -INF , P0 ;  /* 0xff80000023c17808 */ /* 0x000fe40000000000 */
[----:B------:R-:W-:Y:S01]  /*6f70*/  FMNMX.FTZ R4, R195, R4, !PT ;  /* 0x00000004c3047209 */ /* 0x000fe20007810000 */
[----:B------:R-:W1:Y:S03]  /*6f80*/  SHFL.BFLY PT, R100, R0, 0x2, 0x1f ;  /* 0x0c401f0000647f89 */ /* 0x000e6600000e0000 */
[----:B------:R-:W-:Y:S05]  /*6f90*/  FMNMX.FTZ R4, R193, R4, !PT ;  /* 0x00000004c1047209 */ /* 0x000fea0007810000 */
[----:B------:R-:W2:Y:S01]  /*6fa0*/  SHFL.BFLY PT, R2, R4, 0x2, 0x1f ;  /* 0x0c401f0004027f89 */ /* 0x000ea200000e0000 */
[----:B-1----:R-:W-:Y:S07]  /*6fb0*/  FMNMX.FTZ R100, R100, R0, !PT ;  /* 0x0000000064647209 */ /* 0x002fee0007810000 */
[----:B------:R-:W1:Y:S01]  /*6fc0*/  SHFL.BFLY PT, R3, R100, 0x1, 0x1f ;  /* 0x0c201f0064037f89 */ /* 0x000e6200000e0000 */
[----:B--2---:R-:W-:Y:S07]  /*6fd0*/  FMNMX.FTZ R4, R4, R2, !PT ;  /* 0x0000000204047209 */ /* 0x004fee0007810000 */
[----:B------:R2:W3:Y:S01]  /*6fe0*/  SHFL.BFLY PT, R0, R4, 0x1, 0x1f ;  /* 0x0c201f0004007f89 */ /* 0x0004e200000e0000 */
[----:B-1----:R-:W-:Y:S07]  /*6ff0*/  FMNMX.FTZ R100, R100, R3, !PT ;  /* 0x0000000364647209 */ /* 0x002fee0007810000 */
.L_x_1082:
[C---:B------:R-:W-:Y:S01]  /*7000*/  FSETP.NEU.FTZ.AND P0, PT, R100.reuse, -INF , PT ;  /* 0xff8000006400780b */ /* 0x040fe20003f1d000 */
[----:B------:R-:W-:Y:S01]  /*7010*/  FMUL.FTZ R144, R100, c[0x0][0x2d0] ;  /* 0x0000b40064907a20 */ /* 0x000fe20000410000 */
[----:B---3--:R-:W-:Y:S01]  /*7020*/  FMNMX.FTZ R3, R0, R4, !PT ;  /* 0x0000000400037209 */ /* 0x008fe20007810000 */
[----:B------:R-:W-:Y:S01]  /*7030*/  WARPSYNC 0xffffffff ;  /* 0xffffffff00007948 */ /* 0x000fe20003800000 */
[----:B------:R-:W-:Y:S01]  /*7040*/  FSEL R2, R100, RZ, P0 ;  /* 0x000000ff64027208 */ /* 0x000fe20000000000 */
[----:B------:R-:W1:Y:S01]  /*7050*/  LDSM.16.MT88.4 R140, [R162] ;  /* 0x00000000a28c783b */ /* 0x000e620000004200 */
[----:B------:R-:W-:Y:S01]  /*7060*/  FSEL R144, R144, RZ, P0 ;  /* 0x000000ff90907208 */ /* 0x000fe20000000000 */
[C---:B------:R-:W-:Y:S01]  /*7070*/  FMUL.FTZ R145, R3.reuse, c[0x0][0x2d0] ;  /* 0x0000b40003917a20 */ /* 0x040fe20000410000 */
[----:B------:R-:W-:Y:S01]  /*7080*/  FSETP.NEU.FTZ.AND P0, PT, R3, -INF , PT ;  /* 0xff8000000300780b */ /* 0x000fe20003f1d000 */
[----:B------:R-:W-:Y:S02]  /*7090*/  FADD.FTZ R0, -R2, R101 ;  /* 0x0000006502007221 */ /* 0x000fe40000010100 */
[--C-:B------:R-:W-:Y:S01]  /*70a0*/  FFMA.FTZ R6, R6, c[0x0][0x2d0], -R144.reuse ;  /* 0x0000b40006067a23 */ /* 0x100fe20000010890 */
[----:B------:R-:W-:Y:S01]  /*70b0*/  FSEL R145, R145, RZ, P0 ;  /* 0x000000ff91917208 */ /* 0x000fe20000000000 */
[----:B------:R-:W-:Y:S02]  /*70c0*/  FMUL.FTZ R0, R0, c[0x0][0x2d0] ;  /* 0x0000b40000007a20 */ /* 0x000fe40000410000 */
[--C-:B------:R-:W-:Y:S02]  /*70d0*/  FFMA.FTZ R10, R10, c[0x0][0x2d0], -R144.reuse ;  /* 0x0000b4000a0a7a23 */ /* 0x100fe40000010890 */
[----:B------:R3:W-:Y:S01]  /*70e0*/  MUFU.EX2 R2, R0 ;  /* 0x0000000000027308 */ /* 0x0007e20000000800 */
[--C-:B------:R-:W-:Y:S02]  /*70f0*/  FFMA.FTZ R5, R5, c[0x0][0x2d0], -R145.reuse ;  /* 0x0000b40005057a23 */ /* 0x100fe40000010891 */
[--C-:B------:R-:W-:Y:S02]  /*7100*/  FFMA.FTZ R7, R7, c[0x0][0x2d0], -R145.reuse ;  /* 0x0000b40007077a23 */ /* 0x100fe40000010891 */
[--C-:B------:R-:W-:Y:S02]  /*7110*/  FFMA.FTZ R9, R9, c[0x0][0x2d0], -R144.reuse ;  /* 0x0000b40009097a23 */ /* 0x100fe40000010890 */
[----:B------:R-:W-:Y:S02]  /*7120*/  FFMA.FTZ R12, R12, c[0x0][0x2d0], -R144 ;  /* 0x0000b4000c0c7a23 */ /* 0x000fe40000010890 */
[--C-:B------:R-:W-:Y:S01]  /*7130*/  FFMA.FTZ R8, R8, c[0x0][0x2d0], -R145.reuse ;  /* 0x0000b40008087a23 */ /* 0x100fe20000010891 */
[----:B------:R-:W-:Y:S01]  /*7140*/  MUFU.EX2 R6, R6 ;  /* 0x0000000600067308 */ /* 0x000fe20000000800 */
[--C-:B------:R-:W-:Y:S02]  /*7150*/  FFMA.FTZ R11, R11, c[0x0][0x2d0], -R145.reuse ;  /* 0x0000b4000b0b7a23 */ /* 0x100fe40000010891 */
[----:B------:R-:W-:Y:S07]  /*7160*/  FFMA.FTZ R101, R147, c[0x0][0x2d0], -R145 ;  /* 0x0000b40093657a23 */ /* 0x000fee0000010891 */
[----:B------:R-:W-:Y:S01]  /*7170*/  MUFU.EX2 R199, R10 ;  /* 0x0000000a00c77308 */ /* 0x000fe20000000800 */
[----:B---3--:R-:W-:Y:S02]  /*7180*/  FSEL R0, R3, RZ, P0 ;  /* 0x000000ff03007208 */ /* 0x008fe40000000000 */
[----:B------:R-:W-:Y:S03]  /*7190*/  ISETP.GT.AND P0, PT, R191, R211, PT ;  /* 0x000000d3bf00720c */ /* 0x000fe60003f04270 */
[----:B------:R-:W-:Y:S04]  /*71a0*/  FADD.FTZ R0, -R0, R102 ;  /* 0x0000006600007221 */ /* 0x000fe80000010100 */
[----:B------:R-:W-:Y:S01]  /*71b0*/  MUFU.EX2 R196, R5 ;  /* 0x0000000500c47308 */ /* 0x000fe20000000800 */
[----:B------:R-:W-:Y:S09]  /*71c0*/  FMUL.FTZ R0, R0, c[0x0][0x2d0] ;  /* 0x0000b40000007a20 */ /* 0x000ff20000410000 */
[----:B------:R-:W-:Y:S10]  /*71d0*/  MUFU.EX2 R200, R7 ;  /* 0x0000000700c87308 */ /* 0x000ff40000000800 */
[----:B------:R-:W-:Y:S10]  /*71e0*/  MUFU.EX2 R0, R0 ;  /* 0x0000000000007308 */ /* 0x000ff40000000800 */
[----:B------:R-:W-:Y:S10]  /*71f0*/  MUFU.EX2 R201, R9 ;  /* 0x0000000900c97308 */ /* 0x000ff40000000800 */
[----:B------:R-:W-:Y:S10]  /*7200*/  MUFU.EX2 R202, R12 ;  /* 0x0000000c00ca7308 */ /* 0x000ff40000000800 */
[----:B------:R-:W-:Y:S10]  /*7210*/  MUFU.EX2 R198, R8 ;  /* 0x0000000800c67308 */ /* 0x000ff40000000800 */
[----:B------:R-:W3:Y:S02]  /*7220*/  MUFU.EX2 R209, R11 ;  /* 0x0000000b00d17308 */ /* 0x000ee40000000800 */
[----:B---3--:R-:W-:Y:S01]  /*7230*/  F2FP.PACK_AB R139, R209, R200 ;  /* 0x000000c8d18b723e */ /* 0x008fe200000000ff */
[C---:B--2---:R-:W-:Y:S01]  /*7240*/  FMUL.FTZ R4, R2.reuse, R104 ;  /* 0x0000006802047220 */ /* 0x044fe20000410000 */
[----:B------:R-:W-:Y:S01]  /*7250*/  F2FP.PACK_AB R136, R199, R6 ;  /* 0x00000006c788723e */ /* 0x000fe200000000ff */
[----:B------:R-:W-:Y:S01]  /*7260*/  FMUL.FTZ R5, R2, R105 ;  /* 0x0000006902057220 */ /* 0x000fe20000410000 */
[----:B------:R-:W-:Y:S01]  /*7270*/  F2FP.PACK_AB R138, R202, R201 ;  /* 0x000000c9ca8a723e */ /* 0x000fe200000000ff */
[----:B------:R-:W-:Y:S01]  /*7280*/  FMUL.FTZ R7, R0, R107 ;  /* 0x0000006b00077220 */ /* 0x000fe20000410000 */
[----:B------:R-:W-:Y:S01]  /*7290*/  F2FP.PACK_AB R137, R198, R196 ;  /* 0x000000c4c689723e */ /* 0x000fe200000000ff */
[----:B------:R-:W-:Y:S02]  /*72a0*/  FFMA.FTZ R102, R2, R205, R6 ;  /* 0x000000cd02667223 */ /* 0x000fe40000010006 */
[----:B------:R-:W-:Y:S02]  /*72b0*/  FMUL.FTZ R6, R0, R106 ;  /* 0x0000006a00067220 */ /* 0x000fe40000410000 */
[----:B------:R-:W2:Y:S01]  /*72c0*/  LDSM.16.MT88.4 R104, [R163] ;  /* 0x00000000a368783b */ /* 0x000ea20000004200 */
[C---:B------:R-:W-:Y:S02]  /*72d0*/  FMUL.FTZ R8, R2.reuse, R108 ;  /* 0x0000006c02087220 */ /* 0x040fe40000410000 */
[----:B------:R-:W-:Y:S02]  /*72e0*/  FMUL.FTZ R9, R2, R109 ;  /* 0x0000006d02097220 */ /* 0x000fe40000410000 */
[C---:B-1----:R-:W-:Y:S05]  /*72f0*/  HMMA.16816.F32 R4, R136.reuse, R140, R4 ;  /* 0x0000008c8804723c */ /* 0x042fea0000001804 */
[C---:B------:R-:W-:Y:S02]  /*7300*/  FMUL.FTZ R10, R0.reuse, R110 ;  /* 0x0000006e000a7220 */ /* 0x040fe40000410000 */
[----:B------:R-:W-:Y:S02]  /*7310*/  FMUL.FTZ R11, R0, R111 ;  /* 0x0000006f000b7220 */ /* 0x000fe40000410000 */
[----:B------:R-:W-:Y:S03]  /*7320*/  LDSM.16.MT88.4 R108, [R162+0x800] ;  /* 0x00080000a26c783b */ /* 0x000fe60000004200 */
[C---:B------:R-:W-:Y:S02]  /*7330*/  FMUL.FTZ R12, R2.reuse, R112 ;  /* 0x00000070020c7220 */ /* 0x040fe40000410000 */
[C---:B------:R-:W-:Y:S03]  /*7340*/  HMMA.16816.F32 R8, R136.reuse, R142, R8 ;  /* 0x0000008e8808723c */ /* 0x040fe60000001808 */
[----:B------:R-:W-:Y:S02]  /*7350*/  FMUL.FTZ R13, R2, R113 ;  /* 0x00000071020d7220 */ /* 0x000fe40000410000 */
[C---:B------:R-:W-:Y:S02]  /*7360*/  FMUL.FTZ R14, R0.reuse, R114 ;  /* 0x00000072000e7220 */ /* 0x040fe40000410000 */
[----:B------:R-:W-:Y:S02]  /*7370*/  FMUL.FTZ R15, R0, R115 ;  /* 0x00000073000f7220 */ /* 0x000fe40000410000 */
[----:B------:R-:W-:Y:S03]  /*7380*/  LDSM.16.MT88.4 R112, [R163+0x800] ;  /* 0x00080000a370783b */ /* 0x000fe60000004200 */
[C---:B------:R-:W-:Y:S02]  /*7390*/  FMUL.FTZ R16, R2.reuse, R116 ;  /* 0x0000007402107220 */ /* 0x040fe40000410000 */
[----:B------:R-:W-:Y:S02]  /*73a0*/  FMUL.FTZ R17, R2, R117 ;  /* 0x0000007502117220 */ /* 0x000fe40000410000 */
[C---:B------:R-:W-:Y:S02]  /*73b0*/  FMUL.FTZ R18, R0.reuse, R118 ;  /* 0x0000007600127220 */ /* 0x040fe40000410000 */
[----:B------:R-:W-:Y:S02]  /*73c0*/  FMUL.FTZ R19, R0, R119 ;  /* 0x0000007700137220 */ /* 0x000fe40000410000 */
[----:B------:R-:W-:Y:S01]  /*73d0*/  LDSM.16.MT88.4 R116, [R165+0x1000] ;  /* 0x00100000a574783b */ /* 0x000fe20000004200 */
[C---:B--2---:R-:W-:Y:S03]  /*73e0*/  HMMA.16816.F32 R12, R136.reuse, R104, R12 ;  /* 0x00000068880c723c */ /* 0x044fe6000000180c */
[C---:B------:R-:W-:Y:S02]  /*73f0*/  FMUL.FTZ R24, R2.reuse, R124 ;  /* 0x0000007c02187220 */ /* 0x040fe40000410000 */
[----:B------:R-:W-:Y:S02]  /*7400*/  FMUL.FTZ R25, R2, R125 ;  /* 0x0000007d02197220 */ /* 0x000fe40000410000 */
[----:B------:R-:W-:Y:S01]  /*7410*/  FMUL.FTZ R26, R0, R126 ;  /* 0x0000007e001a7220 */ /* 0x000fe20000410000 */
[C---:B------:R-:W-:Y:S01]  /*7420*/  HMMA.16816.F32 R16, R136.reuse, R106, R16 ;  /* 0x0000006a8810723c */ /* 0x040fe20000001810 */
[----:B------:R-:W1:Y:S03]  /*7430*/  LDSM.16.MT88.4 R104, [R165] ;  /* 0x00000000a568783b */ /* 0x000e660000004200 */
[C---:B------:R-:W-:Y:S02]  /*7440*/  FMUL.FTZ R20, R2.reuse, R120 ;  /* 0x0000007802147220 */ /* 0x040fe40000410000 */
[----:B------:R-:W-:Y:S02]  /*7450*/  FMUL.FTZ R21, R2, R121 ;  /* 0x0000007902157220 */ /* 0x000fe40000410000 */
[C---:B------:R-:W-:Y:S04]  /*7460*/  FMUL.FTZ R22, R0.reuse, R122 ;  /* 0x0000007a00167220 */ /* 0x040fe80000410000 */
[C---:B------:R-:W-:Y:S02]  /*7470*/  FMUL.FTZ R23, R0.reuse, R123 ;  /* 0x0000007b00177220 */ /* 0x040fe40000410000 */
[----:B------:R-:W-:Y:S02]  /*7480*/  FMUL.FTZ R27, R0, R127 ;  /* 0x0000007f001b7220 */ /* 0x000fe40000410000 */
[----:B------:R-:W-:Y:S01]  /*7490*/  LDSM.16.MT88.4 R124, [R165+0x1800] ;  /* 0x00180000a57c783b */ /* 0x000fe20000004200 */
[C---:B------:R-:W-:Y:S02]  /*74a0*/  FMUL.FTZ R32, R2.reuse, R132 ;  /* 0x0000008402207220 */ /* 0x040fe40000410000 */
[----:B------:R-:W-:Y:S02]  /*74b0*/  FMUL.FTZ R33, R2, R133 ;  /* 0x0000008502217220 */ /* 0x000fe40000410000 */
[C---:B------:R-:W-:Y:S02]  /*74c0*/  FMUL.FTZ R34, R0.reuse, R134 ;  /* 0x0000008600227220 */ /* 0x040fe40000410000 */
[----:B------:R-:W-:Y:S02]  /*74d0*/  FMUL.FTZ R35, R0, R135 ;  /* 0x0000008700237220 */ /* 0x000fe40000410000 */
[----:B------:R-:W-:Y:S01]  /*74e0*/  LDSM.16.MT88.4 R132, [R164+0x1800] ;  /* 0x00180000a484783b */ /* 0x000fe20000004200 */
[C---:B------:R-:W-:Y:S02]  /*74f0*/  FMUL.FTZ R28, R2.reuse, R128 ;  /* 0x00000080021c7220 */ /* 0x040fe40000410000 */
[----:B------:R-:W-:Y:S01]  /*7500*/  FMUL.FTZ R29, R2, R129 ;  /* 0x00000081021d7220 */ /* 0x000fe20000410000 */
[----:B------:R2:W-:Y:S01]  /*7510*/  MUFU.EX2 R128, R101 ;  /* 0x0000006500807308 */ /* 0x0005e20000000800 */
        /* <DEDUP_REMOVED lines=38> */
[C---:B------:R-:W-:Y:S04]  /*7780*/  FMUL.FTZ R66, R0.reuse, R66 ;  /* 0x0000004200427220 */ /* 0x040fe80000410000 */
[----:B------:R-:W-:Y:S02]  /*7790*/  FMUL.FTZ R67, R0, R67 ;  /* 0x0000004300437220 */ /* 0x000fe40000410000 */
        /* <DEDUP_REMOVED lines=13> */
[C---:B------:R-:W-:Y:S01]  /*7870*/  FMUL.FTZ R71, R0.reuse, R71 ;  /* 0x0000004700477220 */ /* 0x040fe20000410000 */
[C---:B-1----:R-:W-:Y:S03]  /*7880*/  HMMA.16816.F32 R36, R136.reuse, R104, R36 ;  /* 0x000000688824723c */ /* 0x042fe60000001824 */
[C---:B------:R-:W-:Y:S02]  /*7890*/  FMUL.FTZ R74, R0.reuse, R74 ;  /* 0x0000004a004a7220 */ /* 0x040fe40000410000 */
[C---:B------:R-:W-:Y:S02]  /*78a0*/  FMUL.FTZ R75, R0.reuse, R75 ;  /* 0x0000004b004b7220 */ /* 0x040fe40000410000 */
[C---:B------:R-:W-:Y:S01]  /*78b0*/  FMUL.FTZ R78, R0.reuse, R78 ;  /* 0x0000004e004e7220 */ /* 0x040fe20000410000 */
        /* <DEDUP_REMOVED lines=8> */
[----:B------:R-:W-:Y:S02]  /*7940*/  FMUL.FTZ R91, R0, R91 ;  /* 0x0000005b005b7220 */ /* 0x000fe40000410000 */
[C---:B------:R-:W-:Y:S02]  /*7950*/  FMUL.FTZ R92, R2.reuse, R92 ;  /* 0x0000005c025c7220 */ /* 0x040fe40000410000 */
[C---:B------:R-:W-:Y:S02]  /*7960*/  FMUL.FTZ R93, R2.reuse, R93 ;  /* 0x0000005d025d7220 */ /* 0x040fe40000410000 */
[C---:B------:R-:W-:Y:S02]  /*7970*/  FMUL.FTZ R96, R2.reuse, R96 ;  /* 0x0000006002607220 */ /* 0x040fe40000410000 */
[----:B------:R-:W-:Y:S02]  /*7980*/  FMUL.FTZ R97, R2, R97 ;  /* 0x0000006102617220 */ /* 0x000fe40000410000 */
[----:B------:R-:W-:Y:S02]  /*7990*/  FFMA.FTZ R2, R153, c[0x0][0x2d0], -R144 ;  /* 0x0000b40099027a23 */ /* 0x000fe40000010890 */
[C---:B------:R-:W-:Y:S02]  /*79a0*/  FMUL.FTZ R94, R0.reuse, R94 ;  /* 0x0000005e005e7220 */ /* 0x040fe40000410000 */
[----:B------:R3:W4:Y:S01]  /*79b0*/  MUFU.EX2 R123, R2 ;  /* 0x00000002007b7308 */ /* 0x0007220000000800 */
[C---:B------:R-:W-:Y:S02]  /*79c0*/  FMUL.FTZ R95, R0.reuse, R95 ;  /* 0x0000005f005f7220 */ /* 0x040fe40000410000 */
[C---:B------:R-:W-:Y:S02]  /*79d0*/  FMUL.FTZ R98, R0.reuse, R98 ;  /* 0x0000006200627220 */ /* 0x040fe40000410000 */
[C---:B------:R-:W-:Y:S02]  /*79e0*/  FMUL.FTZ R99, R0.reuse, R99 ;  /* 0x0000006300637220 */ /* 0x040fe40000410000 */
[----:B------:R-:W-:Y:S01]  /*79f0*/  FFMA.FTZ R0, R0, R206, R196 ;  /* 0x000000ce00007223 */ /* 0x000fe200000100c4 */
[C---:B-1----:R-:W-:Y:S03]  /*7a00*/  HMMA.16816.F32 R44, R136.reuse, R104, R44 ;  /* 0x00000068882c723c */ /* 0x042fe6000000182c */
[----:B------:R-:W-:Y:S02]  /*7a10*/  FADD.FTZ R121, R198, R0 ;  /* 0x00000000c6797221 */ /* 0x000fe40000010000 */
[--C-:B------:R-:W-:Y:S02]  /*7a20*/  FFMA.FTZ R0, R185, c[0x0][0x2d0], -R144.reuse ;  /* 0x0000b400b9007a23 */ /* 0x100fe40000010890 */
[----:B------:R-:W-:Y:S01]  /*7a30*/  FADD.FTZ R121, R200, R121 ;  /* 0x00000079c8797221 */ /* 0x000fe20000010000 */
[C---:B------:R-:W-:Y:S01]  /*7a40*/  HMMA.16816.F32 R48, R136.reuse, R106, R48 ;  /* 0x0000006a8830723c */ /* 0x040fe20000001830 */
[----:B------:R-:W1:Y:S03]  /*7a50*/  LDSM.16.MT88.4 R104, [R165+0x2000] ;  /* 0x00200000a568783b */ /* 0x000e660000004200 */
[--C-:B--2---:R-:W-:Y:S02]  /*7a60*/  FFMA.FTZ R101, R189, c[0x0][0x2d0], -R144.reuse ;  /* 0x0000b400bd657a23 */ /* 0x104fe40000010890 */
[--C-:B---3--:R-:W-:Y:S02]  /*7a70*/  FFMA.FTZ R2, R152, c[0x0][0x2d0], -R144.reuse ;  /* 0x0000b40098027a23 */ /* 0x108fe40000010890 */
[----:B------:R2:W-:Y:S10]  /*7a80*/  MUFU.EX2 R152, R0 ;  /* 0x0000000000987308 */ /* 0x0005f40000000800 */
[----:B------:R3:W-:Y:S01]  /*7a90*/  MUFU.EX2 R129, R2 ;  /* 0x0000000200817308 */ /* 0x0007e20000000800 */
[--C-:B--2---:R-:W-:Y:S09]  /*7aa0*/  FFMA.FTZ R0, R184, c[0x0][0x2d0], -R144.reuse ;  /* 0x0000b400b8007a23 */ /* 0x104ff20000010890 */
[----:B------:R2:W-:Y:S01]  /*7ab0*/  MUFU.EX2 R184, R0 ;  /* 0x0000000000b87308 */ /* 0x0005e20000000800 */
[C---:B-1----:R-:W-:Y:S03]  /*7ac0*/  HMMA.16816.F32 R52, R136.reuse, R104, R52 ;  /* 0x000000688834723c */ /* 0x042fe60000001834 */
[--C-:B---3--:R-:W-:Y:S06]  /*7ad0*/  FFMA.FTZ R2, R151, c[0x0][0x2d0], -R144.reuse ;  /* 0x0000b40097027a23 */ /* 0x108fec0000010890 */
[----:B------:R1:W-:Y:S01]  /*7ae0*/  MUFU.EX2 R204, R2 ;  /* 0x0000000200cc7308 */ /* 0x0003e20000000800 */
[C---:B------:R-:W-:Y:S01]  /*7af0*/  HMMA.16816.F32 R56, R136.reuse, R106, R56 ;  /* 0x0000006a8838723c */ /* 0x040fe20000001838 */
[----:B------:R-:W3:Y:S02]  /*7b00*/  LDSM.16.MT88.4 R104, [R164+0x2000] ;  /* 0x00200000a468783b */ /* 0x000ee40000004200 */
[--C-:B--2---:R-:W-:Y:S06]  /*7b10*/  FFMA.FTZ R0, R159, c[0x0][0x2d0], -R144.reuse ;  /* 0x0000b4009f007a23 */ /* 0x104fec0000010890 */
[----:B------:R2:W-:Y:S03]  /*7b20*/  MUFU.EX2 R153, R0 ;  /* 0x0000000000997308 */ /* 0x0005e60000000800 */
[--C-:B-1----:R-:W-:Y:S07]  /*7b30*/  FFMA.FTZ R2, R150, c[0x0][0x2d0], -R144.reuse ;  /* 0x0000b40096027a23 */ /* 0x102fee0000010890 */
[----:B------:R1:W-:Y:S01]  /*7b40*/  MUFU.EX2 R205, R2 ;  /* 0x0000000200cd7308 */ /* 0x0003e20000000800 */
[----:B--2---:R-:W-:Y:S01]  /*7b50*/  FFMA.FTZ R0, R158, c[0x0][0x2d0], -R144 ;  /* 0x0000b4009e007a23 */ /* 0x004fe20000010890 */
[C---:B---3--:R-:W-:Y:S08]  /*7b60*/  HMMA.16816.F32 R60, R136.reuse, R104, R60 ;  /* 0x00000068883c723c */ /* 0x048ff0000000183c */
[----:B------:R2:W-:Y:S01]  /*7b70*/  MUFU.EX2 R158, R0 ;  /* 0x00000000009e7308 */ /* 0x0005e20000000800 */
[C---:B------:R-:W-:Y:S01]  /*7b80*/  HMMA.16816.F32 R64, R136.reuse, R106, R64 ;  /* 0x0000006a8840723c */ /* 0x040fe20000001840 */
[----:B------:R-:W3:Y:S02]  /*7b90*/  LDSM.16.MT88.4 R104, [R162+0x4000] ;  /* 0x00400000a268783b */ /* 0x000ee40000004200 */
[--C-:B-1----:R-:W-:Y:S06]  /*7ba0*/  FFMA.FTZ R2, R146, c[0x0][0x2d0], -R145.reuse ;  /* 0x0000b40092027a23 */ /* 0x102fec0000010891 */
[----:B------:R1:W-:Y:S10]  /*7bb0*/  MUFU.EX2 R146, R101 ;  /* 0x0000006500927308 */ /* 0x0003f40000000800 */
[----:B------:R5:W3:Y:S01]  /*7bc0*/  MUFU.EX2 R122, R2 ;  /* 0x00000002007a7308 */ /* 0x000ae20000000800 */
[--C-:B--2---:R-:W-:Y:S09]  /*7bd0*/  FFMA.FTZ R0, R154, c[0x0][0x2d0], -R145.reuse ;  /* 0x0000b4009a007a23 */ /* 0x104ff20000010891 */
[----:B------:R2:W-:Y:S01]  /*7be0*/  MUFU.EX2 R151, R0 ;  /* 0x0000000000977308 */ /* 0x0005e20000000800 */
[--C-:B-1----:R-:W-:Y:S09]  /*7bf0*/  FFMA.FTZ R101, R193, c[0x0][0x2d0], -R145.reuse ;  /* 0x0000b400c1657a23 */ /* 0x102ff20000010891 */
[----:B------:R-:W-:Y:S01]  /*7c00*/  MUFU.EX2 R101, R101 ;  /* 0x0000006500657308 */ /* 0x000fe20000000800 */
[--C-:B-----5:R-:W-:Y:S01]  /*7c10*/  FFMA.FTZ R2, R148, c[0x0][0x2d0], -R145.reuse ;  /* 0x0000b40094027a23 */ /* 0x120fe20000010891 */
[C---:B---3--:R-:W-:Y:S08]  /*7c20*/  HMMA.16816.F32 R68, R136.reuse, R104, R68 ;  /* 0x000000688844723c */ /* 0x048ff00000001844 */
[----:B------:R1:W3:Y:S01]  /*7c30*/  MUFU.EX2 R203, R2 ;  /* 0x0000000200cb7308 */ /* 0x0002e20000000800 */
[C---:B------:R-:W-:Y:S01]  /*7c40*/  HMMA.16816.F32 R72, R136.reuse, R106, R72 ;  /* 0x0000006a8848723c */ /* 0x040fe20000001848 */
[----:B------:R-:W5:Y:S02]  /*7c50*/  LDSM.16.MT88.4 R104, [R163+0x4000] ;  /* 0x00400000a368783b */ /* 0x000f640000004200 */
[--C-:B--2---:R-:W-:Y:S06]  /*7c60*/  FFMA.FTZ R0, R155, c[0x0][0x2d0], -R145.reuse ;  /* 0x0000b4009b007a23 */ /* 0x104fec0000010891 */
[----:B------:R2:W-:Y:S03]  /*7c70*/  MUFU.EX2 R150, R0 ;  /* 0x0000000000967308 */ /* 0x0005e60000000800 */
[--C-:B-1----:R-:W-:Y:S07]  /*7c80*/  FFMA.FTZ R2, R149, c[0x0][0x2d0], -R145.reuse ;  /* 0x0000b40095027a23 */ /* 0x102fee0000010891 */
[----:B------:R1:W1:Y:S01]  /*7c90*/  MUFU.EX2 R196, R2 ;  /* 0x0000000200c47308 */ /* 0x0002620000000800 */
[--C-:B--2---:R-:W-:Y:S09]  /*7ca0*/  FFMA.FTZ R0, R156, c[0x0][0x2d0], -R145.reuse ;  /* 0x0000b4009c007a23 */ /* 0x104ff20000010891 */
[----:B------:R2:W-:Y:S01]  /*7cb0*/  MUFU.EX2 R149, R0 ;  /* 0x0000000000957308 */ /* 0x0005e20000000800 */
[C---:B-----5:R-:W-:Y:S08]  /*7cc0*/  HMMA.16816.F32 R76, R136.reuse, R104, R76 ;  /* 0x00000068884c723c */ /* 0x060ff0000000184c */
[C---:B------:R-:W-:Y:S01]  /*7cd0*/  HMMA.16816.F32 R80, R136.reuse, R106, R80 ;  /* 0x0000006a8850723c */ /* 0x040fe20000001850 */
[----:B------:R-:W5:Y:S03]  /*7ce0*/  LDSM.16.MT88.4 R104, [R165+0x4000] ;  /* 0x00400000a568783b */ /* 0x000f660000004200 */
[----:B-1----:R-:W-:Y:S02]  /*7cf0*/  FADD.FTZ R2, R199, R102 ;  /* 0x00000066c7027221 */ /* 0x002fe40000010000 */
[----:B------:R-:W-:Y:S04]  /*7d00*/  FFMA.FTZ R102, R190, c[0x0][0x2d0], -R144 ;  /* 0x0000b400be667a23 */ /* 0x000fe80000010890 */
[----:B------:R-:W1:Y:S02]  /*7d10*/  MUFU.EX2 R143, R102 ;  /* 0x00000066008f7308 */ /* 0x000e640000000800 */
[--C-:B--2---:R-:W-:Y:S08]  /*7d20*/  FFMA.FTZ R0, R157, c[0x0][0x2d0], -R145.reuse ;  /* 0x0000b4009d007a23 */ /* 0x104ff00000010891 */
[----:B------:R2:W-:Y:S01]  /*7d30*/  MUFU.EX2 R148, R0 ;  /* 0x0000000000947308 */ /* 0x0005e20000000800 */
[C---:B-----5:R-:W-:Y:S03]  /*7d40*/  HMMA.16816.F32 R84, R136.reuse, R104, R84 ;  /* 0x000000688854723c */ /* 0x060fe60000001854 */
[----:B--2---:R-:W-:Y:S02]  /*7d50*/  FADD.FTZ R0, R201, R2 ;  /* 0x00000002c9007221 */ /* 0x004fe40000010000 */
[----:B------:R-:W-:Y:S02]  /*7d60*/  FFMA.FTZ R2, R188, c[0x0][0x2d0], -R144 ;  /* 0x0000b400bc027a23 */ /* 0x000fe40000010890 */
[----:B------:R-:W-:Y:S01]  /*7d70*/  FADD.FTZ R120, R202, R0 ;  /* 0x00000000ca787221 */ /* 0x000fe20000010000 */
[C---:B------:R-:W-:Y:S01]  /*7d80*/  HMMA.16816.F32 R88, R136.reuse, R106, R88 ;  /* 0x0000006a8858723c */ /* 0x040fe20000001858 */
[----:B------:R-:W2:Y:S01]  /*7d90*/  LDSM.16.MT88.4 R104, [R164+0x4000] ;  /* 0x00400000a468783b */ /* 0x000ea20000004200 */
[----:B------:R5:W-:Y:S02]  /*7da0*/  MUFU.EX2 R147, R2 ;  /* 0x0000000200937308 */ /* 0x000be40000000800 */
[----:B----4-:R-:W-:Y:S02]  /*7db0*/  FADD.FTZ R102, R123, R120 ;  /* 0x000000787b667221 */ /* 0x010fe40000010000 */
[----:B------:R-:W-:Y:S02]  /*7dc0*/  FFMA.FTZ R0, R192, c[0x0][0x2d0], -R145 ;  /* 0x0000b400c0007a23 */ /* 0x000fe40000010891 */
[----:B------:R-:W-:Y:S04]  /*7dd0*/  FFMA.FTZ R144, R187, c[0x0][0x2d0], -R144 ;  /* 0x0000b400bb907a23 */ /* 0x000fe80000010890 */
[----:B------:R4:W-:Y:S10]  /*7de0*/  MUFU.EX2 R142, R0 ;  /* 0x00000000008e7308 */ /* 0x0009f40000000800 */
[----:B------:R-:W1:Y:S01]  /*7df0*/  MUFU.EX2 R144, R144 ;  /* 0x0000009000907308 */ /* 0x000e620000000800 */
[----:B-----5:R-:W-:Y:S04]  /*7e00*/  FADD.FTZ R2, R209, R121 ;  /* 0x00000079d1027221 */ /* 0x020fe80000010000 */
[----:B------:R-:W-:Y:S04]  /*7e10*/  FADD.FTZ R2, R122, R2 ;  /* 0x000000027a027221 */ /* 0x000fe80000010000 */
[----:B------:R-:W-:Y:S02]  /*7e20*/  FADD.FTZ R2, R128, R2 ;  /* 0x0000000280027221 */ /* 0x000fe40000010000 */
[--C-:B----4-:R-:W-:Y:S02]  /*7e30*/  FFMA.FTZ R0, R194, c[0x0][0x2d0], -R145.reuse ;  /* 0x0000b400c2007a23 */ /* 0x110fe40000010891 */
[----:B---3--:R-:W-:Y:S02]  /*7e40*/  FADD.FTZ R2, R203, R2 ;  /* 0x00000002cb027221 */ /* 0x008fe40000010000 */
[----:B------:R3:W4:Y:S01]  /*7e50*/  MUFU.EX2 R141, R0 ;  /* 0x00000000008d7308 */ /* 0x0007220000000800 */
[C---:B--2---:R-:W-:Y:S03]  /*7e60*/  HMMA.16816.F32 R92, R136.reuse, R104, R92 ;  /* 0x00000068885c723c */ /* 0x044fe6000000185c */
[----:B------:R-:W-:Y:S04]  /*7e70*/  FADD.FTZ R2, R196, R2 ;  /* 0x00000002c4027221 */ /* 0x000fe80000010000 */
[----:B------:R-:W-:Y:S01]  /*7e80*/  F2FP.PACK_AB R104, R129, R123 ;  /* 0x0000007b8168723e */ /* 0x000fe200000000ff */
[----:B------:R-:W-:Y:S04]  /*7e90*/  HMMA.16816.F32 R96, R136, R106, R96 ;  /* 0x0000006a8860723c */ /* 0x000fe80000001860 */
[----:B------:R-:W-:Y:S01]  /*7ea0*/  F2FP.PACK_AB R105, R128, R122 ;  /* 0x0000007a8069723e */ /* 0x000fe200000000ff */
[----:B------:R-:W-:Y:S01]  /*7eb0*/  FADD.FTZ R2, R151, R2 ;  /* 0x0000000297027221 */ /* 0x000fe20000010000 */
[----:B------:R-:W-:Y:S01]  /*7ec0*/  LDSM.16.MT88.4 R120, [R163+0x1800] ;  /* 0x00180000a378783b */ /* 0x000fe20000004200 */
[----:B------:R-:W-:Y:S02]  /*7ed0*/  F2FP.PACK_AB R106, R205, R204 ;  /* 0x000000cccd6a723e */ /* 0x000fe400000000ff */
[----:B------:R-:W-:Y:S03]  /*7ee0*/  F2FP.PACK_AB R107, R196, R203 ;  /* 0x000000cbc46b723e */ /* 0x000fe600000000ff */
[----:B-1----:R-:W-:Y:S01]  /*7ef0*/  F2FP.PACK_AB R136, R146, R143 ;  /* 0x0000008f9288723e */ /* 0x002fe200000000ff */
[----:B------:R-:W-:Y:S01]  /*7f00*/  FADD.FTZ R2, R150, R2 ;  /* 0x0000000296027221 */ /* 0x000fe20000010000 */
[----:B------:R-:W-:Y:S01]  /*7f10*/  F2FP.PACK_AB R138, R144, R147 ;  /* 0x00000093908a723e */ /* 0x000fe200000000ff */
[----:B---3--:R-:W-:Y:S01]  /*7f20*/  FFMA.FTZ R0, R195, c[0x0][0x2d0], -R145 ;  /* 0x0000b400c3007a23 */ /* 0x008fe20000010891 */
[C---:B------:R-:W-:Y:S03]  /*7f30*/  HMMA.16816.F32 R4, R104.reuse, R108, R4 ;  /* 0x0000006c6804723c */ /* 0x040fe60000001804 */
[----:B------:R-:W1:Y:S02]  /*7f40*/  MUFU.EX2 R140, R0 ;  /* 0x00000000008c7308 */ /* 0x000e640000000800 */
[----:B----4-:R-:W-:Y:S01]  /*7f50*/  F2FP.PACK_AB R137, R141, R142 ;  /* 0x0000008e8d89723e */ /* 0x010fe200000000ff */
[----:B------:R-:W-:Y:S02]  /*7f60*/  FADD.FTZ R2, R149, R2 ;  /* 0x0000000295027221 */ /* 0x000fe40000010000 */
[C---:B------:R-:W-:Y:S01]  /*7f70*/  HMMA.16816.F32 R8, R104.reuse, R110, R8 ;  /* 0x0000006e6808723c */ /* 0x040fe20000001808 */
[----:B------:R-:W2:Y:S07]  /*7f80*/  LDSM.16.MT88.4 R108, [R165+0x800] ;  /* 0x00080000a56c783b */ /* 0x000eae0000004200 */
[C---:B------:R-:W-:Y:S08]  /*7f90*/  HMMA.16816.F32 R12, R104.reuse, R112, R12 ;  /* 0x00000070680c723c */ /* 0x040ff0000000180c */
[C---:B------:R-:W-:Y:S01]  /*7fa0*/  HMMA.16816.F32 R16, R104.reuse, R114, R16 ;  /* 0x000000726810723c */ /* 0x040fe20000001810 */
[----:B------:R-:W3:Y:S03]  /*7fb0*/  LDSM.16.MT88.4 R112, [R164+0x800] ;  /* 0x00080000a470783b */ /* 0x000ee60000004200 */
[----:B-1----:R-:W-:Y:S01]  /*7fc0*/  F2FP.PACK_AB R139, R101, R140 ;  /* 0x0000008c658b723e */ /* 0x002fe200000000ff */
[----:B------:R-:W-:Y:S01]  /*7fd0*/  FADD.FTZ R0, R129, R102 ;  /* 0x0000006681007221 */ /* 0x000fe20000010000 */
[----:B------:R-:W-:Y:S03]  /*7fe0*/  MOV R102, R3 ;  /* 0x0000000300667202 */ /* 0x000fe60000000f00 */
[----:B------:R-:W-:Y:S04]  /*7ff0*/  FADD.FTZ R0, R204, R0 ;  /* 0x00000000cc007221 */ /* 0x000fe80000010000 */
[----:B------:R-:W-:Y:S04]  /*8000*/  FADD.FTZ R0, R205, R0 ;  /* 0x00000000cd007221 */ /* 0x000fe80000010000 */
[----:B------:R-:W-:Y:S04]  /*8010*/  FADD.FTZ R0, R152, R0 ;  /* 0x0000000098007221 */ /* 0x000fe80000010000 */
[----:B------:R-:W-:Y:S01]  /*8020*/  FADD.FTZ R0, R184, R0 ;  /* 0x00000000b8007221 */ /* 0x000fe20000010000 */
[C---:B--2---:R-:W-:Y:S03]  /*8030*/  HMMA.16816.F32 R20, R104.reuse, R108, R20 ;  /* 0x0000006c6814723c */ /* 0x044fe60000001814 */
[----:B------:R-:W-:Y:S04]  /*8040*/  FADD.FTZ R0, R153, R0 ;  /* 0x0000000099007221 */ /* 0x000fe80000010000 */
[----:B------:R-:W-:Y:S01]  /*8050*/  FADD.FTZ R0, R158, R0 ;  /* 0x000000009e007221 */ /* 0x000fe20000010000 */
[C---:B------:R-:W-:Y:S01]  /*8060*/  HMMA.16816.F32 R24, R104.reuse, R110, R24 ;  /* 0x0000006e6818723c */ /* 0x040fe20000001818 */
[----:B------:R-:W1:Y:S07]  /*8070*/  LDSM.16.MT88.4 R108, [R162+0x2800] ;  /* 0x00280000a26c783b */ /* 0x000e6e0000004200 */
[C---:B---3--:R-:W-:Y:S08]  /*8080*/  HMMA.16816.F32 R28, R104.reuse, R112, R28 ;  /* 0x00000070681c723c */ /* 0x048ff0000000181c */
        /* <DEDUP_REMOVED lines=29> */
[C---:B------:R-:W-:Y:S02]  /*8260*/  F2FP.PACK_AB R107, R148.reuse, R149 ;  /* 0x00000095946b723e */ /* 0x040fe400000000ff */
[----:B------:R-:W-:Y:S04]  /*8270*/  IADD3 R184, R191, -0x1, RZ ;  /* 0xffffffffbfb87810 */ /* 0x000fe80007ffe0ff */
[----:B------:R-:W-:Y:S01]  /*8280*/  MOV R191, R184 ;  /* 0x000000b800bf7202 */ /* 0x000fe20000000f00 */
        /* <DEDUP_REMOVED lines=31> */
[C---:B------:R-:W-:Y:S08]  /*8480*/  HMMA.16816.F32 R88, R104.reuse, R114, R88 ;  /* 0x000000726858723c */ /* 0x040ff00000001858 */
[C---:B---3--:R-:W-:Y:S08]  /*8490*/  HMMA.16816.F32 R92, R104.reuse, R116, R92 ;  /* 0x00000074685c723c */ /* 0x048ff0000000185c */
[----:B------:R-:W-:Y:S08]  /*84a0*/  HMMA.16816.F32 R96, R104, R118, R96 ;  /* 0x000000766860723c */ /* 0x000ff00000001860 */
[C---:B-1----:R-:W-:Y:S01]  /*84b0*/  HMMA.16816.F32 R104, R136.reuse, R108, R4 ;  /* 0x0000006c8868723c */ /* 0x042fe20000001804 */
[----:B------:R-:W1:Y:S07]  /*84c0*/  LDSM.16.MT88.4 R4, [R162+0x3800] ;  /* 0x00380000a204783b */ /* 0x000e6e0000004200 */
[C---:B------:R-:W-:Y:S01]  /*84d0*/  HMMA.16816.F32 R108, R136.reuse, R110, R8 ;  /* 0x0000006e886c723c */ /* 0x040fe20000001808 */
[----:B------:R-:W2:Y:S07]  /*84e0*/  LDSM.16.MT88.4 R8, [R163+0x3800] ;  /* 0x00380000a308783b */ /* 0x000eae0000004200 */
[C---:B------:R-:W-:Y:S01]  /*84f0*/  HMMA.16816.F32 R112, R136.reuse, R120, R12 ;  /* 0x000000788870723c */ /* 0x040fe2000000180c */
[----:B------:R-:W3:Y:S07]  /*8500*/  LDSM.16.MT88.4 R12, [R165+0x3800] ;  /* 0x00380000a50c783b */ /* 0x000eee0000004200 */
[C---:B------:R-:W-:Y:S01]  /*8510*/  HMMA.16816.F32 R116, R136.reuse, R122, R16 ;  /* 0x0000007a8874723c */ /* 0x040fe20000001810 */
[----:B------:R-:W4:Y:S07]  /*8520*/  LDSM.16.MT88.4 R16, [R164+0x3800] ;  /* 0x00380000a410783b */ /* 0x000f2e0000004200 */
[C---:B------:R-:W-:Y:S08]  /*8530*/  HMMA.16816.F32 R120, R136.reuse, R124, R20 ;  /* 0x0000007c8878723c */ /* 0x040ff00000001814 */
[C---:B------:R-:W-:Y:S08]  /*8540*/  HMMA.16816.F32 R124, R136.reuse, R126, R24 ;  /* 0x0000007e887c723c */ /* 0x040ff00000001818 */
[C---:B------:R-:W-:Y:S08]  /*8550*/  HMMA.16816.F32 R128, R136.reuse, R132, R28 ;  /* 0x000000848880723c */ /* 0x040ff0000000181c */
[C---:B------:R-:W-:Y:S08]  /*8560*/  HMMA.16816.F32 R132, R136.reuse, R134, R32 ;  /* 0x000000868884723c */ /* 0x040ff00000001820 */
        /* <DEDUP_REMOVED lines=9> */
[C---:B----4-:R-:W-:Y:S08]  /*8600*/  HMMA.16816.F32 R60, R136.reuse, R16, R60 ;  /* 0x00000010883c723c */ /* 0x050ff0000000183c */
        /* <DEDUP_REMOVED lines=22> */
.L_x_1033:
[----:B------:R-:W-:-:S13]  /*8770*/  ISETP.GE.AND P0, PT, R184, R213, PT ;  /* 0x000000d5b800720c */ /* 0x000fda0003f06270 */
[----:B------:R-:W-:Y:S05]  /*8780*/  @!P0 BRA `(.L_x_1045) ;  /* 0x0000307000008947 */ /* 0x000fea0003800000 */
[----:B------:R-:W-:Y:S02]  /*8790*/  MOV R102, R12 ;  /* 0x0000000c00667202 */ /* 0x000fe40000000f00 */
[----:B------:R-:W-:Y:S02]  /*87a0*/  MOV R101, R100 ;  /* 0x0000006400657202 */ /* 0x000fe40000000f00 */
.L_x_1052:
        /* <DEDUP_REMOVED lines=13> */
[----:B------:R-:W-:Y:S01]  /*8880*/  IMAD R20, R183, c[0x0][0x21c], R20 ;  /* 0x00008700b7147a24 */ /* 0x000fe200078e0214 */
[C---:B------:R-:W-:Y:S01]  /*8890*/  SHF.L.U64.HI R14, R208.reuse, 0x1, R5 ;  /* 0x00000001d00e7819 */ /* 0x040fe20000010205 */
[----:B------:R-:W-:Y:S01]  /*88a0*/  IMAD.IADD R3, R3, 0x1, R0 ;  /* 0x0000000103037824 */ /* 0x000fe200078e0200 */
[----:B------:R-:W-:Y:S01]  /*88b0*/  SHF.L.U64.HI R7, R197, 0x1, R4 ;  /* 0x00000001c5077819 */ /* 0x000fe20000010204 */
[----:B------:R-:W-:Y:S02]  /*88c0*/  IMAD.SHL.U32 R22, R207, 0x2, RZ ;  /* 0x00000002cf167824 */ /* 0x000fe400078e00ff */
[----:B------:R-:W-:Y:S04]  /*88d0*/  IMAD.WIDE.U32 R2, R183, c[0x0][0x218], R2 ;  /* 0x00008600b7027a25 */ /* 0x000fe800078e0002 */
[----:B------:R-:W-:Y:S01]  /*88e0*/  IMAD.SHL.U32 R15, R208, 0x2, RZ ;  /* 0x00000002d00f7824 */ /* 0x000fe200078e00ff */
[----:B------:R-:W-:Y:S01]  /*88f0*/  IADD3 R0, P0, R220, R2, RZ ;  /* 0x00000002dc007210 */ /* 0x000fe20007f1e0ff */
[----:B------:R1:W2:Y:S01]  /*8900*/  LDSM.16.M88.4 R32, [R166] ;  /* 0x00000000a620783b */ /* 0x0002a20000000200 */
[----:B------:R-:W-:Y:S02]  /*8910*/  IMAD.SHL.U32 R13, R197, 0x2, RZ ;  /* 0x00000002c50d7824 */ /* 0x000fe400078e00ff */
[----:B------:R-:W-:Y:S01]  /*8920*/  IADD3.X R20, R224, R3, R20, P0, !PT ;  /* 0x00000003e0147210 */ /* 0x000fe200007fe414 */
[----:B------:R1:W3:Y:S01]  /*8930*/  LDSM.16.M88.4 R8, [R103] ;  /* 0x000000006708783b */ /* 0x0002e20000000200 */
[C---:B------:R-:W-:Y:S03]  /*8940*/  LEA R6, P0, R0.reuse, c[0x0][0x1f8], 0x1 ;  /* 0x00007e0000067a11 */ /* 0x040fe600078008ff */
[----:B------:R1:W4:Y:S01]  /*8950*/  LDSM.16.M88.4 R16, [R103+0x800] ;  /* 0x000800006710783b */ /* 0x0003220000000200 */
[----:B------:R-:W-:Y:S03]  /*8960*/  LEA.HI.X R20, R0, c[0x0][0x1fc], R20, 0x1, P0 ;  /* 0x00007f0000147a11 */ /* 0x000fe600000f0c14 */
[----:B------:R1:W1:Y:S04]  /*8970*/  LDSM.16.M88.4 R24, [R103+0x1000] ;  /* 0x001000006718783b */ /* 0x0002680000000200 */
        /* <DEDUP_REMOVED lines=8> */
.L_x_1083:
[----:B------:R-:W5:Y:S01]  /*8a00*/  SHFL.IDX PT, R2, R6, RZ, 0x181f ;  /* 0x00181fff06027589 */ /* 0x000f6200000e0000 */
[----:B------:R-:W-:Y:S01]  /*8a10*/  ISETP.GE.AND P0, PT, R197, c[0x0][0x1d4], PT ;  /* 0x00007500c5007a0c */ /* 0x000fe20003f06270 */
[----:B------:R-:W-:Y:S01]  /*8a20*/  BSSY B0, `(.L_x_1047) ;  /* 0x0000142000007945 */ /* 0x000fe20003800000 */
[----:B------:R-:W-:Y:S02]  /*8a30*/  ISETP.GE.AND P4, PT, R208, c[0x0][0x1d4], PT ;  /* 0x00007500d0007a0c */ /* 0x000fe40003f86270 */
[----:B------:R-:W-:Y:S03]  /*8a40*/  SEL R100, RZ, 0x10, P0 ;  /* 0x00000010ff647807 */ /* 0x000fe60000000000 */
[----:B------:R-:W4:Y:S01]  /*8a50*/  SHFL.IDX PT, R3, R6, 0x1, 0x181f ;  /* 0x00381f0006037f89 */ /* 0x000f2200000e0000 */
[----:B------:R-:W-:Y:S04]  /*8a60*/  IADD3 R12, -R100, 0x10, RZ ;  /* 0x00000010640c7810 */ /* 0x000fe80007ffe1ff */
[----:B------:R-:W-:Y:S03]  /*8a70*/  LOP3.LUT R12, R12, 0xf, RZ, 0xc0, !PT ;  /* 0x0000000f0c0c7812 */ /* 0x000fe600078ec0ff */
[----:B----4-:R-:W4:Y:S01]  /*8a80*/  SHFL.IDX PT, R20, R20, 0x1, 0x181f ;  /* 0x00381f0014147f89 */ /* 0x010f2200000e0000 */
[----:B-----5:R-:W-:Y:S04]  /*8a90*/  IADD3 R4, P2, R2, R13, RZ ;  /* 0x0000000d02047210 */ /* 0x020fe80007f5e0ff */
[----:B---3--:R-:W-:Y:S05]  /*8aa0*/  IADD3.X R5, R0, R7, RZ, P2, !PT ;  /* 0x0000000700057210 */ /* 0x008fea00017fe4ff */
[----:B------:R3:W-:Y:S01]  /*8ab0*/  LDGSTS.E.BYPASS.LTC128B.128 [R182+0x100], [R4.64], !P0 ;  /* 0x0010000004b67fae */ /* 0x0007e2000c101d46 */
[----:B------:R-:W-:Y:S04]  /*8ac0*/  IADD3 R12, P6, P0, R12, R3, R13 ;  /* 0x000000030c0c7210 */ /* 0x000fe800078de00d */
[----:B----4-:R-:W-:Y:S02]  /*8ad0*/  IADD3.X R13, RZ, R20, R7, P6, P0 ;  /* 0x00000014ff0d7210 */ /* 0x010fe400037e0407 */
[----:B---3--:R-:W-:Y:S04]  /*8ae0*/  IADD3 R4, P2, R2, R15, RZ ;  /* 0x0000000f02047210 */ /* 0x008fe80007f5e0ff */
[----:B------:R-:W-:Y:S02]  /*8af0*/  IADD3.X R5, R0, R14, RZ, P2, !PT ;  /* 0x0000000e00057210 */ /* 0x000fe400017fe4ff */
[----:B------:R-:W-:Y:S03]  /*8b00*/  ISETP.GE.AND P2, PT, R207, c[0x0][0x1d4], PT ;  /* 0x00007500cf007a0c */ /* 0x000fe60003f46270 */
[----:B------:R3:W-:Y:S02]  /*8b10*/  LDGSTS.E.BYPASS.LTC128B.128 [R182+0x2100], [R4.64], !P4 ;  /* 0x0210000004b67fae */ /* 0x0007e4000e101d46 */
[----:B---3--:R-:W-:Y:S04]  /*8b20*/  IADD3 R4, P5, R2, R22, RZ ;  /* 0x0000001602047210 */ /* 0x008fe80007fbe0ff */
[----:B------:R-:W-:Y:S02]  /*8b30*/  IADD3.X R5, R0, R21, RZ, P5, !PT ;  /* 0x0000001500057210 */ /* 0x000fe40002ffe4ff */
[----:B------:R-:W-:Y:S02]  /*8b40*/  ISETP.NE.U32.AND P5, PT, R100, RZ, PT ;  /* 0x000000ff6400720c */ /* 0x000fe40003fa5070 */
[----:B------:R-:W-:Y:S01]  /*8b50*/  SEL R0, RZ, 0x10, P4 ;  /* 0x00000010ff007807 */ /* 0x000fe20002000000 */
[----:B------:R3:W-:Y:S03]  /*8b60*/  LDGSTS.E.BYPASS.LTC128B.128 [R182+0x4100], [R4.64], !P2 ;  /* 0x0410000004b67fae */ /* 0x0007e6000d101d46 */
[C---:B------:R-:W-:Y:S02]  /*8b70*/  ISETP.NE.U32.AND P0, PT, R0.reuse, RZ, PT ;  /* 0x000000ff0000720c */ /* 0x040fe40003f05070 */
[----:B------:R-:W-:Y:S04]  /*8b80*/  IADD3 R0, -R0, 0x10, RZ ;  /* 0x0000001000007810 */ /* 0x000fe80007ffe1ff */
[----:B------:R-:W-:Y:S01]  /*8b90*/  LOP3.LUT R0, R0, 0xf, RZ, 0xc0, !PT ;  /* 0x0000000f00007812 */ /* 0x000fe200078ec0ff */
[----:B------:R4:W-:Y:S01]  /*8ba0*/  LDGSTS.E.BYPASS.LTC128B.128.ZFILL [R182+0x1100], [R12.64], P5 ;  /* 0x011000000cb67fae */ /* 0x0009e2000a941d46 */
[C---:B--23--:R-:W-:Y:S08]  /*8bb0*/  HMMA.16816.F32 R4, R32.reuse, R8, RZ ;  /* 0x000000082004723c */ /* 0x04cff000000018ff */
[C---:B------:R-:W-:Y:S01]  /*8bc0*/  HMMA.16816.F32 R8, R32.reuse, R10, RZ ;  /* 0x0000000a2008723c */ /* 0x040fe200000018ff */
[-C--:B----4-:R-:W-:Y:S03]  /*8bd0*/  IADD3 R12, P6, P5, R0, R3.reuse, R15 ;  /* 0x00000003000c7210 */ /* 0x090fe60007dde00f */
[----:B------:R-:W-:Y:S02]  /*8be0*/  SEL R0, RZ, 0x10, P2 ;  /* 0x00000010ff007807 */ /* 0x000fe40001000000 */
[-C--:B------:R-:W-:Y:S02]  /*8bf0*/  IADD3.X R13, RZ, R20.reuse, R14, P6, P5 ;  /* 0x00000014ff0d7210 */ /* 0x080fe400037ea40e */
[C---:B------:R-:W-:Y:S04]  /*8c00*/  ISETP.NE.U32.AND P6, PT, R0.reuse, RZ, PT ;  /* 0x000000ff0000720c */ /* 0x040fe80003fc5070 */
[----:B------:R-:W-:Y:S01]  /*8c10*/  IADD3 R2, -R0, 0x10, RZ ;  /* 0x0000001000027810 */ /* 0x000fe20007ffe1ff */
[----:B------:R2:W-:Y:S03]  /*8c20*/  LDGSTS.E.BYPASS.LTC128B.128.ZFILL [R182+0x3100], [R12.64], P0 ;  /* 0x031000000cb67fae */ /* 0x0005e60008141d46 */
[----:B------:R-:W-:Y:S04]  /*8c30*/  LOP3.LUT R2, R2, 0xf, RZ, 0xc0, !PT ;  /* 0x0000000f02027812 */ /* 0x000fe800078ec0ff */
[----:B------:R-:W-:Y:S04]  /*8c40*/  IADD3 R2, P5, P0, R2, R3, R22 ;  /* 0x0000000302027210 */ /* 0x000fe800078be016 */
[----:B------:R-:W-:Y:S02]  /*8c50*/  IADD3.X R3, RZ, R20, R21, P5, P0 ;  /* 0x00000014ff037210 */ /* 0x000fe40002fe0415 */
[----:B------:R-:W-:Y:S03]  /*8c60*/  ISETP.GT.AND P0, PT, R184, R213, PT ;  /* 0x000000d5b800720c */ /* 0x000fe60003f04270 */
[----:B------:R3:W-:Y:S08]  /*8c70*/  LDGSTS.E.BYPASS.LTC128B.128.ZFILL [R182+0x5100], [R2.64], P6 ;  /* 0x0510000002b67fae */ /* 0x0007f0000b141d46 */
[----:B------:R-:W0:Y:S01]  /*8c80*/  LDGDEPBAR ;  /* 0x00000000000079af */ /* 0x000e220000000000 */
[C---:B--2---:R-:W-:Y:S08]  /*8c90*/  HMMA.16816.F32 R12, R32.reuse, R16, RZ ;  /* 0x00000010200c723c */ /* 0x044ff000000018ff */
        /* <DEDUP_REMOVED lines=20> */
[----:B------:R-:W-:Y:S07]  /*8de0*/  LDSM.16.M88.4 R144, [R160+-0x4000] ;  /* 0xffc00000a090783b */ /* 0x000fee0000000200 */
[C---:B--2---:R-:W-:Y:S08]  /*8df0*/  HMMA.16816.F32 R12, R136.reuse, R148, R12 ;  /* 0x00000094880c723c */ /* 0x044ff0000000180c */
[C---:B------:R-:W-:Y:S01]  /*8e00*/  HMMA.16816.F32 R16, R136.reuse, R150, R16 ;  /* 0x000000968810723c */ /* 0x040fe20000001810 */
[----:B------:R-:W-:Y:S07]  /*8e10*/  LDSM.16.M88.4 R148, [R160+-0x3800] ;  /* 0xffc80000a094783b */ /* 0x000fee0000000200 */
[C---:B----4-:R-:W-:Y:S08]  /*8e20*/  HMMA.16816.F32 R20, R136.reuse, R140, R20 ;  /* 0x0000008c8814723c */ /* 0x050ff00000001814 */
[C---:B------:R-:W-:Y:S01]  /*8e30*/  HMMA.16816.F32 R24, R136.reuse, R142, R24 ;  /* 0x0000008e8818723c */ /* 0x040fe20000001818 */
[----:B------:R-:W1:Y:S07]  /*8e40*/  LDSM.16.M88.4 R140, [R168] ;  /* 0x00000000a88c783b */ /* 0x000e6e0000000200 */
[C---:B------:R-:W-:Y:S08]  /*8e50*/  HMMA.16816.F32 R28, R136.reuse, R152, R28 ;  /* 0x00000098881c723c */ /* 0x040ff0000000181c */
[----:B------:R-:W-:Y:S01]  /*8e60*/  HMMA.16816.F32 R32, R136, R154, R32 ;  /* 0x0000009a8820723c */ /* 0x000fe20000001820 */
[----:B------:R-:W2:Y:S08]  /*8e70*/  LDSM.16.M88.4 R136, [R160+-0x3000] ;  /* 0xffd00000a088783b */ /* 0x000eb00000000200 */
[----:B------:R-:W4:Y:S01]  /*8e80*/  LDSM.16.M88.4 R152, [R160+-0x2800] ;  /* 0xffd80000a098783b */ /* 0x000f220000000200 */
        /* <DEDUP_REMOVED lines=9> */
[C---:B----4-:R-:W-:Y:S08]  /*8f20*/  HMMA.16816.F32 R28, R140.reuse, R152, R28 ;  /* 0x000000988c1c723c */ /* 0x050ff0000000181c */
[----:B------:R-:W-:Y:S01]  /*8f30*/  HMMA.16816.F32 R32, R140, R154, R32 ;  /* 0x0000009a8c20723c */ /* 0x000fe20000001820 */
[----:B------:R-:W2:Y:S08]  /*8f40*/  LDSM.16.M88.4 R140, [R103+0x3000] ;  /* 0x00300000678c783b */ /* 0x000eb00000000200 */
[----:B------:R-:W4:Y:S01]  /*8f50*/  LDSM.16.M88.4 R152, [R103+0x3800] ;  /* 0x003800006798783b */ /* 0x000f220000000200 */
        /* <DEDUP_REMOVED lines=9> */
[C---:B----4-:R-:W-:Y:S08]  /*8ff0*/  HMMA.16816.F32 R28, R136.reuse, R152, R28 ;  /* 0x00000098881c723c */ /* 0x050ff0000000181c */
[----:B------:R-:W-:Y:S01]  /*9000*/  HMMA.16816.F32 R32, R136, R154, R32 ;  /* 0x0000009a8820723c */ /* 0x000fe20000001820 */
[----:B------:R-:W2:Y:S08]  /*9010*/  LDSM.16.M88.4 R136, [R173] ;  /* 0x00000000ad88783b */ /* 0x000eb00000000200 */
[----:B------:R-:W4:Y:S01]  /*9020*/  LDSM.16.M88.4 R152, [R174] ;  /* 0x00000000ae98783b */ /* 0x000f220000000200 */
        /* <DEDUP_REMOVED lines=22> */
[C---:B----4-:R-:W-:Y:S08]  /*9190*/  HMMA.16816.F32 R28, R136.reuse, R152, R28 ;  /* 0x00000098881c723c */ /* 0x050ff0000000181c */
        /* <DEDUP_REMOVED lines=47> */
[----:B------:R-:W4:Y:S07]  /*9490*/  LDSM.16.M88.4 R148, [R168+0x8000] ;  /* 0x00800000a894783b */ /* 0x000f2e0000000200 */
[C---:B--2---:R-:W-:Y:S08]  /*94a0*/  HMMA.16816.F32 R20, R136.reuse, R140, R20 ;  /* 0x0000008c8814723c */ /* 0x044ff00000001814 */
[C---:B------:R-:W-:Y:S08]  /*94b0*/  HMMA.16816.F32 R24, R136.reuse, R142, R24 ;  /* 0x0000008e8818723c */ /* 0x040ff00000001818 */
[C---:B-1----:R-:W-:Y:S08]  /*94c0*/  HMMA.16816.F32 R28, R136.reuse, R144, R28 ;  /* 0x00000090881c723c */ /* 0x042ff0000000181c */
[----:B------:R-:W-:Y:S01]  /*94d0*/  HMMA.16816.F32 R32, R136, R146, R32 ;  /* 0x000000928820723c */ /* 0x000fe20000001820 */
[----:B------:R-:W1:Y:S07]  /*94e0*/  LDSM.16.M88.4 R136, [R160+0x800] ;  /* 0x00080000a088783b */ /* 0x000e6e0000000200 */
[C---:B----4-:R-:W-:Y:S08]  /*94f0*/  HMMA.16816.F32 R4, R148.reuse, R152, R4 ;  /* 0x000000989404723c */ /* 0x050ff00000001804 */
        /* <DEDUP_REMOVED lines=14> */
[----:B------:R-:W4:Y:S10]  /*95e0*/  MUFU.TANH R142, R6 ;  /* 0x00000006008e7308 */ /* 0x000f340000002400 */
        /* <DEDUP_REMOVED lines=11> */
[----:B-----5:R-:W5:Y:S09]  /*96a0*/  LDSM.16.M88.4 R4, [R160+0x1000] ;  /* 0x00100000a004783b */ /* 0x020f720000000200 */
[----:B------:R-:W1:Y:S10]  /*96b0*/  MUFU.TANH R137, R10 ;  /* 0x0000000a00897308 */ /* 0x000e740000002400 */
[----:B------:R1:W1:Y:S10]  /*96c0*/  MUFU.TANH R144, R11 ;  /* 0x0000000b00907308 */ /* 0x0002740000002400 */
[----:B------:R3:W2:Y:S10]  /*96d0*/  MUFU.TANH R156, R12 ;  /* 0x0000000c009c7308 */ /* 0x0006b40000002400 */
[----:B------:R3:W2:Y:S01]  /*96e0*/  MUFU.TANH R153, R13 ;  /* 0x0000000d00997308 */ /* 0x0006a20000002400 */
[----:B-1----:R-:W1:Y:S01]  /*96f0*/  LDSM.16.M88.4 R8, [R160+0x1800] ;  /* 0x00180000a008783b */ /* 0x002e620000000200 */
[----:B------:R-:W-:Y:S04]  /*9700*/  DEPBAR.LE SB0, 0x0 ;  /* 0x000080000000791a */ /* 0x000fe80000000000 */
[C---:B-----5:R-:W-:Y:S04]  /*9710*/  HMMA.16816.F32 R20, R148.reuse, R4, R20 ;  /* 0x000000049414723c */ /* 0x060fe80000001814 */
[----:B------:R3:W1:Y:S01]  /*9720*/  MUFU.TANH R155, R14 ;  /* 0x0000000e009b7308 */ /* 0x0006620000002400 */
[----:B------:R-:W-:Y:S03]  /*9730*/  BAR.SYNC.DEFER_BLOCKING 0x0 ;  /* 0x0000000000007b1d */ /* 0x000fe60000010000 */
[C---:B------:R-:W-:Y:S06]  /*9740*/  HMMA.16816.F32 R24, R148.reuse, R6, R24 ;  /* 0x000000069418723c */ /* 0x040fec0000001818 */
[----:B------:R3:W1:Y:S10]  /*9750*/  MUFU.TANH R157, R15 ;  /* 0x0000000f009d7308 */ /* 0x0006740000002400 */
[----:B------:R3:W2:Y:S01]  /*9760*/  MUFU.TANH R152, R16 ;  /* 0x0000001000987308 */ /* 0x0006a20000002400 */
[----:B------:R-:W-:Y:S02]  /*9770*/  FMUL.FTZ R20, R20, c[0x0][0x320] ;  /* 0x0000c80014147a20 */ /* 0x000fe40000410000 */
[----:B------:R-:W-:Y:S02]  /*9780*/  FMUL.FTZ R21, R21, c[0x0][0x320] ;  /* 0x0000c80015157a20 */ /* 0x000fe40000410000 */
[----:B------:R-:W-:Y:S02]  /*9790*/  FMUL.FTZ R22, R22, c[0x0][0x320] ;  /* 0x0000c80016167a20 */ /* 0x000fe40000410000 */
[----:B------:R-:W-:Y:S03]  /*97a0*/  FMUL.FTZ R23, R23, c[0x0][0x320] ;  /* 0x0000c80017177a20 */ /* 0x000fe60000410000 */
[----:B------:R3:W2:Y:S01]  /*97b0*/  MUFU.TANH R146, R17 ;  /* 0x0000001100927308 */ /* 0x0006a20000002400 */
[----:B------:R-:W-:Y:S02]  /*97c0*/  FMUL.FTZ R24, R24, c[0x0][0x320] ;  /* 0x0000c80018187a20 */ /* 0x000fe40000410000 */
[----:B------:R-:W-:Y:S01]  /*97d0*/  FMUL.FTZ R25, R25, c[0x0][0x320] ;  /* 0x0000c80019197a20 */ /* 0x000fe20000410000 */
[C---:B-1----:R-:W-:Y:S03]  /*97e0*/  HMMA.16816.F32 R28, R148.reuse, R8, R28 ;  /* 0x00000008941c723c */ /* 0x042fe6000000181c */
[----:B------:R-:W-:Y:S02]  /*97f0*/  FMUL.FTZ R26, R26, c[0x0][0x320] ;  /* 0x0000c8001a1a7a20 */ /* 0x000fe40000410000 */
[----:B------:R-:W-:Y:S01]  /*9800*/  FMUL.FTZ R27, R27, c[0x0][0x320] ;  /* 0x0000c8001b1b7a20 */ /* 0x000fe20000410000 */
[----:B------:R3:W1:Y:S02]  /*9810*/  MUFU.TANH R154, R18 ;  /* 0x00000012009a7308 */ /* 0x0006640000002400 */
[----:B------:R-:W-:Y:S08]  /*9820*/  HMMA.16816.F32 R32, R148, R10, R32 ;  /* 0x0000000a9420723c */ /* 0x000ff00000001820 */
[----:B------:R3:W1:Y:S08]  /*9830*/  MUFU.TANH R158, R19 ;  /* 0x00000013009e7308 */ /* 0x0006700000002400 */
[----:B------:R-:W-:Y:S02]  /*9840*/  FMUL.FTZ R28, R28, c[0x0][0x320] ;  /* 0x0000c8001c1c7a20 */ /* 0x000fe40000410000 */
[----:B------:R3:W1:Y:S01]  /*9850*/  MUFU.TANH R191, R20 ;  /* 0x0000001400bf7308 */ /* 0x0006620000002400 */
        /* <DEDUP_REMOVED lines=21> */
[----:B------:R3:W1:Y:S01]  /*99b0*/  MUFU.TANH R194, R35 ;  /* 0x0000002300c27308 */ /* 0x0006620000002400 */
[----:B------:R-:W-:-:S05]  /*99c0*/  @!P0 BRA `(.L_x_1048) ;  /* 0x0000047000008947 */ /* 0x000fca0003800000 */
[----:B--2-4-:R-:W-:Y:S01]  /*99d0*/  IMAD R0, R212, 0x20, R214 ;  /* 0x00000020d4007824 */ /* 0x014fe200078e02d6 */
[----:B------:R-:W-:Y:S01]  /*99e0*/  SHF.R.S32.HI R198, RZ, 0x1f, R207 ;  /* 0x0000001fffc67819 */ /* 0x000fe200000114cf */
[----:B---3--:R-:W-:Y:S01]  /*99f0*/  IMAD R2, R184, 0x40, R215 ;  /* 0x00000040b8027824 */ /* 0x008fe200078e02d7 */
[----:B------:R-:W-:Y:S01]  /*9a00*/  SHF.R.S32.HI R199, RZ, 0x1f, R208 ;  /* 0x0000001fffc77819 */ /* 0x000fe200000114d0 */
[----:B------:R-:W-:Y:S01]  /*9a10*/  IMAD.MOV.U32 R183, RZ, RZ, RZ ;  /* 0x000000ffffb77224 */ /* 0x000fe200078e00ff */
[C---:B------:R-:W-:Y:S01]  /*9a20*/  SHF.L.U64.HI R10, R207.reuse, 0x1, R198 ;  /* 0x00000001cf0a7819 */ /* 0x040fe200000102c6 */
[----:B------:R-:W-:Y:S01]  /*9a30*/  IMAD.SHL.U32 R13, R207, 0x2, RZ ;  /* 0x00000002cf0d7824 */ /* 0x000fe200078e00ff */
[----:B------:R-:W-:Y:S01]  /*9a40*/  IADD3 R2, R2, -0x40, R0 ;  /* 0xffffffc002027810 */ /* 0x000fe20007ffe000 */
[C---:B------:R-:W-:Y:S01]  /*9a50*/  IMAD.SHL.U32 R12, R208.reuse, 0x2, RZ ;  /* 0x00000002d00c7824 */ /* 0x040fe200078e00ff */
[----:B------:R-:W-:Y:S01]  /*9a60*/  SHF.R.S32.HI R198, RZ, 0x1f, R197 ;  /* 0x0000001fffc67819 */ /* 0x000fe200000114c5 */
[C---:B------:R-:W-:Y:S01]  /*9a70*/  IMAD.SHL.U32 R14, R197.reuse, 0x2, RZ ;  /* 0x00000002c50e7824 */ /* 0x040fe200078e00ff */
        /* <DEDUP_REMOVED lines=27> */
.L_x_1084:
[----:B------:R-:W-:-:S05]  /*9c30*/  BRA.DIV ~URZ, `(.L_x_1050) ;  /* 0x000055127f007947 */ /* 0x000fca000b800000 */
[----:B------:R-:W4:Y:S01]  /*9c40*/  SHFL.IDX PT, R0, R8, RZ, 0x181f ;  /* 0x00181fff08007589 */ /* 0x000f2200000e0000 */
[C---:B------:R-:W-:Y:S02]  /*9c50*/  IADD3 R2, -R100.reuse, 0x10, RZ ;  /* 0x0000001064027810 */ /* 0x040fe40007ffe1ff */
[----:B------:R-:W-:Y:S02]  /*9c60*/  ISETP.NE.U32.AND P0, PT, R100, RZ, PT ;  /* 0x000000ff6400720c */ /* 0x000fe40003f05070 */
[----:B------:R-:W-:Y:S04]  /*9c70*/  LOP3.LUT R2, R2, 0xf, RZ, 0xc0, !PT ;  /* 0x0000000f02027812 */ /* 0x000fe800078ec0ff */
[----:B----4-:R-:W-:Y:S04]  /*9c80*/  IADD3 R2, P6, P5, R2, R0, R14 ;  /* 0x0000000002027210 */ /* 0x010fe80007dde00e */
[----:B---3--:R-:W-:Y:S05]  /*9c90*/  IADD3.X R3, RZ, R4, R11, P6, P5 ;  /* 0x00000004ff037210 */ /* 0x008fea00037ea40b */
        /* <DEDUP_REMOVED lines=11> */
.L_x_1085:
[----:B----4-:R-:W-:Y:S02]  /*9d50*/  IADD3 R2, -R100, 0x10, RZ ;  /* 0x0000001064027810 */ /* 0x010fe40007ffe1ff */
[C---:B---3--:R-:W-:Y:S02]  /*9d60*/  IADD3 R8, P6, R0.reuse, R12, RZ ;  /* 0x0000000c00087210 */ /* 0x048fe40007fde0ff */
[----:B------:R-:W-:Y:S02]  /*9d70*/  IADD3 R6, P5, R0, R13, RZ ;  /* 0x0000000d00067210 */ /* 0x000fe40007fbe0ff */
[----:B------:R-:W-:Y:S01]  /*9d80*/  ISETP.NE.U32.AND P0, PT, R100, RZ, PT ;  /* 0x000000ff6400720c */ /* 0x000fe20003f05070 */
[----:B--2---:R-:W-:Y:S01]  /*9d90*/  IMAD.X R9, R4, 0x1, R9, P6 ;  /* 0x0000000104097824 */ /* 0x004fe200030e0609 */
[----:B------:R-:W-:Y:S01]  /*9da0*/  LOP3.LUT R2, R2, 0xf, RZ, 0xc0, !PT ;  /* 0x0000000f02027812 */ /* 0x000fe200078ec0ff */
[----:B------:R-:W-:Y:S03]  /*9db0*/  IMAD.X R7, R4, 0x1, R10, P5 ;  /* 0x0000000104077824 */ /* 0x000fe600028e060a */
[----:B------:R-:W-:Y:S04]  /*9dc0*/  IADD3 R2, P6, P5, R2, R0, R14 ;  /* 0x0000000002027210 */ /* 0x000fe80007dde00e */
[----:B------:R-:W-:Y:S05]  /*9dd0*/  IADD3.X R3, RZ, R4, R11, P6, P5 ;  /* 0x00000004ff037210 */ /* 0x000fea00037ea40b */
[----:B------:R-:W-:Y:S01]  /*9de0*/  @!PT LDS RZ, [RZ] ;  /* 0x00000000fffff984 */ /* 0x000fe20000000800 */
[----:B------:R-:W-:Y:S01]  /*9df0*/  @!PT LDS RZ, [RZ] ;  /* 0x00000000fffff984 */ /* 0x000fe20000000800 */
[----:B------:R-:W-:Y:S01]  /*9e00*/  @!PT LDS RZ, [RZ] ;  /* 0x00000000fffff984 */ /* 0x000fe20000000800 */
[----:B------:R2:W-:Y:S04]  /*9e10*/  LDGSTS.E.BYPASS.LTC128B.128.ZFILL [R182+0x7100], [R2.64], P0 ;  /* 0x0710000002b67fae */ /* 0x0005e80008141d46 */
[----:B------:R2:W-:Y:S04]  /*9e20*/  LDGSTS.E.BYPASS.LTC128B.128 [R182+0x9100], [R8.64], !P4 ;  /* 0x0910000008b67fae */ /* 0x0005e8000e101d46 */
[----:B------:R2:W-:Y:S02]  /*9e30*/  LDGSTS.E.BYPASS.LTC128B.128 [R182+0xb100], [R6.64], !P2 ;  /* 0x0b10000006b67fae */ /* 0x0005e4000d101d46 */
.L_x_1048:
[----:B--2-4-:R-:W-:Y:S05]  /*9e40*/  BSYNC B0 ;  /* 0x0000000000007941 */ /* 0x014fea0003800000 */
.L_x_1047:
[----:B---3--:R-:W-:Y:S01]  /*9e50*/  FMNMX.FTZ R2, R140, R101, !PT ;  /* 0x000000658c027209 */ /* 0x008fe20007810000 */
        /* <DEDUP_REMOVED lines=40> */
.L_x_1086:
[C---:B------:R-:W-:Y:S01]  /*a0e0*/  FMUL.FTZ R147, R100.reuse, c[0x0][0x2d0] ;  /* 0x0000b40064937a20 */ /* 0x040fe20000410000 */
[----:B------:R-:W-:Y:S01]  /*a0f0*/  WARPSYNC 0xffffffff ;  /* 0xffffffff00007948 */ /* 0x000fe20003800000 */
[----:B------:R-:W-:Y:S01]  /*a100*/  FADD.FTZ R2, -R100, R101 ;  /* 0x0000006564027221 */ /* 0x000fe20000010100 */
[----:B------:R-:W1:Y:S01]  /*a110*/  LDSM.16.MT88.4 R12, [R162] ;  /* 0x00000000a20c783b */ /* 0x000e620000004200 */
[--C-:B------:R-:W-:Y:S01]  /*a120*/  FFMA.FTZ R3, R140, c[0x0][0x2d0], -R147.reuse ;  /* 0x0000b4008c037a23 */ /* 0x100fe20000010893 */
[----:B------:R-:W-:Y:S01]  /*a130*/  ISETP.GT.AND P0, PT, R184, R213, PT ;  /* 0x000000d5b800720c */ /* 0x000fe20003f04270 */
[----:B------:R-:W-:Y:S02]  /*a140*/  FMUL.FTZ R2, R2, c[0x0][0x2d0] ;  /* 0x0000b40002027a20 */ /* 0x000fe40000410000 */
[----:B------:R4:W-:Y:S01]  /*a150*/  MUFU.EX2 R198, R3 ;  /* 0x0000000300c67308 */ /* 0x0009e20000000800 */
[--C-:B------:R-:W-:Y:S02]  /*a160*/  FFMA.FTZ R101, R156, c[0x0][0x2d0], -R147.reuse ;  /* 0x0000b4009c657a23 */ /* 0x100fe40000010893 */
[----:B------:R-:W5:Y:S07]  /*a170*/  LDSM.16.MT88.4 R20, [R163] ;  /* 0x00000000a314783b */ /* 0x000f6e0000004200 */
[----:B------:R-:W2:Y:S01]  /*a180*/  MUFU.EX2 R2, R2 ;  /* 0x0000000200027308 */ /* 0x000ea20000000800 */
[----:B------:R-:W3:Y:S01]  /*a190*/  LDSM.16.MT88.4 R28, [R165] ;  /* 0x00000000a51c783b */ /* 0x000ee20000004200 */
[--C-:B----4-:R-:W-:Y:S08]  /*a1a0*/  FFMA.FTZ R3, R143, c[0x0][0x2d0], -R147.reuse ;  /* 0x0000b4008f037a23 */ /* 0x110ff00000010893 */
[----:B------:R4:W1:Y:S02]  /*a1b0*/  MUFU.EX2 R143, R3 ;  /* 0x00000003008f7308 */ /* 0x0008640000000800 */
[--C-:B----4-:R-:W-:Y:S02]  /*a1c0*/  FFMA.FTZ R3, R141, c[0x0][0x2d0], -R147.reuse ;  /* 0x0000b4008d037a23 */ /* 0x110fe40000010893 */
[C---:B--2---:R-:W-:Y:S06]  /*a1d0*/  FMUL.FTZ R5, R2.reuse, R105 ;  /* 0x0000006902057220 */ /* 0x044fec0000410000 */
        /* <DEDUP_REMOVED lines=14> */
[--C-:B------:R-:W-:Y:S01]  /*a2c0*/  FFMA.FTZ R0, R136, c[0x0][0x2d0], -R147.reuse ;  /* 0x0000b40088007a23 */ /* 0x100fe20000010893 */
[----:B-1----:R-:W-:Y:S01]  /*a2d0*/  F2FP.PACK_AB R136, R143, R198 ;  /* 0x000000c68f88723e */ /* 0x002fe200000000ff */
[C---:B------:R-:W-:Y:S02]  /*a2e0*/  FMUL.FTZ R44, R2.reuse, R44 ;  /* 0x0000002c022c7220 */ /* 0x040fe40000410000 */
[----:B------:R-:W1:Y:S01]  /*a2f0*/  MUFU.EX2 R211, R0 ;  /* 0x0000000000d37308 */ /* 0x000e620000000800 */
[----:B------:R-:W-:Y:S02]  /*a300*/  FMUL.FTZ R140, R3, c[0x0][0x2d0] ;  /* 0x0000b400038c7a20 */ /* 0x000fe40000410000 */
[----:B------:R-:W-:Y:S02]  /*a310*/  FMUL.FTZ R45, R2, R45 ;  /* 0x0000002d022d7220 */ /* 0x000fe40000410000 */
[----:B------:R-:W-:Y:S02]  /*a320*/  FFMA.FTZ R4, R142, c[0x0][0x2d0], -R140 ;  /* 0x0000b4008e047a23 */ /* 0x000fe4000001088c */
        /* <DEDUP_REMOVED lines=11> */
[----:B------:R1:W-:Y:S01]  /*a3e0*/  MUFU.EX2 R102, R4 ;  /* 0x0000000400667308 */ /* 0x0003e20000000800 */
[----:B------:R-:W-:Y:S02]  /*a3f0*/  FMUL.FTZ R65, R2, R65 ;  /* 0x0000004102417220 */ /* 0x000fe40000410000 */
[----:B------:R-:W-:Y:S02]  /*a400*/  FMUL.FTZ R0, R0, c[0x0][0x2d0] ;  /* 0x0000b40000007a20 */ /* 0x000fe40000410000 */
[C---:B------:R-:W-:Y:S02]  /*a410*/  FMUL.FTZ R68, R2.reuse, R68 ;  /* 0x0000004402447220 */ /* 0x040fe40000410000 */
[C---:B------:R-:W-:Y:S02]  /*a420*/  FMUL.FTZ R69, R2.reuse, R69 ;  /* 0x0000004502457220 */ /* 0x040fe40000410000 */
[C---:B------:R-:W-:Y:S01]  /*a430*/  FMUL.FTZ R72, R2.reuse, R72 ;  /* 0x0000004802487220 */ /* 0x040fe20000410000 */
[----:B------:R-:W2:Y:S01]  /*a440*/  MUFU.EX2 R0, R0 ;  /* 0x0000000000007308 */ /* 0x000ea20000000800 */
[C---:B------:R-:W-:Y:S02]  /*a450*/  FMUL.FTZ R73, R2.reuse, R73 ;  /* 0x0000004902497220 */ /* 0x040fe40000410000 */
[C---:B------:R-:W-:Y:S02]  /*a460*/  FMUL.FTZ R76, R2.reuse, R76 ;  /* 0x0000004c024c7220 */ /* 0x040fe40000410000 */
[C---:B------:R-:W-:Y:S02]  /*a470*/  FMUL.FTZ R77, R2.reuse, R77 ;  /* 0x0000004d024d7220 */ /* 0x040fe40000410000 */
[C---:B------:R-:W-:Y:S02]  /*a480*/  FMUL.FTZ R80, R2.reuse, R80 ;  /* 0x0000005002507220 */ /* 0x040fe40000410000 */
[C---:B------:R-:W-:Y:S02]  /*a490*/  FMUL.FTZ R81, R2.reuse, R81 ;  /* 0x0000005102517220 */ /* 0x040fe40000410000 */
[C---:B------:R-:W-:Y:S02]  /*a4a0*/  FMUL.FTZ R84, R2.reuse, R84 ;  /* 0x0000005402547220 */ /* 0x040fe40000410000 */
[C---:B------:R-:W-:Y:S02]  /*a4b0*/  FMUL.FTZ R85, R2.reuse, R85 ;  /* 0x0000005502557220 */ /* 0x040fe40000410000 */
[--C-:B-1----:R-:W-:Y:S02]  /*a4c0*/  FFMA.FTZ R4, R145, c[0x0][0x2d0], -R140.reuse ;  /* 0x0000b40091047a23 */ /* 0x102fe4000001088c */
[C---:B------:R-:W-:Y:S02]  /*a4d0*/  FMUL.FTZ R88, R2.reuse, R88 ;  /* 0x0000005802587220 */ /* 0x040fe40000410000 */
[----:B------:R1:W3:Y:S01]  /*a4e0*/  MUFU.EX2 R141, R4 ;  /* 0x00000004008d7308 */ /* 0x0002e20000000800 */
[C---:B------:R-:W-:Y:S02]  /*a4f0*/  FMUL.FTZ R89, R2.reuse, R89 ;  /* 0x0000005902597220 */ /* 0x040fe40000410000 */
[----:B------:R-:W-:Y:S02]  /*a500*/  FMUL.FTZ R92, R2, R92 ;  /* 0x0000005c025c7220 */ /* 0x000fe40000410000 */
[C---:B--2---:R-:W-:Y:S02]  /*a510*/  FMUL.FTZ R6, R0.reuse, R106 ;  /* 0x0000006a00067220 */ /* 0x044fe40000410000 */
[C---:B------:R-:W-:Y:S02]  /*a520*/  FMUL.FTZ R7, R0.reuse, R107 ;  /* 0x0000006b00077220 */ /* 0x040fe40000410000 */
[C---:B------:R-:W-:Y:S02]  /*a530*/  FMUL.FTZ R10, R0.reuse, R110 ;  /* 0x0000006e000a7220 */ /* 0x040fe40000410000 */
[C---:B------:R-:W-:Y:S02]  /*a540*/  FMUL.FTZ R11, R0.reuse, R111 ;  /* 0x0000006f000b7220 */ /* 0x040fe40000410000 */
[C---:B------:R-:W-:Y:S01]  /*a550*/  FMUL.FTZ R18, R0.reuse, R118 ;  /* 0x0000007600127220 */ /* 0x040fe20000410000 */
[----:B------:R-:W-:Y:S01]  /*a560*/  LDSM.16.MT88.4 R108, [R162+0x800] ;  /* 0x00080000a26c783b */ /* 0x000fe20000004200 */
[C---:B------:R-:W-:Y:S02]  /*a570*/  FMUL.FTZ R19, R0.reuse, R119 ;  /* 0x0000007700137220 */ /* 0x040fe40000410000 */
[C---:B------:R-:W-:Y:S02]  /*a580*/  FMUL.FTZ R26, R0.reuse, R126 ;  /* 0x0000007e001a7220 */ /* 0x040fe40000410000 */
[C---:B------:R-:W-:Y:S02]  /*a590*/  FMUL.FTZ R27, R0.reuse, R127 ;  /* 0x0000007f001b7220 */ /* 0x040fe40000410000 */
[C---:B------:R-:W-:Y:S01]  /*a5a0*/  FMUL.FTZ R34, R0.reuse, R134 ;  /* 0x0000008600227220 */ /* 0x040fe20000410000 */
[----:B------:R-:W-:Y:S01]  /*a5b0*/  LDSM.16.MT88.4 R124, [R165+0x1800] ;  /* 0x00180000a57c783b */ /* 0x000fe20000004200 */
[C---:B------:R-:W-:Y:S02]  /*a5c0*/  FMUL.FTZ R35, R0.reuse, R135 ;  /* 0x0000008700237220 */ /* 0x040fe40000410000 */
[--C-:B-1----:R-:W-:Y:S01]  /*a5d0*/  FFMA.FTZ R4, R137, c[0x0][0x2d0], -R140.reuse ;  /* 0x0000b40089047a23 */ /* 0x102fe2000001088c */
[C---:B---3--:R-:W-:Y:S01]  /*a5e0*/  F2FP.PACK_AB R137, R141.reuse, R102 ;  /* 0x000000668d89723e */ /* 0x048fe200000000ff */
[C---:B------:R-:W-:Y:S02]  /*a5f0*/  FMUL.FTZ R38, R0.reuse, R38 ;  /* 0x0000002600267220 */ /* 0x040fe40000410000 */
[----:B------:R1:W-:Y:S01]  /*a600*/  MUFU.EX2 R209, R4 ;  /* 0x0000000400d17308 */ /* 0x0003e20000000800 */
        /* <DEDUP_REMOVED lines=13> */
[----:B-1----:R-:W-:Y:S02]  /*a6e0*/  FFMA.FTZ R4, R144, c[0x0][0x2d0], -R140 ;  /* 0x0000b40090047a23 */ /* 0x002fe4000001088c */
        /* <DEDUP_REMOVED lines=12> */
[C---:B------:R-:W-:Y:S02]  /*a7b0*/  FFMA.FTZ R116, R0.reuse, R206, R102 ;  /* 0x000000ce00747223 */ /* 0x040fe40000010066 */
[----:B------:R-:W-:Y:S01]  /*a7c0*/  FMUL.FTZ R86, R0, R86 ;  /* 0x0000005600567220 */ /* 0x000fe20000410000 */
[----:B-1----:R-:W-:Y:S01]  /*a7d0*/  F2FP.PACK_AB R139, R210, R209 ;  /* 0x000000d1d28b723e */ /* 0x002fe200000000ff */
[----:B------:R-:W-:Y:S02]  /*a7e0*/  FMUL.FTZ R4, R2, R104 ;  /* 0x0000006802047220 */ /* 0x000fe40000410000 */
[----:B------:R-:W1:Y:S01]  /*a7f0*/  LDSM.16.MT88.4 R104, [R164] ;  /* 0x00000000a468783b */ /* 0x000e620000004200 */
[C---:B------:R-:W-:Y:S02]  /*a800*/  FMUL.FTZ R87, R0.reuse, R87 ;  /* 0x0000005700577220 */ /* 0x040fe40000410000 */
[C---:B------:R-:W-:Y:S02]  /*a810*/  FMUL.FTZ R90, R0.reuse, R90 ;  /* 0x0000005a005a7220 */ /* 0x040fe40000410000 */
[C---:B------:R-:W-:Y:S05]  /*a820*/  HMMA.16816.F32 R4, R136.reuse, R12, R4 ;  /* 0x0000000c8804723c */ /* 0x040fea0000001804 */
[----:B------:R-:W-:Y:S02]  /*a830*/  FMUL.FTZ R91, R0, R91 ;  /* 0x0000005b005b7220 */ /* 0x000fe40000410000 */
[C---:B------:R-:W-:Y:S01]  /*a840*/  FMUL.FTZ R12, R2.reuse, R112 ;  /* 0x00000070020c7220 */ /* 0x040fe20000410000 */
[C---:B------:R-:W-:Y:S04]  /*a850*/  HMMA.16816.F32 R8, R136.reuse, R14, R8 ;  /* 0x0000000e8808723c */ /* 0x040fe80000001808 */
[----:B------:R-:W-:Y:S02]  /*a860*/  FMUL.FTZ R13, R2, R113 ;  /* 0x00000071020d7220 */ /* 0x000fe40000410000 */
[--C-:B------:R-:W-:Y:S02]  /*a870*/  FFMA.FTZ R102, R150, c[0x0][0x2d0], -R147.reuse ;  /* 0x0000b40096667a23 */ /* 0x100fe40000010893 */
[C---:B------:R-:W-:Y:S02]  /*a880*/  FMUL.FTZ R14, R0.reuse, R114 ;  /* 0x00000072000e7220 */ /* 0x040fe40000410000 */
[----:B------:R-:W-:Y:S02]  /*a890*/  MUFU.EX2 R144, R102 ;  /* 0x0000006600907308 */ /* 0x000fe40000000800 */
[----:B------:R-:W-:Y:S02]  /*a8a0*/  FMUL.FTZ R15, R0, R115 ;  /* 0x00000073000f7220 */ /* 0x000fe40000410000 */
[----:B------:R-:W-:Y:S01]  /*a8b0*/  LDSM.16.MT88.4 R112, [R163+0x800] ;  /* 0x00080000a370783b */ /* 0x000fe20000004200 */
[C---:B------:R-:W-:Y:S02]  /*a8c0*/  FMUL.FTZ R93, R2.reuse, R93 ;  /* 0x0000005d025d7220 */ /* 0x040fe40000410000 */
[C---:B------:R-:W-:Y:S02]  /*a8d0*/  FMUL.FTZ R96, R2.reuse, R96 ;  /* 0x0000006002607220 */ /* 0x040fe40000410000 */
[C---:B-----5:R-:W-:Y:S03]  /*a8e0*/  HMMA.16816.F32 R12, R136.reuse, R20, R12 ;  /* 0x00000014880c723c */ /* 0x060fe6000000180c */
[----:B------:R-:W-:Y:S02]  /*a8f0*/  FMUL.FTZ R97, R2, R97 ;  /* 0x0000006102617220 */ /* 0x000fe40000410000 */
[----:B------:R-:W-:Y:S02]  /*a900*/  FMUL.FTZ R94, R0, R94 ;  /* 0x0000005e005e7220 */ /* 0x000fe40000410000 */
[C---:B------:R-:W-:Y:S01]  /*a910*/  FMUL.FTZ R20, R2.reuse, R120 ;  /* 0x0000007802147220 */ /* 0x040fe20000410000 */
[C---:B------:R-:W-:Y:S04]  /*a920*/  HMMA.16816.F32 R16, R136.reuse, R22, R16 ;  /* 0x000000168810723c */ /* 0x040fe80000001810 */
[----:B------:R-:W-:Y:S02]  /*a930*/  FMUL.FTZ R21, R2, R121 ;  /* 0x0000007902157220 */ /* 0x000fe40000410000 */
[--C-:B------:R-:W-:Y:S02]  /*a940*/  FFMA.FTZ R120, R192, c[0x0][0x2d0], -R147.reuse ;  /* 0x0000b400c0787a23 */ /* 0x100fe40000010893 */
[C---:B------:R-:W-:Y:S04]  /*a950*/  FMUL.FTZ R23, R0.reuse, R123 ;  /* 0x0000007b00177220 */ /* 0x040fe80000410000 */
[C---:B------:R-:W-:Y:S02]  /*a960*/  FMUL.FTZ R22, R0.reuse, R122 ;  /* 0x0000007a00167220 */ /* 0x040fe40000410000 */
[----:B------:R-:W-:Y:S02]  /*a970*/  FADD.FTZ R122, R141, R116 ;  /* 0x000000748d7a7221 */ /* 0x000fe40000010000 */
[----:B------:R-:W-:Y:S01]  /*a980*/  LDSM.16.MT88.4 R116, [R165+0x1000] ;  /* 0x00100000a574783b */ /* 0x000fe20000004200 */
[C---:B------:R-:W-:Y:S02]  /*a990*/  FMUL.FTZ R95, R0.reuse, R95 ;  /* 0x0000005f005f7220 */ /* 0x040fe40000410000 */
[C---:B------:R-:W-:Y:S03]  /*a9a0*/  HMMA.16816.F32 R20, R136.reuse, R28, R20 ;  /* 0x0000001c8814723c */ /* 0x040fe60000001814 */
[C---:B------:R-:W-:Y:S02]  /*a9b0*/  FMUL.FTZ R98, R0.reuse, R98 ;  /* 0x0000006200627220 */ /* 0x040fe40000410000 */
[----:B------:R-:W-:Y:S02]  /*a9c0*/  FMUL.FTZ R99, R0, R99 ;  /* 0x0000006300637220 */ /* 0x000fe40000410000 */
[C---:B------:R-:W-:Y:S01]  /*a9d0*/  FMUL.FTZ R28, R2.reuse, R128 ;  /* 0x00000080021c7220 */ /* 0x040fe20000410000 */
[C---:B------:R-:W-:Y:S04]  /*a9e0*/  HMMA.16816.F32 R24, R136.reuse, R30, R24 ;  /* 0x0000001e8818723c */ /* 0x040fe80000001818 */
[----:B------:R-:W-:Y:S02]  /*a9f0*/  FMUL.FTZ R29, R2, R129 ;  /* 0x00000081021d7220 */ /* 0x000fe40000410000 */
[----:B------:R2:W-:Y:S01]  /*aa00*/  MUFU.EX2 R129, R101 ;  /* 0x0000006500817308 */ /* 0x0005e20000000800 */
[C---:B------:R-:W-:Y:S02]  /*aa10*/  FMUL.FTZ R30, R0.reuse, R130 ;  /* 0x00000082001e7220 */ /* 0x040fe40000410000 */
[----:B------:R-:W-:Y:S03]  /*aa20*/  FMUL.FTZ R31, R0, R131 ;  /* 0x00000083001f7220 */ /* 0x000fe60000410000 */
[--C-:B------:R-:W-:Y:S04]  /*aa30*/  FFMA.FTZ R0, R191, c[0x0][0x2d0], -R147.reuse ;  /* 0x0000b400bf007a23 */ /* 0x100fe80000010893 */
[C---:B-1----:R-:W-:Y:S01]  /*aa40*/  HMMA.16816.F32 R28, R136.reuse, R104, R28 ;  /* 0x00000068881c723c */ /* 0x042fe2000000181c */
[----:B------:R1:W-:Y:S07]  /*aa50*/  MUFU.EX2 R156, R0 ;  /* 0x00000000009c7308 */ /* 0x0003ee0000000800 */
[C---:B------:R-:W-:Y:S01]  /*aa60*/  HMMA.16816.F32 R32, R136.reuse, R106, R32 ;  /* 0x0000006a8820723c */ /* 0x040fe20000001820 */
[----:B------:R-:W3:Y:S03]  /*aa70*/  LDSM.16.MT88.4 R104, [R162+0x2000] ;  /* 0x00200000a268783b */ /* 0x000ee60000004200 */
[--C-:B--2---:R-:W-:Y:S04]  /*aa80*/  FFMA.FTZ R101, R153, c[0x0][0x2d0], -R147.reuse ;  /* 0x0000b40099657a23 */ /* 0x104fe80000010893 */
[----:B------:R2:W4:Y:S01]  /*aa90*/  MUFU.EX2 R203, R101 ;  /* 0x0000006500cb7308 */ /* 0x0005220000000800 */
[--C-:B-1----:R-:W-:Y:S03]  /*aaa0*/  FFMA.FTZ R0, R188, c[0x0][0x2d0], -R147.reuse ;  /* 0x0000b400bc007a23 */ /* 0x102fe60000010893 */
[--C-:B--2---:R-:W-:Y:S06]  /*aab0*/  FFMA.FTZ R101, R152, c[0x0][0x2d0], -R147.reuse ;  /* 0x0000b40098657a23 */ /* 0x104fec0000010893 */
[----:B------:R1:W-:Y:S01]  /*aac0*/  MUFU.EX2 R202, R101 ;  /* 0x0000006500ca7308 */ /* 0x0003e20000000800 */
[C---:B---3--:R-:W-:Y:S08]  /*aad0*/  HMMA.16816.F32 R36, R136.reuse, R104, R36 ;  /* 0x000000688824723c */ /* 0x048ff00000001824 */
[C---:B------:R-:W-:Y:S01]  /*aae0*/  HMMA.16816.F32 R40, R136.reuse, R106, R40 ;  /* 0x0000006a8828723c */ /* 0x040fe20000001828 */
[----:B------:R-:W2:Y:S03]  /*aaf0*/  LDSM.16.MT88.4 R104, [R163+0x2000] ;  /* 0x00200000a368783b */ /* 0x000ea60000004200 */
[--C-:B-1----:R-:W-:Y:S04]  /*ab00*/  FFMA.FTZ R101, R146, c[0x0][0x2d0], -R147.reuse ;  /* 0x0000b40092657a23 */ /* 0x102fe80000010893 */
[----:B------:R1:W-:Y:S01]  /*ab10*/  MUFU.EX2 R204, R101 ;  /* 0x0000006500cc7308 */ /* 0x0003e20000000800 */
[C---:B--2---:R-:W-:Y:S03]  /*ab20*/  HMMA.16816.F32 R44, R136.reuse, R104, R44 ;  /* 0x00000068882c723c */ /* 0x044fe6000000182c */
[--C-:B-1----:R-:W-:Y:S06]  /*ab30*/  FFMA.FTZ R101, R155, c[0x0][0x2d0], -R140.reuse ;  /* 0x0000b4009b657a23 */ /* 0x102fec000001088c */
[----:B------:R1:W-:Y:S01]  /*ab40*/  MUFU.EX2 R128, R101 ;  /* 0x0000006500807308 */ /* 0x0003e20000000800 */
[C---:B------:R-:W-:Y:S01]  /*ab50*/  HMMA.16816.F32 R48, R136.reuse, R106, R48 ;  /* 0x0000006a8830723c */ /* 0x040fe20000001830 */
[----:B------:R-:W2:Y:S02]  /*ab60*/  LDSM.16.MT88.4 R104, [R165+0x2000] ;  /* 0x00200000a568783b */ /* 0x000ea40000004200 */
[--C-:B-1----:R-:W-:Y:S06]  /*ab70*/  FFMA.FTZ R101, R157, c[0x0][0x2d0], -R140.reuse ;  /* 0x0000b4009d657a23 */ /* 0x102fec000001088c */
[----:B------:R1:W3:Y:S01]  /*ab80*/  MUFU.EX2 R201, R101 ;  /* 0x0000006500c97308 */ /* 0x0002e20000000800 */
[C---:B--2---:R-:W-:Y:S08]  /*ab90*/  HMMA.16816.F32 R52, R136.reuse, R104, R52 ;  /* 0x000000688834723c */ /* 0x044ff00000001834 */
[C---:B------:R-:W-:Y:S01]  /*aba0*/  HMMA.16816.F32 R56, R136.reuse, R106, R56 ;  /* 0x0000006a8838723c */ /* 0x040fe20000001838 */
[----:B------:R-:W2:Y:S03]  /*abb0*/  LDSM.16.MT88.4 R104, [R164+0x2000] ;  /* 0x00200000a468783b */ /* 0x000ea60000004200 */
[----:B-1----:R-:W-:Y:S04]  /*abc0*/  FFMA.FTZ R101, R154, c[0x0][0x2d0], -R140 ;  /* 0x0000b4009a657a23 */ /* 0x002fe8000001088c */
[----:B------:R1:W-:Y:S04]  /*abd0*/  MUFU.EX2 R200, R101 ;  /* 0x0000006500c87308 */ /* 0x0003e80000000800 */
[----:B-1----:R-:W-:Y:S02]  /*abe0*/  FFMA.FTZ R101, R2, R205, R198 ;  /* 0x000000cd02657223 */ /* 0x002fe400000100c6 */
[--C-:B------:R-:W-:Y:S04]  /*abf0*/  FFMA.FTZ R2, R158, c[0x0][0x2d0], -R140.reuse ;  /* 0x0000b4009e027a23 */ /* 0x100fe8000001088c */
[----:B------:R1:W-:Y:S01]  /*ac00*/  MUFU.EX2 R158, R0 ;  /* 0x00000000009e7308 */ /* 0x0003e20000000800 */
[C---:B--2---:R-:W-:Y:S09]  /*ac10*/  HMMA.16816.F32 R60, R136.reuse, R104, R60 ;  /* 0x00000068883c723c */ /* 0x044ff2000000183c */
[----:B------:R2:W5:Y:S01]  /*ac20*/  MUFU.EX2 R198, R2 ;  /* 0x0000000200c67308 */ /* 0x0005620000000800 */
[C---:B------:R-:W-:Y:S01]  /*ac30*/  HMMA.16816.F32 R64, R136.reuse, R106, R64 ;  /* 0x0000006a8840723c */ /* 0x040fe20000001840 */
[----:B------:R-:W3:Y:S02]  /*ac40*/  LDSM.16.MT88.4 R104, [R162+0x4000] ;  /* 0x00400000a268783b */ /* 0x000ee40000004200 */
[--C-:B-1----:R-:W-:Y:S06]  /*ac50*/  FFMA.FTZ R0, R185, c[0x0][0x2d0], -R147.reuse ;  /* 0x0000b400b9007a23 */ /* 0x102fec0000010893 */
[----:B------:R1:W-:Y:S03]  /*ac60*/  MUFU.EX2 R157, R0 ;  /* 0x00000000009d7308 */ /* 0x0003e60000000800 */
[--C-:B--2---:R-:W-:Y:S07]  /*ac70*/  FFMA.FTZ R2, R148, c[0x0][0x2d0], -R147.reuse ;  /* 0x0000b40094027a23 */ /* 0x104fee0000010893 */
[----:B------:R2:W-:Y:S01]  /*ac80*/  MUFU.EX2 R146, R2 ;  /* 0x0000000200927308 */ /* 0x0005e20000000800 */
[----:B-1----:R-:W-:Y:S01]  /*ac90*/  FFMA.FTZ R0, R159, c[0x0][0x2d0], -R147 ;  /* 0x0000b4009f007a23 */ /* 0x002fe20000010893 */
[C---:B---3--:R-:W-:Y:S08]  /*aca0*/  HMMA.16816.F32 R68, R136.reuse, R104, R68 ;  /* 0x000000688844723c */ /* 0x048ff00000001844 */
[----:B------:R1:W-:Y:S01]  /*acb0*/  MUFU.EX2 R159, R0 ;  /* 0x00000000009f7308 */ /* 0x0003e20000000800 */
[C---:B------:R-:W-:Y:S01]  /*acc0*/  HMMA.16816.F32 R72, R136.reuse, R106, R72 ;  /* 0x0000006a8848723c */ /* 0x040fe20000001848 */
[----:B------:R-:W3:Y:S02]  /*acd0*/  LDSM.16.MT88.4 R104, [R163+0x4000] ;  /* 0x00400000a368783b */ /* 0x000ee40000004200 */
[--C-:B--2---:R-:W-:Y:S02]  /*ace0*/  FFMA.FTZ R2, R194, c[0x0][0x2d0], -R140.reuse ;  /* 0x0000b400c2027a23 */ /* 0x104fe4000001088c */
[--C-:B-1----:R-:W-:Y:S04]  /*acf0*/  FFMA.FTZ R0, R189, c[0x0][0x2d0], -R140.reuse ;  /* 0x0000b400bd007a23 */ /* 0x102fe8000001088c */
[----:B------:R1:W-:Y:S01]  /*ad00*/  MUFU.EX2 R155, R0 ;  /* 0x00000000009b7308 */ /* 0x0003e20000000800 */
[C---:B---3--:R-:W-:Y:S03]  /*ad10*/  HMMA.16816.F32 R76, R136.reuse, R104, R76 ;  /* 0x00000068884c723c */ /* 0x048fe6000000184c */
[--C-:B-1----:R-:W-:Y:S05]  /*ad20*/  FFMA.FTZ R0, R190, c[0x0][0x2d0], -R140.reuse ;  /* 0x0000b400be007a23 */ /* 0x102fea000001088c */
[C---:B------:R-:W-:Y:S01]  /*ad30*/  HMMA.16816.F32 R80, R136.reuse, R106, R80 ;  /* 0x0000006a8850723c */ /* 0x040fe20000001850 */
[----:B------:R-:W1:Y:S01]  /*ad40*/  LDSM.16.MT88.4 R104, [R165+0x4000] ;  /* 0x00400000a568783b */ /* 0x000e620000004200 */
[----:B------:R2:W-:Y:S02]  /*ad50*/  MUFU.EX2 R154, R0 ;  /* 0x00000000009a7308 */ /* 0x0005e40000000800 */
[--C-:B--2---:R-:W-:Y:S08]  /*ad60*/  FFMA.FTZ R0, R187, c[0x0][0x2d0], -R140.reuse ;  /* 0x0000b400bb007a23 */ /* 0x104ff0000001088c */
[----:B------:R2:W-:Y:S01]  /*ad70*/  MUFU.EX2 R153, R0 ;  /* 0x0000000000997308 */ /* 0x0005e20000000800 */
[C---:B-1----:R-:W-:Y:S08]  /*ad80*/  HMMA.16816.F32 R84, R136.reuse, R104, R84 ;  /* 0x000000688854723c */ /* 0x042ff00000001854 */
[C---:B------:R-:W-:Y:S01]  /*ad90*/  HMMA.16816.F32 R88, R136.reuse, R106, R88 ;  /* 0x0000006a8858723c */ /* 0x040fe20000001858 */
[----:B------:R-:W1:Y:S03]  /*ada0*/  LDSM.16.MT88.4 R104, [R164+0x4000] ;  /* 0x00400000a468783b */ /* 0x000e660000004200 */
[----:B--2---:R-:W-:Y:S04]  /*adb0*/  FFMA.FTZ R0, R193, c[0x0][0x2d0], -R140 ;  /* 0x0000b400c1007a23 */ /* 0x004fe8000001088c */
[----:B------:R2:W-:Y:S04]  /*adc0*/  MUFU.EX2 R152, R0 ;  /* 0x0000000000987308 */ /* 0x0005e80000000800 */
[----:B--2---:R-:W-:Y:S06]  /*add0*/  FADD.FTZ R0, R143, R101 ;  /* 0x000000658f007221 */ /* 0x004fec0000010000 */
[----:B------:R-:W2:Y:S01]  /*ade0*/  MUFU.EX2 R143, R120 ;  /* 0x00000078008f7308 */ /* 0x000ea20000000800 */
[----:B------:R-:W-:Y:S02]  /*adf0*/  FFMA.FTZ R101, R149, c[0x0][0x2d0], -R147 ;  /* 0x0000b40095657a23 */ /* 0x000fe40000010893 */
[----:B------:R-:W-:Y:S02]  /*ae00*/  FADD.FTZ R121, R199, R0 ;  /* 0x00000000c7797221 */ /* 0x000fe40000010000 */
[----:B------:R-:W-:Y:S01]  /*ae10*/  FFMA.FTZ R0, R151, c[0x0][0x2d0], -R140 ;  /* 0x0000b40097007a23 */ /* 0x000fe2000001088c */
[C---:B-1----:R-:W-:Y:S03]  /*ae20*/  HMMA.16816.F32 R92, R136.reuse, R104, R92 ;  /* 0x00000068885c723c */ /* 0x042fe6000000185c */
[----:B------:R-:W-:Y:S01]  /*ae30*/  FADD.FTZ R102, R211, R121 ;  /* 0x00000079d3667221 */ /* 0x000fe20000010000 */
[----:B------:R1:W3:Y:S03]  /*ae40*/  MUFU.EX2 R145, R101 ;  /* 0x0000006500917308 */ /* 0x0002e60000000800 */
[----:B----4-:R-:W-:Y:S01]  /*ae50*/  F2FP.PACK_AB R104, R203, R129 ;  /* 0x00000081cb68723e */ /* 0x010fe200000000ff */
[----:B------:R-:W-:Y:S04]  /*ae60*/  HMMA.16816.F32 R96, R136, R106, R96 ;  /* 0x0000006a8860723c */ /* 0x000fe80000001860 */
[----:B------:R-:W-:Y:S01]  /*ae70*/  F2FP.PACK_AB R105, R201, R128 ;  /* 0x00000080c969723e */ /* 0x000fe200000000ff */
[----:B------:R-:W-:Y:S01]  /*ae80*/  FADD.FTZ R102, R129, R102 ;  /* 0x0000006681667221 */ /* 0x000fe20000010000 */
[----:B------:R4:W-:Y:S01]  /*ae90*/  MUFU.EX2 R142, R0 ;  /* 0x00000000008e7308 */ /* 0x0009e20000000800 */
[----:B------:R-:W-:Y:S02]  /*aea0*/  F2FP.PACK_AB R106, R204, R202 ;  /* 0x000000cacc6a723e */ /* 0x000fe400000000ff */
[----:B-----5:R-:W-:Y:S03]  /*aeb0*/  F2FP.PACK_AB R107, R198, R200 ;  /* 0x000000c8c66b723e */ /* 0x020fe600000000ff */
[----:B--2---:R-:W-:Y:S04]  /*aec0*/  F2FP.PACK_AB R136, R144, R143 ;  /* 0x0000008f9088723e */ /* 0x004fe800000000ff */
[C---:B------:R-:W-:Y:S05]  /*aed0*/  HMMA.16816.F32 R4, R104.reuse, R108, R4 ;  /* 0x0000006c6804723c */ /* 0x040fea0000001804 */
[----:B-1----:R-:W-:Y:S01]  /*aee0*/  FADD.FTZ R101, R209, R122 ;  /* 0x0000007ad1657221 */ /* 0x002fe20000010000 */
[----:B---3--:R-:W-:Y:S01]  /*aef0*/  F2FP.PACK_AB R138, R146, R145 ;  /* 0x00000091928a723e */ /* 0x008fe200000000ff */
[----:B------:R-:W-:Y:S01]  /*af00*/  LDSM.16.MT88.4 R120, [R163+0x1800] ;  /* 0x00180000a378783b */ /* 0x000fe20000004200 */
[C---:B------:R-:W-:Y:S04]  /*af10*/  HMMA.16816.F32 R8, R104.reuse, R110, R8 ;  /* 0x0000006e6808723c */ /* 0x040fe80000001808 */
[--C-:B----4-:R-:W-:Y:S03]  /*af20*/  FFMA.FTZ R0, R196, c[0x0][0x2d0], -R140.reuse ;  /* 0x0000b400c4007a23 */ /* 0x110fe6000001088c */
[----:B------:R-:W1:Y:S01]  /*af30*/  LDSM.16.MT88.4 R108, [R165+0x800] ;  /* 0x00080000a56c783b */ /* 0x000e620000004200 */
[C---:B------:R-:W-:Y:S01]  /*af40*/  HMMA.16816.F32 R12, R104.reuse, R112, R12 ;  /* 0x00000070680c723c */ /* 0x040fe2000000180c */
[----:B------:R-:W2:Y:S07]  /*af50*/  MUFU.EX2 R141, R0 ;  /* 0x00000000008d7308 */ /* 0x000eae0000000800 */
[C---:B------:R-:W-:Y:S01]  /*af60*/  HMMA.16816.F32 R16, R104.reuse, R114, R16 ;  /* 0x000000726810723c */ /* 0x040fe20000001810 */
[----:B------:R-:W3:Y:S03]  /*af70*/  LDSM.16.MT88.4 R112, [R164+0x800] ;  /* 0x00080000a470783b */ /* 0x000ee60000004200 */
[----:B--2---:R-:W-:Y:S01]  /*af80*/  F2FP.PACK_AB R137, R141, R142 ;  /* 0x0000008e8d89723e */ /* 0x004fe200000000ff */
[----:B------:R-:W-:Y:S04]  /*af90*/  FFMA.FTZ R0, R195, c[0x0][0x2d0], -R140 ;  /* 0x0000b400c3007a23 */ /* 0x000fe8000001088c */
[----:B------:R2:W-:Y:S01]  /*afa0*/  MUFU.EX2 R140, R0 ;  /* 0x00000000008c7308 */ /* 0x0005e20000000800 */
[C---:B-1----:R-:W-:Y:S08]  /*afb0*/  HMMA.16816.F32 R20, R104.reuse, R108, R20 ;  /* 0x0000006c6814723c */ /* 0x042ff00000001814 */
[C---:B------:R-:W-:Y:S01]  /*afc0*/  HMMA.16816.F32 R24, R104.reuse, R110, R24 ;  /* 0x0000006e6818723c */ /* 0x040fe20000001818 */
[----:B------:R-:W1:Y:S07]  /*afd0*/  LDSM.16.MT88.4 R108, [R162+0x2800] ;  /* 0x00280000a26c783b */ /* 0x000e6e0000004200 */
[C---:B---3--:R-:W-:Y:S04]  /*afe0*/  HMMA.16816.F32 R28, R104.reuse, R112, R28 ;  /* 0x00000070681c723c */ /* 0x048fe8000000181c */
[----:B--2---:R-:W-:Y:S02]  /*aff0*/  FADD.FTZ R0, R210, R101 ;  /* 0x00000065d2007221 */ /* 0x004fe40000010000 */
[----:B------:R-:W2:Y:S02]  /*b000*/  MUFU.EX2 R101, R2 ;  /* 0x0000000200657308 */ /* 0x000ea40000000800 */
[C---:B------:R-:W-:Y:S01]  /*b010*/  HMMA.16816.F32 R32, R104.reuse, R114, R32 ;  /* 0x000000726820723c */ /* 0x040fe20000001820 */
[----:B------:R-:W3:Y:S03]  /*b020*/  LDSM.16.MT88.4 R112, [R163+0x2800] ;  /* 0x00280000a370783b */ /* 0x000ee60000004200 */
[----:B--2---:R-:W-:Y:S01]  /*b030*/  F2FP.PACK_AB R139, R101, R140 ;  /* 0x0000008c658b723e */ /* 0x004fe200000000ff */
[----:B------:R-:W-:Y:S03]  /*b040*/  FADD.FTZ R2, R128, R0 ;  /* 0x0000000080027221 */ /* 0x000fe60000010000 */
[C---:B-1----:R-:W-:Y:S04]  /*b050*/  HMMA.16816.F32 R36, R104.reuse, R108, R36 ;  /* 0x0000006c6824723c */ /* 0x042fe80000001824 */
[----:B------:R-:W-:Y:S01]  /*b060*/  FADD.FTZ R0, R203, R102 ;  /* 0x00000066cb007221 */ /* 0x000fe20000010000 */
[----:B------:R-:W-:Y:S01]  /*b070*/  MOV R102, R3 ;  /* 0x0000000300667202 */ /* 0x000fe20000000f00 */
[----:B------:R-:W-:Y:S02]  /*b080*/  FADD.FTZ R2, R201, R2 ;  /* 0x00000002c9027221 */ /* 0x000fe40000010000 */
[----:B------:R-:W-:Y:S01]  /*b090*/  FADD.FTZ R0, R202, R0 ;  /* 0x00000000ca007221 */ /* 0x000fe20000010000 */
[C---:B------:R-:W-:Y:S01]  /*b0a0*/  HMMA.16816.F32 R40, R104.reuse, R110, R40 ;  /* 0x0000006e6828723c */ /* 0x040fe20000001828 */
[----:B------:R-:W1:Y:S02]  /*b0b0*/  LDSM.16.MT88.4 R108, [R165+0x2800] ;  /* 0x00280000a56c783b */ /* 0x000e640000004200 */
[----:B------:R-:W-:Y:S02]  /*b0c0*/  FADD.FTZ R2, R200, R2 ;  /* 0x00000002c8027221 */ /* 0x000fe40000010000 */
[----:B------:R-:W-:Y:S03]  /*b0d0*/  FADD.FTZ R0, R204, R0 ;  /* 0x00000000cc007221 */ /* 0x000fe60000010000 */
[C---:B---3--:R-:W-:Y:S04]  /*b0e0*/  HMMA.16816.F32 R44, R104.reuse, R112, R44 ;  /* 0x00000070682c723c */ /* 0x048fe8000000182c */
[----:B------:R-:W-:Y:S02]  /*b0f0*/  FADD.FTZ R2, R198, R2 ;  /* 0x00000002c6027221 */ /* 0x000fe40000010000 */
[----:B------:R-:W-:Y:S02]  /*b100*/  FADD.FTZ R0, R156, R0 ;  /* 0x000000009c007221 */ /* 0x000fe40000010000 */
[C---:B------:R-:W-:Y:S01]  /*b110*/  HMMA.16816.F32 R48, R104.reuse, R114, R48 ;  /* 0x000000726830723c */ /* 0x040fe20000001830 */
[----:B------:R-:W2:Y:S03]  /*b120*/  LDSM.16.MT88.4 R112, [R164+0x2800] ;  /* 0x00280000a470783b */ /* 0x000ea60000004200 */
[----:B------:R-:W-:Y:S02]  /*b130*/  FADD.FTZ R2, R155, R2 ;  /* 0x000000029b027221 */ /* 0x000fe40000010000 */
[----:B------:R-:W-:Y:S02]  /*b140*/  FADD.FTZ R0, R158, R0 ;  /* 0x000000009e007221 */ /* 0x000fe40000010000 */
[----:B------:R-:W-:Y:S04]  /*b150*/  FADD.FTZ R2, R154, R2 ;  /* 0x000000029a027221 */ /* 0x000fe80000010000 */
[----:B------:R-:W-:Y:S02]  /*b160*/  FADD.FTZ R0, R157, R0 ;  /* 0x000000009d007221 */ /* 0x000fe40000010000 */
[----:B------:R-:W-:Y:S02]  /*b170*/  FADD.FTZ R2, R153, R2 ;  /* 0x0000000299027221 */ /* 0x000fe40000010000 */
[C---:B------:R-:W-:Y:S01]  /*b180*/  FADD.FTZ R0, R159.reuse, R0 ;  /* 0x000000009f007221 */ /* 0x040fe20000010000 */
        /* <DEDUP_REMOVED lines=103> */
.L_x_1045:
[----:B------:R-:W-:Y:S05]  /*b800*/  BRA.DIV ~URZ, `(.L_x_1053) ;  /* 0x00003c527f007947 */ /* 0x000fea000b800000 */
[----:B------:R1:W2:Y:S02]  /*b810*/  SHFL.BFLY PT, R5, R205, 0x2, 0x1f ;  /* 0x0c401f00cd057f89 */ /* 0x0002a400000e0000 */
.L_x_1087:
[----:B--2---:R-:W-:Y:S01]  /*b820*/  FADD.FTZ R5, R5, R205 ;  /* 0x000000cd05057221 */ /* 0x004fe20000010000 */
[----:B------:R-:W-:Y:S05]  /*b830*/  BRA.DIV ~URZ, `(.L_x_1054) ;  /* 0x00003c827f007947 */ /* 0x000fea000b800000 */
[----:B------:R-:W2:Y:S04]  /*b840*/  SHFL.BFLY PT, R0, R206, 0x2, 0x1f ;  /* 0x0c401f00ce007f89 */ /* 0x000ea800000e0000 */
[----:B------:R-:W3:Y:S01]  /*b850*/  SHFL.BFLY PT, R2, R5, 0x1, 0x1f ;  /* 0x0c201f0005027f89 */ /* 0x000ee200000e0000 */
[----:B--2---:R-:W-:-:S02]  /*b860*/  FADD.FTZ R206, R0, R206 ;  /* 0x000000ce00ce7221 */ /* 0x004fc40000010000 */
[----:B---3--:R-:W-:-:S03]  /*b870*/  FADD.FTZ R5, R5, R2 ;  /* 0x0000000205057221 */ /* 0x008fc60000010000 */
[----:B------:R2:W3:Y:S04]  /*b880*/  SHFL.BFLY PT, R3, R206, 0x1, 0x1f ;  /* 0x0c201f00ce037f89 */ /* 0x0004e800000e0000 */
.L_x_1088:
[----:B------:R-:W-:Y:S01]  /*b890*/  FSETP.NE.FTZ.AND P1, PT, R5, RZ, PT ;  /* 0x000000ff0500720b */ /* 0x000fe20003f35000 */
[----:B---3--:R-:W-:Y:S01]  /*b8a0*/  FADD.FTZ R3, R3, R206 ;  /* 0x000000ce03037221 */ /* 0x008fe20000010000 */
[----:B------:R-:W-:Y:S02]  /*b8b0*/  MOV R2, RZ ;  /* 0x000000ff00027202 */ /* 0x000fe40000000f00 */
[----:B------:R-:W-:Y:S02]  /*b8c0*/  MOV R0, RZ ;  /* 0x000000ff00007202 */ /* 0x000fe40000000f00 */
[----:B------:R-:W-:Y:S02]  /*b8d0*/  FSETP.NE.FTZ.AND P0, PT, R3, RZ, PT ;  /* 0x000000ff0300720b */ /* 0x000fe40003f15000 */
[----:B------:R-:W-:Y:S02]  /*b8e0*/  MOV R16, 0xff800000 ;  /* 0xff80000000107802 */ /* 0x000fe40000000f00 */
[----:B------:R-:W-:-:S03]  /*b8f0*/  MOV R15, 0xff800000 ;  /* 0xff800000000f7802 */ /* 0x000fc60000000f00 */
[----:B------:R-:W3:Y:S01]  /*b900*/  @P1 MUFU.RCP R2, R5 ;  /* 0x0000000500021308 */ /* 0x000ee20000001000 */
[----:B------:R-:W-:-:S07]  /*b910*/  @P1 MOV R6, 0x3f317218 ;  /* 0x3f31721800061802 */ /* 0x000fce0000000f00 */
[----:B------:R-:W4:Y:S01]  /*b920*/  @P1 MUFU.LG2 R4, R5 ;  /* 0x0000000500041308 */ /* 0x000f220000000c00 */
[----:B---3--:R-:W-:-:S07]  /*b930*/  FMUL.FTZ R104, R2, R104 ;  /* 0x0000006802687220 */ /* 0x008fce0000410000 */
[----:B------:R-:W3:Y:S01]  /*b940*/  @P0 MUFU.RCP R0, R3 ;  /* 0x0000000300000308 */ /* 0x000ee20000001000 */
        /* <DEDUP_REMOVED lines=47> */
[----:B------:R5:W1:Y:S01]  /*bc40*/  @P0 MUFU.LG2 R2, R3 ;  /* 0x0000000300020308 */ /* 0x000a620000000c00 */
[----:B----4-:R-:W-:-:S02]  /*bc50*/  @P1 FMUL.FTZ R5, R4, 0.69314718246459960938 ;  /* 0x3f31721804051820 */ /* 0x010fc40000410000 */
[----:B------:R-:W-:Y:S02]  /*bc60*/  @P1 FMUL.FTZ R4, R6, c[0x0][0x2d0] ;  /* 0x0000b40006041a20 */ /* 0x000fe40000410000 */
[----:B---3--:R-:W-:Y:S02]  /*bc70*/  FMUL.FTZ R106, R0, R106 ;  /* 0x0000006a006a7220 */ /* 0x008fe40000410000 */
[----:B------:R-:W-:Y:S01]  /*bc80*/  @P1 FFMA.FTZ R16, R4, R100, R5 ;  /* 0x0000006404101223 */ /* 0x000fe20000010005 */
[----:B------:R-:W-:Y:S01]  /*bc90*/  MOV R4, 0x1 ;  /* 0x0000000100047802 */ /* 0x000fe20000000f00 */
[C---:B------:R-:W-:Y:S02]  /*bca0*/  FMUL.FTZ R107, R0.reuse, R107 ;  /* 0x0000006b006b7220 */ /* 0x040fe40000410000 */
[C---:B------:R-:W-:Y:S02]  /*bcb0*/  FMUL.FTZ R110, R0.reuse, R110 ;  /* 0x0000006e006e7220 */ /* 0x040fe40000410000 */
[----:B------:R-:W-:-:S02]  /*bcc0*/  FMUL.FTZ R111, R0, R111 ;  /* 0x0000006f006f7220 */ /* 0x000fc40000410000 */
[----:B------:R-:W-:Y:S01]  /*bcd0*/  FMUL.FTZ R114, R0, R114 ;  /* 0x0000007200727220 */ /* 0x000fe20000410000 */
[----:B-----5:R-:W-:Y:S01]  /*bce0*/  @P0 MOV R3, 0x3f317218 ;  /* 0x3f31721800030802 */ /* 0x020fe20000000f00 */
[----:B-1----:R-:W-:Y:S02]  /*bcf0*/  @P0 FMUL.FTZ R2, R2, 0.69314718246459960938 ;  /* 0x3f31721802020820 */ /* 0x002fe40000410000 */
[C---:B------:R-:W-:Y:S02]  /*bd00*/  FMUL.FTZ R115, R0.reuse, R115 ;  /* 0x0000007300737220 */ /* 0x040fe40000410000 */
[----:B------:R-:W-:Y:S02]  /*bd10*/  @P0 FMUL.FTZ R3, R3, c[0x0][0x2d0] ;  /* 0x0000b40003030a20 */ /* 0x000fe40000410000 */
        /* <DEDUP_REMOVED lines=42> */
[----:B------:R-:W-:Y:S01]  /*bfc0*/  PRMT R0, R4, 0x7610, R0 ;  /* 0x0000761004007816 */ /* 0x000fe20000000000 */
[----:B------:R-:W-:Y:S02]  /*bfd0*/  @P0 FFMA.FTZ R15, R3, R12, R2 ;  /* 0x0000000c030f0223 */ /* 0x000fe40000010002 */
.L_x_1014:
[----:B------:R-:W1:Y:S01]  /*bfe0*/  S2R R6, SR_TID.X ;  /* 0x0000000000067919 */ /* 0x000e620000002100 */
[----:B------:R-:W-:Y:S01]  /*bff0*/  BSSY B0, `(.L_x_1055) ;  /* 0x0000010000007945 */ /* 0x000fe20003800000 */
[----:B-1----:R-:W-:-:S13]  /*c000*/  LOP3.LUT P6, RZ, R6, 0xff, RZ, 0xc0, !PT ;  /* 0x000000ff06ff7812 */ /* 0x002fda00078cc0ff */
[----:B------:R-:W-:Y:S05]  /*c010*/  @P6 BRA `(.L_x_1056) ;  /* 0x000000d000006947 */ /* 0x000fea0003800000 */
[----:B------:R-:W1:Y:S01]  /*c020*/  S2R R4, SR_LANEID ;  /* 0x0000000000047919 */ /* 0x000e620000000000 */
[----:B------:R-:W-:Y:S01]  /*c030*/  VOTEU.ANY UR4, UPT, PT ;  /* 0x0000000000047886 */ /* 0x000fe200038e0100 */
[----:B------:R-:W-:Y:S01]  /*c040*/  IMAD.MOV.U32 R5, RZ, RZ, c[0x0][0x584] ;  /* 0x00016100ff057624 */ /* 0x000fe200078e00ff */
[----:B------:R-:W1:Y:S08]  /*c050*/  FLO.U32 R3, UR4 ;  /* 0x0000000400037d00 */ /* 0x000e7000080e0000 */
[----:B------:R-:W3:Y:S01]  /*c060*/  POPC R2, UR4 ;  /* 0x0000000400027d09 */ /* 0x000ee20008000000 */
[----:B-1----:R-:W-:Y:S01]  /*c070*/  ISETP.EQ.U32.AND P0, PT, R3, R4, PT ;  /* 0x000000040300720c */ /* 0x002fe20003f02070 */
[----:B------:R-:W-:-:S12]  /*c080*/  IMAD.MOV.U32 R4, RZ, RZ, c[0x0][0x580] ;  /* 0x00016000ff047624 */ /* 0x000fd800078e00ff */
[----:B---3--:R1:W3:Y:S04]  /*c090*/  @P0 ATOMG.E.ADD.STRONG.GPU PT, R2, [R4.64], R2 ;  /* 0x00000002040209a8 */ /* 0x0082e800081ee1c6 */
[----:B-1----:R-:W1:Y:S04]  /*c0a0*/  S2R R4, SR_LTMASK ;  /* 0x0000000000047919 */ /* 0x002e680000003900 */
[----:B---3--:R1:W3:Y:S02]  /*c0b0*/  SHFL.IDX PT, R3, R2, R3, 0x1f ;  /* 0x00001f0302037589 */ /* 0x0082e400000e0000 */
[----:B-1----:R-:W-:-:S06]  /*c0c0*/  LOP3.LUT R2, R4, UR4, RZ, 0xc0, !PT ;  /* 0x0000000404027c12 */ /* 0x002fcc000f8ec0ff */
[----:B------:R-:W3:Y:S02]  /*c0d0*/  POPC R2, R2 ;  /* 0x0000000200027309 */ /* 0x000ee40000000000 */
[----:B---3--:R-:W-:-:S06]  /*c0e0*/  IADD3 R236, R3, c[0x0][0xc], R2 ;  /* 0x0000030003ec7a10 */ /* 0x008fcc0007ffe002 */
.L_x_1056:
[----:B------:R-:W-:Y:S05]  /*c0f0*/  BSYNC B0 ;  /* 0x0000000000007941 */ /* 0x000fea0003800000 */
.L_x_1055:
[----:B------:R-:W-:Y:S01]  /*c100*/  PRMT R0, R0, 0x9910, RZ ;  /* 0x0000991000007816 */ /* 0x000fe200000000ff */
[----:B------:R-:W-:Y:S01]  /*c110*/  BSSY B1, `(.L_x_1057) ;  /* 0x0000178000017945 */ /* 0x000fe20003800000 */
[----:B------:R-:W-:Y:S02]  /*c120*/  IMAD.MOV.U32 R17, RZ, RZ, R236 ;  /* 0x000000ffff117224 */ /* 0x000fe400078e00ec */
[----:B------:R-:W-:-:S13]  /*c130*/  ISETP.NE.AND P0, PT, R0, RZ, PT ;  /* 0x000000ff0000720c */ /* 0x000fda0003f05270 */
[----:B------:R-:W-:Y:S05]  /*c140*/  @!P0 BRA `(.L_x_1058) ;  /* 0x000014c000008947 */ /* 0x000fea0003800000 */
[----:B------:R-:W-:Y:S01]  /*c150*/  WARPSYNC 0xffffffff ;  /* 0xffffffff00007948 */ /* 0x000fe20003800000 */
[----:B------:R-:W-:Y:S06]  /*c160*/  BAR.SYNC.DEFER_BLOCKING 0x1, 0x100 ;  /* 0x0044000000007b1d */ /* 0x000fec0000010000 */
[----:B------:R-:W-:Y:S05]  /*c170*/  BRA.CONV ~URZ, `(.L_x_1059) ;  /* 0x000000837f007947 */ /* 0x000fea000b800000 */
[----:B------:R-:W-:Y:S01]  /*c180*/  SHF.R.S32.HI R2, RZ, 0x1f, R6 ;  /* 0x0000001fff027819 */ /* 0x000fe20000011406 */
[----:B------:R-:W-:Y:S02]  /*c190*/  IMAD.MOV.U32 R3, RZ, RZ, RZ ;  /* 0x000000ffff037224 */ /* 0x000fe400078e00ff */
[----:B------:R-:W-:Y:S01]  /*c1a0*/  IMAD.MOV.U32 R0, RZ, RZ, 0x1f ;  /* 0x0000001fff007424 */ /* 0x000fe200078e00ff */
[----:B------:R-:W-:-:S04]  /*c1b0*/  LEA.HI R2, R2, R6, RZ, 0x7 ;  /* 0x0000000602027211 */ /* 0x000fc800078f38ff */
[----:B------:R-:W-:-:S05]  /*c1c0*/  SHF.R.S32.HI R2, RZ, 0x7, R2 ;  /* 0x00000007ff027819 */ /* 0x000fca0000011402 */
[----:B------:R-:W-:Y:S01]  /*c1d0*/  IMAD.MOV.U32 R20, RZ, RZ, R2 ;  /* 0x000000ffff147224 */ /* 0x000fe200078e0002 */
[----:B------:R-:W-:Y:S02]  /*c1e0*/  MOV R2, 0xc200 ;  /* 0x0000c20000027802 */ /* 0x000fe40000000f00 */
[----:B--2--5:R-:W-:Y:S05]  /*c1f0*/  CALL.REL.NOINC `($__internal_17_$__cuda_sm70_shflsync_idx_p) ;  /* 0x0000348000007944 */ /* 0x024fea0003c00000 */
.L_x_1059:
[----:B------:R-:W3:Y:S01]  /*c200*/  LDL R6, [R1] ;  /* 0x0000000001067983 */ /* 0x000ee20000100800 */
[----:B------:R-:W-:Y:S01]  /*c210*/  IMAD.MOV.U32 R3, RZ, RZ, 0x1 ;  /* 0x00000001ff037424 */ /* 0x000fe200078e00ff */
[----:B------:R-:W-:Y:S01]  /*c220*/  SHF.R.S32.HI R0, RZ, 0x1f, R227 ;  /* 0x0000001fff007819 */ /* 0x000fe200000114e3 */
[----:B------:R-:W-:Y:S01]  /*c230*/  IMAD.WIDE.U32 R4, R227, c[0x0][0x4d0], RZ ;  /* 0x00013400e3047a25 */ /* 0x000fe200078e00ff */
[----:B------:R-:W4:Y:S02]  /*c240*/  LDL R19, [R1+0x8] ;  /* 0x0000080001137983 */ /* 0x000f240000100800 */
[----:B------:R-:W-:Y:S01]  /*c250*/  ISETP.NE.AND P1, PT, R3, c[0x0][0x4e8], PT ;  /* 0x00013a0003007a0c */ /* 0x000fe20003f25270 */
[C---:B------:R-:W-:Y:S02]  /*c260*/  IMAD R2, R0.reuse, c[0x0][0x4d0], RZ ;  /* 0x0001340000027a24 */ /* 0x040fe400078e02ff */
[----:B------:R-:W-:Y:S01]  /*c270*/  IMAD R3, R0, c[0x0][0x438], RZ ;  /* 0x00010e0000037a24 */ /* 0x000fe200078e02ff */
[----:B------:R-:W-:Y:S01]  /*c280*/  SHF.R.S32.HI R0, RZ, 0x1f, R226 ;  /* 0x0000001fff007819 */ /* 0x000fe200000114e2 */
[----:B------:R-:W-:-:S04]  /*c290*/  IMAD R2, R227, c[0x0][0x4d4], R2 ;  /* 0x00013500e3027a24 */ /* 0x000fc800078e0202 */
[----:B------:R-:W-:Y:S02]  /*c2a0*/  IMAD.IADD R5, R5, 0x1, R2 ;  /* 0x0000000105057824 */ /* 0x000fe400078e0202 */
[----:B------:R-:W-:Y:S02]  /*c2b0*/  IMAD R9, R0, c[0x0][0x4d8], RZ ;  /* 0x0001360000097a24 */ /* 0x000fe400078e02ff */
[C---:B------:R-:W-:Y:S02]  /*c2c0*/  IMAD R8, R227.reuse, c[0x0][0x43c], R3 ;  /* 0x00010f00e3087a24 */ /* 0x040fe400078e0203 */
[C---:B------:R-:W-:Y:S02]  /*c2d0*/  IMAD R9, R226.reuse, c[0x0][0x4dc], R9 ;  /* 0x00013700e2097a24 */ /* 0x040fe400078e0209 */
[----:B------:R-:W-:Y:S01]  /*c2e0*/  IMAD.WIDE.U32 R4, R226, c[0x0][0x4d8], R4 ;  /* 0x00013600e2047a25 */ /* 0x000fe200078e0004 */
[----:B------:R-:W1:Y:S03]  /*c2f0*/  S2R R20, SR_TID.X ;  /* 0x0000000000147919 */ /* 0x000e660000002100 */
[----:B------:R-:W-:-:S04]  /*c300*/  IMAD.WIDE.U32 R2, R227, c[0x0][0x438], RZ ;  /* 0x00010e00e3027a25 */ /* 0x000fc800078e00ff */
[----:B------:R-:W-:Y:S01]  /*c310*/  IMAD.IADD R5, R5, 0x1, R9 ;  /* 0x0000000105057824 */ /* 0x000fe200078e0209 */
[----:B------:R-:W-:Y:S01]  /*c320*/  SHF.R.S32.HI R9, RZ, 0x1f, R228 ;  /* 0x0000001fff097819 */ /* 0x000fe200000114e4 */
[----:B------:R-:W-:Y:S02]  /*c330*/  IMAD.IADD R3, R3, 0x1, R8 ;  /* 0x0000000103037824 */ /* 0x000fe400078e0208 */
[----:B------:R-:W-:-:S04]  /*c340*/  IMAD.WIDE.U32 R4, R228, c[0x0][0x4e0], R4 ;  /* 0x00013800e4047a25 */ /* 0x000fc800078e0004 */
[----:B------:R-:W-:Y:S02]  /*c350*/  IMAD R0, R0, c[0x0][0x440], RZ ;  /* 0x0001100000007a24 */ /* 0x000fe400078e02ff */
[----:B------:R-:W-:-:S04]  /*c360*/  IMAD.WIDE.U32 R2, R226, c[0x0][0x440], R2 ;  /* 0x00011000e2027a25 */ /* 0x000fc800078e0002 */
[----:B------:R-:W-:-:S04]  /*c370*/  IMAD R14, R226, c[0x0][0x444], R0 ;  /* 0x00011100e20e7a24 */ /* 0x000fc800078e0200 */
[----:B------:R-:W-:-:S04]  /*c380*/  IMAD.IADD R3, R3, 0x1, R14 ;  /* 0x0000000103037824 */ /* 0x000fc800078e020e */
[----:B------:R-:W-:Y:S01]  /*c390*/  IMAD.WIDE.U32 R2, R228, c[0x0][0x448], R2 ;  /* 0x00011200e4027a25 */ /* 0x000fe200078e0002 */
[----:B-1----:R-:W-:-:S04]  /*c3a0*/  SHF.R.S32.HI R18, RZ, 0x1f, R20 ;  /* 0x0000001fff127819 */ /* 0x002fc80000011414 */
[----:B------:R-:W-:-:S04]  /*c3b0*/  LEA.HI R18, R18, R20, RZ, 0x5 ;  /* 0x0000001412127211 */ /* 0x000fc800078f28ff */
[----:B------:R-:W-:Y:S01]  /*c3c0*/  LOP3.LUT R18, R18, 0xffffffe0, RZ, 0xc0, !PT ;  /* 0xffffffe012127812 */ /* 0x000fe200078ec0ff */
[----:B------:R-:W-:Y:S02]  /*c3d0*/  ULDC UR5, c[0x0][0x4e8] ;  /* 0x00013a0000057ab9 */ /* 0x000fe40000000800 */
[----:B------:R-:W-:Y:S02]  /*c3e0*/  ULDC UR4, c[0x0][0x388] ;  /* 0x0000e20000047ab9 */ /* 0x000fe40000000800 */
[----:B------:R-:W-:Y:S01]  /*c3f0*/  IMAD.IADD R18, R20, 0x1, -R18 ;  /* 0x0000000114127824 */ /* 0x000fe200078e0a12 */
[----:B------:R-:W-:Y:S01]  /*c400*/  UIMAD UR4, UR5, UR4, URZ ;  /* 0x00000004050472a4 */ /* 0x000fe2000f8e023f */
[C---:B------:R-:W-:Y:S01]  /*c410*/  IADD3 R32, R225.reuse, 0x38, RZ ;  /* 0x00000038e1207810 */ /* 0x040fe20007ffe0ff */
[----:B------:R-:W-:Y:S01]  /*c420*/  BSSY B0, `(.L_x_1060) ;  /* 0x00000ba000007945 */ /* 0x000fe20003800000 */
        /* <DEDUP_REMOVED lines=18> */
[----:B------:R-:W-:Y:S02]  /*c550*/  IADD3 R31, R225, 0x38, RZ ;  /* 0x00000038e11f7810 */ /* 0x000fe40007ffe0ff */
[----:B------:R-:W-:-:S02]  /*c560*/  SHF.R.S32.HI R32, RZ, 0x1f, R32 ;  /* 0x0000001fff207819 */ /* 0x000fc40000011420 */
[C---:B------:R-:W-:Y:S02]  /*c570*/  IADD3 R33, R225.reuse, 0x30, RZ ;  /* 0x00000030e1217810 */ /* 0x040fe40007ffe0ff */
[----:B------:R-:W-:Y:S02]  /*c580*/  SHF.R.S32.HI R34, RZ, 0x1f, R34 ;  /* 0x0000001fff227819 */ /* 0x000fe40000011422 */
[C---:B------:R-:W-:Y:S02]  /*c590*/  IADD3 R35, R225.reuse, 0x28, RZ ;  /* 0x00000028e1237810 */ /* 0x040fe40007ffe0ff */
        /* <DEDUP_REMOVED lines=8> */
[----:B------:R-:W-:Y:S01]  /*c620*/  SHF.R.S32.HI R141, RZ, 0x1f, R141 ;  /* 0x0000001fff8d7819 */ /* 0x000fe2000001148d */
[----:B---3--:R-:W-:-:S04]  /*c630*/  IMAD.IADD R7, R6, 0x1, R229 ;  /* 0x0000000106077824 */ /* 0x008fc800078e02e5 */
[----:B------:R-:W-:-:S04]  /*c640*/  @P1 IMAD.HI.U32 R10, R7, c[0x0][0x4ec], RZ ;  /* 0x00013b00070a1a27 */ /* 0x000fc800078e00ff */
[----:B------:R-:W-:Y:S01]  /*c650*/  IMAD.MOV.U32 R6, RZ, RZ, R7 ;  /* 0x000000ffff067224 */ /* 0x000fe200078e0007 */
[----:B------:R-:W-:Y:S01]  /*c660*/  @P1 SHF.R.U32.HI R6, RZ, c[0x0][0x4f0], R10 ;  /* 0x00013c00ff061a19 */ /* 0x000fe2000001160a */
[----:B------:R-:W-:-:S04]  /*c670*/  IMAD R10, R9, c[0x0][0x4e0], RZ ;  /* 0x00013800090a7a24 */ /* 0x000fc800078e02ff */
[----:B------:R-:W-:-:S04]  /*c680*/  IMAD.MOV R8, RZ, RZ, -R6 ;  /* 0x000000ffff087224 */ /* 0x000fc800078e0a06 */
[----:B------:R-:W-:Y:S01]  /*c690*/  IMAD R8, R8, c[0x0][0x4e8], R7 ;  /* 0x00013a0008087a24 */ /* 0x000fe200078e0207 */
[----:B------:R-:W-:Y:S01]  /*c6a0*/  SHF.R.S32.HI R12, RZ, 0x1f, R6 ;  /* 0x0000001fff0c7819 */ /* 0x000fe20000011406 */
[----:B------:R-:W-:Y:S01]  /*c6b0*/  IMAD R11, R228, c[0x0][0x4e4], R10 ;  /* 0x00013900e40b7a24 */ /* 0x000fe200078e020a */
[----:B------:R-:W-:Y:S02]  /*c6c0*/  IADD3 R4, P0, R6, R4, RZ ;  /* 0x0000000406047210 */ /* 0x000fe40007f1e0ff */
[----:B------:R-:W-:Y:S01]  /*c6d0*/  SHF.R.S32.HI R13, RZ, 0x1f, R8 ;  /* 0x0000001fff0d7819 */ /* 0x000fe20000011408 */
[----:B------:R-:W-:Y:S01]  /*c6e0*/  @P1 IMAD.HI.U32 R10, R7, c[0x0][0x4ec], RZ ;  /* 0x00013b00070a1a27 */ /* 0x000fe200078e00ff */
[----:B------:R-:W-:-:S03]  /*c6f0*/  IADD3.X R5, R12, R5, R11, P0, !PT ;  /* 0x000000050c057210 */ /* 0x000fc600007fe40b */
[----:B------:R-:W-:Y:S02]  /*c700*/  IMAD R9, R9, c[0x0][0x448], RZ ;  /* 0x0001120009097a24 */ /* 0x000fe400078e02ff */
[----:B------:R-:W-:Y:S02]  /*c710*/  IMAD R6, R13, c[0x0][0x4c8], RZ ;  /* 0x000132000d067a24 */ /* 0x000fe400078e02ff */
[----:B------:R-:W-:Y:S01]  /*c720*/  IMAD.MOV.U32 R0, RZ, RZ, R7 ;  /* 0x000000ffff007224 */ /* 0x000fe200078e0007 */
[----:B------:R-:W-:Y:S01]  /*c730*/  @P1 SHF.R.U32.HI R0, RZ, c[0x0][0x4f0], R10 ;  /* 0x00013c00ff001a19 */ /* 0x000fe2000001160a */
[----:B------:R-:W-:Y:S02]  /*c740*/  IMAD R9, R228, c[0x0][0x44c], R9 ;  /* 0x00011300e4097a24 */ /* 0x000fe400078e0209 */
[C---:B------:R-:W-:Y:S02]  /*c750*/  IMAD R6, R8.reuse, c[0x0][0x4cc], R6 ;  /* 0x0001330008067a24 */ /* 0x040fe400078e0206 */
[----:B------:R-:W-:Y:S01]  /*c760*/  IMAD.WIDE.U32 R4, R8, c[0x0][0x4c8], R4 ;  /* 0x0001320008047a25 */ /* 0x000fe200078e0004 */
[----:B------:R-:W-:-:S03]  /*c770*/  SHF.R.S32.HI R10, RZ, 0x1f, R0 ;  /* 0x0000001fff0a7819 */ /* 0x000fc60000011400 */
[----:B------:R-:W-:Y:S02]  /*c780*/  IMAD.IADD R3, R3, 0x1, R9 ;  /* 0x0000000103037824 */ /* 0x000fe400078e0209 */
[----:B------:R-:W-:Y:S02]  /*c790*/  IMAD.MOV R8, RZ, RZ, -R0 ;  /* 0x000000ffff087224 */ /* 0x000fe400078e0a00 */
[----:B------:R-:W-:Y:S01]  /*c7a0*/  IMAD.IADD R9, R5, 0x1, R6 ;  /* 0x0000000105097824 */ /* 0x000fe200078e0206 */
[----:B------:R-:W-:Y:S01]  /*c7b0*/  LEA R6, P0, R4, c[0x0][0x4a8], 0x2 ;  /* 0x00012a0004067a11 */ /* 0x000fe200078010ff */
[----:B------:R-:W-:Y:S02]  /*c7c0*/  IMAD R8, R8, c[0x0][0x4e8], R7 ;  /* 0x00013a0008087a24 */ /* 0x000fe400078e0207 */
[----:B------:R-:W-:Y:S01]  /*c7d0*/  IMAD R5, R10, c[0x0][0x430], RZ ;  /* 0x00010c000a057a24 */ /* 0x000fe200078e02ff */
[----:B------:R-:W-:Y:S02]  /*c7e0*/  LEA.HI.X R7, R4, c[0x0][0x4ac], R9, 0x2, P0 ;  /* 0x00012b0004077a11 */ /* 0x000fe400000f1409 */
[----:B------:R-:W-:Y:S01]  /*c7f0*/  SHFL.IDX PT, R4, R6, RZ, 0x1c1f ;  /* 0x001c1fff06047589 */ /* 0x000fe200000e0000 */
[----:B------:R-:W-:Y:S01]  /*c800*/  IMAD R10, R0, c[0x0][0x434], R5 ;  /* 0x00010d00000a7a24 */ /* 0x000fe200078e0205 */
[----:B------:R-:W-:-:S02]  /*c810*/  SHF.R.S32.HI R9, RZ, 0x1f, R8 ;  /* 0x0000001fff097819 */ /* 0x000fc40000011408 */
[----:B------:R-:W1:Y:S01]  /*c820*/  SHFL.IDX PT, R5, R7, RZ, 0x1c1f ;  /* 0x001c1fff07057589 */ /* 0x000e6200000e0000 */
[----:B------:R-:W-:-:S03]  /*c830*/  IMAD.WIDE.U32 R2, R0, c[0x0][0x430], R2 ;  /* 0x00010c0000027a25 */ /* 0x000fc600078e0002 */
[----:B------:R-:W-:Y:S01]  /*c840*/  SHFL.IDX PT, R6, R6, 0x1, 0x1c1f ;  /* 0x003c1f0006067f89 */ /* 0x000fe200000e0000 */
[----:B----4-:R-:W-:-:S03]  /*c850*/  IMAD.IADD R0, R19, 0x1, R229 ;  /* 0x0000000113007824 */ /* 0x010fc600078e02e5 */
[----:B------:R-:W3:Y:S01]  /*c860*/  SHFL.IDX PT, R7, R7, 0x1, 0x1c1f ;  /* 0x003c1f0007077f89 */ /* 0x000ee200000e0000 */
[----:B------:R-:W-:Y:S01]  /*c870*/  IMAD.IADD R3, R3, 0x1, R10 ;  /* 0x0000000103037824 */ /* 0x000fe200078e020a */
[----:B------:R-:W-:Y:S01]  /*c880*/  LOP3.LUT P1, RZ, R18, 0x3, RZ, 0xc0, !PT ;  /* 0x0000000312ff7812 */ /* 0x000fe2000782c0ff */
[----:B------:R-:W-:Y:S01]  /*c890*/  IMAD R10, R9, c[0x0][0x428], RZ ;  /* 0x00010a00090a7a24 */ /* 0x000fe200078e02ff */
[C---:B------:R-:W-:Y:S02]  /*c8a0*/  IADD3 R9, R0.reuse, 0x8, RZ ;  /* 0x0000000800097810 */ /* 0x040fe40007ffe0ff */
[----:B------:R-:W-:Y:S02]  /*c8b0*/  ISETP.GE.OR P2, PT, R0, UR4, P1 ;  /* 0x0000000400007c0c */ /* 0x000fe40008f46670 */
[----:B------:R-:W-:Y:S01]  /*c8c0*/  ISETP.GE.OR P1, PT, R9, UR4, P1 ;  /* 0x0000000409007c0c */ /* 0x000fe20008f26670 */
[C---:B------:R-:W-:Y:S02]  /*c8d0*/  IMAD R10, R8.reuse, c[0x0][0x42c], R10 ;  /* 0x00010b00080a7a24 */ /* 0x040fe400078e020a */
[----:B------:R-:W-:-:S04]  /*c8e0*/  IMAD.WIDE.U32 R2, R8, c[0x0][0x428], R2 ;  /* 0x00010a0008027a25 */ /* 0x000fc800078e0002 */
[----:B------:R-:W-:-:S04]  /*c8f0*/  IMAD.IADD R3, R3, 0x1, R10 ;  /* 0x0000000103037824 */ /* 0x000fc800078e020a */
[----:B-1----:R1:W-:Y:S01]  /*c900*/  @!P2 ST.E [R4.64], R16 ;  /* 0x000000100400a985 */ /* 0x0023e2000c101906 */
[----:B------:R-:W-:-:S03]  /*c910*/  LEA R11, P0, R2, c[0x0][0x400], 0x2 ;  /* 0x00010000020b7a11 */ /* 0x000fc600078010ff */
[----:B---3--:R1:W-:Y:S01]  /*c920*/  @!P1 ST.E [R6.64], R15 ;  /* 0x0000000f06009985 */ /* 0x0083e2000c101906 */
[----:B------:R-:W-:Y:S02]  /*c930*/  ISETP.GE.AND P1, PT, R0, UR4, PT ;  /* 0x0000000400007c0c */ /* 0x000fe4000bf26270 */
[----:B------:R-:W-:Y:S02]  /*c940*/  LEA.HI.X R10, R2, c[0x0][0x404], R3, 0x2, P0 ;  /* 0x00010100020a7a11 */ /* 0x000fe400000f1403 */
[----:B------:R1:W3:Y:S01]  /*c950*/  SHFL.IDX PT, R2, R11, RZ, 0x1c1f ;  /* 0x001c1fff0b027589 */ /* 0x0002e200000e0000 */
[----:B------:R-:W-:-:S03]  /*c960*/  ISETP.GE.AND P0, PT, R9, UR4, PT ;  /* 0x0000000409007c0c */ /* 0x000fc6000bf06270 */
[----:B------:R1:W4:Y:S01]  /*c970*/  SHFL.IDX PT, R3, R10, RZ, 0x1c1f ;  /* 0x001c1fff0a037589 */ /* 0x00032200000e0000 */
[----:B------:R-:W-:Y:S02]  /*c980*/  SHF.R.S32.HI R12, RZ, 0x1f, R237 ;  /* 0x0000001fff0c7819 */ /* 0x000fe400000114ed */
[----:B------:R-:W-:Y:S02]  /*c990*/  SHF.R.S32.HI R13, RZ, 0x1f, R238 ;  /* 0x0000001fff0d7819 */ /* 0x000fe400000114ee */
[----:B------:R-:W-:Y:S02]  /*c9a0*/  SHF.R.S32.HI R18, RZ, 0x1f, R240 ;  /* 0x0000001fff127819 */ /* 0x000fe400000114f0 */
[----:B------:R-:W-:Y:S01]  /*c9b0*/  SHF.R.S32.HI R19, RZ, 0x1f, R241 ;  /* 0x0000001fff137819 */ /* 0x000fe200000114f1 */
[----:B------:R-:W-:Y:S05]  /*c9c0*/  @P1 BRA `(.L_x_1061) ;  /* 0x000005f000001947 */ /* 0x000fea0003800000 */
[----:B------:R-:W-:Y:S02]  /*c9d0*/  ISETP.GE.AND P5, PT, R225, c[0x0][0x3c8], PT ;  /* 0x0000f200e1007a0c */ /* 0x000fe40003fa6270 */
[----:B------:R-:W-:-:S02]  /*c9e0*/  ISETP.GE.AND P1, PT, R140, c[0x0][0x3c8], PT ;  /* 0x0000f2008c007a0c */ /* 0x000fc40003f26270 */
[----:B------:R-:W-:Y:S02]  /*c9f0*/  ISETP.GE.AND P4, PT, R138, c[0x0][0x3c8], PT ;  /* 0x0000f2008a007a0c */ /* 0x000fe40003f86270 */
[----:B------:R-:W-:-:S07]  /*ca00*/  ISETP.GE.AND P2, PT, R136, c[0x0][0x3c8], PT ;  /* 0x0000f20088007a0c */ /* 0x000fce0003f46270 */
[----:B-1-34-:R-:W-:Y:S02]  /*ca10*/  @!P5 IMAD.WIDE R6, R225, 0x4, R2 ;  /* 0x00000004e106d825 */ /* 0x01afe400078e0202 */
[----:B------:R-:W-:-:S03]  /*ca20*/  @!P1 LEA R4, P3, R140, R2, 0x2 ;  /* 0x000000028c049211 */ /* 0x000fc600078610ff */
[----:B------:R1:W-:Y:S01]  /*ca30*/  @!P5 ST.E.64 [R6.64], R104 ;  /* 0x000000680600d985 */ /* 0x0003e2000c101b06 */
[----:B------:R-:W-:Y:S02]  /*ca40*/  @!P1 LEA.HI.X R5, R140, R3, R141, 0x2, P3 ;  /* 0x000000038c059211 */ /* 0x000fe400018f148d */
[----:B------:R-:W-:-:S03]  /*ca50*/  ISETP.GE.AND P5, PT, R101, c[0x0][0x3c8], PT ;  /* 0x0000f20065007a0c */ /* 0x000fc60003fa6270 */
[----:B------:R3:W-:Y:S01]  /*ca60*/  @!P1 ST.E.64 [R4.64], R108 ;  /* 0x0000006c04009985 */ /* 0x0007e2000c101b06 */
[----:B------:R-:W-:Y:S02]  /*ca70*/  ISETP.GE.AND P1, PT, R35, c[0x0][0x3c8], PT ;  /* 0x0000f20023007a0c */ /* 0x000fe40003f26270 */
[----:B-1----:R-:W-:-:S04]  /*ca80*/  @!P4 LEA R6, P3, R138, R2, 0x2 ;  /* 0x000000028a06c211 */ /* 0x002fc800078610ff */
[----:B------:R-:W-:Y:S02]  /*ca90*/  @!P4 LEA.HI.X R7, R138, R3, R139, 0x2, P3 ;  /* 0x000000038a07c211 */ /* 0x000fe400018f148b */
[----:B---3--:R-:W-:-:S03]  /*caa0*/  @!P2 LEA R4, P3, R136, R2, 0x2 ;  /* 0x000000028804a211 */ /* 0x008fc600078610ff */
        /* <DEDUP_REMOVED lines=60> */
[----:B-1----:R-:W-:-:S04]  /*ce70*/  @!P3 LEA R6, P4, R242, R2, 0x2 ;  /* 0x00000002f206b211 */ /* 0x002fc800078810ff */
[-C--:B------:R-:W-:Y:S02]  /*ce80*/  @!P3 LEA.HI.X R7, R242, R3.reuse, R20, 0x2, P4 ;  /* 0x00000003f207b211 */ /* 0x080fe400020f1414 */
[-C--:B---3--:R-:W-:Y:S02]  /*ce90*/  @!P2 LEA R4, P1, R241, R2.reuse, 0x2 ;  /* 0x00000002f104a211 */ /* 0x088fe400078210ff */
[----:B------:R-:W-:Y:S01]  /*cea0*/  ISETP.GE.AND P4, PT, R239, c[0x0][0x3c8], PT ;  /* 0x0000f200ef007a0c */ /* 0x000fe20003f86270 */
[----:B------:R1:W-:Y:S01]  /*ceb0*/  @!P3 ST.E.64 [R6.64], R76 ;  /* 0x0000004c0600b985 */ /* 0x0003e2000c101b06 */
[----:B------:R-:W-:Y:S02]  /*cec0*/  @!P2 LEA.HI.X R5, R241, R3, R19, 0x2, P1 ;  /* 0x00000003f105a211 */ /* 0x000fe400008f1413 */
[----:B------:R-:W-:Y:S02]  /*ced0*/  ISETP.GE.AND P3, PT, R238, c[0x0][0x3c8], PT ;  /* 0x0000f200ee007a0c */ /* 0x000fe40003f66270 */
[----:B------:R-:W-:Y:S01]  /*cee0*/  @!P5 LEA R8, P1, R240, R2, 0x2 ;  /* 0x00000002f008d211 */ /* 0x000fe200078210ff */
[----:B------:R3:W-:Y:S01]  /*cef0*/  @!P2 ST.E.64 [R4.64], R80 ;  /* 0x000000500400a985 */ /* 0x0007e2000c101b06 */
[----:B------:R-:W-:-:S02]  /*cf00*/  ISETP.GE.AND P2, PT, R237, c[0x0][0x3c8], PT ;  /* 0x0000f200ed007a0c */ /* 0x000fc40003f46270 */
[----:B------:R-:W-:-:S05]  /*cf10*/  @!P5 LEA.HI.X R9, R240, R3, R18, 0x2, P1 ;  /* 0x00000003f009d211 */ /* 0x000fca00008f1412 */
[----:B------:R4:W-:Y:S01]  /*cf20*/  @!P5 ST.E.64 [R8.64], R84 ;  /* 0x000000540800d985 */ /* 0x0009e2000c101b06 */
[----:B-1----:R-:W-:-:S04]  /*cf30*/  @!P4 LEA R6, P1, R239, R2, 0x2 ;  /* 0x00000002ef06c211 */ /* 0x002fc800078210ff */
[----:B------:R-:W-:Y:S02]  /*cf40*/  @!P4 LEA.HI.X R7, R239, R3, R14, 0x2, P1 ;  /* 0x00000003ef07c211 */ /* 0x000fe400008f140e */
[----:B---3--:R-:W-:-:S03]  /*cf50*/  @!P3 LEA R4, P1, R238, R2, 0x2 ;  /* 0x00000002ee04b211 */ /* 0x008fc600078210ff */
[----:B------:R4:W-:Y:S01]  /*cf60*/  @!P4 ST.E.64 [R6.64], R88 ;  /* 0x000000580600c985 */ /* 0x0009e2000c101b06 */
[----:B------:R-:W-:Y:S02]  /*cf70*/  @!P3 LEA.HI.X R5, R238, R3, R13, 0x2, P1 ;  /* 0x00000003ee05b211 */ /* 0x000fe400008f140d */
[----:B------:R-:W-:-:S03]  /*cf80*/  @!P2 LEA R2, P1, R237, R2, 0x2 ;  /* 0x00000002ed02a211 */ /* 0x000fc600078210ff */
[----:B------:R4:W-:Y:S01]  /*cf90*/  @!P3 ST.E.64 [R4.64], R92 ;  /* 0x0000005c0400b985 */ /* 0x0009e2000c101b06 */
[----:B------:R-:W-:-:S05]  /*cfa0*/  @!P2 LEA.HI.X R3, R237, R3, R12, 0x2, P1 ;  /* 0x00000003ed03a211 */ /* 0x000fca00008f140c */
[----:B------:R4:W-:Y:S04]  /*cfb0*/  @!P2 ST.E.64 [R2.64], R96 ;  /* 0x000000600200a985 */ /* 0x0009e8000c101b06 */
.L_x_1061:
[----:B------:R-:W-:Y:S05]  /*cfc0*/  BSYNC B0 ;  /* 0x0000000000007941 */ /* 0x000fea0003800000 */
.L_x_1060:
[----:B----4-:R4:W1:Y:S04]  /*cfd0*/  SHFL.IDX PT, R3, R10, 0x1, 0x1c1f ;  /* 0x003c1f000a037f89 */ /* 0x01086800000e0000 */
[----:B---3--:R4:W3:Y:S01]  /*cfe0*/  SHFL.IDX PT, R2, R11, 0x1, 0x1c1f ;  /* 0x003c1f000b027f89 */ /* 0x0088e200000e0000 */
[----:B------:R-:W-:Y:S05]  /*cff0*/  @P0 BRA `(.L_x_1062) ;  /* 0x0000089000000947 */ /* 0x000fea0003800000 */
[----:B------:R-:W-:Y:S02]  /*d000*/  ISETP.GE.AND P1, PT, R225, c[0x0][0x3c8], PT ;  /* 0x0000f200e1007a0c */ /* 0x000fe40003f26270 */
[----:B------:R-:W-:Y:S02]  /*d010*/  ISETP.GE.AND P2, PT, R140, c[0x0][0x3c8], PT ;  /* 0x0000f2008c007a0c */ /* 0x000fe40003f46270 */
[----:B------:R-:W-:Y:S02]  /*d020*/  ISETP.GE.AND P3, PT, R138, c[0x0][0x3c8], PT ;  /* 0x0000f2008a007a0c */ /* 0x000fe40003f66270 */
[----:B------:R-:W-:-:S07]  /*d030*/  ISETP.GE.AND P0, PT, R136, c[0x0][0x3c8], PT ;  /* 0x0000f20088007a0c */ /* 0x000fce0003f06270 */
[----:B-1-3--:R-:W-:Y:S02]  /*d040*/  @!P1 IMAD.WIDE R6, R225, 0x4, R2 ;  /* 0x00000004e1069825 */ /* 0x00afe400078e0202 */
[----:B------:R-:W-:-:S03]  /*d050*/  @!P2 LEA R4, P5, R140, R2, 0x2 ;  /* 0x000000028c04a211 */ /* 0x000fc600078a10ff */
[----:B------:R1:W-:Y:S01]  /*d060*/  @!P1 ST.E.64 [R6.64], R106 ;  /* 0x0000006a06009985 */ /* 0x0003e2000c101b06 */
[----:B------:R-:W-:Y:S02]  /*d070*/  ISETP.GE.AND P1, PT, R101, c[0x0][0x3c8], PT ;  /* 0x0000f20065007a0c */ /* 0x000fe40003f26270 */
[----:B------:R-:W-:-:S05]  /*d080*/  @!P2 LEA.HI.X R5, R140, R3, R141, 0x2, P5 ;  /* 0x000000038c05a211 */ /* 0x000fca00028f148d */
[----:B------:R3:W-:Y:S01]  /*d090*/  @!P2 ST.E.64 [R4.64], R110 ;  /* 0x0000006e0400a985 */ /* 0x0007e2000c101b06 */
[----:B------:R-:W-:Y:S02]  /*d0a0*/  ISETP.GE.AND P2, PT, R35, c[0x0][0x3c8], PT ;  /* 0x0000f20023007a0c */ /* 0x000fe40003f46270 */
[----:B-1----:R-:W-:-:S04]  /*d0b0*/  @!P3 LEA R6, P4, R138, R2, 0x2 ;  /* 0x000000028a06b211 */ /* 0x002fc800078810ff */
[----:B------:R-:W-:Y:S02]  /*d0c0*/  @!P3 LEA.HI.X R7, R138, R3, R139, 0x2, P4 ;  /* 0x000000038a07b211 */ /* 0x000fe400020f148b */
[----:B---3--:R-:W-:-:S03]  /*d0d0*/  @!P0 LEA R4, P5, R136, R2, 0x2 ;  /* 0x0000000288048211 */ /* 0x008fc600078a10ff */
        /* <DEDUP_REMOVED lines=30> */
[-C--:B------:R-:W-:Y:S02]  /*d2c0*/  @!P3 LEA.HI.X R7, R250, R3.reuse, R28, 0x2, P4 ;  /* 0x00000003fa07b211 */ /* 0x080fe400020f141c */
[----:B------:R-:W-:Y:S02]  /*d2d0*/  ISETP.GE.AND P4, PT, R246, c[0x0][0x3c8], PT ;  /* 0x0000f200f6007a0c */ /* 0x000fe40003f86270 */
[CC--:B---3--:R-:W-:Y:S01]  /*d2e0*/  @!P0 LEA R4, P5, R249.reuse, R2.reuse, 0x2 ;  /* 0x00000002f9048211 */ /* 0x0c8fe200078a10ff */
[----:B------:R1:W-:Y:S01]  /*d2f0*/  @!P3 ST.E.64 [R6.64], R46 ;  /* 0x0000002e0600b985 */ /* 0x0003e2000c101b06 */
[C---:B------:R-:W-:Y:S02]  /*d300*/  @!P1 LEA R8, P3, R248.reuse, R2, 0x2 ;  /* 0x00000002f8089211 */ /* 0x040fe400078610ff */
[-C--:B------:R-:W-:Y:S02]  /*d310*/  @!P0 LEA.HI.X R5, R249, R3.reuse, R27, 0x2, P5 ;  /* 0x00000003f9058211 */ /* 0x080fe400028f141b */
[----:B------:R-:W-:-:S02]  /*d320*/  @!P1 LEA.HI.X R9, R248, R3, R26, 0x2, P3 ;  /* 0x00000003f8099211 */ /* 0x000fc400018f141a */
[----:B------:R-:W-:Y:S01]  /*d330*/  ISETP.GE.AND P3, PT, R245, c[0x0][0x3c8], PT ;  /* 0x0000f200f5007a0c */ /* 0x000fe20003f66270 */
[----:B------:R3:W-:Y:S04]  /*d340*/  @!P0 ST.E.64 [R4.64], R50 ;  /* 0x0000003204008985 */ /* 0x0007e8000c101b06 */
[----:B------:R2:W-:Y:S01]  /*d350*/  @!P1 ST.E.64 [R8.64], R54 ;  /* 0x0000003608009985 */ /* 0x0005e2000c101b06 */
[----:B------:R-:W-:Y:S02]  /*d360*/  ISETP.GE.AND P1, PT, R244, c[0x0][0x3c8], PT ;  /* 0x0000f200f4007a0c */ /* 0x000fe40003f26270 */
[----:B-1----:R-:W-:-:S04]  /*d370*/  @!P2 LEA R6, P0, R247, R2, 0x2 ;  /* 0x00000002f706a211 */ /* 0x002fc800078010ff */
[-C--:B------:R-:W-:Y:S02]  /*d380*/  @!P2 LEA.HI.X R7, R247, R3.reuse, R25, 0x2, P0 ;  /* 0x00000003f707a211 */ /* 0x080fe400000f1419 */
[----:B------:R-:W-:Y:S02]  /*d390*/  ISETP.GE.AND P0, PT, R243, c[0x0][0x3c8], PT ;  /* 0x0000f200f3007a0c */ /* 0x000fe40003f06270 */
[CC--:B---3--:R-:W-:Y:S01]  /*d3a0*/  @!P4 LEA R4, P5, R246.reuse, R2.reuse, 0x2 ;  /* 0x00000002f604c211 */ /* 0x0c8fe200078a10ff */
[----:B------:R1:W-:Y:S03]  /*d3b0*/  @!P2 ST.E.64 [R6.64], R58 ;  /* 0x0000003a0600a985 */ /* 0x0003e6000c101b06 */
[----:B------:R-:W-:Y:S02]  /*d3c0*/  @!P4 LEA.HI.X R5, R246, R3, R24, 0x2, P5 ;  /* 0x00000003f605c211 */ /* 0x000fe400028f1418 */
[----:B--2---:R-:W-:-:S03]  /*d3d0*/  @!P3 LEA R8, P2, R245, R2, 0x2 ;  /* 0x00000002f508b211 */ /* 0x004fc600078410ff */
[----:B------:R2:W-:Y:S01]  /*d3e0*/  @!P4 ST.E.64 [R4.64], R62 ;  /* 0x0000003e0400c985 */ /* 0x0005e2000c101b06 */
[----:B------:R-:W-:Y:S02]  /*d3f0*/  ISETP.GE.AND P4, PT, R242, c[0x0][0x3c8], PT ;  /* 0x0000f200f2007a0c */ /* 0x000fe40003f86270 */
[----:B------:R-:W-:-:S05]  /*d400*/  @!P3 LEA.HI.X R9, R245, R3, R23, 0x2, P2 ;  /* 0x00000003f509b211 */ /* 0x000fca00010f1417 */
[----:B------:R-:W-:Y:S01]  /*d410*/  @!P3 ST.E.64 [R8.64], R66 ;  /* 0x000000420800b985 */ /* 0x000fe2000c101b06 */
[----:B------:R-:W-:Y:S02]  /*d420*/  ISETP.GE.AND P3, PT, R241, c[0x0][0x3c8], PT ;  /* 0x0000f200f1007a0c */ /* 0x000fe40003f66270 */
[----:B-1----:R-:W-:-:S04]  /*d430*/  @!P0 LEA R6, P2, R243, R2, 0x2 ;  /* 0x00000002f3068211 */ /* 0x002fc800078410ff */
[----:B------:R-:W-:Y:S02]  /*d440*/  @!P0 LEA.HI.X R7, R243, R3, R21, 0x2, P2 ;  /* 0x00000003f3078211 */ /* 0x000fe400010f1415 */
[----:B------:R-:W-:Y:S02]  /*d450*/  ISETP.GE.AND P2, PT, R240, c[0x0][0x3c8], PT ;  /* 0x0000f200f0007a0c */ /* 0x000fe40003f46270 */
[----:B--2---:R-:W-:-:S04]  /*d460*/  @!P1 LEA R4, P5, R244, R2, 0x2 ;  /* 0x00000002f4049211 */ /* 0x004fc800078a10ff */
[----:B------:R-:W-:-:S05]  /*d470*/  @!P1 LEA.HI.X R5, R244, R3, R22, 0x2, P5 ;  /* 0x00000003f4059211 */ /* 0x000fca00028f1416 */
[----:B------:R1:W-:Y:S01]  /*d480*/  @!P1 ST.E.64 [R4.64], R70 ;  /* 0x0000004604009985 */ /* 0x0003e2000c101b06 */
[----:B------:R-:W-:-:S03]  /*d490*/  ISETP.GE.AND P1, PT, R239, c[0x0][0x3c8], PT ;  /* 0x0000f200ef007a0c */ /* 0x000fc60003f26270 */
[----:B------:R2:W-:Y:S01]  /*d4a0*/  @!P0 ST.E.64 [R6.64], R74 ;  /* 0x0000004a06008985 */ /* 0x0005e2000c101b06 */
[----:B------:R-:W-:Y:S02]  /*d4b0*/  ISETP.GE.AND P0, PT, R238, c[0x0][0x3c8], PT ;  /* 0x0000f200ee007a0c */ /* 0x000fe40003f06270 */
[----:B-1----:R-:W-:-:S04]  /*d4c0*/  @!P4 LEA R4, P5, R242, R2, 0x2 ;  /* 0x00000002f204c211 */ /* 0x002fc800078a10ff */
[----:B------:R-:W-:Y:S02]  /*d4d0*/  @!P4 LEA.HI.X R5, R242, R3, R20, 0x2, P5 ;  /* 0x00000003f205c211 */ /* 0x000fe400028f1414 */
[----:B----4-:R-:W-:-:S03]  /*d4e0*/  @!P3 LEA R10, P5, R241, R2, 0x2 ;  /* 0x00000002f10ab211 */ /* 0x010fc600078a10ff */
[----:B------:R1:W-:Y:S01]  /*d4f0*/  @!P4 ST.E.64 [R4.64], R78 ;  /* 0x0000004e0400c985 */ /* 0x0003e2000c101b06 */
[CC--:B------:R-:W-:Y:S02]  /*d500*/  @!P2 LEA R8, P4, R240.reuse, R2.reuse, 0x2 ;  /* 0x00000002f008a211 */ /* 0x0c0fe400078810ff */
[-C--:B------:R-:W-:Y:S02]  /*d510*/  @!P3 LEA.HI.X R11, R241, R3.reuse, R19, 0x2, P5 ;  /* 0x00000003f10bb211 */ /* 0x080fe400028f1413 */
[C---:B--2---:R-:W-:Y:S02]  /*d520*/  @!P1 LEA R6, P5, R239.reuse, R2, 0x2 ;  /* 0x00000002ef069211 */ /* 0x044fe400078a10ff */
[-C--:B------:R-:W-:Y:S01]  /*d530*/  @!P2 LEA.HI.X R9, R240, R3.reuse, R18, 0x2, P4 ;  /* 0x00000003f009a211 */ /* 0x080fe200020f1412 */
[----:B------:R2:W-:Y:S01]  /*d540*/  @!P3 ST.E.64 [R10.64], R82 ;  /* 0x000000520a00b985 */ /* 0x0005e2000c101b06 */
[----:B------:R-:W-:-:S03]  /*d550*/  @!P1 LEA.HI.X R7, R239, R3, R14, 0x2, P5 ;  /* 0x00000003ef079211 */ /* 0x000fc600028f140e */
[----:B------:R2:W-:Y:S04]  /*d560*/  @!P2 ST.E.64 [R8.64], R86 ;  /* 0x000000560800a985 */ /* 0x0005e8000c101b06 */
[----:B------:R2:W-:Y:S01]  /*d570*/  @!P1 ST.E.64 [R6.64], R90 ;  /* 0x0000005a06009985 */ /* 0x0005e2000c101b06 */
[----:B-1----:R-:W-:-:S04]  /*d580*/  @!P0 LEA R4, P4, R238, R2, 0x2 ;  /* 0x00000002ee048211 */ /* 0x002fc800078810ff */
[----:B------:R-:W-:-:S05]  /*d590*/  @!P0 LEA.HI.X R5, R238, R3, R13, 0x2, P4 ;  /* 0x00000003ee058211 */ /* 0x000fca00020f140d */
[----:B------:R2:W-:Y:S01]  /*d5a0*/  @!P0 ST.E.64 [R4.64], R94 ;  /* 0x0000005e04008985 */ /* 0x0005e2000c101b06 */
[----:B------:R-:W-:-:S13]  /*d5b0*/  ISETP.GE.AND P0, PT, R237, c[0x0][0x3c8], PT ;  /* 0x0000f200ed007a0c */ /* 0x000fda0003f06270 */
[----:B------:R-:W-:Y:S05]  /*d5c0*/  @P0 BRA `(.L_x_1062) ;  /* 0x000002c000000947 */ /* 0x000fea0003800000 */
[----:B------:R-:W-:-:S04]  /*d5d0*/  LEA R2, P0, R237, R2, 0x2 ;  /* 0x00000002ed027211 */ /* 0x000fc800078010ff */
[----:B------:R-:W-:-:S05]  /*d5e0*/  LEA.HI.X R3, R237, R3, R12, 0x2, P0 ;  /* 0x00000003ed037211 */ /* 0x000fca00000f140c */
[----:B------:R1:W-:Y:S01]  /*d5f0*/  ST.E.64 [R2.64], R98 ;  /* 0x0000006202007985 */ /* 0x0003e2000c101b06 */
[----:B------:R-:W-:Y:S05]  /*d600*/  BRA `(.L_x_1062) ;  /* 0x0000028000007947 */ /* 0x000fea0003800000 */
.L_x_1058:
[----:B------:R-:W1:Y:S02]  /*d610*/  S2R R3, SR_TID.X ;  /* 0x0000000000037919 */ /* 0x000e640000002100 */
[----:B-1----:R-:W-:-:S13]  /*d620*/  ISETP.GT.AND P0, PT, R3, 0x7f, PT ;  /* 0x0000007f0300780c */ /* 0x002fda0003f04270 */
[----:B------:R-:W-:Y:S05]  /*d630*/  @P0 BRA `(.L_x_1062) ;  /* 0x0000025000000947 */ /* 0x000fea0003800000 */
[----:B------:R-:W-:Y:S02]  /*d640*/  MOV R2, c[0x0][0x4e8] ;  /* 0x00013a0000027a02 */ /* 0x000fe40000000f00 */
[----:B------:R-:W-:-:S03]  /*d650*/  IADD3 R6, R229, R3, RZ ;  /* 0x00000003e5067210 */ /* 0x000fc60007ffe0ff */
[----:B------:R-:W-:-:S05]  /*d660*/  IMAD R0, R2, c[0x0][0x388], RZ ;  /* 0x0000e20002007a24 */ /* 0x000fca00078e02ff */
[----:B------:R-:W-:-:S13]  /*d670*/  ISETP.GE.AND P0, PT, R6, R0, PT ;  /* 0x000000000600720c */ /* 0x000fda0003f06270 */
[----:B------:R-:W-:Y:S05]  /*d680*/  @P0 BRA `(.L_x_1062) ;  /* 0x0000020000000947 */ /* 0x000fea0003800000 */
[----:B------:R-:W-:Y:S01]  /*d690*/  ISETP.NE.AND P0, PT, R2, 0x1, PT ;  /* 0x000000010200780c */ /* 0x000fe20003f05270 */
[----:B------:R-:W-:Y:S01]  /*d6a0*/  IMAD.WIDE.U32 R2, R227, c[0x0][0x4d0], RZ ;  /* 0x00013400e3027a25 */ /* 0x000fe200078e00ff */
[----:B------:R-:W-:Y:S02]  /*d6b0*/  SHF.R.S32.HI R0, RZ, 0x1f, R227 ;  /* 0x0000001fff007819 */ /* 0x000fe400000114e3 */
[----:B------:R-:W-:-:S03]  /*d6c0*/  SHF.R.S32.HI R5, RZ, 0x1f, R226 ;  /* 0x0000001fff057819 */ /* 0x000fc600000114e2 */
[----:B------:R-:W-:Y:S02]  /*d6d0*/  IMAD R0, R0, c[0x0][0x4d0], RZ ;  /* 0x0001340000007a24 */ /* 0x000fe400078e02ff */
[----:B------:R-:W-:Y:S02]  /*d6e0*/  IMAD R5, R5, c[0x0][0x4d8], RZ ;  /* 0x0001360005057a24 */ /* 0x000fe400078e02ff */
[----:B------:R-:W-:Y:S01]  /*d6f0*/  IMAD R4, R227, c[0x0][0x4d4], R0 ;  /* 0x00013500e3047a24 */ /* 0x000fe200078e0200 */
[----:B------:R-:W-:Y:S01]  /*d700*/  MOV R0, R6 ;  /* 0x0000000600007202 */ /* 0x000fe20000000f00 */
[----:B------:R-:W-:-:S03]  /*d710*/  @P0 IMAD.HI.U32 R7, R6, c[0x0][0x4ec], RZ ;  /* 0x00013b0006070a27 */ /* 0x000fc600078e00ff */
[----:B------:R-:W-:Y:S02]  /*d720*/  IADD3 R3, R3, R4, RZ ;  /* 0x0000000403037210 */ /* 0x000fe40007ffe0ff */
[----:B------:R-:W-:Y:S01]  /*d730*/  @P0 SHF.R.U32.HI R0, RZ, c[0x0][0x4f0], R7 ;  /* 0x00013c00ff000a19 */ /* 0x000fe20000011607 */
[C---:B------:R-:W-:Y:S01]  /*d740*/  IMAD R7, R226.reuse, c[0x0][0x4dc], R5 ;  /* 0x00013700e2077a24 */ /* 0x040fe200078e0205 */
[----:B------:R-:W-:Y:S01]  /*d750*/  SHF.R.S32.HI R4, RZ, 0x1f, R228 ;  /* 0x0000001fff047819 */ /* 0x000fe200000114e4 */
[----:B------:R-:W-:Y:S01]  /*d760*/  IMAD.WIDE.U32 R2, R226, c[0x0][0x4d8], R2 ;  /* 0x00013600e2027a25 */ /* 0x000fe200078e0002 */
[----:B------:R-:W-:-:S04]  /*d770*/  IADD3 R5, -R0, RZ, RZ ;  /* 0x000000ff00057210 */ /* 0x000fc80007ffe1ff */
[----:B------:R-:W-:Y:S01]  /*d780*/  IADD3 R3, R3, R7, RZ ;  /* 0x0000000703037210 */ /* 0x000fe20007ffe0ff */
[----:B------:R-:W-:Y:S02]  /*d790*/  IMAD R7, R4, c[0x0][0x4e0], RZ ;  /* 0x0001380004077a24 */ /* 0x000fe400078e02ff */
[----:B------:R-:W-:Y:S02]  /*d7a0*/  IMAD R4, R5, c[0x0][0x4e8], R6 ;  /* 0x00013a0005047a24 */ /* 0x000fe400078e0206 */
[----:B------:R-:W-:-:S03]  /*d7b0*/  IMAD.WIDE.U32 R2, R228, c[0x0][0x4e0], R2 ;  /* 0x00013800e4027a25 */ /* 0x000fc600078e0002 */
[----:B------:R-:W-:Y:S01]  /*d7c0*/  SHF.R.S32.HI R5, RZ, 0x1f, R4 ;  /* 0x0000001fff057819 */ /* 0x000fe20000011404 */
[----:B------:R-:W-:Y:S01]  /*d7d0*/  IMAD R6, R228, c[0x0][0x4e4], R7 ;  /* 0x00013900e4067a24 */ /* 0x000fe200078e0207 */
[----:B------:R-:W-:Y:S02]  /*d7e0*/  SHF.R.S32.HI R7, RZ, 0x1f, R0 ;  /* 0x0000001fff077819 */ /* 0x000fe40000011400 */
[----:B------:R-:W-:Y:S01]  /*d7f0*/  IADD3 R2, P0, R0, R2, RZ ;  /* 0x0000000200027210 */ /* 0x000fe20007f1e0ff */
[----:B------:R-:W-:-:S03]  /*d800*/  IMAD R0, R5, c[0x0][0x4c8], RZ ;  /* 0x0001320005007a24 */ /* 0x000fc600078e02ff */
[----:B------:R-:W-:Y:S01]  /*d810*/  IADD3.X R3, R7, R3, R6, P0, !PT ;  /* 0x0000000307037210 */ /* 0x000fe200007fe406 */
[----:B------:R-:W-:-:S04]  /*d820*/  IMAD R0, R4, c[0x0][0x4cc], R0 ;  /* 0x0001330004007a24 */ /* 0x000fc800078e0200 */
[----:B------:R-:W-:-:S05]  /*d830*/  IMAD.WIDE.U32 R2, R4, c[0x0][0x4c8], R2 ;  /* 0x0001320004027a25 */ /* 0x000fca00078e0002 */
[----:B------:R-:W-:Y:S02]  /*d840*/  IADD3 R0, R3, R0, RZ ;  /* 0x0000000003007210 */ /* 0x000fe40007ffe0ff */
[----:B------:R-:W-:-:S04]  /*d850*/  LEA R4, P0, R2, c[0x0][0x4a8], 0x2 ;  /* 0x00012a0002047a11 */ /* 0x000fc800078010ff */
[----:B------:R-:W-:Y:S02]  /*d860*/  LEA.HI.X R5, R2, c[0x0][0x4ac], R0, 0x2, P0 ;  /* 0x00012b0002057a11 */ /* 0x000fe400000f1400 */
[----:B------:R-:W-:-:S05]  /*d870*/  MOV R0, 0xff800000 ;  /* 0xff80000000007802 */ /* 0x000fca0000000f00 */
[----:B------:R1:W-:Y:S02]  /*d880*/  STG.E [R4.64], R0 ;  /* 0x0000000004007986 */ /* 0x0003e4000c101906 */
.L_x_1062:
[----:B------:R-:W-:Y:S05]  /*d890*/  BSYNC B1 ;  /* 0x0000000000017941 */ /* 0x000fea0003800000 */
.L_x_1057:
[----:B-12---:R-:W2:Y:S02]  /*d8a0*/  LDL R0, [R1+0x4] ;  /* 0x0000040001007983 */ /* 0x006ea40000100800 */
[----:B--2---:R-:W-:-:S13]  /*d8b0*/  ISETP.NE.AND P0, PT, R0, RZ, PT ;  /* 0x000000ff0000720c */ /* 0x004fda0003f05270 */
[----:B------:R-:W-:Y:S01]  /*d8c0*/  @P0 WARPSYNC 0xffffffff ;  /* 0xffffffff00000948 */ /* 0x000fe20003800000 */
[----:B------:R-:W-:Y:S06]  /*d8d0*/  @P0 BAR.SYNC.DEFER_BLOCKING 0x5, 0x100 ;  /* 0x0144000000000b1d */ /* 0x000fec0000010000 */
[----:B------:R-:W1:Y:S04]  /*d8e0*/  @P0 LDS R236, [0x18100] ;  /* 0x01810000ffec0984 */ /* 0x000e680000000800 */
[----:B------:R-:W-:Y:S06]  /*d8f0*/  @P0 BAR.ARV 0x4, 0x100 ;  /* 0x0104000000000b1d */ /* 0x000fec0000002000 */
[----:B------:R-:W-:Y:S05]  /*d900*/  @P0 BRA `(.L_x_1063) ;  /* 0x0000007000000947 */ /* 0x000fea0003800000 */
[----:B------:R-:W-:Y:S05]  /*d910*/  BRA.DIV ~URZ, `(.L_x_1064) ;  /* 0x00001ca27f007947 */ /* 0x000fea000b800000 */
[----:B------:R2:W4:Y:S02]  /*d920*/  SHFL.IDX PT, R0, R17, RZ, 0x1f ;  /* 0x00001fff11007589 */ /* 0x00052400000e0000 */
.L_x_1089:
[----:B------:R-:W-:Y:S01]  /*d930*/  WARPSYNC 0xffffffff ;  /* 0xffffffff00007948 */ /* 0x000fe20003800000 */
[----:B------:R-:W-:Y:S01]  /*d940*/  BAR.SYNC.DEFER_BLOCKING 0x4, 0x100 ;  /* 0x0104000000007b1d */ /* 0x000fe20000010000 */
[----:B-1--4-:R-:W-:-:S05]  /*d950*/  MOV R236, R0 ;  /* 0x0000000000ec7202 */ /* 0x012fca0000000f00 */
[----:B------:R1:W-:Y:S04]  /*d960*/  @!P6 STS [0x18100], R17 ;  /* 0x01810011ff00e388 */ /* 0x0003e80000000800 */
[----:B------:R-:W-:Y:S06]  /*d970*/  BAR.ARV 0x5, 0x100 ;  /* 0x0144000000007b1d */ /* 0x000fec0000002000 */
.L_x_1063:
[----:B-1----:R-:W-:-:S13]  /*d980*/  ISETP.GE.AND P0, PT, R236, c[0x0][0x538], PT ;  /* 0x00014e00ec007a0c */ /* 0x002fda0003f06270 */
[----:B--2345:R-:W-:Y:S01]  /*d990*/  @P0 CALL.REL.NOINC `(.L_x_1065) ;  /* 0x0000001000000944 */ /* 0x03cfe20003c00000 */
[----:B------:R-:W-:Y:S05]  /*d9a0*/  BRA `(.L_x_1066) ;  /* 0xffff2f7000007947 */ /* 0x000fea000383ffff */
.L_x_1065:
[----:B------:R-:W-:Y:S05]  /*d9b0*/  EXIT ;  /* 0x000000000000794d */ /* 0x000fea0003800000 */
.L_x_1015:
[----:B------:R-:W-:Y:S01]  /*d9c0*/  IMAD.MOV.U32 R20, RZ, RZ, R9 ;  /* 0x000000ffff147224 */ /* 0x000fe200078e0009 */
[----:B------:R-:W-:Y:S01]  /*d9d0*/  MOV R3, RZ ;  /* 0x000000ff00037202 */ /* 0x000fe20000000f00 */
[----:B------:R-:W-:Y:S01]  /*d9e0*/  IMAD.MOV.U32 R0, RZ, RZ, 0x181f ;  /* 0x0000181fff007424 */ /* 0x000fe200078e00ff */
[----:B------:R-:W-:Y:S02]  /*d9f0*/  MOV R2, 0xda10 ;  /* 0x0000da1000027802 */ /* 0x000fe40000000f00 */
[----:B-----5:R-:W-:Y:S05]  /*da00*/  CALL.REL.NOINC `($__internal_17_$__cuda_sm70_shflsync_idx_p) ;  /* 0x00001c7000007944 */ /* 0x020fea0003c00000 */
[----:B------:R-:W-:Y:S01]  /*da10*/  MOV R8, R0 ;  /* 0x0000000000087202 */ /* 0x000fe20000000f00 */
[----:B------:R-:W-:Y:S05]  /*da20*/  BRA `(.L_x_1067) ;  /* 0xffff3b9000007947 */ /* 0x000fea000383ffff */
.L_x_1016:
[----:B------:R-:W-:Y:S01]  /*da30*/  IMAD.MOV.U32 R20, RZ, RZ, R11 ;  /* 0x000000ffff147224 */ /* 0x000fe200078e000b */
[----:B------:R-:W-:Y:S01]  /*da40*/  MOV R3, RZ ;  /* 0x000000ff00037202 */ /* 0x000fe20000000f00 */
[----:B------:R-:W-:Y:S01]  /*da50*/  IMAD.MOV.U32 R0, RZ, RZ, 0x181f ;  /* 0x0000181fff007424 */ /* 0x000fe200078e00ff */
[----:B------:R-:W-:Y:S02]  /*da60*/  MOV R2, 0xda80 ;  /* 0x0000da8000027802 */ /* 0x000fe40000000f00 */
[----:B-12--5:R-:W-:Y:S05]  /*da70*/  CALL.REL.NOINC `($__internal_17_$__cuda_sm70_shflsync_idx_p) ;  /* 0x00001c0000007944 */ /* 0x026fea0003c00000 */
[----:B------:R-:W-:Y:S05]  /*da80*/  BRA `(.L_x_1068) ;  /* 0xffff3b5000007947 */ /* 0x000fea000383ffff */
.L_x_1019:
[----:B------:R-:W-:Y:S01]  /*da90*/  IMAD.MOV.U32 R20, RZ, RZ, R9 ;  /* 0x000000ffff147224 */ /* 0x000fe200078e0009 */
[----:B--2---:R-:W-:Y:S01]  /*daa0*/  MOV R3, 0x1 ;  /* 0x0000000100037802 */ /* 0x004fe20000000f00 */
[----:B----4-:R-:W-:Y:S01]  /*dab0*/  IMAD.MOV.U32 R0, RZ, RZ, 0x181f ;  /* 0x0000181fff007424 */ /* 0x010fe200078e00ff */
[----:B------:R-:W-:-:S02]  /*dac0*/  MOV R2, 0xdae0 ;  /* 0x0000dae000027802 */ /* 0x000fc40000000f00 */
[----:B-1-3-5:R-:W-:Y:S05]  /*dad0*/  CALL.REL.NOINC `($__internal_17_$__cuda_sm70_shflsync_idx_p) ;  /* 0x00001ba000007944 */ /* 0x02afea0003c00000 */
[----:B------:R-:W-:Y:S01]  /*dae0*/  IMAD.MOV.U32 R8, RZ, RZ, R0 ;  /* 0x000000ffff087224 */ /* 0x000fe200078e0000 */
[----:B------:R-:W-:Y:S01]  /*daf0*/  MOV R3, 0x1 ;  /* 0x0000000100037802 */ /* 0x000fe20000000f00 */
[----:B------:R-:W-:Y:S01]  /*db00*/  IMAD.MOV.U32 R20, RZ, RZ, R11 ;  /* 0x000000ffff147224 */ /* 0x000fe200078e000b */
[----:B------:R-:W-:-:S02]  /*db10*/  MOV R0, 0x181f ;  /* 0x0000181f00007802 */ /* 0x000fc40000000f00 */
[----:B------:R-:W-:Y:S02]  /*db20*/  MOV R2, 0xdb40 ;  /* 0x0000db4000027802 */ /* 0x000fe40000000f00 */
[----:B------:R-:W-:Y:S05]  /*db30*/  CALL.REL.NOINC `($__internal_17_$__cuda_sm70_shflsync_idx_p) ;  /* 0x00001b4000007944 */ /* 0x000fea0003c00000 */
[----:B------:R-:W-:Y:S05]  /*db40*/  BRA `(.L_x_1069) ;  /* 0xffff3c2000007947 */ /* 0x000fea000383ffff */
.L_x_1022:
[----:B------:R-:W-:Y:S01]  /*db50*/  IMAD.MOV.U32 R20, RZ, RZ, R9 ;  /* 0x000000ffff147224 */ /* 0x000fe200078e0009 */
[----:B-1----:R-:W-:Y:S01]  /*db60*/  MOV R3, 0x2 ;  /* 0x0000000200037802 */ /* 0x002fe20000000f00 */
[----:B----4-:R-:W-:Y:S01]  /*db70*/  IMAD.MOV.U32 R0, RZ, RZ, 0x181f ;  /* 0x0000181fff007424 */ /* 0x010fe200078e00ff */
[----:B------:R-:W-:Y:S02]  /*db80*/  MOV R2, 0xdba0 ;  /* 0x0000dba000027802 */ /* 0x000fe40000000f00 */
[----:B--23-5:R-:W-:Y:S05]  /*db90*/  CALL.REL.NOINC `($__internal_17_$__cuda_sm70_shflsync_idx_p) ;  /* 0x00001ae000007944 */ /* 0x02cfea0003c00000 */
[----:B------:R-:W-:Y:S01]  /*dba0*/  MOV R8, R0 ;  /* 0x0000000000087202 */ /* 0x000fe20000000f00 */
[----:B------:R-:W-:Y:S05]  /*dbb0*/  BRA `(.L_x_1070) ;  /* 0xffff3d1000007947 */ /* 0x000fea000383ffff */
.L_x_1023:
[----:B------:R-:W-:Y:S01]  /*dbc0*/  IMAD.MOV.U32 R20, RZ, RZ, R11 ;  /* 0x000000ffff147224 */ /* 0x000fe200078e000b */
[----:B------:R-:W-:Y:S01]  /*dbd0*/  MOV R3, 0x2 ;  /* 0x0000000200037802 */ /* 0x000fe20000000f00 */
[----:B----4-:R-:W-:Y:S01]  /*dbe0*/  IMAD.MOV.U32 R0, RZ, RZ, 0x181f ;  /* 0x0000181fff007424 */ /* 0x010fe200078e00ff */
[----:B------:R-:W-:Y:S02]  /*dbf0*/  MOV R2, 0xdc10 ;  /* 0x0000dc1000027802 */ /* 0x000fe40000000f00 */
[----:B-123-5:R-:W-:Y:S05]  /*dc00*/  CALL.REL.NOINC `($__internal_17_$__cuda_sm70_shflsync_idx_p) ;  /* 0x00001a7000007944 */ /* 0x02efea0003c00000 */
[----:B------:R-:W-:Y:S05]  /*dc10*/  BRA `(.L_x_1071) ;  /* 0xffff3cd000007947 */ /* 0x000fea000383ffff */
.L_x_1026:
[----:B------:R-:W-:Y:S01]  /*dc20*/  IMAD.MOV.U32 R20, RZ, RZ, R9 ;  /* 0x000000ffff147224 */ /* 0x000fe200078e0009 */
[----:B-1----:R-:W-:Y:S01]  /*dc30*/  MOV R3, 0x3 ;  /* 0x0000000300037802 */ /* 0x002fe20000000f00 */
[----:B------:R-:W-:Y:S01]  /*dc40*/  IMAD.MOV.U32 R0, RZ, RZ, 0x181f ;  /* 0x0000181fff007424 */ /* 0x000fe200078e00ff */
[----:B------:R-:W-:-:S02]  /*dc50*/  MOV R2, 0xdc70 ;  /* 0x0000dc7000027802 */ /* 0x000fc40000000f00 */
[----:B--2345:R-:W-:Y:S05]  /*dc60*/  CALL.REL.NOINC `($__internal_17_$__cuda_sm70_shflsync_idx_p) ;  /* 0x00001a1000007944 */ /* 0x03cfea0003c00000 */
[----:B------:R-:W-:Y:S01]  /*dc70*/  IMAD.MOV.U32 R8, RZ, RZ, R0 ;  /* 0x000000ffff087224 */ /* 0x000fe200078e0000 */
[----:B------:R-:W-:Y:S01]  /*dc80*/  MOV R3, 0x3 ;  /* 0x0000000300037802 */ /* 0x000fe20000000f00 */
[----:B------:R-:W-:Y:S01]  /*dc90*/  IMAD.MOV.U32 R20, RZ, RZ, R11 ;  /* 0x000000ffff147224 */ /* 0x000fe200078e000b */
[----:B------:R-:W-:-:S02]  /*dca0*/  MOV R0, 0x181f ;  /* 0x0000181f00007802 */ /* 0x000fc40000000f00 */
[----:B------:R-:W-:Y:S02]  /*dcb0*/  MOV R2, 0xdcd0 ;  /* 0x0000dcd000027802 */ /* 0x000fe40000000f00 */
[----:B------:R-:W-:Y:S05]  /*dcc0*/  CALL.REL.NOINC `($__internal_17_$__cuda_sm70_shflsync_idx_p) ;  /* 0x000019b000007944 */ /* 0x000fea0003c00000 */
[----:B------:R-:W-:Y:S05]  /*dcd0*/  BRA `(.L_x_1072) ;  /* 0xffff3d8000007947 */ /* 0x000fea000383ffff */
.L_x_1029:
[----:B------:R-:W-:Y:S01]  /*dce0*/  IMAD.MOV.U32 R20, RZ, RZ, R5 ;  /* 0x000000ffff147224 */ /* 0x000fe200078e0005 */
[----:B------:R-:W-:Y:S01]  /*dcf0*/  MOV R3, RZ ;  /* 0x000000ff00037202 */ /* 0x000fe20000000f00 */
[----:B------:R-:W-:Y:S01]  /*dd00*/  IMAD.MOV.U32 R0, RZ, RZ, 0x181f ;  /* 0x0000181fff007424 */ /* 0x000fe200078e00ff */
[----:B------:R-:W-:Y:S02]  /*dd10*/  MOV R2, 0xdd30 ;  /* 0x0000dd3000027802 */ /* 0x000fe40000000f00 */
[----:B------:R-:W-:Y:S05]  /*dd20*/  CALL.REL.NOINC `($__internal_17_$__cuda_sm70_shflsync_idx_p) ;  /* 0x0000195000007944 */ /* 0x000fea0003c00000 */
[----:B------:R-:W-:Y:S01]  /*dd30*/  MOV R4, R0 ;  /* 0x0000000000047202 */ /* 0x000fe20000000f00 */
[----:B------:R-:W-:Y:S05]  /*dd40*/  BRA `(.L_x_1073) ;  /* 0xffff57b000007947 */ /* 0x000fea000383ffff */
.L_x_1030:
[----:B------:R-:W-:Y:S01]  /*dd50*/  IMAD.MOV.U32 R20, RZ, RZ, R12 ;  /* 0x000000ffff147224 */ /* 0x000fe200078e000c */
[----:B------:R-:W-:Y:S01]  /*dd60*/  MOV R3, RZ ;  /* 0x000000ff00037202 */ /* 0x000fe20000000f00 */
[----:B------:R-:W-:Y:S01]  /*dd70*/  IMAD.MOV.U32 R0, RZ, RZ, 0x181f ;  /* 0x0000181fff007424 */ /* 0x000fe200078e00ff */
[----:B------:R-:W-:Y:S02]  /*dd80*/  MOV R2, 0xdda0 ;  /* 0x0000dda000027802 */ /* 0x000fe40000000f00 */
[----:B-12---:R-:W-:Y:S05]  /*dd90*/  CALL.REL.NOINC `($__internal_17_$__cuda_sm70_shflsync_idx_p) ;  /* 0x000018e000007944 */ /* 0x006fea0003c00000 */
        /* <DEDUP_REMOVED lines=22> */
[----:B-1----:R-:W-:Y:S05]  /*df00*/  CALL.REL.NOINC `($__internal_17_$__cuda_sm70_shflsync_idx_p) ;  /* 0x0000177000007944 */ /* 0x002fea0003c00000 */
[----:B------:R-:W-:Y:S01]  /*df10*/  IMAD.MOV.U32 R4, RZ, RZ, R0 ;  /* 0x000000ffff047224 */ /* 0x000fe200078e0000 */
[----:B------:R-:W-:Y:S01]  /*df20*/  MOV R3, 0x1 ;  /* 0x0000000100037802 */ /* 0x000fe20000000f00 */
[----:B------:R-:W-:Y:S01]  /*df30*/  IMAD.MOV.U32 R20, RZ, RZ, R12 ;  /* 0x000000ffff147224 */ /* 0x000fe200078e000c */
[----:B------:R-:W-:-:S02]  /*df40*/  MOV R0, 0x181f ;  /* 0x0000181f00007802 */ /* 0x000fc40000000f00 */
[----:B------:R-:W-:Y:S02]  /*df50*/  MOV R2, 0xdf70 ;  /* 0x0000df7000027802 */ /* 0x000fe40000000f00 */
[----:B------:R-:W-:Y:S05]  /*df60*/  CALL.REL.NOINC `($__internal_17_$__cuda_sm70_shflsync_idx_p) ;  /* 0x0000171000007944 */ /* 0x000fea0003c00000 */
[----:B------:R-:W-:Y:S05]  /*df70*/  BRA `(.L_x_1074) ;  /* 0xffff56d000007947 */ /* 0x000fea000383ffff */
.L_x_1031:
[----:B------:R-:W-:Y:S01]  /*df80*/  IMAD.MOV.U32 R20, RZ, RZ, R4 ;  /* 0x000000ffff147224 */ /* 0x000fe200078e0004 */
[----:B------:R-:W-:Y:S01]  /*df90*/  MOV R3, RZ ;  /* 0x000000ff00037202 */ /* 0x000fe20000000f00 */
[----:B------:R-:W-:Y:S01]  /*dfa0*/  IMAD.MOV.U32 R0, RZ, RZ, 0x1c1f ;  /* 0x00001c1fff007424 */ /* 0x000fe200078e00ff */
[----:B------:R-:W-:Y:S02]  /*dfb0*/  MOV R2, 0xdfd0 ;  /* 0x0000dfd000027802 */ /* 0x000fe40000000f00 */
[----:B------:R-:W-:Y:S05]  /*dfc0*/  CALL.REL.NOINC `($__internal_17_$__cuda_sm70_shflsync_idx_p) ;  /* 0x000016b000007944 */ /* 0x000fea0003c00000 */
[----:B------:R-:W-:Y:S05]  /*dfd0*/  BRA `(.L_x_1075) ;  /* 0xffff58b000007947 */ /* 0x000fea000383ffff */
.L_x_1032:
[----:B------:R-:W-:Y:S01]  /*dfe0*/  IMAD.MOV.U32 R20, RZ, RZ, R4 ;  /* 0x000000ffff147224 */ /* 0x000fe200078e0004 */
[----:B------:R-:W-:Y:S01]  /*dff0*/  MOV R3, 0x1 ;  /* 0x0000000100037802 */ /* 0x000fe20000000f00 */
[----:B------:R-:W-:Y:S01]  /*e000*/  IMAD.MOV.U32 R0, RZ, RZ, 0x1c1f ;  /* 0x00001c1fff007424 */ /* 0x000fe200078e00ff */
[----:B------:R-:W-:Y:S02]  /*e010*/  MOV R2, 0xe030 ;  /* 0x0000e03000027802 */ /* 0x000fe40000000f00 */
[----:B-1----:R-:W-:Y:S05]  /*e020*/  CALL.REL.NOINC `($__internal_17_$__cuda_sm70_shflsync_idx_p) ;  /* 0x0000165000007944 */ /* 0x002fea0003c00000 */
[----:B------:R-:W-:Y:S01]  /*e030*/  IMAD.IADD R0, R5, 0x1, R0 ;  /* 0x0000000105007824 */ /* 0x000fe200078e0200 */
[----:B------:R-:W-:-:S04]  /*e040*/  FMNMX.FTZ R2, R8, R9, !PT ;  /* 0x0000000908027209 */ /* 0x000fc80007810000 */
[----:B------:R-:W-:Y:S02]  /*e050*/  IMNMX R0, R6, R0, PT ;  /* 0x0000000006007217 */ /* 0x000fe40003800200 */
[----:B------:R-:W-:Y:S02]  /*e060*/  FMNMX.FTZ R2, R11, R2, !PT ;  /* 0x000000020b027209 */ /* 0x000fe40007810000 */
[C---:B------:R-:W-:Y:S02]  /*e070*/  ISETP.GT.AND P5, PT, R0.reuse, RZ, PT ;  /* 0x000000ff0000720c */ /* 0x040fe40003fa4270 */
[C---:B------:R-:W-:Y:S02]  /*e080*/  ISETP.GT.AND P2, PT, R0.reuse, 0x1, PT ;  /* 0x000000010000780c */ /* 0x040fe40003f44270 */
[----:B------:R-:W-:Y:S02]  /*e090*/  ISETP.GT.AND P0, PT, R0, 0x8, PT ;  /* 0x000000080000780c */ /* 0x000fe40003f04270 */
[----:B------:R-:W-:-:S02]  /*e0a0*/  FSEL R5, R77, -INF , P5 ;  /* 0xff8000004d057808 */ /* 0x000fc40002800000 */
[----:B------:R-:W-:Y:S02]  /*e0b0*/  FSEL R6, R67, -INF , P2 ;  /* 0xff80000043067808 */ /* 0x000fe40001000000 */
[----:B------:R-:W-:Y:S02]  /*e0c0*/  ISETP.GT.AND P2, PT, R0, 0x9, PT ;  /* 0x000000090000780c */ /* 0x000fe40003f44270 */
[----:B------:R-:W-:Y:S02]  /*e0d0*/  FSEL R7, R66, -INF , P0 ;  /* 0xff80000042077808 */ /* 0x000fe40000000000 */
[----:B------:R-:W-:Y:S02]  /*e0e0*/  FMNMX.FTZ R3, R5, R6, !PT ;  /* 0x0000000605037209 */ /* 0x000fe40007810000 */
[----:B------:R-:W-:Y:S02]  /*e0f0*/  FMNMX.FTZ R100, R13, R2, !PT ;  /* 0x000000020d647209 */ /* 0x000fe40007810000 */
[----:B------:R-:W-:-:S02]  /*e100*/  ISETP.GT.AND P0, PT, R0, 0x10, PT ;  /* 0x000000100000780c */ /* 0x000fc40003f04270 */
[----:B------:R-:W-:Y:S02]  /*e110*/  FSEL R10, R65, -INF , P2 ;  /* 0xff800000410a7808 */ /* 0x000fe40001000000 */
[----:B------:R-:W-:Y:S02]  /*e120*/  FMNMX.FTZ R2, R7, R3, !PT ;  /* 0x0000000307027209 */ /* 0x000fe40007810000 */
[----:B------:R-:W-:Y:S02]  /*e130*/  FMNMX.FTZ R100, R15, R100, !PT ;  /* 0x000000640f647209 */ /* 0x000fe40007810000 */
[----:B------:R-:W-:Y:S02]  /*e140*/  ISETP.GT.AND P2, PT, R0, 0x11, PT ;  /* 0x000000110000780c */ /* 0x000fe40003f44270 */
[----:B------:R-:W-:Y:S02]  /*e150*/  FSEL R14, R53, -INF , P0 ;  /* 0xff800000350e7808 */ /* 0x000fe40000000000 */
[----:B------:R-:W-:-:S02]  /*e160*/  FMNMX.FTZ R2, R10, R2, !PT ;  /* 0x000000020a027209 */ /* 0x000fc40007810000 */
[----:B------:R-:W-:Y:S02]  /*e170*/  FMNMX.FTZ R100, R21, R100, !PT ;  /* 0x0000006415647209 */ /* 0x000fe40007810000 */
        /* <DEDUP_REMOVED lines=36> */
[----:B------:R-:W-:Y:S01]  /*e3c0*/  ISETP.GT.AND P2, PT, R0, 0x39, PT ;  /* 0x000000390000780c */ /* 0x000fe20003f44270 */
[----:B------:R-:W-:Y:S01]  /*e3d0*/  IMAD.MOV.U32 R0, RZ, RZ, 0x2 ;  /* 0x00000002ff007424 */ /* 0x000fe200078e00ff */
[----:B------:R-:W-:Y:S02]  /*e3e0*/  FSEL R101, R27, -INF , P0 ;  /* 0xff8000001b657808 */ /* 0x000fe40000000000 */
[----:B------:R-:W-:Y:S02]  /*e3f0*/  FMNMX.FTZ R12, R156, R12, !PT ;  /* 0x0000000c9c0c7209 */ /* 0x000fe40007810000 */
[----:B------:R-:W-:Y:S02]  /*e400*/  FMNMX.FTZ R100, R158, R100, !PT ;  /* 0x000000649e647209 */ /* 0x000fe40007810000 */
[----:B------:R-:W-:-:S02]  /*e410*/  FSEL R102, R26, -INF , P2 ;  /* 0xff8000001a667808 */ /* 0x000fc40001000000 */
[----:B------:R-:W-:Y:S01]  /*e420*/  FMNMX.FTZ R12, R101, R12, !PT ;  /* 0x0000000c650c7209 */ /* 0x000fe20007810000 */
[----:B------:R-:W-:Y:S01]  /*e430*/  IMAD.MOV.U32 R4, RZ, RZ, R100 ;  /* 0x000000ffff047224 */ /* 0x000fe200078e0064 */
[----:B------:R-:W-:Y:S02]  /*e440*/  MOV R2, 0xe470 ;  /* 0x0000e47000027802 */ /* 0x000fe40000000f00 */
[----:B------:R-:W-:Y:S02]  /*e450*/  FMNMX.FTZ R12, R102, R12, !PT ;  /* 0x0000000c660c7209 */ /* 0x000fe40007810000 */
[----:B------:R-:W-:Y:S05]  /*e460*/  CALL.REL.NOINC `($__internal_16_$__cuda_sm70_shflsync_bfly_p) ;  /* 0x000011b000007944 */ /* 0x000fea0003c00000 */
[----:B------:R-:W-:Y:S01]  /*e470*/  FMNMX.FTZ R100, R100, R0, !PT ;  /* 0x0000000064647209 */ /* 0x000fe20007810000 */
[----:B------:R-:W-:Y:S01]  /*e480*/  IMAD.MOV.U32 R0, RZ, RZ, 0x1 ;  /* 0x00000001ff007424 */ /* 0x000fe200078e00ff */
[----:B------:R-:W-:-:S03]  /*e490*/  MOV R2, 0xe4c0 ;  /* 0x0000e4c000027802 */ /* 0x000fc60000000f00 */
[----:B------:R-:W-:Y:S02]  /*e4a0*/  IMAD.MOV.U32 R4, RZ, RZ, R100 ;  /* 0x000000ffff047224 */ /* 0x000fe400078e0064 */
[----:B------:R-:W-:Y:S05]  /*e4b0*/  CALL.REL.NOINC `($__internal_16_$__cuda_sm70_shflsync_bfly_p) ;  /* 0x0000116000007944 */ /* 0x000fea0003c00000 */
[----:B------:R-:W-:Y:S01]  /*e4c0*/  FMNMX.FTZ R100, R100, R0, !PT ;  /* 0x0000000064647209 */ /* 0x000fe20007810000 */
[----:B------:R-:W-:Y:S01]  /*e4d0*/  IMAD.MOV.U32 R4, RZ, RZ, R12 ;  /* 0x000000ffff047224 */ /* 0x000fe200078e000c */
[----:B------:R-:W-:Y:S01]  /*e4e0*/  MOV R2, 0xe510 ;  /* 0x0000e51000027802 */ /* 0x000fe20000000f00 */
[----:B------:R-:W-:Y:S02]  /*e4f0*/  IMAD.MOV.U32 R0, RZ, RZ, 0x2 ;  /* 0x00000002ff007424 */ /* 0x000fe400078e00ff */
[----:B------:R-:W-:Y:S05]  /*e500*/  CALL.REL.NOINC `($__internal_16_$__cuda_sm70_shflsync_bfly_p) ;  /* 0x0000111000007944 */ /* 0x000fea0003c00000 */
[----:B------:R-:W-:Y:S01]  /*e510*/  FMNMX.FTZ R12, R12, R0, !PT ;  /* 0x000000000c0c7209 */ /* 0x000fe20007810000 */
[----:B------:R-:W-:Y:S01]  /*e520*/  IMAD.MOV.U32 R0, RZ, RZ, 0x1 ;  /* 0x00000001ff007424 */ /* 0x000fe200078e00ff */
[----:B------:R-:W-:-:S03]  /*e530*/  MOV R2, 0xe560 ;  /* 0x0000e56000027802 */ /* 0x000fc60000000f00 */
[----:B------:R-:W-:Y:S02]  /*e540*/  IMAD.MOV.U32 R4, RZ, RZ, R12 ;  /* 0x000000ffff047224 */ /* 0x000fe400078e000c */
[----:B------:R-:W-:Y:S05]  /*e550*/  CALL.REL.NOINC `($__internal_16_$__cuda_sm70_shflsync_bfly_p) ;  /* 0x000010c000007944 */ /* 0x000fea0003c00000 */
[----:B------:R-:W-:Y:S01]  /*e560*/  MOV R3, R0 ;  /* 0x0000000000037202 */ /* 0x000fe20000000f00 */
[----:B------:R-:W-:Y:S05]  /*e570*/  BRA `(.L_x_1076) ;  /* 0xffff59c000007947 */ /* 0x000fea000383ffff */
.L_x_1036:
[----:B------:R-:W-:Y:S01]  /*e580*/  MOV R3, RZ ;  /* 0x000000ff00037202 */ /* 0x000fe20000000f00 */
[----:B------:R-:W-:Y:S01]  /*e590*/  IMAD.MOV.U32 R20, RZ, RZ, R5 ;  /* 0x000000ffff147224 */ /* 0x000fe200078e0005 */
[----:B------:R-:W-:Y:S01]  /*e5a0*/  MOV R2, 0xe5d0 ;  /* 0x0000e5d000027802 */ /* 0x000fe20000000f00 */
[----:B------:R-:W-:Y:S02]  /*e5b0*/  IMAD.MOV.U32 R0, RZ, RZ, 0x181f ;  /* 0x0000181fff007424 */ /* 0x000fe400078e00ff */
[----:B-1234-:R-:W-:Y:S05]  /*e5c0*/  CALL.REL.NOINC `($__internal_17_$__cuda_sm70_shflsync_idx_p) ;  /* 0x000010b000007944 */ /* 0x01efea0003c00000 */
[----:B------:R-:W-:Y:S01]  /*e5d0*/  MOV R4, R0 ;  /* 0x0000000000047202 */ /* 0x000fe20000000f00 */
[----:B------:R-:W-:-:S05]  /*e5e0*/  BRA `(.L_x_1077) ;  /* 0xffff6d4000007947 */ /* 0x000fca000383ffff */
.L_x_1037:
[----:B------:R-:W-:Y:S01]  /*e5f0*/  MOV R3, RZ ;  /* 0x000000ff00037202 */ /* 0x000fe20000000f00 */
[----:B------:R-:W-:Y:S01]  /*e600*/  IMAD.MOV.U32 R20, RZ, RZ, R12 ;  /* 0x000000ffff147224 */ /* 0x000fe200078e000c */
[----:B------:R-:W-:Y:S01]  /*e610*/  MOV R2, 0xe640 ;  /* 0x0000e64000027802 */ /* 0x000fe20000000f00 */
[----:B------:R-:W-:Y:S02]  /*e620*/  IMAD.MOV.U32 R0, RZ, RZ, 0x181f ;  /* 0x0000181fff007424 */ /* 0x000fe400078e00ff */
[----:B-1234-:R-:W-:Y:S05]  /*e630*/  CALL.REL.NOINC `($__internal_17_$__cuda_sm70_shflsync_idx_p) ;  /* 0x0000104000007944 */ /* 0x01efea0003c00000 */
[----:B------:R-:W-:Y:S01]  /*e640*/  ISETP.GE.AND P6, PT, R197, c[0x0][0x1d4], PT ;  /* 0x00007500c5007a0c */ /* 0x000fe20003fc6270 */
[----:B------:R-:W-:Y:S01]  /*e650*/  IMAD.MOV.U32 R20, RZ, RZ, R5 ;  /* 0x000000ffff147224 */ /* 0x000fe200078e0005 */
[----:B------:R-:W-:Y:S02]  /*e660*/  IADD3 R2, P0, R0, R21, RZ ;  /* 0x0000001500027210 */ /* 0x000fe40007f1e0ff */
[----:B------:R-:W-:Y:S02]  /*e670*/  ISETP.GE.AND P5, PT, R208, c[0x0][0x1d4], PT ;  /* 0x00007500d0007a0c */ /* 0x000fe40003fa6270 */
[----:B------:R-:W-:Y:S01]  /*e680*/  IADD3 R6, P2, R0, R22, RZ ;  /* 0x0000001600067210 */ /* 0x000fe20007f5e0ff */
[C---:B------:R-:W-:Y:S01]  /*e690*/  IMAD.X R3, R4.reuse, 0x1, R13, P0 ;  /* 0x0000000104037824 */ /* 0x040fe200000e060d */
[----:B------:R-:W-:Y:S02]  /*e6a0*/  ISETP.GE.AND P0, PT, R207, c[0x0][0x1d4], PT ;  /* 0x00007500cf007a0c */ /* 0x000fe40003f06270 */
[----:B------:R-:W-:Y:S01]  /*e6b0*/  SEL R5, RZ, 0x10, P6 ;  /* 0x00000010ff057807 */ /* 0x000fe20003000000 */
[----:B------:R-:W-:Y:S02]  /*e6c0*/  IMAD.X R7, R4, 0x1, R14, P2 ;  /* 0x0000000104077824 */ /* 0x000fe400010e060e */
[----:B------:R-:W-:Y:S01]  /*e6d0*/  @!PT LDS RZ, [RZ] ;  /* 0x00000000fffff984 */ /* 0x000fe20000000800 */
[----:B------:R-:W-:Y:S01]  /*e6e0*/  @!PT LDS RZ, [RZ] ;  /* 0x00000000fffff984 */ /* 0x000fe20000000800 */
[----:B------:R-:W-:Y:S01]  /*e6f0*/  @!PT LDS RZ, [RZ] ;  /* 0x00000000fffff984 */ /* 0x000fe20000000800 */
[----:B------:R1:W-:Y:S04]  /*e700*/  LDGSTS.E.BYPASS.LTC128B.128 [R182+0x100], [R2.64], !P6 ;  /* 0x0010000002b67fae */ /* 0x0003e8000f101d46 */
[----:B------:R2:W-:Y:S01]  /*e710*/  LDGSTS.E.BYPASS.LTC128B.128 [R182+0x2100], [R6.64], !P5 ;  /* 0x0210000006b67fae */ /* 0x0005e2000e901d46 */
[----:B-1----:R-:W-:Y:S01]  /*e720*/  IADD3 R2, P2, R0, R23, RZ ;  /* 0x0000001700027210 */ /* 0x002fe20007f5e0ff */
[----:B------:R-:W-:Y:S01]  /*e730*/  IMAD.MOV.U32 R0, RZ, RZ, 0x181f ;  /* 0x0000181fff007424 */ /* 0x000fe200078e00ff */
[----:B--2---:R-:W-:Y:S03]  /*e740*/  SEL R6, RZ, 0x10, P5 ;  /* 0x00000010ff067807 */ /* 0x004fe60002800000 */
[----:B------:R-:W-:Y:S01]  /*e750*/  IMAD.X R3, R4, 0x1, R15, P2 ;  /* 0x0000000104037824 */ /* 0x000fe200010e060f */
[----:B------:R-:W-:Y:S04]  /*e760*/  SEL R7, RZ, 0x10, P0 ;  /* 0x00000010ff077807 */ /* 0x000fe80000000000 */
[----:B------:R1:W-:Y:S02]  /*e770*/  LDGSTS.E.BYPASS.LTC128B.128 [R182+0x4100], [R2.64], !P0 ;  /* 0x0410000002b67fae */ /* 0x0003e4000c101d46 */
[----:B-1----:R-:W-:Y:S01]  /*e780*/  MOV R2, 0xe7b0 ;  /* 0x0000e7b000027802 */ /* 0x002fe20000000f00 */
[----:B------:R-:W-:Y:S02]  /*e790*/  IMAD.MOV.U32 R3, RZ, RZ, 0x1 ;  /* 0x00000001ff037424 */ /* 0x000fe400078e00ff */
[----:B------:R-:W-:Y:S05]  /*e7a0*/  CALL.REL.NOINC `($__internal_17_$__cuda_sm70_shflsync_idx_p) ;  /* 0x00000ed000007944 */ /* 0x000fea0003c00000 */
[----:B------:R-:W-:Y:S01]  /*e7b0*/  MOV R3, 0x1 ;  /* 0x0000000100037802 */ /* 0x000fe20000000f00 */
[----:B------:R-:W-:Y:S01]  /*e7c0*/  IMAD.MOV.U32 R4, RZ, RZ, R0 ;  /* 0x000000ffff047224 */ /* 0x000fe200078e0000 */
[----:B------:R-:W-:Y:S01]  /*e7d0*/  MOV R0, 0x181f ;  /* 0x0000181f00007802 */ /* 0x000fe20000000f00 */
[----:B------:R-:W-:Y:S01]  /*e7e0*/  IMAD.MOV.U32 R20, RZ, RZ, R12 ;  /* 0x000000ffff147224 */ /* 0x000fe200078e000c */
[----:B------:R-:W-:Y:S02]  /*e7f0*/  MOV R2, 0xe810 ;  /* 0x0000e81000027802 */ /* 0x000fe40000000f00 */
[----:B------:R-:W-:Y:S05]  /*e800*/  CALL.REL.NOINC `($__internal_17_$__cuda_sm70_shflsync_idx_p) ;  /* 0x00000e7000007944 */ /* 0x000fea0003c00000 */
[----:B------:R-:W-:-:S05]  /*e810*/  BRA `(.L_x_1078) ;  /* 0xffff6c6000007947 */ /* 0x000fca000383ffff */
.L_x_1040:
[----:B------:R-:W-:Y:S01]  /*e820*/  MOV R3, RZ ;  /* 0x000000ff00037202 */ /* 0x000fe20000000f00 */
[----:B------:R-:W-:Y:S01]  /*e830*/  IMAD.MOV.U32 R20, RZ, RZ, R5 ;  /* 0x000000ffff147224 */ /* 0x000fe200078e0005 */
[----:B------:R-:W-:Y:S01]  /*e840*/  MOV R2, 0xe870 ;  /* 0x0000e87000027802 */ /* 0x000fe20000000f00 */
[----:B------:R-:W-:Y:S02]  /*e850*/  IMAD.MOV.U32 R0, RZ, RZ, 0x181f ;  /* 0x0000181fff007424 */ /* 0x000fe400078e00ff */
[----:B------:R-:W-:Y:S05]  /*e860*/  CALL.REL.NOINC `($__internal_17_$__cuda_sm70_shflsync_idx_p) ;  /* 0x00000e1000007944 */ /* 0x000fea0003c00000 */
[----:B------:R-:W-:Y:S01]  /*e870*/  MOV R4, R0 ;  /* 0x0000000000047202 */ /* 0x000fe20000000f00 */
[----:B------:R-:W-:-:S05]  /*e880*/  BRA `(.L_x_1079) ;  /* 0xffff7d5000007947 */ /* 0x000fca000383ffff */
.L_x_1041:
[----:B------:R-:W-:Y:S01]  /*e890*/  MOV R3, RZ ;  /* 0x000000ff00037202 */ /* 0x000fe20000000f00 */
[----:B------:R-:W-:Y:S01]  /*e8a0*/  IMAD.MOV.U32 R20, RZ, RZ, R8 ;  /* 0x000000ffff147224 */ /* 0x000fe200078e0008 */
[----:B------:R-:W-:Y:S01]  /*e8b0*/  MOV R2, 0xe8e0 ;  /* 0x0000e8e000027802 */ /* 0x000fe20000000f00 */
[----:B------:R-:W-:Y:S02]  /*e8c0*/  IMAD.MOV.U32 R0, RZ, RZ, 0x181f ;  /* 0x0000181fff007424 */ /* 0x000fe400078e00ff */
[----:B-12---:R-:W-:Y:S05]  /*e8d0*/  CALL.REL.NOINC `($__internal_17_$__cuda_sm70_shflsync_idx_p) ;  /* 0x00000da000007944 */ /* 0x006fea0003c00000 */
        /* <DEDUP_REMOVED lines=30> */
.L_x_1042:
[----:B------:R-:W-:Y:S01]  /*eac0*/  MOV R3, RZ ;  /* 0x000000ff00037202 */ /* 0x000fe20000000f00 */
[----:B------:R-:W-:Y:S01]  /*ead0*/  IMAD.MOV.U32 R20, RZ, RZ, R4 ;  /* 0x000000ffff147224 */ /* 0x000fe200078e0004 */
[----:B------:R-:W-:Y:S01]  /*eae0*/  MOV R2, 0xeb10 ;  /* 0x0000eb1000027802 */ /* 0x000fe20000000f00 */
[----:B------:R-:W-:Y:S02]  /*eaf0*/  IMAD.MOV.U32 R0, RZ, RZ, 0x1c1f ;  /* 0x00001c1fff007424 */ /* 0x000fe400078e00ff */
[----:B------:R-:W-:Y:S05]  /*eb00*/  CALL.REL.NOINC `($__internal_17_$__cuda_sm70_shflsync_idx_p) ;  /* 0x00000b7000007944 */ /* 0x000fea0003c00000 */
[----:B------:R-:W-:-:S05]  /*eb10*/  BRA `(.L_x_1081) ;  /* 0xffff7e3000007947 */ /* 0x000fca000383ffff */
.L_x_1043:
[----:B------:R-:W-:Y:S01]  /*eb20*/  MOV R3, 0x1 ;  /* 0x0000000100037802 */ /* 0x000fe20000000f00 */
[----:B------:R-:W-:Y:S01]  /*eb30*/  IMAD.MOV.U32 R20, RZ, RZ, R4 ;  /* 0x000000ffff147224 */ /* 0x000fe200078e0004 */
[----:B------:R-:W-:Y:S01]  /*eb40*/  MOV R2, 0xeb70 ;  /* 0x0000eb7000027802 */ /* 0x000fe20000000f00 */
[----:B------:R-:W-:Y:S02]  /*eb50*/  IMAD.MOV.U32 R0, RZ, RZ, 0x1c1f ;  /* 0x00001c1fff007424 */ /* 0x000fe400078e00ff */
[----:B-1----:R-:W-:Y:S05]  /*eb60*/  CALL.REL.NOINC `($__internal_17_$__cuda_sm70_shflsync_idx_p) ;  /* 0x00000b1000007944 */ /* 0x002fea0003c00000 */
[----:B------:R-:W-:Y:S05]  /*eb70*/  IMAD.IADD R0, R5, 0x1, R0 ;  /* 0x0000000105007824 */ /* 0x000fea00078e0200 */
[C---:B------:R-:W-:Y:S02]  /*eb80*/  ISETP.GT.AND P6, PT, R0.reuse, RZ, PT ;  /* 0x000000ff0000720c */ /* 0x040fe40003fc4270 */
[C---:B------:R-:W-:Y:S02]  /*eb90*/  ISETP.GT.AND P5, PT, R0.reuse, 0x1, PT ;  /* 0x000000010000780c */ /* 0x040fe40003fa4270 */
[C---:B------:R-:W-:Y:S02]  /*eba0*/  ISETP.GT.AND P2, PT, R0.reuse, 0x8, PT ;  /* 0x000000080000780c */ /* 0x040fe40003f44270 */
        /* <DEDUP_REMOVED lines=48> */
[----:B------:R-:W-:Y:S02]  /*eeb0*/  FSEL R192, R30, -INF , P6 ;  /* 0xff8000001ec07808 */ /* 0x000fe40003000000 */
[----:B------:R-:W-:Y:S02]  /*eec0*/  FMNMX.FTZ R13, R157, R2, !PT ;  /* 0x000000029d0d7209 */ /* 0x000fe40007810000 */
[----:B------:R-:W-:Y:S01]  /*eed0*/  FMNMX.FTZ R4, R190, R0, !PT ;  /* 0x00000000be047209 */ /* 0x000fe20007810000 */
[----:B------:R-:W-:Y:S01]  /*eee0*/  IMAD.MOV.U32 R0, RZ, RZ, 0x2 ;  /* 0x00000002ff007424 */ /* 0x000fe200078e00ff */
[----:B------:R-:W-:Y:S02]  /*eef0*/  FSEL R194, R31, -INF , P5 ;  /* 0xff8000001fc27808 */ /* 0x000fe40002800000 */
[----:B------:R-:W-:Y:S02]  /*ef00*/  FMNMX.FTZ R13, R192, R13, !PT ;  /* 0x0000000dc00d7209 */ /* 0x000fe40007810000 */
[----:B------:R-:W-:Y:S02]  /*ef10*/  FMNMX.FTZ R4, R189, R4, !PT ;  /* 0x00000004bd047209 */ /* 0x000fe40007810000 */
[----:B------:R-:W-:Y:S02]  /*ef20*/  FSEL R195, R34, -INF , P2 ;  /* 0xff80000022c37808 */ /* 0x000fe40001000000 */
[----:B------:R-:W-:Y:S02]  /*ef30*/  FMNMX.FTZ R13, R194, R13, !PT ;  /* 0x0000000dc20d7209 */ /* 0x000fe40007810000 */
[----:B------:R-:W-:Y:S02]  /*ef40*/  FMNMX.FTZ R4, R188, R4, !PT ;  /* 0x00000004bc047209 */ /* 0x000fe40007810000 */
[----:B------:R-:W-:Y:S02]  /*ef50*/  FSEL R193, R35, -INF , P0 ;  /* 0xff80000023c17808 */ /* 0x000fe40000000000 */
[----:B------:R-:W-:Y:S02]  /*ef60*/  FMNMX.FTZ R13, R195, R13, !PT ;  /* 0x0000000dc30d7209 */ /* 0x000fe40007810000 */
[----:B------:R-:W-:Y:S02]  /*ef70*/  FMNMX.FTZ R4, R187, R4, !PT ;  /* 0x00000004bb047209 */ /* 0x000fe40007810000 */
[----:B------:R-:W-:Y:S02]  /*ef80*/  FMNMX.FTZ R13, R193, R13, !PT ;  /* 0x0000000dc10d7209 */ /* 0x000fe40007810000 */
[----:B------:R-:W-:Y:S02]  /*ef90*/  MOV R2, 0xefb0 ;  /* 0x0000efb000027802 */ /* 0x000fe40000000f00 */
[----:B------:R-:W-:Y:S05]  /*efa0*/  CALL.REL.NOINC `($__internal_16_$__cuda_sm70_shflsync_bfly_p) ;  /* 0x0000067000007944 */ /* 0x000fea0003c00000 */
[----:B------:R-:W-:Y:S01]  /*efb0*/  FMNMX.FTZ R4, R4, R0, !PT ;  /* 0x0000000004047209 */ /* 0x000fe20007810000 */
[----:B------:R-:W-:Y:S01]  /*efc0*/  IMAD.MOV.U32 R0, RZ, RZ, 0x1 ;  /* 0x00000001ff007424 */ /* 0x000fe200078e00ff */
[----:B------:R-:W-:Y:S02]  /*efd0*/  MOV R2, 0xeff0 ;  /* 0x0000eff000027802 */ /* 0x000fe40000000f00 */
        /* <DEDUP_REMOVED lines=8> */
[----:B------:R-:W-:Y:S02]  /*f060*/  MOV R2, 0xf080 ;  /* 0x0000f08000027802 */ /* 0x000fe40000000f00 */
[----:B------:R-:W-:Y:S05]  /*f070*/  CALL.REL.NOINC `($__internal_16_$__cuda_sm70_shflsync_bfly_p) ;  /* 0x000005a000007944 */ /* 0x000fea0003c00000 */
[----:B------:R-:W-:-:S05]  /*f080*/  BRA `(.L_x_1082) ;  /* 0xffff7f7000007947 */ /* 0x000fca000383ffff */
.L_x_1046:
[----:B------:R-:W-:Y:S01]  /*f090*/  MOV R0, 0x181f ;  /* 0x0000181f00007802 */ /* 0x000fe20000000f00 */
[----:B------:R-:W-:Y:S01]  /*f0a0*/  IMAD.MOV.U32 R3, RZ, RZ, RZ ;  /* 0x000000ffff037224 */ /* 0x000fe200078e00ff */
[----:B------:R-:W-:Y:S02]  /*f0b0*/  MOV R2, 0xf0d0 ;  /* 0x0000f0d000027802 */ /* 0x000fe40000000f00 */
[----:B-1234-:R-:W-:Y:S05]  /*f0c0*/  CALL.REL.NOINC `($__internal_17_$__cuda_sm70_shflsync_idx_p) ;  /* 0x000005b000007944 */ /* 0x01efea0003c00000 */
[----:B------:R-:W-:-:S05]  /*f0d0*/  BRA `(.L_x_1083) ;  /* 0xffff992000007947 */ /* 0x000fca000383ffff */
.L_x_1049:
[----:B------:R-:W-:Y:S01]  /*f0e0*/  MOV R3, RZ ;  /* 0x000000ff00037202 */ /* 0x000fe20000000f00 */
[----:B------:R-:W-:Y:S01]  /*f0f0*/  IMAD.MOV.U32 R20, RZ, RZ, R5 ;  /* 0x000000ffff147224 */ /* 0x000fe200078e0005 */
[----:B------:R-:W-:Y:S01]  /*f100*/  MOV R2, 0xf130 ;  /* 0x0000f13000027802 */ /* 0x000fe20000000f00 */
[----:B------:R-:W-:Y:S02]  /*f110*/  IMAD.MOV.U32 R0, RZ, RZ, 0x181f ;  /* 0x0000181fff007424 */ /* 0x000fe400078e00ff */
[----:B-1----:R-:W-:Y:S05]  /*f120*/  CALL.REL.NOINC `($__internal_17_$__cuda_sm70_shflsync_idx_p) ;  /* 0x0000055000007944 */ /* 0x002fea0003c00000 */
[----:B------:R-:W-:Y:S01]  /*f130*/  MOV R4, R0 ;  /* 0x0000000000047202 */ /* 0x000fe20000000f00 */
[----:B------:R-:W-:-:S05]  /*f140*/  BRA `(.L_x_1084) ;  /* 0xffffaae000007947 */ /* 0x000fca000383ffff */
.L_x_1050:
[----:B------:R-:W-:Y:S01]  /*f150*/  MOV R3, RZ ;  /* 0x000000ff00037202 */ /* 0x000fe20000000f00 */
[----:B------:R-:W-:Y:S01]  /*f160*/  IMAD.MOV.U32 R20, RZ, RZ, R8 ;  /* 0x000000ffff147224 */ /* 0x000fe200078e0008 */
[----:B------:R-:W-:Y:S01]  /*f170*/  MOV R2, 0xf1a0 ;  /* 0x0000f1a000027802 */ /* 0x000fe20000000f00 */
[----:B------:R-:W-:Y:S02]  /*f180*/  IMAD.MOV.U32 R0, RZ, RZ, 0x181f ;  /* 0x0000181fff007424 */ /* 0x000fe400078e00ff */
[----:B-123--:R-:W-:Y:S05]  /*f190*/  CALL.REL.NOINC `($__internal_17_$__cuda_sm70_shflsync_idx_p) ;  /* 0x000004e000007944 */ /* 0x00efea0003c00000 */
[C---:B------:R-:W-:Y:S01]  /*f1a0*/  IADD3 R2, -R100.reuse, 0x10, RZ ;  /* 0x0000001064027810 */ /* 0x040fe20007ffe1ff */
[----:B------:R-:W-:Y:S01]  /*f1b0*/  IMAD.MOV.U32 R20, RZ, RZ, R5 ;  /* 0x000000ffff147224 */ /* 0x000fe200078e0005 */
        /* <DEDUP_REMOVED lines=17> */
[----:B--2---:R-:W-:Y:S05]  /*f2d0*/  CALL.REL.NOINC `($__internal_17_$__cuda_sm70_shflsync_idx_p) ;  /* 0x000003a000007944 */ /* 0x004fea0003c00000 */
[----:B------:R-:W-:Y:S01]  /*f2e0*/  MOV R3, 0x1 ;  /* 0x0000000100037802 */ /* 0x000fe20000000f00 */
[----:B------:R-:W-:Y:S01]  /*f2f0*/  IMAD.MOV.U32 R4, RZ, RZ, R0 ;  /* 0x000000ffff047224 */ /* 0x000fe200078e0000 */
[----:B------:R-:W-:Y:S01]  /*f300*/  MOV R0, 0x181f ;  /* 0x0000181f00007802 */ /* 0x000fe20000000f00 */
[----:B------:R-:W-:Y:S01]  /*f310*/  IMAD.MOV.U32 R20, RZ, RZ, R8 ;  /* 0x000000ffff147224 */ /* 0x000fe200078e0008 */
[----:B------:R-:W-:Y:S02]  /*f320*/  MOV R2, 0xf340 ;  /* 0x0000f34000027802 */ /* 0x000fe40000000f00 */
[----:B------:R-:W-:Y:S05]  /*f330*/  CALL.REL.NOINC `($__internal_17_$__cuda_sm70_shflsync_idx_p) ;  /* 0x0000034000007944 */ /* 0x000fea0003c00000 */
[----:B------:R-:W-:-:S05]  /*f340*/  BRA `(.L_x_1085) ;  /* 0xffffaa0000007947 */ /* 0x000fca000383ffff */
.L_x_1051:
[----:B------:R-:W-:Y:S02]  /*f350*/  MOV R0, 0x2 ;  /* 0x0000000200007802 */ /* 0x000fe40000000f00 */
        /* <DEDUP_REMOVED lines=16> */
.L_x_1053:
[----:B------:R-:W-:Y:S01]  /*f460*/  IMAD.MOV.U32 R4, RZ, RZ, R205 ;  /* 0x000000ffff047224 */ /* 0x000fe200078e00cd */
[----:B------:R-:W-:-:S02]  /*f470*/  MOV R0, 0x2 ;  /* 0x0000000200007802 */ /* 0x000fc40000000f00 */
[----:B------:R-:W-:Y:S02]  /*f480*/  MOV R2, 0xf4a0 ;  /* 0x0000f4a000027802 */ /* 0x000fe40000000f00 */
[----:B------:R-:W-:Y:S05]  /*f490*/  CALL.REL.NOINC `($__internal_16_$__cuda_sm70_shflsync_bfly_p) ;  /* 0x0000018000007944 */ /* 0x000fea0003c00000 */
[----:B------:R-:W-:Y:S01]  /*f4a0*/  MOV R5, R0 ;  /* 0x0000000000057202 */ /* 0x000fe20000000f00 */
[----:B------:R-:W-:Y:S05]  /*f4b0*/  BRA `(.L_x_1087) ;  /* 0xffffc36000007947 */ /* 0x000fea000383ffff */
.L_x_1054:
[----:B------:R-:W-:Y:S01]  /*f4c0*/  IMAD.MOV.U32 R4, RZ, RZ, R5 ;  /* 0x000000ffff047224 */ /* 0x000fe200078e0005 */
[----:B------:R-:W-:Y:S02]  /*f4d0*/  MOV R0, 0x1 ;  /* 0x0000000100007802 */ /* 0x000fe40000000f00 */
[----:B------:R-:W-:Y:S02]  /*f4e0*/  MOV R2, 0xf500 ;  /* 0x0000f50000027802 */ /* 0x000fe40000000f00 */
[----:B-1----:R-:W-:Y:S05]  /*f4f0*/  CALL.REL.NOINC `($__internal_16_$__cuda_sm70_shflsync_bfly_p) ;  /* 0x0000012000007944 */ /* 0x002fea0003c00000 */
[----:B------:R-:W-:Y:S01]  /*f500*/  FADD.FTZ R5, R5, R0 ;  /* 0x0000000005057221 */ /* 0x000fe20000010000 */
[----:B------:R-:W-:Y:S02]  /*f510*/  MOV R4, R206 ;  /* 0x000000ce00047202 */ /* 0x000fe40000000f00 */
[----:B------:R-:W-:Y:S02]  /*f520*/  MOV R0, 0x2 ;  /* 0x0000000200007802 */ /* 0x000fe40000000f00 */
[----:B------:R-:W-:Y:S02]  /*f530*/  MOV R2, 0xf550 ;  /* 0x0000f55000027802 */ /* 0x000fe40000000f00 */
[----:B------:R-:W-:Y:S05]  /*f540*/  CALL.REL.NOINC `($__internal_16_$__cuda_sm70_shflsync_bfly_p) ;  /* 0x000000d000007944 */ /* 0x000fea0003c00000 */
[----:B------:R-:W-:Y:S01]  /*f550*/  FADD.FTZ R206, R206, R0 ;  /* 0x00000000cece7221 */ /* 0x000fe20000010000 */
[----:B------:R-:W-:-:S02]  /*f560*/  MOV R0, 0x1 ;  /* 0x0000000100007802 */ /* 0x000fc40000000f00 */
[----:B------:R-:W-:Y:S02]  /*f570*/  MOV R2, 0xf5a0 ;  /* 0x0000f5a000027802 */ /* 0x000fe40000000f00 */
[----:B------:R-:W-:Y:S02]  /*f580*/  MOV R4, R206 ;  /* 0x000000ce00047202 */ /* 0x000fe40000000f00 */
[----:B------:R-:W-:Y:S05]  /*f590*/  CALL.REL.NOINC `($__internal_16_$__cuda_sm70_shflsync_bfly_p) ;  /* 0x0000008000007944 */ /* 0x000fea0003c00000 */
[----:B------:R-:W-:Y:S01]  /*f5a0*/  MOV R3, R0 ;  /* 0x0000000000037202 */ /* 0x000fe20000000f00 */
[----:B------:R-:W-:Y:S05]  /*f5b0*/  BRA `(.L_x_1088) ;  /* 0xffffc2d000007947 */ /* 0x000fea000383ffff */
.L_x_1064:
[----:B------:R-:W-:Y:S01]  /*f5c0*/  IMAD.MOV.U32 R20, RZ, RZ, R17 ;  /* 0x000000ffff147224 */ /* 0x000fe200078e0011 */
[----:B------:R-:W-:Y:S01]  /*f5d0*/  MOV R3, RZ ;  /* 0x000000ff00037202 */ /* 0x000fe20000000f00 */
[----:B------:R-:W-:Y:S01]  /*f5e0*/  IMAD.MOV.U32 R0, RZ, RZ, 0x1f ;  /* 0x0000001fff007424 */ /* 0x000fe200078e00ff */
[----:B---3--:R-:W-:Y:S02]  /*f5f0*/  MOV R2, 0xf610 ;  /* 0x0000f61000027802 */ /* 0x008fe40000000f00 */
[----:B-1--45:R-:W-:Y:S05]  /*f600*/  CALL.REL.NOINC `($__internal_17_$__cuda_sm70_shflsync_idx_p) ;  /* 0x0000007000007944 */ /* 0x032fea0003c00000 */
[----:B------:R-:W-:Y:S05]  /*f610*/  BRA `(.L_x_1089) ;  /* 0xffffe31000007947 */ /* 0x000fea000383ffff */
        .weak           $__internal_16_$__cuda_sm70_shflsync_bfly_p
        .type           $__internal_16_$__cuda_sm70_shflsync_bfly_p,@function
        .size           $__internal_16_$__cuda_sm70_shflsync_bfly_p,($__internal_17_$__cuda_sm70_shflsync_idx_p - $__internal_16_$__cuda_sm70_shflsync_bfly_p)
$__internal_16_$__cuda_sm70_shflsync_bfly_p:
[----:B------:R-:W-:Y:S02]  /*f620*/  MOV R16, 0xffffffff ;  /* 0xffffffff00107802 */ /* 0x000fe40000000f00 */
[----:B------:R-:W-:Y:S02]  /*f630*/  MOV R3, 0x1f ;  /* 0x0000001f00037802 */ /* 0x000fe40000000f00 */
[----:B------:R-:W-:Y:S04]  /*f640*/  WARPSYNC R16 ;  /* 0x0000001000007348 */ /* 0x000fe80003800000 */
[----:B------:R1:W2:Y:S02]  /*f650*/  SHFL.BFLY PT, R0, R4, R0, R3 ;  /* 0x0c00000004007389 */ /* 0x0002a400000e0003 */
[----:B-1----:R-:W-:-:S04]  /*f660*/  MOV R3, 0x0 ;  /* 0x0000000000037802 */ /* 0x002fc80000000f00 */
[----:B--2---:R-:W-:Y:S05]  /*f670*/  RET.REL.NODEC R2 `(_ZN7cutlass13device_kernelIN5flash19enable_sm80_to_sm89INS1_16FlashAttnFwdSm80INS1_25CollectiveMainloopFwdSm80ILi8ELi1ELb0EN4cute5tupleIJNS5_1CILi128EEENS7_ILi64EEENS7_ILi192EEEEEELi192ENS_6half_tEfNS_4arch4Sm80ELb1ELb0ELb1ELb0ELb1ELb0ELb1ELb1EEENS1_21CollectiveEpilogueFwdINS6_IJS8_SA_S9_EEENS6_IJNS7_ILi1EEESI_SI_EEESC_SE_Li256ELb0ELb1ELb1ELb0EEENS1_30DynamicPersistentTileSchedulerILi256ELi256ELb1ELb1ELb0EEEEEEEEEvNT_6ParamsE) ;  /* 0xffff098002007950 */ /* 0x004fea0003c3ffff */
        .weak           $__internal_17_$__cuda_sm70_shflsync_idx_p
        .type           $__internal_17_$__cuda_sm70_shflsync_idx_p,@function
        .size           $__internal_17_$__cuda_sm70_shflsync_idx_p,(.L_x_6192 - $__internal_17_$__cuda_sm70_shflsync_idx_p)
$__internal_17_$__cuda_sm70_shflsync_idx_p:
[----:B------:R-:W-:-:S04]  /*f680*/  MOV R198, 0xffffffff ;  /* 0xffffffff00c67802 */ /* 0x000fc80000000f00 */
[----:B------:R-:W-:Y:S04]  /*f690*/  WARPSYNC R198 ;  /* 0x000000c600007348 */ /* 0x000fe80003800000 */
[----:B------:R1:W2:Y:S02]  /*f6a0*/  SHFL.IDX PT, R0, R20, R3, R0 ;  /* 0x0000000314007389 */ /* 0x0002a400000e0000 */
[----:B-1----:R-:W-:-:S04]  /*f6b0*/  MOV R3, 0x0 ;  /* 0x0000000000037802 */ /* 0x002fc80000000f00 */
[----:B--2---:R-:W-:Y:S05]  /*f6c0*/  RET.REL.NODEC R2 `(_ZN7cutlass13device_kernelIN5flash19enable_sm80_to_sm89INS1_16FlashAttnFwdSm80INS1_25CollectiveMainloopFwdSm80ILi8ELi1ELb0EN4cute5tupleIJNS5_1CILi128EEENS7_ILi64EEENS7_ILi192EEEEEELi192ENS_6half_tEfNS_4arch4Sm80ELb1ELb0ELb1ELb0ELb1ELb0ELb1ELb1EEENS1_21CollectiveEpilogueFwdINS6_IJS8_SA_S9_EEENS6_IJNS7_ILi1EEESI_SI_EEESC_SE_Li256ELb0ELb1ELb1ELb0EEENS1_30DynamicPersistentTileSchedulerILi256ELi256ELb1ELb1ELb0EEEEEEEEEvNT_6ParamsE) ;  /* 0xffff093002007950 */ /* 0x004fea0003c3ffff */
.L_x_1090:
        /* <DEDUP_REMOVED lines=11> */
.L_x_6192:


//--------------------- .text._ZN7cutlass13device_kernelIN5flash19enable_sm80_to_sm89INS1_16FlashAttnFwdSm80INS1_25CollectiveMainloopFwdSm80ILi8ELi1ELb0EN4cute5tupleIJNS5_1CILi128EEENS7_ILi64EEENS7_ILi192EEEEEELi192ENS_6half_tEfNS_4arch4Sm80ELb1ELb0ELb1ELb1ELb1ELb0ELb1ELb1EEENS1_21CollectiveEpilogueFwdINS6_IJS8_SA_S9_EEENS6_IJNS7_ILi1EEESI_SI_EEESC_SE_Li256ELb1ELb1ELb1ELb0EEENS1_36VarlenDynamicPersistentTileSchedulerILi128ELi64ELi256ELi256ELb1ELb1ELb0ELb1ELb1ELb1EEEEEEEEEvNT_6ParamsE --------------------------
	.section	.text._ZN7cutlass13device_kernelIN5flash19enable_sm80_to_sm89INS1_16FlashAttnFwdSm80INS1_25CollectiveMainloopFwdSm80ILi8ELi1ELb0EN4cute5tupleIJNS5_1CILi128EEENS7_ILi64EEENS7_ILi192EEEEEELi192ENS_6half_tEfNS_4arch4Sm80ELb1ELb0ELb1ELb1ELb1ELb0ELb1ELb1EEENS1_21CollectiveEpilogueFwdINS6_IJS8_SA_S9_EEENS6_IJNS7_ILi1EEESI_SI_EEESC_SE_Li256ELb1ELb1ELb1ELb0EEENS1_36VarlenDynamicPersistentTileSchedulerILi128ELi64ELi256ELi256ELb1ELb1ELb0ELb1ELb1ELb1EEEEEEEEEvNT_6ParamsE,"ax",@progbits
	.sectioninfo	@"SHI_REGISTERS=255"
	.align	128
.text._ZN7cutlass13device_kernelIN5flash19enable_sm80_to_sm89INS1_16FlashAttnFwdSm80INS1_25CollectiveMainloopFwdSm80ILi8ELi1ELb0EN4cute5tupleIJNS5_1CILi128EEENS7_ILi64EEENS7_ILi192EEEEEELi192ENS_6half_tEfNS_4arch4Sm80ELb1ELb0ELb1ELb1ELb1ELb0ELb1ELb1EEENS1_21CollectiveEpilogueFwdINS6_IJS8_SA_S9_EEENS6_IJNS7_ILi1EEESI_SI_EEESC_SE_Li256ELb1ELb1ELb1ELb0EEENS1_36VarlenDynamicPersistentTileSchedulerILi128ELi64ELi256ELi256ELb1ELb1ELb0ELb1ELb1ELb1EEEEEEEEEvNT_6ParamsE:
        .type           _ZN7cutlass13device_kernelIN5flash19enable_sm80_to_sm89INS1_16FlashAttnFwdSm80INS1_25CollectiveMainloopFwdSm80ILi8ELi1ELb0EN4cute5tupleIJNS5_1CILi128EEENS7_ILi64EEENS7_ILi192EEEEEELi192ENS_6half_tEfNS_4arch4Sm80ELb1ELb0ELb1ELb1ELb1ELb0ELb1ELb1EEENS1_21CollectiveEpilogueFwdINS6_IJS8_SA_S9_EEENS6_IJNS7_ILi1EEESI_SI_EEESC_SE_Li256ELb1ELb1ELb1ELb0EEENS1_36VarlenDynamicPersistentTileSchedulerILi128ELi64ELi256ELi256ELb1ELb1ELb0ELb1ELb1ELb1EEEEEEEEEvNT_6ParamsE,@function
        .size           _ZN7cutlass13device_kernelIN5flash19enable_sm80_to_sm89INS1_16FlashAttnFwdSm80INS1_25CollectiveMainloopFwdSm80ILi8ELi1ELb0EN4cute5tupleIJNS5_1CILi128EEENS7_ILi64EEENS7_ILi192EEEEEELi192ENS_6half_tEfNS_4arch4Sm80ELb1ELb0ELb1ELb1ELb1ELb0ELb1ELb1EEENS1_21CollectiveEpilogueFwdINS6_IJS8_SA_S9_EEENS6_IJNS7_ILi1EEESI_SI_EEESC_SE_Li256ELb1ELb1ELb1ELb0EEENS1_36VarlenDynamicPersistentTileSchedulerILi128ELi64ELi256ELi256ELb1ELb1ELb0ELb1ELb1ELb1EEEEEEEEEvNT_6ParamsE,(.L_x_6195 - _ZN7cutlass13device_kernelIN5flash19enable_sm80_to_sm89INS1_16FlashAttnFwdSm80INS1_25CollectiveMainloopFwdSm80ILi8ELi1ELb0EN4cute5tupleIJNS5_1CILi128EEENS7_ILi64EEENS7_ILi192EEEEEELi192ENS_6half_tEfNS_4arch4Sm80ELb1ELb0ELb1ELb1ELb1ELb0ELb1ELb1EEENS1_21CollectiveEpilogueFwdINS6_IJS8_SA_S9_EEENS6_IJNS7_ILi1EEESI_SI_EEESC_SE_Li256ELb1ELb1ELb1ELb0EEENS1_36VarlenDynamicPersistentTileSchedulerILi128ELi64ELi256ELi256ELb1ELb1ELb0ELb1ELb1ELb1EEEEEEEEEvNT_6ParamsE)
        .other          _ZN7cutlass13device_kernelIN5flash19enable_sm80_to_sm89INS1_16FlashAttnFwdSm80INS1_25CollectiveMainloopFwdSm80ILi8ELi1ELb0EN4cute5tupleIJNS5_1CILi128EEENS7_ILi64EEENS7_ILi192EEEEEELi192ENS_6half_tEfNS_4arch4Sm80ELb1ELb0ELb1ELb1ELb1ELb0ELb1ELb1EEENS1_21CollectiveEpilogueFwdINS6_IJS8_SA_S9_EEENS6_IJNS7_ILi1EEESI_SI_EEESC_SE_Li256ELb1ELb1ELb1ELb0EEENS1_36VarlenDynamicPersistentTileSchedulerILi128ELi64ELi256ELi256ELb1ELb1ELb0ELb1ELb1ELb1EEEEEEEEEvNT_6ParamsE,@"STO_CUDA_ENTRY STV_DEFAULT"
_ZN7cutlass13device_kernelIN5flash19enable_sm80_to_sm89INS1_16FlashAttnFwdSm80INS1_25CollectiveMainloopFwdSm80ILi8ELi1ELb0EN4cute5tupleIJNS5_1CILi128EEENS7_ILi64EEENS7_ILi192EEEEEELi192ENS_6half_tEfNS_4arch4Sm80ELb1ELb0ELb1ELb1ELb1ELb0ELb1ELb1EEENS1_21CollectiveEpilogueFwdINS6_IJS8_SA_S9_EEENS6_IJNS7_ILi1EEESI_SI_EEESC_SE_Li256ELb1ELb1ELb1ELb0EEENS1_36VarlenDynamicPersistentTileSchedulerILi128ELi64ELi256ELi256ELb1ELb1ELb0ELb1ELb1ELb1EEEEEEEEEvNT_6ParamsE:
        /* <DEDUP_REMOVED lines=52> */
.L_x_1096:
        /* <DEDUP_REMOVED lines=16> */
.L_x_1213:
        /* <DEDUP_REMOVED lines=16> */
.L_x_1214:
[----:B---3--:R-:W-:-:S05]  /*0540*/  IMAD R0, R0, c[0x0][0x538], RZ ;  /* 0x00014e0000007a24 */ /* 0x008fca00078e02ff */
[----:B------:R-:W-:-:S04]  /*0550*/  IADD3 R6, R0, R6, RZ ;  /* 0x0000000600067210 */ /* 0x000fc80007ffe0ff */
[----:B------:R-:W-:-:S13]  /*0560*/  ISETP.GT.AND P0, PT, R6, UR4, PT ;  /* 0x0000000406007c0c */ /* 0x000fda000bf04270 */
[----:B-12---:R-:W-:Y:S05]  /*0570*/  @!P0 BRA `(.L_x_1096) ;  /* 0xfffffdc000008947 */ /* 0x006fea000383ffff */
.L_x_1092:
[----:B------:R-:W-:-:S05]  /*0580*/  IADD3 R10, -R0, R6, RZ ;  /* 0x00000006000a7210 */ /* 0x000fca0007ffe1ff */
[----:B------:R-:W-:-:S05]  /*0590*/  IMAD R0, R4, c[0x0][0x538], R10 ;  /* 0x00014e0004007a24 */ /* 0x000fca00078e020a */
[----:B------:R-:W-:Y:S01]  /*05a0*/  ISETP.GT.AND P0, PT, R0, UR4, PT ;  /* 0x0000000400007c0c */ /* 0x000fe2000bf04270 */
[----:B------:R-:W-:-:S12]  /*05b0*/  BRA.DIV ~URZ, `(.L_x_1097) ;  /* 0x000110827f007947 */ /* 0x000fd8000b800000 */
[----:B------:R-:W-:-:S04]  /*05c0*/  VOTE.ANY R6, PT, !P0 ;  /* 0x0000000000067806 */ /* 0x000fc800040e0100 */
.L_x_1215:
[----:B------:R-:W1:Y:S02]  /*05d0*/  POPC R0, R6 ;  /* 0x0000000600007309 */ /* 0x000e640000000000 */
[----:B-12---:R-:W-:Y:S01]  /*05e0*/  IADD3 R211, R0, R7, RZ ;  /* 0x0000000700d37210 */ /* 0x006fe20007ffe0ff */
[----:B------:R-:W-:Y:S05]  /*05f0*/  BRA.DIV ~URZ, `(.L_x_1098) ;  /* 0x000110927f007947 */ /* 0x000fea000b800000 */
[----:B------:R1:W2:Y:S01]  /*0600*/  SHFL.IDX PT, R209, R9, R0, 0x1f ;  /* 0x00001f0009d17589 */ /* 0x0002a200000e0000 */
[----:B------:R-:W-:-:S03]  /*0610*/  MOV R5, RZ ;  /* 0x000000ff00057202 */ /* 0x000fc60000000f00 */
[----:B------:R1:W3:Y:S04]  /*0620*/  SHFL.IDX PT, R9, R8, R0, 0x1f ;  /* 0x00001f0008097589 */ /* 0x0002e800000e0000 */
.L_x_1216:
[----:B------:R-:W-:Y:S01]  /*0630*/  ISETP.NE.AND P0, PT, R6, RZ, PT ;  /* 0x000000ff0600720c */ /* 0x000fe20003f05270 */
[----:B------:R-:W-:-:S12]  /*0640*/  BSSY B0, `(.L_x_1099) ;  /* 0x0000005000007945 */ /* 0x000fd80003800000 */
[----:B------:R-:W-:Y:S05]  /*0650*/  @!P0 BRA `(.L_x_1100) ;  /* 0x0000003000008947 */ /* 0x000fea0003800000 */
[----:B-1----:R-:W-:Y:S01]  /*0660*/  IADD3 R0, R0, -0x1, RZ ;  /* 0xffffffff00007810 */ /* 0x002fe20007ffe0ff */
[----:B------:R-:W-:Y:S05]  /*0670*/  BRA.DIV ~URZ, `(.L_x_1101) ;  /* 0x000110f27f007947 */ /* 0x000fea000b800000 */
[----:B------:R1:W4:Y:S02]  /*0680*/  SHFL.IDX PT, R5, R4, R0, 0x1f ;  /* 0x00001f0004057589 */ /* 0x00032400000e0000 */
.L_x_1100:
[----:B------:R-:W-:Y:S05]  /*0690*/  BSYNC B0 ;  /* 0x0000000000007941 */ /* 0x000fea0003800000 */
.L_x_1099:
        /* <DEDUP_REMOVED lines=67> */
.L_x_1103:
        /* <DEDUP_REMOVED lines=68> */
.L_x_1104:
[----:B------:R-:W-:Y:S05]  /*0f10*/  BSYNC B0 ;  /* 0x0000000000007941 */ /* 0x000fea0003800000 */
.L_x_1102:
[----:B------:R-:W-:-:S04]  /*0f20*/  LOP3.LUT R0, RZ, R0, RZ, 0x33, !PT ;  /* 0x00000000ff007212 */ /* 0x000fc800078e33ff */
[----:B------:R-:W-:Y:S01]  /*0f30*/  IADD3 R209, R0, R209, RZ ;  /* 0x000000d100d17210 */ /* 0x000fe20007ffe0ff */
[----:B------:R-:W-:Y:S05]  /*0f40*/  BRA `(.L_x_1105) ;  /* 0x0000004000007947 */ /* 0x000fea0003800000 */
.L_x_1093:
[----:B--2---:R-:W-:Y:S01]  /*0f50*/  IMAD.MOV.U32 R209, RZ, RZ, RZ ;  /* 0x000000ffffd17224 */ /* 0x004fe200078e00ff */
[----:B------:R-:W-:Y:S01]  /*0f60*/  MOV R210, RZ ;  /* 0x000000ff00d27202 */ /* 0x000fe20000000f00 */
[----:B------:R-:W-:Y:S01]  /*0f70*/  IMAD.U32 R208, RZ, RZ, UR4 ;  /* 0x00000004ffd07e24 */ /* 0x000fe2000f8e00ff */
[----:B------:R-:W-:Y:S02]  /*0f80*/  MOV R211, c[0x0][0x53c] ;  /* 0x00014f0000d37a02 */ /* 0x000fe40000000f00 */
.L_x_1105:
[----:B------:R-:W-:Y:S01]  /*0f90*/  ISETP.NE.AND P0, PT, R12, RZ, PT ;  /* 0x000000ff0c00720c */ /* 0x000fe20003f05270 */
[----:B------:R-:W-:-:S12]  /*0fa0*/  WARPSYNC 0xffffffff ;  /* 0xffffffff00007948 */ /* 0x000fd80003800000 */
[----:B------:R1:W-:Y:S04]  /*0fb0*/  @!P0 STS.128 [0x18100], R208 ;  /* 0x018100d0ff008388 */ /* 0x0003e80000000c00 */
[----:B------:R-:W-:Y:S06]  /*0fc0*/  BAR.ARV 0x5, 0x100 ;  /* 0x0144000000007b1d */ /* 0x000fec0000002000 */
.L_x_1091:
        /* <DEDUP_REMOVED lines=83> */
[----:B------:R-:W-:Y:S01]  /*1500*/  IADD3 R187, R182, 0x40, RZ ;  /* 0x00000040b6bb7810 */ /* 0x000fe20007ffe0ff */
[----:B------:R-:W-:Y:S01]  /*1510*/  IMAD.SHL.U32 R179, R11, 0x2, RZ ;  /* 0x000000020bb37824 */ /* 0x000fe200078e00ff */
[CC--:B------:R-:W-:Y:S01]  /*1520*/  IADD3 R3, R2.reuse, R4.reuse, R8 ;  /* 0x0000000402037210 */ /* 0x0c0fe20007ffe008 */
[----:B------:R-:W-:Y:S01]  /*1530*/  IMAD.MOV.U32 R8, RZ, RZ, 0x20 ;  /* 0x00000020ff087424 */ /* 0x000fe200078e00ff */
[----:B------:R-:W-:-:S02]  /*1540*/  LOP3.LUT R4, R2, R4, RZ, 0xfc, !PT ;  /* 0x0000000402047212 */ /* 0x000fc400078efcff */
[----:B------:R-:W-:Y:S02]  /*1550*/  LOP3.LUT R2, R12, 0x7ffffffc, RZ, 0xc0, !PT ;  /* 0x7ffffffc0c027812 */ /* 0x000fe400078ec0ff */
[----:B------:R-:W-:Y:S02]  /*1560*/  IADD3 R188, R182, 0x80, RZ ;  /* 0x00000080b6bc7810 */ /* 0x000fe40007ffe0ff */
[----:B------:R-:W-:Y:S01]  /*1570*/  SHF.R.S32.HI R5, RZ, 0x1f, R187 ;  /* 0x0000001fff057819 */ /* 0x000fe200000114bb */
[----:B------:R-:W-:Y:S01]  /*1580*/  IMAD.IADD R2, R16, 0x1, -R2 ;  /* 0x0000000110027824 */ /* 0x000fe200078e0a02 */
[----:B------:R-:W-:Y:S02]  /*1590*/  LEA R225, R7, 0x80, 0x1 ;  /* 0x0000008007e17811 */ /* 0x000fe400078e08ff */
[----:B------:R-:W-:Y:S01]  /*15a0*/  SEL R5, R8, 0xffffffe0, !P1 ;  /* 0xffffffe008057807 */ /* 0x000fe20004800000 */
[----:B------:R-:W-:Y:S01]  /*15b0*/  IMAD.SHL.U32 R206, R2, 0x2, RZ ;  /* 0x0000000202ce7824 */ /* 0x000fe200078e00ff */
[----:B------:R-:W-:-:S02]  /*15c0*/  SEL R2, R8, 0xffffffe0, !P4 ;  /* 0xffffffe008027807 */ /* 0x000fc40006000000 */
[----:B------:R-:W-:Y:S01]  /*15d0*/  SHF.R.S32.HI R6, RZ, 0x1f, R188 ;  /* 0x0000001fff067819 */ /* 0x000fe200000114bc */
[----:B------:R-:W-:Y:S01]  /*15e0*/  IMAD.IADD R228, R225, 0x1, R5 ;  /* 0x00000001e1e47824 */ /* 0x000fe200078e0205 */
        /* <DEDUP_REMOVED lines=9> */
[----:B------:R-:W-:Y:S02]  /*1680*/  SHF.R.S32.HI R7, RZ, 0x1f, R251 ;  /* 0x0000001fff077819 */ /* 0x000fe400000114fb */
[----:B------:R-:W-:-:S02]  /*1690*/  IADD3 R237, R206, 0x78, RZ ;  /* 0x00000078ceed7810 */ /* 0x000fc40007ffe0ff */
[C---:B------:R-:W-:Y:S02]  /*16a0*/  IADD3 R236, R206.reuse, 0x80, RZ ;  /* 0x00000080ceec7810 */ /* 0x040fe40007ffe0ff */
[----:B------:R-:W-:Y:S02]  /*16b0*/  SHF.R.S32.HI R8, RZ, 0x1f, R249 ;  /* 0x0000001fff087819 */ /* 0x000fe400000114f9 */
[----:B------:R-:W-:Y:S02]  /*16c0*/  SHF.R.S32.HI R7, RZ, 0x1f, R248 ;  /* 0x0000001fff077819 */ /* 0x000fe400000114f8 */
[C---:B------:R-:W-:Y:S02]  /*16d0*/  IADD3 R234, R206.reuse, 0x90, RZ ;  /* 0x00000090ceea7810 */ /* 0x040fe40007ffe0ff */
[----:B------:R-:W-:Y:S02]  /*16e0*/  IADD3 R233, R206, 0x98, RZ ;  /* 0x00000098cee97810 */ /* 0x000fe40007ffe0ff */
[----:B------:R-:W-:-:S02]  /*16f0*/  SHF.R.S32.HI R8, RZ, 0x1f, R246 ;  /* 0x0000001fff087819 */ /* 0x000fc400000114f6 */
[----:B------:R-:W-:Y:S02]  /*1700*/  SHF.R.S32.HI R7, RZ, 0x1f, R245 ;  /* 0x0000001fff077819 */ /* 0x000fe400000114f5 */
[----:B------:R-:W-:Y:S02]  /*1710*/  SEL R6, R10, 0xffffffc0, !P2 ;  /* 0xffffffc00a067807 */ /* 0x000fe40005000000 */
[C---:B------:R-:W-:Y:S02]  /*1720*/  IADD3 R231, R206.reuse, 0xa8, RZ ;  /* 0x000000a8cee77810 */ /* 0x040fe40007ffe0ff */
[----:B------:R-:W-:Y:S02]  /*1730*/  IADD3 R230, R206, 0xb0, RZ ;  /* 0x000000b0cee67810 */ /* 0x000fe40007ffe0ff */
[----:B------:R-:W-:Y:S02]  /*1740*/  SHF.R.S32.HI R8, RZ, 0x1f, R243 ;  /* 0x0000001fff087819 */ /* 0x000fe400000114f3 */
[----:B------:R-:W-:-:S02]  /*1750*/  SHF.R.S32.HI R7, RZ, 0x1f, R242 ;  /* 0x0000001fff077819 */ /* 0x000fc400000114f2 */
[----:B------:R-:W-:Y:S02]  /*1760*/  IADD3 R229, R206, 0xb8, RZ ;  /* 0x000000b8cee57810 */ /* 0x000fe40007ffe0ff */
[----:B------:R-:W-:Y:S02]  /*1770*/  SHF.R.S32.HI R8, RZ, 0x1f, R240 ;  /* 0x0000001fff087819 */ /* 0x000fe400000114f0 */
[----:B------:R-:W-:Y:S02]  /*1780*/  SHF.R.S32.HI R7, RZ, 0x1f, R239 ;  /* 0x0000001fff077819 */ /* 0x000fe400000114ef */
[----:B------:R-:W-:Y:S02]  /*1790*/  IADD3 R226, R225, -0x10, RZ ;  /* 0xfffffff0e1e27810 */ /* 0x000fe40007ffe0ff */
[----:B------:R-:W-:Y:S02]  /*17a0*/  SHF.R.S32.HI R8, RZ, 0x1f, R237 ;  /* 0x0000001fff087819 */ /* 0x000fe400000114ed */
[----:B------:R-:W-:-:S02]  /*17b0*/  SHF.R.S32.HI R7, RZ, 0x1f, R236 ;  /* 0x0000001fff077819 */ /* 0x000fc400000114ec */
[----:B------:R-:W-:Y:S02]  /*17c0*/  @P0 IADD3 R226, R225, 0x10, RZ ;  /* 0x00000010e1e20810 */ /* 0x000fe40007ffe0ff */
[----:B------:R-:W-:Y:S02]  /*17d0*/  SHF.R.S32.HI R8, RZ, 0x1f, R234 ;  /* 0x0000001fff087819 */ /* 0x000fe400000114ea */
        /* <DEDUP_REMOVED lines=8> */
[----:B------:R-:W-:Y:S01]  /*1860*/  LEA R173, R3, 0xc100, 0x1 ;  /* 0x0000c10003ad7811 */ /* 0x000fe200078e08ff */
[----:B------:R-:W-:Y:S01]  /*1870*/  IMAD.IADD R3, R6, 0x1, R226 ;  /* 0x0000000106037824 */ /* 0x000fe200078e02e2 */
[----:B------:R1:W-:Y:S01]  /*1880*/  STL [R1+0x8], R8 ;  /* 0x0000080801007387 */ /* 0x0003e20000100800 */
[----:B------:R-:W-:-:S02]  /*1890*/  IADD3 R250, R206, 0x10, RZ ;  /* 0x00000010cefa7810 */ /* 0x000fc40007ffe0ff */
[----:B------:R-:W-:Y:S01]  /*18a0*/  IADD3 R247, R206, 0x28, RZ ;  /* 0x00000028cef77810 */ /* 0x000fe20007ffe0ff */
[----:B------:R1:W-:Y:S01]  /*18b0*/  STL [R1+0x4], R7 ;  /* 0x0000040701007387 */ /* 0x0003e20000100800 */
[----:B------:R-:W-:Y:S01]  /*18c0*/  LEA R167, R4, 0x100, 0x1 ;  /* 0x0000010004a77811 */ /* 0x000fe200078e08ff */
[----:B------:R-:W-:Y:S01]  /*18d0*/  IMAD.IADD R174, R173, 0x1, R2 ;  /* 0x00000001adae7824 */ /* 0x000fe200078e0202 */
[C---:B------:R-:W-:Y:S01]  /*18e0*/  IADD3 R244, R206.reuse, 0x40, RZ ;  /* 0x00000040cef47810 */ /* 0x040fe20007ffe0ff */
[----:B------:R1:W-:Y:S01]  /*18f0*/  STL [R1], R3 ;  /* 0x0000000301007387 */ /* 0x0003e20000100800 */
[----:B------:R-:W-:Y:S01]  /*1900*/  IADD3 R241, R206, 0x58, RZ ;  /* 0x00000058cef17810 */ /* 0x000fe20007ffe0ff */
[----:B------:R-:W-:Y:S01]  /*1910*/  IMAD.IADD R168, R2, 0x1, R167 ;  /* 0x0000000102a87824 */ /* 0x000fe200078e02a7 */
[----:B------:R-:W-:Y:S02]  /*1920*/  LEA R164, R0, 0x6100, 0x1 ;  /* 0x0000610000a47811 */ /* 0x000fe400078e08ff */
[----:B------:R-:W-:-:S02]  /*1930*/  IADD3 R238, R206, 0x70, RZ ;  /* 0x00000070ceee7810 */ /* 0x000fc40007ffe0ff */
[----:B------:R-:W-:Y:S02]  /*1940*/  SHF.R.S32.HI R9, RZ, 0x1f, R250 ;  /* 0x0000001fff097819 */ /* 0x000fe400000114fa */
[----:B------:R-:W-:Y:S02]  /*1950*/  SEL R0, R10, 0xffffffc0, !P3 ;  /* 0xffffffc00a007807 */ /* 0x000fe40005800000 */
[C---:B------:R-:W-:Y:S02]  /*1960*/  IADD3 R235, R206.reuse, 0x88, RZ ;  /* 0x00000088ceeb7810 */ /* 0x040fe40007ffe0ff */
[----:B------:R-:W-:Y:S01]  /*1970*/  SHF.R.S32.HI R9, RZ, 0x1f, R247 ;  /* 0x0000001fff097819 */ /* 0x000fe200000114f7 */
[----:B------:R-:W-:Y:S01]  /*1980*/  IMAD.IADD R176, R173, 0x1, R0 ;  /* 0x00000001adb07824 */ /* 0x000fe200078e0200 */
        /* <DEDUP_REMOVED lines=9> */
[----:B-1----:R-:W-:Y:S02]  /*1a20*/  SHF.R.S32.HI R9, RZ, 0x1f, R232 ;  /* 0x0000001fff097819 */ /* 0x002fe400000114e8 */
.L_x_1212:
        /* <DEDUP_REMOVED lines=30> */
.L_x_1106:
[----:B------:R-:W-:-:S04]  /*1c10*/  ISETP.NE.U32.AND P1, PT, RZ, c[0x0][0x368], PT ;  /* 0x0000da00ff007a0c */ /* 0x000fc80003f25070 */
[----:B------:R-:W-:-:S13]  /*1c20*/  ISETP.NE.AND.EX P1, PT, RZ, c[0x0][0x36c], PT, P1 ;  /* 0x0000db00ff007a0c */ /* 0x000fda0003f25310 */
[----:B------:R-:W-:Y:S05]  /*1c30*/  @!P1 BRA `(.L_x_1107) ;  /* 0x0000004000009947 */ /* 0x000fea0003800000 */
[----:B-1----:R-:W-:-:S04]  /*1c40*/  IADD3 R2, P1, R220, c[0x0][0x368], RZ ;  /* 0x0000da00dc027a10 */ /* 0x002fc80007f3e0ff */
[----:B------:R-:W-:-:S05]  /*1c50*/  IADD3.X R3, R221, c[0x0][0x36c], RZ, P1, !PT ;  /* 0x0000db00dd037a10 */ /* 0x000fca0000ffe4ff */
[----:B------:R1:W5:Y:S01]  /*1c60*/  LDG.E R0, [R2.64] ;  /* 0x0000000602007981 */ /* 0x000362000c1e1900 */
[----:B------:R-:W-:Y:S05]  /*1c70*/  BRA `(.L_x_1108) ;  /* 0x0000008000007947 */ /* 0x000fea0003800000 */
.L_x_1107:
        /* <DEDUP_REMOVED lines=8> */
.L_x_1108:
[----:B-1----:R-:W-:Y:S01]  /*1d00*/  IMAD.MOV.U32 R2, RZ, RZ, c[0x0][0x2c4] ;  /* 0x0000b100ff027624 */ /* 0x002fe200078e00ff */
[----:B------:R-:W-:Y:S01]  /*1d10*/  BSSY B0, `(.L_x_1109) ;  /* 0x0000039000007945 */ /* 0x000fe20003800000 */
[----:B------:R-:W-:Y:S02]  /*1d20*/  IMAD.SHL.U32 R205, R209, 0x80, RZ ;  /* 0x00000080d1cd7824 */ /* 0x000fe400078e00ff */
[----:B-----5:R-:W-:Y:S01]  /*1d30*/  IMAD.IADD R203, R0, 0x1, -R193 ;  /* 0x0000000100cb7824 */ /* 0x020fe200078e0ac1 */
[----:B------:R-:W-:-:S02]  /*1d40*/  ISETP.NE.AND P4, PT, R2, 0x1, PT ;  /* 0x000000010200780c */ /* 0x000fc40003f85270 */
[----:B------:R-:W-:Y:S02]  /*1d50*/  IADD3 R2, R205, 0x7f, RZ ;  /* 0x0000007fcd027810 */ /* 0x000fe40007ffe0ff */
[----:B------:R-:W-:-:S03]  /*1d60*/  IADD3 R3, R203, 0x40, -R204 ;  /* 0x00000040cb037810 */ /* 0x000fc60007ffe8cc */
[----:B------:R-:W-:-:S06]  /*1d70*/  IMAD.MOV.U32 R0, RZ, RZ, R2 ;  /* 0x000000ffff007224 */ /* 0x000fcc00078e0002 */
[----:B------:R-:W-:Y:S01]  /*1d80*/  @P4 IMAD.HI.U32 R4, R2, c[0x0][0x2c8], RZ ;  /* 0x0000b20002044a27 */ /* 0x000fe200078e00ff */
[----:B------:R-:W-:-:S04]  /*1d90*/  IADD3 R2, R203, 0x3f, RZ ;  /* 0x0000003fcb027810 */ /* 0x000fc80007ffe0ff */
[----:B------:R-:W-:-:S05]  /*1da0*/  @P4 SHF.R.U32.HI R0, RZ, c[0x0][0x2cc], R4 ;  /* 0x0000b300ff004a19 */ /* 0x000fca0000011604 */
[----:B------:R-:W-:Y:S01]  /*1db0*/  IMAD.IADD R0, R3, 0x1, R0 ;  /* 0x0000000103007824 */ /* 0x000fe200078e0200 */
[----:B------:R-:W-:-:S04]  /*1dc0*/  SHF.R.S32.HI R3, RZ, 0x1f, R2 ;  /* 0x0000001fff037819 */ /* 0x000fc80000011402 */
[----:B------:R-:W-:Y:S02]  /*1dd0*/  SHF.R.S32.HI R4, RZ, 0x1f, R0 ;  /* 0x0000001fff047819 */ /* 0x000fe40000011400 */
[----:B------:R-:W-:Y:S02]  /*1de0*/  LEA.HI R2, R3, R2, RZ, 0x6 ;  /* 0x0000000203027211 */ /* 0x000fe400078f30ff */
[----:B------:R-:W-:Y:S02]  /*1df0*/  LEA.HI R0, R4, R0, RZ, 0x6 ;  /* 0x0000000004007211 */ /* 0x000fe400078f30ff */
[----:B------:R-:W-:Y:S02]  /*1e00*/  SHF.R.S32.HI R3, RZ, 0x6, R2 ;  /* 0x00000006ff037819 */ /* 0x000fe40000011402 */
[----:B------:R-:W-:Y:S02]  /*1e10*/  SHF.R.S32.HI R0, RZ, 0x6, R0 ;  /* 0x00000006ff007819 */ /* 0x000fe40000011400 */
[----:B------:R-:W-:-:S02]  /*1e20*/  LOP3.LUT R2, R210, 0xff000000, RZ, 0xc0, !PT ;  /* 0xff000000d2027812 */ /* 0x000fc400078ec0ff */
[----:B------:R-:W-:Y:S02]  /*1e30*/  IMNMX R8, R3, R0, PT ;  /* 0x0000000003087217 */ /* 0x000fe40003800200 */
[----:B------:R-:W-:Y:S02]  /*1e40*/  LOP3.LUT R4, R210, 0xff0000, RZ, 0xc0, !PT ;  /* 0x00ff0000d2047812 */ /* 0x000fe400078ec0ff */
[----:B------:R-:W-:Y:S02]  /*1e50*/  ISETP.GE.AND P1, PT, R8, 0x1, PT ;  /* 0x000000010800780c */ /* 0x000fe40003f26270 */
[----:B------:R-:W-:Y:S01]  /*1e60*/  SHF.R.U32.HI R0, RZ, 0x8, R2 ;  /* 0x00000008ff007819 */ /* 0x000fe20000011602 */
[----:B------:R-:W-:-:S03]  /*1e70*/  IMAD.MOV.U32 R2, RZ, RZ, RZ ;  /* 0x000000ffff027224 */ /* 0x000fc600078e00ff */
[----:B------:R-:W-:-:S04]  /*1e80*/  LEA.HI R0, R4, R0, RZ, 0x10 ;  /* 0x0000000004007211 */ /* 0x000fc800078f80ff */
[----:B------:R-:W-:Y:S02]  /*1e90*/  LOP3.LUT R223, R0, 0xff, RZ, 0xc0, !PT ;  /* 0x000000ff00df7812 */ /* 0x000fe400078ec0ff */
[----:B------:R-:W-:Y:S01]  /*1ea0*/  SHF.R.U32.HI R222, RZ, 0x10, R0 ;  /* 0x00000010ffde7819 */ /* 0x000fe20000011600 */
        /* <DEDUP_REMOVED lines=31> */
.L_x_1110:
[----:B------:R-:W-:Y:S05]  /*20a0*/  BSYNC B0 ;  /* 0x0000000000007941 */ /* 0x000fea0003800000 */
.L_x_1109:
        /* <DEDUP_REMOVED lines=61> */
[----:B------:R-:W-:Y:S01]  /*2480*/  IMAD.IADD R5, R190, 0x1, R205 ;  /* 0x00000001be057824 */ /* 0x000fe200078e02cd */
[----:B------:R-:W-:Y:S02]  /*2490*/  LOP3.LUT R14, R210, 0xffff, RZ, 0xc0, !PT ;  /* 0x0000ffffd20e7812 */ /* 0x000fe400078ec0ff */
[----:B------:R-:W-:Y:S01]  /*24a0*/  SEL R6, R224, RZ, !P0 ;  /* 0x000000ffe0067207 */ /* 0x000fe20004000000 */
[----:B------:R-:W-:Y:S01]  /*24b0*/  IMAD R0, R0, c[0x0][0x178], RZ ;  /* 0x00005e0000007a24 */ /* 0x000fe200078e02ff */
[----:B------:R-:W-:Y:S01]  /*24c0*/  SEL R4, R216, RZ, !P0 ;  /* 0x000000ffd8047207 */ /* 0x000fe20004000000 */
[----:B------:R-:W-:Y:S01]  /*24d0*/  @P4 IMAD.HI.U32 R7, R5, c[0x0][0x2c8], RZ ;  /* 0x0000b20005074a27 */ /* 0x000fe200078e00ff */
[----:B------:R-:W-:Y:S02]  /*24e0*/  ISETP.GE.AND P6, PT, R182, c[0x0][0x198], PT ;  /* 0x00006600b6007a0c */ /* 0x000fe40003fc6270 */
[----:B------:R-:W-:Y:S01]  /*24f0*/  ISETP.GE.AND P5, PT, R187, c[0x0][0x198], PT ;  /* 0x00006600bb007a0c */ /* 0x000fe20003fa6270 */
[----:B------:R-:W-:Y:S01]  /*2500*/  IMAD R0, R11, c[0x0][0x17c], R0 ;  /* 0x00005f000b007a24 */ /* 0x000fe200078e0200 */
[----:B------:R-:W-:Y:S01]  /*2510*/  ISETP.GE.AND P3, PT, R188, c[0x0][0x198], PT ;  /* 0x00006600bc007a0c */ /* 0x000fe20003f66270 */
[----:B------:R-:W-:Y:S01]  /*2520*/  IMAD R6, R6, c[0x0][0x1c0], RZ ;  /* 0x0000700006067a24 */ /* 0x000fe200078e02ff */
[----:B------:R-:W-:-:S03]  /*2530*/  IADD3 R100, R209, -0x1, RZ ;  /* 0xffffffffd1647810 */ /* 0x000fc60007ffe0ff */
[----:B------:R-:W-:Y:S02]  /*2540*/  IMAD R6, R4, c[0x0][0x1c4], R6 ;  /* 0x0000710004067a24 */ /* 0x000fe400078e0206 */
[----:B-1----:R-:W-:-:S04]  /*2550*/  IMAD.WIDE.U32 R2, R11, c[0x0][0x178], RZ ;  /* 0x00005e000b027a25 */ /* 0x002fc800078e00ff */
[----:B------:R-:W-:Y:S01]  /*2560*/  IMAD.IADD R3, R3, 0x1, R0 ;  /* 0x0000000103037824 */ /* 0x000fe200078e0200 */
        /* <DEDUP_REMOVED lines=23> */
.L_x_1217:
[----:B------:R-:W-:Y:S05]  /*26e0*/  BRA.DIV ~URZ, `(.L_x_1113) ;  /* 0x0000f1627f007947 */ /* 0x000fea000b800000 */
[----:B------:R3:W4:Y:S02]  /*26f0*/  SHFL.IDX PT, R0, R12, RZ, 0x181f ;  /* 0x00181fff0c007589 */ /* 0x00072400000e0000 */
.L_x_1218:
[----:B------:R-:W-:Y:S01]  /*2700*/  IMAD R11, R204, c[0x0][0x2c4], RZ ;  /* 0x0000b100cc0b7a24 */ /* 0x000fe200078e02ff */
[----:B------:R-:W-:Y:S01]  /*2710*/  IADD3 R10, R207, R205, RZ ;  /* 0x000000cdcf0a7210 */ /* 0x000fe20007ffe0ff */
        /* <DEDUP_REMOVED lines=18> */
.L_x_1115:
[----:B------:R-:W-:Y:S05]  /*2840*/  BSYNC B0 ;  /* 0x0000000000007941 */ /* 0x000fea0003800000 */
.L_x_1114:
[----:B------:R-:W-:Y:S05]  /*2850*/  BRA.DIV ~URZ, `(.L_x_1116) ;  /* 0x0000f0627f007947 */ /* 0x000fea000b800000 */
[----:B--2---:R2:W1:Y:S04]  /*2860*/  SHFL.IDX PT, R8, R9, 0x1, 0x181f ;  /* 0x00381f0009087f89 */ /* 0x00446800000e0000 */
[----:B----4-:R2:W4:Y:S02]  /*2870*/  SHFL.IDX PT, R0, R12, 0x1, 0x181f ;  /* 0x00381f000c007f89 */ /* 0x01052400000e0000 */
.L_x_1219:
        /* <DEDUP_REMOVED lines=19> */
.L_x_1118:
[----:B------:R-:W-:Y:S05]  /*29b0*/  BSYNC B0 ;  /* 0x0000000000007941 */ /* 0x000fea0003800000 */
.L_x_1117:
[----:B------:R-:W-:Y:S05]  /*29c0*/  BRA.DIV ~URZ, `(.L_x_1119) ;  /* 0x0000efc27f007947 */ /* 0x000fea000b800000 */
[----:B-1----:R1:W2:Y:S02]  /*29d0*/  SHFL.IDX PT, R8, R9, 0x2, 0x181f ;  /* 0x00581f0009087f89 */ /* 0x0022a400000e0000 */
.L_x_1220:
[----:B------:R-:W-:Y:S05]  /*29e0*/  BRA.DIV ~URZ, `(.L_x_1120) ;  /* 0x0000f0127f007947 */ /* 0x000fea000b800000 */
[----:B----4-:R4:W1:Y:S02]  /*29f0*/  SHFL.IDX PT, R0, R12, 0x2, 0x181f ;  /* 0x00581f000c007f89 */ /* 0x01086400000e0000 */
.L_x_1221:
        /* <DEDUP_REMOVED lines=19> */
.L_x_1122:
[----:B------:R-:W-:Y:S05]  /*2b30*/  BSYNC B0 ;  /* 0x0000000000007941 */ /* 0x000fea0003800000 */
.L_x_1121:
[----:B------:R-:W-:Y:S05]  /*2b40*/  BRA.DIV ~URZ, `(.L_x_1123) ;  /* 0x0000ef227f007947 */ /* 0x000fea000b800000 */
[----:B--2---:R2:W3:Y:S04]  /*2b50*/  SHFL.IDX PT, R8, R9, 0x3, 0x181f ;  /* 0x00781f0009087f89 */ /* 0x0044e800000e0000 */
[----:B-1----:R2:W1:Y:S02]  /*2b60*/  SHFL.IDX PT, R0, R12, 0x3, 0x181f ;  /* 0x00781f000c007f89 */ /* 0x00246400000e0000 */
.L_x_1222:
[----:B------:R-:W-:Y:S01]  /*2b70*/  IADD3 R2, R10, 0x60, RZ ;  /* 0x000000600a027810 */ /* 0x000fe20007ffe0ff */
[----:B-----5:R-:W-:Y:S01]  /*2b80*/  IMAD.WIDE.U32 R196, R13, c[0x0][0x2b0], RZ ;  /* 0x0000ac000dc47a25 */ /* 0x020fe200078e00ff */
[----:B------:R-:W-:-:S02]  /*2b90*/  SHF.R.S32.HI R21, RZ, 0x1f, R182 ;  /* 0x0000001fff157819 */ /* 0x000fc400000114b6 */
[----:B------:R-:W-:Y:S02]  /*2ba0*/  ISETP.GE.AND P2, PT, R2, R11, PT ;  /* 0x0000000b0200720c */ /* 0x000fe40003f46270 */
        /* <DEDUP_REMOVED lines=22> */
[----:B-1----:R-:W-:-:S02]  /*2d10*/  IMAD R2, R100, 0x40, R190 ;  /* 0x0000004064027824 */ /* 0x002fc400078e02be */
[----:B------:R-:W-:Y:S01]  /*2d20*/  IMAD.MOV.U32 R178, RZ, RZ, RZ ;  /* 0x000000ffffb27224 */ /* 0x000fe200078e00ff */
[----:B------:R-:W-:Y:S02]  /*2d30*/  ISETP.NE.AND P3, PT, R0, 0x1, PT ;  /* 0x000000010000780c */ /* 0x000fe40003f65270 */
[C---:B------:R-:W-:Y:S01]  /*2d40*/  ISETP.GE.AND P1, PT, R2.reuse, R203, PT ;  /* 0x000000cb0200720c */ /* 0x040fe20003f26270 */
[----:B------:R-:W-:-:S03]  /*2d50*/  IMAD.IADD R2, R2, 0x1, R193 ;  /* 0x0000000102027824 */ /* 0x000fc600078e02c1 */
[----:B------:R-:W-:Y:S02]  /*2d60*/  ISETP.GT.OR P1, PT, R190, 0x3f, P1 ;  /* 0x0000003fbe00780c */ /* 0x000fe40000f24670 */
[----:B------:R-:W-:-:S05]  /*2d70*/  MOV R0, R2 ;  /* 0x0000000200007202 */ /* 0x000fca0000000f00 */
[----:B------:R-:W-:-:S05]  /*2d80*/  @P3 IMAD.HI.U32 R3, R2, c[0x0][0x2bc], RZ ;  /* 0x0000af0002033a27 */ /* 0x000fca00078e00ff */
[----:B------:R-:W-:-:S04]  /*2d90*/  @P3 SHF.R.U32.HI R0, RZ, c[0x0][0x2c0], R3 ;  /* 0x0000b000ff003a19 */ /* 0x000fc80000011603 */
[----:B------:R-:W-:-:S04]  /*2da0*/  @!P1 IADD3 R3, P0, R0, R196, RZ ;  /* 0x000000c400039210 */ /* 0x000fc80007f1e0ff */
[----:B------:R-:W-:Y:S02]  /*2db0*/  @!P1 LEA.HI.X.SX32 R5, R0, R201, 0x1, P0 ;  /* 0x000000c900059211 */ /* 0x000fe400000f0eff */
[----:B------:R-:W-:-:S04]  /*2dc0*/  @!P1 LEA R4, P0, R3, c[0x0][0x2a0], 0x2 ;  /* 0x0000a80003049a11 */ /* 0x000fc800078010ff */
[----:B------:R-:W-:-:S05]  /*2dd0*/  @!P1 LEA.HI.X R5, R3, c[0x0][0x2a4], R5, 0x2, P0 ;  /* 0x0000a90003059a11 */ /* 0x000fca00000f1405 */
[----:B------:R-:W3:Y:S01]  /*2de0*/  @!P1 LDG.E R178, [R4.64] ;  /* 0x0000000604b29981 */ /* 0x000ee2000c1e1900 */
[----:B------:R-:W-:Y:S01]  /*2df0*/  IMAD.MOV R0, RZ, RZ, -R0 ;  /* 0x000000ffff007224 */ /* 0x000fe200078e0a00 */
[----:B------:R-:W-:Y:S01]  /*2e00*/  SHF.L.U64.HI R101, R182, 0x1, R21 ;  /* 0x00000001b6657819 */ /* 0x000fe20000010215 */
[----:B------:R-:W-:Y:S01]  /*2e10*/  IMAD.WIDE.U32 R194, R14, c[0x0][0x1e8], RZ ;  /* 0x00007a000ec27a25 */ /* 0x000fe200078e00ff */
[----:B------:R-:W-:Y:S01]  /*2e20*/  IADD3 R103, R164, 0x20, RZ ;  /* 0x00000020a4677810 */ /* 0x000fe20007ffe0ff */
[----:B------:R-:W-:Y:S01]  /*2e30*/  BSSY B0, `(.L_x_1124) ;  /* 0x0000197000007945 */ /* 0x000fe20003800000 */
[C---:B------:R-:W-:Y:S01]  /*2e40*/  SHF.L.U32 R107, R187.reuse, 0x1, RZ ;  /* 0x00000001bb6b7819 */ /* 0x040fe200000006ff */
[----:B------:R-:W-:Y:S01]  /*2e50*/  IMAD R181, R0, c[0x0][0x2b8], R2 ;  /* 0x0000ae0000b57a24 */ /* 0x000fe200078e0202 */
[----:B------:R-:W-:Y:S01]  /*2e60*/  SHF.L.U64.HI R104, R188, 0x1, R15 ;  /* 0x00000001bc687819 */ /* 0x000fe2000001020f */
[----:B------:R-:W-:Y:S01]  /*2e70*/  IMAD R200, R14, c[0x0][0x1ec], R195 ;  /* 0x00007b000ec87a24 */ /* 0x000fe200078e02c3 */
[----:B------:R-:W-:Y:S01]  /*2e80*/  SHF.L.U64.HI R102, R187, 0x1, R20 ;  /* 0x00000001bb667819 */ /* 0x000fe20000010214 */
[----:B------:R-:W-:Y:S01]  /*2e90*/  IMAD.WIDE.U32 R2, R181, c[0x0][0x1e0], RZ ;  /* 0x00007800b5027a25 */ /* 0x000fe200078e00ff */
[----:B--2---:R-:W-:-:S03]  /*2ea0*/  SHF.R.S32.HI R9, RZ, 0x1f, R181 ;  /* 0x0000001fff097819 */ /* 0x004fc600000114b5 */
[----:B------:R-:W-:Y:S02]  /*2eb0*/  IMAD R105, R100, -0x40, R203 ;  /* 0xffffffc064697824 */ /* 0x000fe400078e02cb */
[----:B------:R-:W-:Y:S02]  /*2ec0*/  IMAD R0, R9, c[0x0][0x1e0], RZ ;  /* 0x0000780009007a24 */ /* 0x000fe400078e02ff */
[----:B------:R-:W-:Y:S01]  /*2ed0*/  IMAD.WIDE.U32 R198, R14, c[0x0][0x210], RZ ;  /* 0x000084000ec67a25 */ /* 0x000fe200078e00ff */
[----:B------:R-:W-:-:S03]  /*2ee0*/  IADD3 R13, -R207, R105, RZ ;  /* 0x00000069cf0d7210 */ /* 0x000fc60007ffe1ff */
[----:B------:R-:W-:Y:S01]  /*2ef0*/  IMAD R0, R181, c[0x0][0x1e4], R0 ;  /* 0x00007900b5007a24 */ /* 0x000fe200078e0200 */
[C---:B------:R-:W-:Y:S01]  /*2f00*/  ISETP.GE.AND P2, PT, R13.reuse, 0x1, PT ;  /* 0x000000010d00780c */ /* 0x040fe20003f46270 */
[----:B------:R-:W-:Y:S01]  /*2f10*/  IMAD R202, R14, c[0x0][0x214], R199 ;  /* 0x000085000eca7a24 */ /* 0x000fe200078e02c7 */
[----:B------:R-:W-:Y:S01]  /*2f20*/  ISETP.GE.AND P6, PT, R13, 0x21, PT ;  /* 0x000000210d00780c */ /* 0x000fe20003fc6270 */
[----:B------:R-:W-:Y:S02]  /*2f30*/  IMAD.IADD R3, R3, 0x1, R0 ;  /* 0x0000000103037824 */ /* 0x000fe400078e0200 */
[----:B------:R-:W-:Y:S02]  /*2f40*/  IMAD.SHL.U32 R106, R182, 0x2, RZ ;  /* 0x00000002b66a7824 */ /* 0x000fe400078e00ff */
[----:B------:R-:W-:-:S06]  /*2f50*/  IMAD.SHL.U32 R108, R188, 0x2, RZ ;  /* 0x00000002bc6c7824 */ /* 0x000fcc00078e00ff */
[----:B------:R-:W-:Y:S02]  /*2f60*/  @P2 ISETP.GE.AND P1, PT, R182, c[0x0][0x1d4], PT ;  /* 0x00007500b6002a0c */ /* 0x000fe40003f26270 */
[----:B------:R-:W-:Y:S02]  /*2f70*/  @P2 ISETP.GE.AND P5, PT, R187, c[0x0][0x1d4], PT ;  /* 0x00007500bb002a0c */ /* 0x000fe40003fa6270 */
[----:B---3--:R-:W-:Y:S01]  /*2f80*/  SHF.R.S32.HI R10, RZ, 0x1f, R178 ;  /* 0x0000001fff0a7819 */ /* 0x008fe200000114b2 */
[----:B------:R-:W-:-:S04]  /*2f90*/  IMAD.WIDE.U32 R2, R178, c[0x0][0x1f0], R2 ;  /* 0x00007c00b2027a25 */ /* 0x000fc800078e0002 */
[----:B------:R-:W-:-:S04]  /*2fa0*/  IMAD R0, R10, c[0x0][0x1f0], RZ ;  /* 0x00007c000a007a24 */ /* 0x000fc800078e02ff */
[----:B------:R-:W-:Y:S01]  /*2fb0*/  IMAD R4, R178, c[0x0][0x1f4], R0 ;  /* 0x00007d00b2047a24 */ /* 0x000fe200078e0200 */
[----:B------:R-:W-:-:S04]  /*2fc0*/  IADD3 R0, P0, R2, R194, RZ ;  /* 0x000000c202007210 */ /* 0x000fc80007f1e0ff */
[----:B------:R-:W-:Y:S02]  /*2fd0*/  IADD3.X R2, R200, R3, R4, P0, !PT ;  /* 0x00000003c8027210 */ /* 0x000fe400007fe404 */
[----:B------:R-:W-:-:S04]  /*2fe0*/  LEA R3, P0, R0, c[0x0][0x1c8], 0x1 ;  /* 0x0000720000037a11 */ /* 0x000fc800078008ff */
[----:B------:R-:W-:Y:S02]  /*2ff0*/  LEA.HI.X R5, R0, c[0x0][0x1cc], R2, 0x1, P0 ;  /* 0x0000730000057a11 */ /* 0x000fe400000f0c02 */
[----:B------:R-:W1:Y:S04]  /*3000*/  SHFL.IDX PT, R0, R3, RZ, 0x181f ;  /* 0x00181fff03007589 */ /* 0x000e6800000e0000 */
[----:B------:R-:W2:Y:S04]  /*3010*/  SHFL.IDX PT, R2, R5, RZ, 0x181f ;  /* 0x00181fff05027589 */ /* 0x000ea800000e0000 */
[----:B------:R-:W3:Y:S04]  /*3020*/  SHFL.IDX PT, R3, R3, 0x1, 0x181f ;  /* 0x00381f0003037f89 */ /* 0x000ee800000e0000 */
[----:B------:R2:W5:Y:S01]  /*3030*/  SHFL.IDX PT, R8, R5, 0x1, 0x181f ;  /* 0x00381f0005087f89 */ /* 0x00056200000e0000 */
[----:B-1----:R-:W-:-:S04]  /*3040*/  @P2 LEA R4, P0, R182, R0, 0x1 ;  /* 0x00000000b6042211 */ /* 0x002fc800078008ff */
[----:B--2---:R-:W-:Y:S02]  /*3050*/  @P2 LEA.HI.X R5, R182, R2, R21, 0x1, P0 ;  /* 0x00000002b6052211 */ /* 0x004fe400000f0c15 */
[----:B------:R-:W-:-:S03]  /*3060*/  @P2 LEA R6, P0, R187, R0, 0x1 ;  /* 0x00000000bb062211 */ /* 0x000fc600078008ff */
[----:B------:R1:W-:Y:S01]  /*3070*/  @P2 LDGSTS.E.BYPASS.LTC128B.128 [R179+0x6100], [R4.64], !P1 ;  /* 0x0610000004b32fae */ /* 0x0003e2000c901d46 */
[----:B------:R-:W-:Y:S02]  /*3080*/  @P2 ISETP.GE.AND P1, PT, R188, c[0x0][0x1d4], PT ;  /* 0x00007500bc002a0c */ /* 0x000fe40003f26270 */
[----:B------:R-:W-:-:S05]  /*3090*/  @P2 LEA.HI.X R7, R187, R2, R20, 0x1, P0 ;  /* 0x00000002bb072211 */ /* 0x000fca00000f0c14 */
[----:B------:R3:W-:Y:S01]  /*30a0*/  @P2 LDGSTS.E.BYPASS.LTC128B.128 [R179+0x8100], [R6.64], !P5 ;  /* 0x0810000006b32fae */ /* 0x0007e2000e901d46 */
[----:B-1----:R-:W-:Y:S01]  /*30b0*/  @P2 LEA R4, P0, R188, R0, 0x1 ;  /* 0x00000000bc042211 */ /* 0x002fe200078008ff */
[----:B------:R-:W-:-:S03]  /*30c0*/  IMAD R0, R9, c[0x0][0x208], RZ ;  /* 0x0000820009007a24 */ /* 0x000fc600078e02ff */
[----:B------:R-:W-:Y:S01]  /*30d0*/  @P2 LEA.HI.X R5, R188, R2, R15, 0x1, P0 ;  /* 0x00000002bc052211 */ /* 0x000fe200000f0c0f */
[----:B------:R-:W-:Y:S01]  /*30e0*/  IMAD R0, R181, c[0x0][0x20c], R0 ;  /* 0x00008300b5007a24 */ /* 0x000fe200078e0200 */
[----:B---3--:R-:W-:-:S03]  /*30f0*/  @P6 LEA R6, P0, R182, R3, 0x1 ;  /* 0x00000003b6066211 */ /* 0x008fc600078008ff */
[----:B------:R1:W-:Y:S01]  /*3100*/  @P2 LDGSTS.E.BYPASS.LTC128B.128 [R179+0xa100], [R4.64], !P1 ;  /* 0x0a10000004b32fae */ /* 0x0003e2000c901d46 */
[C---:B------:R-:W-:Y:S02]  /*3110*/  @P6 ISETP.GE.AND P2, PT, R182.reuse, c[0x0][0x1d4], PT ;  /* 0x00007500b6006a0c */ /* 0x040fe40003f46270 */
[----:B------:R-:W-:Y:S02]  /*3120*/  @P6 ISETP.GE.AND P1, PT, R187, c[0x0][0x1d4], PT ;  /* 0x00007500bb006a0c */ /* 0x000fe40003f26270 */
[----:B-----5:R-:W-:Y:S02]  /*3130*/  @P6 LEA.HI.X R7, R182, R8, R21, 0x1, P0 ;  /* 0x00000008b6076211 */ /* 0x020fe400000f0c15 */
[----:B------:R-:W-:-:S07]  /*3140*/  @P6 ISETP.GE.AND P0, PT, R188, c[0x0][0x1d4], PT ;  /* 0x00007500bc006a0c */ /* 0x000fce0003f06270 */
[----:B------:R2:W-:Y:S01]  /*3150*/  @P6 LDGSTS.E.BYPASS.LTC128B.128 [R179+0x7100], [R6.64], !P2 ;  /* 0x0710000006b36fae */ /* 0x0005e2000d101d46 */
[----:B-1----:R-:W-:-:S04]  /*3160*/  @P6 LEA R4, P5, R187, R3, 0x1 ;  /* 0x00000003bb046211 */ /* 0x002fc800078a08ff */
[----:B------:R-:W-:Y:S02]  /*3170*/  @P6 LEA.HI.X R5, R187, R8, R20, 0x1, P5 ;  /* 0x00000008bb056211 */ /* 0x000fe400028f0c14 */
[----:B------:R-:W-:-:S03]  /*3180*/  @P6 LEA R2, P5, R188, R3, 0x1 ;  /* 0x00000003bc026211 */ /* 0x000fc600078a08ff */
[----:B------:R2:W-:Y:S01]  /*3190*/  @P6 LDGSTS.E.BYPASS.LTC128B.128 [R179+0x9100], [R4.64], !P1 ;  /* 0x0910000004b36fae */ /* 0x0005e2000c901d46 */
[----:B------:R-:W-:-:S05]  /*31a0*/  @P6 LEA.HI.X R3, R188, R8, R15, 0x1, P5 ;  /* 0x00000008bc036211 */ /* 0x000fca00028f0c0f */
[----:B------:R1:W-:Y:S04]  /*31b0*/  @P6 LDGSTS.E.BYPASS.LTC128B.128 [R179+0xb100], [R2.64], !P0 ;  /* 0x0b10000002b36fae */ /* 0x0003e8000c101d46 */
[----:B------:R-:W0:Y:S01]  /*31c0*/  LDGDEPBAR ;  /* 0x00000000000079af */ /* 0x000e220000000000 */
[----:B-1----:R-:W-:Y:S01]  /*31d0*/  IMAD.WIDE.U32 R2, R181, c[0x0][0x208], RZ ;  /* 0x00008200b5027a25 */ /* 0x002fe200078e00ff */
[----:B------:R-:W-:-:S04]  /*31e0*/  DEPBAR.LE SB0, 0x1 ;  /* 0x000080400000791a */ /* 0x000fc80000000000 */
[----:B------:R-:W-:-:S04]  /*31f0*/  DEPBAR.LE SB0, 0x0 ;  /* 0x000080000000791a */ /* 0x000fc80000000000 */
[----:B------:R-:W-:Y:S01]  /*3200*/  BAR.SYNC.DEFER_BLOCKING 0x0 ;  /* 0x0000000000007b1d */ /* 0x000fe20000010000 */
[----:B------:R-:W-:Y:S02]  /*3210*/  IMAD.IADD R3, R3, 0x1, R0 ;  /* 0x0000000103037824 */ /* 0x000fe400078e0200 */
[----:B------:R-:W-:Y:S02]  /*3220*/  IMAD R0, R10, c[0x0][0x218], RZ ;  /* 0x000086000a007a24 */ /* 0x000fe400078e02ff */
[----:B------:R-:W-:-:S04]  /*3230*/  IMAD.WIDE.U32 R2, R178, c[0x0][0x218], R2 ;  /* 0x00008600b2027a25 */ /* 0x000fc800078e0002 */
[----:B------:R-:W-:Y:S01]  /*3240*/  IMAD R8, R178, c[0x0][0x21c], R0 ;  /* 0x00008700b2087a24 */ /* 0x000fe200078e0200 */
[----:B------:R-:W-:-:S04]  /*3250*/  IADD3 R0, P0, R2, R198, RZ ;  /* 0x000000c602007210 */ /* 0x000fc80007f1e0ff */
[----:B------:R-:W-:Y:S02]  /*3260*/  IADD3.X R3, R202, R3, R8, P0, !PT ;  /* 0x00000003ca037210 */ /* 0x000fe400007fe408 */
[----:B------:R-:W-:-:S04]  /*3270*/  LEA R2, P0, R0, c[0x0][0x1f8], 0x1 ;  /* 0x00007e0000027a11 */ /* 0x000fc800078008ff */
[----:B------:R-:W-:Y:S02]  /*3280*/  LEA.HI.X R8, R0, c[0x0][0x1fc], R3, 0x1, P0 ;  /* 0x00007f0000087a11 */ /* 0x000fe400000f0c03 */
[----:B------:R-:W1:Y:S01]  /*3290*/  SHFL.IDX PT, R0, R2, RZ, 0x181f ;  /* 0x00181fff02007589 */ /* 0x000e6200000e0000 */
[----:B------:R-:W-:Y:S02]  /*32a0*/  R2P PR, R191, 0x6 ;  /* 0x00000006bf007804 */ /* 0x000fe40000000000 */
[----:B------:R-:W-:Y:S01]  /*32b0*/  ISETP.GE.AND P5, PT, R182, c[0x0][0x1d4], PT ;  /* 0x00007500b6007a0c */ /* 0x000fe20003fa6270 */
[----:B--2---:R-:W-:Y:S04]  /*32c0*/  LDSM.16.M88.4 R4, [R173] ;  /* 0x00000000ad04783b */ /* 0x004fe80000000200 */
[----:B------:R-:W-:Y:S04]  /*32d0*/  LDSM.16.M88.4 R16, [R164] ;  /* 0x00000000a410783b */ /* 0x000fe80000000200 */
[----:B------:R-:W2:Y:S02]  /*32e0*/  SHFL.IDX PT, R3, R8, RZ, 0x181f ;  /* 0x00181fff08037589 */ /* 0x000ea400000e0000 */
[----:B------:R-:W-:-:S02]  /*32f0*/  @P1 IADD3 R103, R164, -0x20, RZ ;  /* 0xffffffe0a4671810 */ /* 0x000fc40007ffe0ff */
[----:B------:R-:W3:Y:S04]  /*3300*/  SHFL.IDX PT, R2, R2, 0x1, 0x181f ;  /* 0x00381f0002027f89 */ /* 0x000ee800000e0000 */
[----:B------:R-:W-:Y:S04]  /*3310*/  LDSM.16.M88.4 R40, [R164+0x800] ;  /* 0x00080000a428783b */ /* 0x000fe80000000200 */
[----:B----4-:R-:W4:Y:S01]  /*3320*/  SHFL.IDX PT, R12, R8, 0x1, 0x181f ;  /* 0x00381f00080c7f89 */ /* 0x010f2200000e0000 */
[----:B-1----:R-:W-:-:S03]  /*3330*/  IADD3 R14, P1, R0, R108, RZ ;  /* 0x0000006c000e7210 */ /* 0x002fc60007f3e0ff */
[----:B------:R-:W1:Y:S04]  /*3340*/  LDSM.16.M88.4 R32, [R164+0x1000] ;  /* 0x00100000a420783b */ /* 0x000e680000000200 */
[----:B------:R-:W5:Y:S01]  /*3350*/  LDSM.16.M88.4 R24, [R164+0x1800] ;  /* 0x00180000a418783b */ /* 0x000f620000000200 */
[----:B--2---:R-:W-:-:S03]  /*3360*/  IMAD.X R15, R3, 0x1, R104, P1 ;  /* 0x00000001030f7824 */ /* 0x004fc600008e0668 */
[----:B------:R-:W-:Y:S01]  /*3370*/  LDSM.16.M88.4 R8, [R174] ;  /* 0x00000000ae08783b */ /* 0x000fe20000000200 */
[----:B---3--:R-:W-:-:S03]  /*3380*/  IADD3 R20, P1, R2, R107, RZ ;  /* 0x0000006b02147210 */ /* 0x008fc60007f3e0ff */
[----:B------:R-:W2:Y:S04]  /*3390*/  LDSM.16.M88.4 R36, [R103] ;  /* 0x000000006724783b */ /* 0x000ea80000000200 */
[----:B------:R-:W-:Y:S01]  /*33a0*/  LDSM.16.M88.4 R72, [R103+0x1000] ;  /* 0x001000006748783b */ /* 0x000fe20000000200 */
[C---:B------:R-:W-:Y:S01]  /*33b0*/  HMMA.16816.F32 R44, R4.reuse, R18, RZ ;  /* 0x00000012042c723c */ /* 0x040fe200000018ff */
[----:B----4-:R-:W-:Y:S02]  /*33c0*/  IADD3.X R21, R12, R102, RZ, P1, !PT ;  /* 0x000000660c157210 */ /* 0x010fe40000ffe4ff */
[----:B------:R-:W-:Y:S04]  /*33d0*/  LDSM.16.M88.4 R88, [R103+0x1800] ;  /* 0x001800006758783b */ /* 0x000fe80000000200 */
[-C--:B------:R-:W-:Y:S01]  /*33e0*/  IADD3 R18, P0, R0, R106.reuse, RZ ;  /* 0x0000006a00127210 */ /* 0x080fe20007f1e0ff */
[----:B------:R-:W-:Y:S04]  /*33f0*/  HMMA.16816.F32 R28, R4, R16, RZ ;  /* 0x00000010041c723c */ /* 0x000fe800000018ff */
[----:B------:R-:W-:Y:S01]  /*3400*/  IMAD.X R19, R3, 0x1, R101, P0 ;  /* 0x0000000103137824 */ /* 0x000fe200000e0665 */
[----:B------:R-:W-:-:S02]  /*3410*/  IADD3 R22, P0, R2, R106, RZ ;  /* 0x0000006a02167210 */ /* 0x000fc40007f1e0ff */
[----:B------:R-:W-:Y:S01]  /*3420*/  IADD3 R16, P6, R0, R107, RZ ;  /* 0x0000006b00107210 */ /* 0x000fe20007fde0ff */
[C---:B------:R-:W-:Y:S01]  /*3430*/  HMMA.16816.F32 R48, R4.reuse, R40, RZ ;  /* 0x000000280430723c */ /* 0x040fe200000018ff */
[----:B------:R-:W-:Y:S02]  /*3440*/  IMAD.MOV.U32 R0, RZ, RZ, 0x40 ;  /* 0x00000040ff007424 */ /* 0x000fe400078e00ff */
[----:B------:R-:W-:Y:S01]  /*3450*/  IADD3.X R17, R3, R102, RZ, P6, !PT ;  /* 0x0000006603117210 */ /* 0x000fe200037fe4ff */
[----:B------:R-:W-:Y:S01]  /*3460*/  IMAD.X R23, R12, 0x1, R101, P0 ;  /* 0x000000010c177824 */ /* 0x000fe200000e0665 */
[----:B------:R-:W-:Y:S02]  /*3470*/  ISETP.GE.AND P6, PT, R187, c[0x0][0x1d4], PT ;  /* 0x00007500bb007a0c */ /* 0x000fe40003fc6270 */
[C---:B------:R-:W-:Y:S01]  /*3480*/  ISETP.LT.OR P0, PT, R13.reuse, 0x1, P5 ;  /* 0x000000010d00780c */ /* 0x040fe20002f01670 */
[----:B------:R-:W-:Y:S01]  /*3490*/  HMMA.16816.F32 R52, R4, R42, RZ ;  /* 0x0000002a0434723c */ /* 0x000fe200000018ff */
[C---:B------:R-:W-:Y:S01]  /*34a0*/  ISETP.LT.OR P1, PT, R13.reuse, 0x1, P6 ;  /* 0x000000010d00780c */ /* 0x040fe20003721670 */
[----:B------:R-:W3:Y:S01]  /*34b0*/  LDSM.16.M88.4 R40, [R103+0x800] ;  /* 0x000800006728783b */ /* 0x000ee20000000200 */
[----:B------:R-:W-:-:S02]  /*34c0*/  ISETP.LT.OR P5, PT, R13, 0x21, P5 ;  /* 0x000000210d00780c */ /* 0x000fc40002fa1670 */
[----:B------:R-:W-:Y:S02]  /*34d0*/  ISETP.LT.OR P6, PT, R13, 0x21, P6 ;  /* 0x000000210d00780c */ /* 0x000fe400037c1670 */
[----:B------:R-:W-:Y:S01]  /*34e0*/  SEL R0, R0, 0xffffffc0, !P2 ;  /* 0xffffffc000007807 */ /* 0x000fe20005000000 */
[----:B-1----:R-:W-:Y:S03]  /*34f0*/  HMMA.16816.F32 R56, R4, R32, RZ ;  /* 0x000000200438723c */ /* 0x002fe600000018ff */
[----:B------:R-:W-:Y:S01]  /*3500*/  IADD3 R166, R164, R0, RZ ;  /* 0x00000000a4a67210 */ /* 0x000fe20007ffe0ff */
[----:B------:R-:W-:Y:S01]  /*3510*/  @!PT LDS RZ, [RZ] ;  /* 0x00000000fffff984 */ /* 0x000fe20000000800 */
[----:B------:R-:W-:Y:S01]  /*3520*/  @!PT LDS RZ, [RZ] ;  /* 0x00000000fffff984 */ /* 0x000fe20000000800 */
[----:B------:R-:W-:Y:S01]  /*3530*/  @!PT LDS RZ, [RZ] ;  /* 0x00000000fffff984 */ /* 0x000fe20000000800 */
[----:B------:R1:W-:Y:S01]  /*3540*/  LDGSTS.E.BYPASS.LTC128B.128 [R179+0x100], [R18.64], !P0 ;  /* 0x0010000012b37fae */ /* 0x0003e2000c101d46 */
[----:B------:R-:W-:-:S03]  /*3550*/  ISETP.GE.AND P0, PT, R188, c[0x0][0x1d4], PT ;  /* 0x00007500bc007a0c */ /* 0x000fc60003f06270 */
[----:B------:R1:W-:Y:S01]  /*3560*/  LDGSTS.E.BYPASS.LTC128B.128 [R179+0x2100], [R16.64], !P1 ;  /* 0x0210000010b37fae */ /* 0x0003e2000c901d46 */
[C---:B------:R-:W-:Y:S01]  /*3570*/  ISETP.LT.OR P1, PT, R13.reuse, 0x1, P0 ;  /* 0x000000010d00780c */ /* 0x040fe20000721670 */
[----:B------:R-:W-:Y:S01]  /*3580*/  HMMA.16816.F32 R68, R4, R34, RZ ;  /* 0x000000220444723c */ /* 0x000fe200000018ff */
[----:B------:R-:W-:-:S07]  /*3590*/  ISETP.LT.OR P0, PT, R13, 0x21, P0 ;  /* 0x000000210d00780c */ /* 0x000fce0000701670 */
[----:B-----5:R-:W-:Y:S04]  /*35a0*/  HMMA.16816.F32 R76, R4, R24, RZ ;  /* 0x00000018044c723c */ /* 0x020fe800000018ff */
[----:B------:R4:W-:Y:S01]  /*35b0*/  LDGSTS.E.BYPASS.LTC128B.128 [R179+0x4100], [R14.64], !P1 ;  /* 0x041000000eb37fae */ /* 0x0009e2000c901d46 */
[----:B------:R-:W-:-:S03]  /*35c0*/  IADD3 R2, P1, R2, R108, RZ ;  /* 0x0000006c02027210 */ /* 0x000fc60007f3e0ff */
[----:B------:R5:W-:Y:S01]  /*35d0*/  LDGSTS.E.BYPASS.LTC128B.128 [R179+0x1100], [R22.64], !P5 ;  /* 0x0110000016b37fae */ /* 0x000be2000e901d46 */
[----:B------:R-:W-:Y:S01]  /*35e0*/  HMMA.16816.F32 R64, R4, R26, RZ ;  /* 0x0000001a0440723c */ /* 0x000fe200000018ff */
[----:B------:R-:W-:Y:S01]  /*35f0*/  IMAD.X R3, R12, 0x1, R104, P1 ;  /* 0x000000010c037824 */ /* 0x000fe200008e0668 */
[----:B------:R-:W-:Y:S01]  /*3600*/  ISETP.GT.AND P1, PT, R190, 0x3f, PT ;  /* 0x0000003fbe00780c */ /* 0x000fe20003f24270 */
[----:B------:R5:W-:Y:S04]  /*3610*/  LDGSTS.E.BYPASS.LTC128B.128 [R179+0x3100], [R20.64], !P6 ;  /* 0x0310000014b37fae */ /* 0x000be8000f101d46 */
[----:B------:R5:W-:Y:S01]  /*3620*/  LDGSTS.E.BYPASS.LTC128B.128 [R179+0x5100], [R2.64], !P0 ;  /* 0x0510000002b37fae */ /* 0x000be2000c101d46 */
[----:B--2---:R-:W-:Y:S01]  /*3630*/  HMMA.16816.F32 R28, R8, R36, R28 ;  /* 0x00000024081c723c */ /* 0x004fe2000000181c */
[----:B------:R-:W-:-:S02]  /*3640*/  ISETP.GT.AND P0, PT, R100, R189, PT ;  /* 0x000000bd6400720c */ /* 0x000fc40003f04270 */
[----:B------:R-:W-:Y:S04]  /*3650*/  LDSM.16.M88.4 R4, [R176] ;  /* 0x00000000b004783b */ /* 0x000fe80000000200 */
[----:B------:R-:W-:Y:S01]  /*3660*/  LDSM.16.M88.4 R60, [R166+0x800] ;  /* 0x00080000a63c783b */ /* 0x000fe20000000200 */
[C---:B------:R-:W-:Y:S03]  /*3670*/  HMMA.16816.F32 R24, R8.reuse, R38, R44 ;  /* 0x000000260818723c */ /* 0x040fe6000000182c */
[----:B------:R-:W-:Y:S04]  /*3680*/  LDSM.16.M88.4 R80, [R166+0x1000] ;  /* 0x00100000a650783b */ /* 0x000fe80000000200 */
[----:B----4-:R-:W2:Y:S01]  /*3690*/  LDSM.16.M88.4 R12, [R166] ;  /* 0x00000000a60c783b */ /* 0x010ea20000000200 */
[C---:B---3--:R-:W-:Y:S03]  /*36a0*/  HMMA.16816.F32 R32, R8.reuse, R40, R48 ;  /* 0x000000280820723c */ /* 0x048fe60000001830 */
[----:B-1----:R-:W-:Y:S04]  /*36b0*/  LDSM.16.M88.4 R16, [R175] ;  /* 0x00000000af10783b */ /* 0x002fe80000000200 */
[----:B------:R-:W0:Y:S01]  /*36c0*/  LDGDEPBAR ;  /* 0x00000000000079af */ /* 0x000e220000000000 */
[----:B------:R-:W-:Y:S01]  /*36d0*/  HMMA.16816.F32 R36, R8, R42, R52 ;  /* 0x0000002a0824723c */ /* 0x000fe20000001834 */
[----:B-----5:R-:W-:-:S05]  /*36e0*/  IADD3 R2, R103, 0x4000, RZ ;  /* 0x0000400067027810 */ /* 0x020fca0007ffe0ff */
[----:B------:R-:W-:Y:S02]  /*36f0*/  IMAD.IADD R165, R2, 0x1, R0 ;  /* 0x0000000102a57824 */ /* 0x000fe400078e0200 */
[C---:B------:R-:W-:Y:S01]  /*3700*/  HMMA.16816.F32 R40, R8.reuse, R72, R56 ;  /* 0x000000480828723c */ /* 0x040fe20000001838 */
[----:B------:R-:W1:Y:S04]  /*3710*/  LDSM.16.M88.4 R56, [R166+0x1800] ;  /* 0x00180000a638783b */ /* 0x000e680000000200 */
[----:B------:R-:W3:Y:S03]  /*3720*/  LDSM.16.M88.4 R84, [R165+-0x4000] ;  /* 0xffc00000a554783b */ /* 0x000ee60000000200 */
[C---:B------:R-:W-:Y:S01]  /*3730*/  HMMA.16816.F32 R48, R8.reuse, R74, R68 ;  /* 0x0000004a0830723c */ /* 0x040fe20000001844 */
[----:B------:R-:W4:Y:S04]  /*3740*/  LDSM.16.M88.4 R92, [R165+-0x3800] ;  /* 0xffc80000a55c783b */ /* 0x000f280000000200 */
[----:B------:R-:W5:Y:S03]  /*3750*/  LDSM.16.M88.4 R96, [R165+-0x3000] ;  /* 0xffd00000a560783b */ /* 0x000f660000000200 */
[C---:B------:R-:W-:Y:S01]  /*3760*/  HMMA.16816.F32 R52, R8.reuse, R88, R76 ;  /* 0x000000580834723c */ /* 0x040fe2000000184c */
[----:B------:R-:W-:Y:S04]  /*3770*/  LDSM.16.M88.4 R72, [R164+0x2800] ;  /* 0x00280000a448783b */ /* 0x000fe80000000200 */
[----:B------:R-:W-:Y:S03]  /*3780*/  LDSM.16.M88.4 R68, [R103+0x2000] ;  /* 0x002000006744783b */ /* 0x000fe60000000200 */
[----:B------:R-:W-:Y:S01]  /*3790*/  HMMA.16816.F32 R44, R8, R90, R64 ;  /* 0x0000005a082c723c */ /* 0x000fe20000001840 */
[----:B------:R-:W-:Y:S04]  /*37a0*/  LDSM.16.M88.4 R64, [R164+0x2000] ;  /* 0x00200000a440783b */ /* 0x000fe80000000200 */
[----:B------:R-:W-:Y:S03]  /*37b0*/  LDSM.16.M88.4 R88, [R164+0x3000] ;  /* 0x00300000a458783b */ /* 0x000fe60000000200 */
[C---:B--2---:R-:W-:Y:S01]  /*37c0*/  HMMA.16816.F32 R20, R4.reuse, R12, R28 ;  /* 0x0000000c0414723c */ /* 0x044fe2000000181c */
[----:B------:R-:W-:Y:S07]  /*37d0*/  LDSM.16.M88.4 R76, [R103+0x2800] ;  /* 0x00280000674c783b */ /* 0x000fee0000000200 */
[C---:B------:R-:W-:Y:S08]  /*37e0*/  HMMA.16816.F32 R28, R4.reuse, R60, R32 ;  /* 0x0000003c041c723c */ /* 0x040ff00000001820 */
[C---:B------:R-:W-:Y:S01]  /*37f0*/  HMMA.16816.F32 R32, R4.reuse, R62, R36 ;  /* 0x0000003e0420723c */ /* 0x040fe20000001824 */
[----:B------:R-:W2:Y:S07]  /*3800*/  LDSM.16.M88.4 R60, [R165+-0x2800] ;  /* 0xffd80000a53c783b */ /* 0x000eae0000000200 */
[C---:B------:R-:W-:Y:S01]  /*3810*/  HMMA.16816.F32 R8, R4.reuse, R14, R24 ;  /* 0x0000000e0408723c */ /* 0x040fe20000001818 */
[----:B------:R-:W2:Y:S07]  /*3820*/  LDSM.16.M88.4 R12, [R173+0x4000] ;  /* 0x00400000ad0c783b */ /* 0x000eae0000000200 */
[C---:B------:R-:W-:Y:S08]  /*3830*/  HMMA.16816.F32 R36, R4.reuse, R80, R40 ;  /* 0x000000500424723c */ /* 0x040ff00000001828 */
[C---:B------:R-:W-:Y:S01]  /*3840*/  HMMA.16816.F32 R48, R4.reuse, R82, R48 ;  /* 0x000000520430723c */ /* 0x040fe20000001830 */
[----:B------:R-:W-:Y:S07]  /*3850*/  LDSM.16.M88.4 R80, [R166+0x2800] ;  /* 0x00280000a650783b */ /* 0x000fee0000000200 */
[C---:B-1----:R-:W-:Y:S08]  /*3860*/  HMMA.16816.F32 R52, R4.reuse, R56, R52 ;  /* 0x000000380434723c */ /* 0x042ff00000001834 */
[----:B------:R-:W-:Y:S01]  /*3870*/  HMMA.16816.F32 R40, R4, R58, R44 ;  /* 0x0000003a0428723c */ /* 0x000fe2000000182c */
[----:B------:R-:W1:Y:S07]  /*3880*/  LDSM.16.M88.4 R56, [R164+0x3800] ;  /* 0x00380000a438783b */ /* 0x000e6e0000000200 */
[C---:B---3--:R-:W-:Y:S08]  /*3890*/  HMMA.16816.F32 R24, R16.reuse, R84, R20 ;  /* 0x000000541018723c */ /* 0x048ff00000001814 */
[C---:B------:R-:W-:Y:S01]  /*38a0*/  HMMA.16816.F32 R20, R16.reuse, R86, R8 ;  /* 0x000000561014723c */ /* 0x040fe20000001808 */
[----:B------:R-:W3:Y:S04]  /*38b0*/  LDSM.16.M88.4 R8, [R174+0x4000] ;  /* 0x00400000ae08783b */ /* 0x000ee80000000200 */
[----:B------:R-:W-:Y:S03]  /*38c0*/  LDSM.16.M88.4 R84, [R166+0x3000] ;  /* 0x00300000a654783b */ /* 0x000fe60000000200 */
[C---:B----4-:R-:W-:Y:S08]  /*38d0*/  HMMA.16816.F32 R4, R16.reuse, R92, R28 ;  /* 0x0000005c1004723c */ /* 0x050ff0000000181c */
[C---:B------:R-:W-:Y:S01]  /*38e0*/  HMMA.16816.F32 R32, R16.reuse, R94, R32 ;  /* 0x0000005e1020723c */ /* 0x040fe20000001820 */
[----:B------:R-:W4:Y:S07]  /*38f0*/  LDSM.16.M88.4 R92, [R103+0x3000] ;  /* 0x00300000675c783b */ /* 0x000f2e0000000200 */
[C---:B-----5:R-:W-:Y:S08]  /*3900*/  HMMA.16816.F32 R36, R16.reuse, R96, R36 ;  /* 0x000000601024723c */ /* 0x060ff00000001824 */
[C---:B------:R-:W-:Y:S08]  /*3910*/  HMMA.16816.F32 R44, R16.reuse, R98, R48 ;  /* 0x00000062102c723c */ /* 0x040ff00000001830 */
[C---:B--2---:R-:W-:Y:S08]  /*3920*/  HMMA.16816.F32 R52, R16.reuse, R60, R52 ;  /* 0x0000003c1034723c */ /* 0x044ff00000001834 */
[----:B------:R-:W-:Y:S01]  /*3930*/  HMMA.16816.F32 R40, R16, R62, R40 ;  /* 0x0000003e1028723c */ /* 0x000fe20000001828 */
[----:B------:R-:W2:Y:S07]  /*3940*/  LDSM.16.M88.4 R60, [R103+0x3800] ;  /* 0x00380000673c783b */ /* 0x000eae0000000200 */
[C---:B------:R-:W-:Y:S08]  /*3950*/  HMMA.16816.F32 R28, R12.reuse, R64, R24 ;  /* 0x000000400c1c723c */ /* 0x040ff00000001818 */
[C---:B------:R-:W-:Y:S01]  /*3960*/  HMMA.16816.F32 R24, R12.reuse, R66, R20 ;  /* 0x000000420c18723c */ /* 0x040fe20000001814 */
[----:B------:R-:W-:Y:S07]  /*3970*/  LDSM.16.M88.4 R64, [R166+0x3800] ;  /* 0x00380000a640783b */ /* 0x000fee0000000200 */
[C---:B------:R-:W-:Y:S01]  /*3980*/  HMMA.16816.F32 R20, R12.reuse, R72, R4 ;  /* 0x000000480c14723c */ /* 0x040fe20000001804 */
[----:B------:R-:W-:Y:S07]  /*3990*/  LDSM.16.M88.4 R4, [R176+0x4000] ;  /* 0x00400000b004783b */ /* 0x000fee0000000200 */
[C---:B------:R-:W-:Y:S01]  /*39a0*/  HMMA.16816.F32 R16, R12.reuse, R74, R32 ;  /* 0x0000004a0c10723c */ /* 0x040fe20000001820 */
[----:B------:R-:W5:Y:S07]  /*39b0*/  LDSM.16.M88.4 R72, [R166+0x2000] ;  /* 0x00200000a648783b */ /* 0x000f6e0000000200 */
[C---:B------:R-:W-:Y:S08]  /*39c0*/  HMMA.16816.F32 R36, R12.reuse, R88, R36 ;  /* 0x000000580c24723c */ /* 0x040ff00000001824 */
[C---:B------:R-:W-:Y:S08]  /*39d0*/  HMMA.16816.F32 R48, R12.reuse, R90, R44 ;  /* 0x0000005a0c30723c */ /* 0x040ff0000000182c */
[C---:B-1----:R-:W-:Y:S08]  /*39e0*/  HMMA.16816.F32 R44, R12.reuse, R56, R52 ;  /* 0x000000380c2c723c */ /* 0x042ff00000001834 */
[----:B------:R-:W-:Y:S08]  /*39f0*/  HMMA.16816.F32 R40, R12, R58, R40 ;  /* 0x0000003a0c28723c */ /* 0x000ff00000001828 */
[C---:B---3--:R-:W-:Y:S08]  /*3a00*/  HMMA.16816.F32 R32, R8.reuse, R68, R28 ;  /* 0x000000440820723c */ /* 0x048ff0000000181c */
[C---:B------:R-:W-:Y:S01]  /*3a10*/  HMMA.16816.F32 R28, R8.reuse, R70, R24 ;  /* 0x00000046081c723c */ /* 0x040fe20000001818 */
[----:B------:R-:W-:Y:S07]  /*3a20*/  LDSM.16.M88.4 R68, [R165+-0x2000] ;  /* 0xffe00000a544783b */ /* 0x000fee0000000200 */
[C---:B------:R-:W-:Y:S01]  /*3a30*/  HMMA.16816.F32 R24, R8.reuse, R76, R20 ;  /* 0x0000004c0818723c */ /* 0x040fe20000001814 */
[----:B------:R-:W1:Y:S07]  /*3a40*/  LDSM.16.M88.4 R20, [R175+0x4000] ;  /* 0x00400000af14783b */ /* 0x000e6e0000000200 */
[C---:B------:R-:W-:Y:S01]  /*3a50*/  HMMA.16816.F32 R16, R8.reuse, R78, R16 ;  /* 0x0000004e0810723c */ /* 0x040fe20000001810 */
[----:B------:R-:W3:Y:S07]  /*3a60*/  LDSM.16.M88.4 R76, [R165+-0x1800] ;  /* 0xffe80000a54c783b */ /* 0x000eee0000000200 */
[C---:B----4-:R-:W-:Y:S08]  /*3a70*/  HMMA.16816.F32 R12, R8.reuse, R92, R36 ;  /* 0x0000005c080c723c */ /* 0x050ff00000001824 */
[C---:B------:R-:W-:Y:S08]  /*3a80*/  HMMA.16816.F32 R56, R8.reuse, R94, R48 ;  /* 0x0000005e0838723c */ /* 0x040ff00000001830 */
[C---:B--2---:R-:W-:Y:S08]  /*3a90*/  HMMA.16816.F32 R48, R8.reuse, R60, R44 ;  /* 0x0000003c0830723c */ /* 0x044ff0000000182c */
[----:B------:R-:W-:Y:S01]  /*3aa0*/  HMMA.16816.F32 R44, R8, R62, R40 ;  /* 0x0000003e082c723c */ /* 0x000fe20000001828 */
[----:B------:R-:W-:Y:S04]  /*3ab0*/  LDSM.16.M88.4 R60, [R164+0x4000] ;  /* 0x00400000a43c783b */ /* 0x000fe80000000200 */
[----:B------:R-:W-:Y:S03]  /*3ac0*/  LDSM.16.M88.4 R40, [R165+-0x1000] ;  /* 0xfff00000a528783b */ /* 0x000fe60000000200 */
[C---:B-----5:R-:W-:Y:S08]  /*3ad0*/  HMMA.16816.F32 R36, R4.reuse, R72, R32 ;  /* 0x000000480424723c */ /* 0x060ff00000001820 */
[C---:B------:R-:W-:Y:S01]  /*3ae0*/  HMMA.16816.F32 R52, R4.reuse, R82, R16 ;  /* 0x000000520434723c */ /* 0x040fe20000001810 */
[----:B------:R-:W2:Y:S07]  /*3af0*/  LDSM.16.M88.4 R16, [R173+0x8000] ;  /* 0x00800000ad10783b */ /* 0x000eae0000000200 */
        /* <DEDUP_REMOVED lines=8> */
[C---:B------:R-:W-:Y:S08]  /*3b80*/  HMMA.16816.F32 R48, R4.reuse, R64, R48 ;  /* 0x000000400430723c */ /* 0x040ff00000001830 */
[----:B------:R-:W-:Y:S01]  /*3b90*/  HMMA.16816.F32 R92, R4, R66, R44 ;  /* 0x00000042045c723c */ /* 0x000fe2000000182c */
[----:B------:R-:W-:Y:S04]  /*3ba0*/  LDSM.16.M88.4 R64, [R103+0x4800] ;  /* 0x004800006740783b */ /* 0x000fe80000000200 */
[----:B------:R-:W-:Y:S03]  /*3bb0*/  LDSM.16.M88.4 R44, [R164+0x5000] ;  /* 0x00500000a42c783b */ /* 0x000fe60000000200 */
[C---:B-1----:R-:W-:Y:S01]  /*3bc0*/  HMMA.16816.F32 R4, R20.reuse, R68, R36 ;  /* 0x000000441404723c */ /* 0x042fe20000001824 */
[----:B------:R-:W1:Y:S07]  /*3bd0*/  LDSM.16.M88.4 R36, [R103+0x4000] ;  /* 0x004000006724783b */ /* 0x000e6e0000000200 */
[C---:B------:R-:W-:Y:S08]  /*3be0*/  HMMA.16816.F32 R28, R20.reuse, R70, R28 ;  /* 0x00000046141c723c */ /* 0x040ff0000000181c */
[----:B---3--:R-:W-:Y:S01]  /*3bf0*/  HMMA.16816.F32 R68, R20, R78, R52 ;  /* 0x0000004e1444723c */ /* 0x008fe20000001834 */
[----:B------:R-:W3:Y:S07]  /*3c00*/  LDSM.16.M88.4 R52, [R164+0x4800] ;  /* 0x00480000a434783b */ /* 0x000eee0000000200 */
[----:B--2---:R-:W-:Y:S08]  /*3c10*/  HMMA.16816.F32 R4, R16, R60, R4 ;  /* 0x0000003c1004723c */ /* 0x004ff00000001804 */
[C---:B------:R-:W-:Y:S08]  /*3c20*/  HMMA.16816.F32 R32, R20.reuse, R76, R32 ;  /* 0x0000004c1420723c */ /* 0x040ff00000001820 */
[C---:B------:R-:W-:Y:S01]  /*3c30*/  HMMA.16816.F32 R76, R20.reuse, R42, R8 ;  /* 0x0000002a144c723c */ /* 0x040fe20000001808 */
[----:B------:R-:W-:Y:S07]  /*3c40*/  LDSM.16.M88.4 R8, [R176+0x8000] ;  /* 0x00800000b008783b */ /* 0x000fee0000000200 */
[----:B----4-:R-:W-:Y:S01]  /*3c50*/  HMMA.16816.F32 R88, R20, R84, R48 ;  /* 0x000000541458723c */ /* 0x010fe20000001830 */
[----:B------:R-:W2:Y:S07]  /*3c60*/  LDSM.16.M88.4 R48, [R166+0x4000] ;  /* 0x00400000a630783b */ /* 0x000eae0000000200 */
[----:B------:R-:W-:Y:S01]  /*3c70*/  HMMA.16816.F32 R28, R16, R62, R28 ;  /* 0x0000003e101c723c */ /* 0x000fe2000000181c */
[----:B------:R-:W-:Y:S07]  /*3c80*/  LDSM.16.M88.4 R60, [R166+0x4800] ;  /* 0x00480000a63c783b */ /* 0x000fee0000000200 */
[----:B------:R-:W-:Y:S08]  /*3c90*/  HMMA.16816.F32 R80, R20, R40, R24 ;  /* 0x000000281450723c */ /* 0x000ff00000001818 */
[C---:B-1----:R-:W-:Y:S01]  /*3ca0*/  HMMA.16816.F32 R24, R12.reuse, R36, R4 ;  /* 0x000000240c18723c */ /* 0x042fe20000001804 */
[----:B------:R-:W1:Y:S07]  /*3cb0*/  LDSM.16.M88.4 R4, [R175+0x8000] ;  /* 0x00800000af04783b */ /* 0x000e6e0000000200 */
[----:B------:R-:W-:Y:S08]  /*3cc0*/  HMMA.16816.F32 R28, R12, R38, R28 ;  /* 0x000000260c1c723c */ /* 0x000ff0000000181c */
[----:B---3--:R-:W-:Y:S08]  /*3cd0*/  HMMA.16816.F32 R32, R16, R52, R32 ;  /* 0x000000341020723c */ /* 0x008ff00000001820 */
[----:B--2---:R-:W-:Y:S08]  /*3ce0*/  HMMA.16816.F32 R24, R8, R48, R24 ;  /* 0x000000300818723c */ /* 0x004ff00000001818 */
[----:B------:R-:W-:Y:S01]  /*3cf0*/  HMMA.16816.F32 R40, R16, R54, R68 ;  /* 0x000000361028723c */ /* 0x000fe20000001844 */
[----:B------:R-:W2:Y:S04]  /*3d00*/  LDSM.16.M88.4 R68, [R103+0x5000] ;  /* 0x005000006744783b */ /* 0x000ea80000000200 */
[----:B------:R-:W3:Y:S03]  /*3d10*/  LDSM.16.M88.4 R52, [R165+0x800] ;  /* 0x00080000a534783b */ /* 0x000ee60000000200 */
[----:B------:R-:W-:Y:S08]  /*3d20*/  HMMA.16816.F32 R28, R8, R50, R28 ;  /* 0x00000032081c723c */ /* 0x000ff0000000181c */
[----:B------:R-:W-:Y:S08]  /*3d30*/  HMMA.16816.F32 R36, R12, R64, R32 ;  /* 0x000000400c24723c */ /* 0x000ff00000001820 */
[----:B-1----:R-:W-:Y:S08]  /*3d40*/  HMMA.16816.F32 R48, R4, R56, R24 ;  /* 0x000000380430723c */ /* 0x002ff00000001818 */
[----:B------:R-:W-:Y:S08]  /*3d50*/  HMMA.16816.F32 R84, R20, R86, R92 ;  /* 0x000000561454723c */ /* 0x000ff0000000185c */
[----:B------:R-:W-:Y:S08]  /*3d60*/  HMMA.16816.F32 R20, R16, R44, R80 ;  /* 0x0000002c1014723c */ /* 0x000ff00000001850 */
[----:B------:R-:W-:Y:S01]  /*3d70*/  HMMA.16816.F32 R32, R12, R66, R40 ;  /* 0x000000420c20723c */ /* 0x000fe20000001828 */
[----:B------:R-:W-:-:S07]  /*3d80*/  FMUL.FTZ R0, R48, c[0x0][0x320] ;  /* 0x0000c80030007a20 */ /* 0x000fce0000410000 */
[----:B------:R-:W-:Y:S01]  /*3d90*/  HMMA.16816.F32 R28, R4, R58, R28 ;  /* 0x0000003a041c723c */ /* 0x000fe2000000181c */
[----:B------:R-:W1:Y:S07]  /*3da0*/  LDSM.16.M88.4 R56, [R166+0x5000] ;  /* 0x00500000a638783b */ /* 0x000e6e0000000200 */
[----:B------:R-:W-:Y:S08]  /*3db0*/  HMMA.16816.F32 R36, R8, R60, R36 ;  /* 0x0000003c0824723c */ /* 0x000ff00000001824 */
[----:B------:R-:W-:Y:S01]  /*3dc0*/  HMMA.16816.F32 R44, R16, R46, R76 ;  /* 0x0000002e102c723c */ /* 0x000fe2000000184c */
[----:B------:R4:W1:Y:S07]  /*3dd0*/  MUFU.TANH R76, R0 ;  /* 0x00000000004c7308 */ /* 0x00086e0000002400 */
[----:B--2---:R-:W-:Y:S08]  /*3de0*/  HMMA.16816.F32 R24, R12, R68, R20 ;  /* 0x000000440c18723c */ /* 0x004ff00000001814 */
[----:B------:R-:W-:Y:S01]  /*3df0*/  HMMA.16816.F32 R20, R8, R62, R32 ;  /* 0x0000003e0814723c */ /* 0x000fe20000001820 */
[----:B----4-:R-:W-:Y:S01]  /*3e00*/  FMUL.FTZ R0, R49, c[0x0][0x320] ;  /* 0x0000c80031007a20 */ /* 0x010fe20000410000 */
[----:B------:R-:W2:Y:S06]  /*3e10*/  LDSM.16.M88.4 R60, [R103+0x5800] ;  /* 0x00580000673c783b */ /* 0x000eac0000000200 */
[----:B------:R-:W-:Y:S01]  /*3e20*/  HMMA.16816.F32 R64, R16, R72, R88 ;  /* 0x000000481040723c */ /* 0x000fe20000001858 */
[----:B------:R4:W1:Y:S07]  /*3e30*/  MUFU.TANH R72, R0 ;  /* 0x0000000000487308 */ /* 0x00086e0000002400 */
[----:B---3--:R-:W-:Y:S08]  /*3e40*/  HMMA.16816.F32 R36, R4, R52, R36 ;  /* 0x000000340424723c */ /* 0x008ff00000001824 */
[----:B------:R-:W-:Y:S01]  /*3e50*/  HMMA.16816.F32 R40, R12, R70, R44 ;  /* 0x000000460c28723c */ /* 0x000fe2000000182c */
[----:B----4-:R-:W-:Y:S01]  /*3e60*/  FMUL.FTZ R0, R50, c[0x0][0x320] ;  /* 0x0000c80032007a20 */ /* 0x010fe20000410000 */
[----:B------:R-:W3:Y:S03]  /*3e70*/  LDSM.16.M88.4 R44, [R166+0x5800] ;  /* 0x00580000a62c783b */ /* 0x000ee60000000200 */
[----:B------:R4:W2:Y:S03]  /*3e80*/  MUFU.TANH R81, R0 ;  /* 0x0000000000517308 */ /* 0x0008a60000002400 */
[----:B-1----:R-:W-:Y:S08]  /*3e90*/  HMMA.16816.F32 R32, R8, R56, R24 ;  /* 0x000000380820723c */ /* 0x002ff00000001818 */
[----:B------:R-:W-:Y:S01]  /*3ea0*/  HMMA.16816.F32 R24, R4, R54, R20 ;  /* 0x000000360418723c */ /* 0x000fe20000001814 */
[----:B----4-:R-:W-:-:S02]  /*3eb0*/  FMUL.FTZ R0, R51, c[0x0][0x320] ;  /* 0x0000c80033007a20 */ /* 0x010fc40000410000 */
[----:B------:R-:W1:Y:S05]  /*3ec0*/  LDSM.16.M88.4 R48, [R165+0x1000] ;  /* 0x00100000a530783b */ /* 0x000e6a0000000200 */
[----:B------:R-:W-:Y:S01]  /*3ed0*/  HMMA.16816.F32 R16, R16, R74, R84 ;  /* 0x0000004a1010723c */ /* 0x000fe20000001854 */
[----:B------:R4:W1:Y:S07]  /*3ee0*/  MUFU.TANH R80, R0 ;  /* 0x0000000000507308 */ /* 0x00086e0000002400 */
[----:B--2---:R-:W-:Y:S01]  /*3ef0*/  HMMA.16816.F32 R20, R12, R60, R64 ;  /* 0x0000003c0c14723c */ /* 0x004fe20000001840 */
[----:B----4-:R-:W-:-:S04]  /*3f00*/  FMUL.FTZ R0, R28, c[0x0][0x320] ;  /* 0x0000c8001c007a20 */ /* 0x010fc80000410000 */
[----:B------:R2:W4:Y:S11]  /*3f10*/  MUFU.TANH R69, R0 ;  /* 0x0000000000457308 */ /* 0x0005360000002400 */
[----:B------:R-:W-:Y:S08]  /*3f20*/  HMMA.16816.F32 R12, R12, R62, R16 ;  /* 0x0000003e0c0c723c */ /* 0x000ff00000001810 */
[----:B---3--:R-:W-:Y:S01]  /*3f30*/  HMMA.16816.F32 R16, R8, R44, R20 ;  /* 0x0000002c0810723c */ /* 0x008fe20000001814 */
[----:B--2---:R-:W-:-:S07]  /*3f40*/  FMUL.FTZ R0, R29, c[0x0][0x320] ;  /* 0x0000c8001d007a20 */ /* 0x004fce0000410000 */
[----:B-1----:R-:W-:Y:S01]  /*3f50*/  HMMA.16816.F32 R32, R4, R48, R32 ;  /* 0x000000300420723c */ /* 0x002fe20000001820 */
        /* <DEDUP_REMOVED lines=90> */
.L_x_1223:
        /* <DEDUP_REMOVED lines=8> */
[----:B--2---:R-:W-:Y:S01]  /*4580*/  IMAD.X R7, R4, 0x1, R101, P0 ;  /* 0x0000000104077824 */ /* 0x004fe200000e0665 */
        /* <DEDUP_REMOVED lines=12> */
.L_x_1224:
        /* <DEDUP_REMOVED lines=21> */
.L_x_1125:
[----:B--234-:R-:W-:Y:S05]  /*47a0*/  BSYNC B0 ;  /* 0x0000000000007941 */ /* 0x01cfea0003800000 */
.L_x_1124:
[----:B-1----:R-:W-:Y:S01]  /*47b0*/  MOV R2, 0x1 ;  /* 0x0000000100027802 */ /* 0x002fe20000000f00 */
[----:B------:R-:W0:Y:S01]  /*47c0*/  LDGDEPBAR ;  /* 0x00000000000079af */ /* 0x000e220000000000 */
[----:B------:R-:W-:-:S02]  /*47d0*/  IADD3 R0, R212, R205, RZ ;  /* 0x000000cdd4007210 */ /* 0x000fc40007ffe0ff */
[----:B------:R-:W-:Y:S01]  /*47e0*/  IADD3 R6, -R206, R105, RZ ;  /* 0x00000069ce067210 */ /* 0x000fe20007ffe1ff */
[----:B------:R-:W-:Y:S02]  /*47f0*/  IMAD R2, R100, -0x40, R2 ;  /* 0xffffffc064027824 */ /* 0x000fe400078e0202 */
[----:B------:R-:W-:-:S04]  /*4800*/  @P4 IMAD.HI.U32 R3, R0, c[0x0][0x2c8], RZ ;  /* 0x0000b20000034a27 */ /* 0x000fc800078e00ff */
[----:B------:R-:W-:Y:S01]  /*4810*/  IMAD.MOV.U32 R4, RZ, RZ, R0 ;  /* 0x000000ffff047224 */ /* 0x000fe200078e0000 */
[----:B------:R-:W-:Y:S02]  /*4820*/  IADD3 R0, -R206, R2, R203 ;  /* 0x00000002ce007210 */ /* 0x000fe40007ffe1cb */
[----:B------:R-:W-:-:S03]  /*4830*/  @P4 SHF.R.U32.HI R4, RZ, c[0x0][0x2cc], R3 ;  /* 0x0000b300ff044a19 */ /* 0x000fc60000011603 */
[----:B------:R-:W-:Y:S01]  /*4840*/  IMAD.IADD R5, R0, 0x1, -R204 ;  /* 0x0000000100057824 */ /* 0x000fe200078e0acc */
[----:B------:R-:W-:Y:S05]  /*4850*/  BRA.DIV ~URZ, `(.L_x_1128) ;  /* 0x0000d5927f007947 */ /* 0x000fea000b800000 */
[----:B------:R1:W2:Y:S02]  /*4860*/  SHFL.IDX PT, R0, R4, RZ, 0x1c1f ;  /* 0x001c1fff04007589 */ /* 0x0002a400000e0000 */
.L_x_1225:
        /* <DEDUP_REMOVED lines=35> */
[----:B------:R-:W2:Y:S02]  /*4aa0*/  SHFL.IDX PT, R0, R4, 0x1, 0x1c1f ;  /* 0x003c1f0004007f89 */ /* 0x000ea400000e0000 */
[----:B--2---:R-:W-:-:S05]  /*4ab0*/  IMAD.IADD R0, R5, 0x1, R0 ;  /* 0x0000000105007824 */ /* 0x004fca00078e0200 */
[----:B------:R-:W-:Y:S02]  /*4ac0*/  IMNMX R3, R6, R0, PT ;  /* 0x0000000006037217 */ /* 0x000fe40003800200 */
[----:B------:R-:W-:Y:S02]  /*4ad0*/  FMNMX.FTZ R0, R9, R10, !PT ;  /* 0x0000000a09007209 */ /* 0x000fe40007810000 */
[C---:B------:R-:W-:Y:S02]  /*4ae0*/  ISETP.GT.AND P5, PT, R3.reuse, RZ, PT ;  /* 0x000000ff0300720c */ /* 0x040fe40003fa4270 */
[C---:B------:R-:W-:Y:S02]  /*4af0*/  ISETP.GT.AND P2, PT, R3.reuse, 0x1, PT ;  /* 0x000000010300780c */ /* 0x040fe40003f44270 */
[----:B------:R-:W-:Y:S02]  /*4b00*/  ISETP.GT.AND P0, PT, R3, 0x8, PT ;  /* 0x000000080300780c */ /* 0x000fe40003f04270 */
[----:B------:R-:W-:-:S02]  /*4b10*/  FSEL R6, R81, -INF , P5 ;  /* 0xff80000051067808 */ /* 0x000fc40002800000 */
        /* <DEDUP_REMOVED lines=55> */
[----:B------:R-:W-:Y:S01]  /*4e90*/  FMNMX.FTZ R2, R102, R2, !PT ;  /* 0x0000000266027209 */ /* 0x000fe20007810000 */
[----:B------:R-:W2:Y:S03]  /*4ea0*/  SHFL.BFLY PT, R3, R0, 0x2, 0x1f ;  /* 0x0c401f0000037f89 */ /* 0x000ea600000e0000 */
[----:B------:R-:W-:-:S05]  /*4eb0*/  FMNMX.FTZ R2, R101, R2, !PT ;  /* 0x0000000265027209 */ /* 0x000fca0007810000 */
[----:B-1----:R-:W1:Y:S01]  /*4ec0*/  SHFL.BFLY PT, R4, R2, 0x2, 0x1f ;  /* 0x0c401f0002047f89 */ /* 0x002e6200000e0000 */
[----:B--2---:R-:W-:-:S05]  /*4ed0*/  FMNMX.FTZ R0, R3, R0, !PT ;  /* 0x0000000003007209 */ /* 0x004fca0007810000 */
[----:B------:R-:W2:Y:S01]  /*4ee0*/  SHFL.BFLY PT, R3, R0, 0x1, 0x1f ;  /* 0x0c201f0000037f89 */ /* 0x000ea200000e0000 */
[----:B-1----:R-:W-:-:S05]  /*4ef0*/  FMNMX.FTZ R4, R2, R4, !PT ;  /* 0x0000000402047209 */ /* 0x002fca0007810000 */
[----:B------:R1:W3:Y:S01]  /*4f00*/  SHFL.BFLY PT, R5, R4, 0x1, 0x1f ;  /* 0x0c201f0004057f89 */ /* 0x0002e200000e0000 */
[----:B--2---:R-:W-:-:S05]  /*4f10*/  FMNMX.FTZ R100, R0, R3, !PT ;  /* 0x0000000300647209 */ /* 0x004fca0007810000 */
.L_x_1226:
[C---:B------:R-:W-:Y:S01]  /*4f20*/  FMUL.FTZ R0, R100.reuse, c[0x0][0x2d0] ;  /* 0x0000b40064007a20 */ /* 0x040fe20000410000 */
[----:B------:R-:W-:Y:S01]  /*4f30*/  FSETP.NEU.FTZ.AND P0, PT, R100, -INF , PT ;  /* 0xff8000006400780b */ /* 0x000fe20003f1d000 */
[----:B------:R-:W-:Y:S01]  /*4f40*/  WARPSYNC 0xffffffff ;  /* 0xffffffff00007948 */ /* 0x000fe20003800000 */
[----:B---3--:R-:W-:Y:S01]  /*4f50*/  FMNMX.FTZ R12, R5, R4, !PT ;  /* 0x00000004050c7209 */ /* 0x008fe20007810000 */
        /* <DEDUP_REMOVED lines=13> */
[----:B--2---:R-:W-:-:S04]  /*5030*/  FFMA.FTZ R2, R10, c[0x0][0x2d0], -R0 ;  /* 0x0000b4000a027a23 */ /* 0x004fc80000010800 */
[----:B------:R2:W-:Y:S01]  /*5040*/  MUFU.EX2 R152, R2 ;  /* 0x0000000200987308 */ /* 0x0005e20000000800 */
[--C-:B---3--:R-:W-:Y:S02]  /*5050*/  FFMA.FTZ R3, R14, c[0x0][0x2d0], -R0.reuse ;  /* 0x0000b4000e037a23 */ /* 0x108fe40000010800 */
[----:B------:R-:W-:-:S05]  /*5060*/  FFMA.FTZ R14, R78, c[0x0][0x2d0], -R0 ;  /* 0x0000b4004e0e7a23 */ /* 0x000fca0000010800 */
[----:B------:R-:W3:Y:S01]  /*5070*/  MUFU.EX2 R156, R3 ;  /* 0x00000003009c7308 */ /* 0x000ee20000000800 */
[----:B--2---:R-:W-:-:S07]  /*5080*/  FMUL.FTZ R2, R12, c[0x0][0x2d0] ;  /* 0x0000b4000c027a20 */ /* 0x004fce0000410000 */
[----:B------:R-:W-:Y:S01]  /*5090*/  MUFU.EX2 R14, R14 ;  /* 0x0000000e000e7308 */ /* 0x000fe20000000800 */
[----:B------:R-:W-:Y:S02]  /*50a0*/  FSEL R2, R2, RZ, P0 ;  /* 0x000000ff02027208 */ /* 0x000fe40000000000 */
[----:B---3--:R-:W-:-:S03]  /*50b0*/  F2FP.PACK_AB R10, R156, R13 ;  /* 0x0000000d9c0a723e */ /* 0x008fc600000000ff */
[----:B------:R-:W-:-:S04]  /*50c0*/  FFMA.FTZ R3, R6, c[0x0][0x2d0], -R2 ;  /* 0x0000b40006037a23 */ /* 0x000fc80000010802 */
[----:B------:R2:W-:Y:S02]  /*50d0*/  MUFU.EX2 R155, R3 ;  /* 0x00000003009b7308 */ /* 0x0005e40000000800 */
[--C-:B--2---:R-:W-:Y:S02]  /*50e0*/  FFMA.FTZ R3, R7, c[0x0][0x2d0], -R2.reuse ;  /* 0x0000b40007037a23 */ /* 0x104fe40000010802 */
[----:B-1----:R-:W1:Y:S04]  /*50f0*/  LDSM.16.MT88.4 R4, [R168] ;  /* 0x00000000a804783b */ /* 0x002e680000004200 */
[----:B------:R2:W3:Y:S02]  /*5100*/  MUFU.EX2 R153, R3 ;  /* 0x0000000300997308 */ /* 0x0004e40000000800 */
[----:B--2---:R-:W-:Y:S01]  /*5110*/  FFMA.FTZ R3, R8, c[0x0][0x2d0], -R2 ;  /* 0x0000b40008037a23 */ /* 0x004fe20000010802 */
[----:B------:R-:W-:-:S02]  /*5120*/  F2FP.PACK_AB R8, R152, R154 ;  /* 0x0000009a9808723e */ /* 0x000fc400000000ff */
[----:B---3--:R-:W-:-:S03]  /*5130*/  F2FP.PACK_AB R9, R153, R155 ;  /* 0x0000009b9909723e */ /* 0x008fc600000000ff */
        /* <DEDUP_REMOVED lines=12> */
[----:B-1----:R-:W-:Y:S01]  /*5200*/  FFMA.FTZ R3, R23, c[0x0][0x2d0], -R0 ;  /* 0x0000b40017037a23 */ /* 0x002fe20000010800 */
[----:B--2---:R-:W-:-:S03]  /*5210*/  F2FP.PACK_AB R4, R215, R183 ;  /* 0x000000b7d704723e */ /* 0x004fc600000000ff */
[----:B------:R1:W-:Y:S02]  /*5220*/  MUFU.EX2 R214, R3 ;  /* 0x0000000300d67308 */ /* 0x0003e40000000800 */
[----:B-1----:R-:W-:Y:S02]  /*5230*/  FFMA.FTZ R3, R24, c[0x0][0x2d0], -R0 ;  /* 0x0000b40018037a23 */ /* 0x002fe40000010800 */
[----:B------:R-:W-:Y:S04]  /*5240*/  HMMA.16816.F32 R24, R8, R6, RZ ;  /* 0x000000060818723c */ /* 0x000fe800000018ff */
[----:B------:R1:W2:Y:S02]  /*5250*/  MUFU.EX2 R219, R3 ;  /* 0x0000000300db7308 */ /* 0x0002a40000000800 */
[----:B-1----:R-:W-:Y:S01]  /*5260*/  FFMA.FTZ R3, R15, c[0x0][0x2d0], -R2 ;  /* 0x0000b4000f037a23 */ /* 0x002fe20000010802 */
[----:B--2---:R-:W-:Y:S01]  /*5270*/  F2FP.PACK_AB R6, R219, R214 ;  /* 0x000000d6db06723e */ /* 0x004fe200000000ff */
[----:B------:R-:W-:-:S04]  /*5280*/  FFMA.FTZ R15, R79, c[0x0][0x2d0], -R0 ;  /* 0x0000b4004f0f7a23 */ /* 0x000fc80000010800 */
[----:B------:R1:W-:Y:S08]  /*5290*/  MUFU.EX2 R213, R3 ;  /* 0x0000000300d57308 */ /* 0x0003f00000000800 */
[----:B------:R-:W-:Y:S01]  /*52a0*/  MUFU.EX2 R15, R15 ;  /* 0x0000000f000f7308 */ /* 0x000fe20000000800 */
[--C-:B-1----:R-:W-:Y:S02]  /*52b0*/  FFMA.FTZ R3, R22, c[0x0][0x2d0], -R2.reuse ;  /* 0x0000b40016037a23 */ /* 0x102fe40000010802 */
[----:B------:R-:W-:Y:S01]  /*52c0*/  HMMA.16816.F32 R20, R8, R40, RZ ;  /* 0x000000280814723c */ /* 0x000fe200000018ff */
[----:B------:R-:W-:Y:S04]  /*52d0*/  LDSM.16.MT88.4 R40, [R168+0x2800] ;  /* 0x00280000a828783b */ /* 0x000fe80000004200 */
        /* <DEDUP_REMOVED lines=16> */
[----:B------:R-:W-:Y:S01]  /*53e0*/  LDSM.16.MT88.4 R56, [R170+0x2000] ;  /* 0x00200000aa38783b */ /* 0x000fe20000004200 */
[----:B------:R2:W-:Y:S06]  /*53f0*/  MUFU.EX2 R172, R3 ;  /* 0x0000000300ac7308 */ /* 0x0005ec0000000800 */
[C---:B------:R-:W-:Y:S08]  /*5400*/  HMMA.16816.F32 R144, R4.reuse, R44, R20 ;  /* 0x0000002c0490723c */ /* 0x040ff00000001814 */
[----:B------:R-:W-:Y:S01]  /*5410*/  HMMA.16816.F32 R140, R4, R46, R16 ;  /* 0x0000002e048c723c */ /* 0x000fe20000001810 */
[----:B------:R-:W5:Y:S01]  /*5420*/  LDSM.16.MT88.4 R44, [R167+0x2800] ;  /* 0x00280000a72c783b */ /* 0x000f620000004200 */
[----:B--2---:R-:W-:-:S04]  /*5430*/  FFMA.FTZ R3, R73, c[0x0][0x2d0], -R0 ;  /* 0x0000b40049037a23 */ /* 0x004fc80000010800 */
[----:B------:R2:W-:Y:S02]  /*5440*/  MUFU.EX2 R177, R3 ;  /* 0x0000000300b17308 */ /* 0x0005e40000000800 */
[----:B-1----:R-:W-:Y:S08]  /*5450*/  HMMA.16816.F32 R20, R8, R52, RZ ;  /* 0x000000340814723c */ /* 0x002ff000000018ff */
[----:B------:R-:W-:Y:S01]  /*5460*/  HMMA.16816.F32 R124, R4, R38, R48 ;  /* 0x00000026047c723c */ /* 0x000fe20000001830 */
[----:B------:R-:W-:Y:S01]  /*5470*/  LDSM.16.MT88.4 R48, [R169+0x2800] ;  /* 0x00280000a930783b */ /* 0x000fe20000004200 */
[----:B--2---:R-:W-:-:S06]  /*5480*/  FFMA.FTZ R3, R72, c[0x0][0x2d0], -R0 ;  /* 0x0000b40048037a23 */ /* 0x004fcc0000010800 */
[C---:B------:R-:W-:Y:S01]  /*5490*/  HMMA.16816.F32 R16, R8.reuse, R54, RZ ;  /* 0x000000360810723c */ /* 0x040fe200000018ff */
[----:B------:R-:W1:Y:S01]  /*54a0*/  LDSM.16.MT88.4 R52, [R170+0x2800] ;  /* 0x00280000aa34783b */ /* 0x000e620000004200 */
[----:B------:R2:W1:Y:S06]  /*54b0*/  MUFU.EX2 R180, R3 ;  /* 0x0000000300b47308 */ /* 0x00046c0000000800 */
[----:B------:R-:W-:Y:S08]  /*54c0*/  HMMA.16816.F32 R36, R8, R64, RZ ;  /* 0x000000400824723c */ /* 0x000ff000000018ff */
[----:B---3--:R-:W-:Y:S01]  /*54d0*/  HMMA.16816.F32 R108, R4, R28, R20 ;  /* 0x0000001c046c723c */ /* 0x008fe20000001814 */
[----:B--2---:R-:W-:-:S04]  /*54e0*/  FFMA.FTZ R3, R70, c[0x0][0x2d0], -R2 ;  /* 0x0000b40046037a23 */ /* 0x004fc80000010802 */
[----:B------:R2:W-:Y:S03]  /*54f0*/  MUFU.EX2 R162, R3 ;  /* 0x0000000300a27308 */ /* 0x0005e60000000800 */
[C---:B------:R-:W-:Y:S01]  /*5500*/  HMMA.16816.F32 R32, R8.reuse, R66, RZ ;  /* 0x000000420820723c */ /* 0x040fe200000018ff */
[----:B------:R-:W3:Y:S07]  /*5510*/  LDSM.16.MT88.4 R64, [R167+0x4000] ;  /* 0x00400000a740783b */ /* 0x000eee0000004200 */
[----:B----4-:R-:W-:Y:S01]  /*5520*/  HMMA.16816.F32 R20, R8, R24, RZ ;  /* 0x000000180814723c */ /* 0x010fe200000018ff */
[----:B--2---:R-:W-:-:S07]  /*5530*/  FFMA.FTZ R3, R68, c[0x0][0x2d0], -R2 ;  /* 0x0000b40044037a23 */ /* 0x004fce0000010802 */
[C---:B------:R-:W-:Y:S08]  /*5540*/  HMMA.16816.F32 R136, R4.reuse, R30, R16 ;  /* 0x0000001e0488723c */ /* 0x040ff00000001810 */
[----:B-----5:R-:W-:Y:S01]  /*5550*/  HMMA.16816.F32 R128, R4, R44, R36 ;  /* 0x0000002c0480723c */ /* 0x020fe20000001824 */
[----:B------:R-:W2:Y:S07]  /*5560*/  LDSM.16.MT88.4 R36, [R168+0x4000] ;  /* 0x00400000a824783b */ /* 0x000eae0000004200 */
[C---:B------:R-:W-:Y:S08]  /*5570*/  HMMA.16816.F32 R28, R8.reuse, R58, RZ ;  /* 0x0000003a081c723c */ /* 0x040ff000000018ff */
[----:B------:R-:W-:Y:S08]  /*5580*/  HMMA.16816.F32 R16, R8, R26, RZ ;  /* 0x0000001a0810723c */ /* 0x000ff000000018ff */
[C---:B------:R-:W-:Y:S01]  /*5590*/  HMMA.16816.F32 R112, R4.reuse, R46, R32 ;  /* 0x0000002e0470723c */ /* 0x040fe20000001820 */
[----:B------:R-:W4:Y:S07]  /*55a0*/  LDSM.16.MT88.4 R44, [R167+0x4800] ;  /* 0x00480000a72c783b */ /* 0x000f2e0000004200 */
[----:B------:R-:W-:Y:S08]  /*55b0*/  HMMA.16816.F32 R120, R4, R40, R20 ;  /* 0x000000280478723c */ /* 0x000ff00000001814 */
[C---:B------:R-:W-:Y:S08]  /*55c0*/  HMMA.16816.F32 R20, R8.reuse, R62, RZ ;  /* 0x0000003e0814723c */ /* 0x040ff000000018ff */
[----:B------:R-:W-:Y:S08]  /*55d0*/  HMMA.16816.F32 R32, R8, R56, RZ ;  /* 0x000000380820723c */ /* 0x000ff000000018ff */
[C---:B-1----:R-:W-:Y:S01]  /*55e0*/  HMMA.16816.F32 R92, R4.reuse, R54, R28 ;  /* 0x00000036045c723c */ /* 0x042fe2000000181c */
[----:B------:R-:W1:Y:S07]  /*55f0*/  LDSM.16.MT88.4 R28, [R168+0x4800] ;  /* 0x00480000a81c783b */ /* 0x000e6e0000004200 */
[----:B------:R-:W-:Y:S08]  /*5600*/  HMMA.16816.F32 R104, R4, R42, R16 ;  /* 0x0000002a0468723c */ /* 0x000ff00000001810 */
[----:B---3--:R-:W-:Y:S08]  /*5610*/  HMMA.16816.F32 R16, R8, R64, RZ ;  /* 0x000000400810723c */ /* 0x008ff000000018ff */
[C---:B------:R-:W-:Y:S08]  /*5620*/  HMMA.16816.F32 R84, R4.reuse, R50, R20 ;  /* 0x000000320454723c */ /* 0x040ff00000001814 */
[----:B------:R-:W-:Y:S01]  /*5630*/  HMMA.16816.F32 R96, R4, R52, R32 ;  /* 0x000000340460723c */ /* 0x000fe20000001820 */
[----:B------:R-:W3:Y:S07]  /*5640*/  LDSM.16.MT88.4 R32, [R170+0x4000] ;  /* 0x00400000aa20783b */ /* 0x000eee0000004200 */
[C---:B--2---:R-:W-:Y:S08]  /*5650*/  HMMA.16816.F32 R20, R8.reuse, R36, RZ ;  /* 0x000000240814723c */ /* 0x044ff000000018ff */
[----:B------:R-:W-:Y:S08]  /*5660*/  HMMA.16816.F32 R24, R8, R60, RZ ;  /* 0x0000003c0818723c */ /* 0x000ff000000018ff */
[----:B----4-:R-:W-:Y:S08]  /*5670*/  HMMA.16816.F32 R80, R4, R44, R16 ;  /* 0x0000002c0450723c */ /* 0x010ff00000001810 */
[----:B------:R-:W-:Y:S08]  /*5680*/  HMMA.16816.F32 R16, R8, R38, RZ ;  /* 0x000000260810723c */ /* 0x000ff000000018ff */
[C---:B-1----:R-:W-:Y:S01]  /*5690*/  HMMA.16816.F32 R56, R4.reuse, R28, R20 ;  /* 0x0000001c0438723c */ /* 0x042fe20000001814 */
[----:B------:R-:W1:Y:S07]  /*56a0*/  LDSM.16.MT88.4 R20, [R170+0x4800] ;  /* 0x00480000aa14783b */ /* 0x000e6e0000004200 */
[----:B------:R-:W-:Y:S08]  /*56b0*/  HMMA.16816.F32 R88, R4, R48, R24 ;  /* 0x000000300458723c */ /* 0x000ff00000001818 */
[----:B------:R-:W-:Y:S08]  /*56c0*/  HMMA.16816.F32 R24, R8, R66, RZ ;  /* 0x000000420818723c */ /* 0x000ff000000018ff */
[----:B------:R-:W-:Y:S08]  /*56d0*/  HMMA.16816.F32 R48, R4, R30, R16 ;  /* 0x0000001e0430723c */ /* 0x000ff00000001810 */
[----:B---3--:R-:W-:Y:S08]  /*56e0*/  HMMA.16816.F32 R16, R8, R32, RZ ;  /* 0x000000200810723c */ /* 0x008ff000000018ff */
[C---:B------:R-:W-:Y:S11]  /*56f0*/  HMMA.16816.F32 R64, R4.reuse, R46, R24 ;  /* 0x0000002e0440723c */ /* 0x040ff60000001818 */
[----:B------:R-:W-:Y:S05]  /*5700*/  @!UPT UIADD3 URZ, URZ, URZ, URZ ;  /* 0x0000003f3f3ff290 */ /* 0x000fea000fffe03f */
[----:B-1----:R-:W-:Y:S08]  /*5710*/  HMMA.16816.F32 R44, R4, R20, R16 ;  /* 0x00000014042c723c */ /* 0x002ff00000001810 */
[----:B------:R-:W-:Y:S11]  /*5720*/  HMMA.16816.F32 R16, R8, R34, RZ ;  /* 0x000000220810723c */ /* 0x000ff600000018ff */
[----:B------:R-:W-:Y:S11]  /*5730*/  @!UPT UIADD3 URZ, URZ, URZ, URZ ;  /* 0x0000003f3f3ff290 */ /* 0x000ff6000fffe03f */
[----:B------:R-:W-:Y:S02]  /*5740*/  @!UPT UIADD3 URZ, URZ, URZ, URZ ;  /* 0x0000003f3f3ff290 */ /* 0x000fe4000fffe03f */
[----:B------:R-:W-:Y:S01]  /*5750*/  HMMA.16816.F32 R36, R4, R22, R16 ;  /* 0x000000160424723c */ /* 0x000fe20000001810 */
[----:B------:R-:W1:Y:S07]  /*5760*/  LDSM.16.MT88.4 R16, [R169+0x4000] ;  /* 0x00400000a910783b */ /* 0x000e6e0000004200 */
[C---:B-1----:R-:W-:Y:S08]  /*5770*/  HMMA.16816.F32 R20, R8.reuse, R16, RZ ;  /* 0x000000100814723c */ /* 0x042ff000000018ff */
[----:B------:R-:W-:Y:S01]  /*5780*/  HMMA.16816.F32 R8, R8, R18, RZ ;  /* 0x000000120808723c */ /* 0x000fe200000018ff */
[----:B------:R-:W1:Y:S11]  /*5790*/  LDSM.16.MT88.4 R16, [R169+0x4800] ;  /* 0x00480000a910783b */ /* 0x000e760000004200 */
[----:B------:R-:W-:Y:S04]  /*57a0*/  @!UPT UIADD3 URZ, URZ, URZ, URZ ;  /* 0x0000003f3f3ff290 */ /* 0x000fe8000fffe03f */
[C---:B-1----:R-:W-:Y:S01]  /*57b0*/  HMMA.16816.F32 R24, R4.reuse, R16, R20 ;  /* 0x000000100418723c */ /* 0x042fe20000001814 */
[----:B------:R1:W2:Y:S06]  /*57c0*/  MUFU.EX2 R22, R3 ;  /* 0x0000000300167308 */ /* 0x0002ac0000000800 */
[----:B------:R-:W-:Y:S01]  /*57d0*/  FADD.FTZ R21, R155, R153 ;  /* 0x000000999b157221 */ /* 0x000fe20000010000 */
[----:B------:R-:W-:Y:S01]  /*57e0*/  HMMA.16816.F32 R16, R4, R18, R8 ;  /* 0x000000120410723c */ /* 0x000fe20000001808 */
[----:B------:R-:W3:Y:S06]  /*57f0*/  LDSM.16.MT88.4 R8, [R167+0x1000] ;  /* 0x00100000a708783b */ /* 0x000eec0000004200 */
[----:B------:R-:W-:Y:S01]  /*5800*/  FADD.FTZ R4, R154, R152 ;  /* 0x000000989a047221 */ /* 0x000fe20000010000 */
[----:B------:R-:W-:Y:S01]  /*5810*/  F2FP.PACK_AB R6, R180, R177 ;  /* 0x000000b1b406723e */ /* 0x000fe200000000ff */
[----:B-1----:R-:W-:Y:S01]  /*5820*/  FFMA.FTZ R3, R71, c[0x0][0x2d0], -R2 ;  /* 0x0000b40047037a23 */ /* 0x002fe20000010802 */
[----:B--2---:R-:W-:-:S03]  /*5830*/  F2FP.PACK_AB R5, R22, R162 ;  /* 0x000000a21605723e */ /* 0x004fc600000000ff */
[----:B------:R1:W-:Y:S02]  /*5840*/  MUFU.EX2 R23, R3 ;  /* 0x0000000300177308 */ /* 0x0003e40000000800 */
[----:B-1----:R-:W-:-:S06]  /*5850*/  FFMA.FTZ R3, R69, c[0x0][0x2d0], -R2 ;  /* 0x0000b40045037a23 */ /* 0x002fcc0000010802 */
[----:B------:R1:W2:Y:S02]  /*5860*/  MUFU.EX2 R171, R3 ;  /* 0x0000000300ab7308 */ /* 0x0002a40000000800 */
[----:B-1----:R-:W-:Y:S01]  /*5870*/  FADD.FTZ R3, R13, R4 ;  /* 0x000000040d037221 */ /* 0x002fe20000010000 */
[----:B------:R-:W-:Y:S01]  /*5880*/  F2FP.PACK_AB R4, R172, R163 ;  /* 0x000000a3ac04723e */ /* 0x000fe200000000ff */
[--C-:B------:R-:W-:Y:S01]  /*5890*/  FFMA.FTZ R13, R77, c[0x0][0x2d0], -R0.reuse ;  /* 0x0000b4004d0d7a23 */ /* 0x100fe20000010800 */
[----:B--2---:R-:W-:Y:S01]  /*58a0*/  F2FP.PACK_AB R7, R171, R23 ;  /* 0x00000017ab07723e */ /* 0x004fe200000000ff */
[----:B------:R-:W-:Y:S02]  /*58b0*/  FFMA.FTZ R0, R76, c[0x0][0x2d0], -R0 ;  /* 0x0000b4004c007a23 */ /* 0x000fe40000010800 */
[----:B------:R-:W-:Y:S02]  /*58c0*/  FADD.FTZ R20, R156, R3 ;  /* 0x000000039c147221 */ /* 0x000fe40000010000 */
[----:B------:R1:W-:Y:S01]  /*58d0*/  MUFU.EX2 R185, R0 ;  /* 0x0000000000b97308 */ /* 0x0003e20000000800 */
[--C-:B------:R-:W-:Y:S01]  /*58e0*/  FFMA.FTZ R3, R102, c[0x0][0x2d0], -R2.reuse ;  /* 0x0000b40066037a23 */ /* 0x100fe20000010802 */
[C---:B---3--:R-:W-:Y:S06]  /*58f0*/  HMMA.16816.F32 R132, R4.reuse, R8, R132 ;  /* 0x000000080484723c */ /* 0x048fec0000001884 */
[----:B------:R-:W2:Y:S02]  /*5900*/  MUFU.EX2 R13, R13 ;  /* 0x0000000d000d7308 */ /* 0x000ea40000000800 */
[----:B------:R-:W-:Y:S01]  /*5910*/  HMMA.16816.F32 R28, R4, R10, R124 ;  /* 0x0000000a041c723c */ /* 0x000fe2000000187c */
[----:B------:R-:W3:Y:S01]  /*5920*/  LDSM.16.MT88.4 R8, [R168+0x1000] ;  /* 0x00100000a808783b */ /* 0x000ee20000004200 */
[----:B-1----:R-:W-:-:S06]  /*5930*/  FFMA.FTZ R0, R161, c[0x0][0x2d0], -R2 ;  /* 0x0000b400a1007a23 */ /* 0x002fcc0000010802 */
[C---:B---3--:R-:W-:Y:S08]  /*5940*/  HMMA.16816.F32 R124, R4.reuse, R8, R148 ;  /* 0x00000008047c723c */ /* 0x048ff00000001894 */
        /* <DEDUP_REMOVED lines=16> */
[----:B------:R-:W1:Y:S04]  /*5a50*/  LDSM.16.MT88.4 R8, [R170+0x3000] ;  /* 0x00300000aa08783b */ /* 0x000e680000004200 */
[----:B------:R-:W-:Y:S03]  /*5a60*/  LDSM.16.MT88.4 R104, [R169+0x1800] ;  /* 0x00180000a968783b */ /* 0x000fe60000004200 */
[C---:B-1----:R-:W-:Y:S07]  /*5a70*/  HMMA.16816.F32 R156, R4.reuse, R8, R96 ;  /* 0x00000008049c723c */ /* 0x042fee0000001860 */
[----:B------:R-:W-:Y:S01]  /*5a80*/  F2FP.PACK_AB R96, R14, R15 ;  /* 0x0000000f0e60723e */ /* 0x000fe200000000ff */
[----:B------:R-:W-:Y:S01]  /*5a90*/  HMMA.16816.F32 R148, R4, R10, R92 ;  /* 0x0000000a0494723c */ /* 0x000fe2000000185c */
[----:B------:R-:W1:Y:S01]  /*5aa0*/  LDSM.16.MT88.4 R8, [R169+0x3000] ;  /* 0x00300000a908783b */ /* 0x000e620000004200 */
[----:B--2---:R-:W-:-:S06]  /*5ab0*/  F2FP.PACK_AB R98, R185, R13 ;  /* 0x0000000db962723e */ /* 0x004fcc00000000ff */
        /* <DEDUP_REMOVED lines=18> */
[----:B------:R-:W-:Y:S06]  /*5be0*/  MUFU.EX2 R8, R3 ;  /* 0x0000000300087308 */ /* 0x000fec0000000800 */
[----:B------:R-:W-:-:S02]  /*5bf0*/  FADD.FTZ R4, R184, R21 ;  /* 0x00000015b8047221 */ /* 0x000fc40000010000 */
[--C-:B-1----:R-:W-:Y:S02]  /*5c00*/  FFMA.FTZ R0, R160, c[0x0][0x2d0], -R2.reuse ;  /* 0x0000b400a0007a23 */ /* 0x102fe40000010802 */
[----:B------:R-:W-:Y:S02]  /*5c10*/  FFMA.FTZ R2, R101, c[0x0][0x2d0], -R2 ;  /* 0x0000b40065027a23 */ /* 0x000fe40000010802 */
[----:B------:R-:W-:Y:S01]  /*5c20*/  FADD.FTZ R4, R186, R4 ;  /* 0x00000004ba047221 */ /* 0x000fe20000010000 */
[----:B------:R-:W1:Y:S08]  /*5c30*/  MUFU.EX2 R10, R0 ;  /* 0x00000000000a7308 */ /* 0x000e700000000800 */
[----:B------:R-:W2:Y:S01]  /*5c40*/  MUFU.EX2 R186, R2 ;  /* 0x0000000200ba7308 */ /* 0x000ea20000000800 */
[----:B-1----:R-:W-:Y:S01]  /*5c50*/  F2FP.PACK_AB R97, R10, R9 ;  /* 0x000000090a61723e */ /* 0x002fe200000000ff */
[----:B------:R-:W-:-:S04]  /*5c60*/  FADD.FTZ R0, R183, R20 ;  /* 0x00000014b7007221 */ /* 0x000fc80000010000 */
[----:B------:R-:W-:Y:S01]  /*5c70*/  FADD.FTZ R0, R215, R0 ;  /* 0x00000000d7007221 */ /* 0x000fe20000010000 */
[----:B--2---:R-:W-:Y:S01]  /*5c80*/  F2FP.PACK_AB R99, R186, R8 ;  /* 0x00000008ba63723e */ /* 0x004fe200000000ff */
[----:B------:R-:W-:Y:S02]  /*5c90*/  FADD.FTZ R2, R213, R4 ;  /* 0x00000004d5027221 */ /* 0x000fe40000010000 */
[----:B------:R-:W-:Y:S01]  /*5ca0*/  LDSM.16.MT88.4 R4, [R169+0x5800] ;  /* 0x00580000a904783b */ /* 0x000fe20000004200 */
[----:B------:R-:W-:Y:S02]  /*5cb0*/  FADD.FTZ R0, R214, R0 ;  /* 0x00000000d6007221 */ /* 0x000fe40000010000 */
[----:B------:R-:W-:Y:S01]  /*5cc0*/  FADD.FTZ R2, R192, R2 ;  /* 0x00000002c0027221 */ /* 0x000fe20000010000 */
[----:B------:R-:W-:Y:S01]  /*5cd0*/  HMMA.16816.F32 R116, R96, R112, R116 ;  /* 0x000000706074723c */ /* 0x000fe20000001874 */
[----:B------:R-:W-:Y:S02]  /*5ce0*/  FADD.FTZ R0, R219, R0 ;  /* 0x00000000db007221 */ /* 0x000fe40000010000 */
[----:B------:R-:W-:-:S04]  /*5cf0*/  FADD.FTZ R2, R217, R2 ;  /* 0x00000002d9027221 */ /* 0x000fc80000010000 */
[----:B------:R-:W-:Y:S01]  /*5d00*/  FADD.FTZ R3, R218, R2 ;  /* 0x00000002da037221 */ /* 0x000fe20000010000 */
[----:B------:R-:W-:Y:S01]  /*5d10*/  HMMA.16816.F32 R112, R96, R114, R40 ;  /* 0x000000726070723c */ /* 0x000fe20000001828 */
[----:B------:R-:W1:Y:S01]  /*5d20*/  LDSM.16.MT88.4 R40, [R167+0x3800] ;  /* 0x00380000a728783b */ /* 0x000e620000004200 */
[----:B------:R-:W-:-:S06]  /*5d30*/  @P4 IMAD.HI.U32 R2, R205, c[0x0][0x2c8], RZ ;  /* 0x0000b200cd024a27 */ /* 0x000fcc00078e00ff */
[C---:B------:R-:W-:Y:S01]  /*5d40*/  HMMA.16816.F32 R44, R96.reuse, R48, R72 ;  /* 0x00000030602c723c */ /* 0x040fe20000001848 */
[----:B------:R-:W2:Y:S07]  /*5d50*/  LDSM.16.MT88.4 R72, [R167+0x5800] ;  /* 0x00580000a748783b */ /* 0x000eae0000004200 */
[C---:B------:R-:W-:Y:S08]  /*5d60*/  HMMA.16816.F32 R108, R96.reuse, R104, R108 ;  /* 0x00000068606c723c */ /* 0x040ff0000000186c */
[C---:B------:R-:W-:Y:S08]  /*5d70*/  HMMA.16816.F32 R104, R96.reuse, R106, R52 ;  /* 0x0000006a6068723c */ /* 0x040ff00000001834 */
[C---:B------:R-:W-:Y:S08]  /*5d80*/  HMMA.16816.F32 R48, R96.reuse, R50, R76 ;  /* 0x000000326030723c */ /* 0x040ff0000000184c */
[C---:B------:R-:W-:Y:S08]  /*5d90*/  HMMA.16816.F32 R132, R96.reuse, R128, R132 ;  /* 0x000000806084723c */ /* 0x040ff00000001884 */
[C---:B-1----:R-:W-:Y:S08]  /*5da0*/  HMMA.16816.F32 R36, R96.reuse, R40, R60 ;  /* 0x000000286024723c */ /* 0x042ff0000000183c */
[C---:B------:R-:W-:Y:S08]  /*5db0*/  HMMA.16816.F32 R60, R96.reuse, R64, R140 ;  /* 0x00000040603c723c */ /* 0x040ff0000000188c */
[C---:B------:R-:W-:Y:S01]  /*5dc0*/  HMMA.16816.F32 R64, R96.reuse, R66, R88 ;  /* 0x000000426040723c */ /* 0x040fe20000001858 */
[----:B------:R-:W1:Y:S07]  /*5dd0*/  LDSM.16.MT88.4 R88, [R170+0x5800] ;  /* 0x00580000aa58783b */ /* 0x000e6e0000004200 */
[C---:B------:R-:W-:Y:S08]  /*5de0*/  HMMA.16816.F32 R40, R96.reuse, R42, R68 ;  /* 0x0000002a6028723c */ /* 0x040ff00000001844 */
[C---:B--2---:R-:W-:Y:S08]  /*5df0*/  HMMA.16816.F32 R68, R96.reuse, R72, R84 ;  /* 0x000000486044723c */ /* 0x044ff00000001854 */
[C---:B------:R-:W-:Y:S01]  /*5e00*/  HMMA.16816.F32 R72, R96.reuse, R74, R80 ;  /* 0x0000004a6048723c */ /* 0x040fe20000001850 */
[----:B------:R-:W2:Y:S07]  /*5e10*/  LDSM.16.MT88.4 R80, [R168+0x5800] ;  /* 0x00580000a850783b */ /* 0x000eae0000004200 */
[C---:B------:R-:W-:Y:S08]  /*5e20*/  HMMA.16816.F32 R124, R96.reuse, R120, R124 ;  /* 0x00000078607c723c */ /* 0x040ff0000000187c */
[C---:B------:R-:W-:Y:S08]  /*5e30*/  HMMA.16816.F32 R52, R96.reuse, R56, R156 ;  /* 0x000000386034723c */ /* 0x040ff0000000189c */
[C---:B-1----:R-:W-:Y:S08]  /*5e40*/  HMMA.16816.F32 R84, R96.reuse, R88, R136 ;  /* 0x000000586054723c */ /* 0x042ff00000001888 */
[C---:B------:R-:W-:Y:S08]  /*5e50*/  HMMA.16816.F32 R88, R96.reuse, R90, R92 ;  /* 0x0000005a6058723c */ /* 0x040ff0000000185c */
[C---:B------:R-:W-:Y:S07]  /*5e60*/  HMMA.16816.F32 R92, R96.reuse, R4, R24 ;  /* 0x00000004605c723c */ /* 0x040fee0000001818 */
[----:B------:R-:W-:Y:S01]  /*5e70*/  FADD.FTZ R4, R163, R0 ;  /* 0x00000000a3047221 */ /* 0x000fe20000010000 */
[----:B------:R-:W-:Y:S01]  /*5e80*/  MOV R0, R205 ;  /* 0x000000cd00007202 */ /* 0x000fe20000000f00 */
[----:B--2---:R-:W-:Y:S01]  /*5e90*/  HMMA.16816.F32 R76, R96, R80, R152 ;  /* 0x00000050604c723c */ /* 0x004fe20000001898 */
[----:B------:R-:W-:Y:S01]  /*5ea0*/  @P4 SHF.R.U32.HI R0, RZ, c[0x0][0x2cc], R2 ;  /* 0x0000b300ff004a19 */ /* 0x000fe20000011602 */
[----:B------:R-:W-:-:S02]  /*5eb0*/  FADD.FTZ R2, R162, R3 ;  /* 0x00000003a2027221 */ /* 0x000fc40000010000 */
[----:B------:R-:W-:Y:S01]  /*5ec0*/  FADD.FTZ R4, R172, R4 ;  /* 0x00000004ac047221 */ /* 0x000fe20000010000 */
[----:B------:R-:W-:Y:S01]  /*5ed0*/  IADD3 R0, R0, R203, -R204 ;  /* 0x000000cb00007210 */ /* 0x000fe20007ffe8cc */
[----:B------:R-:W-:Y:S02]  /*5ee0*/  FADD.FTZ R2, R22, R2 ;  /* 0x0000000216027221 */ /* 0x000fe40000010000 */
[----:B------:R-:W-:Y:S01]  /*5ef0*/  FADD.FTZ R4, R177, R4 ;  /* 0x00000004b1047221 */ /* 0x000fe20000010000 */
[----:B------:R-:W-:Y:S01]  /*5f00*/  SHF.R.S32.HI R5, RZ, 0x1f, R0 ;  /* 0x0000001fff057819 */ /* 0x000fe20000011400 */
[----:B------:R-:W-:Y:S01]  /*5f10*/  FADD.FTZ R3, R23, R2 ;  /* 0x0000000217037221 */ /* 0x000fe20000010000 */
[C---:B------:R-:W-:Y:S01]  /*5f20*/  HMMA.16816.F32 R128, R96.reuse, R130, R28 ;  /* 0x000000826080723c */ /* 0x040fe2000000181c */
[----:B------:R-:W-:Y:S01]  /*5f30*/  FADD.FTZ R2, R180, R4 ;  /* 0x00000004b4027221 */ /* 0x000fe20000010000 */
[----:B------:R-:W-:Y:S01]  /*5f40*/  LEA.HI R5, R5, R0, RZ, 0x6 ;  /* 0x0000000005057211 */ /* 0x000fe200078f30ff */
[----:B------:R-:W-:Y:S01]  /*5f50*/  FADD.FTZ R0, R171, R3 ;  /* 0x00000003ab007221 */ /* 0x000fe20000010000 */
[----:B------:R-:W-:Y:S01]  /*5f60*/  IADD3 R180, R209, -0x2, RZ ;  /* 0xfffffffed1b47810 */ /* 0x000fe20007ffe0ff */
[----:B------:R-:W-:Y:S01]  /*5f70*/  FADD.FTZ R2, R15, R2 ;  /* 0x000000020f027221 */ /* 0x000fe20000010000 */
[----:B------:R-:W-:Y:S01]  /*5f80*/  SHF.R.S32.HI R3, RZ, 0x6, R5 ;  /* 0x00000006ff037819 */ /* 0x000fe20000011405 */
[----:B------:R-:W-:Y:S01]  /*5f90*/  FADD.FTZ R0, R9, R0 ;  /* 0x0000000009007221 */ /* 0x000fe20000010000 */
[----:B------:R-:W-:Y:S01]  /*5fa0*/  HMMA.16816.F32 R120, R96, R122, R32 ;  /* 0x0000007a6078723c */ /* 0x000fe20000001820 */
[----:B------:R-:W-:Y:S01]  /*5fb0*/  FADD.FTZ R2, R14, R2 ;  /* 0x000000020e027221 */ /* 0x000fe20000010000 */
[----:B------:R-:W-:Y:S01]  /*5fc0*/  IMNMX R192, R189, R3, !PT ;  /* 0x00000003bdc07217 */ /* 0x000fe20007800200 */
[----:B------:R-:W-:-:S02]  /*5fd0*/  FADD.FTZ R0, R10, R0 ;  /* 0x000000000a007221 */ /* 0x000fc40000010000 */
[----:B------:R-:W-:Y:S01]  /*5fe0*/  FADD.FTZ R2, R13, R2 ;  /* 0x000000020d027221 */ /* 0x000fe20000010000 */
[----:B------:R-:W-:Y:S01]  /*5ff0*/  ISETP.GE.AND P0, PT, R180, R192, PT ;  /* 0x000000c0b400720c */ /* 0x000fe20003f06270 */
[----:B------:R-:W-:Y:S01]  /*6000*/  FADD.FTZ R0, R8, R0 ;  /* 0x0000000008007221 */ /* 0x000fe20000010000 */
[----:B------:R-:W-:Y:S01]  /*6010*/  HMMA.16816.F32 R56, R96, R58, R148 ;  /* 0x0000003a6038723c */ /* 0x000fe20000001894 */
[----:B------:R-:W-:Y:S02]  /*6020*/  FADD.FTZ R185, R185, R2 ;  /* 0x00000002b9b97221 */ /* 0x000fe40000010000 */
[----:B------:R-:W-:-:S05]  /*6030*/  FADD.FTZ R186, R186, R0 ;  /* 0x00000000baba7221 */ /* 0x000fca0000010000 */
[C---:B------:R-:W-:Y:S08]  /*6040*/  HMMA.16816.F32 R80, R96.reuse, R82, R144 ;  /* 0x000000526050723c */ /* 0x040ff00000001890 */
[----:B------:R-:W-:Y:S01]  /*6050*/  HMMA.16816.F32 R96, R96, R6, R16 ;  /* 0x000000066060723c */ /* 0x000fe20000001810 */
[----:B------:R-:W-:Y:S03]  /*6060*/  @!UPT UIADD3 URZ, URZ, URZ, URZ ;  /* 0x0000003f3f3ff290 */ /* 0x000fe6000fffe03f */
[----:B------:R-:W-:Y:S11]  /*6070*/  @!P0 BRA `(.L_x_1130) ;  /* 0x000036b000008947 */ /* 0x000ff60003800000 */
[----:B------:R-:W-:Y:S02]  /*6080*/  MOV R102, R12 ;  /* 0x0000000c00667202 */ /* 0x000fe40000000f00 */
[----:B------:R-:W-:-:S07]  /*6090*/  MOV R101, R100 ;  /* 0x0000006400657202 */ /* 0x000fce0000000f00 */
.L_x_1141:
        /* <DEDUP_REMOVED lines=16> */
[C---:B------:R-:W-:Y:S01]  /*61a0*/  IMAD.WIDE.U32 R2, R181.reuse, c[0x0][0x208], RZ ;  /* 0x00008200b5027a25 */ /* 0x040fe200078e00ff */
        /* <DEDUP_REMOVED lines=23> */
.L_x_1227:
[----:B------:R-:W-:-:S05]  /*6320*/  BRA.DIV ~URZ, `(.L_x_1134) ;  /* 0x0000c1327f007947 */ /* 0x000fca000b800000 */
[----:B------:R-:W5:Y:S01]  /*6330*/  SHFL.IDX PT, R0, R12, RZ, 0x181f ;  /* 0x00181fff0c007589 */ /* 0x000f6200000e0000 */
[----:B------:R-:W-:Y:S02]  /*6340*/  ISETP.GE.AND P5, PT, R182, c[0x0][0x1d4], PT ;  /* 0x00007500b6007a0c */ /* 0x000fe40003fa6270 */
[----:B------:R-:W-:Y:S02]  /*6350*/  ISETP.GE.AND P2, PT, R187, c[0x0][0x1d4], PT ;  /* 0x00007500bb007a0c */ /* 0x000fe40003f46270 */
[C---:B-----5:R-:W-:Y:S02]  /*6360*/  IADD3 R2, P0, R0.reuse, R20, RZ ;  /* 0x0000001400027210 */ /* 0x060fe40007f1e0ff */
[----:B------:R-:W-:Y:S03]  /*6370*/  IADD3 R6, P6, R0, R21, RZ ;  /* 0x0000001500067210 */ /* 0x000fe60007fde0ff */
[----:B---3--:R-:W-:Y:S01]  /*6380*/  IMAD.X R3, R4, 0x1, R13, P0 ;  /* 0x0000000104037824 */ /* 0x008fe200000e060d */
        /* <DEDUP_REMOVED lines=14> */
.L_x_1228:
[C---:B--23--:R-:W-:Y:S02]  /*6470*/  IADD3 R2, -R5.reuse, 0x10, RZ ;  /* 0x0000001005027810 */ /* 0x04cfe40007ffe1ff */
[----:B------:R-:W-:Y:S02]  /*6480*/  ISETP.NE.U32.AND P5, PT, R5, RZ, PT ;  /* 0x000000ff0500720c */ /* 0x000fe40003fa5070 */
[----:B------:R-:W-:Y:S02]  /*6490*/  LOP3.LUT R2, R2, 0xf, RZ, 0xc0, !PT ;  /* 0x0000000f02027812 */ /* 0x000fe400078ec0ff */
[----:B------:R-:W-:Y:S02]  /*64a0*/  ISETP.NE.U32.AND P6, PT, R6, RZ, PT ;  /* 0x000000ff0600720c */ /* 0x000fe40003fc5070 */
        /* <DEDUP_REMOVED lines=15> */
[----:B------:R-:W-:Y:S05]  /*65a0*/  IADD3.X R3, RZ, R4, R15, P2, P0 ;  /* 0x00000004ff037210 */ /* 0x000fea00017e040f */
[----:B------:R2:W-:Y:S04]  /*65b0*/  LDGSTS.E.BYPASS.LTC128B.128.ZFILL [R179+0x5100], [R2.64], P5 ;  /* 0x0510000002b37fae */ /* 0x0005e8000a941d46 */
.L_x_1132:
[----:B------:R-:W-:Y:S05]  /*65c0*/  BSYNC B0 ;  /* 0x0000000000007941 */ /* 0x000fea0003800000 */
.L_x_1131:
        /* <DEDUP_REMOVED lines=223> */
[----:B------:R-:W-:Y:S01]  /*73c0*/  IMAD.SHL.U32 R22, R188, 0x2, RZ ;  /* 0x00000002bc167824 */ /* 0x000fe200078e00ff */
[----:B------:R-:W-:Y:S01]  /*73d0*/  IADD3 R2, R2, -0x40, R190 ;  /* 0xffffffc002027810 */ /* 0x000fe20007ffe0be */
[C---:B------:R-:W-:Y:S01]  /*73e0*/  IMAD.SHL.U32 R21, R187.reuse, 0x2, RZ ;  /* 0x00000002bb157824 */ /* 0x040fe200078e00ff */
        /* <DEDUP_REMOVED lines=30> */
.L_x_1229:
[----:B------:R-:W-:-:S05]  /*75d0*/  BRA.DIV ~URZ, `(.L_x_1138) ;  /* 0x0000b1327f007947 */ /* 0x000fca000b800000 */
[----:B------:R-:W4:Y:S01]  /*75e0*/  SHFL.IDX PT, R0, R8, RZ, 0x181f ;  /* 0x00181fff08007589 */ /* 0x000f2200000e0000 */
[----:B------:R-:W-:Y:S02]  /*75f0*/  ISETP.GE.AND P5, PT, R182, c[0x0][0x1d4], PT ;  /* 0x00007500b6007a0c */ /* 0x000fe40003fa6270 */
[----:B------:R-:W-:Y:S02]  /*7600*/  ISETP.GE.AND P2, PT, R187, c[0x0][0x1d4], PT ;  /* 0x00007500bb007a0c */ /* 0x000fe40003f46270 */
[C---:B----4-:R-:W-:Y:S02]  /*7610*/  IADD3 R2, P0, R0.reuse, R20, RZ ;  /* 0x0000001400027210 */ /* 0x050fe40007f1e0ff */
        /* <DEDUP_REMOVED lines=10> */
[----:B----4-:R-:W-:Y:S01]  /*76c0*/  SEL R6, RZ, 0x10, P2 ;  /* 0x00000010ff067807 */ /* 0x010fe20001000000 */
[----:B------:R-:W-:Y:S01]  /*76d0*/  IMAD.X R3, R4, 0x1, R11, P6 ;  /* 0x0000000104037824 */ /* 0x000fe200030e060b */
[----:B------:R-:W-:Y:S01]  /*76e0*/  SEL R7, RZ, 0x10, P0 ;  /* 0x00000010ff077807 */ /* 0x000fe20000000000 */
[----:B------:R4:W2:Y:S04]  /*76f0*/  SHFL.IDX PT, R4, R5, 0x1, 0x181f ;  /* 0x00381f0005047f89 */ /* 0x0008a800000e0000 */
[----:B------:R1:W-:Y:S01]  /*7700*/  LDGSTS.E.BYPASS.LTC128B.128 [R179+0xa100], [R2.64], !P0 ;  /* 0x0a10000002b37fae */ /* 0x0003e2000c101d46 */
[----:B--2-4-:R-:W-:Y:S04]  /*7710*/  SEL R5, RZ, 0x10, P5 ;  /* 0x00000010ff057807 */ /* 0x014fe80002800000 */
.L_x_1230:
[C---:B-1-3--:R-:W-:Y:S02]  /*7720*/  IADD3 R2, -R5.reuse, 0x10, RZ ;  /* 0x0000001005027810 */ /* 0x04afe40007ffe1ff */
        /* <DEDUP_REMOVED lines=20> */
.L_x_1136:
[----:B---34-:R-:W-:Y:S05]  /*7870*/  BSYNC B0 ;  /* 0x0000000000007941 */ /* 0x018fea0003800000 */
.L_x_1135:
[----:B------:R-:W-:Y:S01]  /*7880*/  IADD3 R4, R212, R205, RZ ;  /* 0x000000cdd4047210 */ /* 0x000fe20007ffe0ff */
[----:B------:R-:W0:Y:S04]  /*7890*/  LDGDEPBAR ;  /* 0x00000000000079af */ /* 0x000e280000000000 */
[----:B--2---:R-:W-:Y:S05]  /*78a0*/  @P4 IMAD.HI.U32 R0, R4, c[0x0][0x2c8], RZ ;  /* 0x0000b20004004a27 */ /* 0x004fea00078e00ff */
[----:B------:R-:W-:Y:S02]  /*78b0*/  @P4 SHF.R.U32.HI R4, RZ, c[0x0][0x2cc], R0 ;  /* 0x0000b300ff044a19 */ /* 0x000fe40000011600 */
[----:B------:R-:W-:Y:S05]  /*78c0*/  MOV R0, 0x1 ;  /* 0x0000000100007802 */ /* 0x000fea0000000f00 */
[----:B------:R-:W-:Y:S05]  /*78d0*/  IMAD R0, R180, -0x40, R0 ;  /* 0xffffffc0b4007824 */ /* 0x000fea00078e0200 */
[----:B------:R-:W-:Y:S04]  /*78e0*/  IADD3 R0, R203, R0, -R206 ;  /* 0x00000000cb007210 */ /* 0x000fe80007ffe8ce */
[----:B------:R-:W-:Y:S01]  /*78f0*/  IADD3 R5, R0, -R204, RZ ;  /* 0x800000cc00057210 */ /* 0x000fe20007ffe0ff */
[----:B------:R-:W-:-:S05]  /*7900*/  BRA.DIV ~URZ, `(.L_x_1139) ;  /* 0x0000b0427f007947 */ /* 0x000fca000b800000 */
[----:B------:R2:W3:Y:S02]  /*7910*/  SHFL.IDX PT, R0, R4, RZ, 0x1c1f ;  /* 0x001c1fff04007589 */ /* 0x0004e400000e0000 */
.L_x_1231:
[----:B---3--:R-:W-:Y:S05]  /*7920*/  IMAD.IADD R0, R5, 0x1, R0 ;  /* 0x0000000105007824 */ /* 0x008fea00078e0200 */
        /* <DEDUP_REMOVED lines=8> */
[----:B-1----:R-:W-:Y:S02]  /*79b0*/  FSEL R35, R155, -INF , P2 ;  /* 0xff8000009b237808 */ /* 0x002fe40001000000 */
        /* <DEDUP_REMOVED lines=25> */
[----:B------:R-:W1:Y:S03]  /*7b50*/  SHFL.IDX PT, R0, R4, 0x1, 0x1c1f ;  /* 0x003c1f0004007f89 */ /* 0x000e6600000e0000 */
[----:B------:R-:W-:Y:S04]  /*7b60*/  FMNMX.FTZ R2, R136, R2, !PT ;  /* 0x0000000288027209 */ /* 0x000fe80007810000 */
[----:B------:R-:W-:Y:S04]  /*7b70*/  FMNMX.FTZ R2, R35, R2, !PT ;  /* 0x0000000223027209 */ /* 0x000fe80007810000 */
[----:B------:R-:W-:Y:S04]  /*7b80*/  FMNMX.FTZ R2, R34, R2, !PT ;  /* 0x0000000222027209 */ /* 0x000fe80007810000 */
[----:B------:R-:W-:Y:S04]  /*7b90*/  FMNMX.FTZ R2, R33, R2, !PT ;  /* 0x0000000221027209 */ /* 0x000fe80007810000 */
[----:B------:R-:W-:Y:S04]  /*7ba0*/  FMNMX.FTZ R2, R32, R2, !PT ;  /* 0x0000000220027209 */ /* 0x000fe80007810000 */
[----:B------:R-:W-:Y:S01]  /*7bb0*/  FMNMX.FTZ R2, R31, R2, !PT ;  /* 0x000000021f027209 */ /* 0x000fe20007810000 */
[----:B-1----:R-:W-:Y:S03]  /*7bc0*/  IMAD.IADD R0, R5, 0x1, R0 ;  /* 0x0000000105007824 */ /* 0x002fe600078e0200 */
[----:B------:R-:W-:Y:S02]  /*7bd0*/  FMNMX.FTZ R2, R30, R2, !PT ;  /* 0x000000021e027209 */ /* 0x000fe40007810000 */
[C---:B------:R-:W-:Y:S02]  /*7be0*/  ISETP.GT.AND P6, PT, R0.reuse, RZ, PT ;  /* 0x000000ff0000720c */ /* 0x040fe40003fc4270 */
[----:B------:R-:W-:Y:S02]  /*7bf0*/  FMNMX.FTZ R2, R29, R2, !PT ;  /* 0x000000021d027209 */ /* 0x000fe40007810000 */
[----:B------:R-:W-:Y:S02]  /*7c00*/  ISETP.GT.AND P5, PT, R0, 0x1, PT ;  /* 0x000000010000780c */ /* 0x000fe40003fa4270 */
[----:B------:R-:W-:Y:S02]  /*7c10*/  FMNMX.FTZ R2, R28, R2, !PT ;  /* 0x000000021c027209 */ /* 0x000fe40007810000 */
[C---:B------:R-:W-:Y:S02]  /*7c20*/  ISETP.GT.AND P2, PT, R0.reuse, 0x8, PT ;  /* 0x000000080000780c */ /* 0x040fe40003f44270 */
[----:B------:R-:W-:Y:S02]  /*7c30*/  FMNMX.FTZ R2, R27, R2, !PT ;  /* 0x000000021b027209 */ /* 0x000fe40007810000 */
[----:B------:R-:W-:Y:S02]  /*7c40*/  ISETP.GT.AND P0, PT, R0, 0x9, PT ;  /* 0x000000090000780c */ /* 0x000fe40003f04270 */
[----:B------:R-:W-:Y:S02]  /*7c50*/  FMNMX.FTZ R2, R26, R2, !PT ;  /* 0x000000021a027209 */ /* 0x000fe40007810000 */
[----:B------:R-:W-:Y:S02]  /*7c60*/  FSEL R9, R163, -INF , P6 ;  /* 0xff800000a3097808 */ /* 0x000fe40003000000 */
[----:B------:R-:W-:Y:S02]  /*7c70*/  FMNMX.FTZ R2, R14, R2, !PT ;  /* 0x000000020e027209 */ /* 0x000fe40007810000 */
[----:B------:R-:W-:Y:S02]  /*7c80*/  ISETP.GT.AND P6, PT, R0, 0x10, PT ;  /* 0x000000100000780c */ /* 0x000fe40003fc4270 */
[----:B------:R-:W-:Y:S02]  /*7c90*/  FMNMX.FTZ R2, R13, R2, !PT ;  /* 0x000000020d027209 */ /* 0x000fe40007810000 */
[----:B------:R-:W-:Y:S02]  /*7ca0*/  FSEL R25, R162, -INF , P5 ;  /* 0xff800000a2197808 */ /* 0x000fe40002800000 */
[C---:B------:R-:W-:Y:S02]  /*7cb0*/  ISETP.GT.AND P5, PT, R0.reuse, 0x11, PT ;  /* 0x000000110000780c */ /* 0x040fe40003fa4270 */
[----:B------:R-:W-:Y:S02]  /*7cc0*/  FSEL R24, R161, -INF , P2 ;  /* 0xff800000a1187808 */ /* 0x000fe40001000000 */
[----:B------:R-:W-:Y:S02]  /*7cd0*/  ISETP.GT.AND P2, PT, R0, 0x18, PT ;  /* 0x000000180000780c */ /* 0x000fe40003f44270 */
[----:B------:R-:W-:Y:S02]  /*7ce0*/  FSEL R23, R160, -INF , P0 ;  /* 0xff800000a0177808 */ /* 0x000fe40000000000 */
[----:B------:R-:W-:Y:S02]  /*7cf0*/  ISETP.GT.AND P0, PT, R0, 0x19, PT ;  /* 0x000000190000780c */ /* 0x000fe40003f04270 */
[----:B------:R-:W-:Y:S02]  /*7d00*/  FMNMX.FTZ R2, R12, R2, !PT ;  /* 0x000000020c027209 */ /* 0x000fe40007810000 */
[----:B------:R-:W-:Y:S02]  /*7d10*/  FSEL R22, R159, -INF , P6 ;  /* 0xff8000009f167808 */ /* 0x000fe40003000000 */
[----:B------:R-:W-:Y:S02]  /*7d20*/  ISETP.GT.AND P6, PT, R0, 0x20, PT ;  /* 0x000000200000780c */ /* 0x000fe40003fc4270 */
[----:B------:R-:W-:Y:S02]  /*7d30*/  FSEL R21, R158, -INF , P5 ;  /* 0xff8000009e157808 */ /* 0x000fe40002800000 */
[----:B------:R-:W-:Y:S02]  /*7d40*/  ISETP.GT.AND P5, PT, R0, 0x21, PT ;  /* 0x000000210000780c */ /* 0x000fe40003fa4270 */
[----:B------:R-:W-:Y:S02]  /*7d50*/  FSEL R20, R154, -INF , P2 ;  /* 0xff8000009a147808 */ /* 0x000fe40001000000 */
[C---:B------:R-:W-:Y:S02]  /*7d60*/  ISETP.GT.AND P2, PT, R0.reuse, 0x28, PT ;  /* 0x000000280000780c */ /* 0x040fe40003f44270 */
[----:B------:R-:W-:Y:S02]  /*7d70*/  FSEL R19, R153, -INF , P0 ;  /* 0xff80000099137808 */ /* 0x000fe40000000000 */
[C---:B------:R-:W-:Y:S02]  /*7d80*/  ISETP.GT.AND P0, PT, R0.reuse, 0x29, PT ;  /* 0x000000290000780c */ /* 0x040fe40003f04270 */
        /* <DEDUP_REMOVED lines=9> */
[----:B------:R-:W-:Y:S01]  /*7e20*/  FSEL R8, R140, -INF , P6 ;  /* 0xff8000008c087808 */ /* 0x000fe20003000000 */
[----:B------:R-:W1:Y:S01]  /*7e30*/  SHFL.BFLY PT, R0, R2, 0x2, 0x1f ;  /* 0x0c401f0002007f89 */ /* 0x000e6200000e0000 */
[----:B------:R-:W-:Y:S02]  /*7e40*/  FSEL R7, R139, -INF , P5 ;  /* 0xff8000008b077808 */ /* 0x000fe40002800000 */
[----:B------:R-:W-:Y:S02]  /*7e50*/  FSEL R6, R138, -INF , P2 ;  /* 0xff8000008a067808 */ /* 0x000fe40001000000 */
[----:B------:R-:W-:Y:S02]  /*7e60*/  FSEL R5, R137, -INF , P0 ;  /* 0xff80000089057808 */ /* 0x000fe40000000000 */
[----:B-1----:R-:W-:Y:S05]  /*7e70*/  FMNMX.FTZ R0, R0, R2, !PT ;  /* 0x0000000200007209 */ /* 0x002fea0007810000 */
[----:B------:R-:W1:Y:S02]  /*7e80*/  SHFL.BFLY PT, R2, R0, 0x1, 0x1f ;  /* 0x0c201f0000027f89 */ /* 0x000e6400000e0000 */
[----:B-1----:R-:W-:Y:S02]  /*7e90*/  FMNMX.FTZ R100, R0, R2, !PT ;  /* 0x0000000200647209 */ /* 0x002fe40007810000 */
[----:B------:R-:W-:Y:S04]  /*7ea0*/  FMNMX.FTZ R0, R9, R102, !PT ;  /* 0x0000006609007209 */ /* 0x000fe80007810000 */
        /* <DEDUP_REMOVED lines=14> */
[----:B------:R-:W-:Y:S05]  /*7f90*/  FMNMX.FTZ R0, R5, R0, !PT ;  /* 0x0000000005007209 */ /* 0x000fea0007810000 */
[----:B------:R-:W1:Y:S02]  /*7fa0*/  SHFL.BFLY PT, R2, R0, 0x2, 0x1f ;  /* 0x0c401f0000027f89 */ /* 0x000e6400000e0000 */
[----:B-12---:R-:W-:Y:S06]  /*7fb0*/  FMNMX.FTZ R4, R0, R2, !PT ;  /* 0x0000000200047209 */ /* 0x006fec0007810000 */
[----:B------:R1:W2:Y:S02]  /*7fc0*/  SHFL.BFLY PT, R0, R4, 0x1, 0x1f ;  /* 0x0c201f0004007f89 */ /* 0x0002a400000e0000 */
.L_x_1232:
[C---:B------:R-:W-:Y:S01]  /*7fd0*/  FMUL.FTZ R2, R100.reuse, c[0x0][0x2d0] ;  /* 0x0000b40064027a20 */ /* 0x040fe20000410000 */
[----:B------:R-:W-:Y:S01]  /*7fe0*/  FSETP.NEU.FTZ.AND P0, PT, R100, -INF , PT ;  /* 0xff8000006400780b */ /* 0x000fe20003f1d000 */
[----:B------:R-:W-:Y:S01]  /*7ff0*/  WARPSYNC 0xffffffff ;  /* 0xffffffff00007948 */ /* 0x000fe20003800000 */
[----:B--2---:R-:W-:Y:S02]  /*8000*/  FMNMX.FTZ R3, R0, R4, !PT ;  /* 0x0000000400037209 */ /* 0x004fe40007810000 */
[----:B------:R-:W-:Y:S02]  /*8010*/  FSEL R2, R2, RZ, P0 ;  /* 0x000000ff02027208 */ /* 0x000fe40000000000 */
[----:B------:R-:W-:Y:S02]  /*8020*/  FSEL R0, R100, RZ, P0 ;  /* 0x000000ff64007208 */ /* 0x000fe40000000000 */
[----:B------:R-:W-:Y:S01]  /*8030*/  FSETP.NEU.FTZ.AND P0, PT, R3, -INF , PT ;  /* 0xff8000000300780b */ /* 0x000fe20003f1d000 */
[--C-:B-1----:R-:W-:Y:S02]  /*8040*/  FFMA.FTZ R4, R35, c[0x0][0x2d0], -R2.reuse ;  /* 0x0000b40023047a23 */ /* 0x102fe40000010802 */
[----:B------:R-:W-:Y:S02]  /*8050*/  FADD.FTZ R0, -R0, R101 ;  /* 0x0000006500007221 */ /* 0x000fe40000010100 */
[----:B------:R1:W-:Y:S01]  /*8060*/  MUFU.EX2 R157, R4 ;  /* 0x00000004009d7308 */ /* 0x0003e20000000800 */
[--C-:B------:R-:W-:Y:S02]  /*8070*/  FFMA.FTZ R101, R10, c[0x0][0x2d0], -R2.reuse ;  /* 0x0000b4000a657a23 */ /* 0x100fe40000010802 */
[--C-:B------:R-:W-:Y:S02]  /*8080*/  FFMA.FTZ R10, R136, c[0x0][0x2d0], -R2.reuse ;  /* 0x0000b400880a7a23 */ /* 0x100fe40000010802 */
[----:B------:R-:W-:Y:S02]  /*8090*/  FMUL.FTZ R0, R0, c[0x0][0x2d0] ;  /* 0x0000b40000007a20 */ /* 0x000fe40000410000 */
[--C-:B------:R-:W-:Y:S02]  /*80a0*/  FFMA.FTZ R162, R11, c[0x0][0x2d0], -R2.reuse ;  /* 0x0000b4000ba27a23 */ /* 0x100fe40000010802 */
[--C-:B------:R-:W-:Y:S01]  /*80b0*/  FFMA.FTZ R34, R34, c[0x0][0x2d0], -R2.reuse ;  /* 0x0000b40022227a23 */ /* 0x100fe20000010802 */
[----:B------:R2:W-:Y:S01]  /*80c0*/  MUFU.EX2 R11, R10 ;  /* 0x0000000a000b7308 */ /* 0x0005e20000000800 */
[--C-:B------:R-:W-:Y:S02]  /*80d0*/  FFMA.FTZ R148, R33, c[0x0][0x2d0], -R2.reuse ;  /* 0x0000b40021947a23 */ /* 0x100fe40000010802 */
[--C-:B------:R-:W-:Y:S02]  /*80e0*/  FFMA.FTZ R147, R32, c[0x0][0x2d0], -R2.reuse ;  /* 0x0000b40020937a23 */ /* 0x100fe40000010802 */
[--C-:B------:R-:W-:Y:S02]  /*80f0*/  FFMA.FTZ R146, R31, c[0x0][0x2d0], -R2.reuse ;  /* 0x0000b4001f927a23 */ /* 0x100fe40000010802 */
[--C-:B------:R-:W-:Y:S02]  /*8100*/  FFMA.FTZ R145, R30, c[0x0][0x2d0], -R2.reuse ;  /* 0x0000b4001e917a23 */ /* 0x100fe40000010802 */
[--C-:B------:R-:W-:Y:S01]  /*8110*/  FFMA.FTZ R156, R29, c[0x0][0x2d0], -R2.reuse ;  /* 0x0000b4001d9c7a23 */ /* 0x100fe20000010802 */
[----:B------:R-:W3:Y:S01]  /*8120*/  MUFU.EX2 R0, R0 ;  /* 0x0000000000007308 */ /* 0x000ee20000000800 */
[--C-:B------:R-:W-:Y:S02]  /*8130*/  FFMA.FTZ R155, R28, c[0x0][0x2d0], -R2.reuse ;  /* 0x0000b4001c9b7a23 */ /* 0x100fe40000010802 */
[--C-:B------:R-:W-:Y:S02]  /*8140*/  FFMA.FTZ R154, R27, c[0x0][0x2d0], -R2.reuse ;  /* 0x0000b4001b9a7a23 */ /* 0x100fe40000010802 */
[--C-:B------:R-:W-:Y:S02]  /*8150*/  FFMA.FTZ R153, R26, c[0x0][0x2d0], -R2.reuse ;  /* 0x0000b4001a997a23 */ /* 0x100fe40000010802 */
[--C-:B------:R-:W-:Y:S02]  /*8160*/  FFMA.FTZ R172, R14, c[0x0][0x2d0], -R2.reuse ;  /* 0x0000b4000eac7a23 */ /* 0x100fe40000010802 */
[--C-:B------:R-:W-:Y:S01]  /*8170*/  FFMA.FTZ R171, R13, c[0x0][0x2d0], -R2.reuse ;  /* 0x0000b4000dab7a23 */ /* 0x100fe20000010802 */
[----:B------:R-:W-:Y:S01]  /*8180*/  MUFU.EX2 R158, R34 ;  /* 0x00000022009e7308 */ /* 0x000fe20000000800 */
[----:B------:R-:W-:Y:S01]  /*8190*/  FFMA.FTZ R163, R12, c[0x0][0x2d0], -R2 ;  /* 0x0000b4000ca37a23 */ /* 0x000fe20000010802 */
[C---:B------:R-:W-:Y:S01]  /*81a0*/  FSEL R2, R3.reuse, RZ, P0 ;  /* 0x000000ff03027208 */ /* 0x040fe20000000000 */
[----:B-1----:R-:W-:Y:S04]  /*81b0*/  FMUL.FTZ R4, R3, c[0x0][0x2d0] ;  /* 0x0000b40003047a20 */ /* 0x002fe80000410000 */
[----:B------:R-:W-:Y:S01]  /*81c0*/  FADD.FTZ R2, -R2, R102 ;  /* 0x0000006602027221 */ /* 0x000fe20000010100 */
[----:B------:R-:W-:Y:S02]  /*81d0*/  FSEL R4, R4, RZ, P0 ;  /* 0x000000ff04047208 */ /* 0x000fe40000000000 */
[----:B------:R1:W4:Y:S01]  /*81e0*/  MUFU.EX2 R12, R101 ;  /* 0x00000065000c7308 */ /* 0x0003220000000800 */
[----:B------:R-:W-:Y:S01]  /*81f0*/  FMUL.FTZ R2, R2, c[0x0][0x2d0] ;  /* 0x0000b40002027a20 */ /* 0x000fe20000410000 */
[C---:B------:R-:W-:Y:S01]  /*8200*/  ISETP.GT.AND P0, PT, R180.reuse, R192, PT ;  /* 0x000000c0b400720c */ /* 0x040fe20003f04270 */
[--C-:B------:R-:W-:Y:S01]  /*8210*/  FFMA.FTZ R9, R9, c[0x0][0x2d0], -R4.reuse ;  /* 0x0000b40009097a23 */ /* 0x100fe20000010804 */
[----:B------:R-:W-:Y:S01]  /*8220*/  IADD3 R180, R180, -0x1, RZ ;  /* 0xffffffffb4b47810 */ /* 0x000fe20007ffe0ff */
[--C-:B--2---:R-:W-:Y:S02]  /*8230*/  FFMA.FTZ R10, R25, c[0x0][0x2d0], -R4.reuse ;  /* 0x0000b400190a7a23 */ /* 0x104fe40000010804 */
        /* <DEDUP_REMOVED lines=11> */
[--C-:B-1----:R-:W-:Y:S02]  /*82f0*/  FFMA.FTZ R101, R24, c[0x0][0x2d0], -R4.reuse ;  /* 0x0000b40018657a23 */ /* 0x102fe40000010804 */
[--C-:B------:R-:W-:Y:S02]  /*8300*/  FFMA.FTZ R152, R15, c[0x0][0x2d0], -R4.reuse ;  /* 0x0000b4000f987a23 */ /* 0x100fe40000010804 */
[--C-:B------:R-:W-:Y:S01]  /*8310*/  FFMA.FTZ R160, R7, c[0x0][0x2d0], -R4.reuse ;  /* 0x0000b40007a07a23 */ /* 0x100fe20000010804 */
[----:B------:R-:W-:Y:S01]  /*8320*/  MUFU.EX2 R154, R154 ;  /* 0x0000009a009a7308 */ /* 0x000fe20000000800 */
[--C-:B------:R-:W-:Y:S02]  /*8330*/  FFMA.FTZ R161, R6, c[0x0][0x2d0], -R4.reuse ;  /* 0x0000b40006a17a23 */ /* 0x100fe40000010804 */
[----:B------:R-:W-:Y:S07]  /*8340*/  FFMA.FTZ R177, R5, c[0x0][0x2d0], -R4 ;  /* 0x0000b40005b17a23 */ /* 0x000fee0000010804 */
[----:B------:R-:W-:Y:S10]  /*8350*/  MUFU.EX2 R153, R153 ;  /* 0x0000009900997308 */ /* 0x000ff40000000800 */
[----:B------:R-:W-:Y:S10]  /*8360*/  MUFU.EX2 R149, R149 ;  /* 0x0000009500957308 */ /* 0x000ff40000000800 */
[----:B------:R-:W-:Y:S01]  /*8370*/  MUFU.EX2 R151, R151 ;  /* 0x0000009700977308 */ /* 0x000fe20000000800 */
[C---:B---3--:R-:W-:Y:S01]  /*8380*/  FMUL.FTZ R32, R0.reuse, R104 ;  /* 0x0000006800207220 */ /* 0x048fe20000410000 */
[C---:B----4-:R-:W-:Y:S01]  /*8390*/  F2FP.PACK_AB R136, R11.reuse, R12 ;  /* 0x0000000c0b88723e */ /* 0x050fe200000000ff */
[----:B------:R-:W-:Y:S01]  /*83a0*/  FFMA.FTZ R4, R0, R185, R12 ;  /* 0x000000b900047223 */ /* 0x000fe2000001000c */
[----:B------:R-:W-:Y:S01]  /*83b0*/  F2FP.PACK_AB R138, R158, R157 ;  /* 0x0000009d9e8a723e */ /* 0x000fe200000000ff */
[C---:B------:R-:W-:Y:S02]  /*83c0*/  FMUL.FTZ R8, R0.reuse, R128 ;  /* 0x0000008000087220 */ /* 0x040fe40000410000 */
[C---:B--2---:R-:W-:Y:S02]  /*83d0*/  FMUL.FTZ R9, R0.reuse, R129 ;  /* 0x0000008100097220 */ /* 0x044fe40000410000 */
[C---:B------:R-:W-:Y:S01]  /*83e0*/  FMUL.FTZ R17, R0.reuse, R121 ;  /* 0x0000007900117220 */ /* 0x040fe20000410000 */
[----:B------:R-:W-:Y:S01]  /*83f0*/  MUFU.EX2 R104, R10 ;  /* 0x0000000a00687308 */ /* 0x000fe20000000800 */
[C---:B------:R-:W-:Y:S02]  /*8400*/  FMUL.FTZ R25, R0.reuse, R113 ;  /* 0x0000007100197220 */ /* 0x040fe40000410000 */
[C---:B------:R-:W-:Y:S02]  /*8410*/  FMUL.FTZ R28, R0.reuse, R108 ;  /* 0x0000006c001c7220 */ /* 0x040fe40000410000 */
[C---:B------:R-:W-:Y:S02]  /*8420*/  FMUL.FTZ R29, R0.reuse, R109 ;  /* 0x0000006d001d7220 */ /* 0x040fe40000410000 */
[C---:B------:R-:W-:Y:S02]  /*8430*/  FMUL.FTZ R33, R0.reuse, R105 ;  /* 0x0000006900217220 */ /* 0x040fe40000410000 */
[----:B------:R-:W-:Y:S02]  /*8440*/  FADD.FTZ R140, R11, R4 ;  /* 0x000000040b8c7221 */ /* 0x000fe40000010000 */
        /* <DEDUP_REMOVED lines=28> */
[----:B------:R-:W-:Y:S01]  /*8610*/  FMUL.FTZ R65, R0, R65 ;  /* 0x0000004100417220 */ /* 0x000fe20000410000 */
[----:B-1----:R-:W-:Y:S01]  /*8620*/  F2FP.PACK_AB R139, R116, R112 ;  /* 0x00000070748b723e */ /* 0x002fe200000000ff */
        /* <DEDUP_REMOVED lines=18> */
[----:B------:R-:W-:Y:S02]  /*8750*/  FMUL.FTZ R97, R0, R97 ;  /* 0x0000006100617220 */ /* 0x000fe40000410000 */
[----:B------:R-:W-:Y:S01]  /*8760*/  FFMA.FTZ R0, R2, R186, R137 ;  /* 0x000000ba02007223 */ /* 0x000fe20000010089 */
[----:B------:R-:W-:Y:S01]  /*8770*/  F2FP.PACK_AB R137, R104, R137 ;  /* 0x000000896889723e */ /* 0x000fe200000000ff */
[C---:B------:R-:W-:Y:S01]  /*8780*/  FMUL.FTZ R34, R2.reuse, R106 ;  /* 0x0000006a02227220 */ /* 0x040fe20000410000 */
[----:B------:R-:W-:Y:S01]  /*8790*/  MUFU.EX2 R148, R155 ;  /* 0x0000009b00947308 */ /* 0x000fe20000000800 */
[----:B------:R-:W-:Y:S02]  /*87a0*/  FMUL.FTZ R35, R2, R107 ;  /* 0x0000006b02237220 */ /* 0x000fe40000410000 */
[----:B------:R-:W-:Y:S02]  /*87b0*/  FADD.FTZ R0, R104, R0 ;  /* 0x0000000068007221 */ /* 0x000fe40000010000 */
[----:B------:R-:W2:Y:S01]  /*87c0*/  LDSM.16.MT88.4 R104, [R167] ;  /* 0x00000000a768783b */ /* 0x000ea20000004200 */
[C---:B------:R-:W-:Y:S02]  /*87d0*/  FMUL.FTZ R6, R2.reuse, R134 ;  /* 0x0000008602067220 */ /* 0x040fe40000410000 */
[C---:B------:R-:W-:Y:S02]  /*87e0*/  FMUL.FTZ R7, R2.reuse, R135 ;  /* 0x0000008702077220 */ /* 0x040fe40000410000 */
[C---:B------:R-:W-:Y:S01]  /*87f0*/  FMUL.FTZ R10, R2.reuse, R130 ;  /* 0x00000082020a7220 */ /* 0x040fe20000410000 */
[----:B------:R-:W-:Y:S01]  /*8800*/  MUFU.EX2 R125, R150 ;  /* 0x00000096007d7308 */ /* 0x000fe20000000800 */
[C---:B------:R-:W-:Y:S02]  /*8810*/  FMUL.FTZ R11, R2.reuse, R131 ;  /* 0x00000083020b7220 */ /* 0x040fe40000410000 */
[----:B------:R-:W-:Y:S01]  /*8820*/  LDSM.16.MT88.4 R128, [R167+0x1800] ;  /* 0x00180000a780783b */ /* 0x000fe20000004200 */
        /* <DEDUP_REMOVED lines=8> */
[----:B------:R-:W-:Y:S01]  /*88b0*/  LDSM.16.MT88.4 R108, [R167+0x800] ;  /* 0x00080000a76c783b */ /* 0x000fe20000004200 */
[----:B------:R-:W-:Y:S02]  /*88c0*/  FADD.FTZ R0, R112, R0 ;  /* 0x0000000070007221 */ /* 0x000fe40000010000 */
[----:B------:R-:W-:Y:S01]  /*88d0*/  FMUL.FTZ R14, R2, R126 ;  /* 0x0000007e020e7220 */ /* 0x000fe20000410000 */
[----:B------:R-:W-:Y:S01]  /*88e0*/  MUFU.EX2 R145, R163 ;  /* 0x000000a300917308 */ /* 0x000fe20000000800 */
[----:B------:R-:W-:Y:S02]  /*88f0*/  FADD.FTZ R0, R116, R0 ;  /* 0x0000000074007221 */ /* 0x000fe40000010000 */
[C---:B------:R-:W-:Y:S01]  /*8900*/  FMUL.FTZ R15, R2.reuse, R127 ;  /* 0x0000007f020f7220 */ /* 0x040fe20000410000 */
[----:B------:R-:W-:Y:S01]  /*8910*/  LDSM.16.MT88.4 R112, [R168+0x800] ;  /* 0x00080000a870783b */ /* 0x000fe20000004200 */
[C---:B------:R-:W-:Y:S02]  /*8920*/  FMUL.FTZ R22, R2.reuse, R118 ;  /* 0x0000007602167220 */ /* 0x040fe40000410000 */
[C---:B------:R-:W-:Y:S02]  /*8930*/  FMUL.FTZ R38, R2.reuse, R38 ;  /* 0x0000002602267220 */ /* 0x040fe40000410000 */
[C---:B------:R-:W-:Y:S01]  /*8940*/  FMUL.FTZ R39, R2.reuse, R39 ;  /* 0x0000002702277220 */ /* 0x040fe20000410000 */
[----:B------:R-:W-:Y:S01]  /*8950*/  MUFU.EX2 R118, R147 ;  /* 0x0000009300767308 */ /* 0x000fe20000000800 */
[C---:B------:R-:W-:Y:S01]  /*8960*/  FMUL.FTZ R42, R2.reuse, R42 ;  /* 0x0000002a022a7220 */ /* 0x040fe20000410000 */
[C---:B--2---:R-:W-:Y:S05]  /*8970*/  HMMA.16816.F32 R4, R136.reuse, R104, R4 ;  /* 0x000000688804723c */ /* 0x044fea0000001804 */
[C---:B------:R-:W-:Y:S02]  /*8980*/  FMUL.FTZ R43, R2.reuse, R43 ;  /* 0x0000002b022b7220 */ /* 0x040fe40000410000 */
[C---:B------:R-:W-:Y:S01]  /*8990*/  FMUL.FTZ R46, R2.reuse, R46 ;  /* 0x0000002e022e7220 */ /* 0x040fe20000410000 */
[C---:B------:R-:W-:Y:S01]  /*89a0*/  HMMA.16816.F32 R8, R136.reuse, R106, R8 ;  /* 0x0000006a8808723c */ /* 0x040fe20000001808 */
[----:B------:R-:W2:Y:S01]  /*89b0*/  LDSM.16.MT88.4 R104, [R168] ;  /* 0x00000000a868783b */ /* 0x000ea20000004200 */
[----:B------:R-:W3:Y:S02]  /*89c0*/  MUFU.EX2 R126, R143 ;  /* 0x0000008f007e7308 */ /* 0x000ee40000000800 */
[C---:B------:R-:W-:Y:S02]  /*89d0*/  FMUL.FTZ R47, R2.reuse, R47 ;  /* 0x0000002f022f7220 */ /* 0x040fe40000410000 */
[C---:B------:R-:W-:Y:S02]  /*89e0*/  FMUL.FTZ R50, R2.reuse, R50 ;  /* 0x0000003202327220 */ /* 0x040fe40000410000 */
[C---:B------:R-:W-:Y:S04]  /*89f0*/  FMUL.FTZ R51, R2.reuse, R51 ;  /* 0x0000003302337220 */ /* 0x040fe80000410000 */
[C---:B------:R-:W-:Y:S01]  /*8a00*/  FMUL.FTZ R54, R2.reuse, R54 ;  /* 0x0000003602367220 */ /* 0x040fe20000410000 */
[----:B------:R-:W4:Y:S01]  /*8a10*/  MUFU.EX2 R127, R144 ;  /* 0x00000090007f7308 */ /* 0x000f220000000800 */
        /* <DEDUP_REMOVED lines=11> */
[----:B------:R-:W5:Y:S01]  /*8ad0*/  MUFU.EX2 R144, R171 ;  /* 0x000000ab00907308 */ /* 0x000f620000000800 */
[C---:B------:R-:W-:Y:S02]  /*8ae0*/  FMUL.FTZ R75, R2.reuse, R75 ;  /* 0x0000004b024b7220 */ /* 0x040fe40000410000 */
[C---:B------:R-:W-:Y:S02]  /*8af0*/  FMUL.FTZ R78, R2.reuse, R78 ;  /* 0x0000004e024e7220 */ /* 0x040fe40000410000 */
[C---:B------:R-:W-:Y:S02]  /*8b00*/  FMUL.FTZ R79, R2.reuse, R79 ;  /* 0x0000004f024f7220 */ /* 0x040fe40000410000 */
[C---:B------:R-:W-:Y:S01]  /*8b10*/  FMUL.FTZ R82, R2.reuse, R82 ;  /* 0x0000005202527220 */ /* 0x040fe20000410000 */
[C---:B--2---:R-:W-:Y:S02]  /*8b20*/  HMMA.16816.F32 R12, R136.reuse, R104, R12 ;  /* 0x00000068880c723c */ /* 0x044fe4000000180c */
[----:B------:R-:W2:Y:S01]  /*8b30*/  MUFU.EX2 R146, R162 ;  /* 0x000000a200927308 */ /* 0x000ea20000000800 */
[C---:B------:R-:W-:Y:S02]  /*8b40*/  FMUL.FTZ R83, R2.reuse, R83 ;  /* 0x0000005302537220 */ /* 0x040fe40000410000 */
[C---:B------:R-:W-:Y:S02]  /*8b50*/  FMUL.FTZ R86, R2.reuse, R86 ;  /* 0x0000005602567220 */ /* 0x040fe40000410000 */
[C---:B------:R-:W-:Y:S01]  /*8b60*/  FMUL.FTZ R87, R2.reuse, R87 ;  /* 0x0000005702577220 */ /* 0x040fe20000410000 */
[C---:B------:R-:W-:Y:S01]  /*8b70*/  HMMA.16816.F32 R16, R136.reuse, R106, R16 ;  /* 0x0000006a8810723c */ /* 0x040fe20000001810 */
[----:B------:R-:W2:Y:S03]  /*8b80*/  LDSM.16.MT88.4 R104, [R170] ;  /* 0x00000000aa68783b */ /* 0x000ea60000004200 */
[C---:B------:R-:W-:Y:S01]  /*8b90*/  FMUL.FTZ R90, R2.reuse, R90 ;  /* 0x0000005a025a7220 */ /* 0x040fe20000410000 */
[----:B------:R-:W-:Y:S01]  /*8ba0*/  MUFU.EX2 R143, R159 ;  /* 0x0000009f008f7308 */ /* 0x000fe20000000800 */
[C---:B------:R-:W-:Y:S02]  /*8bb0*/  FMUL.FTZ R91, R2.reuse, R91 ;  /* 0x0000005b025b7220 */ /* 0x040fe40000410000 */
[----:B-1----:R-:W-:Y:S04]  /*8bc0*/  FADD.FTZ R0, R101, R0 ;  /* 0x0000000065007221 */ /* 0x002fe80000010000 */
[----:B------:R-:W-:Y:S02]  /*8bd0*/  FADD.FTZ R0, R117, R0 ;  /* 0x0000000075007221 */ /* 0x000fe40000010000 */
[----:B------:R-:W-:Y:S01]  /*8be0*/  FMUL.FTZ R94, R2, R94 ;  /* 0x0000005e025e7220 */ /* 0x000fe20000410000 */
[----:B------:R-:W1:Y:S01]  /*8bf0*/  MUFU.EX2 R141, R160 ;  /* 0x000000a0008d7308 */ /* 0x000e620000000800 */
[----:B---3--:R-:W-:Y:S02]  /*8c00*/  FADD.FTZ R0, R126, R0 ;  /* 0x000000007e007221 */ /* 0x008fe40000010000 */
[C---:B------:R-:W-:Y:S02]  /*8c10*/  FMUL.FTZ R95, R2.reuse, R95 ;  /* 0x0000005f025f7220 */ /* 0x040fe40000410000 */
[----:B----4-:R-:W-:Y:S02]  /*8c20*/  FADD.FTZ R0, R127, R0 ;  /* 0x000000007f007221 */ /* 0x010fe40000010000 */
[C---:B------:R-:W-:Y:S02]  /*8c30*/  FMUL.FTZ R98, R2.reuse, R98 ;  /* 0x0000006202627220 */ /* 0x040fe40000410000 */
[----:B------:R-:W-:Y:S02]  /*8c40*/  FMUL.FTZ R99, R2, R99 ;  /* 0x0000006302637220 */ /* 0x000fe40000410000 */
[----:B------:R-:W-:Y:S02]  /*8c50*/  FADD.FTZ R2, R157, R140 ;  /* 0x0000008c9d027221 */ /* 0x000fe40000010000 */
[----:B------:R-:W-:Y:S02]  /*8c60*/  MUFU.EX2 R140, R161 ;  /* 0x000000a1008c7308 */ /* 0x000fe40000000800 */
[----:B------:R-:W-:Y:S04]  /*8c70*/  FADD.FTZ R2, R158, R2 ;  /* 0x000000029e027221 */ /* 0x000fe80000010000 */
[----:B------:R-:W-:Y:S04]  /*8c80*/  FADD.FTZ R2, R102, R2 ;  /* 0x0000000266027221 */ /* 0x000fe80000010000 */
[----:B------:R-:W-:Y:S01]  /*8c90*/  FADD.FTZ R2, R118, R2 ;  /* 0x0000000276027221 */ /* 0x000fe20000010000 */
[C---:B--2---:R-:W-:Y:S03]  /*8ca0*/  HMMA.16816.F32 R20, R136.reuse, R104, R20 ;  /* 0x000000688814723c */ /* 0x044fe60000001814 */
[----:B------:R-:W-:Y:S04]  /*8cb0*/  FADD.FTZ R2, R120, R2 ;  /* 0x0000000278027221 */ /* 0x000fe80000010000 */
[----:B------:R-:W-:Y:S01]  /*8cc0*/  FADD.FTZ R2, R132, R2 ;  /* 0x0000000284027221 */ /* 0x000fe20000010000 */
[C---:B------:R-:W-:Y:S01]  /*8cd0*/  HMMA.16816.F32 R24, R136.reuse, R106, R24 ;  /* 0x0000006a8818723c */ /* 0x040fe20000001818 */
[----:B------:R-:W2:Y:S07]  /*8ce0*/  LDSM.16.MT88.4 R104, [R169] ;  /* 0x00000000a968783b */ /* 0x000eae0000004200 */
        /* <DEDUP_REMOVED lines=28> */
[----:B------:R-:W-:Y:S01]  /*8eb0*/  F2FP.PACK_AB R105, R117, R101 ;  /* 0x000000657569723e */ /* 0x000fe200000000ff */
[----:B------:R-:W-:Y:S01]  /*8ec0*/  FADD.FTZ R101, R124, R2 ;  /* 0x000000027c657221 */ /* 0x000fe20000010000 */
[----:B------:R-:W-:Y:S01]  /*8ed0*/  LDSM.16.MT88.4 R116, [R168+0x1000] ;  /* 0x00100000a874783b */ /* 0x000fe20000004200 */
[----:B------:R-:W-:Y:S01]  /*8ee0*/  F2FP.PACK_AB R106, R132, R120 ;  /* 0x00000078846a723e */ /* 0x000fe200000000ff */
[----:B------:R-:W-:Y:S01]  /*8ef0*/  FADD.FTZ R2, R125, R0 ;  /* 0x000000007d027221 */ /* 0x000fe20000010000 */
[----:B------:R-:W-:Y:S03]  /*8f00*/  F2FP.PACK_AB R107, R127, R126 ;  /* 0x0000007e7f6b723e */ /* 0x000fe600000000ff */
[----:B-----5:R-:W-:Y:S01]  /*8f10*/  F2FP.PACK_AB R136, R144, R142 ;  /* 0x0000008e9088723e */ /* 0x020fe200000000ff */
[----:B------:R-:W-:Y:S01]  /*8f20*/  FADD.FTZ R0, R148, R101 ;  /* 0x0000006594007221 */ /* 0x000fe20000010000 */
[----:B------:R-:W-:Y:S01]  /*8f30*/  LDSM.16.MT88.4 R120, [R168+0x1800] ;  /* 0x00180000a878783b */ /* 0x000fe20000004200 */
[----:B------:R-:W-:Y:S01]  /*8f40*/  F2FP.PACK_AB R138, R146, R145 ;  /* 0x00000091928a723e */ /* 0x000fe200000000ff */
[C---:B------:R-:W-:Y:S05]  /*8f50*/  HMMA.16816.F32 R4, R104.reuse, R108, R4 ;  /* 0x0000006c6804723c */ /* 0x040fea0000001804 */
[----:B-1----:R-:W-:Y:S01]  /*8f60*/  F2FP.PACK_AB R137, R141, R143 ;  /* 0x0000008f8d89723e */ /* 0x002fe200000000ff */
[----:B------:R-:W-:Y:S01]  /*8f70*/  FADD.FTZ R2, R149, R2 ;  /* 0x0000000295027221 */ /* 0x000fe20000010000 */
[----:B------:R-:W-:Y:S01]  /*8f80*/  MOV R101, R100 ;  /* 0x0000006400657202 */ /* 0x000fe20000000f00 */
[C---:B------:R-:W-:Y:S01]  /*8f90*/  HMMA.16816.F32 R8, R104.reuse, R110, R8 ;  /* 0x0000006e6808723c */ /* 0x040fe20000001808 */
[----:B------:R-:W1:Y:S03]  /*8fa0*/  LDSM.16.MT88.4 R108, [R170+0x800] ;  /* 0x00080000aa6c783b */ /* 0x000e660000004200 */
[----:B--2---:R-:W-:Y:S01]  /*8fb0*/  F2FP.PACK_AB R139, R102, R140 ;  /* 0x0000008c668b723e */ /* 0x004fe200000000ff */
[----:B------:R-:W-:Y:S02]  /*8fc0*/  FADD.FTZ R0, R154, R0 ;  /* 0x000000009a007221 */ /* 0x000fe40000010000 */
[----:B------:R-:W-:Y:S01]  /*8fd0*/  FADD.FTZ R2, R151, R2 ;  /* 0x0000000297027221 */ /* 0x000fe20000010000 */
[C---:B------:R-:W-:Y:S04]  /*8fe0*/  HMMA.16816.F32 R12, R104.reuse, R112, R12 ;  /* 0x00000070680c723c */ /* 0x040fe8000000180c */
[C---:B------:R-:W-:Y:S04]  /*8ff0*/  FADD.FTZ R0, R153.reuse, R0 ;  /* 0x0000000099007221 */ /* 0x040fe80000010000 */
        /* <DEDUP_REMOVED lines=31> */
[----:B------:R-:W-:Y:S06]  /*91f0*/  LDSM.16.MT88.4 R112, [R169+0x1000] ;  /* 0x00100000a970783b */ /* 0x000fec0000004200 */
[----:B------:R-:W-:Y:S02]  /*9200*/  F2FP.PACK_AB R104, R148, R124 ;  /* 0x0000007c9468723e */ /* 0x000fe400000000ff */
[----:B------:R-:W-:Y:S03]  /*9210*/  F2FP.PACK_AB R106, R153, R154 ;  /* 0x0000009a996a723e */ /* 0x000fe600000000ff */
[----:B------:R-:W-:Y:S02]  /*9220*/  F2FP.PACK_AB R105, R149, R125 ;  /* 0x0000007d9569723e */ /* 0x000fe400000000ff */
[C---:B------:R-:W-:Y:S07]  /*9230*/  F2FP.PACK_AB R107, R147.reuse, R151 ;  /* 0x00000097936b723e */ /* 0x040fee00000000ff */
        /* <DEDUP_REMOVED lines=79> */
.L_x_1130:
[----:B------:R-:W-:-:S13]  /*9730*/  ISETP.GE.AND P0, PT, R180, R189, PT ;  /* 0x000000bdb400720c */ /* 0x000fda0003f06270 */
[----:B------:R-:W-:Y:S05]  /*9740*/  @!P0 BRA `(.L_x_1142) ;  /* 0x000030e000008947 */ /* 0x000fea0003800000 */
[----:B------:R-:W-:Y:S02]  /*9750*/  MOV R102, R12 ;  /* 0x0000000c00667202 */ /* 0x000fe40000000f00 */
[----:B------:R-:W-:Y:S02]  /*9760*/  MOV R101, R100 ;  /* 0x0000006400657202 */ /* 0x000fe40000000f00 */
.L_x_1149:
[----:B------:R-:W-:Y:S04]  /*9770*/  DEPBAR.LE SB0, 0x0 ;  /* 0x000080000000791a */ /* 0x000fe80000000000 */
[----:B------:R-:W-:Y:S01]  /*9780*/  WARPSYNC 0xffffffff ;  /* 0xffffffff00007948 */ /* 0x000fe20003800000 */
[----:B------:R-:W-:Y:S01]  /*9790*/  BAR.SYNC.DEFER_BLOCKING 0x0 ;  /* 0x0000000000007b1d */ /* 0x000fe20000010000 */
[----:B------:R-:W-:Y:S01]  /*97a0*/  SHF.R.S32.HI R0, RZ, 0x1f, R181 ;  /* 0x0000001fff007819 */ /* 0x000fe200000114b5 */
[C---:B------:R-:W-:Y:S01]  /*97b0*/  IMAD.WIDE.U32 R2, R181.reuse, c[0x0][0x208], RZ ;  /* 0x00008200b5027a25 */ /* 0x040fe200078e00ff */
        /* <DEDUP_REMOVED lines=9> */
[----:B------:R-:W-:Y:S01]  /*9850*/  IADD3 R172, R103, 0x5800, RZ ;  /* 0x0000580067ac7810 */ /* 0x000fe20007ffe0ff */
[----:B------:R-:W-:Y:S01]  /*9860*/  IMAD.IADD R3, R3, 0x1, R0 ;  /* 0x0000000103037824 */ /* 0x000fe200078e0200 */
[C---:B------:R-:W-:Y:S01]  /*9870*/  IADD3 R171, R103.reuse, 0x5000, RZ ;  /* 0x0000500067ab7810 */ /* 0x040fe20007ffe0ff */
[----:B------:R-:W-:Y:S01]  /*9880*/  IMAD.SHL.U32 R28, R188, 0x2, RZ ;  /* 0x00000002bc1c7824 */ /* 0x000fe200078e00ff */
[C---:B------:R-:W-:Y:S01]  /*9890*/  IADD3 R163, R103.reuse, 0x4800, RZ ;  /* 0x0000480067a37810 */ /* 0x040fe20007ffe0ff */
[----:B------:R-:W-:Y:S01]  /*98a0*/  IMAD.WIDE.U32 R2, R178, c[0x0][0x218], R2 ;  /* 0x00008600b2027a25 */ /* 0x000fe200078e0002 */
[C---:B------:R-:W-:Y:S02]  /*98b0*/  IADD3 R162, R103.reuse, 0x4000, RZ ;  /* 0x0000400067a27810 */ /* 0x040fe40007ffe0ff */
[----:B------:R-:W-:Y:S01]  /*98c0*/  IADD3 R161, R103, 0x3800, RZ ;  /* 0x0000380067a17810 */ /* 0x000fe20007ffe0ff */
[----:B------:R-:W-:Y:S01]  /*98d0*/  IMAD.SHL.U32 R15, R187, 0x2, RZ ;  /* 0x00000002bb0f7824 */ /* 0x000fe200078e00ff */
[----:B------:R-:W-:Y:S01]  /*98e0*/  IADD3 R0, P0, R198, R2, RZ ;  /* 0x00000002c6007210 */ /* 0x000fe20007f1e0ff */
[----:B------:R1:W2:Y:S01]  /*98f0*/  LDSM.16.M88.4 R32, [R173] ;  /* 0x00000000ad20783b */ /* 0x0002a20000000200 */
[C---:B------:R-:W-:Y:S02]  /*9900*/  IADD3 R160, R103.reuse, 0x3000, RZ ;  /* 0x0000300067a07810 */ /* 0x040fe40007ffe0ff */
        /* <DEDUP_REMOVED lines=8> */
[----:B------:R-:W-:Y:S01]  /*9990*/  SHF.L.U64.HI R14, R187, 0x1, R12 ;  /* 0x00000001bb0e7819 */ /* 0x000fe2000001020c */
[C---:B------:R-:W-:Y:S01]  /*99a0*/  IMAD.SHL.U32 R12, R182.reuse, 0x2, RZ ;  /* 0x00000002b60c7824 */ /* 0x040fe200078e00ff */
        /* <DEDUP_REMOVED lines=9> */
.L_x_1233:
[----:B------:R-:W5:Y:S01]  /*9a40*/  SHFL.IDX PT, R3, R6, RZ, 0x181f ;  /* 0x00181fff06037589 */ /* 0x000f6200000e0000 */
[----:B------:R-:W-:Y:S01]  /*9a50*/  ISETP.GE.AND P0, PT, R182, c[0x0][0x1d4], PT ;  /* 0x00007500b6007a0c */ /* 0x000fe20003f06270 */
[----:B------:R-:W-:Y:S01]  /*9a60*/  BSSY B0, `(.L_x_1144) ;  /* 0x0000141000007945 */ /* 0x000fe20003800000 */
[----:B------:R-:W-:Y:S02]  /*9a70*/  ISETP.GE.AND P4, PT, R187, c[0x0][0x1d4], PT ;  /* 0x00007500bb007a0c */ /* 0x000fe40003f86270 */
[----:B------:R-:W-:Y:S03]  /*9a80*/  SEL R177, RZ, 0x10, P0 ;  /* 0x00000010ffb17807 */ /* 0x000fe60000000000 */
[----:B------:R-:W4:Y:S08]  /*9a90*/  SHFL.IDX PT, R20, R6, 0x1, 0x181f ;  /* 0x00381f0006147f89 */ /* 0x000f3000000e0000 */
[----:B------:R-:W3:Y:S01]  /*9aa0*/  SHFL.IDX PT, R21, R7, 0x1, 0x181f ;  /* 0x00381f0007157f89 */ /* 0x000ee200000e0000 */
[C---:B-----5:R-:W-:Y:S04]  /*9ab0*/  IADD3 R4, P2, R3.reuse, R12, RZ ;  /* 0x0000000c03047210 */ /* 0x060fe80007f5e0ff */
[C---:B---3--:R-:W-:Y:S05]  /*9ac0*/  IADD3.X R5, R2.reuse, R13, RZ, P2, !PT ;  /* 0x0000000d02057210 */ /* 0x048fea00017fe4ff */
[----:B------:R3:W-:Y:S02]  /*9ad0*/  LDGSTS.E.BYPASS.LTC128B.128 [R179+0x100], [R4.64], !P0 ;  /* 0x0010000004b37fae */ /* 0x0007e4000c101d46 */
[----:B---3--:R-:W-:Y:S04]  /*9ae0*/  IADD3 R4, P2, R3, R15, RZ ;  /* 0x0000000f03047210 */ /* 0x008fe80007f5e0ff */
[----:B------:R-:W-:Y:S02]  /*9af0*/  IADD3.X R5, R2, R14, RZ, P2, !PT ;  /* 0x0000000e02057210 */ /* 0x000fe400017fe4ff */
[----:B------:R-:W-:Y:S03]  /*9b00*/  ISETP.GE.AND P2, PT, R188, c[0x0][0x1d4], PT ;  /* 0x00007500bc007a0c */ /* 0x000fe60003f46270 */
[----:B------:R3:W-:Y:S02]  /*9b10*/  LDGSTS.E.BYPASS.LTC128B.128 [R179+0x2100], [R4.64], !P4 ;  /* 0x0210000004b37fae */ /* 0x0007e4000e101d46 */
[----:B---3--:R-:W-:Y:S02]  /*9b20*/  IADD3 R5, -R177, 0x10, RZ ;  /* 0x00000010b1057810 */ /* 0x008fe40007ffe1ff */
[----:B------:R-:W-:Y:S02]  /*9b30*/  IADD3 R4, P5, R3, R28, RZ ;  /* 0x0000001c03047210 */ /* 0x000fe40007fbe0ff */
[----:B------:R-:W-:Y:S04]  /*9b40*/  LOP3.LUT R5, R5, 0xf, RZ, 0xc0, !PT ;  /* 0x0000000f05057812 */ /* 0x000fe800078ec0ff */
[----:B----4-:R-:W-:Y:S02]  /*9b50*/  IADD3 R12, P6, P0, R5, R20, R12 ;  /* 0x00000014050c7210 */ /* 0x010fe400078de00c */
[----:B------:R-:W-:Y:S02]  /*9b60*/  IADD3.X R5, R2, R22, RZ, P5, !PT ;  /* 0x0000001602057210 */ /* 0x000fe40002ffe4ff */
[----:B------:R-:W-:Y:S02]  /*9b70*/  ISETP.NE.U32.AND P5, PT, R177, RZ, PT ;  /* 0x000000ffb100720c */ /* 0x000fe40003fa5070 */
[----:B------:R-:W-:Y:S01]  /*9b80*/  SEL R2, RZ, 0x10, P4 ;  /* 0x00000010ff027807 */ /* 0x000fe20002000000 */
[----:B------:R3:W-:Y:S01]  /*9b90*/  LDGSTS.E.BYPASS.LTC128B.128 [R179+0x4100], [R4.64], !P2 ;  /* 0x0410000004b37fae */ /* 0x0007e2000d101d46 */
[-C--:B------:R-:W-:Y:S02]  /*9ba0*/  IADD3.X R13, RZ, R21.reuse, R13, P6, P0 ;  /* 0x00000015ff0d7210 */ /* 0x080fe400037e040d */
[C---:B------:R-:W-:Y:S02]  /*9bb0*/  ISETP.NE.U32.AND P0, PT, R2.reuse, RZ, PT ;  /* 0x000000ff0200720c */ /* 0x040fe40003f05070 */
[----:B------:R-:W-:Y:S04]  /*9bc0*/  IADD3 R2, -R2, 0x10, RZ ;  /* 0x0000001002027810 */ /* 0x000fe80007ffe1ff */
[----:B------:R-:W-:Y:S01]  /*9bd0*/  LOP3.LUT R2, R2, 0xf, RZ, 0xc0, !PT ;  /* 0x0000000f02027812 */ /* 0x000fe200078ec0ff */
[----:B------:R4:W-:Y:S03]  /*9be0*/  LDGSTS.E.BYPASS.LTC128B.128.ZFILL [R179+0x1100], [R12.64], P5 ;  /* 0x011000000cb37fae */ /* 0x0009e6000a941d46 */
[-C--:B------:R-:W-:Y:S04]  /*9bf0*/  IADD3 R2, P6, P5, R2, R20.reuse, R15 ;  /* 0x0000001402027210 */ /* 0x080fe80007dde00f */
[-C--:B------:R-:W-:Y:S05]  /*9c00*/  IADD3.X R3, RZ, R21.reuse, R14, P6, P5 ;  /* 0x00000015ff037210 */ /* 0x080fea00037ea40e */
[----:B------:R5:W-:Y:S01]  /*9c10*/  LDGSTS.E.BYPASS.LTC128B.128.ZFILL [R179+0x3100], [R2.64], P0 ;  /* 0x0310000002b37fae */ /* 0x000be20008141d46 */
[C---:B--23--:R-:W-:Y:S08]  /*9c20*/  HMMA.16816.F32 R4, R32.reuse, R8, RZ ;  /* 0x000000082004723c */ /* 0x04cff000000018ff */
[C---:B------:R-:W-:Y:S01]  /*9c30*/  HMMA.16816.F32 R8, R32.reuse, R10, RZ ;  /* 0x0000000a2008723c */ /* 0x040fe200000018ff */
[----:B----4-:R-:W-:Y:S04]  /*9c40*/  SEL R12, RZ, 0x10, P2 ;  /* 0x00000010ff0c7807 */ /* 0x010fe80001000000 */
[C---:B------:R-:W-:Y:S02]  /*9c50*/  ISETP.NE.U32.AND P6, PT, R12.reuse, RZ, PT ;  /* 0x000000ff0c00720c */ /* 0x040fe40003fc5070 */
[----:B------:R-:W-:Y:S02]  /*9c60*/  IADD3 R23, -R12, 0x10, RZ ;  /* 0x000000100c177810 */ /* 0x000fe40007ffe1ff */
[C---:B------:R-:W-:Y:S03]  /*9c70*/  HMMA.16816.F32 R12, R32.reuse, R16, RZ ;  /* 0x00000010200c723c */ /* 0x040fe600000018ff */
[----:B-----5:R-:W-:Y:S04]  /*9c80*/  LOP3.LUT R2, R23, 0xf, RZ, 0xc0, !PT ;  /* 0x0000000f17027812 */ /* 0x020fe800078ec0ff */
[----:B------:R-:W-:Y:S01]  /*9c90*/  IADD3 R2, P5, P0, R2, R20, R28 ;  /* 0x0000001402027210 */ /* 0x000fe200078be01c */
[C---:B------:R-:W-:Y:S04]  /*9ca0*/  HMMA.16816.F32 R16, R32.reuse, R18, RZ ;  /* 0x000000122010723c */ /* 0x040fe800000018ff */
[----:B------:R-:W-:Y:S02]  /*9cb0*/  IADD3.X R3, RZ, R21, R22, P5, P0 ;  /* 0x00000015ff037210 */ /* 0x000fe40002fe0416 */
[----:B------:R-:W-:Y:S02]  /*9cc0*/  ISETP.GT.AND P0, PT, R180, R189, PT ;  /* 0x000000bdb400720c */ /* 0x000fe40003f04270 */
[C---:B-1----:R-:W-:Y:S01]  /*9cd0*/  HMMA.16816.F32 R20, R32.reuse, R24, RZ ;  /* 0x000000182014723c */ /* 0x042fe200000018ff */
        /* <DEDUP_REMOVED lines=18> */
[C---:B--2---:R-:W-:Y:S01]  /*9e00*/  HMMA.16816.F32 R4, R136.reuse, R144, R4 ;  /* 0x000000908804723c */ /* 0x044fe20000001804 */
[----:B------:R-:W-:Y:S07]  /*9e10*/  LDSM.16.M88.4 R156, [R160] ;  /* 0x00000000a09c783b */ /* 0x000fee0000000200 */
[C---:B------:R-:W-:Y:S01]  /*9e20*/  HMMA.16816.F32 R8, R136.reuse, R146, R8 ;  /* 0x000000928808723c */ /* 0x040fe20000001808 */
[----:B------:R-:W-:Y:S07]  /*9e30*/  LDSM.16.M88.4 R144, [R165+-0x4000] ;  /* 0xffc00000a590783b */ /* 0x000fee0000000200 */
[C---:B---3--:R-:W-:Y:S08]  /*9e40*/  HMMA.16816.F32 R12, R136.reuse, R148, R12 ;  /* 0x00000094880c723c */ /* 0x048ff0000000180c */
[C---:B------:R-:W-:Y:S01]  /*9e50*/  HMMA.16816.F32 R16, R136.reuse, R150, R16 ;  /* 0x000000968810723c */ /* 0x040fe20000001810 */
[----:B------:R-:W-:Y:S07]  /*9e60*/  LDSM.16.M88.4 R148, [R165+-0x3800] ;  /* 0xffc80000a594783b */ /* 0x000fee0000000200 */
[C---:B----4-:R-:W-:Y:S08]  /*9e70*/  HMMA.16816.F32 R20, R136.reuse, R140, R20 ;  /* 0x0000008c8814723c */ /* 0x050ff00000001814 */
[C---:B------:R-:W-:Y:S01]  /*9e80*/  HMMA.16816.F32 R24, R136.reuse, R142, R24 ;  /* 0x0000008e8818723c */ /* 0x040fe20000001818 */
[----:B------:R-:W2:Y:S07]  /*9e90*/  LDSM.16.M88.4 R140, [R175] ;  /* 0x00000000af8c783b */ /* 0x000eae0000000200 */
[C---:B------:R-:W-:Y:S08]  /*9ea0*/  HMMA.16816.F32 R28, R136.reuse, R152, R28 ;  /* 0x00000098881c723c */ /* 0x040ff0000000181c */
[----:B------:R-:W-:Y:S01]  /*9eb0*/  HMMA.16816.F32 R32, R136, R154, R32 ;  /* 0x0000009a8820723c */ /* 0x000fe20000001820 */
[----:B------:R-:W3:Y:S08]  /*9ec0*/  LDSM.16.M88.4 R136, [R165+-0x3000] ;  /* 0xffd00000a588783b */ /* 0x000ef00000000200 */
[----:B------:R-:W4:Y:S01]  /*9ed0*/  LDSM.16.M88.4 R152, [R165+-0x2800] ;  /* 0xffd80000a598783b */ /* 0x000f220000000200 */
[C---:B--2---:R-:W-:Y:S08]  /*9ee0*/  HMMA.16816.F32 R4, R140.reuse, R144, R4 ;  /* 0x000000908c04723c */ /* 0x044ff00000001804 */
[C---:B------:R-:W-:Y:S01]  /*9ef0*/  HMMA.16816.F32 R8, R140.reuse, R146, R8 ;  /* 0x000000928c08723c */ /* 0x040fe20000001808 */
[----:B------:R-:W-:Y:S07]  /*9f00*/  LDSM.16.M88.4 R144, [R164+0x2000] ;  /* 0x00200000a490783b */ /* 0x000fee0000000200 */
[C---:B------:R-:W-:Y:S08]  /*9f10*/  HMMA.16816.F32 R12, R140.reuse, R148, R12 ;  /* 0x000000948c0c723c */ /* 0x040ff0000000180c */
[C---:B------:R-:W-:Y:S01]  /*9f20*/  HMMA.16816.F32 R16, R140.reuse, R150, R16 ;  /* 0x000000968c10723c */ /* 0x040fe20000001810 */
[----:B------:R-:W-:Y:S07]  /*9f30*/  LDSM.16.M88.4 R148, [R164+0x2800] ;  /* 0x00280000a494783b */ /* 0x000fee0000000200 */
[C---:B---3--:R-:W-:Y:S08]  /*9f40*/  HMMA.16816.F32 R20, R140.reuse, R136, R20 ;  /* 0x000000888c14723c */ /* 0x048ff00000001814 */
[C---:B------:R-:W-:Y:S01]  /*9f50*/  HMMA.16816.F32 R24, R140.reuse, R138, R24 ;  /* 0x0000008a8c18723c */ /* 0x040fe20000001818 */
[----:B------:R-:W2:Y:S07]  /*9f60*/  LDSM.16.M88.4 R136, [R173+0x4000] ;  /* 0x00400000ad88783b */ /* 0x000eae0000000200 */
[C---:B----4-:R-:W-:Y:S08]  /*9f70*/  HMMA.16816.F32 R28, R140.reuse, R152, R28 ;  /* 0x000000988c1c723c */ /* 0x050ff0000000181c */
[----:B------:R-:W-:Y:S01]  /*9f80*/  HMMA.16816.F32 R32, R140, R154, R32 ;  /* 0x0000009a8c20723c */ /* 0x000fe20000001820 */
[----:B------:R-:W3:Y:S08]  /*9f90*/  LDSM.16.M88.4 R140, [R164+0x3000] ;  /* 0x00300000a48c783b */ /* 0x000ef00000000200 */
[----:B------:R-:W4:Y:S01]  /*9fa0*/  LDSM.16.M88.4 R152, [R164+0x3800] ;  /* 0x00380000a498783b */ /* 0x000f220000000200 */
[C---:B--2---:R-:W-:Y:S08]  /*9fb0*/  HMMA.16816.F32 R4, R136.reuse, R144, R4 ;  /* 0x000000908804723c */ /* 0x044ff00000001804 */
[C---:B------:R-:W-:Y:S01]  /*9fc0*/  HMMA.16816.F32 R8, R136.reuse, R146, R8 ;  /* 0x000000928808723c */ /* 0x040fe20000001808 */
[----:B------:R-:W-:Y:S07]  /*9fd0*/  LDSM.16.M88.4 R144, [R0] ;  /* 0x000000000090783b */ /* 0x000fee0000000200 */
[C---:B------:R-:W-:Y:S08]  /*9fe0*/  HMMA.16816.F32 R12, R136.reuse, R148, R12 ;  /* 0x00000094880c723c */ /* 0x040ff0000000180c */
[C---:B------:R-:W-:Y:S01]  /*9ff0*/  HMMA.16816.F32 R16, R136.reuse, R150, R16 ;  /* 0x000000968810723c */ /* 0x040fe20000001810 */
[----:B------:R-:W-:Y:S07]  /*a000*/  LDSM.16.M88.4 R148, [R100] ;  /* 0x000000006494783b */ /* 0x000fee0000000200 */
[C---:B---3--:R-:W-:Y:S08]  /*a010*/  HMMA.16816.F32 R20, R136.reuse, R140, R20 ;  /* 0x0000008c8814723c */ /* 0x048ff00000001814 */
[C---:B------:R-:W-:Y:S01]  /*a020*/  HMMA.16816.F32 R24, R136.reuse, R142, R24 ;  /* 0x0000008e8818723c */ /* 0x040fe20000001818 */
[----:B------:R-:W2:Y:S07]  /*a030*/  LDSM.16.M88.4 R140, [R174+0x4000] ;  /* 0x00400000ae8c783b */ /* 0x000eae0000000200 */
[C---:B----4-:R-:W-:Y:S08]  /*a040*/  HMMA.16816.F32 R28, R136.reuse, R152, R28 ;  /* 0x00000098881c723c */ /* 0x050ff0000000181c */
[----:B------:R-:W-:Y:S01]  /*a050*/  HMMA.16816.F32 R32, R136, R154, R32 ;  /* 0x0000009a8820723c */ /* 0x000fe20000001820 */
[----:B------:R-:W3:Y:S08]  /*a060*/  LDSM.16.M88.4 R136, [R161] ;  /* 0x00000000a188783b */ /* 0x000ef00000000200 */
[----:B------:R-:W-:Y:S01]  /*a070*/  LDSM.16.M88.4 R152, [R166+0x2800] ;  /* 0x00280000a698783b */ /* 0x000fe20000000200 */
[C---:B--2---:R-:W-:Y:S08]  /*a080*/  HMMA.16816.F32 R4, R140.reuse, R144, R4 ;  /* 0x000000908c04723c */ /* 0x044ff00000001804 */
[C---:B------:R-:W-:Y:S01]  /*a090*/  HMMA.16816.F32 R8, R140.reuse, R146, R8 ;  /* 0x000000928c08723c */ /* 0x040fe20000001808 */
[----:B------:R-:W-:Y:S07]  /*a0a0*/  LDSM.16.M88.4 R144, [R176+0x4000] ;  /* 0x00400000b090783b */ /* 0x000fee0000000200 */
[C---:B------:R-:W-:Y:S08]  /*a0b0*/  HMMA.16816.F32 R12, R140.reuse, R148, R12 ;  /* 0x000000948c0c723c */ /* 0x040ff0000000180c */
[C---:B------:R-:W-:Y:S01]  /*a0c0*/  HMMA.16816.F32 R16, R140.reuse, R150, R16 ;  /* 0x000000968c10723c */ /* 0x040fe20000001810 */
[----:B------:R-:W2:Y:S07]  /*a0d0*/  LDSM.16.M88.4 R148, [R166+0x2000] ;  /* 0x00200000a694783b */ /* 0x000eae0000000200 */
[C---:B------:R-:W-:Y:S08]  /*a0e0*/  HMMA.16816.F32 R20, R140.reuse, R156, R20 ;  /* 0x0000009c8c14723c */ /* 0x040ff00000001814 */
[C---:B------:R-:W-:Y:S01]  /*a0f0*/  HMMA.16816.F32 R24, R140.reuse, R158, R24 ;  /* 0x0000009e8c18723c */ /* 0x040fe20000001818 */
[----:B------:R-:W4:Y:S07]  /*a100*/  LDSM.16.M88.4 R156, [R166+0x3000] ;  /* 0x00300000a69c783b */ /* 0x000f2e0000000200 */
[C---:B---3--:R-:W-:Y:S08]  /*a110*/  HMMA.16816.F32 R28, R140.reuse, R136, R28 ;  /* 0x000000888c1c723c */ /* 0x048ff0000000181c */
[----:B------:R-:W-:Y:S01]  /*a120*/  HMMA.16816.F32 R32, R140, R138, R32 ;  /* 0x0000008a8c20723c */ /* 0x000fe20000001820 */
[----:B------:R-:W3:Y:S07]  /*a130*/  LDSM.16.M88.4 R136, [R166+0x3800] ;  /* 0x00380000a688783b */ /* 0x000eee0000000200 */
[C---:B--2---:R-:W-:Y:S01]  /*a140*/  HMMA.16816.F32 R4, R144.reuse, R148, R4 ;  /* 0x000000949004723c */ /* 0x044fe20000001804 */
[----:B------:R-:W-:Y:S07]  /*a150*/  LDSM.16.M88.4 R140, [R175+0x4000] ;  /* 0x00400000af8c783b */ /* 0x000fee0000000200 */
[C---:B------:R-:W-:Y:S01]  /*a160*/  HMMA.16816.F32 R8, R144.reuse, R150, R8 ;  /* 0x000000969008723c */ /* 0x040fe20000001808 */
[----:B------:R-:W2:Y:S07]  /*a170*/  LDSM.16.M88.4 R148, [R165+-0x2000] ;  /* 0xffe00000a594783b */ /* 0x000eae0000000200 */
[C---:B------:R-:W-:Y:S08]  /*a180*/  HMMA.16816.F32 R12, R144.reuse, R152, R12 ;  /* 0x00000098900c723c */ /* 0x040ff0000000180c */
[C---:B------:R-:W-:Y:S01]  /*a190*/  HMMA.16816.F32 R16, R144.reuse, R154, R16 ;  /* 0x0000009a9010723c */ /* 0x040fe20000001810 */
[----:B------:R-:W5:Y:S07]  /*a1a0*/  LDSM.16.M88.4 R152, [R165+-0x1800] ;  /* 0xffe80000a598783b */ /* 0x000f6e0000000200 */
[C---:B----4-:R-:W-:Y:S08]  /*a1b0*/  HMMA.16816.F32 R20, R144.reuse, R156, R20 ;  /* 0x0000009c9014723c */ /* 0x050ff00000001814 */
[C---:B------:R-:W-:Y:S01]  /*a1c0*/  HMMA.16816.F32 R24, R144.reuse, R158, R24 ;  /* 0x0000009e9018723c */ /* 0x040fe20000001818 */
[----:B------:R-:W4:Y:S07]  /*a1d0*/  LDSM.16.M88.4 R156, [R165+-0x1000] ;  /* 0xfff00000a59c783b */ /* 0x000f2e0000000200 */
[C---:B---3--:R-:W-:Y:S08]  /*a1e0*/  HMMA.16816.F32 R28, R144.reuse, R136, R28 ;  /* 0x00000088901c723c */ /* 0x048ff0000000181c */
[----:B------:R-:W-:Y:S01]  /*a1f0*/  HMMA.16816.F32 R32, R144, R138, R32 ;  /* 0x0000008a9020723c */ /* 0x000fe20000001820 */
[----:B------:R-:W3:Y:S07]  /*a200*/  LDSM.16.M88.4 R136, [R165+-0x800] ;  /* 0xfff80000a588783b */ /* 0x000eee0000000200 */
[C---:B--2---:R-:W-:Y:S01]  /*a210*/  HMMA.16816.F32 R4, R140.reuse, R148, R4 ;  /* 0x000000948c04723c */ /* 0x044fe20000001804 */
[----:B------:R-:W-:Y:S07]  /*a220*/  LDSM.16.M88.4 R144, [R173+0x8000] ;  /* 0x00800000ad90783b */ /* 0x000fee0000000200 */
[C---:B------:R-:W-:Y:S01]  /*a230*/  HMMA.16816.F32 R8, R140.reuse, R150, R8 ;  /* 0x000000968c08723c */ /* 0x040fe20000001808 */
[----:B------:R-:W2:Y:S07]  /*a240*/  LDSM.16.M88.4 R148, [R164+0x4000] ;  /* 0x00400000a494783b */ /* 0x000eae0000000200 */
[C---:B-----5:R-:W-:Y:S08]  /*a250*/  HMMA.16816.F32 R12, R140.reuse, R152, R12 ;  /* 0x000000988c0c723c */ /* 0x060ff0000000180c */
[C---:B------:R-:W-:Y:S01]  /*a260*/  HMMA.16816.F32 R16, R140.reuse, R154, R16 ;  /* 0x0000009a8c10723c */ /* 0x040fe20000001810 */
[----:B------:R-:W5:Y:S07]  /*a270*/  LDSM.16.M88.4 R152, [R164+0x4800] ;  /* 0x00480000a498783b */ /* 0x000f6e0000000200 */
[C---:B----4-:R-:W-:Y:S08]  /*a280*/  HMMA.16816.F32 R20, R140.reuse, R156, R20 ;  /* 0x0000009c8c14723c */ /* 0x050ff00000001814 */
        /* <DEDUP_REMOVED lines=8> */
[----:B------:R-:W2:Y:S07]  /*a310*/  LDSM.16.M88.4 R148, [R162] ;  /* 0x00000000a294783b */ /* 0x000eae0000000200 */
[C---:B-----5:R-:W-:Y:S08]  /*a320*/  HMMA.16816.F32 R12, R144.reuse, R152, R12 ;  /* 0x00000098900c723c */ /* 0x060ff0000000180c */
[C---:B------:R-:W-:Y:S01]  /*a330*/  HMMA.16816.F32 R16, R144.reuse, R154, R16 ;  /* 0x0000009a9010723c */ /* 0x040fe20000001810 */
[----:B------:R-:W5:Y:S07]  /*a340*/  LDSM.16.M88.4 R152, [R163] ;  /* 0x00000000a398783b */ /* 0x000f6e0000000200 */
[C---:B----4-:R-:W-:Y:S01]  /*a350*/  HMMA.16816.F32 R20, R144.reuse, R156, R20 ;  /* 0x0000009c9014723c */ /* 0x050fe20000001814 */
[----:B------:R-:W-:Y:S07]  /*a360*/  LDSM.16.M88.4 R160, [R172] ;  /* 0x00000000aca0783b */ /* 0x000fee0000000200 */
[C---:B------:R-:W-:Y:S01]  /*a370*/  HMMA.16816.F32 R24, R144.reuse, R158, R24 ;  /* 0x0000009e9018723c */ /* 0x040fe20000001818 */
[----:B------:R-:W4:Y:S07]  /*a380*/  LDSM.16.M88.4 R156, [R171] ;  /* 0x00000000ab9c783b */ /* 0x000f2e0000000200 */
[C---:B---3--:R-:W-:Y:S08]  /*a390*/  HMMA.16816.F32 R28, R144.reuse, R136, R28 ;  /* 0x00000088901c723c */ /* 0x048ff0000000181c */
[----:B------:R-:W-:Y:S01]  /*a3a0*/  HMMA.16816.F32 R32, R144, R138, R32 ;  /* 0x0000008a9020723c */ /* 0x000fe20000001820 */
[----:B------:R-:W-:Y:S07]  /*a3b0*/  LDSM.16.M88.4 R136, [R176+0x8000] ;  /* 0x00800000b088783b */ /* 0x000fee0000000200 */
[C---:B--2---:R-:W-:Y:S01]  /*a3c0*/  HMMA.16816.F32 R4, R140.reuse, R148, R4 ;  /* 0x000000948c04723c */ /* 0x044fe20000001804 */
[----:B------:R-:W2:Y:S07]  /*a3d0*/  LDSM.16.M88.4 R144, [R166+0x4000] ;  /* 0x00400000a690783b */ /* 0x000eae0000000200 */
[C---:B------:R-:W-:Y:S01]  /*a3e0*/  HMMA.16816.F32 R8, R140.reuse, R150, R8 ;  /* 0x000000968c08723c */ /* 0x040fe20000001808 */
[----:B------:R-:W3:Y:S07]  /*a3f0*/  LDSM.16.M88.4 R148, [R166+0x4800] ;  /* 0x00480000a694783b */ /* 0x000eee0000000200 */
[C---:B-----5:R-:W-:Y:S08]  /*a400*/  HMMA.16816.F32 R12, R140.reuse, R152, R12 ;  /* 0x000000988c0c723c */ /* 0x060ff0000000180c */
[C---:B------:R-:W-:Y:S01]  /*a410*/  HMMA.16816.F32 R16, R140.reuse, R154, R16 ;  /* 0x0000009a8c10723c */ /* 0x040fe20000001810 */
[----:B------:R-:W5:Y:S07]  /*a420*/  LDSM.16.M88.4 R152, [R166+0x5000] ;  /* 0x00500000a698783b */ /* 0x000f6e0000000200 */
[C---:B----4-:R-:W-:Y:S08]  /*a430*/  HMMA.16816.F32 R20, R140.reuse, R156, R20 ;  /* 0x0000009c8c14723c */ /* 0x050ff00000001814 */
[C---:B------:R-:W-:Y:S01]  /*a440*/  HMMA.16816.F32 R24, R140.reuse, R158, R24 ;  /* 0x0000009e8c18723c */ /* 0x040fe20000001818 */
[----:B------:R-:W-:Y:S07]  /*a450*/  LDSM.16.M88.4 R156, [R175+0x8000] ;  /* 0x00800000af9c783b */ /* 0x000fee0000000200 */
[C---:B------:R-:W-:Y:S08]  /*a460*/  HMMA.16816.F32 R28, R140.reuse, R160, R28 ;  /* 0x000000a08c1c723c */ /* 0x040ff0000000181c */
[----:B------:R-:W-:Y:S01]  /*a470*/  HMMA.16816.F32 R32, R140, R162, R32 ;  /* 0x000000a28c20723c */ /* 0x000fe20000001820 */
[----:B------:R-:W4:Y:S07]  /*a480*/  LDSM.16.M88.4 R140, [R166+0x5800] ;  /* 0x00580000a68c783b */ /* 0x000f2e0000000200 */
[C---:B--2---:R-:W-:Y:S01]  /*a490*/  HMMA.16816.F32 R4, R136.reuse, R144, R4 ;  /* 0x000000908804723c */ /* 0x044fe20000001804 */
[----:B------:R-:W2:Y:S07]  /*a4a0*/  LDSM.16.M88.4 R160, [R165] ;  /* 0x00000000a5a0783b */ /* 0x000eae0000000200 */
[C---:B------:R-:W-:Y:S08]  /*a4b0*/  HMMA.16816.F32 R8, R136.reuse, R146, R8 ;  /* 0x000000928808723c */ /* 0x040ff00000001808 */
[C---:B---3--:R-:W-:Y:S08]  /*a4c0*/  HMMA.16816.F32 R12, R136.reuse, R148, R12 ;  /* 0x00000094880c723c */ /* 0x048ff0000000180c */
[C---:B------:R-:W-:Y:S08]  /*a4d0*/  HMMA.16816.F32 R16, R136.reuse, R150, R16 ;  /* 0x000000968810723c */ /* 0x040ff00000001810 */
[C---:B-----5:R-:W-:Y:S08]  /*a4e0*/  HMMA.16816.F32 R20, R136.reuse, R152, R20 ;  /* 0x000000988814723c */ /* 0x060ff00000001814 */
[C---:B------:R-:W-:Y:S08]  /*a4f0*/  HMMA.16816.F32 R24, R136.reuse, R154, R24 ;  /* 0x0000009a8818723c */ /* 0x040ff00000001818 */
[C---:B----4-:R-:W-:Y:S08]  /*a500*/  HMMA.16816.F32 R28, R136.reuse, R140, R28 ;  /* 0x0000008c881c723c */ /* 0x050ff0000000181c */
[----:B------:R-:W-:Y:S01]  /*a510*/  HMMA.16816.F32 R32, R136, R142, R32 ;  /* 0x0000008e8820723c */ /* 0x000fe20000001820 */
[----:B------:R-:W3:Y:S07]  /*a520*/  LDSM.16.M88.4 R136, [R165+0x800] ;  /* 0x00080000a588783b */ /* 0x000eee0000000200 */
[C---:B--2---:R-:W-:Y:S08]  /*a530*/  HMMA.16816.F32 R4, R156.reuse, R160, R4 ;  /* 0x000000a09c04723c */ /* 0x044ff00000001804 */
[C---:B------:R-:W-:Y:S11]  /*a540*/  HMMA.16816.F32 R8, R156.reuse, R162, R8 ;  /* 0x000000a29c08723c */ /* 0x040ff60000001808 */
[----:B------:R-:W-:Y:S05]  /*a550*/  @!UPT UIADD3 URZ, URZ, URZ, URZ ;  /* 0x0000003f3f3ff290 */ /* 0x000fea000fffe03f */
[----:B------:R-:W-:Y:S04]  /*a560*/  FMUL.FTZ R0, R4, c[0x0][0x320] ;  /* 0x0000c80004007a20 */ /* 0x000fe80000410000 */
[----:B------:R2:W4:Y:S04]  /*a570*/  MUFU.TANH R141, R0 ;  /* 0x00000000008d7308 */ /* 0x0005280000002400 */
[----:B-1----:R-:W-:Y:S01]  /*a580*/  FMUL.FTZ R3, R11, c[0x0][0x320] ;  /* 0x0000c8000b037a20 */ /* 0x002fe20000410000 */
[C---:B---3--:R-:W-:Y:S03]  /*a590*/  HMMA.16816.F32 R12, R156.reuse, R136, R12 ;  /* 0x000000889c0c723c */ /* 0x048fe6000000180c */
[----:B------:R-:W-:Y:S02]  /*a5a0*/  FMUL.FTZ R10, R10, c[0x0][0x320] ;  /* 0x0000c8000a0a7a20 */ /* 0x000fe40000410000 */
[----:B------:R1:W3:Y:S03]  /*a5b0*/  MUFU.TANH R147, R3 ;  /* 0x0000000300937308 */ /* 0x0002e60000002400 */
[C---:B------:R-:W-:Y:S07]  /*a5c0*/  HMMA.16816.F32 R16, R156.reuse, R138, R16 ;  /* 0x0000008a9c10723c */ /* 0x040fee0000001810 */
[----:B------:R-:W3:Y:S01]  /*a5d0*/  MUFU.TANH R146, R10 ;  /* 0x0000000a00927308 */ /* 0x000ee20000002400 */
[----:B--2---:R-:W-:Y:S08]  /*a5e0*/  FMUL.FTZ R0, R5, c[0x0][0x320] ;  /* 0x0000c80005007a20 */ /* 0x004ff00000410000 */
[----:B------:R-:W-:Y:S01]  /*a5f0*/  FMUL.FTZ R2, R12, c[0x0][0x320] ;  /* 0x0000c8000c027a20 */ /* 0x000fe20000410000 */
[----:B------:R2:W2:Y:S07]  /*a600*/  MUFU.TANH R144, R0 ;  /* 0x0000000000907308 */ /* 0x0004ae0000002400 */
[----:B-1----:R-:W-:Y:S03]  /*a610*/  FMUL.FTZ R3, R18, c[0x0][0x320] ;  /* 0x0000c80012037a20 */ /* 0x002fe60000410000 */
[----:B------:R1:W1:Y:S10]  /*a620*/  MUFU.TANH R139, R2 ;  /* 0x00000002008b7308 */ /* 0x0002740000002400 */
[----:B------:R-:W3:Y:S01]  /*a630*/  MUFU.TANH R161, R3 ;  /* 0x0000000300a17308 */ /* 0x000ee20000002400 */
[----:B--2---:R-:W-:Y:S09]  /*a640*/  FMUL.FTZ R0, R6, c[0x0][0x320] ;  /* 0x0000c80006007a20 */ /* 0x004ff20000410000 */
[----:B------:R2:W2:Y:S01]  /*a650*/  MUFU.TANH R143, R0 ;  /* 0x00000000008f7308 */ /* 0x0004a20000002400 */
[----:B-1----:R-:W-:Y:S09]  /*a660*/  FMUL.FTZ R2, R19, c[0x0][0x320] ;  /* 0x0000c80013027a20 */ /* 0x002ff20000410000 */
        /* <DEDUP_REMOVED lines=95> */
.L_x_1234:
        /* <DEDUP_REMOVED lines=18> */
.L_x_1235:
[C---:B----4-:R-:W-:Y:S02]  /*ad80*/  IADD3 R2, -R177.reuse, 0x10, RZ ;  /* 0x00000010b1027810 */ /* 0x050fe40007ffe1ff */
[----:B------:R-:W-:Y:S02]  /*ad90*/  ISETP.NE.U32.AND P0, PT, R177, RZ, PT ;  /* 0x000000ffb100720c */ /* 0x000fe40003f05070 */
[----:B------:R-:W-:Y:S04]  /*ada0*/  LOP3.LUT R2, R2, 0xf, RZ, 0xc0, !PT ;  /* 0x0000000f02027812 */ /* 0x000fe800078ec0ff */
[----:B---3--:R-:W-:Y:S04]  /*adb0*/  IADD3 R2, P6, P5, R2, R0, R20 ;  /* 0x0000000002027210 */ /* 0x008fe80007dde014 */
[----:B--2---:R-:W-:Y:S02]  /*adc0*/  IADD3.X R3, RZ, R4, R9, P6, P5 ;  /* 0x00000004ff037210 */ /* 0x004fe400037ea409 */
        /* <DEDUP_REMOVED lines=10> */
.L_x_1145:
[----:B---34-:R-:W-:Y:S05]  /*ae70*/  BSYNC B0 ;  /* 0x0000000000007941 */ /* 0x018fea0003800000 */
.L_x_1144:
[----:B------:R-:W-:Y:S01]  /*ae80*/  FMNMX.FTZ R2, R141, R101, !PT ;  /* 0x000000658d027209 */ /* 0x000fe20007810000 */
[----:B------:R-:W0:Y:S01]  /*ae90*/  LDGDEPBAR ;  /* 0x00000000000079af */ /* 0x000e220000000000 */
[----:B--2---:R-:W-:Y:S02]  /*aea0*/  FMNMX.FTZ R0, R143, R102, !PT ;  /* 0x000000668f007209 */ /* 0x004fe40007810000 */
        /* <DEDUP_REMOVED lines=38> */
.L_x_1236:
[C---:B------:R-:W-:Y:S01]  /*b110*/  FMUL.FTZ R5, R100.reuse, c[0x0][0x2d0] ;  /* 0x0000b40064057a20 */ /* 0x040fe20000410000 */
[----:B------:R-:W-:Y:S01]  /*b120*/  WARPSYNC 0xffffffff ;  /* 0xffffffff00007948 */ /* 0x000fe20003800000 */
[----:B------:R-:W-:Y:S01]  /*b130*/  FADD.FTZ R2, -R100, R101 ;  /* 0x0000006564027221 */ /* 0x000fe20000010100 */
[----:B------:R-:W-:Y:S01]  /*b140*/  ISETP.GT.AND P0, PT, R180, R189, PT ;  /* 0x000000bdb400720c */ /* 0x000fe20003f04270 */
[--C-:B------:R-:W-:Y:S02]  /*b150*/  FFMA.FTZ R3, R141, c[0x0][0x2d0], -R5.reuse ;  /* 0x0000b4008d037a23 */ /* 0x100fe40000010805 */
[----:B------:R-:W-:Y:S02]  /*b160*/  FMUL.FTZ R2, R2, c[0x0][0x2d0] ;  /* 0x0000b40002027a20 */ /* 0x000fe40000410000 */
[----:B------:R1:W-:Y:S01]  /*b170*/  MUFU.EX2 R141, R3 ;  /* 0x00000003008d7308 */ /* 0x0003e20000000800 */
[--C-:B------:R-:W-:Y:S02]  /*b180*/  FFMA.FTZ R139, R139, c[0x0][0x2d0], -R5.reuse ;  /* 0x0000b4008b8b7a23 */ /* 0x100fe40000010805 */
[--C-:B------:R-:W-:Y:S02]  /*b190*/  FFMA.FTZ R138, R138, c[0x0][0x2d0], -R5.reuse ;  /* 0x0000b4008a8a7a23 */ /* 0x100fe40000010805 */
[--C-:B------:R-:W-:Y:S02]  /*b1a0*/  FFMA.FTZ R137, R137, c[0x0][0x2d0], -R5.reuse ;  /* 0x0000b40089897a23 */ /* 0x100fe40000010805 */
[--C-:B------:R-:W-:Y:S02]  /*b1b0*/  FFMA.FTZ R136, R136, c[0x0][0x2d0], -R5.reuse ;  /* 0x0000b40088887a23 */ /* 0x100fe40000010805 */
[--C-:B------:R-:W-:Y:S01]  /*b1c0*/  FFMA.FTZ R156, R19, c[0x0][0x2d0], -R5.reuse ;  /* 0x0000b400139c7a23 */ /* 0x100fe20000010805 */
[----:B------:R-:W4:Y:S01]  /*b1d0*/  MUFU.EX2 R2, R2 ;  /* 0x0000000200027308 */ /* 0x000f220000000800 */
[--C-:B------:R-:W-:Y:S02]  /*b1e0*/  FFMA.FTZ R171, R15, c[0x0][0x2d0], -R5.reuse ;  /* 0x0000b4000fab7a23 */ /* 0x100fe40000010805 */
[--C-:B------:R-:W-:Y:S02]  /*b1f0*/  FFMA.FTZ R159, R14, c[0x0][0x2d0], -R5.reuse ;  /* 0x0000b4000e9f7a23 */ /* 0x100fe40000010805 */
[--C-:B------:R-:W-:Y:S05]  /*b200*/  FFMA.FTZ R158, R13, c[0x0][0x2d0], -R5.reuse ;  /* 0x0000b4000d9e7a23 */ /* 0x100fea0000010805 */
[----:B------:R-:W-:Y:S01]  /*b210*/  MUFU.EX2 R136, R136 ;  /* 0x0000008800887308 */ /* 0x000fe20000000800 */
[--C-:B-1----:R-:W-:Y:S02]  /*b220*/  FFMA.FTZ R3, R144, c[0x0][0x2d0], -R5.reuse ;  /* 0x0000b40090037a23 */ /* 0x102fe40000010805 */
[--C-:B------:R-:W-:Y:S07]  /*b230*/  FFMA.FTZ R144, R18, c[0x0][0x2d0], -R5.reuse ;  /* 0x0000b40012907a23 */ /* 0x100fee0000010805 */
[----:B------:R1:W5:Y:S02]  /*b240*/  MUFU.EX2 R157, R3 ;  /* 0x00000003009d7308 */ /* 0x0003640000000800 */
[----:B-1----:R-:W-:Y:S02]  /*b250*/  FFMA.FTZ R3, R142, c[0x0][0x2d0], -R5 ;  /* 0x0000b4008e037a23 */ /* 0x002fe40000010805 */
        /* <DEDUP_REMOVED lines=11> */
[C---:B------:R-:W-:Y:S01]  /*b310*/  FMUL.FTZ R32, R2.reuse, R104 ;  /* 0x0000006802207220 */ /* 0x040fe20000410000 */
[----:B-----5:R-:W-:Y:S01]  /*b320*/  F2FP.PACK_AB R104, R157, R141 ;  /* 0x0000008d9d68723e */ /* 0x020fe200000000ff */
[C---:B------:R-:W-:Y:S02]  /*b330*/  FMUL.FTZ R33, R2.reuse, R105 ;  /* 0x0000006902217220 */ /* 0x040fe40000410000 */
[----:B------:R-:W-:Y:S01]  /*b340*/  FMUL.FTZ R36, R2, R36 ;  /* 0x0000002402247220 */ /* 0x000fe20000410000 */
[----:B-1-3--:R-:W-:Y:S01]  /*b350*/  FMNMX.FTZ R3, R0, R4, !PT ;  /* 0x0000000400037209 */ /* 0x00afe20007810000 */
[--C-:B------:R-:W-:Y:S02]  /*b360*/  FFMA.FTZ R0, R140, c[0x0][0x2d0], -R5.reuse ;  /* 0x0000b4008c007a23 */ /* 0x100fe40000010805 */
[--C-:B------:R-:W-:Y:S02]  /*b370*/  FFMA.FTZ R140, R16, c[0x0][0x2d0], -R5.reuse ;  /* 0x0000b400108c7a23 */ /* 0x100fe40000010805 */
        /* <DEDUP_REMOVED lines=13> */
[C---:B-1----:R-:W-:Y:S02]  /*b450*/  FADD.FTZ R0, -R3.reuse, R102 ;  /* 0x0000006603007221 */ /* 0x042fe40000010100 */
[----:B------:R-:W-:Y:S02]  /*b460*/  FMUL.FTZ R102, R3, c[0x0][0x2d0] ;  /* 0x0000b40003667a20 */ /* 0x000fe40000410000 */
[----:B------:R-:W-:Y:S02]  /*b470*/  FMUL.FTZ R0, R0, c[0x0][0x2d0] ;  /* 0x0000b40000007a20 */ /* 0x000fe40000410000 */
[--C-:B--2---:R-:W-:Y:S02]  /*b480*/  FFMA.FTZ R4, R143, c[0x0][0x2d0], -R102.reuse ;  /* 0x0000b4008f047a23 */ /* 0x104fe40000010866 */
[--C-:B------:R-:W-:Y:S02]  /*b490*/  FFMA.FTZ R6, R145, c[0x0][0x2d0], -R102.reuse ;  /* 0x0000b40091067a23 */ /* 0x100fe40000010866 */
[----:B------:R-:W1:Y:S01]  /*b4a0*/  MUFU.EX2 R0, R0 ;  /* 0x0000000000007308 */ /* 0x000e620000000800 */
[----:B------:R-:W-:Y:S02]  /*b4b0*/  FFMA.FTZ R143, R12, c[0x0][0x2d0], -R5 ;  /* 0x0000b4000c8f7a23 */ /* 0x000fe40000010805 */
[C---:B------:R-:W-:Y:S02]  /*b4c0*/  FMUL.FTZ R12, R2.reuse, R124 ;  /* 0x0000007c020c7220 */ /* 0x040fe40000410000 */
        /* <DEDUP_REMOVED lines=8> */
[C---:B------:R-:W-:Y:S01]  /*b550*/  FMUL.FTZ R73, R2.reuse, R73 ;  /* 0x0000004902497220 */ /* 0x040fe20000410000 */
[----:B------:R-:W3:Y:S01]  /*b560*/  MUFU.EX2 R124, R6 ;  /* 0x00000006007c7308 */ /* 0x000ee20000000800 */
        /* <DEDUP_REMOVED lines=9> */
[----:B------:R-:W-:Y:S01]  /*b600*/  FMUL.FTZ R27, R0, R115 ;  /* 0x00000073001b7220 */ /* 0x000fe20000410000 */
[----:B------:R-:W-:Y:S01]  /*b610*/  LDSM.16.MT88.4 R128, [R167+0x1800] ;  /* 0x00180000a780783b */ /* 0x000fe20000004200 */
[C---:B--2---:R-:W-:Y:S02]  /*b620*/  FMUL.FTZ R4, R2.reuse, R132 ;  /* 0x0000008402047220 */ /* 0x044fe40000410000 */
[C---:B------:R-:W-:Y:S02]  /*b630*/  FMUL.FTZ R80, R2.reuse, R80 ;  /* 0x0000005002507220 */ /* 0x040fe40000410000 */
[C---:B------:R-:W-:Y:S02]  /*b640*/  FMUL.FTZ R81, R2.reuse, R81 ;  /* 0x0000005102517220 */ /* 0x040fe40000410000 */
[----:B------:R-:W-:Y:S01]  /*b650*/  FMUL.FTZ R84, R2, R84 ;  /* 0x0000005402547220 */ /* 0x000fe20000410000 */
        /* <DEDUP_REMOVED lines=17> */
[C---:B------:R-:W-:Y:S02]  /*b770*/  FFMA.FTZ R118, R0.reuse, R186, R101 ;  /* 0x000000ba00767223 */ /* 0x040fe40000010065 */
[C---:B------:R-:W-:Y:S02]  /*b780*/  FMUL.FTZ R23, R0.reuse, R119 ;  /* 0x0000007700177220 */ /* 0x040fe40000410000 */
[C---:B------:R-:W-:Y:S01]  /*b790*/  FMUL.FTZ R34, R0.reuse, R106 ;  /* 0x0000006a00227220 */ /* 0x040fe20000410000 */
[----:B------:R-:W-:Y:S01]  /*b7a0*/  F2FP.PACK_AB R106, R177, R172 ;  /* 0x000000acb16a723e */ /* 0x000fe200000000ff */
[C---:B------:R-:W-:Y:S02]  /*b7b0*/  FMUL.FTZ R35, R0.reuse, R107 ;  /* 0x0000006b00237220 */ /* 0x040fe40000410000 */
[C---:B------:R-:W-:Y:S01]  /*b7c0*/  FMUL.FTZ R38, R0.reuse, R38 ;  /* 0x0000002600267220 */ /* 0x040fe20000410000 */
[----:B------:R-:W-:Y:S01]  /*b7d0*/  MUFU.EX2 R119, R139 ;  /* 0x0000008b00777308 */ /* 0x000fe20000000800 */
        /* <DEDUP_REMOVED lines=32> */
[----:B------:R-:W-:Y:S02]  /*b9e0*/  FFMA.FTZ R142, R17, c[0x0][0x2d0], -R5 ;  /* 0x0000b400118e7a23 */ /* 0x000fe40000010805 */
[C---:B------:R-:W-:Y:S01]  /*b9f0*/  FMUL.FTZ R5, R2.reuse, R133 ;  /* 0x0000008502057220 */ /* 0x040fe20000410000 */
[----:B------:R2:W-:Y:S01]  /*ba00*/  MUFU.EX2 R126, R0 ;  /* 0x00000000007e7308 */ /* 0x0005e20000000800 */
[----:B------:R-:W-:Y:S02]  /*ba10*/  FMUL.FTZ R17, R2, R121 ;  /* 0x0000007902117220 */ /* 0x000fe40000410000 */
        /* <DEDUP_REMOVED lines=8> */
[--C-:B------:R-:W-:Y:S03]  /*baa0*/  FFMA.FTZ R123, R149, c[0x0][0x2d0], -R102.reuse ;  /* 0x0000b400957b7a23 */ /* 0x100fe60000010866 */
[----:B------:R4:W-:Y:S01]  /*bab0*/  MUFU.EX2 R155, R101 ;  /* 0x00000065009b7308 */ /* 0x0009e20000000800 */
[--C-:B--2---:R-:W-:Y:S09]  /*bac0*/  FFMA.FTZ R0, R163, c[0x0][0x2d0], -R102.reuse ;  /* 0x0000b400a3007a23 */ /* 0x104ff20000010866 */
[----:B------:R2:W5:Y:S01]  /*bad0*/  MUFU.EX2 R133, R0 ;  /* 0x0000000000857308 */ /* 0x0005620000000800 */
[----:B---3--:R-:W-:Y:S01]  /*bae0*/  F2FP.PACK_AB R107, R126, R125 ;  /* 0x0000007d7e6b723e */ /* 0x008fe200000000ff */
[----:B------:R-:W-:Y:S08]  /*baf0*/  FFMA.FTZ R2, R162, c[0x0][0x2d0], -R102 ;  /* 0x0000b400a2027a23 */ /* 0x000ff00000010866 */
[----:B------:R-:W-:Y:S01]  /*bb00*/  MUFU.EX2 R150, R116 ;  /* 0x0000007400967308 */ /* 0x000fe20000000800 */
[C---:B-1----:R-:W-:Y:S05]  /*bb10*/  HMMA.16816.F32 R4, R104.reuse, R108, R4 ;  /* 0x0000006c6804723c */ /* 0x042fea0000001804 */
[----:B----4-:R-:W-:Y:S03]  /*bb20*/  FADD.FTZ R101, R124, R118 ;  /* 0x000000767c657221 */ /* 0x010fe60000010000 */
[C---:B------:R-:W-:Y:S01]  /*bb30*/  HMMA.16816.F32 R8, R104.reuse, R110, R8 ;  /* 0x0000006e6808723c */ /* 0x040fe20000001808 */
[----:B------:R-:W1:Y:S01]  /*bb40*/  LDSM.16.MT88.4 R108, [R168] ;  /* 0x00000000a86c783b */ /* 0x000e620000004200 */
[----:B------:R-:W-:Y:S02]  /*bb50*/  MUFU.EX2 R147, R120 ;  /* 0x0000007800937308 */ /* 0x000fe40000000800 */
[----:B--2---:R-:W-:Y:S08]  /*bb60*/  FFMA.FTZ R0, R161, c[0x0][0x2d0], -R102 ;  /* 0x0000b400a1007a23 */ /* 0x004ff00000010866 */
[----:B------:R-:W-:Y:S10]  /*bb70*/  MUFU.EX2 R141, R122 ;  /* 0x0000007a008d7308 */ /* 0x000ff40000000800 */
[----:B------:R2:W-:Y:S10]  /*bb80*/  MUFU.EX2 R127, R0 ;  /* 0x00000000007f7308 */ /* 0x0005f40000000800 */
[----:B------:R3:W4:Y:S01]  /*bb90*/  MUFU.EX2 R132, R2 ;  /* 0x0000000200847308 */ /* 0x0007220000000800 */
[C---:B-1----:R-:W-:Y:S09]  /*bba0*/  HMMA.16816.F32 R12, R104.reuse, R108, R12 ;  /* 0x0000006c680c723c */ /* 0x042ff2000000180c */
[----:B------:R-:W1:Y:S03]  /*bbb0*/  MUFU.EX2 R149, R156 ;  /* 0x0000009c00957308 */ /* 0x000e660000000800 */
[----:B--2---:R-:W-:Y:S02]  /*bbc0*/  FADD.FTZ R0, R157, R112 ;  /* 0x000000709d007221 */ /* 0x004fe40000010000 */
[----:B------:R-:W-:Y:S01]  /*bbd0*/  LDSM.16.MT88.4 R112, [R168+0x800] ;  /* 0x00080000a870783b */ /* 0x000fe20000004200 */
[C---:B------:R-:W-:Y:S04]  /*bbe0*/  HMMA.16816.F32 R16, R104.reuse, R110, R16 ;  /* 0x0000006e6810723c */ /* 0x040fe80000001810 */
[----:B------:R-:W2:Y:S01]  /*bbf0*/  MUFU.EX2 R152, R144 ;  /* 0x0000009000987308 */ /* 0x000ea20000000800 */
[----:B------:R-:W-:Y:S02]  /*bc00*/  FADD.FTZ R0, R172, R0 ;  /* 0x00000000ac007221 */ /* 0x000fe40000010000 */
[----:B------:R-:W1:Y:S02]  /*bc10*/  LDSM.16.MT88.4 R108, [R170] ;  /* 0x00000000aa6c783b */ /* 0x000e640000004200 */
[----:B------:R-:W-:Y:S03]  /*bc20*/  FADD.FTZ R0, R177, R0 ;  /* 0x00000000b1007221 */ /* 0x000fe60000010000 */
[--C-:B---3--:R-:W-:Y:S02]  /*bc30*/  FFMA.FTZ R2, R154, c[0x0][0x2d0], -R102.reuse ;  /* 0x0000b4009a027a23 */ /* 0x108fe40000010866 */
[----:B------:R-:W-:Y:S01]  /*bc40*/  MUFU.EX2 R153, R142 ;  /* 0x0000008e00997308 */ /* 0x000fe20000000800 */
[----:B------:R-:W-:Y:S09]  /*bc50*/  FFMA.FTZ R102, R148, c[0x0][0x2d0], -R102 ;  /* 0x0000b40094667a23 */ /* 0x000ff20000010866 */
[----:B------:R-:W-:Y:S10]  /*bc60*/  MUFU.EX2 R148, R117 ;  /* 0x0000007500947308 */ /* 0x000ff40000000800 */
[----:B------:R3:W-:Y:S10]  /*bc70*/  MUFU.EX2 R151, R2 ;  /* 0x0000000200977308 */ /* 0x0007f40000000800 */
[----:B------:R-:W-:Y:S01]  /*bc80*/  MUFU.EX2 R154, R140 ;  /* 0x0000008c009a7308 */ /* 0x000fe20000000800 */
[C---:B-1----:R-:W-:Y:S09]  /*bc90*/  HMMA.16816.F32 R20, R104.reuse, R108, R20 ;  /* 0x0000006c6814723c */ /* 0x042ff20000001814 */
[----:B------:R-:W-:Y:S01]  /*bca0*/  MUFU.EX2 R140, R123 ;  /* 0x0000007b008c7308 */ /* 0x000fe20000000800 */
[C---:B------:R-:W-:Y:S01]  /*bcb0*/  HMMA.16816.F32 R24, R104.reuse, R110, R24 ;  /* 0x0000006e6818723c */ /* 0x040fe20000001818 */
[----:B------:R-:W1:Y:S02]  /*bcc0*/  LDSM.16.MT88.4 R108, [R169] ;  /* 0x00000000a96c783b */ /* 0x000e640000004200 */
[----:B---3--:R-:W-:Y:S04]  /*bcd0*/  FADD.FTZ R2, R125, R101 ;  /* 0x000000657d027221 */ /* 0x008fe80000010000 */
[----:B------:R-:W-:Y:S02]  /*bce0*/  FADD.FTZ R101, R126, R2 ;  /* 0x000000027e657221 */ /* 0x000fe40000010000 */
[----:B------:R-:W3:Y:S03]  /*bcf0*/  MUFU.EX2 R146, R143 ;  /* 0x0000008f00927308 */ /* 0x000ee60000000800 */
[----:B------:R-:W-:Y:S02]  /*bd00*/  FADD.FTZ R2, R119, R0 ;  /* 0x0000000077027221 */ /* 0x000fe40000010000 */
[----:B-----5:R-:W-:Y:S02]  /*bd10*/  FADD.FTZ R0, R133, R101 ;  /* 0x0000006585007221 */ /* 0x020fe40000010000 */
[----:B------:R-:W-:Y:S02]  /*bd20*/  FADD.FTZ R101, R134, R2 ;  /* 0x0000000286657221 */ /* 0x000fe40000010000 */
[----:B----4-:R-:W-:Y:S01]  /*bd30*/  FADD.FTZ R2, R132, R0 ;  /* 0x0000000084027221 */ /* 0x010fe20000010000 */
[----:B------:R4:W5:Y:S01]  /*bd40*/  MUFU.EX2 R143, R121 ;  /* 0x00000079008f7308 */ /* 0x0009620000000800 */
[----:B------:R-:W-:Y:S01]  /*bd50*/  FADD.FTZ R0, R135, R101 ;  /* 0x0000006587007221 */ /* 0x000fe20000010000 */
[----:B------:R-:W-:Y:S01]  /*bd60*/  MOV R101, R100 ;  /* 0x0000006400657202 */ /* 0x000fe20000000f00 */
[----:B------:R-:W-:Y:S02]  /*bd70*/  FADD.FTZ R2, R127, R2 ;  /* 0x000000027f027221 */ /* 0x000fe40000010000 */
[----:B------:R-:W-:Y:S02]  /*bd80*/  FADD.FTZ R0, R136, R0 ;  /* 0x0000000088007221 */ /* 0x000fe40000010000 */
[----:B------:R-:W-:Y:S02]  /*bd90*/  FADD.FTZ R2, R155, R2 ;  /* 0x000000029b027221 */ /* 0x000fe40000010000 */
[----:B------:R-:W-:Y:S01]  /*bda0*/  FADD.FTZ R0, R149, R0 ;  /* 0x0000000095007221 */ /* 0x000fe20000010000 */
[----:B------:R-:W-:Y:S01]  /*bdb0*/  MUFU.EX2 R142, R171 ;  /* 0x000000ab008e7308 */ /* 0x000fe20000000800 */
[----:B------:R-:W-:Y:S02]  /*bdc0*/  FADD.FTZ R2, R150, R2 ;  /* 0x0000000296027221 */ /* 0x000fe40000010000 */
[----:B--2---:R-:W-:Y:S01]  /*bdd0*/  FADD.FTZ R0, R152, R0 ;  /* 0x0000000098007221 */ /* 0x004fe20000010000 */
[----:B---3--:R-:W-:Y:S01]  /*bde0*/  F2FP.PACK_AB R138, R146, R145 ;  /* 0x00000091928a723e */ /* 0x008fe200000000ff */
[----:B------:R-:W-:Y:S02]  /*bdf0*/  FADD.FTZ R2, R151, R2 ;  /* 0x0000000297027221 */ /* 0x000fe40000010000 */
[----:B------:R-:W-:Y:S02]  /*be00*/  FADD.FTZ R0, R153, R0 ;  /* 0x0000000099007221 */ /* 0x000fe40000010000 */
[----:B------:R-:W-:Y:S01]  /*be10*/  FADD.FTZ R2, R148, R2 ;  /* 0x0000000294027221 */ /* 0x000fe20000010000 */
[----:B------:R-:W-:Y:S01]  /*be20*/  MUFU.EX2 R144, R159 ;  /* 0x0000009f00907308 */ /* 0x000fe20000000800 */
[----:B------:R-:W-:Y:S01]  /*be30*/  FADD.FTZ R0, R154, R0 ;  /* 0x000000009a007221 */ /* 0x000fe20000010000 */
[C---:B-1----:R-:W-:Y:S01]  /*be40*/  HMMA.16816.F32 R28, R104.reuse, R108, R28 ;  /* 0x0000006c681c723c */ /* 0x042fe2000000181c */
[----:B----4-:R-:W-:Y:S02]  /*be50*/  LDSM.16.MT88.4 R120, [R168+0x1800] ;  /* 0x00180000a878783b */ /* 0x010fe40000004200 */
[----:B-----5:R-:W-:Y:S05]  /*be60*/  F2FP.PACK_AB R137, R141, R143 ;  /* 0x0000008f8d89723e */ /* 0x020fea00000000ff */
[C---:B------:R-:W-:Y:S01]  /*be70*/  HMMA.16816.F32 R32, R104.reuse, R110, R32 ;  /* 0x0000006e6820723c */ /* 0x040fe20000001820 */
[----:B------:R-:W1:Y:S01]  /*be80*/  MUFU.EX2 R102, R102 ;  /* 0x0000006600667308 */ /* 0x000e620000000800 */
[----:B------:R-:W2:Y:S02]  /*be90*/  LDSM.16.MT88.4 R108, [R167+0x2000] ;  /* 0x00200000a76c783b */ /* 0x000ea40000004200 */
[----:B-1----:R-:W-:Y:S04]  /*bea0*/  F2FP.PACK_AB R139, R102, R140 ;  /* 0x0000008c668b723e */ /* 0x002fe800000000ff */
[C---:B--2---:R-:W-:Y:S08]  /*beb0*/  HMMA.16816.F32 R36, R104.reuse, R108, R36 ;  /* 0x0000006c6824723c */ /* 0x044ff00000001824 */
        /* <DEDUP_REMOVED lines=21> */
[----:B------:R-:W-:Y:S01]  /*c010*/  HMMA.16816.F32 R96, R104, R110, R96 ;  /* 0x0000006e6860723c */ /* 0x000fe20000001860 */
[----:B------:R-:W1:Y:S06]  /*c020*/  LDSM.16.MT88.4 R108, [R167+0x800] ;  /* 0x00080000a76c783b */ /* 0x000e6c0000004200 */
[----:B------:R-:W-:Y:S02]  /*c030*/  F2FP.PACK_AB R104, R134, R119 ;  /* 0x000000778668723e */ /* 0x000fe400000000ff */
[----:B------:R-:W-:Y:S01]  /*c040*/  F2FP.PACK_AB R106, R136, R135 ;  /* 0x00000087886a723e */ /* 0x000fe200000000ff */
[----:B------:R-:W-:Y:S02]  /*c050*/  LDSM.16.MT88.4 R116, [R168+0x1000] ;  /* 0x00100000a874783b */ /* 0x000fe40000004200 */
[----:B------:R-:W-:Y:S02]  /*c060*/  F2FP.PACK_AB R105, R132, R133 ;  /* 0x000000858469723e */ /* 0x000fe400000000ff */
[----:B------:R-:W-:Y:S02]  /*c070*/  F2FP.PACK_AB R107, R155, R127 ;  /* 0x0000007f9b6b723e */ /* 0x000fe400000000ff */
[----:B------:R-:W-:Y:S05]  /*c080*/  F2FP.PACK_AB R136, R144, R142 ;  /* 0x0000008e9088723e */ /* 0x000fea00000000ff */
[C---:B-1----:R-:W-:Y:S08]  /*c090*/  HMMA.16816.F32 R4, R104.reuse, R108, R4 ;  /* 0x0000006c6804723c */ /* 0x042ff00000001804 */
[C---:B------:R-:W-:Y:S01]  /*c0a0*/  HMMA.16816.F32 R8, R104.reuse, R110, R8 ;  /* 0x0000006e6808723c */ /* 0x040fe20000001808 */
[----:B------:R-:W1:Y:S07]  /*c0b0*/  LDSM.16.MT88.4 R108, [R170+0x800] ;  /* 0x00080000aa6c783b */ /* 0x000e6e0000004200 */
[C---:B------:R-:W-:Y:S08]  /*c0c0*/  HMMA.16816.F32 R12, R104.reuse, R112, R12 ;  /* 0x00000070680c723c */ /* 0x040ff0000000180c */
        /* <DEDUP_REMOVED lines=105> */
[----:B------:R-:W-:Y:S01]  /*c760*/  FADD.FTZ R2, R140, R0 ;  /* 0x000000008c027221 */ /* 0x000fe20000010000 */
[----:B------:R-:W-:Y:S01]  /*c770*/  IADD3 R0, R180, -0x1, RZ ;  /* 0xffffffffb4007810 */ /* 0x000fe20007ffe0ff */
[C---:B----4-:R-:W-:Y:S04]  /*c780*/  HMMA.16816.F32 R84, R136.reuse, R12, R84 ;  /* 0x0000000c8854723c */ /* 0x050fe80000001854 */
[----:B------:R-:W-:Y:S01]  /*c790*/  FADD.FTZ R185, R146, R4 ;  /* 0x0000000492b97221 */ /* 0x000fe20000010000 */
[----:B------:R-:W-:Y:S01]  /*c7a0*/  MOV R180, R0 ;  /* 0x0000000000b47202 */ /* 0x000fe20000000f00 */
[----:B------:R-:W-:Y:S01]  /*c7b0*/  FADD.FTZ R186, R102, R2 ;  /* 0x0000000266ba7221 */ /* 0x000fe20000010000 */
[-C--:B------:R-:W-:Y:S01]  /*c7c0*/  MOV R12, R3.reuse ;  /* 0x00000003000c7202 */ /* 0x080fe20000000f00 */
[C---:B------:R-:W-:Y:S04]  /*c7d0*/  HMMA.16816.F32 R88, R136.reuse, R14, R88 ;  /* 0x0000000e8858723c */ /* 0x040fe80000001858 */
[----:B------:R-:W-:Y:S04]  /*c7e0*/  MOV R102, R3 ;  /* 0x0000000300667202 */ /* 0x000fe80000000f00 */
[C---:B-1----:R-:W-:Y:S08]  /*c7f0*/  HMMA.16816.F32 R92, R136.reuse, R16, R92 ;  /* 0x00000010885c723c */ /* 0x042ff0000000185c */
[----:B------:R-:W-:Y:S01]  /*c800*/  HMMA.16816.F32 R96, R136, R18, R96 ;  /* 0x000000128860723c */ /* 0x000fe20000001860 */
[----:B------:R-:W-:Y:S07]  /*c810*/  @!UPT UIADD3 URZ, URZ, URZ, URZ ;  /* 0x0000003f3f3ff290 */ /* 0x000fee000fffe03f */
[----:B------:R-:W-:-:S11]  /*c820*/  @P0 BRA `(.L_x_1149) ;  /* 0xffffcf4000000947 */ /* 0x000fd6000383ffff */
.L_x_1142:
[----:B------:R-:W-:Y:S05]  /*c830*/  BRA.DIV ~URZ, `(.L_x_1150) ;  /* 0x00006af27f007947 */ /* 0x000fea000b800000 */
[----:B------:R1:W2:Y:S02]  /*c840*/  SHFL.BFLY PT, R0, R185, 0x2, 0x1f ;  /* 0x0c401f00b9007f89 */ /* 0x0002a400000e0000 */
.L_x_1237:
[----:B--2---:R-:W-:Y:S01]  /*c850*/  FADD.FTZ R5, R0, R185 ;  /* 0x000000b900057221 */ /* 0x004fe20000010000 */
[----:B------:R-:W-:Y:S05]  /*c860*/  BRA.DIV ~URZ, `(.L_x_1151) ;  /* 0x00006b127f007947 */ /* 0x000fea000b800000 */
[----:B------:R-:W2:Y:S04]  /*c870*/  SHFL.BFLY PT, R0, R186, 0x2, 0x1f ;  /* 0x0c401f00ba007f89 */ /* 0x000ea800000e0000 */
[----:B------:R-:W3:Y:S01]  /*c880*/  SHFL.BFLY PT, R2, R5, 0x1, 0x1f ;  /* 0x0c201f0005027f89 */ /* 0x000ee200000e0000 */
[----:B--2---:R-:W-:-:S02]  /*c890*/  FADD.FTZ R4, R0, R186 ;  /* 0x000000ba00047221 */ /* 0x004fc40000010000 */
[----:B---3--:R-:W-:-:S03]  /*c8a0*/  FADD.FTZ R5, R5, R2 ;  /* 0x0000000205057221 */ /* 0x008fc60000010000 */
[----:B------:R2:W3:Y:S04]  /*c8b0*/  SHFL.BFLY PT, R3, R4, 0x1, 0x1f ;  /* 0x0c201f0004037f89 */ /* 0x0004e800000e0000 */
.L_x_1238:
[----:B------:R-:W-:Y:S01]  /*c8c0*/  FSETP.NE.FTZ.AND P1, PT, R5, RZ, PT ;  /* 0x000000ff0500720b */ /* 0x000fe20003f35000 */
[----:B---3--:R-:W-:Y:S01]  /*c8d0*/  FADD.FTZ R3, R3, R4 ;  /* 0x0000000403037221 */ /* 0x008fe20000010000 */
[----:B------:R-:W-:Y:S02]  /*c8e0*/  MOV R2, RZ ;  /* 0x000000ff00027202 */ /* 0x000fe40000000f00 */
[----:B------:R-:W-:Y:S02]  /*c8f0*/  MOV R0, RZ ;  /* 0x000000ff00007202 */ /* 0x000fe40000000f00 */
[----:B------:R-:W-:Y:S02]  /*c900*/  FSETP.NE.FTZ.AND P0, PT, R3, RZ, PT ;  /* 0x000000ff0300720b */ /* 0x000fe40003f15000 */
[----:B------:R-:W-:Y:S02]  /*c910*/  MOV R23, 0xff800000 ;  /* 0xff80000000177802 */ /* 0x000fe40000000f00 */
        /* <DEDUP_REMOVED lines=111> */
.L_x_1111:
        /* <DEDUP_REMOVED lines=17> */
.L_x_1153:
[----:B------:R-:W-:Y:S05]  /*d120*/  BSYNC B0 ;  /* 0x0000000000007941 */ /* 0x000fea0003800000 */
.L_x_1152:
[----:B------:R-:W-:Y:S01]  /*d130*/  PRMT R0, R0, 0x9910, RZ ;  /* 0x0000991000007816 */ /* 0x000fe200000000ff */
[----:B------:R-:W-:Y:S01]  /*d140*/  BSSY B1, `(.L_x_1154) ;  /* 0x000032c000017945 */ /* 0x000fe20003800000 */
[----:B------:R-:W-:Y:S02]  /*d150*/  IMAD.MOV.U32 R78, RZ, RZ, R208 ;  /* 0x000000ffff4e7224 */ /* 0x000fe400078e00d0 */
[----:B------:R-:W-:-:S13]  /*d160*/  ISETP.NE.AND P0, PT, R0, RZ, PT ;  /* 0x000000ff0000720c */ /* 0x000fda0003f05270 */
[----:B------:R-:W-:Y:S05]  /*d170*/  @!P0 BRA `(.L_x_1155) ;  /* 0x0000260000008947 */ /* 0x000fea0003800000 */
[----:B------:R-:W2:Y:S04]  /*d180*/  LDL R7, [R1+0x8] ;  /* 0x0000080001077983 */ /* 0x000ea80000100800 */
[----:B------:R-:W3:Y:S04]  /*d190*/  LDL R5, [R1] ;  /* 0x0000000001057983 */ /* 0x000ee80000100800 */
[----:B------:R-:W4:Y:S01]  /*d1a0*/  LDL R6, [R1+0x4] ;  /* 0x0000040001067983 */ /* 0x000f220000100800 */
        /* <DEDUP_REMOVED lines=99> */
[----:B----4-:R-:W-:Y:S02]  /*d7e0*/  F2FP.PACK_AB R2, R43, R42 ;  /* 0x0000002a2b02723e */ /* 0x010fe400000000ff */
[----:B------:R-:W-:-:S03]  /*d7f0*/  @P3 IADD3.X R5, R221, c[0x0][0x50c], RZ, P0, !PT ;  /* 0x00014300dd053a10 */ /* 0x000fc600007fe4ff */
        /* <DEDUP_REMOVED lines=17> */
.L_x_1156:
[----:B------:R-:W3:Y:S01]  /*d910*/  LDL R82, [R1+0x10] ;  /* 0x0000100001527983 */ /* 0x000ee20000100800 */
[----:B------:R-:W-:Y:S01]  /*d920*/  IMAD.MOV.U32 R9, RZ, RZ, 0x368 ;  /* 0x00000368ff097424 */ /* 0x000fe200078e00ff */
[----:B------:R-:W-:Y:S01]  /*d930*/  ISETP.GT.AND P3, PT, R5, 0x1, PT ;  /* 0x000000010500780c */ /* 0x000fe20003f64270 */
[----:B--2---:R-:W-:Y:S01]  /*d940*/  IMAD.MOV.U32 R2, RZ, RZ, c[0x0][0x4e8] ;  /* 0x00013a00ff027624 */ /* 0x004fe200078e00ff */
[----:B------:R-:W-:Y:S01]  /*d950*/  ISETP.NE.U32.AND P0, PT, RZ, c[0x0][0x500], PT ;  /* 0x00014000ff007a0c */ /* 0x000fe20003f05070 */
[----:B------:R-:W1:Y:S01]  /*d960*/  S2R R83, SR_TID.X ;  /* 0x0000000000537919 */ /* 0x000e620000002100 */
[----:B------:R-:W-:-:S02]  /*d970*/  SEL R9, R9, 0x328, P3 ;  /* 0x0000032809097807 */ /* 0x000fc40001800000 */
[----:B------:R-:W-:Y:S02]  /*d980*/  ISETP.NE.AND.EX P0, PT, RZ, c[0x0][0x504], PT, P0 ;  /* 0x00014100ff007a0c */ /* 0x000fe40003f05300 */
[----:B------:R2:W4:Y:S01]  /*d990*/  LDC.64 R4, c[0x0][R9+0x170] ;  /* 0x00005c0009047b82 */ /* 0x0005220000000a00 */
[----:B------:R-:W-:Y:S02]  /*d9a0*/  ISETP.NE.AND P2, PT, R2, 0x1, PT ;  /* 0x000000010200780c */ /* 0x000fe40003f45270 */
[----:B------:R-:W-:Y:S02]  /*d9b0*/  SEL R8, R216, RZ, !P0 ;  /* 0x000000ffd8087207 */ /* 0x000fe40004000000 */
[----:B------:R-:W-:Y:S02]  /*d9c0*/  SEL R3, R224, RZ, !P0 ;  /* 0x000000ffe0037207 */ /* 0x000fe40004000000 */
[----:B------:R-:W-:Y:S01]  /*d9d0*/  LOP3.LUT R10, R210, 0xffff, RZ, 0xc0, !PT ;  /* 0x0000ffffd20a7812 */ /* 0x000fe200078ec0ff */
[----:B------:R2:W4:Y:S08]  /*d9e0*/  LDC.64 R16, c[0x0][R9+0x168] ;  /* 0x00005a0009107b82 */ /* 0x0005300000000a00 */
[----:B------:R2:W4:Y:S01]  /*d9f0*/  LDC.64 R18, c[0x0][R9+0x178] ;  /* 0x00005e0009127b82 */ /* 0x0005220000000a00 */
[----:B-1----:R-:W-:-:S04]  /*da00*/  SHF.R.S32.HI R79, RZ, 0x1f, R83 ;  /* 0x0000001fff4f7819 */ /* 0x002fc80000011453 */
[----:B------:R-:W-:-:S03]  /*da10*/  LEA.HI R79, R79, R83, RZ, 0x5 ;  /* 0x000000534f4f7211 */ /* 0x000fc600078f28ff */
[----:B------:R2:W1:Y:S01]  /*da20*/  LDC.64 R20, c[0x0][R9+0x160] ;  /* 0x0000580009147b82 */ /* 0x0004620000000a00 */
[----:B------:R-:W-:-:S05]  /*da30*/  LOP3.LUT R79, R79, 0xffffffe0, RZ, 0xc0, !PT ;  /* 0xffffffe04f4f7812 */ /* 0x000fca00078ec0ff */
[----:B------:R-:W-:Y:S02]  /*da40*/  IMAD.IADD R79, R83, 0x1, -R79 ;  /* 0x00000001534f7824 */ /* 0x000fe400078e0a4f */
[----:B--2---:R-:W-:Y:S02]  /*da50*/  IMAD.IADD R9, R212, 0x1, R205 ;  /* 0x00000001d4097824 */ /* 0x004fe400078e02cd */
[----:B----4-:R-:W-:-:S04]  /*da60*/  IMAD R2, R5, R8, RZ ;  /* 0x0000000805027224 */ /* 0x010fc800078e02ff */
[----:B------:R-:W-:Y:S02]  /*da70*/  IMAD R12, R4, R3, R2 ;  /* 0x00000003040c7224 */ /* 0x000fe400078e0202 */
[----:B------:R-:W-:-:S04]  /*da80*/  @P2 IMAD.HI.U32 R3, R9, c[0x0][0x4ec], RZ ;  /* 0x00013b0009032a27 */ /* 0x000fc800078e00ff */
[----:B------:R-:W-:-:S04]  /*da90*/  IMAD.WIDE.U32 R4, R4, R8, RZ ;  /* 0x0000000804047225 */ /* 0x000fc800078e00ff */
[----:B------:R-:W-:-:S04]  /*daa0*/  IMAD.WIDE.U32 R6, R16, R10, RZ ;  /* 0x0000000a10067225 */ /* 0x000fc800078e00ff */
[----:B------:R-:W-:Y:S01]  /*dab0*/  IMAD.MOV.U32 R2, RZ, RZ, R9 ;  /* 0x000000ffff027224 */ /* 0x000fe200078e0009 */
[----:B------:R-:W-:Y:S01]  /*dac0*/  @P2 SHF.R.U32.HI R2, RZ, c[0x0][0x4f0], R3 ;  /* 0x00013c00ff022a19 */ /* 0x000fe20000011603 */
[----:B------:R-:W-:Y:S01]  /*dad0*/  IMAD R11, R17, R10, RZ ;  /* 0x0000000a110b7224 */ /* 0x000fe200078e02ff */
        /* <DEDUP_REMOVED lines=13> */
[----:B-1----:R-:W-:Y:S01]  /*dbb0*/  IMAD R2, R21, R3, RZ ;  /* 0x0000000315027224 */ /* 0x002fe200078e02ff */
        /* <DEDUP_REMOVED lines=69> */
.L_x_1239:
[----:B------:R-:W-:Y:S05]  /*e010*/  BRA.DIV ~URZ, `(.L_x_1159) ;  /* 0x000054c27f007947 */ /* 0x000fea000b800000 */
[----:B------:R4:W2:Y:S02]  /*e020*/  SHFL.IDX PT, R0, R11, RZ, 0x181f ;  /* 0x00181fff0b007589 */ /* 0x0008a400000e0000 */
.L_x_1240:
        /* <DEDUP_REMOVED lines=19> */
.L_x_1161:
[----:B------:R-:W-:Y:S05]  /*e160*/  BSYNC B0 ;  /* 0x0000000000007941 */ /* 0x000fea0003800000 */
.L_x_1160:
[----:B------:R-:W-:Y:S05]  /*e170*/  BRA.DIV ~URZ, `(.L_x_1162) ;  /* 0x000053d27f007947 */ /* 0x000fea000b800000 */
[----:B---3--:R3:W4:Y:S04]  /*e180*/  SHFL.IDX PT, R8, R9, 0x1, 0x181f ;  /* 0x00381f0009087f89 */ /* 0x00872800000e0000 */
[----:B--2---:R3:W2:Y:S02]  /*e190*/  SHFL.IDX PT, R0, R11, 0x1, 0x181f ;  /* 0x00381f000b007f89 */ /* 0x0046a400000e0000 */
.L_x_1241:
        /* <DEDUP_REMOVED lines=19> */
.L_x_1164:
[----:B------:R-:W-:Y:S05]  /*e2d0*/  BSYNC B0 ;  /* 0x0000000000007941 */ /* 0x000fea0003800000 */
.L_x_1163:
[----:B------:R-:W-:Y:S05]  /*e2e0*/  BRA.DIV ~URZ, `(.L_x_1165) ;  /* 0x000053327f007947 */ /* 0x000fea000b800000 */
[----:B----4-:R4:W3:Y:S02]  /*e2f0*/  SHFL.IDX PT, R8, R9, 0x2, 0x181f ;  /* 0x00581f0009087f89 */ /* 0x0108e400000e0000 */
.L_x_1242:
[----:B------:R-:W-:Y:S05]  /*e300*/  BRA.DIV ~URZ, `(.L_x_1166) ;  /* 0x000053827f007947 */ /* 0x000fea000b800000 */
[----:B--2---:R2:W4:Y:S02]  /*e310*/  SHFL.IDX PT, R0, R11, 0x2, 0x181f ;  /* 0x00581f000b007f89 */ /* 0x00452400000e0000 */
.L_x_1243:
        /* <DEDUP_REMOVED lines=19> */
.L_x_1168:
[----:B------:R-:W-:Y:S05]  /*e450*/  BSYNC B0 ;  /* 0x0000000000007941 */ /* 0x000fea0003800000 */
.L_x_1167:
[----:B------:R-:W-:Y:S05]  /*e460*/  BRA.DIV ~URZ, `(.L_x_1169) ;  /* 0x000052927f007947 */ /* 0x000fea000b800000 */
[----:B---3--:R3:W2:Y:S04]  /*e470*/  SHFL.IDX PT, R6, R9, 0x3, 0x181f ;  /* 0x00781f0009067f89 */ /* 0x0086a800000e0000 */
[----:B----4-:R3:W4:Y:S02]  /*e480*/  SHFL.IDX PT, R0, R11, 0x3, 0x181f ;  /* 0x00781f000b007f89 */ /* 0x01072400000e0000 */
.L_x_1244:
        /* <DEDUP_REMOVED lines=20> */
.L_x_1157:
[----:B------:R-:W-:Y:S02]  /*e5d0*/  IMAD R11, R11, c[0x0][0x408], RZ ;  /* 0x000102000b0b7a24 */ /* 0x000fe400078e02ff */
[----:B------:R-:W-:-:S04]  /*e5e0*/  IMAD.WIDE.U32 R2, R0, c[0x0][0x408], RZ ;  /* 0x0001020000027a25 */ /* 0x000fc800078e00ff */
[----:B------:R-:W-:Y:S02]  /*e5f0*/  IMAD R0, R0, c[0x0][0x40c], R11 ;  /* 0x0001030000007a24 */ /* 0x000fe400078e020b */
[----:B-1----:R-:W-:-:S03]  /*e600*/  @P2 IMAD.HI.U32 R5, R9, c[0x0][0x4ec], RZ ;  /* 0x00013b0009052a27 */ /* 0x002fc600078e00ff */
        /* <DEDUP_REMOVED lines=28> */
.L_x_1245:
[----:B------:R-:W-:Y:S05]  /*e7d0*/  BRA.DIV ~URZ, `(.L_x_1172) ;  /* 0x000050627f007947 */ /* 0x000fea000b800000 */
[----:B------:R3:W4:Y:S02]  /*e7e0*/  SHFL.IDX PT, R0, R12, RZ, 0x1c1f ;  /* 0x001c1fff0c007589 */ /* 0x00072400000e0000 */
.L_x_1246:
        /* <DEDUP_REMOVED lines=122> */
.L_x_1174:
[----:B------:R-:W-:Y:S05]  /*ef90*/  BSYNC B0 ;  /* 0x0000000000007941 */ /* 0x000fea0003800000 */
.L_x_1173:
[----:B------:R-:W-:Y:S05]  /*efa0*/  BRA.DIV ~URZ, `(.L_x_1175) ;  /* 0x000049027f007947 */ /* 0x000fea000b800000 */
[----:B--2---:R2:W1:Y:S04]  /*efb0*/  SHFL.IDX PT, R4, R5, 0x1, 0x1c1f ;  /* 0x003c1f0005047f89 */ /* 0x00446800000e0000 */
[----:B----4-:R2:W4:Y:S02]  /*efc0*/  SHFL.IDX PT, R0, R12, 0x1, 0x1c1f ;  /* 0x003c1f000c007f89 */ /* 0x01052400000e0000 */
.L_x_1247:
        /* <DEDUP_REMOVED lines=123> */
.L_x_1155:
        /* <DEDUP_REMOVED lines=19> */
.L_x_1176:
        /* <DEDUP_REMOVED lines=55> */
.L_x_1178:
[----:B------:R-:W-:Y:S05]  /*fc20*/  BSYNC B0 ;  /* 0x0000000000007941 */ /* 0x000fea0003800000 */
.L_x_1177:
        /* <DEDUP_REMOVED lines=34> */
.L_x_1248:
[----:B------:R-:W-:Y:S05]  /*fe50*/  BRA.DIV ~URZ, `(.L_x_1180) ;  /* 0x00003b927f007947 */ /* 0x000fea000b800000 */
[----:B------:R3:W4:Y:S02]  /*fe60*/  SHFL.IDX PT, R0, R12, RZ, 0x181f ;  /* 0x00181fff0c007589 */ /* 0x00072400000e0000 */
.L_x_1249:
        /* <DEDUP_REMOVED lines=20> */
.L_x_1182:
[----:B------:R-:W-:Y:S05]  /*ffb0*/  BSYNC B0 ;  /* 0x0000000000007941 */ /* 0x000fea0003800000 */
.L_x_1181:
[----:B------:R-:W-:Y:S05]  /*ffc0*/  BRA.DIV ~URZ, `(.L_x_1183) ;  /* 0x00003a927f007947 */ /* 0x000fea000b800000 */
[----:B--2---:R2:W1:Y:S04]  /*ffd0*/  SHFL.IDX PT, R8, R9, 0x1, 0x181f ;  /* 0x00381f0009087f89 */ /* 0x00446800000e0000 */
[----:B----4-:R2:W4:Y:S02]  /*ffe0*/  SHFL.IDX PT, R0, R12, 0x1, 0x181f ;  /* 0x00381f000c007f89 */ /* 0x01052400000e0000 */
.L_x_1250:
        /* <DEDUP_REMOVED lines=19> */
.L_x_1185:
[----:B------:R-:W-:Y:S05]  /*10120*/  BSYNC B0 ;  /* 0x0000000000007941 */ /* 0x000fea0003800000 */
.L_x_1184:
[----:B------:R-:W-:Y:S05]  /*10130*/  BRA.DIV ~URZ, `(.L_x_1186) ;  /* 0x000039f27f007947 */ /* 0x000fea000b800000 */
[----:B-1----:R1:W2:Y:S02]  /*10140*/  SHFL.IDX PT, R8, R9, 0x2, 0x181f ;  /* 0x00581f0009087f89 */ /* 0x0022a400000e0000 */
.L_x_1251:
[----:B------:R-:W-:Y:S05]  /*10150*/  BRA.DIV ~URZ, `(.L_x_1187) ;  /* 0x00003a427f007947 */ /* 0x000fea000b800000 */
[----:B----4-:R4:W1:Y:S02]  /*10160*/  SHFL.IDX PT, R0, R12, 0x2, 0x181f ;  /* 0x00581f000c007f89 */ /* 0x01086400000e0000 */
.L_x_1252:
        /* <DEDUP_REMOVED lines=19> */
.L_x_1189:
[----:B------:R-:W-:Y:S05]  /*102a0*/  BSYNC B0 ;  /* 0x0000000000007941 */ /* 0x000fea0003800000 */
.L_x_1188:
[----:B------:R-:W-:Y:S05]  /*102b0*/  BRA.DIV ~URZ, `(.L_x_1190) ;  /* 0x000039527f007947 */ /* 0x000fea000b800000 */
[----:B--2---:R2:W3:Y:S04]  /*102c0*/  SHFL.IDX PT, R8, R9, 0x3, 0x181f ;  /* 0x00781f0009087f89 */ /* 0x0044e800000e0000 */
[----:B-1----:R2:W1:Y:S02]  /*102d0*/  SHFL.IDX PT, R0, R12, 0x3, 0x181f ;  /* 0x00781f000c007f89 */ /* 0x00246400000e0000 */
.L_x_1253:
        /* <DEDUP_REMOVED lines=18> */
.L_x_1170:
[----:B------:R-:W-:Y:S05]  /*10400*/  BSYNC B1 ;  /* 0x0000000000017941 */ /* 0x000fea0003800000 */
.L_x_1154:
        /* <DEDUP_REMOVED lines=9> */
[----:B--2-4-:R-:W-:-:S04]  /*104a0*/  LOP3.LUT R12, R0, 0x1f, RZ, 0xc0, !PT ;  /* 0x0000001f000c7812 */ /* 0x014fc800078ec0ff */
[----:B------:R-:W-:Y:S01]  /*104b0*/  ISETP.NE.AND P5, PT, R12, 0x1f, PT ;  /* 0x0000001f0c00780c */ /* 0x000fe20003fa5270 */
[----:B------:R-:W-:Y:S10]  /*104c0*/  BRA.DIV ~URZ, `(.L_x_1192) ;  /* 0x000038127f007947 */ /* 0x000ff4000b800000 */
[----:B------:R2:W3:Y:S02]  /*104d0*/  SHFL.IDX PT, R9, R78, RZ, 0x1f ;  /* 0x00001fff4e097589 */ /* 0x0004e400000e0000 */
.L_x_1254:
[----:B------:R-:W-:Y:S05]  /*104e0*/  BRA.DIV ~URZ, `(.L_x_1193) ;  /* 0x000038627f007947 */ /* 0x000fea000b800000 */
[----:B------:R4:W2:Y:S02]  /*104f0*/  SHFL.IDX PT, R8, R78, 0x1, 0x1f ;  /* 0x00201f004e087f89 */ /* 0x0008a400000e0000 */
.L_x_1255:
        /* <DEDUP_REMOVED lines=18> */
.L_x_1256:
        /* <DEDUP_REMOVED lines=16> */
.L_x_1257:
[----:B----4-:R-:W-:Y:S01]  /*10720*/  IMAD R0, R0, c[0x0][0x538], RZ ;  /* 0x00014e0000007a24 */ /* 0x010fe200078e02ff */
[----:B------:R-:W-:Y:S04]  /*10730*/  BSSY B1, `(.L_x_1196) ;  /* 0x00000c5000017945 */ /* 0x000fe80003800000 */
[----:B--2---:R-:W-:-:S04]  /*10740*/  IADD3 R8, R0, R8, RZ ;  /* 0x0000000800087210 */ /* 0x004fc80007ffe0ff */
[----:B---3--:R-:W-:-:S13]  /*10750*/  ISETP.GT.AND P6, PT, R8, R9, PT ;  /* 0x000000090800720c */ /* 0x008fda0003fc4270 */
[----:B------:R-:W-:Y:S05]  /*10760*/  @P6 BRA `(.L_x_1197) ;  /* 0x0000024000006947 */ /* 0x000fea0003800000 */
.L_x_1201:
        /* <DEDUP_REMOVED lines=16> */
.L_x_1258:
        /* <DEDUP_REMOVED lines=16> */
.L_x_1259:
[----:B--2---:R-:W-:-:S05]  /*10970*/  IMAD R0, R0, c[0x0][0x538], RZ ;  /* 0x00014e0000007a24 */ /* 0x004fca00078e02ff */
[----:B------:R-:W-:-:S04]  /*10980*/  IADD3 R8, R0, R8, RZ ;  /* 0x0000000800087210 */ /* 0x000fc80007ffe0ff */
[----:B------:R-:W-:-:S13]  /*10990*/  ISETP.GT.AND P6, PT, R8, R9, PT ;  /* 0x000000090800720c */ /* 0x000fda0003fc4270 */
[----:B-1----:R-:W-:Y:S05]  /*109a0*/  @!P6 BRA `(.L_x_1201) ;  /* 0xfffffdc00000e947 */ /* 0x002fea000383ffff */
.L_x_1197:
[----:B------:R-:W-:-:S05]  /*109b0*/  IADD3 R8, -R0, R8, RZ ;  /* 0x0000000800087210 */ /* 0x000fca0007ffe1ff */
[----:B------:R-:W-:-:S05]  /*109c0*/  IMAD R0, R4, c[0x0][0x538], R8 ;  /* 0x00014e0004007a24 */ /* 0x000fca00078e0208 */
[----:B------:R-:W-:Y:S01]  /*109d0*/  ISETP.GT.AND P0, PT, R0, R9, PT ;  /* 0x000000090000720c */ /* 0x000fe20003f04270 */
[----:B------:R-:W-:-:S12]  /*109e0*/  BRA.DIV ~URZ, `(.L_x_1202) ;  /* 0x000037c27f007947 */ /* 0x000fd8000b800000 */
[----:B------:R-:W-:-:S04]  /*109f0*/  VOTE.ANY R5, PT, !P0 ;  /* 0x0000000000057806 */ /* 0x000fc800040e0100 */
.L_x_1260:
[----:B------:R-:W2:Y:S02]  /*10a00*/  POPC R0, R5 ;  /* 0x0000000500007309 */ /* 0x000ea40000000000 */
[----:B--2---:R-:W-:Y:S01]  /*10a10*/  IADD3 R211, R0, R211, RZ ;  /* 0x000000d300d37210 */ /* 0x004fe20007ffe0ff */
[----:B------:R-:W-:Y:S05]  /*10a20*/  BRA.DIV ~URZ, `(.L_x_1203) ;  /* 0x000037d27f007947 */ /* 0x000fea000b800000 */
[----:B------:R2:W3:Y:S04]  /*10a30*/  SHFL.IDX PT, R10, R6, R0, 0x1f ;  /* 0x00001f00060a7589 */ /* 0x0004e800000e0000 */
[----:B------:R2:W4:Y:S02]  /*10a40*/  SHFL.IDX PT, R7, R7, R0, 0x1f ;  /* 0x00001f0007077589 */ /* 0x00052400000e0000 */
.L_x_1261:
[----:B------:R-:W-:Y:S01]  /*10a50*/  ISETP.NE.AND P0, PT, R5, RZ, PT ;  /* 0x000000ff0500720c */ /* 0x000fe20003f05270 */
[----:B------:R-:W-:-:S12]  /*10a60*/  BSSY B0, `(.L_x_1204) ;  /* 0x0000005000007945 */ /* 0x000fd80003800000 */
[----:B------:R-:W-:Y:S05]  /*10a70*/  @!P0 BRA `(.L_x_1205) ;  /* 0x0000003000008947 */ /* 0x000fea0003800000 */
[----:B--2---:R-:W-:Y:S01]  /*10a80*/  IADD3 R0, R0, -0x1, RZ ;  /* 0xffffffff00007810 */ /* 0x004fe20007ffe0ff */
[----:B------:R-:W-:Y:S05]  /*10a90*/  BRA.DIV ~URZ, `(.L_x_1206) ;  /* 0x000038327f007947 */ /* 0x000fea000b800000 */
[----:B------:R2:W1:Y:S02]  /*10aa0*/  SHFL.IDX PT, R11, R4, R0, 0x1f ;  /* 0x00001f00040b7589 */ /* 0x00046400000e0000 */
.L_x_1205:
[----:B------:R-:W-:Y:S05]  /*10ab0*/  BSYNC B0 ;  /* 0x0000000000007941 */ /* 0x000fea0003800000 */
.L_x_1204:
        /* <DEDUP_REMOVED lines=66> */
.L_x_1208:
        /* <DEDUP_REMOVED lines=66> */
.L_x_1209:
[----:B------:R-:W-:Y:S05]  /*11300*/  BSYNC B0 ;  /* 0x0000000000007941 */ /* 0x000fea0003800000 */
.L_x_1207:
[----:B------:R-:W-:-:S04]  /*11310*/  LOP3.LUT R0, RZ, R0, RZ, 0x33, !PT ;  /* 0x00000000ff007212 */ /* 0x000fc800078e33ff */
[----:B------:R-:W-:Y:S01]  /*11320*/  IADD3 R209, R0, R10, RZ ;  /* 0x0000000a00d17210 */ /* 0x000fe20007ffe0ff */
[----:B------:R-:W-:Y:S05]  /*11330*/  BRA `(.L_x_1210) ;  /* 0x0000004000007947 */ /* 0x000fea0003800000 */
.L_x_1198:
[----:B------:R-:W-:Y:S01]  /*11340*/  IMAD.MOV.U32 R208, RZ, RZ, R9 ;  /* 0x000000ffffd07224 */ /* 0x000fe200078e0009 */
[----:B------:R-:W-:Y:S01]  /*11350*/  MOV R210, RZ ;  /* 0x000000ff00d27202 */ /* 0x000fe20000000f00 */
[----:B------:R-:W-:Y:S01]  /*11360*/  IMAD.MOV.U32 R209, RZ, RZ, RZ ;  /* 0x000000ffffd17224 */ /* 0x000fe200078e00ff */
[----:B------:R-:W-:Y:S02]  /*11370*/  MOV R211, c[0x0][0x53c] ;  /* 0x00014f0000d37a02 */ /* 0x000fe40000000f00 */
.L_x_1210:
[----:B------:R-:W-:Y:S05]  /*11380*/  BSYNC B1 ;  /* 0x0000000000017941 */ /* 0x000fea0003800000 */
.L_x_1196:
[----:B------:R-:W-:Y:S01]  /*11390*/  WARPSYNC 0xffffffff ;  /* 0xffffffff00007948 */ /* 0x000fe20003800000 */
[----:B------:R-:W-:Y:S01]  /*113a0*/  BAR.SYNC.DEFER_BLOCKING 0x4, 0x100 ;  /* 0x0104000000007b1d */ /* 0x000fe20000010000 */
[----:B------:R-:W-:-:S13]  /*113b0*/  ISETP.NE.AND P0, PT, R12, RZ, PT ;  /* 0x000000ff0c00720c */ /* 0x000fda0003f05270 */
[----:B------:R2:W-:Y:S04]  /*113c0*/  @!P0 STS.128 [0x18100], R208 ;  /* 0x018100d0ff008388 */ /* 0x0005e80000000c00 */
[----:B------:R-:W-:Y:S06]  /*113d0*/  BAR.ARV 0x5, 0x100 ;  /* 0x0144000000007b1d */ /* 0x000fec0000002000 */
.L_x_1191:
[----:B-1----:R-:W-:-:S13]  /*113e0*/  ISETP.GE.AND P0, PT, R211, c[0x0][0x53c], PT ;  /* 0x00014f00d3007a0c */ /* 0x002fda0003f06270 */
[----:B--23--:R-:W-:Y:S01]  /*113f0*/  @P0 CALL.REL.NOINC `(.L_x_1211) ;  /* 0x0000001000000944 */ /* 0x00cfe20003c00000 */
[----:B------:R-:W-:Y:S05]  /*11400*/  BRA `(.L_x_1212) ;  /* 0xffff062000007947 */ /* 0x000fea000383ffff */
.L_x_1211:
[----:B------:R-:W-:Y:S05]  /*11410*/  EXIT ;  /* 0x000000000000794d */ /* 0x000fea0003800000 */
.L_x_1094:
[----:B------:R-:W-:Y:S01]  /*11420*/  IMAD.MOV.U32 R0, RZ, RZ, R5 ;  /* 0x000000ffff007224 */ /* 0x000fe200078e0005 */
[----:B------:R-:W-:Y:S02]  /*11430*/  MOV R2, 0x1 ;  /* 0x0000000100027802 */ /* 0x000fe40000000f00 */
[----:B------:R-:W-:Y:S02]  /*11440*/  MOV R3, 0x11460 ;  /* 0x0001146000037802 */ /* 0x000fe40000000f00 */
[----:B--2---:R-:W-:Y:S05]  /*11450*/  CALL.REL.NOINC `($__internal_20_$__cuda_sm70_shflsync_up_p) ;  /* 0x00002fa000007944 */ /* 0x004fea0003c00000 */
[----:B------:R-:W-:Y:S01]  /*11460*/  MOV R0, R4 ;  /* 0x0000000400007202 */ /* 0x000fe20000000f00 */
[----:B------:R-:W-:Y:S05]  /*11470*/  BRA `(.L_x_1213) ;  /* 0xfffeefc000007947 */ /* 0x000fea000383ffff */
.L_x_1095:
[----:B------:R-:W-:Y:S01]  /*11480*/  IMAD.MOV.U32 R0, RZ, RZ, R5 ;  /* 0x000000ffff007224 */ /* 0x000fe200078e0005 */
[----:B------:R-:W-:Y:S02]  /*11490*/  MOV R2, 0x2 ;  /* 0x0000000200027802 */ /* 0x000fe40000000f00 */
[----:B------:R-:W-:Y:S02]  /*114a0*/  MOV R3, 0x114c0 ;  /* 0x000114c000037802 */ /* 0x000fe40000000f00 */
[----:B--2---:R-:W-:Y:S05]  /*114b0*/  CALL.REL.NOINC `($__internal_20_$__cuda_sm70_shflsync_up_p) ;  /* 0x00002f4000007944 */ /* 0x004fea0003c00000 */
[----:B------:R-:W-:Y:S01]  /*114c0*/  SEL R0, R4, RZ, P4 ;  /* 0x000000ff04007207 */ /* 0x000fe20002000000 */
[----:B------:R-:W-:Y:S01]  /*114d0*/  IMAD.MOV.U32 R2, RZ, RZ, 0x4 ;  /* 0x00000004ff027424 */ /* 0x000fe200078e00ff */
[----:B------:R-:W-:-:S03]  /*114e0*/  MOV R3, 0x11510 ;  /* 0x0001151000037802 */ /* 0x000fc60000000f00 */
[----:B------:R-:W-:Y:S02]  /*114f0*/  IMAD.IADD R0, R5, 0x1, R0 ;  /* 0x0000000105007824 */ /* 0x000fe400078e0200 */
[----:B------:R-:W-:Y:S05]  /*11500*/  CALL.REL.NOINC `($__internal_20_$__cuda_sm70_shflsync_up_p) ;  /* 0x00002ef000007944 */ /* 0x000fea0003c00000 */
        /* <DEDUP_REMOVED lines=12> */
[----:B------:R-:W-:Y:S02]  /*115d0*/  MOV R184, 0x1f ;  /* 0x0000001f00b87802 */ /* 0x000fe40000000f00 */
[----:B------:R-:W-:Y:S01]  /*115e0*/  MOV R3, 0x11620 ;  /* 0x0001162000037802 */ /* 0x000fe20000000f00 */
[----:B------:R-:W-:-:S04]  /*115f0*/  IMAD.IADD R4, R0, 0x1, R4 ;  /* 0x0000000100047824 */ /* 0x000fc800078e0204 */
[----:B------:R-:W-:Y:S02]  /*11600*/  IMAD.MOV.U32 R183, RZ, RZ, R4 ;  /* 0x000000ffffb77224 */ /* 0x000fe400078e0004 */
[----:B------:R-:W-:Y:S05]  /*11610*/  CALL.REL.NOINC `($__internal_19_$__cuda_sm70_shflsync_idx_p) ;  /* 0x00002d8000007944 */ /* 0x000fea0003c00000 */
[----:B------:R-:W-:Y:S01]  /*11620*/  MOV R0, R183 ;  /* 0x000000b700007202 */ /* 0x000fe20000000f00 */
[----:B------:R-:W-:Y:S05]  /*11630*/  BRA `(.L_x_1214) ;  /* 0xfffeef0000007947 */ /* 0x000fea000383ffff */
.L_x_1097:
[----:B------:R-:W-:Y:S02]  /*11640*/  SEL R0, RZ, 0x1, P0 ;  /* 0x00000001ff007807 */ /* 0x000fe40000000000 */
[----:B------:R-:W-:Y:S02]  /*11650*/  MOV R2, 0x11670 ;  /* 0x0001167000027802 */ /* 0x000fe40000000f00 */
[----:B--2---:R-:W-:Y:S05]  /*11660*/  CALL.REL.NOINC `($__internal_21_$__cuda_sm70_votesync_ballot) ;  /* 0x00002e0000007944 */ /* 0x004fea0003c00000 */
[----:B------:R-:W-:Y:S01]  /*11670*/  MOV R6, R0 ;  /* 0x0000000000067202 */ /* 0x000fe20000000f00 */
[----:B------:R-:W-:Y:S05]  /*11680*/  BRA `(.L_x_1215) ;  /* 0xfffeef4000007947 */ /* 0x000fea000383ffff */
.L_x_1098:
[----:B------:R-:W-:Y:S01]  /*11690*/  IMAD.MOV.U32 R183, RZ, RZ, R9 ;  /* 0x000000ffffb77224 */ /* 0x000fe200078e0009 */
[----:B------:R-:W-:Y:S01]  /*116a0*/  MOV R2, R0 ;  /* 0x0000000000027202 */ /* 0x000fe20000000f00 */
[----:B------:R-:W-:Y:S01]  /*116b0*/  IMAD.MOV.U32 R184, RZ, RZ, 0x1f ;  /* 0x0000001fffb87424 */ /* 0x000fe200078e00ff */
[----:B------:R-:W-:Y:S02]  /*116c0*/  MOV R3, 0x116e0 ;  /* 0x000116e000037802 */ /* 0x000fe40000000f00 */
[----:B------:R-:W-:Y:S05]  /*116d0*/  CALL.REL.NOINC `($__internal_19_$__cuda_sm70_shflsync_idx_p) ;  /* 0x00002cc000007944 */ /* 0x000fea0003c00000 */
[----:B------:R-:W-:Y:S01]  /*116e0*/  IMAD.MOV.U32 R209, RZ, RZ, R183 ;  /* 0x000000ffffd17224 */ /* 0x000fe200078e00b7 */
[----:B------:R-:W-:Y:S01]  /*116f0*/  MOV R183, R8 ;  /* 0x0000000800b77202 */ /* 0x000fe20000000f00 */
[----:B------:R-:W-:Y:S01]  /*11700*/  IMAD.MOV.U32 R5, RZ, RZ, RZ ;  /* 0x000000ffff057224 */ /* 0x000fe200078e00ff */
[----:B------:R-:W-:Y:S01]  /*11710*/  MOV R2, R0 ;  /* 0x0000000000027202 */ /* 0x000fe20000000f00 */
[----:B------:R-:W-:Y:S01]  /*11720*/  IMAD.MOV.U32 R184, RZ, RZ, 0x1f ;  /* 0x0000001fffb87424 */ /* 0x000fe200078e00ff */
[----:B------:R-:W-:-:S02]  /*11730*/  MOV R3, 0x11750 ;  /* 0x0001175000037802 */ /* 0x000fc40000000f00 */
[----:B------:R-:W-:Y:S05]  /*11740*/  CALL.REL.NOINC `($__internal_19_$__cuda_sm70_shflsync_idx_p) ;  /* 0x00002c5000007944 */ /* 0x000fea0003c00000 */
[----:B------:R-:W-:Y:S01]  /*11750*/  MOV R9, R183 ;  /* 0x000000b700097202 */ /* 0x000fe20000000f00 */
[----:B------:R-:W-:Y:S05]  /*11760*/  BRA `(.L_x_1216) ;  /* 0xfffeeec000007947 */ /* 0x000fea000383ffff */
.L_x_1101:
[----:B------:R-:W-:Y:S01]  /*11770*/  IMAD.MOV.U32 R183, RZ, RZ, R4 ;  /* 0x000000ffffb77224 */ /* 0x000fe200078e0004 */
[----:B------:R-:W-:Y:S01]  /*11780*/  MOV R2, R0 ;  /* 0x0000000000027202 */ /* 0x000fe20000000f00 */
[----:B------:R-:W-:Y:S01]  /*11790*/  IMAD.MOV.U32 R184, RZ, RZ, 0x1f ;  /* 0x0000001fffb87424 */ /* 0x000fe200078e00ff */
[----:B------:R-:W-:-:S02]  /*117a0*/  MOV R3, 0x117c0 ;  /* 0x000117c000037802 */ /* 0x000fc40000000f00 */
[----:B--23--:R-:W-:Y:S05]  /*117b0*/  CALL.REL.NOINC `($__internal_19_$__cuda_sm70_shflsync_idx_p) ;  /* 0x00002be000007944 */ /* 0x00cfea0003c00000 */
[----:B------:R-:W-:Y:S01]  /*117c0*/  MOV R5, R183 ;  /* 0x000000b700057202 */ /* 0x000fe20000000f00 */
[----:B------:R-:W-:Y:S05]  /*117d0*/  BRA `(.L_x_1100) ;  /* 0xfffeeeb000007947 */ /* 0x000fea000383ffff */
.L_x_1112:
[----:B------:R-:W-:Y:S01]  /*117e0*/  IMAD.MOV.U32 R183, RZ, RZ, R9 ;  /* 0x000000ffffb77224 */ /* 0x000fe200078e0009 */
[----:B------:R-:W-:Y:S01]  /*117f0*/  MOV R2, RZ ;  /* 0x000000ff00027202 */ /* 0x000fe20000000f00 */
[----:B------:R-:W-:Y:S01]  /*11800*/  IMAD.MOV.U32 R184, RZ, RZ, 0x181f ;  /* 0x0000181fffb87424 */ /* 0x000fe200078e00ff */
[----:B------:R-:W-:-:S02]  /*11810*/  MOV R3, 0x11830 ;  /* 0x0001183000037802 */ /* 0x000fc40000000f00 */
[----:B-----5:R-:W-:Y:S05]  /*11820*/  CALL.REL.NOINC `($__internal_19_$__cuda_sm70_shflsync_idx_p) ;  /* 0x00002b7000007944 */ /* 0x020fea0003c00000 */
[----:B------:R-:W-:Y:S01]  /*11830*/  MOV R8, R183 ;  /* 0x000000b700087202 */ /* 0x000fe20000000f00 */
[----:B------:R-:W-:Y:S05]  /*11840*/  BRA `(.L_x_1217) ;  /* 0xffff0e9000007947 */ /* 0x000fea000383ffff */
.L_x_1113:
[----:B------:R-:W-:Y:S01]  /*11850*/  IMAD.MOV.U32 R183, RZ, RZ, R12 ;  /* 0x000000ffffb77224 */ /* 0x000fe200078e000c */
[----:B------:R-:W-:Y:S01]  /*11860*/  MOV R2, RZ ;  /* 0x000000ff00027202 */ /* 0x000fe20000000f00 */
[----:B------:R-:W-:Y:S01]  /*11870*/  IMAD.MOV.U32 R184, RZ, RZ, 0x181f ;  /* 0x0000181fffb87424 */ /* 0x000fe200078e00ff */
[----:B------:R-:W-:-:S02]  /*11880*/  MOV R3, 0x118a0 ;  /* 0x000118a000037802 */ /* 0x000fc40000000f00 */
[----:B-12--5:R-:W-:Y:S05]  /*11890*/  CALL.REL.NOINC `($__internal_19_$__cuda_sm70_shflsync_idx_p) ;  /* 0x00002b0000007944 */ /* 0x026fea0003c00000 */
[----:B------:R-:W-:Y:S01]  /*118a0*/  MOV R0, R183 ;  /* 0x000000b700007202 */ /* 0x000fe20000000f00 */
[----:B------:R-:W-:Y:S05]  /*118b0*/  BRA `(.L_x_1218) ;  /* 0xffff0e4000007947 */ /* 0x000fea000383ffff */
.L_x_1116:
[----:B------:R-:W-:Y:S01]  /*118c0*/  IMAD.MOV.U32 R183, RZ, RZ, R9 ;  /* 0x000000ffffb77224 */ /* 0x000fe200078e0009 */
[----:B--2---:R-:W-:Y:S01]  /*118d0*/  MOV R2, 0x1 ;  /* 0x0000000100027802 */ /* 0x004fe20000000f00 */
[----:B------:R-:W-:Y:S01]  /*118e0*/  IMAD.MOV.U32 R184, RZ, RZ, 0x181f ;  /* 0x0000181fffb87424 */ /* 0x000fe200078e00ff */
[----:B------:R-:W-:-:S02]  /*118f0*/  MOV R3, 0x11910 ;  /* 0x0001191000037802 */ /* 0x000fc40000000f00 */
[----:B-1-345:R-:W-:Y:S05]  /*11900*/  CALL.REL.NOINC `($__internal_19_$__cuda_sm70_shflsync_idx_p) ;  /* 0x00002a9000007944 */ /* 0x03afea0003c00000 */
[----:B------:R-:W-:Y:S01]  /*11910*/  IMAD.MOV.U32 R8, RZ, RZ, R183 ;  /* 0x000000ffff087224 */ /* 0x000fe200078e00b7 */
[----:B------:R-:W-:Y:S01]  /*11920*/  MOV R2, 0x1 ;  /* 0x0000000100027802 */ /* 0x000fe20000000f00 */
[----:B------:R-:W-:Y:S01]  /*11930*/  IMAD.MOV.U32 R183, RZ, RZ, R12 ;  /* 0x000000ffffb77224 */ /* 0x000fe200078e000c */
[----:B------:R-:W-:-:S02]  /*11940*/  MOV R184, 0x181f ;  /* 0x0000181f00b87802 */ /* 0x000fc40000000f00 */
[----:B------:R-:W-:Y:S02]  /*11950*/  MOV R3, 0x11970 ;  /* 0x0001197000037802 */ /* 0x000fe40000000f00 */
[----:B------:R-:W-:Y:S05]  /*11960*/  CALL.REL.NOINC `($__internal_19_$__cuda_sm70_shflsync_idx_p) ;  /* 0x00002a3000007944 */ /* 0x000fea0003c00000 */
[----:B------:R-:W-:Y:S01]  /*11970*/  MOV R0, R183 ;  /* 0x000000b700007202 */ /* 0x000fe20000000f00 */
[----:B------:R-:W-:Y:S05]  /*11980*/  BRA `(.L_x_1219) ;  /* 0xffff0ef000007947 */ /* 0x000fea000383ffff */
.L_x_1119:
[----:B------:R-:W-:Y:S01]  /*11990*/  IMAD.MOV.U32 R183, RZ, RZ, R9 ;  /* 0x000000ffffb77224 */ /* 0x000fe200078e0009 */
[----:B-1----:R-:W-:Y:S01]  /*119a0*/  MOV R2, 0x2 ;  /* 0x0000000200027802 */ /* 0x002fe20000000f00 */
[----:B------:R-:W-:Y:S01]  /*119b0*/  IMAD.MOV.U32 R184, RZ, RZ, 0x181f ;  /* 0x0000181fffb87424 */ /* 0x000fe200078e00ff */
[----:B------:R-:W-:Y:S02]  /*119c0*/  MOV R3, 0x119e0 ;  /* 0x000119e000037802 */ /* 0x000fe40000000f00 */
[----:B--2345:R-:W-:Y:S05]  /*119d0*/  CALL.REL.NOINC `($__internal_19_$__cuda_sm70_shflsync_idx_p) ;  /* 0x000029c000007944 */ /* 0x03cfea0003c00000 */
[----:B------:R-:W-:Y:S01]  /*119e0*/  MOV R8, R183 ;  /* 0x000000b700087202 */ /* 0x000fe20000000f00 */
[----:B------:R-:W-:Y:S05]  /*119f0*/  BRA `(.L_x_1220) ;  /* 0xffff0fe000007947 */ /* 0x000fea000383ffff */
.L_x_1120:
[----:B------:R-:W-:Y:S01]  /*11a00*/  IMAD.MOV.U32 R183, RZ, RZ, R12 ;  /* 0x000000ffffb77224 */ /* 0x000fe200078e000c */
[----:B------:R-:W-:Y:S01]  /*11a10*/  MOV R2, 0x2 ;  /* 0x0000000200027802 */ /* 0x000fe20000000f00 */
[----:B------:R-:W-:Y:S01]  /*11a20*/  IMAD.MOV.U32 R184, RZ, RZ, 0x181f ;  /* 0x0000181fffb87424 */ /* 0x000fe200078e00ff */
[----:B------:R-:W-:Y:S02]  /*11a30*/  MOV R3, 0x11a50 ;  /* 0x00011a5000037802 */ /* 0x000fe40000000f00 */
[----:B-12345:R-:W-:Y:S05]  /*11a40*/  CALL.REL.NOINC `($__internal_19_$__cuda_sm70_shflsync_idx_p) ;  /* 0x0000295000007944 */ /* 0x03efea0003c00000 */
[----:B------:R-:W-:Y:S01]  /*11a50*/  MOV R0, R183 ;  /* 0x000000b700007202 */ /* 0x000fe20000000f00 */
[----:B------:R-:W-:Y:S05]  /*11a60*/  BRA `(.L_x_1221) ;  /* 0xffff0f9000007947 */ /* 0x000fea000383ffff */
.L_x_1123:
[----:B------:R-:W-:Y:S01]  /*11a70*/  IMAD.MOV.U32 R183, RZ, RZ, R9 ;  /* 0x000000ffffb77224 */ /* 0x000fe200078e0009 */
[----:B-1----:R-:W-:Y:S01]  /*11a80*/  MOV R2, 0x3 ;  /* 0x0000000300027802 */ /* 0x002fe20000000f00 */
[----:B------:R-:W-:Y:S01]  /*11a90*/  IMAD.MOV.U32 R184, RZ, RZ, 0x181f ;  /* 0x0000181fffb87424 */ /* 0x000fe200078e00ff */
[----:B------:R-:W-:-:S02]  /*11aa0*/  MOV R3, 0x11ac0 ;  /* 0x00011ac000037802 */ /* 0x000fc40000000f00 */
[----:B--2345:R-:W-:Y:S05]  /*11ab0*/  CALL.REL.NOINC `($__internal_19_$__cuda_sm70_shflsync_idx_p) ;  /* 0x000028e000007944 */ /* 0x03cfea0003c00000 */
        /* <DEDUP_REMOVED lines=8> */
.L_x_1126:
[----:B------:R-:W-:Y:S01]  /*11b40*/  IMAD.MOV.U32 R183, RZ, RZ, R5 ;  /* 0x000000ffffb77224 */ /* 0x000fe200078e0005 */
[----:B------:R-:W-:Y:S01]  /*11b50*/  MOV R2, RZ ;  /* 0x000000ff00027202 */ /* 0x000fe20000000f00 */
[----:B------:R-:W-:Y:S01]  /*11b60*/  IMAD.MOV.U32 R184, RZ, RZ, 0x181f ;  /* 0x0000181fffb87424 */ /* 0x000fe200078e00ff */
[----:B------:R-:W-:Y:S02]  /*11b70*/  MOV R3, 0x11b90 ;  /* 0x00011b9000037802 */ /* 0x000fe40000000f00 */
[----:B------:R-:W-:Y:S05]  /*11b80*/  CALL.REL.NOINC `($__internal_19_$__cuda_sm70_shflsync_idx_p) ;  /* 0x0000281000007944 */ /* 0x000fea0003c00000 */
[----:B------:R-:W-:Y:S01]  /*11b90*/  MOV R4, R183 ;  /* 0x000000b700047202 */ /* 0x000fe20000000f00 */
[----:B------:R-:W-:Y:S05]  /*11ba0*/  BRA `(.L_x_1223) ;  /* 0xffff295000007947 */ /* 0x000fea000383ffff */
.L_x_1127:
[----:B------:R-:W-:Y:S01]  /*11bb0*/  IMAD.MOV.U32 R183, RZ, RZ, R12 ;  /* 0x000000ffffb77224 */ /* 0x000fe200078e000c */
[----:B------:R-:W-:Y:S01]  /*11bc0*/  MOV R2, RZ ;  /* 0x000000ff00027202 */ /* 0x000fe20000000f00 */
[----:B------:R-:W-:Y:S01]  /*11bd0*/  IMAD.MOV.U32 R184, RZ, RZ, 0x181f ;  /* 0x0000181fffb87424 */ /* 0x000fe200078e00ff */
[----:B------:R-:W-:Y:S02]  /*11be0*/  MOV R3, 0x11c00 ;  /* 0x00011c0000037802 */ /* 0x000fe40000000f00 */
[----:B-12---:R-:W-:Y:S05]  /*11bf0*/  CALL.REL.NOINC `($__internal_19_$__cuda_sm70_shflsync_idx_p) ;  /* 0x000027a000007944 */ /* 0x006fea0003c00000 */
[C---:B------:R-:W-:Y:S01]  /*11c00*/  IADD3 R8, P0, R183.reuse, R106, RZ ;  /* 0x0000006ab7087210 */ /* 0x040fe20007f1e0ff */
[----:B------:R-:W-:Y:S01]  /*11c10*/  IMAD.MOV.U32 R184, RZ, RZ, 0x181f ;  /* 0x0000181fffb87424 */ /* 0x000fe200078e00ff */
[----:B------:R-:W-:-:S02]  /*11c20*/  IADD3 R6, P6, R183, R107, RZ ;  /* 0x0000006bb7067210 */ /* 0x000fc40007fde0ff */
[----:B------:R-:W-:Y:S01]  /*11c30*/  ISETP.GE.AND P5, PT, R182, c[0x0][0x1d4], PT ;  /* 0x00007500b6007a0c */ /* 0x000fe20003fa6270 */
[C---:B------:R-:W-:Y:S01]  /*11c40*/  IMAD.X R9, R4.reuse, 0x1, R101, P0 ;  /* 0x0000000104097824 */ /* 0x040fe200000e0665 */
[----:B------:R-:W-:Y:S01]  /*11c50*/  ISETP.GE.AND P2, PT, R187, c[0x0][0x1d4], PT ;  /* 0x00007500bb007a0c */ /* 0x000fe20003f46270 */
[----:B------:R-:W-:Y:S01]  /*11c60*/  IMAD.X R7, R4, 0x1, R102, P6 ;  /* 0x0000000104077824 */ /* 0x000fe200030e0666 */
[----:B------:R-:W-:Y:S02]  /*11c70*/  ISETP.GE.AND P0, PT, R188, c[0x0][0x1d4], PT ;  /* 0x00007500bc007a0c */ /* 0x000fe40003f06270 */
[----:B------:R-:W-:Y:S01]  /*11c80*/  IADD3 R2, P6, R183, R108, RZ ;  /* 0x0000006cb7027210 */ /* 0x000fe20007fde0ff */
[----:B------:R-:W-:Y:S01]  /*11c90*/  IMAD.MOV.U32 R183, RZ, RZ, R5 ;  /* 0x000000ffffb77224 */ /* 0x000fe200078e0005 */
        /* <DEDUP_REMOVED lines=12> */
[----:B-1----:R-:W-:Y:S05]  /*11d60*/  CALL.REL.NOINC `($__internal_19_$__cuda_sm70_shflsync_idx_p) ;  /* 0x0000263000007944 */ /* 0x002fea0003c00000 */
        /* <DEDUP_REMOVED lines=8> */
.L_x_1128:
[----:B------:R-:W-:Y:S01]  /*11df0*/  IMAD.MOV.U32 R183, RZ, RZ, R4 ;  /* 0x000000ffffb77224 */ /* 0x000fe200078e0004 */
[----:B------:R-:W-:Y:S01]  /*11e00*/  MOV R2, RZ ;  /* 0x000000ff00027202 */ /* 0x000fe20000000f00 */
[----:B------:R-:W-:Y:S01]  /*11e10*/  IMAD.MOV.U32 R184, RZ, RZ, 0x1c1f ;  /* 0x00001c1fffb87424 */ /* 0x000fe200078e00ff */
[----:B------:R-:W-:Y:S02]  /*11e20*/  MOV R3, 0x11e40 ;  /* 0x00011e4000037802 */ /* 0x000fe40000000f00 */
[----:B------:R-:W-:Y:S05]  /*11e30*/  CALL.REL.NOINC `($__internal_19_$__cuda_sm70_shflsync_idx_p) ;  /* 0x0000256000007944 */ /* 0x000fea0003c00000 */
[----:B------:R-:W-:Y:S01]  /*11e40*/  MOV R0, R183 ;  /* 0x000000b700007202 */ /* 0x000fe20000000f00 */
[----:B------:R-:W-:Y:S05]  /*11e50*/  BRA `(.L_x_1225) ;  /* 0xffff2a1000007947 */ /* 0x000fea000383ffff */
.L_x_1129:
[----:B------:R-:W-:Y:S01]  /*11e60*/  IMAD.MOV.U32 R183, RZ, RZ, R4 ;  /* 0x000000ffffb77224 */ /* 0x000fe200078e0004 */
[----:B------:R-:W-:Y:S01]  /*11e70*/  MOV R2, 0x1 ;  /* 0x0000000100027802 */ /* 0x000fe20000000f00 */
[----:B------:R-:W-:Y:S01]  /*11e80*/  IMAD.MOV.U32 R184, RZ, RZ, 0x1c1f ;  /* 0x00001c1fffb87424 */ /* 0x000fe200078e00ff */
[----:B------:R-:W-:Y:S02]  /*11e90*/  MOV R3, 0x11eb0 ;  /* 0x00011eb000037802 */ /* 0x000fe40000000f00 */
[----:B-1----:R-:W-:Y:S05]  /*11ea0*/  CALL.REL.NOINC `($__internal_19_$__cuda_sm70_shflsync_idx_p) ;  /* 0x000024f000007944 */ /* 0x002fea0003c00000 */
        /* <DEDUP_REMOVED lines=21> */
[C---:B------:R-:W-:Y:S02]  /*12000*/  ISETP.GT.AND P0, PT, R0.reuse, 0x18, PT ;  /* 0x000000180000780c */ /* 0x040fe40003f04270 */
        /* <DEDUP_REMOVED lines=45> */
[----:B------:R-:W-:Y:S05]  /*122e0*/  CALL.REL.NOINC `($__internal_18_$__cuda_sm70_shflsync_bfly_p) ;  /* 0x0000205000007944 */ /* 0x000fea0003c00000 */
[----:B------:R-:W-:Y:S01]  /*122f0*/  FMNMX.FTZ R100, R100, R0, !PT ;  /* 0x0000000064647209 */ /* 0x000fe20007810000 */
[----:B------:R-:W-:Y:S01]  /*12300*/  IMAD.MOV.U32 R0, RZ, RZ, 0x1 ;  /* 0x00000001ff007424 */ /* 0x000fe200078e00ff */
[----:B------:R-:W-:-:S03]  /*12310*/  MOV R2, 0x12340 ;  /* 0x0001234000027802 */ /* 0x000fc60000000f00 */
[----:B------:R-:W-:Y:S02]  /*12320*/  IMAD.MOV.U32 R4, RZ, RZ, R100 ;  /* 0x000000ffff047224 */ /* 0x000fe400078e0064 */
[----:B------:R-:W-:Y:S05]  /*12330*/  CALL.REL.NOINC `($__internal_18_$__cuda_sm70_shflsync_bfly_p) ;  /* 0x0000200000007944 */ /* 0x000fea0003c00000 */
[----:B------:R-:W-:Y:S01]  /*12340*/  FMNMX.FTZ R100, R100, R0, !PT ;  /* 0x0000000064647209 */ /* 0x000fe20007810000 */
[----:B------:R-:W-:Y:S01]  /*12350*/  IMAD.MOV.U32 R4, RZ, RZ, R5 ;  /* 0x000000ffff047224 */ /* 0x000fe200078e0005 */
[----:B------:R-:W-:Y:S01]  /*12360*/  MOV R2, 0x12390 ;  /* 0x0001239000027802 */ /* 0x000fe20000000f00 */
[----:B------:R-:W-:Y:S02]  /*12370*/  IMAD.MOV.U32 R0, RZ, RZ, 0x2 ;  /* 0x00000002ff007424 */ /* 0x000fe400078e00ff */
[----:B------:R-:W-:Y:S05]  /*12380*/  CALL.REL.NOINC `($__internal_18_$__cuda_sm70_shflsync_bfly_p) ;  /* 0x00001fb000007944 */ /* 0x000fea0003c00000 */
[----:B------:R-:W-:Y:S01]  /*12390*/  FMNMX.FTZ R4, R5, R0, !PT ;  /* 0x0000000005047209 */ /* 0x000fe20007810000 */
[----:B------:R-:W-:Y:S01]  /*123a0*/  IMAD.MOV.U32 R0, RZ, RZ, 0x1 ;  /* 0x00000001ff007424 */ /* 0x000fe200078e00ff */
[----:B------:R-:W-:Y:S02]  /*123b0*/  MOV R2, 0x123d0 ;  /* 0x000123d000027802 */ /* 0x000fe40000000f00 */
[----:B------:R-:W-:Y:S05]  /*123c0*/  CALL.REL.NOINC `($__internal_18_$__cuda_sm70_shflsync_bfly_p) ;  /* 0x00001f7000007944 */ /* 0x000fea0003c00000 */
[----:B------:R-:W-:Y:S01]  /*123d0*/  MOV R5, R0 ;  /* 0x0000000000057202 */ /* 0x000fe20000000f00 */
[----:B------:R-:W-:Y:S05]  /*123e0*/  BRA `(.L_x_1226) ;  /* 0xffff2b3000007947 */ /* 0x000fea000383ffff */
.L_x_1133:
[----:B------:R-:W-:Y:S01]  /*123f0*/  MOV R2, RZ ;  /* 0x000000ff00027202 */ /* 0x000fe20000000f00 */
[----:B------:R-:W-:Y:S01]  /*12400*/  IMAD.MOV.U32 R183, RZ, RZ, R5 ;  /* 0x000000ffffb77224 */ /* 0x000fe200078e0005 */
[----:B------:R-:W-:Y:S01]  /*12410*/  MOV R3, 0x12440 ;  /* 0x0001244000037802 */ /* 0x000fe20000000f00 */
[----:B------:R-:W-:Y:S02]  /*12420*/  IMAD.MOV.U32 R184, RZ, RZ, 0x181f ;  /* 0x0000181fffb87424 */ /* 0x000fe400078e00ff */
[----:B-1234-:R-:W-:Y:S05]  /*12430*/  CALL.REL.NOINC `($__internal_19_$__cuda_sm70_shflsync_idx_p) ;  /* 0x00001f6000007944 */ /* 0x01efea0003c00000 */
[----:B------:R-:W-:Y:S01]  /*12440*/  MOV R4, R183 ;  /* 0x000000b700047202 */ /* 0x000fe20000000f00 */
[----:B------:R-:W-:-:S05]  /*12450*/  BRA `(.L_x_1227) ;  /* 0xffff3ec000007947 */ /* 0x000fca000383ffff */
.L_x_1134:
[----:B------:R-:W-:Y:S01]  /*12460*/  MOV R2, RZ ;  /* 0x000000ff00027202 */ /* 0x000fe20000000f00 */
[----:B------:R-:W-:Y:S01]  /*12470*/  IMAD.MOV.U32 R183, RZ, RZ, R12 ;  /* 0x000000ffffb77224 */ /* 0x000fe200078e000c */
[----:B------:R-:W-:Y:S01]  /*12480*/  MOV R3, 0x124b0 ;  /* 0x000124b000037802 */ /* 0x000fe20000000f00 */
[----:B------:R-:W-:Y:S02]  /*12490*/  IMAD.MOV.U32 R184, RZ, RZ, 0x181f ;  /* 0x0000181fffb87424 */ /* 0x000fe400078e00ff */
[----:B-1234-:R-:W-:Y:S05]  /*124a0*/  CALL.REL.NOINC `($__internal_19_$__cuda_sm70_shflsync_idx_p) ;  /* 0x00001ef000007944 */ /* 0x01efea0003c00000 */
[----:B------:R-:W-:Y:S01]  /*124b0*/  ISETP.GE.AND P6, PT, R182, c[0x0][0x1d4], PT ;  /* 0x00007500b6007a0c */ /* 0x000fe20003fc6270 */
[----:B------:R-:W-:Y:S01]  /*124c0*/  IMAD.MOV.U32 R184, RZ, RZ, 0x181f ;  /* 0x0000181fffb87424 */ /* 0x000fe200078e00ff */
[----:B------:R-:W-:Y:S02]  /*124d0*/  IADD3 R2, P0, R183, R20, RZ ;  /* 0x00000014b7027210 */ /* 0x000fe40007f1e0ff */
[----:B------:R-:W-:Y:S02]  /*124e0*/  ISETP.GE.AND P5, PT, R187, c[0x0][0x1d4], PT ;  /* 0x00007500bb007a0c */ /* 0x000fe40003fa6270 */
[C---:B------:R-:W-:Y:S01]  /*124f0*/  IADD3 R6, P2, R183.reuse, R21, RZ ;  /* 0x00000015b7067210 */ /* 0x040fe20007f5e0ff */
[----:B------:R-:W-:Y:S01]  /*12500*/  IMAD.X R3, R4, 0x1, R13, P0 ;  /* 0x0000000104037824 */ /* 0x000fe200000e060d */
[----:B------:R-:W-:Y:S03]  /*12510*/  ISETP.GE.AND P0, PT, R188, c[0x0][0x1d4], PT ;  /* 0x00007500bc007a0c */ /* 0x000fe60003f06270 */
[C---:B------:R-:W-:Y:S02]  /*12520*/  IMAD.X R7, R4.reuse, 0x1, R14, P2 ;  /* 0x0000000104077824 */ /* 0x040fe400010e060e */
[----:B------:R-:W-:Y:S01]  /*12530*/  @!PT LDS RZ, [RZ] ;  /* 0x00000000fffff984 */ /* 0x000fe20000000800 */
[----:B------:R-:W-:Y:S01]  /*12540*/  @!PT LDS RZ, [RZ] ;  /* 0x00000000fffff984 */ /* 0x000fe20000000800 */
[----:B------:R-:W-:Y:S01]  /*12550*/  @!PT LDS RZ, [RZ] ;  /* 0x00000000fffff984 */ /* 0x000fe20000000800 */
[----:B------:R1:W-:Y:S04]  /*12560*/  LDGSTS.E.BYPASS.LTC128B.128 [R179+0x100], [R2.64], !P6 ;  /* 0x0010000002b37fae */ /* 0x0003e8000f101d46 */
[----:B------:R2:W-:Y:S01]  /*12570*/  LDGSTS.E.BYPASS.LTC128B.128 [R179+0x2100], [R6.64], !P5 ;  /* 0x0210000006b37fae */ /* 0x0005e2000e901d46 */
[----:B-1----:R-:W-:Y:S01]  /*12580*/  IADD3 R2, P2, R183, R22, RZ ;  /* 0x00000016b7027210 */ /* 0x002fe20007f5e0ff */
[----:B------:R-:W-:Y:S01]  /*12590*/  IMAD.MOV.U32 R183, RZ, RZ, R5 ;  /* 0x000000ffffb77224 */ /* 0x000fe200078e0005 */
[----:B------:R-:W-:Y:S02]  /*125a0*/  SEL R5, RZ, 0x10, P6 ;  /* 0x00000010ff057807 */ /* 0x000fe40003000000 */
[----:B--2---:R-:W-:Y:S01]  /*125b0*/  SEL R6, RZ, 0x10, P5 ;  /* 0x00000010ff067807 */ /* 0x004fe20002800000 */
[----:B------:R-:W-:Y:S01]  /*125c0*/  IMAD.X R3, R4, 0x1, R15, P2 ;  /* 0x0000000104037824 */ /* 0x000fe200010e060f */
[----:B------:R-:W-:Y:S04]  /*125d0*/  SEL R7, RZ, 0x10, P0 ;  /* 0x00000010ff077807 */ /* 0x000fe80000000000 */
[----:B------:R1:W-:Y:S02]  /*125e0*/  LDGSTS.E.BYPASS.LTC128B.128 [R179+0x4100], [R2.64], !P0 ;  /* 0x0410000002b37fae */ /* 0x0003e4000c101d46 */
[----:B-1----:R-:W-:Y:S01]  /*125f0*/  MOV R3, 0x12620 ;  /* 0x0001262000037802 */ /* 0x002fe20000000f00 */
[----:B------:R-:W-:Y:S02]  /*12600*/  IMAD.MOV.U32 R2, RZ, RZ, 0x1 ;  /* 0x00000001ff027424 */ /* 0x000fe400078e00ff */
[----:B------:R-:W-:Y:S05]  /*12610*/  CALL.REL.NOINC `($__internal_19_$__cuda_sm70_shflsync_idx_p) ;  /* 0x00001d8000007944 */ /* 0x000fea0003c00000 */
[----:B------:R-:W-:Y:S01]  /*12620*/  MOV R2, 0x1 ;  /* 0x0000000100027802 */ /* 0x000fe20000000f00 */
[----:B------:R-:W-:Y:S01]  /*12630*/  IMAD.MOV.U32 R4, RZ, RZ, R183 ;  /* 0x000000ffff047224 */ /* 0x000fe200078e00b7 */
[----:B------:R-:W-:Y:S01]  /*12640*/  MOV R184, 0x181f ;  /* 0x0000181f00b87802 */ /* 0x000fe20000000f00 */
[----:B------:R-:W-:Y:S01]  /*12650*/  IMAD.MOV.U32 R183, RZ, RZ, R12 ;  /* 0x000000ffffb77224 */ /* 0x000fe200078e000c */
[----:B------:R-:W-:Y:S02]  /*12660*/  MOV R3, 0x12680 ;  /* 0x0001268000037802 */ /* 0x000fe40000000f00 */
[----:B------:R-:W-:Y:S05]  /*12670*/  CALL.REL.NOINC `($__internal_19_$__cuda_sm70_shflsync_idx_p) ;  /* 0x00001d2000007944 */ /* 0x000fea0003c00000 */
[----:B------:R-:W-:Y:S01]  /*12680*/  MOV R0, R183 ;  /* 0x000000b700007202 */ /* 0x000fe20000000f00 */
[----:B------:R-:W-:-:S05]  /*12690*/  BRA `(.L_x_1228) ;  /* 0xffff3dd000007947 */ /* 0x000fca000383ffff */
.L_x_1137:
[----:B------:R-:W-:Y:S01]  /*126a0*/  MOV R2, RZ ;  /* 0x000000ff00027202 */ /* 0x000fe20000000f00 */
[----:B------:R-:W-:Y:S01]  /*126b0*/  IMAD.MOV.U32 R183, RZ, RZ, R5 ;  /* 0x000000ffffb77224 */ /* 0x000fe200078e0005 */
[----:B------:R-:W-:Y:S01]  /*126c0*/  MOV R3, 0x126f0 ;  /* 0x000126f000037802 */ /* 0x000fe20000000f00 */
[----:B------:R-:W-:Y:S02]  /*126d0*/  IMAD.MOV.U32 R184, RZ, RZ, 0x181f ;  /* 0x0000181fffb87424 */ /* 0x000fe400078e00ff */
[----:B-1----:R-:W-:Y:S05]  /*126e0*/  CALL.REL.NOINC `($__internal_19_$__cuda_sm70_shflsync_idx_p) ;  /* 0x00001cb000007944 */ /* 0x002fea0003c00000 */
[----:B------:R-:W-:Y:S01]  /*126f0*/  MOV R4, R183 ;  /* 0x000000b700047202 */ /* 0x000fe20000000f00 */
[----:B------:R-:W-:-:S05]  /*12700*/  BRA `(.L_x_1229) ;  /* 0xffff4ec000007947 */ /* 0x000fca000383ffff */
.L_x_1138:
[----:B------:R-:W-:Y:S01]  /*12710*/  MOV R2, RZ ;  /* 0x000000ff00027202 */ /* 0x000fe20000000f00 */
[----:B------:R-:W-:Y:S01]  /*12720*/  IMAD.MOV.U32 R183, RZ, RZ, R8 ;  /* 0x000000ffffb77224 */ /* 0x000fe200078e0008 */
[----:B------:R-:W-:Y:S01]  /*12730*/  MOV R3, 0x12760 ;  /* 0x0001276000037802 */ /* 0x000fe20000000f00 */
[----:B------:R-:W-:Y:S02]  /*12740*/  IMAD.MOV.U32 R184, RZ, RZ, 0x181f ;  /* 0x0000181fffb87424 */ /* 0x000fe400078e00ff */
[----:B-123--:R-:W-:Y:S05]  /*12750*/  CALL.REL.NOINC `($__internal_19_$__cuda_sm70_shflsync_idx_p) ;  /* 0x00001c4000007944 */ /* 0x00efea0003c00000 */
        /* <DEDUP_REMOVED lines=31> */
.L_x_1139:
[----:B-1----:R-:W-:Y:S01]  /*12950*/  MOV R2, RZ ;  /* 0x000000ff00027202 */ /* 0x002fe20000000f00 */
[----:B------:R-:W-:Y:S01]  /*12960*/  IMAD.MOV.U32 R183, RZ, RZ, R4 ;  /* 0x000000ffffb77224 */ /* 0x000fe200078e0004 */
[----:B------:R-:W-:Y:S01]  /*12970*/  MOV R3, 0x129a0 ;  /* 0x000129a000037802 */ /* 0x000fe20000000f00 */
[----:B------:R-:W-:Y:S02]  /*12980*/  IMAD.MOV.U32 R184, RZ, RZ, 0x1c1f ;  /* 0x00001c1fffb87424 */ /* 0x000fe400078e00ff */
[----:B------:R-:W-:Y:S05]  /*12990*/  CALL.REL.NOINC `($__internal_19_$__cuda_sm70_shflsync_idx_p) ;  /* 0x00001a0000007944 */ /* 0x000fea0003c00000 */
[----:B------:R-:W-:Y:S01]  /*129a0*/  MOV R0, R183 ;  /* 0x000000b700007202 */ /* 0x000fe20000000f00 */
[----:B------:R-:W-:-:S05]  /*129b0*/  BRA `(.L_x_1231) ;  /* 0xffff4f6000007947 */ /* 0x000fca000383ffff */
.L_x_1140:
[----:B------:R-:W-:Y:S01]  /*129c0*/  MOV R2, 0x1 ;  /* 0x0000000100027802 */ /* 0x000fe20000000f00 */
[----:B------:R-:W-:Y:S01]  /*129d0*/  IMAD.MOV.U32 R183, RZ, RZ, R4 ;  /* 0x000000ffffb77224 */ /* 0x000fe200078e0004 */
[----:B------:R-:W-:Y:S01]  /*129e0*/  MOV R3, 0x12a10 ;  /* 0x00012a1000037802 */ /* 0x000fe20000000f00 */
[----:B------:R-:W-:Y:S02]  /*129f0*/  IMAD.MOV.U32 R184, RZ, RZ, 0x1c1f ;  /* 0x00001c1fffb87424 */ /* 0x000fe400078e00ff */
[----:B--2---:R-:W-:Y:S05]  /*12a00*/  CALL.REL.NOINC `($__internal_19_$__cuda_sm70_shflsync_idx_p) ;  /* 0x0000199000007944 */ /* 0x004fea0003c00000 */
[----:B------:R-:W-:Y:S01]  /*12a10*/  FMNMX.FTZ R0, R10, R101, !PT ;  /* 0x000000650a007209 */ /* 0x000fe20007810000 */
[----:B------:R-:W-:Y:S03]  /*12a20*/  IMAD.IADD R5, R5, 0x1, R183 ;  /* 0x0000000105057824 */ /* 0x000fe600078e02b7 */
[----:B------:R-:W-:Y:S02]  /*12a30*/  FMNMX.FTZ R0, R136, R0, !PT ;  /* 0x0000000088007209 */ /* 0x000fe40007810000 */
[C---:B------:R-:W-:Y:S02]  /*12a40*/  ISETP.GT.AND P6, PT, R5.reuse, RZ, PT ;  /* 0x000000ff0500720c */ /* 0x040fe40003fc4270 */
[----:B------:R-:W-:Y:S02]  /*12a50*/  ISETP.GT.AND P5, PT, R5, 0x1, PT ;  /* 0x000000010500780c */ /* 0x000fe40003fa4270 */
[----:B------:R-:W-:Y:S02]  /*12a60*/  FSEL R9, R163, -INF , P6 ;  /* 0xff800000a3097808 */ /* 0x000fe40003000000 */
[----:B------:R-:W-:Y:S02]  /*12a70*/  ISETP.GT.AND P2, PT, R5, 0x8, PT ;  /* 0x000000080500780c */ /* 0x000fe40003f44270 */
[----:B------:R-:W-:Y:S02]  /*12a80*/  FSEL R25, R162, -INF , P5 ;  /* 0xff800000a2197808 */ /* 0x000fe40002800000 */
[----:B------:R-:W-:Y:S02]  /*12a90*/  FMNMX.FTZ R2, R9, R102, !PT ;  /* 0x0000006609027209 */ /* 0x000fe40007810000 */
[----:B------:R-:W-:Y:S02]  /*12aa0*/  ISETP.GT.AND P0, PT, R5, 0x9, PT ;  /* 0x000000090500780c */ /* 0x000fe40003f04270 */
[----:B------:R-:W-:Y:S02]  /*12ab0*/  FSEL R24, R161, -INF , P2 ;  /* 0xff800000a1187808 */ /* 0x000fe40001000000 */
[----:B------:R-:W-:Y:S02]  /*12ac0*/  FMNMX.FTZ R0, R35, R0, !PT ;  /* 0x0000000023007209 */ /* 0x000fe40007810000 */
[----:B------:R-:W-:Y:S02]  /*12ad0*/  FMNMX.FTZ R2, R25, R2, !PT ;  /* 0x0000000219027209 */ /* 0x000fe40007810000 */
[C---:B------:R-:W-:Y:S02]  /*12ae0*/  ISETP.GT.AND P6, PT, R5.reuse, 0x10, PT ;  /* 0x000000100500780c */ /* 0x040fe40003fc4270 */
[----:B------:R-:W-:Y:S02]  /*12af0*/  FSEL R23, R160, -INF , P0 ;  /* 0xff800000a0177808 */ /* 0x000fe40000000000 */
[----:B------:R-:W-:Y:S02]  /*12b00*/  FMNMX.FTZ R0, R34, R0, !PT ;  /* 0x0000000022007209 */ /* 0x000fe40007810000 */
        /* <DEDUP_REMOVED lines=40> */
[----:B------:R-:W-:Y:S02]  /*12d90*/  ISETP.GT.AND P0, PT, R5, 0x39, PT ;  /* 0x000000390500780c */ /* 0x000fe40003f04270 */
[----:B------:R-:W-:Y:S02]  /*12da0*/  FMNMX.FTZ R4, R13, R4, !PT ;  /* 0x000000040d047209 */ /* 0x000fe40007810000 */
[----:B------:R-:W-:Y:S02]  /*12db0*/  FSEL R6, R138, -INF , P2 ;  /* 0xff8000008a067808 */ /* 0x000fe40001000000 */
[----:B------:R-:W-:Y:S02]  /*12dc0*/  FMNMX.FTZ R0, R7, R0, !PT ;  /* 0x0000000007007209 */ /* 0x000fe40007810000 */
[----:B------:R-:W-:Y:S02]  /*12dd0*/  FMNMX.FTZ R4, R12, R4, !PT ;  /* 0x000000040c047209 */ /* 0x000fe40007810000 */
[----:B------:R-:W-:Y:S02]  /*12de0*/  FSEL R5, R137, -INF , P0 ;  /* 0xff80000089057808 */ /* 0x000fe40000000000 */
[----:B------:R-:W-:Y:S01]  /*12df0*/  FMNMX.FTZ R137, R6, R0, !PT ;  /* 0x0000000006897209 */ /* 0x000fe20007810000 */
[----:B------:R-:W-:Y:S01]  /*12e00*/  IMAD.MOV.U32 R0, RZ, RZ, 0x2 ;  /* 0x00000002ff007424 */ /* 0x000fe200078e00ff */
[----:B------:R-:W-:Y:S02]  /*12e10*/  FMNMX.FTZ R4, R11, R4, !PT ;  /* 0x000000040b047209 */ /* 0x000fe40007810000 */
[----:B------:R-:W-:Y:S02]  /*12e20*/  FMNMX.FTZ R137, R5, R137, !PT ;  /* 0x0000008905897209 */ /* 0x000fe40007810000 */
[----:B------:R-:W-:Y:S02]  /*12e30*/  MOV R2, 0x12e50 ;  /* 0x00012e5000027802 */ /* 0x000fe40000000f00 */
[----:B------:R-:W-:Y:S05]  /*12e40*/  CALL.REL.NOINC `($__internal_18_$__cuda_sm70_shflsync_bfly_p) ;  /* 0x000014f000007944 */ /* 0x000fea0003c00000 */
[----:B------:R-:W-:Y:S01]  /*12e50*/  FMNMX.FTZ R4, R4, R0, !PT ;  /* 0x0000000004047209 */ /* 0x000fe20007810000 */
[----:B------:R-:W-:Y:S01]  /*12e60*/  IMAD.MOV.U32 R0, RZ, RZ, 0x1 ;  /* 0x00000001ff007424 */ /* 0x000fe200078e00ff */
[----:B------:R-:W-:Y:S02]  /*12e70*/  MOV R2, 0x12e90 ;  /* 0x00012e9000027802 */ /* 0x000fe40000000f00 */
        /* <DEDUP_REMOVED lines=10> */
[----:B------:R-:W-:-:S05]  /*12f20*/  BRA `(.L_x_1232) ;  /* 0xffff50a000007947 */ /* 0x000fca000383ffff */
.L_x_1143:
[----:B------:R-:W-:Y:S01]  /*12f30*/  MOV R2, RZ ;  /* 0x000000ff00027202 */ /* 0x000fe20000000f00 */
[----:B------:R-:W-:Y:S01]  /*12f40*/  IMAD.MOV.U32 R183, RZ, RZ, R7 ;  /* 0x000000ffffb77224 */ /* 0x000fe200078e0007 */
[----:B------:R-:W-:Y:S01]  /*12f50*/  MOV R3, 0x12f80 ;  /* 0x00012f8000037802 */ /* 0x000fe20000000f00 */
[----:B------:R-:W-:Y:S02]  /*12f60*/  IMAD.MOV.U32 R184, RZ, RZ, 0x181f ;  /* 0x0000181fffb87424 */ /* 0x000fe400078e00ff */
[----:B-1234-:R-:W-:Y:S05]  /*12f70*/  CALL.REL.NOINC `($__internal_19_$__cuda_sm70_shflsync_idx_p) ;  /* 0x0000142000007944 */ /* 0x01efea0003c00000 */
[----:B------:R-:W-:Y:S01]  /*12f80*/  MOV R2, R183 ;  /* 0x000000b700027202 */ /* 0x000fe20000000f00 */
[----:B------:R-:W-:-:S05]  /*12f90*/  BRA `(.L_x_1233) ;  /* 0xffff6aa000007947 */ /* 0x000fca000383ffff */
.L_x_1146:
[----:B------:R-:W-:Y:S01]  /*12fa0*/  MOV R2, RZ ;  /* 0x000000ff00027202 */ /* 0x000fe20000000f00 */
[----:B------:R-:W-:Y:S01]  /*12fb0*/  IMAD.MOV.U32 R183, RZ, RZ, R5 ;  /* 0x000000ffffb77224 */ /* 0x000fe200078e0005 */
[----:B------:R-:W-:Y:S01]  /*12fc0*/  MOV R3, 0x12ff0 ;  /* 0x00012ff000037802 */ /* 0x000fe20000000f00 */
[----:B------:R-:W-:Y:S02]  /*12fd0*/  IMAD.MOV.U32 R184, RZ, RZ, 0x181f ;  /* 0x0000181fffb87424 */ /* 0x000fe400078e00ff */
[----:B-1----:R-:W-:Y:S05]  /*12fe0*/  CALL.REL.NOINC `($__internal_19_$__cuda_sm70_shflsync_idx_p) ;  /* 0x000013b000007944 */ /* 0x002fea0003c00000 */
[----:B------:R-:W-:Y:S01]  /*12ff0*/  MOV R4, R183 ;  /* 0x000000b700047202 */ /* 0x000fe20000000f00 */
[----:B------:R-:W-:-:S05]  /*13000*/  BRA `(.L_x_1234) ;  /* 0xffff7c5000007947 */ /* 0x000fca000383ffff */
.L_x_1147:
[----:B------:R-:W-:Y:S01]  /*13010*/  MOV R2, RZ ;  /* 0x000000ff00027202 */ /* 0x000fe20000000f00 */
[----:B------:R-:W-:Y:S01]  /*13020*/  IMAD.MOV.U32 R183, RZ, RZ, R8 ;  /* 0x000000ffffb77224 */ /* 0x000fe200078e0008 */
[----:B------:R-:W-:Y:S01]  /*13030*/  MOV R3, 0x13060 ;  /* 0x0001306000037802 */ /* 0x000fe20000000f00 */
[----:B------:R-:W-:Y:S02]  /*13040*/  IMAD.MOV.U32 R184, RZ, RZ, 0x181f ;  /* 0x0000181fffb87424 */ /* 0x000fe400078e00ff */
[----:B-123--:R-:W-:Y:S05]  /*13050*/  CALL.REL.NOINC `($__internal_19_$__cuda_sm70_shflsync_idx_p) ;  /* 0x0000134000007944 */ /* 0x00efea0003c00000 */
        /* <DEDUP_REMOVED lines=19> */
[----:B--2---:R-:W-:Y:S05]  /*13190*/  CALL.REL.NOINC `($__internal_19_$__cuda_sm70_shflsync_idx_p) ;  /* 0x0000120000007944 */ /* 0x004fea0003c00000 */
        /* <DEDUP_REMOVED lines=8> */
.L_x_1148:
[----:B------:R-:W-:Y:S02]  /*13220*/  MOV R0, 0x2 ;  /* 0x0000000200007802 */ /* 0x000fe40000000f00 */
        /* <DEDUP_REMOVED lines=16> */
.L_x_1150:
[----:B------:R-:W-:Y:S01]  /*13330*/  IMAD.MOV.U32 R4, RZ, RZ, R185 ;  /* 0x000000ffff047224 */ /* 0x000fe200078e00b9 */
[----:B------:R-:W-:-:S02]  /*13340*/  MOV R0, 0x2 ;  /* 0x0000000200007802 */ /* 0x000fc40000000f00 */
[----:B------:R-:W-:Y:S02]  /*13350*/  MOV R2, 0x13370 ;  /* 0x0001337000027802 */ /* 0x000fe40000000f00 */
[----:B------:R-:W-:Y:S05]  /*13360*/  CALL.REL.NOINC `($__internal_18_$__cuda_sm70_shflsync_bfly_p) ;  /* 0x00000fd000007944 */ /* 0x000fea0003c00000 */
[----:B------:R-:W-:Y:S05]  /*13370*/  BRA `(.L_x_1237) ;  /* 0xffff94d000007947 */ /* 0x000fea000383ffff */
.L_x_1151:
[----:B------:R-:W-:Y:S01]  /*13380*/  IMAD.MOV.U32 R4, RZ, RZ, R5 ;  /* 0x000000ffff047224 */ /* 0x000fe200078e0005 */
[----:B------:R-:W-:Y:S02]  /*13390*/  MOV R0, 0x1 ;  /* 0x0000000100007802 */ /* 0x000fe40000000f00 */
[----:B------:R-:W-:Y:S02]  /*133a0*/  MOV R2, 0x133c0 ;  /* 0x000133c000027802 */ /* 0x000fe40000000f00 */
[----:B-1----:R-:W-:Y:S05]  /*133b0*/  CALL.REL.NOINC `($__internal_18_$__cuda_sm70_shflsync_bfly_p) ;  /* 0x00000f8000007944 */ /* 0x002fea0003c00000 */
[----:B------:R-:W-:Y:S01]  /*133c0*/  FADD.FTZ R5, R5, R0 ;  /* 0x0000000005057221 */ /* 0x000fe20000010000 */
[----:B------:R-:W-:Y:S02]  /*133d0*/  MOV R4, R186 ;  /* 0x000000ba00047202 */ /* 0x000fe40000000f00 */
[----:B------:R-:W-:Y:S02]  /*133e0*/  MOV R0, 0x2 ;  /* 0x0000000200007802 */ /* 0x000fe40000000f00 */
[----:B------:R-:W-:Y:S02]  /*133f0*/  MOV R2, 0x13410 ;  /* 0x0001341000027802 */ /* 0x000fe40000000f00 */
[----:B------:R-:W-:Y:S05]  /*13400*/  CALL.REL.NOINC `($__internal_18_$__cuda_sm70_shflsync_bfly_p) ;  /* 0x00000f3000007944 */ /* 0x000fea0003c00000 */
[----:B------:R-:W-:Y:S01]  /*13410*/  FADD.FTZ R4, R186, R0 ;  /* 0x00000000ba047221 */ /* 0x000fe20000010000 */
[----:B------:R-:W-:Y:S02]  /*13420*/  MOV R0, 0x1 ;  /* 0x0000000100007802 */ /* 0x000fe40000000f00 */
[----:B------:R-:W-:-:S02]  /*13430*/  MOV R2, 0x13450 ;  /* 0x0001345000027802 */ /* 0x000fc40000000f00 */
[----:B------:R-:W-:Y:S05]  /*13440*/  CALL.REL.NOINC `($__internal_18_$__cuda_sm70_shflsync_bfly_p) ;  /* 0x00000ef000007944 */ /* 0x000fea0003c00000 */
[----:B------:R-:W-:Y:S01]  /*13450*/  MOV R3, R0 ;  /* 0x0000000000037202 */ /* 0x000fe20000000f00 */
[----:B------:R-:W-:Y:S05]  /*13460*/  BRA `(.L_x_1238) ;  /* 0xffff945000007947 */ /* 0x000fea000383ffff */
.L_x_1158:
[----:B--234-:R-:W-:Y:S01]  /*13470*/  IMAD.MOV.U32 R183, RZ, RZ, R9 ;  /* 0x000000ffffb77224 */ /* 0x01cfe200078e0009 */
[----:B------:R-:W-:Y:S01]  /*13480*/  MOV R2, RZ ;  /* 0x000000ff00027202 */ /* 0x000fe20000000f00 */
[----:B------:R-:W-:Y:S01]  /*13490*/  IMAD.MOV.U32 R184, RZ, RZ, 0x181f ;  /* 0x0000181fffb87424 */ /* 0x000fe200078e00ff */
[----:B------:R-:W-:-:S02]  /*134a0*/  MOV R3, 0x134c0 ;  /* 0x000134c000037802 */ /* 0x000fc40000000f00 */
[----:B-1----:R-:W-:Y:S05]  /*134b0*/  CALL.REL.NOINC `($__internal_19_$__cuda_sm70_shflsync_idx_p) ;  /* 0x00000ee000007944 */ /* 0x002fea0003c00000 */
[----:B------:R-:W-:Y:S01]  /*134c0*/  MOV R8, R183 ;  /* 0x000000b700087202 */ /* 0x000fe20000000f00 */
[----:B------:R-:W-:Y:S05]  /*134d0*/  BRA `(.L_x_1239) ;  /* 0xffffab3000007947 */ /* 0x000fea000383ffff */
.L_x_1159:
[----:B------:R-:W-:Y:S01]  /*134e0*/  IMAD.MOV.U32 R183, RZ, RZ, R11 ;  /* 0x000000ffffb77224 */ /* 0x000fe200078e000b */
[----:B------:R-:W-:Y:S01]  /*134f0*/  MOV R2, RZ ;  /* 0x000000ff00027202 */ /* 0x000fe20000000f00 */
[----:B------:R-:W-:Y:S01]  /*13500*/  IMAD.MOV.U32 R184, RZ, RZ, 0x181f ;  /* 0x0000181fffb87424 */ /* 0x000fe200078e00ff */
[----:B------:R-:W-:-:S02]  /*13510*/  MOV R3, 0x13530 ;  /* 0x0001353000037802 */ /* 0x000fc40000000f00 */
[----:B-123--:R-:W-:Y:S05]  /*13520*/  CALL.REL.NOINC `($__internal_19_$__cuda_sm70_shflsync_idx_p) ;  /* 0x00000e7000007944 */ /* 0x00efea0003c00000 */
[----:B------:R-:W-:Y:S01]  /*13530*/  MOV R0, R183 ;  /* 0x000000b700007202 */ /* 0x000fe20000000f00 */
[----:B------:R-:W-:Y:S05]  /*13540*/  BRA `(.L_x_1240) ;  /* 0xffffaae000007947 */ /* 0x000fea000383ffff */
.L_x_1162:
[----:B------:R-:W-:Y:S01]  /*13550*/  IMAD.MOV.U32 R183, RZ, RZ, R9 ;  /* 0x000000ffffb77224 */ /* 0x000fe200078e0009 */
[----:B--2---:R-:W-:Y:S01]  /*13560*/  MOV R2, 0x1 ;  /* 0x0000000100027802 */ /* 0x004fe20000000f00 */
[----:B------:R-:W-:Y:S01]  /*13570*/  IMAD.MOV.U32 R184, RZ, RZ, 0x181f ;  /* 0x0000181fffb87424 */ /* 0x000fe200078e00ff */
[----:B------:R-:W-:-:S02]  /*13580*/  MOV R3, 0x135a0 ;  /* 0x000135a000037802 */ /* 0x000fc40000000f00 */
[----:B-1-34-:R-:W-:Y:S05]  /*13590*/  CALL.REL.NOINC `($__internal_19_$__cuda_sm70_shflsync_idx_p) ;  /* 0x00000e0000007944 */ /* 0x01afea0003c00000 */
        /* <DEDUP_REMOVED lines=8> */
.L_x_1165:
[----:B------:R-:W-:Y:S01]  /*13620*/  IMAD.MOV.U32 R183, RZ, RZ, R9 ;  /* 0x000000ffffb77224 */ /* 0x000fe200078e0009 */
[----:B--2---:R-:W-:Y:S01]  /*13630*/  MOV R2, 0x2 ;  /* 0x0000000200027802 */ /* 0x004fe20000000f00 */
[----:B------:R-:W-:Y:S01]  /*13640*/  IMAD.MOV.U32 R184, RZ, RZ, 0x181f ;  /* 0x0000181fffb87424 */ /* 0x000fe200078e00ff */
[----:B------:R-:W-:Y:S02]  /*13650*/  MOV R3, 0x13670 ;  /* 0x0001367000037802 */ /* 0x000fe40000000f00 */
[----:B-1-34-:R-:W-:Y:S05]  /*13660*/  CALL.REL.NOINC `($__internal_19_$__cuda_sm70_shflsync_idx_p) ;  /* 0x00000d3000007944 */ /* 0x01afea0003c00000 */
[----:B------:R-:W-:Y:S01]  /*13670*/  MOV R8, R183 ;  /* 0x000000b700087202 */ /* 0x000fe20000000f00 */
[----:B------:R-:W-:Y:S05]  /*13680*/  BRA `(.L_x_1242) ;  /* 0xffffac7000007947 */ /* 0x000fea000383ffff */
.L_x_1166:
[----:B------:R-:W-:Y:S01]  /*13690*/  IMAD.MOV.U32 R183, RZ, RZ, R11 ;  /* 0x000000ffffb77224 */ /* 0x000fe200078e000b */
[----:B--2---:R-:W-:Y:S01]  /*136a0*/  MOV R2, 0x2 ;  /* 0x0000000200027802 */ /* 0x004fe20000000f00 */
[----:B------:R-:W-:Y:S01]  /*136b0*/  IMAD.MOV.U32 R184, RZ, RZ, 0x181f ;  /* 0x0000181fffb87424 */ /* 0x000fe200078e00ff */
[----:B------:R-:W-:Y:S02]  /*136c0*/  MOV R3, 0x136e0 ;  /* 0x000136e000037802 */ /* 0x000fe40000000f00 */
[----:B-1-34-:R-:W-:Y:S05]  /*136d0*/  CALL.REL.NOINC `($__internal_19_$__cuda_sm70_shflsync_idx_p) ;  /* 0x00000cc000007944 */ /* 0x01afea0003c00000 */
[----:B------:R-:W-:Y:S01]  /*136e0*/  MOV R0, R183 ;  /* 0x000000b700007202 */ /* 0x000fe20000000f00 */
[----:B------:R-:W-:Y:S05]  /*136f0*/  BRA `(.L_x_1243) ;  /* 0xffffac2000007947 */ /* 0x000fea000383ffff */
.L_x_1169:
[----:B------:R-:W-:Y:S01]  /*13700*/  IMAD.MOV.U32 R183, RZ, RZ, R9 ;  /* 0x000000ffffb77224 */ /* 0x000fe200078e0009 */
[----:B---3--:R-:W-:Y:S01]  /*13710*/  MOV R2, 0x3 ;  /* 0x0000000300027802 */ /* 0x008fe20000000f00 */
        /* <DEDUP_REMOVED lines=11> */
.L_x_1171:
[----:B------:R-:W-:Y:S01]  /*137d0*/  IMAD.MOV.U32 R183, RZ, RZ, R5 ;  /* 0x000000ffffb77224 */ /* 0x000fe200078e0005 */
[----:B------:R-:W-:Y:S01]  /*137e0*/  MOV R2, RZ ;  /* 0x000000ff00027202 */ /* 0x000fe20000000f00 */
[----:B------:R-:W-:Y:S01]  /*137f0*/  IMAD.MOV.U32 R184, RZ, RZ, 0x1c1f ;  /* 0x00001c1fffb87424 */ /* 0x000fe200078e00ff */
[----:B------:R-:W-:Y:S02]  /*13800*/  MOV R3, 0x13820 ;  /* 0x0001382000037802 */ /* 0x000fe40000000f00 */
[----:B------:R-:W-:Y:S05]  /*13810*/  CALL.REL.NOINC `($__internal_19_$__cuda_sm70_shflsync_idx_p) ;  /* 0x00000b8000007944 */ /* 0x000fea0003c00000 */
[----:B------:R-:W-:Y:S01]  /*13820*/  MOV R4, R183 ;  /* 0x000000b700047202 */ /* 0x000fe20000000f00 */
[----:B------:R-:W-:Y:S05]  /*13830*/  BRA `(.L_x_1245) ;  /* 0xffffaf9000007947 */ /* 0x000fea000383ffff */
.L_x_1172:
[----:B------:R-:W-:Y:S01]  /*13840*/  IMAD.MOV.U32 R183, RZ, RZ, R12 ;  /* 0x000000ffffb77224 */ /* 0x000fe200078e000c */
[----:B------:R-:W-:Y:S01]  /*13850*/  MOV R2, RZ ;  /* 0x000000ff00027202 */ /* 0x000fe20000000f00 */
[----:B------:R-:W-:Y:S01]  /*13860*/  IMAD.MOV.U32 R184, RZ, RZ, 0x1c1f ;  /* 0x00001c1fffb87424 */ /* 0x000fe200078e00ff */
[----:B------:R-:W-:Y:S02]  /*13870*/  MOV R3, 0x13890 ;  /* 0x0001389000037802 */ /* 0x000fe40000000f00 */
[----:B-12---:R-:W-:Y:S05]  /*13880*/  CALL.REL.NOINC `($__internal_19_$__cuda_sm70_shflsync_idx_p) ;  /* 0x00000b1000007944 */ /* 0x006fea0003c00000 */
[----:B------:R-:W-:Y:S01]  /*13890*/  MOV R0, R183 ;  /* 0x000000b700007202 */ /* 0x000fe20000000f00 */
[----:B------:R-:W-:Y:S05]  /*138a0*/  BRA `(.L_x_1246) ;  /* 0xffffaf4000007947 */ /* 0x000fea000383ffff */
.L_x_1175:
[----:B------:R-:W-:Y:S01]  /*138b0*/  IMAD.MOV.U32 R183, RZ, RZ, R5 ;  /* 0x000000ffffb77224 */ /* 0x000fe200078e0005 */
[----:B----4-:R-:W-:Y:S01]  /*138c0*/  MOV R2, 0x1 ;  /* 0x0000000100027802 */ /* 0x010fe20000000f00 */
[----:B------:R-:W-:Y:S01]  /*138d0*/  IMAD.MOV.U32 R184, RZ, RZ, 0x1c1f ;  /* 0x00001c1fffb87424 */ /* 0x000fe200078e00ff */
[----:B------:R-:W-:-:S02]  /*138e0*/  MOV R3, 0x13900 ;  /* 0x0001390000037802 */ /* 0x000fc40000000f00 */
[----:B-123--:R-:W-:Y:S05]  /*138f0*/  CALL.REL.NOINC `($__internal_19_$__cuda_sm70_shflsync_idx_p) ;  /* 0x00000aa000007944 */ /* 0x00efea0003c00000 */
        /* <DEDUP_REMOVED lines=8> */
.L_x_1179:
[----:B------:R-:W-:Y:S01]  /*13980*/  IMAD.MOV.U32 R183, RZ, RZ, R9 ;  /* 0x000000ffffb77224 */ /* 0x000fe200078e0009 */
[----:B------:R-:W-:Y:S01]  /*13990*/  MOV R2, RZ ;  /* 0x000000ff00027202 */ /* 0x000fe20000000f00 */
[----:B------:R-:W-:Y:S01]  /*139a0*/  IMAD.MOV.U32 R184, RZ, RZ, 0x181f ;  /* 0x0000181fffb87424 */ /* 0x000fe200078e00ff */
[----:B------:R-:W-:Y:S02]  /*139b0*/  MOV R3, 0x139d0 ;  /* 0x000139d000037802 */ /* 0x000fe40000000f00 */
[----:B------:R-:W-:Y:S05]  /*139c0*/  CALL.REL.NOINC `($__internal_19_$__cuda_sm70_shflsync_idx_p) ;  /* 0x000009d000007944 */ /* 0x000fea0003c00000 */
[----:B------:R-:W-:Y:S01]  /*139d0*/  MOV R8, R183 ;  /* 0x000000b700087202 */ /* 0x000fe20000000f00 */
[----:B------:R-:W-:Y:S05]  /*139e0*/  BRA `(.L_x_1248) ;  /* 0xffffc46000007947 */ /* 0x000fea000383ffff */
.L_x_1180:
[----:B------:R-:W-:Y:S01]  /*139f0*/  IMAD.MOV.U32 R183, RZ, RZ, R12 ;  /* 0x000000ffffb77224 */ /* 0x000fe200078e000c */
[----:B------:R-:W-:Y:S01]  /*13a00*/  MOV R2, RZ ;  /* 0x000000ff00027202 */ /* 0x000fe20000000f00 */
[----:B------:R-:W-:Y:S01]  /*13a10*/  IMAD.MOV.U32 R184, RZ, RZ, 0x181f ;  /* 0x0000181fffb87424 */ /* 0x000fe200078e00ff */
[----:B------:R-:W-:Y:S02]  /*13a20*/  MOV R3, 0x13a40 ;  /* 0x00013a4000037802 */ /* 0x000fe40000000f00 */
[----:B-12---:R-:W-:Y:S05]  /*13a30*/  CALL.REL.NOINC `($__internal_19_$__cuda_sm70_shflsync_idx_p) ;  /* 0x0000096000007944 */ /* 0x006fea0003c00000 */
[----:B------:R-:W-:Y:S01]  /*13a40*/  MOV R0, R183 ;  /* 0x000000b700007202 */ /* 0x000fe20000000f00 */
[----:B------:R-:W-:Y:S05]  /*13a50*/  BRA `(.L_x_1249) ;  /* 0xffffc41000007947 */ /* 0x000fea000383ffff */
.L_x_1183:
        /* <DEDUP_REMOVED lines=13> */
.L_x_1186:
[----:B------:R-:W-:Y:S01]  /*13b30*/  IMAD.MOV.U32 R183, RZ, RZ, R9 ;  /* 0x000000ffffb77224 */ /* 0x000fe200078e0009 */
[----:B-1----:R-:W-:Y:S01]  /*13b40*/  MOV R2, 0x2 ;  /* 0x0000000200027802 */ /* 0x002fe20000000f00 */
[----:B------:R-:W-:Y:S01]  /*13b50*/  IMAD.MOV.U32 R184, RZ, RZ, 0x181f ;  /* 0x0000181fffb87424 */ /* 0x000fe200078e00ff */
[----:B------:R-:W-:Y:S02]  /*13b60*/  MOV R3, 0x13b80 ;  /* 0x00013b8000037802 */ /* 0x000fe40000000f00 */
[----:B--234-:R-:W-:Y:S05]  /*13b70*/  CALL.REL.NOINC `($__internal_19_$__cuda_sm70_shflsync_idx_p) ;  /* 0x0000082000007944 */ /* 0x01cfea0003c00000 */
[----:B------:R-:W-:Y:S01]  /*13b80*/  MOV R8, R183 ;  /* 0x000000b700087202 */ /* 0x000fe20000000f00 */
[----:B------:R-:W-:Y:S05]  /*13b90*/  BRA `(.L_x_1251) ;  /* 0xffffc5b000007947 */ /* 0x000fea000383ffff */
.L_x_1187:
[----:B------:R-:W-:Y:S01]  /*13ba0*/  IMAD.MOV.U32 R183, RZ, RZ, R12 ;  /* 0x000000ffffb77224 */ /* 0x000fe200078e000c */
[----:B------:R-:W-:Y:S01]  /*13bb0*/  MOV R2, 0x2 ;  /* 0x0000000200027802 */ /* 0x000fe20000000f00 */
[----:B------:R-:W-:Y:S01]  /*13bc0*/  IMAD.MOV.U32 R184, RZ, RZ, 0x181f ;  /* 0x0000181fffb87424 */ /* 0x000fe200078e00ff */
[----:B------:R-:W-:Y:S02]  /*13bd0*/  MOV R3, 0x13bf0 ;  /* 0x00013bf000037802 */ /* 0x000fe40000000f00 */
[----:B-1234-:R-:W-:Y:S05]  /*13be0*/  CALL.REL.NOINC `($__internal_19_$__cuda_sm70_shflsync_idx_p) ;  /* 0x000007b000007944 */ /* 0x01efea0003c00000 */
[----:B------:R-:W-:Y:S01]  /*13bf0*/  MOV R0, R183 ;  /* 0x000000b700007202 */ /* 0x000fe20000000f00 */
[----:B------:R-:W-:Y:S05]  /*13c00*/  BRA `(.L_x_1252) ;  /* 0xffffc56000007947 */ /* 0x000fea000383ffff */
.L_x_1190:
[----:B------:R-:W-:Y:S01]  /*13c10*/  IMAD.MOV.U32 R183, RZ, RZ, R9 ;  /* 0x000000ffffb77224 */ /* 0x000fe200078e0009 */
[----:B-1----:R-:W-:Y:S01]  /*13c20*/  MOV R2, 0x3 ;  /* 0x0000000300027802 */ /* 0x002fe20000000f00 */
[----:B------:R-:W-:Y:S01]  /*13c30*/  IMAD.MOV.U32 R184, RZ, RZ, 0x181f ;  /* 0x0000181fffb87424 */ /* 0x000fe200078e00ff */
[----:B------:R-:W-:-:S02]  /*13c40*/  MOV R3, 0x13c60 ;  /* 0x00013c6000037802 */ /* 0x000fc40000000f00 */
[----:B--234-:R-:W-:Y:S05]  /*13c50*/  CALL.REL.NOINC `($__internal_19_$__cuda_sm70_shflsync_idx_p) ;  /* 0x0000074000007944 */ /* 0x01cfea0003c00000 */
        /* <DEDUP_REMOVED lines=8> */
.L_x_1192:
[----:B------:R-:W-:Y:S01]  /*13ce0*/  IMAD.MOV.U32 R183, RZ, RZ, R78 ;  /* 0x000000ffffb77224 */ /* 0x000fe200078e004e */
[----:B------:R-:W-:Y:S01]  /*13cf0*/  MOV R2, RZ ;  /* 0x000000ff00027202 */ /* 0x000fe20000000f00 */
[----:B------:R-:W-:Y:S01]  /*13d00*/  IMAD.MOV.U32 R184, RZ, RZ, 0x1f ;  /* 0x0000001fffb87424 */ /* 0x000fe200078e00ff */
[----:B------:R-:W-:Y:S02]  /*13d10*/  MOV R3, 0x13d30 ;  /* 0x00013d3000037802 */ /* 0x000fe40000000f00 */
[----:B-1----:R-:W-:Y:S05]  /*13d20*/  CALL.REL.NOINC `($__internal_19_$__cuda_sm70_shflsync_idx_p) ;  /* 0x0000067000007944 */ /* 0x002fea0003c00000 */
[----:B------:R-:W-:Y:S01]  /*13d30*/  MOV R9, R183 ;  /* 0x000000b700097202 */ /* 0x000fe20000000f00 */
[----:B------:R-:W-:Y:S05]  /*13d40*/  BRA `(.L_x_1254) ;  /* 0xffffc79000007947 */ /* 0x000fea000383ffff */
.L_x_1193:
[----:B------:R-:W-:Y:S01]  /*13d50*/  IMAD.MOV.U32 R183, RZ, RZ, R78 ;  /* 0x000000ffffb77224 */ /* 0x000fe200078e004e */
[----:B------:R-:W-:Y:S01]  /*13d60*/  MOV R2, 0x1 ;  /* 0x0000000100027802 */ /* 0x000fe20000000f00 */
[----:B------:R-:W-:Y:S01]  /*13d70*/  IMAD.MOV.U32 R184, RZ, RZ, 0x1f ;  /* 0x0000001fffb87424 */ /* 0x000fe200078e00ff */
[----:B------:R-:W-:Y:S02]  /*13d80*/  MOV R3, 0x13da0 ;  /* 0x00013da000037802 */ /* 0x000fe40000000f00 */
[----:B-123--:R-:W-:Y:S05]  /*13d90*/  CALL.REL.NOINC `($__internal_19_$__cuda_sm70_shflsync_idx_p) ;  /* 0x0000060000007944 */ /* 0x00efea0003c00000 */
[----:B------:R-:W-:Y:S01]  /*13da0*/  MOV R8, R183 ;  /* 0x000000b700087202 */ /* 0x000fe20000000f00 */
[----:B------:R-:W-:Y:S05]  /*13db0*/  BRA `(.L_x_1255) ;  /* 0xffffc74000007947 */ /* 0x000fea000383ffff */
.L_x_1194:
[----:B------:R-:W-:Y:S02]  /*13dc0*/  MOV R2, 0x1 ;  /* 0x0000000100027802 */ /* 0x000fe40000000f00 */
[----:B------:R-:W-:-:S02]  /*13dd0*/  MOV R3, 0x13df0 ;  /* 0x00013df000037802 */ /* 0x000fc40000000f00 */
[----:B--234-:R-:W-:Y:S05]  /*13de0*/  CALL.REL.NOINC `($__internal_20_$__cuda_sm70_shflsync_up_p) ;  /* 0x0000061000007944 */ /* 0x01cfea0003c00000 */
[----:B------:R-:W-:Y:S05]  /*13df0*/  BRA `(.L_x_1256) ;  /* 0xffffc82000007947 */ /* 0x000fea000383ffff */
.L_x_1195:
[----:B------:R-:W-:Y:S02]  /*13e00*/  MOV R2, 0x2 ;  /* 0x0000000200027802 */ /* 0x000fe40000000f00 */
[----:B------:R-:W-:-:S02]  /*13e10*/  MOV R3, 0x13e30 ;  /* 0x00013e3000037802 */ /* 0x000fc40000000f00 */
[----:B--23--:R-:W-:Y:S05]  /*13e20*/  CALL.REL.NOINC `($__internal_20_$__cuda_sm70_shflsync_up_p) ;  /* 0x000005d000007944 */ /* 0x00cfea0003c00000 */
        /* <DEDUP_REMOVED lines=24> */
.L_x_1199:
[----:B------:R-:W-:Y:S02]  /*13fb0*/  MOV R2, 0x1 ;  /* 0x0000000100027802 */ /* 0x000fe40000000f00 */
[----:B------:R-:W-:Y:S02]  /*13fc0*/  MOV R3, 0x13fe0 ;  /* 0x00013fe000037802 */ /* 0x000fe40000000f00 */
[----:B------:R-:W-:Y:S05]  /*13fd0*/  CALL.REL.NOINC `($__internal_20_$__cuda_sm70_shflsync_up_p) ;  /* 0x0000042000007944 */ /* 0x000fea0003c00000 */
[----:B------:R-:W-:Y:S01]  /*13fe0*/  MOV R2, R4 ;  /* 0x0000000400027202 */ /* 0x000fe20000000f00 */
[----:B------:R-:W-:Y:S05]  /*13ff0*/  BRA `(.L_x_1258) ;  /* 0xffffc87000007947 */ /* 0x000fea000383ffff */
.L_x_1200:
[----:B------:R-:W-:Y:S02]  /*14000*/  MOV R2, 0x2 ;  /* 0x0000000200027802 */ /* 0x000fe40000000f00 */
[----:B------:R-:W-:Y:S02]  /*14010*/  MOV R3, 0x14030 ;  /* 0x0001403000037802 */ /* 0x000fe40000000f00 */
        /* <DEDUP_REMOVED lines=25> */
.L_x_1202:
[----:B------:R-:W-:Y:S02]  /*141b0*/  SEL R0, RZ, 0x1, P0 ;  /* 0x00000001ff007807 */ /* 0x000fe40000000000 */
[----:B------:R-:W-:Y:S02]  /*141c0*/  MOV R2, 0x141e0 ;  /* 0x000141e000027802 */ /* 0x000fe40000000f00 */
[----:B-1----:R-:W-:Y:S05]  /*141d0*/  CALL.REL.NOINC `($__internal_21_$__cuda_sm70_votesync_ballot) ;  /* 0x0000029000007944 */ /* 0x002fea0003c00000 */
[----:B------:R-:W-:Y:S01]  /*141e0*/  MOV R5, R0 ;  /* 0x0000000000057202 */ /* 0x000fe20000000f00 */
[----:B------:R-:W-:Y:S05]  /*141f0*/  BRA `(.L_x_1260) ;  /* 0xffffc80000007947 */ /* 0x000fea000383ffff */
.L_x_1203:
[----:B------:R-:W-:Y:S01]  /*14200*/  IMAD.MOV.U32 R183, RZ, RZ, R6 ;  /* 0x000000ffffb77224 */ /* 0x000fe200078e0006 */
[----:B------:R-:W-:Y:S01]  /*14210*/  MOV R2, R0 ;  /* 0x0000000000027202 */ /* 0x000fe20000000f00 */
[----:B------:R-:W-:Y:S01]  /*14220*/  IMAD.MOV.U32 R184, RZ, RZ, 0x1f ;  /* 0x0000001fffb87424 */ /* 0x000fe200078e00ff */
[----:B------:R-:W-:Y:S02]  /*14230*/  MOV R3, 0x14250 ;  /* 0x0001425000037802 */ /* 0x000fe40000000f00 */
[----:B-1----:R-:W-:Y:S05]  /*14240*/  CALL.REL.NOINC `($__internal_19_$__cuda_sm70_shflsync_idx_p) ;  /* 0x0000015000007944 */ /* 0x002fea0003c00000 */
[----:B------:R-:W-:Y:S01]  /*14250*/  IMAD.MOV.U32 R10, RZ, RZ, R183 ;  /* 0x000000ffff0a7224 */ /* 0x000fe200078e00b7 */
[----:B------:R-:W-:Y:S01]  /*14260*/  MOV R2, R0 ;  /* 0x0000000000027202 */ /* 0x000fe20000000f00 */
[----:B------:R-:W-:Y:S01]  /*14270*/  IMAD.MOV.U32 R183, RZ, RZ, R7 ;  /* 0x000000ffffb77224 */ /* 0x000fe200078e0007 */
[----:B------:R-:W-:-:S02]  /*14280*/  MOV R184, 0x1f ;  /* 0x0000001f00b87802 */ /* 0x000fc40000000f00 */
[----:B------:R-:W-:Y:S02]  /*14290*/  MOV R3, 0x142b0 ;  /* 0x000142b000037802 */ /* 0x000fe40000000f00 */
[----:B------:R-:W-:Y:S05]  /*142a0*/  CALL.REL.NOINC `($__internal_19_$__cuda_sm70_shflsync_idx_p) ;  /* 0x000000f000007944 */ /* 0x000fea0003c00000 */
[----:B------:R-:W-:Y:S01]  /*142b0*/  MOV R7, R183 ;  /* 0x000000b700077202 */ /* 0x000fe20000000f00 */
[----:B------:R-:W-:Y:S05]  /*142c0*/  BRA `(.L_x_1261) ;  /* 0xffffc78000007947 */ /* 0x000fea000383ffff */
.L_x_1206:
[----:B------:R-:W-:Y:S01]  /*142d0*/  IMAD.MOV.U32 R183, RZ, RZ, R4 ;  /* 0x000000ffffb77224 */ /* 0x000fe200078e0004 */
[----:B------:R-:W-:Y:S01]  /*142e0*/  MOV R2, R0 ;  /* 0x0000000000027202 */ /* 0x000fe20000000f00 */
[----:B------:R-:W-:Y:S01]  /*142f0*/  IMAD.MOV.U32 R184, RZ, RZ, 0x1f ;  /* 0x0000001fffb87424 */ /* 0x000fe200078e00ff */
[----:B------:R-:W-:Y:S02]  /*14300*/  MOV R3, 0x14320 ;  /* 0x0001432000037802 */ /* 0x000fe40000000f00 */
[----:B-1-34-:R-:W-:Y:S05]  /*14310*/  CALL.REL.NOINC `($__internal_19_$__cuda_sm70_shflsync_idx_p) ;  /* 0x0000008000007944 */ /* 0x01afea0003c00000 */
[----:B------:R-:W-:Y:S01]  /*14320*/  MOV R11, R183 ;  /* 0x000000b7000b7202 */ /* 0x000fe20000000f00 */
[----:B------:R-:W-:Y:S05]  /*14330*/  BRA `(.L_x_1205) ;  /* 0xffffc77000007947 */ /* 0x000fea000383ffff */
        .weak           $__internal_18_$__cuda_sm70_shflsync_bfly_p
        .type           $__internal_18_$__cuda_sm70_shflsync_bfly_p,@function
        .size           $__internal_18_$__cuda_sm70_shflsync_bfly_p,($__internal_19_$__cuda_sm70_shflsync_idx_p - $__internal_18_$__cuda_sm70_shflsync_bfly_p)
$__internal_18_$__cuda_sm70_shflsync_bfly_p:
[----:B------:R-:W-:Y:S02]  /*14340*/  MOV R156, 0xffffffff ;  /* 0xffffffff009c7802 */ /* 0x000fe40000000f00 */
[----:B------:R-:W-:Y:S02]  /*14350*/  MOV R3, 0x1f ;  /* 0x0000001f00037802 */ /* 0x000fe40000000f00 */
[----:B------:R-:W-:Y:S04]  /*14360*/  WARPSYNC R156 ;  /* 0x0000009c00007348 */ /* 0x000fe80003800000 */
[----:B------:R1:W2:Y:S02]  /*14370*/  SHFL.BFLY PT, R0, R4, R0, R3 ;  /* 0x0c00000004007389 */ /* 0x0002a400000e0003 */
[----:B-1----:R-:W-:-:S04]  /*14380*/  MOV R3, 0x0 ;  /* 0x0000000000037802 */ /* 0x002fc80000000f00 */
[----:B--2---:R-:W-:Y:S05]  /*14390*/  RET.REL.NODEC R2 `(_ZN7cutlass13device_kernelIN5flash19enable_sm80_to_sm89INS1_16FlashAttnFwdSm80INS1_25CollectiveMainloopFwdSm80ILi8ELi1ELb0EN4cute5tupleIJNS5_1CILi128EEENS7_ILi64EEENS7_ILi192EEEEEELi192ENS_6half_tEfNS_4arch4Sm80ELb1ELb0ELb1ELb1ELb1ELb0ELb1ELb1EEENS1_21CollectiveEpilogueFwdINS6_IJS8_SA_S9_EEENS6_IJNS7_ILi1EEESI_SI_EEESC_SE_Li256ELb1ELb1ELb1ELb0EEENS1_36VarlenDynamicPersistentTileSchedulerILi128ELi64ELi256ELi256ELb1ELb1ELb0ELb1ELb1ELb1EEEEEEEEEvNT_6ParamsE) ;  /* 0xfffebc6002007950 */ /* 0x004fea0003c3ffff */
        .weak           $__internal_19_$__cuda_sm70_shflsync_idx_p
        .type           $__internal_19_$__cuda_sm70_shflsync_idx_p,@function
        .size           $__internal_19_$__cuda_sm70_shflsync_idx_p,($__internal_20_$__cuda_sm70_shflsync_up_p - $__internal_19_$__cuda_sm70_shflsync_idx_p)
$__internal_19_$__cuda_sm70_shflsync_idx_p:
[----:B------:R-:W-:-:S04]  /*143a0*/  MOV R213, 0xffffffff ;  /* 0xffffffff00d57802 */ /* 0x000fc80000000f00 */
[----:B------:R-:W-:Y:S04]  /*143b0*/  WARPSYNC R213 ;  /* 0x000000d500007348 */ /* 0x000fe80003800000 */
[----:B------:R1:W2:Y:S02]  /*143c0*/  SHFL.IDX PT, R183, R183, R2, R184 ;  /* 0x00000002b7b77389 */ /* 0x0002a400000e00b8 */
[----:B-1----:R-:W-:Y:S02]  /*143d0*/  MOV R2, R3 ;  /* 0x0000000300027202 */ /* 0x002fe40000000f00 */
[----:B------:R-:W-:-:S04]  /*143e0*/  MOV R3, 0x0 ;  /* 0x0000000000037802 */ /* 0x000fc80000000f00 */
[----:B--2---:R-:W-:Y:S05]  /*143f0*/  RET.REL.NODEC R2 `(_ZN7cutlass13device_kernelIN5flash19enable_sm80_to_sm89INS1_16FlashAttnFwdSm80INS1_25CollectiveMainloopFwdSm80ILi8ELi1ELb0EN4cute5tupleIJNS5_1CILi128EEENS7_ILi64EEENS7_ILi192EEEEEELi192ENS_6half_tEfNS_4arch4Sm80ELb1ELb0ELb1ELb1ELb1ELb0ELb1ELb1EEENS1_21CollectiveEpilogueFwdINS6_IJS8_SA_S9_EEENS6_IJNS7_ILi1EEESI_SI_EEESC_SE_Li256ELb1ELb1ELb1ELb0EEENS1_36VarlenDynamicPersistentTileSchedulerILi128ELi64ELi256ELi256ELb1ELb1ELb0ELb1ELb1ELb1EEEEEEEEEvNT_6ParamsE) ;  /* 0xfffebc0002007950 */ /* 0x004fea0003c3ffff */
        .weak           $__internal_20_$__cuda_sm70_shflsync_up_p
        .type           $__internal_20_$__cuda_sm70_shflsync_up_p,@function
        .size           $__internal_20_$__cuda_sm70_shflsync_up_p,($__internal_21_$__cuda_sm70_votesync_ballot - $__internal_20_$__cuda_sm70_shflsync_up_p)
$__internal_20_$__cuda_sm70_shflsync_up_p:
[----:B------:R-:W-:Y:S02]  /*14400*/  IMAD.MOV.U32 R4, RZ, RZ, RZ ;  /* 0x000000ffff047224 */ /* 0x000fe400078e00ff */
[----:B------:R-:W-:-:S04]  /*14410*/  IMAD.MOV.U32 R10, RZ, RZ, -0x1 ;  /* 0xffffffffff0a7424 */ /* 0x000fc800078e00ff */
[----:B------:R-:W-:Y:S04]  /*14420*/  WARPSYNC R10 ;  /* 0x0000000a00007348 */ /* 0x000fe80003800000 */
[----:B------:R1:W2:Y:S02]  /*14430*/  SHFL.UP PT, R4, R0, R2, R4 ;  /* 0x0400000200047389 */ /* 0x0002a400000e0004 */
[----:B-1----:R-:W-:Y:S02]  /*14440*/  MOV R2, R3 ;  /* 0x0000000300027202 */ /* 0x002fe40000000f00 */
[----:B------:R-:W-:-:S04]  /*14450*/  MOV R3, 0x0 ;  /* 0x0000000000037802 */ /* 0x000fc80000000f00 */
[----:B--2---:R-:W-:Y:S05]  /*14460*/  RET.REL.NODEC R2 `(_ZN7cutlass13device_kernelIN5flash19enable_sm80_to_sm89INS1_16FlashAttnFwdSm80INS1_25CollectiveMainloopFwdSm80ILi8ELi1ELb0EN4cute5tupleIJNS5_1CILi128EEENS7_ILi64EEENS7_ILi192EEEEEELi192ENS_6half_tEfNS_4arch4Sm80ELb1ELb0ELb1ELb1ELb1ELb0ELb1ELb1EEENS1_21CollectiveEpilogueFwdINS6_IJS8_SA_S9_EEENS6_IJNS7_ILi1EEESI_SI_EEESC_SE_Li256ELb1ELb1ELb1ELb0EEENS1_36VarlenDynamicPersistentTileSchedulerILi128ELi64ELi256ELi256ELb1ELb1ELb0ELb1ELb1ELb1EEEEEEEEEvNT_6ParamsE) ;  /* 0xfffebb9002007950 */ /* 0x004fea0003c3ffff */
        .weak           $__internal_21_$__cuda_sm70_votesync_ballot
        .type           $__internal_21_$__cuda_sm70_votesync_ballot,@function
        .size           $__internal_21_$__cuda_sm70_votesync_ballot,(.L_x_6195 - $__internal_21_$__cuda_sm70_votesync_ballot)
$__internal_21_$__cuda_sm70_votesync_ballot:
[----:B------:R-:W-:Y:S01]  /*14470*/  ISETP.NE.U32.AND P0, PT, R0, 0x1, PT ;  /* 0x000000010000780c */ /* 0x000fe20003f05070 */
[----:B------:R-:W-:-:S04]  /*14480*/  IMAD.MOV.U32 R3, RZ, RZ, -0x1 ;  /* 0xffffffffff037424 */ /* 0x000fc800078e00ff */
[----:B------:R-:W-:Y:S08]  /*14490*/  WARPSYNC R3 ;  /* 0x0000000300007348 */ /* 0x000ff00003800000 */
[----:B------:R-:W-:-:S04]  /*144a0*/  VOTE.ANY R0, PT, !P0 ;  /* 0x0000000000007806 */ /* 0x000fc800040e0100 */
[----:B------:R-:W-:Y:S01]  /*144b0*/  LOP3.LUT R0, R0, R3, RZ, 0xc0, !PT ;  /* 0x0000000300007212 */ /* 0x000fe200078ec0ff */
[----:B------:R-:W-:-:S04]  /*144c0*/  IMAD.MOV.U32 R3, RZ, RZ, 0x0 ;  /* 0x00000000ff037424 */ /* 0x000fc800078e00ff */
[----:B------:R-:W-:Y:S05]  /*144d0*/  RET.REL.NODEC R2 `(_ZN7cutlass13device_kernelIN5flash19enable_sm80_to_sm89INS1_16FlashAttnFwdSm80INS1_25CollectiveMainloopFwdSm80ILi8ELi1ELb0EN4cute5tupleIJNS5_1CILi128EEENS7_ILi64EEENS7_ILi192EEEEEELi192ENS_6half_tEfNS_4arch4Sm80ELb1ELb0ELb1ELb1ELb1ELb0ELb1ELb1EEENS1_21CollectiveEpilogueFwdINS6_IJS8_SA_S9_EEENS6_IJNS7_ILi1EEESI_SI_EEESC_SE_Li256ELb1ELb1ELb1ELb0EEENS1_36VarlenDynamicPersistentTileSchedulerILi128ELi64ELi256ELi256ELb1ELb1ELb0ELb1ELb1ELb1EEEEEEEEEvNT_6ParamsE) ;  /* 0xfffebb2002007950 */ /* 0x000fea0003c3ffff */
.L_x_1262:
        /* <DEDUP_REMOVED lines=10> */
.L_x_6195:


//--------------------- .text._ZN7cutlass13device_kernelIN5flash19enable_sm80_to_sm89INS1_16FlashAttnFwdSm80INS1_25CollectiveMainloopFwdSm80ILi8ELi1ELb0EN4cute5tupleIJNS5_1CILi128EEENS7_ILi64EEENS7_ILi192EEEEEELi192ENS_6half_tEfNS_4arch4Sm80ELb1ELb0ELb1ELb1ELb1ELb1ELb1ELb1EEENS1_21CollectiveEpilogueFwdINS6_IJS8_SA_S9_EEENS6_IJNS7_ILi1EEESI_SI_EEESC_SE_Li256ELb1ELb1ELb1ELb0EEENS1_36VarlenDynamicPersistentTileSchedulerILi128ELi64ELi256ELi256ELb1ELb1ELb0ELb1ELb1ELb1EEEEEEEEEvNT_6ParamsE --------------------------
	.section	.text._ZN7cutlass13device_kernelIN5flash19enable_sm80_to_sm89INS1_16FlashAttnFwdSm80INS1_25CollectiveMainloopFwdSm80ILi8ELi1ELb0EN4cute5tupleIJNS5_1CILi128EEENS7_ILi64EEENS7_ILi192EEEEEELi192ENS_6half_tEfNS_4arch4Sm80ELb1ELb0ELb1ELb1ELb1ELb1ELb1ELb1EEENS1_21CollectiveEpilogueFwdINS6_IJS8_SA_S9_EEENS6_IJNS7_ILi1EEESI_SI_EEESC_SE_Li256ELb1ELb1ELb1ELb0EEENS1_36VarlenDynamicPersistentTileSchedulerILi128ELi64ELi256ELi256ELb1ELb1ELb0ELb1ELb1ELb1EEEEEEEEEvNT_6ParamsE,"ax",@progbits
	.sectioninfo	@"SHI_REGISTERS=255"
	.align	128
.text._ZN7cutlass13device_kernelIN5flash19enable_sm80_to_sm89INS1_16FlashAttnFwdSm80INS1_25CollectiveMainloopFwdSm80ILi8ELi1ELb0EN4cute5tupleIJNS5_1CILi128EEENS7_ILi64EEENS7_ILi192EEEEEELi192ENS_6half_tEfNS_4arch4Sm80ELb1ELb0ELb1ELb1ELb1ELb1ELb1ELb1EEENS1_21CollectiveEpilogueFwdINS6_IJS8_SA_S9_EEENS6_IJNS7_ILi1EEESI_SI_EEESC_SE_Li256ELb1ELb1ELb1ELb0EEENS1_36VarlenDynamicPersistentTileSchedulerILi128ELi64ELi256ELi256ELb1ELb1ELb0ELb1ELb1ELb1EEEEEEEEEvNT_6ParamsE:
        .type           _ZN7cutlass13device_kernelIN5flash19enable_sm80_to_sm89INS1_16FlashAttnFwdSm80INS1_25CollectiveMainloopFwdSm80ILi8ELi1ELb0EN4cute5tupleIJNS5_1CILi128EEENS7_ILi64EEENS7_ILi192EEEEEELi192ENS_6half_tEfNS_4arch4Sm80ELb1ELb0ELb1ELb1ELb1ELb1ELb1ELb1EEENS1_21CollectiveEpilogueFwdINS6_IJS8_SA_S9_EEENS6_IJNS7_ILi1EEESI_SI_EEESC_SE_Li256ELb1ELb1ELb1ELb0EEENS1_36VarlenDynamicPersistentTileSchedulerILi128ELi64ELi256ELi256ELb1ELb1ELb0ELb1ELb1ELb1EEEEEEEEEvNT_6ParamsE,@function
        .size           _ZN7cutlass13device_kernelIN5flash19enable_sm80_to_sm89INS1_16FlashAttnFwdSm80INS1_25CollectiveMainloopFwdSm80ILi8ELi1ELb0EN4cute5tupleIJNS5_1CILi128EEENS7_ILi64EEENS7_ILi192EEEEEELi192ENS_6half_tEfNS_4arch4Sm80ELb1ELb0ELb1ELb1ELb1ELb1ELb1ELb1EEENS1_21CollectiveEpilogueFwdINS6_IJS8_SA_S9_EEENS6_IJNS7_ILi1EEESI_SI_EEESC_SE_Li256ELb1ELb1ELb1ELb0EEENS1_36VarlenDynamicPersistentTileSchedulerILi128ELi64ELi256ELi256ELb1ELb1ELb0ELb1ELb1ELb1EEEEEEEEEvNT_6ParamsE,(.L_x_6200 - _ZN7cutlass13device_kernelIN5flash19enable_sm80_to_sm89INS1_16FlashAttnFwdSm80INS1_25CollectiveMainloopFwdSm80ILi8ELi1ELb0EN4cute5tupleIJNS5_1CILi128EEENS7_ILi64EEENS7_ILi192EEEEEELi192ENS_6half_tEfNS_4arch4Sm80ELb1ELb0ELb1ELb1ELb1ELb1ELb1ELb1EEENS1_21CollectiveEpilogueFwdINS6_IJS8_SA_S9_EEENS6_IJNS7_ILi1EEESI_SI_EEESC_SE_Li256ELb1ELb1ELb1ELb0EEENS1_36VarlenDynamicPersistentTileSchedulerILi128ELi64ELi256ELi256ELb1ELb1ELb0ELb1ELb1ELb1EEEEEEEEEvNT_6ParamsE)
        .other          _ZN7cutlass13device_kernelIN5flash19enable_sm80_to_sm89INS1_16FlashAttnFwdSm80INS1_25CollectiveMainloopFwdSm80ILi8ELi1ELb0EN4cute5tupleIJNS5_1CILi128EEENS7_ILi64EEENS7_ILi192EEEEEELi192ENS_6half_tEfNS_4arch4Sm80ELb1ELb0ELb1ELb1ELb1ELb1ELb1ELb1EEENS1_21CollectiveEpilogueFwdINS6_IJS8_SA_S9_EEENS6_IJNS7_ILi1EEESI_SI_EEESC_SE_Li256ELb1ELb1ELb1ELb0EEENS1_36VarlenDynamicPersistentTileSchedulerILi128ELi64ELi256ELi256ELb1ELb1ELb0ELb1ELb1ELb1EEEEEEEEEvNT_6ParamsE,@"STO_CUDA_ENTRY STV_DEFAULT"
_ZN7cutlass13device_kernelIN5flash19enable_sm80_to_sm89INS1_16FlashAttnFwdSm80INS1_25CollectiveMainloopFwdSm80ILi8ELi1ELb0EN4cute5tupleIJNS5_1CILi128EEENS7_ILi64EEENS7_ILi192EEEEEELi192ENS_6half_tEfNS_4arch4Sm80ELb1ELb0ELb1ELb1ELb1ELb1ELb1ELb1EEENS1_21CollectiveEpilogueFwdINS6_IJS8_SA_S9_EEENS6_IJNS7_ILi1EEESI_SI_EEESC_SE_Li256ELb1ELb1ELb1ELb0EEENS1_36VarlenDynamicPersistentTileSchedulerILi128ELi64ELi256ELi256ELb1ELb1ELb0ELb1ELb1ELb1EEEEEEEEEvNT_6ParamsE:
        /* <DEDUP_REMOVED lines=52> */
.L_x_1268:
        /* <DEDUP_REMOVED lines=16> */
.L_x_1457:
        /* <DEDUP_REMOVED lines=16> */
.L_x_1458:
[----:B---3--:R-:W-:-:S05]  /*0540*/  IMAD R0, R0, c[0x0][0x538], RZ ;  /* 0x00014e0000007a24 */ /* 0x008fca00078e02ff */
[----:B------:R-:W-:-:S04]  /*0550*/  IADD3 R6, R0, R6, RZ ;  /* 0x0000000600067210 */ /* 0x000fc80007ffe0ff */
[----:B------:R-:W-:-:S13]  /*0560*/  ISETP.GT.AND P0, PT, R6, UR4, PT ;  /* 0x0000000406007c0c */ /* 0x000fda000bf04270 */
[----:B-12---:R-:W-:Y:S05]  /*0570*/  @!P0 BRA `(.L_x_1268) ;  /* 0xfffffdc000008947 */ /* 0x006fea000383ffff */
.L_x_1264:
[----:B------:R-:W-:-:S05]  /*0580*/  IADD3 R11, -R0, R6, RZ ;  /* 0x00000006000b7210 */ /* 0x000fca0007ffe1ff */
[----:B------:R-:W-:-:S05]  /*0590*/  IMAD R0, R4, c[0x0][0x538], R11 ;  /* 0x00014e0004007a24 */ /* 0x000fca00078e020b */
[----:B------:R-:W-:Y:S01]  /*05a0*/  ISETP.GT.AND P0, PT, R0, UR4, PT ;  /* 0x0000000400007c0c */ /* 0x000fe2000bf04270 */
[----:B------:R-:W-:-:S12]  /*05b0*/  BRA.DIV ~URZ, `(.L_x_1269) ;  /* 0x0001db127f007947 */ /* 0x000fd8000b800000 */
[----:B------:R-:W-:-:S04]  /*05c0*/  VOTE.ANY R10, PT, !P0 ;  /* 0x00000000000a7806 */ /* 0x000fc800040e0100 */
.L_x_1459:
[----:B------:R-:W1:Y:S02]  /*05d0*/  POPC R5, R10 ;  /* 0x0000000a00057309 */ /* 0x000e640000000000 */
[----:B-12---:R-:W-:Y:S01]  /*05e0*/  IADD3 R247, R5, R7, RZ ;  /* 0x0000000705f77210 */ /* 0x006fe20007ffe0ff */
[----:B------:R-:W-:Y:S05]  /*05f0*/  BRA.DIV ~URZ, `(.L_x_1270) ;  /* 0x0001db227f007947 */ /* 0x000fea000b800000 */
[----:B------:R1:W2:Y:S01]  /*0600*/  SHFL.IDX PT, R12, R9, R5, 0x1f ;  /* 0x00001f05090c7589 */ /* 0x0002a200000e0000 */
[----:B------:R-:W-:-:S03]  /*0610*/  MOV R6, RZ ;  /* 0x000000ff00067202 */ /* 0x000fc60000000f00 */
[----:B------:R1:W3:Y:S04]  /*0620*/  SHFL.IDX PT, R9, R8, R5, 0x1f ;  /* 0x00001f0508097589 */ /* 0x0002e800000e0000 */
.L_x_1460:
[----:B------:R-:W-:Y:S01]  /*0630*/  ISETP.NE.AND P0, PT, R10, RZ, PT ;  /* 0x000000ff0a00720c */ /* 0x000fe20003f05270 */
[----:B------:R-:W-:-:S12]  /*0640*/  BSSY B0, `(.L_x_1271) ;  /* 0x0000005000007945 */ /* 0x000fd80003800000 */
[----:B------:R-:W-:Y:S05]  /*0650*/  @!P0 BRA `(.L_x_1272) ;  /* 0x0000003000008947 */ /* 0x000fea0003800000 */
[----:B------:R-:W-:Y:S01]  /*0660*/  IADD3 R0, R5, -0x1, RZ ;  /* 0xffffffff05007810 */ /* 0x000fe20007ffe0ff */
[----:B------:R-:W-:Y:S05]  /*0670*/  BRA.DIV ~URZ, `(.L_x_1273) ;  /* 0x0001db827f007947 */ /* 0x000fea000b800000 */
[----:B------:R4:W1:Y:S02]  /*0680*/  SHFL.IDX PT, R6, R4, R0, 0x1f ;  /* 0x00001f0004067589 */ /* 0x00086400000e0000 */
.L_x_1272:
[----:B------:R-:W-:Y:S05]  /*0690*/  BSYNC B0 ;  /* 0x0000000000007941 */ /* 0x000fea0003800000 */
.L_x_1271:
        /* <DEDUP_REMOVED lines=67> */
.L_x_1275:
        /* <DEDUP_REMOVED lines=68> */
.L_x_1276:
[----:B------:R-:W-:Y:S05]  /*0f10*/  BSYNC B0 ;  /* 0x0000000000007941 */ /* 0x000fea0003800000 */
.L_x_1274:
[----:B------:R-:W-:-:S04]  /*0f20*/  LOP3.LUT R0, RZ, R0, RZ, 0x33, !PT ;  /* 0x00000000ff007212 */ /* 0x000fc800078e33ff */
[----:B------:R-:W-:Y:S01]  /*0f30*/  IADD3 R245, R0, R12, RZ ;  /* 0x0000000c00f57210 */ /* 0x000fe20007ffe0ff */
[----:B------:R-:W-:Y:S05]  /*0f40*/  BRA `(.L_x_1277) ;  /* 0x0000004000007947 */ /* 0x000fea0003800000 */
.L_x_1265:
[----:B--2---:R-:W-:Y:S01]  /*0f50*/  IMAD.MOV.U32 R245, RZ, RZ, RZ ;  /* 0x000000fffff57224 */ /* 0x004fe200078e00ff */
[----:B------:R-:W-:Y:S01]  /*0f60*/  MOV R246, RZ ;  /* 0x000000ff00f67202 */ /* 0x000fe20000000f00 */
[----:B------:R-:W-:Y:S01]  /*0f70*/  IMAD.U32 R244, RZ, RZ, UR4 ;  /* 0x00000004fff47e24 */ /* 0x000fe2000f8e00ff */
[----:B------:R-:W-:Y:S02]  /*0f80*/  MOV R247, c[0x0][0x53c] ;  /* 0x00014f0000f77a02 */ /* 0x000fe40000000f00 */
.L_x_1277:
[----:B------:R-:W-:Y:S01]  /*0f90*/  ISETP.NE.AND P0, PT, R13, RZ, PT ;  /* 0x000000ff0d00720c */ /* 0x000fe20003f05270 */
[----:B------:R-:W-:-:S12]  /*0fa0*/  WARPSYNC 0xffffffff ;  /* 0xffffffff00007948 */ /* 0x000fd80003800000 */
[----:B------:R1:W-:Y:S04]  /*0fb0*/  @!P0 STS.128 [0x18100], R244 ;  /* 0x018100f4ff008388 */ /* 0x0003e80000000c00 */
[----:B------:R-:W-:Y:S06]  /*0fc0*/  BAR.ARV 0x5, 0x100 ;  /* 0x0144000000007b1d */ /* 0x000fec0000002000 */
.L_x_1263:
        /* <DEDUP_REMOVED lines=11> */
[----:B------:R-:W-:Y:S02]  /*1080*/  SHF.R.S32.HI R25, RZ, 0x3, R6 ;  /* 0x00000003ff197819 */ /* 0x000fe40000011406 */
[----:B------:R-:W-:Y:S02]  /*1090*/  LOP3.LUT R3, R6, 0xfffffff8, RZ, 0xc0, !PT ;  /* 0xfffffff806037812 */ /* 0x000fe400078ec0ff */
[C---:B------:R-:W-:Y:S01]  /*10a0*/  LEA.HI R0, R2.reuse, R4, RZ, 0x1 ;  /* 0x0000000402007211 */ /* 0x040fe200078f08ff */
[----:B------:R-:W-:Y:S01]  /*10b0*/  IMAD.SHL.U32 R5, R25, 0x40, RZ ;  /* 0x0000004019057824 */ /* 0x000fe200078e00ff */
[----:B------:R-:W-:Y:S01]  /*10c0*/  LOP3.LUT R2, R2, 0xfffffff0, RZ, 0xc0, !PT ;  /* 0xfffffff002027812 */ /* 0x000fe200078ec0ff */
[----:B------:R-:W-:Y:S01]  /*10d0*/  IMAD.IADD R8, R16, 0x1, -R3 ;  /* 0x0000000110087824 */ /* 0x000fe200078e0a03 */
[----:B------:R-:W-:-:S02]  /*10e0*/  LOP3.LUT R3, R0, 0xfffffffe, RZ, 0xc0, !PT ;  /* 0xfffffffe00037812 */ /* 0x000fc400078ec0ff */
[----:B------:R-:W-:Y:S01]  /*10f0*/  LOP3.LUT R0, R5, 0x1c0, RZ, 0xc0, !PT ;  /* 0x000001c005007812 */ /* 0x000fe200078ec0ff */
[----:B------:R-:W-:Y:S01]  /*1100*/  IMAD.SHL.U32 R202, R8, 0x8, RZ ;  /* 0x0000000808ca7824 */ /* 0x000fe200078e00ff */
[-C--:B------:R-:W-:Y:S01]  /*1110*/  LEA.HI R14, R12, R16.reuse, RZ, 0x2 ;  /* 0x000000100c0e7211 */ /* 0x080fe200078f10ff */
[----:B------:R-:W-:Y:S01]  /*1120*/  IMAD.IADD R2, R16, 0x1, -R2 ;  /* 0x0000000110027824 */ /* 0x000fe200078e0a02 */
[----:B------:R-:W-:Y:S01]  /*1130*/  LEA.HI R13, R12, R16, RZ, 0x5 ;  /* 0x000000100c0d7211 */ /* 0x000fe200078f28ff */
[----:B------:R-:W-:Y:S01]  /*1140*/  IMAD.IADD R10, R4, 0x1, -R3 ;  /* 0x00000001040a7824 */ /* 0x000fe200078e0a03 */
[----:B------:R-:W-:Y:S01]  /*1150*/  LOP3.LUT R3, R0, 0x38, R202, 0xf8, !PT ;  /* 0x0000003800037812 */ /* 0x000fe200078ef8ca */
[C---:B------:R-:W-:Y:S01]  /*1160*/  IMAD.SHL.U32 R4, R8.reuse, 0x40, RZ ;  /* 0x0000004008047824 */ /* 0x040fe200078e00ff */
[----:B------:R-:W-:Y:S01]  /*1170*/  SHF.R.U32.HI R0, RZ, 0x3, R0 ;  /* 0x00000003ff007819 */ /* 0x000fe20000011600 */
[----:B------:R-:W-:Y:S01]  /*1180*/  IMAD R220, R8, 0x20, R25 ;  /* 0x0000002008dc7824 */ /* 0x000fe200078e0219 */
[----:B------:R-:W-:-:S02]  /*1190*/  SHF.R.S32.HI R5, RZ, 0x1f, R2 ;  /* 0x0000001fff057819 */ /* 0x000fc40000011402 */
[----:B------:R-:W-:Y:S02]  /*11a0*/  LOP3.LUT R9, R3, R0, RZ, 0x3c, !PT ;  /* 0x0000000003097212 */ /* 0x000fe400078e3cff */
[----:B------:R-:W-:Y:S02]  /*11b0*/  LOP3.LUT R0, R4, 0x1c0, RZ, 0xc0, !PT ;  /* 0x000001c004007812 */ /* 0x000fe400078ec0ff */
[--C-:B------:R-:W-:Y:S02]  /*11c0*/  SHF.R.S32.HI R215, RZ, 0x2, R14.reuse ;  /* 0x00000002ffd77819 */ /* 0x100fe4000001140e */
[----:B------:R-:W-:Y:S02]  /*11d0*/  SHF.R.S32.HI R7, RZ, 0x1f, R14 ;  /* 0x0000001fff077819 */ /* 0x000fe4000001140e */
[----:B------:R-:W-:Y:S02]  /*11e0*/  LEA.HI R11, R5, R2, RZ, 0x3 ;  /* 0x00000002050b7211 */ /* 0x000fe400078f18ff */
[----:B------:R-:W-:-:S02]  /*11f0*/  LOP3.LUT R5, R0, 0x8, R6, 0xf8, !PT ;  /* 0x0000000800057812 */ /* 0x000fc400078ef806 */
[----:B------:R-:W-:Y:S02]  /*1200*/  SHF.R.U32.HI R3, RZ, 0x3, R0 ;  /* 0x00000003ff037819 */ /* 0x000fe40000011600 */
[----:B------:R-:W-:Y:S02]  /*1210*/  LEA.HI R0, R7, R215, RZ, 0x3 ;  /* 0x000000d707007211 */ /* 0x000fe400078f18ff */
[----:B------:R-:W-:Y:S02]  /*1220*/  LOP3.LUT R4, R11, 0xfffffff8, RZ, 0xc0, !PT ;  /* 0xfffffff80b047812 */ /* 0x000fe400078ec0ff */
[----:B------:R-:W-:Y:S02]  /*1230*/  LOP3.LUT R0, R0, 0xfffffff8, RZ, 0xc0, !PT ;  /* 0xfffffff800007812 */ /* 0x000fe400078ec0ff */
[----:B------:R-:W-:Y:S01]  /*1240*/  LOP3.LUT R7, R5, R3, RZ, 0x3c, !PT ;  /* 0x0000000305077212 */ /* 0x000fe200078e3cff */
[----:B------:R-:W-:Y:S01]  /*1250*/  IMAD.IADD R6, R2, 0x1, -R4 ;  /* 0x0000000102067824 */ /* 0x000fe200078e0a04 */
[----:B------:R-:W-:Y:S01]  /*1260*/  LOP3.LUT R2, R13, 0xffffffe0, RZ, 0xc0, !PT ;  /* 0xffffffe00d027812 */ /* 0x000fe200078ec0ff */
[----:B------:R-:W-:Y:S01]  /*1270*/  IMAD.IADD R0, R215, 0x1, -R0 ;  /* 0x00000001d7007824 */ /* 0x000fe200078e0a00 */
[----:B------:R-:W-:-:S02]  /*1280*/  SHF.R.S32.HI R5, RZ, 0x5, R13 ;  /* 0x00000005ff057819 */ /* 0x000fc4000001140d */
[----:B------:R-:W-:Y:S01]  /*1290*/  SHF.R.S32.HI R3, RZ, 0x1f, R13 ;  /* 0x0000001fff037819 */ /* 0x000fe2000001140d */
[----:B------:R-:W-:Y:S01]  /*12a0*/  IMAD.IADD R23, R16, 0x1, -R2 ;  /* 0x0000000110177824 */ /* 0x000fe200078e0a02 */
[----:B------:R-:W-:Y:S01]  /*12b0*/  LEA.HI R4, R12, R16, RZ, 0x6 ;  /* 0x000000100c047211 */ /* 0x000fe200078f30ff */
[----:B------:R-:W-:Y:S01]  /*12c0*/  IMAD.SHL.U32 R228, R5, 0x200, RZ ;  /* 0x0000020005e47824 */ /* 0x000fe200078e00ff */
[----:B------:R-:W-:Y:S01]  /*12d0*/  LEA.HI R2, R3, R5, RZ, 0x3 ;  /* 0x0000000503027211 */ /* 0x000fe200078f18ff */
[----:B------:R-:W-:Y:S01]  /*12e0*/  IMAD.SHL.U32 R13, R11, 0x40, RZ ;  /* 0x000000400b0d7824 */ /* 0x000fe200078e00ff */
[----:B------:R-:W-:Y:S01]  /*12f0*/  LOP3.LUT R3, R0, 0x1, RZ, 0xc0, !PT ;  /* 0x0000000100037812 */ /* 0x000fe200078ec0ff */
[----:B------:R-:W-:Y:S01]  /*1300*/  IMAD.SHL.U32 R4, R4, 0x8, RZ ;  /* 0x0000000804047824 */ /* 0x000fe200078e00ff */
[----:B------:R-:W-:Y:S02]  /*1310*/  SHF.R.S32.HI R12, RZ, 0x1f, R23 ;  /* 0x0000001fff0c7819 */ /* 0x000fe40000011417 */
[----:B------:R-:W-:-:S02]  /*1320*/  ISETP.NE.U32.AND P0, PT, R3, 0x1, PT ;  /* 0x000000010300780c */ /* 0x000fc40003f05070 */
[----:B------:R-:W-:Y:S02]  /*1330*/  LOP3.LUT R2, R2, 0xffffff8, RZ, 0xc0, !PT ;  /* 0x0ffffff802027812 */ /* 0x000fe400078ec0ff */
[C---:B------:R-:W-:Y:S01]  /*1340*/  R2P PR, R0.reuse, 0x6 ;  /* 0x0000000600007804 */ /* 0x040fe20000000000 */
[----:B------:R-:W-:Y:S01]  /*1350*/  IMAD.SHL.U32 R0, R0, 0x40, RZ ;  /* 0x0000004000007824 */ /* 0x000fe200078e00ff */
[----:B------:R-:W-:Y:S01]  /*1360*/  LEA.HI R15, R12, R23, RZ, 0x2 ;  /* 0x000000170c0f7211 */ /* 0x000fe200078f10ff */
[----:B------:R-:W-:Y:S01]  /*1370*/  IMAD.IADD R3, R5, 0x1, -R2 ;  /* 0x0000000105037824 */ /* 0x000fe200078e0a02 */
[----:B------:R-:W-:Y:S02]  /*1380*/  LOP3.LUT R193, R9, 0x7ffffe00, R4, 0xf8, !PT ;  /* 0x7ffffe0009c17812 */ /* 0x000fe400078ef804 */
[----:B------:R-:W-:Y:S02]  /*1390*/  SHF.R.S32.HI R2, RZ, 0x2, R15 ;  /* 0x00000002ff027819 */ /* 0x000fe4000001140f */
[----:B------:R-:W-:Y:S01]  /*13a0*/  LOP3.LUT R226, R0, 0x1c0, RZ, 0xc0, !PT ;  /* 0x000001c000e27812 */ /* 0x000fe200078ec0ff */
[----:B------:R-:W-:Y:S01]  /*13b0*/  IMAD.SHL.U32 R0, R6, 0x40, RZ ;  /* 0x0000004006007824 */ /* 0x000fe200078e00ff */
[----:B------:R-:W-:Y:S01]  /*13c0*/  LOP3.LUT R4, R14, 0xfffffffc, RZ, 0xc0, !PT ;  /* 0xfffffffc0e047812 */ /* 0x000fe200078ec0ff */
[----:B------:R-:W-:Y:S01]  /*13d0*/  IMAD R22, R3, 0x10, R2 ;  /* 0x0000001003167824 */ /* 0x000fe200078e0202 */
[----:B------:R-:W-:Y:S01]  /*13e0*/  IADD3 R9, R215, 0x40, RZ ;  /* 0x00000040d7097810 */ /* 0x000fe20007ffe0ff */
[----:B------:R-:W-:Y:S01]  /*13f0*/  IMAD.SHL.U32 R2, R10, 0x8, RZ ;  /* 0x000000080a027824 */ /* 0x000fe200078e00ff */
[----:B------:R-:W-:Y:S01]  /*1400*/  LOP3.LUT R0, R0, 0x1c0, RZ, 0xc0, !PT ;  /* 0x000001c000007812 */ /* 0x000fe200078ec0ff */
[----:B------:R-:W-:Y:S01]  /*1410*/  IMAD.IADD R243, R16, 0x1, -R4 ;  /* 0x0000000110f37824 */ /* 0x000fe200078e0a04 */
[----:B------:R-:W-:Y:S01]  /*1420*/  SHF.R.U32.HI R227, RZ, 0x3, R226 ;  /* 0x00000003ffe37819 */ /* 0x000fe200000116e2 */
[----:B------:R-:W-:Y:S01]  /*1430*/  IMAD.SHL.U32 R14, R5, 0x400, RZ ;  /* 0x00000400050e7824 */ /* 0x000fe200078e00ff */
[----:B------:R-:W-:Y:S01]  /*1440*/  LOP3.LUT R3, R0, 0x8, R2, 0xf8, !PT ;  /* 0x0000000800037812 */ /* 0x000fe200078ef802 */
[C---:B------:R-:W-:Y:S01]  /*1450*/  IMAD.SHL.U32 R140, R243.reuse, 0x4, RZ ;  /* 0x00000004f38c7824 */ /* 0x040fe200078e00ff */
[----:B------:R-:W-:Y:S01]  /*1460*/  SHF.R.U32.HI R0, RZ, 0x3, R0 ;  /* 0x00000003ff007819 */ /* 0x000fe20000011600 */
[----:B------:R-:W-:Y:S01]  /*1470*/  IMAD R2, R10, 0x200, R7 ;  /* 0x000002000a027824 */ /* 0x000fe200078e0207 */
[----:B------:R-:W-:Y:S01]  /*1480*/  LOP3.LUT P6, RZ, R6, 0x2, RZ, 0xc0, !PT ;  /* 0x0000000206ff7812 */ /* 0x000fe200078cc0ff */
[----:B------:R-:W-:Y:S01]  /*1490*/  IMAD.SHL.U32 R102, R243, 0x8, RZ ;  /* 0x00000008f3667824 */ /* 0x000fe200078e00ff */
[----:B------:R-:W-:Y:S01]  /*14a0*/  LOP3.LUT R7, R3, R0, RZ, 0x3c, !PT ;  /* 0x0000000003077212 */ /* 0x000fe200078e3cff */
[----:B------:R-:W-:Y:S01]  /*14b0*/  IMAD.SHL.U32 R3, R9, 0x40, RZ ;  /* 0x0000004009037824 */ /* 0x000fe200078e00ff */
[----:B------:R-:W-:Y:S01]  /*14c0*/  SHF.R.S32.HI R0, RZ, 0x1f, R9 ;  /* 0x0000001fff007819 */ /* 0x000fe20000011409 */
[----:B------:R-:W-:Y:S01]  /*14d0*/  STL [R1+0x58], R22 ;  /* 0x0000581601007387 */ /* 0x000fe20000100800 */
[----:B------:R-:W-:Y:S01]  /*14e0*/  IADD3 R142, R140, 0x20, RZ ;  /* 0x000000208c8e7810 */ /* 0x000fe20007ffe0ff */
[----:B------:R-:W-:Y:S01]  /*14f0*/  IMAD.SHL.U32 R193, R193, 0x2, RZ ;  /* 0x00000002c1c17824 */ /* 0x000fe200078e00ff */
[----:B------:R-:W-:Y:S01]  /*1500*/  LOP3.LUT P5, RZ, R6, 0x4, RZ, 0xc0, !PT ;  /* 0x0000000406ff7812 */ /* 0x000fe200078ac0ff */
[----:B------:R-:W-:Y:S01]  /*1510*/  IMAD R6, R243, 0x2, R14 ;  /* 0x00000002f3067824 */ /* 0x000fe200078e020e */
[----:B------:R-:W-:Y:S01]  /*1520*/  LOP3.LUT R4, R227, R226, RZ, 0xfc, !PT ;  /* 0x000000e2e3047212 */ /* 0x000fe200078efcff */
[C---:B------:R-:W-:Y:S01]  /*1530*/  IMAD.IADD R106, R140.reuse, 0x1, R142 ;  /* 0x000000018c6a7824 */ /* 0x040fe200078e028e */
[----:B------:R-:W-:-:S02]  /*1540*/  IADD3 R107, R140, 0x40, RZ ;  /* 0x000000408c6b7810 */ /* 0x000fc40007ffe0ff */
[----:B------:R-:W-:Y:S01]  /*1550*/  LEA.HI R0, R0, R9, RZ, 0x3 ;  /* 0x0000000900007211 */ /* 0x000fe200078f18ff */
[----:B------:R-:W-:Y:S01]  /*1560*/  IMAD.IADD R18, R6, 0x1, R4 ;  /* 0x0000000106127824 */ /* 0x000fe200078e0204 */
[----:B------:R-:W-:Y:S01]  /*1570*/  LOP3.LUT R24, R3, 0x1c0, RZ, 0xc0, !PT ;  /* 0x000001c003187812 */ /* 0x000fe200078ec0ff */
[----:B------:R-:W-:Y:S01]  /*1580*/  IMAD.IADD R105, R140, 0x1, R107 ;  /* 0x000000018c697824 */ /* 0x000fe200078e026b */
[----:B------:R-:W-:Y:S01]  /*1590*/  SHF.R.S32.HI R3, RZ, 0x1f, R106 ;  /* 0x0000001fff037819 */ /* 0x000fe2000001146a */
[----:B------:R-:W-:Y:S01]  /*15a0*/  IMAD.SHL.U32 R4, R0, 0x40, RZ ;  /* 0x0000004000047824 */ /* 0x000fe200078e00ff */
[----:B------:R-:W-:Y:S02]  /*15b0*/  SHF.R.U32.HI R21, RZ, 0x3, R24 ;  /* 0x00000003ff157819 */ /* 0x000fe40000011618 */
[----:B------:R-:W-:Y:S02]  /*15c0*/  SHF.R.S32.HI R0, RZ, 0x1f, R105 ;  /* 0x0000001fff007819 */ /* 0x000fe40000011469 */
[----:B------:R-:W-:-:S02]  /*15d0*/  LOP3.LUT R20, R4, 0xfffffe00, RZ, 0xc0, !PT ;  /* 0xfffffe0004147812 */ /* 0x000fc400078ec0ff */
[CC--:B------:R-:W-:Y:S02]  /*15e0*/  LEA.HI R4, R3.reuse, R106.reuse, RZ, 0x6 ;  /* 0x0000006a03047211 */ /* 0x0c0fe400078f30ff */
[-C--:B------:R-:W-:Y:S01]  /*15f0*/  LEA.HI R5, R0, R105.reuse, RZ, 0x6 ;  /* 0x0000006900057211 */ /* 0x080fe200078f30ff */
[----:B------:R-:W-:Y:S01]  /*1600*/  STL [R1+0x24], R20 ;  /* 0x0000241401007387 */ /* 0x000fe20000100800 */
[----:B------:R-:W-:Y:S01]  /*1610*/  LEA.HI R12, R3, R106, RZ, 0x3 ;  /* 0x0000006a030c7211 */ /* 0x000fe200078f18ff */
[----:B------:R-:W-:Y:S01]  /*1620*/  IMAD.SHL.U32 R3, R4, 0x80, RZ ;  /* 0x0000008004037824 */ /* 0x000fe200078e00ff */
[----:B------:R-:W-:Y:S01]  /*1630*/  LEA.HI R11, R0, R105, RZ, 0x3 ;  /* 0x00000069000b7211 */ /* 0x000fe200078f18ff */
[----:B------:R-:W-:Y:S01]  /*1640*/  IMAD.SHL.U32 R5, R5, 0x80, RZ ;  /* 0x0000008005057824 */ /* 0x000fe200078e00ff */
[--C-:B------:R-:W-:Y:S02]  /*1650*/  LOP3.LUT R4, R226, 0x38, R12.reuse, 0xf8, !PT ;  /* 0x00000038e2047812 */ /* 0x100fe400078ef80c */
[----:B------:R-:W-:-:S02]  /*1660*/  LOP3.LUT R0, R24, 0x38, R12, 0xf8, !PT ;  /* 0x0000003818007812 */ /* 0x000fc400078ef80c */
[--C-:B------:R-:W-:Y:S02]  /*1670*/  LOP3.LUT R6, R226, 0x38, R11.reuse, 0xf8, !PT ;  /* 0x00000038e2067812 */ /* 0x100fe400078ef80b */
[----:B------:R-:W-:Y:S02]  /*1680*/  LOP3.LUT R10, R24, 0x38, R11, 0xf8, !PT ;  /* 0x00000038180a7812 */ /* 0x000fe400078ef80b */
[----:B------:R-:W-:Y:S02]  /*1690*/  LOP3.LUT R9, R4, R227, RZ, 0x3c, !PT ;  /* 0x000000e304097212 */ /* 0x000fe400078e3cff */
[----:B------:R-:W-:Y:S02]  /*16a0*/  LOP3.LUT R3, R3, 0xffffe000, RZ, 0xc0, !PT ;  /* 0xffffe00003037812 */ /* 0x000fe400078ec0ff */
[----:B------:R-:W-:Y:S02]  /*16b0*/  LOP3.LUT R4, R0, R21, RZ, 0x3c, !PT ;  /* 0x0000001500047212 */ /* 0x000fe400078e3cff */
[----:B------:R-:W-:-:S02]  /*16c0*/  LOP3.LUT R0, R5, 0xffffe000, RZ, 0xc0, !PT ;  /* 0xffffe00005007812 */ /* 0x000fc400078ec0ff */
[----:B------:R-:W-:Y:S02]  /*16d0*/  LOP3.LUT R6, R6, R227, RZ, 0x3c, !PT ;  /* 0x000000e306067212 */ /* 0x000fe400078e3cff */
[----:B------:R-:W-:Y:S02]  /*16e0*/  LOP3.LUT R5, R10, R21, RZ, 0x3c, !PT ;  /* 0x000000150a057212 */ /* 0x000fe400078e3cff */
[-C--:B------:R-:W-:Y:S02]  /*16f0*/  IADD3 R17, R9, R3.reuse, R228 ;  /* 0x0000000309117210 */ /* 0x080fe40007ffe0e4 */
[----:B------:R-:W-:Y:S02]  /*1700*/  IADD3 R16, R4, R3, R20 ;  /* 0x0000000304107210 */ /* 0x000fe40007ffe014 */
[----:B------:R-:W-:Y:S02]  /*1710*/  LOP3.LUT R3, R13, 0xfffffe00, RZ, 0xc0, !PT ;  /* 0xfffffe000d037812 */ /* 0x000fe400078ec0ff */
[----:B------:R-:W-:-:S02]  /*1720*/  IADD3 R13, R6, R0, R228 ;  /* 0x00000000060d7210 */ /* 0x000fc40007ffe0e4 */
[----:B------:R-:W-:Y:S02]  /*1730*/  IADD3 R10, R5, R0, R20 ;  /* 0x00000000050a7210 */ /* 0x000fe40007ffe014 */
[----:B------:R-:W-:Y:S02]  /*1740*/  LEA.HI R0, R243, R243, RZ, 0x1 ;  /* 0x000000f3f3007211 */ /* 0x000fe400078f08ff */
[CC--:B------:R-:W-:Y:S01]  /*1750*/  IADD3 R4, R7.reuse, R3.reuse, R14 ;  /* 0x0000000307047210 */ /* 0x0c0fe20007ffe00e */
[----:B------:R-:W-:Y:S01]  /*1760*/  IMAD.MOV.U32 R14, RZ, RZ, 0x40 ;  /* 0x00000040ff0e7424 */ /* 0x000fe200078e00ff */
[----:B------:R-:W-:Y:S02]  /*1770*/  LOP3.LUT R5, R7, R3, RZ, 0xfc, !PT ;  /* 0x0000000307057212 */ /* 0x000fe400078efcff */
[----:B------:R-:W-:Y:S02]  /*1780*/  LOP3.LUT R3, R0, 0x1ffffffe, RZ, 0xc0, !PT ;  /* 0x1ffffffe00037812 */ /* 0x000fe400078ec0ff */
[----:B------:R-:W-:-:S02]  /*1790*/  IADD3 R145, R140, 0x10, RZ ;  /* 0x000000108c917810 */ /* 0x000fc40007ffe0ff */
[C---:B------:R-:W-:Y:S02]  /*17a0*/  LOP3.LUT P4, RZ, R8.reuse, 0x2, RZ, 0xc0, !PT ;  /* 0x0000000208ff7812 */ /* 0x040fe4000788c0ff */
[----:B------:R-:W-:Y:S01]  /*17b0*/  LOP3.LUT P3, RZ, R8, 0x4, RZ, 0xc0, !PT ;  /* 0x0000000408ff7812 */ /* 0x000fe2000786c0ff */
[----:B------:R-:W-:Y:S01]  /*17c0*/  IMAD.IADD R8, R243, 0x1, -R3 ;  /* 0x00000001f3087824 */ /* 0x000fe200078e0a03 */
[----:B------:R-:W-:Y:S02]  /*17d0*/  SHF.R.S32.HI R9, RZ, 0x1f, R145 ;  /* 0x0000001fff097819 */ /* 0x000fe40000011491 */
[----:B------:R-:W-:Y:S01]  /*17e0*/  IADD3 R144, R140, 0x30, RZ ;  /* 0x000000308c907810 */ /* 0x000fe20007ffe0ff */
[----:B------:R-:W-:Y:S01]  /*17f0*/  IMAD R248, R8, 0x8, R22 ;  /* 0x0000000808f87824 */ /* 0x000fe200078e0216 */
[----:B------:R-:W-:Y:S01]  /*1800*/  SHF.R.S32.HI R3, RZ, 0x1f, R142 ;  /* 0x0000001fff037819 */ /* 0x000fe2000001148e */
[----:B------:R1:W-:Y:S01]  /*1810*/  STL [R1+0x38], R9 ;  /* 0x0000380901007387 */ /* 0x0003e20000100800 */
[----:B------:R-:W-:-:S02]  /*1820*/  IADD3 R143, R140, 0x50, RZ ;  /* 0x000000508c8f7810 */ /* 0x000fc40007ffe0ff */
[----:B------:R-:W-:Y:S01]  /*1830*/  LOP3.LUT R6, R15, 0x7ffffffc, RZ, 0xc0, !PT ;  /* 0x7ffffffc0f067812 */ /* 0x000fe200078ec0ff */
[----:B------:R2:W-:Y:S01]  /*1840*/  STL [R1+0x34], R3 ;  /* 0x0000340301007387 */ /* 0x0005e20000100800 */
[----:B------:R-:W-:Y:S02]  /*1850*/  SHF.R.S32.HI R15, RZ, 0x1f, R144 ;  /* 0x0000001fff0f7819 */ /* 0x000fe40000011490 */
[--C-:B------:R-:W-:Y:S02]  /*1860*/  LOP3.LUT R7, R24, 0x38, R102.reuse, 0xf8, !PT ;  /* 0x0000003818077812 */ /* 0x100fe400078ef866 */
[----:B------:R-:W-:Y:S01]  /*1870*/  SHF.R.S32.HI R224, RZ, 0x3, R11 ;  /* 0x00000003ffe07819 */ /* 0x000fe2000001140b */
[----:B------:R-:W-:Y:S01]  /*1880*/  STL [R1+0x30], R15 ;  /* 0x0000300f01007387 */ /* 0x000fe20000100800 */
[----:B------:R-:W-:Y:S02]  /*1890*/  LOP3.LUT R8, R20, R7, R21, 0xf6, !PT ;  /* 0x0000000714087212 */ /* 0x000fe400078ef615 */
[----:B------:R-:W-:-:S02]  /*18a0*/  LOP3.LUT R7, R226, 0x38, R102, 0xf8, !PT ;  /* 0x00000038e2077812 */ /* 0x000fc400078ef866 */
[----:B------:R-:W-:Y:S02]  /*18b0*/  LEA R8, R8, 0xc100, 0x1 ;  /* 0x0000c10008087811 */ /* 0x000fe400078e08ff */
[----:B------:R-:W-:Y:S02]  /*18c0*/  LOP3.LUT R7, R228, R7, R227, 0xf6, !PT ;  /* 0x00000007e4077212 */ /* 0x000fe400078ef6e3 */
[----:B------:R-:W-:Y:S02]  /*18d0*/  SHF.R.S32.HI R225, RZ, 0x3, R12 ;  /* 0x00000003ffe17819 */ /* 0x000fe4000001140c */
[----:B------:R-:W-:Y:S02]  /*18e0*/  LEA R7, R7, 0xc100, 0x1 ;  /* 0x0000c10007077811 */ /* 0x000fe400078e08ff */
[----:B------:R-:W-:Y:S02]  /*18f0*/  LEA R146, R2, 0x6100, 0x1 ;  /* 0x0000610002927811 */ /* 0x000fe400078e08ff */
[----:B-1----:R-:W-:-:S02]  /*1900*/  SHF.R.S32.HI R9, RZ, 0x1f, R107 ;  /* 0x0000001fff097819 */ /* 0x002fc4000001146b */
[----:B------:R-:W-:Y:S02]  /*1910*/  IADD3 R181, R146, 0x20, RZ ;  /* 0x0000002092b57810 */ /* 0x000fe40007ffe0ff */
[----:B--2---:R-:W-:Y:S01]  /*1920*/  SHF.R.S32.HI R3, RZ, 0x1f, R143 ;  /* 0x0000001fff037819 */ /* 0x004fe2000001148f */
[----:B------:R1:W-:Y:S01]  /*1930*/  STL [R1+0x2c], R9 ;  /* 0x00002c0901007387 */ /* 0x0003e20000100800 */
[----:B------:R-:W-:Y:S02]  /*1940*/  SEL R0, R14, 0xffffffc0, !P3 ;  /* 0xffffffc00e007807 */ /* 0x000fe40005800000 */
[----:B------:R-:W-:Y:S01]  /*1950*/  @P4 IADD3 R181, R146, -0x20, RZ ;  /* 0xffffffe092b54810 */ /* 0x000fe20007ffe0ff */
[----:B------:R2:W-:Y:S01]  /*1960*/  STL [R1+0x28], R3 ;  /* 0x0000280301007387 */ /* 0x0005e20000100800 */
[----:B------:R-:W-:Y:S01]  /*1970*/  LEA R177, R4, 0xc100, 0x1 ;  /* 0x0000c10004b17811 */ /* 0x000fe200078e08ff */
[----:B------:R-:W-:Y:S01]  /*1980*/  IMAD.IADD R176, R146, 0x1, R0 ;  /* 0x0000000192b07824 */ /* 0x000fe200078e0200 */
[----:B------:R-:W-:Y:S01]  /*1990*/  LEA R147, R5, 0x100, 0x1 ;  /* 0x0000010005937811 */ /* 0x000fe200078e08ff */
[----:B------:R-:W-:Y:S01]  /*19a0*/  STL [R1+0x50], R8 ;  /* 0x0000500801007387 */ /* 0x000fe20000100800 */
[----:B------:R-:W-:Y:S01]  /*19b0*/  IMAD.IADD R173, R0, 0x1, R181 ;  /* 0x0000000100ad7824 */ /* 0x000fe200078e02b5 */
[----:B------:R-:W-:-:S02]  /*19c0*/  LOP3.LUT R209, R226, 0x18, R102, 0xf8, !PT ;  /* 0x00000018e2d17812 */ /* 0x000fc400078ef866 */
[----:B------:R3:W-:Y:S01]  /*19d0*/  STL [R1+0x4c], R7 ;  /* 0x00004c0701007387 */ /* 0x0007e20000100800 */
[----:B------:R-:W-:Y:S02]  /*19e0*/  SEL R2, R14, 0xffffffc0, !P5 ;  /* 0xffffffc00e027807 */ /* 0x000fe40006800000 */
[----:B------:R-:W-:Y:S02]  /*19f0*/  LOP3.LUT R209, R228, R209, R227, 0xf6, !PT ;  /* 0x000000d1e4d17212 */ /* 0x000fe400078ef6e3 */
[----:B------:R-:W-:Y:S01]  /*1a00*/  IADD3 R205, R202, 0x40, RZ ;  /* 0x00000040cacd7810 */ /* 0x000fe20007ffe0ff */
[----:B------:R-:W-:Y:S01]  /*1a10*/  IMAD.IADD R180, R177, 0x1, R2 ;  /* 0x00000001b1b47824 */ /* 0x000fe200078e0202 */
[----:B------:R-:W-:Y:S01]  /*1a20*/  LEA R209, R209, 0x100, 0x1 ;  /* 0x00000100d1d17811 */ /* 0x000fe200078e08ff */
[----:B------:R-:W-:Y:S01]  /*1a30*/  IMAD.IADD R175, R2, 0x1, R147 ;  /* 0x0000000102af7824 */ /* 0x000fe200078e0293 */
[----:B------:R-:W-:Y:S02]  /*1a40*/  IADD3 R206, R202, 0x80, RZ ;  /* 0x00000080cace7810 */ /* 0x000fe40007ffe0ff */
[----:B------:R-:W-:-:S02]  /*1a50*/  IADD3 R213, R102, 0x60, RZ ;  /* 0x0000006066d57810 */ /* 0x000fc40007ffe0ff */
[----:B-1----:R-:W-:Y:S02]  /*1a60*/  SEL R9, R19, 0xffffffe0, !P1 ;  /* 0xffffffe013097807 */ /* 0x002fe40004800000 */
[----:B------:R-:W-:Y:S01]  /*1a70*/  IADD3 R212, R102, 0x80, RZ ;  /* 0x0000008066d47810 */ /* 0x000fe20007ffe0ff */
[----:B--2---:R-:W-:Y:S01]  /*1a80*/  IMAD.IADD R3, R23, 0x1, -R6 ;  /* 0x0000000117037824 */ /* 0x004fe200078e0a06 */
[----:B------:R-:W-:Y:S02]  /*1a90*/  SEL R6, R14, 0xffffffc0, !P2 ;  /* 0xffffffc00e067807 */ /* 0x000fe40005000000 */
[----:B------:R-:W-:Y:S01]  /*1aa0*/  IADD3 R211, R102, 0xa0, RZ ;  /* 0x000000a066d37810 */ /* 0x000fe20007ffe0ff */
[----:B------:R-:W-:Y:S01]  /*1ab0*/  IMAD.SHL.U32 R242, R3, 0x2, RZ ;  /* 0x0000000203f27824 */ /* 0x000fe200078e00ff */
[----:B------:R-:W-:Y:S01]  /*1ac0*/  SEL R3, R19, 0xffffffe0, !P6 ;  /* 0xffffffe013037807 */ /* 0x000fe20007000000 */
[----:B------:R-:W-:Y:S01]  /*1ad0*/  IMAD.IADD R210, R209, 0x1, R6 ;  /* 0x00000001d1d27824 */ /* 0x000fe200078e0206 */
[----:B------:R-:W-:-:S02]  /*1ae0*/  SHF.R.S32.HI R203, RZ, 0x1f, R202 ;  /* 0x0000001fffcb7819 */ /* 0x000fc400000114ca */
[C---:B------:R-:W-:Y:S01]  /*1af0*/  IADD3 R36, R242.reuse, 0x10, RZ ;  /* 0x00000010f2247810 */ /* 0x040fe20007ffe0ff */
[----:B------:R-:W-:Y:S01]  /*1b00*/  IMAD.IADD R178, R177, 0x1, R3 ;  /* 0x00000001b1b27824 */ /* 0x000fe200078e0203 */
[C---:B------:R-:W-:Y:S01]  /*1b10*/  IADD3 R33, R242.reuse, 0x28, RZ ;  /* 0x00000028f2217810 */ /* 0x040fe20007ffe0ff */
[----:B------:R-:W-:Y:S01]  /*1b20*/  IMAD.IADD R172, R3, 0x1, R147 ;  /* 0x0000000103ac7824 */ /* 0x000fe200078e0293 */
[----:B------:R-:W-:Y:S01]  /*1b30*/  IADD3 R30, R242, 0x40, RZ ;  /* 0x00000040f21e7810 */ /* 0x000fe20007ffe0ff */
[----:B------:R-:W-:Y:S01]  /*1b40*/  IMAD.IADD R179, R178, 0x1, R2 ;  /* 0x00000001b2b37824 */ /* 0x000fe200078e0202 */
[----:B------:R-:W-:Y:S01]  /*1b50*/  IADD3 R27, R242, 0x58, RZ ;  /* 0x00000058f21b7810 */ /* 0x000fe20007ffe0ff */
[----:B------:R-:W-:Y:S01]  /*1b60*/  IMAD.IADD R174, R2, 0x1, R172 ;  /* 0x0000000102ae7824 */ /* 0x000fe200078e02ac */
[----:B------:R-:W-:Y:S02]  /*1b70*/  IADD3 R24, R242, 0x70, RZ ;  /* 0x00000070f2187810 */ /* 0x000fe40007ffe0ff */
[----:B---3--:R-:W-:-:S02]  /*1b80*/  SHF.R.S32.HI R7, RZ, 0x1f, R36 ;  /* 0x0000001fff077819 */ /* 0x008fc40000011424 */
[C---:B------:R-:W-:Y:S02]  /*1b90*/  IADD3 R21, R242.reuse, 0x88, RZ ;  /* 0x00000088f2157810 */ /* 0x040fe40007ffe0ff */
[----:B------:R-:W-:Y:S02]  /*1ba0*/  SHF.R.S32.HI R7, RZ, 0x1f, R33 ;  /* 0x0000001fff077819 */ /* 0x000fe40000011421 */
[C---:B------:R-:W-:Y:S02]  /*1bb0*/  IADD3 R37, R242.reuse, 0x8, RZ ;  /* 0x00000008f2257810 */ /* 0x040fe40007ffe0ff */
[C---:B------:R-:W-:Y:S02]  /*1bc0*/  IADD3 R15, R242.reuse, 0xa0, RZ ;  /* 0x000000a0f20f7810 */ /* 0x040fe40007ffe0ff */
[----:B------:R-:W-:Y:S02]  /*1bd0*/  SHF.R.S32.HI R7, RZ, 0x1f, R30 ;  /* 0x0000001fff077819 */ /* 0x000fe4000001141e */
[----:B------:R-:W-:-:S02]  /*1be0*/  IADD3 R34, R242, 0x20, RZ ;  /* 0x00000020f2227810 */ /* 0x000fc40007ffe0ff */
        /* <DEDUP_REMOVED lines=8> */
[----:B------:R-:W-:Y:S02]  /*1c70*/  SHF.R.S32.HI R7, RZ, 0x1f, R15 ;  /* 0x0000001fff077819 */ /* 0x000fe4000001140f */
[----:B------:R-:W-:Y:S02]  /*1c80*/  IADD3 R22, R242, 0x80, RZ ;  /* 0x00000080f2167810 */ /* 0x000fe40007ffe0ff */
[----:B------:R-:W-:Y:S02]  /*1c90*/  SHF.R.S32.HI R8, RZ, 0x1f, R34 ;  /* 0x0000001fff087819 */ /* 0x000fe40000011422 */
[----:B------:R-:W-:-:S02]  /*1ca0*/  SHF.R.S32.HI R7, RZ, 0x1f, R11 ;  /* 0x0000001fff077819 */ /* 0x000fc4000001140b */
[----:B------:R-:W-:Y:S02]  /*1cb0*/  IADD3 R19, R242, 0x98, RZ ;  /* 0x00000098f2137810 */ /* 0x000fe40007ffe0ff */
[----:B------:R-:W-:Y:S02]  /*1cc0*/  SHF.R.S32.HI R8, RZ, 0x1f, R31 ;  /* 0x0000001fff087819 */ /* 0x000fe4000001141f */
[----:B------:R-:W-:Y:S02]  /*1cd0*/  LEA R11, R18, 0x80, 0x1 ;  /* 0x00000080120b7811 */ /* 0x000fe400078e08ff */
[----:B------:R-:W-:Y:S02]  /*1ce0*/  IADD3 R12, R242, 0xb0, RZ ;  /* 0x000000b0f20c7810 */ /* 0x000fe40007ffe0ff */
[----:B------:R-:W-:Y:S01]  /*1cf0*/  SHF.R.S32.HI R8, RZ, 0x1f, R28 ;  /* 0x0000001fff087819 */ /* 0x000fe2000001141c */
[----:B------:R-:W-:Y:S01]  /*1d00*/  STL [R1+0x4], R11 ;  /* 0x0000040b01007387 */ /* 0x000fe20000100800 */
[----:B------:R-:W-:Y:S01]  /*1d10*/  LEA R7, R17, 0xc100, 0x1 ;  /* 0x0000c10011077811 */ /* 0x000fe200078e08ff */
[----:B------:R-:W-:Y:S01]  /*1d20*/  IMAD.IADD R0, R11, 0x1, R6 ;  /* 0x000000010b007824 */ /* 0x000fe200078e0206 */
[----:B------:R-:W-:-:S02]  /*1d30*/  SHF.R.S32.HI R8, RZ, 0x1f, R25 ;  /* 0x0000001fff087819 */ /* 0x000fc40000011419 */
[----:B------:R-:W-:Y:S01]  /*1d40*/  SHF.R.S32.HI R8, RZ, 0x1f, R22 ;  /* 0x0000001fff087819 */ /* 0x000fe20000011416 */
[----:B------:R1:W-:Y:S01]  /*1d50*/  STL [R1+0x48], R7 ;  /* 0x0000480701007387 */ /* 0x0003e20000100800 */
[----:B------:R-:W-:Y:S02]  /*1d60*/  SHF.R.S32.HI R8, RZ, 0x1f, R19 ;  /* 0x0000001fff087819 */ /* 0x000fe40000011413 */
[----:B------:R-:W-:Y:S02]  /*1d70*/  SHF.R.S32.HI R8, RZ, 0x1f, R12 ;  /* 0x0000001fff087819 */ /* 0x000fe4000001140c */
[----:B------:R-:W-:Y:S02]  /*1d80*/  LEA R12, R16, 0xc100, 0x1 ;  /* 0x0000c100100c7811 */ /* 0x000fe400078e08ff */
[----:B------:R-:W-:Y:S02]  /*1d90*/  LEA R8, R10, 0xc100, 0x1 ;  /* 0x0000c1000a087811 */ /* 0x000fe400078e08ff */
        /* <DEDUP_REMOVED lines=9> */
[----:B-1----:R-:W-:Y:S02]  /*1e30*/  LEA R7, R13, 0xc100, 0x1 ;  /* 0x0000c1000d077811 */ /* 0x002fe400078e08ff */
[----:B------:R-:W-:Y:S02]  /*1e40*/  SHF.R.S32.HI R235, RZ, 0x1f, R213 ;  /* 0x0000001fffeb7819 */ /* 0x000fe400000114d5 */
[----:B------:R-:W-:Y:S01]  /*1e50*/  SHF.R.S32.HI R234, RZ, 0x1f, R212 ;  /* 0x0000001fffea7819 */ /* 0x000fe200000114d4 */
[----:B------:R1:W-:Y:S01]  /*1e60*/  STL [R1+0x40], R7 ;  /* 0x0000400701007387 */ /* 0x0003e20000100800 */
[----:B------:R-:W-:Y:S02]  /*1e70*/  SHF.R.S32.HI R229, RZ, 0x1f, R211 ;  /* 0x0000001fffe57819 */ /* 0x000fe400000114d3 */
[----:B------:R-:W-:Y:S01]  /*1e80*/  SHF.R.S32.HI R219, RZ, 0x1f, R205 ;  /* 0x0000001fffdb7819 */ /* 0x000fe200000114cd */
[----:B------:R2:W-:Y:S01]  /*1e90*/  STL [R1+0x3c], R8 ;  /* 0x00003c0801007387 */ /* 0x0005e20000100800 */
[----:B------:R-:W-:-:S02]  /*1ea0*/  SHF.R.S32.HI R218, RZ, 0x1f, R206 ;  /* 0x0000001fffda7819 */ /* 0x000fc400000114ce */
[----:B------:R-:W-:Y:S01]  /*1eb0*/  SHF.R.S32.HI R35, RZ, 0x1f, R35 ;  /* 0x0000001fff237819 */ /* 0x000fe20000011423 */
[----:B------:R3:W-:Y:S01]  /*1ec0*/  STL [R1+0x20], R0 ;  /* 0x0000200001007387 */ /* 0x0007e20000100800 */
[----:B------:R-:W-:Y:S02]  /*1ed0*/  SHF.R.S32.HI R32, RZ, 0x1f, R32 ;  /* 0x0000001fff207819 */ /* 0x000fe40000011420 */
[----:B------:R-:W-:Y:S02]  /*1ee0*/  SHF.R.S32.HI R29, RZ, 0x1f, R29 ;  /* 0x0000001fff1d7819 */ /* 0x000fe4000001141d */
[----:B------:R-:W-:Y:S02]  /*1ef0*/  SHF.R.S32.HI R26, RZ, 0x1f, R26 ;  /* 0x0000001fff1a7819 */ /* 0x000fe4000001141a */
[----:B------:R-:W-:Y:S02]  /*1f00*/  SHF.R.S32.HI R23, RZ, 0x1f, R23 ;  /* 0x0000001fff177819 */ /* 0x000fe40000011417 */
[----:B------:R-:W-:-:S02]  /*1f10*/  SHF.R.S32.HI R20, RZ, 0x1f, R20 ;  /* 0x0000001fff147819 */ /* 0x000fc40000011414 */
[----:B------:R-:W-:Y:S02]  /*1f20*/  SHF.R.S32.HI R14, RZ, 0x1f, R14 ;  /* 0x0000001fff0e7819 */ /* 0x000fe4000001140e */
[C---:B------:R-:W-:Y:S02]  /*1f30*/  IADD3 R192, R181.reuse, 0x800, RZ ;  /* 0x00000800b5c07810 */ /* 0x040fe40007ffe0ff */
[----:B------:R-:W-:Y:S02]  /*1f40*/  IADD3 R191, R181, 0x1000, RZ ;  /* 0x00001000b5bf7810 */ /* 0x000fe40007ffe0ff */
[C---:B-1----:R-:W-:Y:S02]  /*1f50*/  IADD3 R7, R11.reuse, -0x10, RZ ;  /* 0xfffffff00b077810 */ /* 0x042fe40007ffe0ff */
[C---:B------:R-:W-:Y:S01]  /*1f60*/  @P0 IADD3 R7, R11.reuse, 0x10, RZ ;  /* 0x000000100b070810 */ /* 0x040fe20007ffe0ff */
[----:B--2---:R-:W-:Y:S01]  /*1f70*/  IMAD.IADD R8, R11, 0x1, R9 ;  /* 0x000000010b087824 */ /* 0x004fe200078e0209 */
[----:B------:R-:W-:-:S03]  /*1f80*/  IADD3 R190, R181, 0x1800, RZ ;  /* 0x00001800b5be7810 */ /* 0x000fc60007ffe0ff */
[C---:B------:R-:W-:Y:S01]  /*1f90*/  IMAD.IADD R3, R6.reuse, 0x1, R7 ;  /* 0x0000000106037824 */ /* 0x040fe200078e0207 */
[C---:B------:R-:W-:Y:S01]  /*1fa0*/  IADD3 R189, R181.reuse, 0x2000, RZ ;  /* 0x00002000b5bd7810 */ /* 0x040fe20007ffe0ff */
[----:B---3--:R-:W-:Y:S01]  /*1fb0*/  IMAD.IADD R0, R6, 0x1, R8 ;  /* 0x0000000106007824 */ /* 0x008fe200078e0208 */
[----:B------:R-:W-:Y:S01]  /*1fc0*/  STL [R1+0x10], R8 ;  /* 0x0000100801007387 */ /* 0x000fe20000100800 */
[C---:B------:R-:W-:Y:S02]  /*1fd0*/  IADD3 R188, R181.reuse, 0x2800, RZ ;  /* 0x00002800b5bc7810 */ /* 0x040fe40007ffe0ff */
[C---:B------:R-:W-:Y:S01]  /*1fe0*/  IADD3 R187, R181.reuse, 0x3000, RZ ;  /* 0x00003000b5bb7810 */ /* 0x040fe20007ffe0ff */
[----:B------:R1:W-:Y:S01]  /*1ff0*/  STL [R1+0x1c], R0 ;  /* 0x00001c0001007387 */ /* 0x0003e20000100800 */
[C---:B------:R-:W-:Y:S02]  /*2000*/  IADD3 R186, R181.reuse, 0x3800, RZ ;  /* 0x00003800b5ba7810 */ /* 0x040fe40007ffe0ff */
[C---:B------:R-:W-:Y:S01]  /*2010*/  IADD3 R185, R181.reuse, 0x4000, RZ ;  /* 0x00004000b5b97810 */ /* 0x040fe20007ffe0ff */
[----:B------:R-:W-:Y:S01]  /*2020*/  STL [R1+0x8], R7 ;  /* 0x0000080701007387 */ /* 0x000fe20000100800 */
[----:B------:R-:W-:-:S02]  /*2030*/  IADD3 R184, R181, 0x4800, RZ ;  /* 0x00004800b5b87810 */ /* 0x000fc40007ffe0ff */
[C---:B------:R-:W-:Y:S02]  /*2040*/  IADD3 R183, R181.reuse, 0x5000, RZ ;  /* 0x00005000b5b77810 */ /* 0x040fe40007ffe0ff */
[----:B------:R-:W-:Y:S01]  /*2050*/  IADD3 R182, R181, 0x5800, RZ ;  /* 0x00005800b5b67810 */ /* 0x000fe20007ffe0ff */
[----:B-1----:R-:W-:-:S05]  /*2060*/  IMAD.IADD R0, R9, 0x1, R7 ;  /* 0x0000000109007824 */ /* 0x002fca00078e0207 */
[----:B------:R1:W-:Y:S04]  /*2070*/  STL [R1+0xc], R0 ;  /* 0x00000c0001007387 */ /* 0x0003e80000100800 */
[----:B------:R2:W-:Y:S01]  /*2080*/  STL [R1+0x18], R3 ;  /* 0x0000180301007387 */ /* 0x0005e20000100800 */
[----:B-1----:R-:W-:-:S05]  /*2090*/  IMAD.IADD R0, R6, 0x1, R0 ;  /* 0x0000000106007824 */ /* 0x002fca00078e0200 */
[----:B------:R2:W-:Y:S02]  /*20a0*/  STL [R1+0x14], R0 ;  /* 0x0000140001007387 */ /* 0x0005e40000100800 */
.L_x_1456:
[----:B------:R-:W-:-:S04]  /*20b0*/  IMAD.MOV.U32 R2, RZ, RZ, 0x4 ;  /* 0x00000004ff027424 */ /* 0x000fc800078e00ff */
[----:B--2---:R-:W-:-:S05]  /*20c0*/  IMAD.WIDE R2, R247, R2, c[0x0][0x588] ;  /* 0x00016200f7027625 */ /* 0x004fca00078e0202 */
        /* <DEDUP_REMOVED lines=12> */
[----:B------:R-:W-:Y:S01]  /*2190*/  IMAD.MOV.U32 R129, RZ, RZ, RZ ;  /* 0x000000ffff817224 */ /* 0x000fe200078e00ff */
[----:B------:R-:W-:Y:S01]  /*21a0*/  CS2R R12, SRZ ;  /* 0x00000000000c7805 */ /* 0x000fe2000001ff00 */
        /* <DEDUP_REMOVED lines=25> */
.L_x_1278:
[----:B------:R-:W-:-:S04]  /*2340*/  ISETP.NE.U32.AND P0, PT, RZ, c[0x0][0x368], PT ;  /* 0x0000da00ff007a0c */ /* 0x000fc80003f05070 */
[----:B------:R-:W-:-:S13]  /*2350*/  ISETP.NE.AND.EX P0, PT, RZ, c[0x0][0x36c], PT, P0 ;  /* 0x0000db00ff007a0c */ /* 0x000fda0003f05300 */
[----:B------:R-:W-:Y:S05]  /*2360*/  @!P0 BRA `(.L_x_1279) ;  /* 0x0000004000008947 */ /* 0x000fea0003800000 */
[----:B---3--:R-:W-:-:S04]  /*2370*/  IADD3 R4, P0, R249, c[0x0][0x368], RZ ;  /* 0x0000da00f9047a10 */ /* 0x008fc80007f1e0ff */
[----:B------:R-:W-:-:S05]  /*2380*/  IADD3.X R5, R250, c[0x0][0x36c], RZ, P0, !PT ;  /* 0x0000db00fa057a10 */ /* 0x000fca00007fe4ff */
[----:B------:R1:W5:Y:S01]  /*2390*/  LDG.E R8, [R4.64] ;  /* 0x0000000804087981 */ /* 0x000362000c1e1900 */
[----:B------:R-:W-:Y:S05]  /*23a0*/  BRA `(.L_x_1280) ;  /* 0x0000005000007947 */ /* 0x000fea0003800000 */
.L_x_1279:
[----:B------:R-:W-:Y:S01]  /*23b0*/  MOV R8, UR6 ;  /* 0x0000000600087c02 */ /* 0x000fe20008000f00 */
[----:B------:R-:W-:Y:S05]  /*23c0*/  @!P5 BRA `(.L_x_1280) ;  /* 0x000000300000d947 */ /* 0x000fea0003800000 */
[----:B---3--:R-:W2:Y:S04]  /*23d0*/  LDG.E R6, [R4.64] ;  /* 0x0000000804067981 */ /* 0x008ea8000c1e1900 */
[----:B------:R-:W2:Y:S02]  /*23e0*/  LDG.E R0, [R4.64+0x4] ;  /* 0x0000040804007981 */ /* 0x000ea4000c1e1900 */
[----:B--2---:R-:W-:Y:S02]  /*23f0*/  IADD3 R8, -R6, R0, RZ ;  /* 0x0000000006087210 */ /* 0x004fe40007ffe1ff */
.L_x_1280:
[----:B-1-3--:R1:W2:Y:S04]  /*2400*/  @P6 LDG.E R5, [R2.64] ;  /* 0x0000000802056981 */ /* 0x00a2a8000c1e1900 */
[----:B------:R1:W2:Y:S01]  /*2410*/  @P6 LDG.E R4, [R2.64+0x4] ;  /* 0x0000040802046981 */ /* 0x0002a2000c1e1900 */
[----:B------:R-:W-:Y:S01]  /*2420*/  ISETP.NE.U32.AND P0, PT, RZ, c[0x0][0x378], PT ;  /* 0x0000de00ff007a0c */ /* 0x000fe20003f05070 */
[----:B-----5:R-:W-:-:S03]  /*2430*/  IMAD.MOV.U32 R128, RZ, RZ, R8 ;  /* 0x000000ffff807224 */ /* 0x020fc600078e0008 */
[----:B------:R-:W-:Y:S01]  /*2440*/  ISETP.NE.AND.EX P1, PT, RZ, c[0x0][0x37c], PT, P0 ;  /* 0x0000df00ff007a0c */ /* 0x000fe20003f25300 */
[----:B------:R-:W-:Y:S02]  /*2450*/  IMAD.MOV.U32 R0, RZ, RZ, c[0x0][0x2c4] ;  /* 0x0000b100ff007624 */ /* 0x000fe400078e00ff */
[----:B------:R-:W-:-:S03]  /*2460*/  IMAD.SHL.U32 R239, R245, 0x80, RZ ;  /* 0x00000080f5ef7824 */ /* 0x000fc600078e00ff */
[----:B------:R-:W-:Y:S01]  /*2470*/  ISETP.NE.AND P2, PT, R0, 0x1, PT ;  /* 0x000000010000780c */ /* 0x000fe20003f45270 */
[----:B------:R-:W-:Y:S01]  /*2480*/  IMAD.MOV.U32 R67, RZ, RZ, c[0x0][0x228] ;  /* 0x00008a00ff437624 */ /* 0x000fe200078e00ff */
[----:B------:R-:W-:Y:S01]  /*2490*/  IADD3 R0, R239, 0x7f, RZ ;  /* 0x0000007fef007810 */ /* 0x000fe20007ffe0ff */
[----:B------:R-:W-:-:S04]  /*24a0*/  IMAD.IADD R7, R8, 0x1, -R238 ;  /* 0x0000000108077824 */ /* 0x000fc800078e0aee */
[----:B-1----:R-:W-:-:S04]  /*24b0*/  @P1 IADD3 R2, P0, R249, c[0x0][0x378], RZ ;  /* 0x0000de00f9021a10 */ /* 0x002fc80007f1e0ff */
[----:B------:R-:W-:-:S05]  /*24c0*/  @P1 IADD3.X R3, R250, c[0x0][0x37c], RZ, P0, !PT ;  /* 0x0000df00fa031a10 */ /* 0x000fca00007fe4ff */
[----:B------:R1:W5:Y:S01]  /*24d0*/  @P1 LDG.E R128, [R2.64] ;  /* 0x0000000802801981 */ /* 0x000362000c1e1900 */
[----:B------:R-:W-:Y:S01]  /*24e0*/  LOP3.LUT R9, R246, 0xff0000, RZ, 0xc0, !PT ;  /* 0x00ff0000f6097812 */ /* 0x000fe200078ec0ff */
[----:B------:R-:W-:Y:S01]  /*24f0*/  BSSY B0, `(.L_x_1281) ;  /* 0x0000038000007945 */ /* 0x000fe20003800000 */
[----:B------:R-:W-:-:S04]  /*2500*/  LOP3.LUT R217, R217, 0xffffffdf, RZ, 0xc0, !PT ;  /* 0xffffffdfd9d97812 */ /* 0x000fc800078ec0ff */
[----:B------:R-:W-:Y:S01]  /*2510*/  @P2 LOP3.LUT R217, R217, 0x20, RZ, 0xfc, !PT ;  /* 0x00000020d9d92812 */ /* 0x000fe200078efcff */
[----:B-1----:R-:W-:Y:S01]  /*2520*/  @P2 IMAD.HI.U32 R2, R0, c[0x0][0x2c8], RZ ;  /* 0x0000b20000022a27 */ /* 0x002fe200078e00ff */
[----:B------:R-:W-:-:S04]  /*2530*/  LOP3.LUT R3, R246, 0xff000000, RZ, 0xc0, !PT ;  /* 0xff000000f6037812 */ /* 0x000fc800078ec0ff */
[----:B------:R-:W-:Y:S02]  /*2540*/  @P2 SHF.R.U32.HI R0, RZ, c[0x0][0x2cc], R2 ;  /* 0x0000b300ff002a19 */ /* 0x000fe40000011602 */
[----:B------:R-:W-:Y:S01]  /*2550*/  SHF.R.U32.HI R6, RZ, 0x8, R3 ;  /* 0x00000008ff067819 */ /* 0x000fe20000011603 */
[----:B--2---:R-:W-:-:S04]  /*2560*/  @P6 IMAD.IADD R67, R4, 0x1, -R5 ;  /* 0x0000000104436824 */ /* 0x004fc800078e0a05 */
[----:B------:R-:W-:-:S05]  /*2570*/  IMAD.IADD R240, R7, 0x1, R67 ;  /* 0x0000000107f07824 */ /* 0x000fca00078e0243 */
[C---:B------:R-:W-:Y:S02]  /*2580*/  IADD3 R122, R240.reuse, 0x40, -R241 ;  /* 0x00000040f07a7810 */ /* 0x040fe40007ffe8f1 */
[----:B------:R-:W-:-:S03]  /*2590*/  IADD3 R2, R240, 0x3f, RZ ;  /* 0x0000003ff0027810 */ /* 0x000fc60007ffe0ff */
[----:B------:R-:W-:Y:S01]  /*25a0*/  IMAD.IADD R0, R122, 0x1, R0 ;  /* 0x000000017a007824 */ /* 0x000fe200078e0200 */
[----:B------:R-:W-:-:S04]  /*25b0*/  SHF.R.S32.HI R4, RZ, 0x1f, R2 ;  /* 0x0000001fff047819 */ /* 0x000fc80000011402 */
[----:B------:R-:W-:Y:S02]  /*25c0*/  SHF.R.S32.HI R5, RZ, 0x1f, R0 ;  /* 0x0000001fff057819 */ /* 0x000fe40000011400 */
[----:B------:R-:W-:Y:S02]  /*25d0*/  LEA.HI R3, R4, R2, RZ, 0x6 ;  /* 0x0000000204037211 */ /* 0x000fe400078f30ff */
[----:B------:R-:W-:Y:S02]  /*25e0*/  LEA.HI R2, R9, R6, RZ, 0x10 ;  /* 0x0000000609027211 */ /* 0x000fe400078f80ff */
[----:B------:R-:W-:Y:S02]  /*25f0*/  LEA.HI R0, R5, R0, RZ, 0x6 ;  /* 0x0000000005007211 */ /* 0x000fe400078f30ff */
[----:B------:R-:W-:Y:S02]  /*2600*/  LOP3.LUT R14, R2, 0xff, RZ, 0xc0, !PT ;  /* 0x000000ff020e7812 */ /* 0x000fe400078ec0ff */
[----:B------:R-:W-:-:S02]  /*2610*/  SHF.R.S32.HI R121, RZ, 0x6, R3 ;  /* 0x00000006ff797819 */ /* 0x000fc40000011403 */
[----:B------:R-:W-:Y:S01]  /*2620*/  SHF.R.S32.HI R0, RZ, 0x6, R0 ;  /* 0x00000006ff007819 */ /* 0x000fe20000011400 */
[----:B------:R1:W-:Y:S01]  /*2630*/  STL [R1], R14 ;  /* 0x0000000e01007387 */ /* 0x0003e20000100800 */
[----:B------:R-:W-:Y:S02]  /*2640*/  SHF.R.U32.HI R245, RZ, 0x10, R2 ;  /* 0x00000010fff57819 */ /* 0x000fe40000011602 */
[----:B------:R-:W-:Y:S01]  /*2650*/  IMNMX R6, R121, R0, PT ;  /* 0x0000000079067217 */ /* 0x000fe20003800200 */
[----:B------:R-:W-:Y:S01]  /*2660*/  IMAD.MOV.U32 R0, RZ, RZ, RZ ;  /* 0x000000ffff007224 */ /* 0x000fe200078e00ff */
[C---:B------:R-:W-:Y:S02]  /*2670*/  ISETP.NE.AND P1, PT, R245.reuse, RZ, PT ;  /* 0x000000fff500720c */ /* 0x040fe40003f25270 */
[----:B------:R-:W-:Y:S02]  /*2680*/  ISETP.GE.AND P0, PT, R6, 0x1, PT ;  /* 0x000000010600780c */ /* 0x000fe40003f06270 */
[----:B------:R-:W-:-:S11]  /*2690*/  SEL R119, R245, c[0x0][0x338], P1 ;  /* 0x0000ce00f5777a07 */ /* 0x000fd60000800000 */
[----:B------:R-:W-:Y:S05]  /*26a0*/  @!P0 BRA `(.L_x_1282) ;  /* 0x000001c000008947 */ /* 0x000fea0003800000 */
[----:B------:R-:W-:Y:S01]  /*26b0*/  IABS R2, R119 ;  /* 0x0000007700027213 */ /* 0x000fe20000000000 */
[----:B------:R-:W-:Y:S01]  /*26c0*/  IMAD.MOV.U32 R4, RZ, RZ, RZ ;  /* 0x000000ffff047224 */ /* 0x000fe200078e00ff */
[----:B------:R-:W-:Y:S02]  /*26d0*/  IADD3 R9, R119, -0x1, R6 ;  /* 0xffffffff77097810 */ /* 0x000fe40007ffe006 */
[----:B------:R-:W2:Y:S02]  /*26e0*/  I2F.RP R0, R2 ;  /* 0x0000000200007306 */ /* 0x000ea40000209400 */
[----:B------:R-:W-:-:S06]  /*26f0*/  IABS R11, R9 ;  /* 0x00000009000b7213 */ /* 0x000fcc0000000000 */
[----:B--2---:R-:W2:Y:S02]  /*2700*/  MUFU.RCP R0, R0 ;  /* 0x0000000000007308 */ /* 0x004ea40000001000 */
[----:B--2---:R-:W-:-:S06]  /*2710*/  IADD3 R0, R0, 0xffffffe, RZ ;  /* 0x0ffffffe00007810 */ /* 0x004fcc0007ffe0ff */
[----:B------:R-:W2:Y:S02]  /*2720*/  F2I.FTZ.U32.TRUNC.NTZ R5, R0 ;  /* 0x0000000000057305 */ /* 0x000ea4000021f000 */
[----:B--2---:R-:W-:-:S04]  /*2730*/  IMAD.MOV R0, RZ, RZ, -R5 ;  /* 0x000000ffff007224 */ /* 0x004fc800078e0a05 */
        /* <DEDUP_REMOVED lines=19> */
.L_x_1282:
[----:B------:R-:W-:Y:S05]  /*2870*/  BSYNC B0 ;  /* 0x0000000000007941 */ /* 0x000fea0003800000 */
.L_x_1281:
        /* <DEDUP_REMOVED lines=16> */
[----:B------:R-:W2:Y:S01]  /*2980*/  S2R R4, SR_TID.X ;  /* 0x0000000000047919 */ /* 0x000ea20000002100 */
[----:B------:R-:W-:Y:S01]  /*2990*/  SHF.R.S32.HI R2, RZ, 0x1f, R12 ;  /* 0x0000001fff027819 */ /* 0x000fe2000001140c */
[----:B------:R-:W-:Y:S01]  /*29a0*/  IMAD.MOV.U32 R5, RZ, RZ, c[0x0][0x238] ;  /* 0x00008e00ff057624 */ /* 0x000fe200078e00ff */
[----:B------:R-:W-:Y:S01]  /*29b0*/  LOP3.LUT R23, R246, 0xffff, RZ, 0xc0, !PT ;  /* 0x0000fffff6177812 */ /* 0x000fe200078ec0ff */
[----:B------:R-:W-:Y:S01]  /*29c0*/  IMAD.MOV.U32 R124, RZ, RZ, 0x6 ;  /* 0x00000006ff7c7424 */ /* 0x000fe200078e00ff */
[----:B------:R-:W-:Y:S01]  /*29d0*/  IADD3 R57, R0, -0x1, RZ ;  /* 0xffffffff00397810 */ /* 0x000fe20007ffe0ff */
[C---:B------:R-:W-:Y:S01]  /*29e0*/  IMAD.SHL.U32 R127, R5.reuse, 0x40, RZ ;  /* 0x00000040057f7824 */ /* 0x040fe200078e00ff */
[----:B------:R-:W-:Y:S01]  /*29f0*/  SEL R9, R252, RZ, !P6 ;  /* 0x000000fffc097207 */ /* 0x000fe20007000000 */
[----:B------:R-:W-:Y:S01]  /*2a00*/  IMAD.MOV.U32 R125, RZ, RZ, 0x5 ;  /* 0x00000005ff7d7424 */ /* 0x000fe200078e00ff */
[C---:B------:R-:W-:Y:S01]  /*2a10*/  SHF.L.U64.HI R126, R5.reuse, R124, c[0x0][0x23c] ;  /* 0x00008f00057e7619 */ /* 0x040fe2000001027c */
[----:B------:R-:W-:Y:S01]  /*2a20*/  IMAD.SHL.U32 R132, R5, 0x20, RZ ;  /* 0x0000002005847824 */ /* 0x000fe200078e00ff */
[----:B------:R-:W-:-:S02]  /*2a30*/  ISETP.NE.U32.AND P2, PT, RZ, c[0x0][0x340], PT ;  /* 0x0000d000ff007a0c */ /* 0x000fc40003f45070 */
[----:B------:R-:W-:Y:S02]  /*2a40*/  SHF.L.U64.HI R125, R5, R125, c[0x0][0x23c] ;  /* 0x00008f00057d7619 */ /* 0x000fe4000001027d */
[----:B------:R-:W-:Y:S02]  /*2a50*/  ISETP.NE.AND.EX P4, PT, RZ, c[0x0][0x344], PT, P2 ;  /* 0x0000d100ff007a0c */ /* 0x000fe40003f85320 */
[----:B------:R-:W-:Y:S02]  /*2a60*/  ISETP.GE.AND P5, PT, R205, c[0x0][0x1d4], PT ;  /* 0x00007500cd007a0c */ /* 0x000fe40003fa6270 */
[----:B------:R-:W-:Y:S02]  /*2a70*/  P2R R11, PR, RZ, 0x10 ;  /* 0x00000010ff0b7803 */ /* 0x000fe40000000000 */
[----:B--2---:R-:W-:-:S04]  /*2a80*/  SHF.R.S32.HI R10, RZ, 0x1f, R4 ;  /* 0x0000001fff0a7819 */ /* 0x004fc80000011404 */
[----:B------:R-:W-:-:S04]  /*2a90*/  LEA.HI R10, R10, R4, RZ, 0x3 ;  /* 0x000000040a0a7211 */ /* 0x000fc800078f18ff */
[----:B------:R-:W-:-:S04]  /*2aa0*/  SHF.R.S32.HI R10, RZ, 0x3, R10 ;  /* 0x00000003ff0a7819 */ /* 0x000fc8000001140a */
[----:B------:R-:W-:Y:S01]  /*2ab0*/  IADD3 R68, P0, R10, R12, RZ ;  /* 0x0000000c0a447210 */ /* 0x000fe20007f1e0ff */
[----:B------:R-:W-:-:S03]  /*2ac0*/  IMAD.IADD R116, R67, 0x1, -R10 ;  /* 0x0000000143747824 */ /* 0x000fc600078e0a0a */
[----:B------:R-:W-:Y:S01]  /*2ad0*/  LEA.HI.X.SX32 R69, R10, R2, 0x1, P0 ;  /* 0x000000020a457211 */ /* 0x000fe200000f0eff */
[----:B------:R-:W-:Y:S01]  /*2ae0*/  IMAD.WIDE.U32 R2, R68, c[0x0][0x238], R202 ;  /* 0x00008e0044027a25 */ /* 0x000fe200078e00ca */
[----:B------:R-:W-:Y:S02]  /*2af0*/  SEL R10, R251, RZ, !P6 ;  /* 0x000000fffb0a7207 */ /* 0x000fe40007000000 */
[----:B------:R-:W-:Y:S01]  /*2b00*/  ISETP.GE.AND P6, PT, R202, c[0x0][0x1d4], PT ;  /* 0x00007500ca007a0c */ /* 0x000fe20003fc6270 */
[----:B------:R-:W-:Y:S02]  /*2b10*/  IMAD R4, R69, c[0x0][0x238], RZ ;  /* 0x00008e0045047a24 */ /* 0x000fe400078e02ff */
[----:B------:R-:W-:Y:S02]  /*2b20*/  IMAD R0, R57, -0x40, R116 ;  /* 0xffffffc039007824 */ /* 0x000fe400078e0274 */
[----:B------:R-:W-:-:S03]  /*2b30*/  IMAD R4, R68, c[0x0][0x23c], R4 ;  /* 0x00008f0044047a24 */ /* 0x000fc600078e0204 */
[C---:B------:R-:W-:Y:S01]  /*2b40*/  ISETP.GT.AND P0, PT, R0.reuse, 0x20, PT ;  /* 0x000000200000780c */ /* 0x040fe20003f04270 */
[----:B------:R-:W-:Y:S01]  /*2b50*/  IMAD.IADD R3, R3, 0x1, R4 ;  /* 0x0000000103037824 */ /* 0x000fe200078e0204 */
[----:B------:R-:W-:Y:S01]  /*2b60*/  ISETP.GE.AND P1, PT, R0, 0x1, PT ;  /* 0x000000010000780c */ /* 0x000fe20003f26270 */
[----:B------:R-:W-:Y:S02]  /*2b70*/  IMAD R4, R9, c[0x0][0x248], RZ ;  /* 0x0000920009047a24 */ /* 0x000fe400078e02ff */
[----:B------:R-:W-:-:S04]  /*2b80*/  IMAD.WIDE.U32 R2, R23, c[0x0][0x240], R2 ;  /* 0x0000900017027a25 */ /* 0x000fc800078e0002 */
[----:B------:R-:W-:Y:S02]  /*2b90*/  IMAD R3, R23, c[0x0][0x244], R3 ;  /* 0x0000910017037a24 */ /* 0x000fe400078e0203 */
[C---:B------:R-:W-:Y:S02]  /*2ba0*/  IMAD R4, R10.reuse, c[0x0][0x24c], R4 ;  /* 0x000093000a047a24 */ /* 0x040fe400078e0204 */
[----:B------:R-:W-:Y:S01]  /*2bb0*/  IMAD.WIDE.U32 R78, R10, c[0x0][0x248], R2 ;  /* 0x000092000a4e7a25 */ /* 0x000fe200078e0002 */
[----:B------:R-:W-:-:S03]  /*2bc0*/  SHF.R.S32.HI R3, RZ, 0x1f, R57 ;  /* 0x0000001fff037819 */ /* 0x000fc60000011439 */
[----:B------:R-:W-:Y:S02]  /*2bd0*/  IMAD.IADD R77, R79, 0x1, R4 ;  /* 0x000000014f4d7824 */ /* 0x000fe400078e0204 */
[----:B------:R-:W-:Y:S02]  /*2be0*/  IMAD.MOV.U32 R76, RZ, RZ, R78 ;  /* 0x000000ffff4c7224 */ /* 0x000fe400078e004e */
[----:B------:R-:W-:Y:S02]  /*2bf0*/  IMAD R2, R126, R57, RZ ;  /* 0x000000397e027224 */ /* 0x000fe400078e02ff */
[----:B------:R-:W-:-:S04]  /*2c00*/  IMAD.WIDE.U32 R6, R57, R127, R76 ;  /* 0x0000007f39067225 */ /* 0x000fc800078e004c */
[----:B------:R-:W-:Y:S01]  /*2c10*/  IMAD R0, R3, R127, R2 ;  /* 0x0000007f03007224 */ /* 0x000fe200078e0202 */
[----:B------:R-:W-:Y:S02]  /*2c20*/  @P0 IADD3 R3, P2, R132, R6, RZ ;  /* 0x0000000684030210 */ /* 0x000fe40007f5e0ff */
[----:B------:R-:W-:Y:S01]  /*2c30*/  @P1 LEA R4, P3, R6, c[0x0][0x220], 0x1 ;  /* 0x0000880006041a11 */ /* 0x000fe200078608ff */
[----:B------:R-:W-:-:S04]  /*2c40*/  IMAD.IADD R0, R7, 0x1, R0 ;  /* 0x0000000107007824 */ /* 0x000fc800078e0200 */
[----:B------:R-:W-:Y:S01]  /*2c50*/  @P0 IMAD.X R7, R0, 0x1, R125, P2 ;  /* 0x0000000100070824 */ /* 0x000fe200010e067d */
[----:B------:R-:W-:Y:S02]  /*2c60*/  @P0 LEA R2, P2, R3, c[0x0][0x220], 0x1 ;  /* 0x0000880003020a11 */ /* 0x000fe400078408ff */
[----:B------:R-:W-:Y:S02]  /*2c70*/  @P1 LEA.HI.X R5, R6, c[0x0][0x224], R0, 0x1, P3 ;  /* 0x0000890006051a11 */ /* 0x000fe400018f0c00 */
[----:B------:R-:W-:Y:S02]  /*2c80*/  @P4 IADD3 R6, P3, R249, c[0x0][0x340], RZ ;  /* 0x0000d000f9064a10 */ /* 0x000fe40007f7e0ff */
[----:B------:R-:W-:Y:S01]  /*2c90*/  @P0 LEA.HI.X R3, R3, c[0x0][0x224], R7, 0x1, P2 ;  /* 0x0000890003030a11 */ /* 0x000fe200010f0c07 */
[----:B------:R-:W-:Y:S01]  /*2ca0*/  @!PT LDS RZ, [RZ] ;  /* 0x00000000fffff984 */ /* 0x000fe20000000800 */
[----:B------:R-:W-:Y:S01]  /*2cb0*/  @!PT LDS RZ, [RZ] ;  /* 0x00000000fffff984 */ /* 0x000fe20000000800 */
[----:B------:R-:W-:Y:S01]  /*2cc0*/  @!PT LDS RZ, [RZ] ;  /* 0x00000000fffff984 */ /* 0x000fe20000000800 */
[----:B------:R2:W-:Y:S01]  /*2cd0*/  @P1 LDGSTS.E.BYPASS.LTC128B.128 [R193+0x6100], [R4.64], !P6 ;  /* 0x0610000004c11fae */ /* 0x0005e2000f101d48 */
[----:B------:R-:W-:Y:S02]  /*2ce0*/  @P4 IADD3.X R7, R250, c[0x0][0x344], RZ, P3, !PT ;  /* 0x0000d100fa074a10 */ /* 0x000fe40001ffe4ff */
[----:B------:R-:W-:Y:S01]  /*2cf0*/  ISETP.NE.AND P3, PT, R11, RZ, PT ;  /* 0x000000ff0b00720c */ /* 0x000fe20003f65270 */
[----:B------:R2:W-:Y:S01]  /*2d00*/  @P1 LDGSTS.E.BYPASS.LTC128B.128 [R193+0x8100], [R4.64+0x80], !P5 ;  /* 0x0810008004c11fae */ /* 0x0005e2000e901d48 */
[----:B------:R-:W-:-:S11]  /*2d10*/  ISETP.GE.AND P4, PT, R206, c[0x0][0x1d4], PT ;  /* 0x00007500ce007a0c */ /* 0x000fd60003f86270 */
[----:B------:R-:W3:Y:S01]  /*2d20*/  @P3 LDG.E R0, [R6.64] ;  /* 0x0000000806003981 */ /* 0x000ee2000c1e1900 */
[----:B------:R-:W-:-:S03]  /*2d30*/  ISETP.GE.AND P2, PT, R102, c[0x0][0x27c], PT ;  /* 0x00009f0066007a0c */ /* 0x000fc60003f46270 */
[----:B------:R2:W-:Y:S01]  /*2d40*/  @P1 LDGSTS.E.BYPASS.LTC128B.128 [R193+0xa100], [R4.64+0x100], !P4 ;  /* 0x0a10010004c11fae */ /* 0x0005e2000e101d48 */
[----:B------:R-:W-:Y:S01]  /*2d50*/  IMAD.MOV.U32 R120, RZ, RZ, c[0x0][0x27c] ;  /* 0x00009f00ff787624 */ /* 0x000fe200078e00ff */
[----:B------:R-:W-:Y:S02]  /*2d60*/  LOP3.LUT R217, R217, 0xfffffffd, RZ, 0xc0, !PT ;  /* 0xfffffffdd9d97812 */ /* 0x000fe400078ec0ff */
[----:B------:R2:W-:Y:S04]  /*2d70*/  @P0 LDGSTS.E.BYPASS.LTC128B.128 [R193+0x7100], [R2.64], !P6 ;  /* 0x0710000002c10fae */ /* 0x0005e8000f101d48 */
[----:B------:R2:W-:Y:S04]  /*2d80*/  @P0 LDGSTS.E.BYPASS.LTC128B.128 [R193+0x9100], [R2.64+0x80], !P5 ;  /* 0x0910008002c10fae */ /* 0x0005e8000e901d48 */
[----:B------:R2:W-:Y:S01]  /*2d90*/  @P0 LDGSTS.E.BYPASS.LTC128B.128 [R193+0xb100], [R2.64+0x100], !P4 ;  /* 0x0b10010002c10fae */ /* 0x0005e2000e101d48 */
[----:B------:R-:W-:-:S03]  /*2da0*/  SHF.R.S32.HI R141, RZ, 0x1f, R140 ;  /* 0x0000001fff8d7819 */ /* 0x000fc6000001148c */
[----:B------:R-:W0:Y:S01]  /*2db0*/  LDGDEPBAR ;  /* 0x00000000000079af */ /* 0x000e220000000000 */
[----:B------:R-:W-:Y:S01]  /*2dc0*/  WARPSYNC 0xffffffff ;  /* 0xffffffff00007948 */ /* 0x000fe20003800000 */
[----:B------:R-:W-:Y:S01]  /*2dd0*/  SHF.R.S32.HI R11, RZ, 0x1f, R215 ;  /* 0x0000001fff0b7819 */ /* 0x000fe200000114d7 */
[----:B------:R-:W-:Y:S01]  /*2de0*/  IMAD.SHL.U32 R120, R120, 0x2, RZ ;  /* 0x0000000278787824 */ /* 0x000fe200078e00ff */
[----:B------:R-:W-:Y:S02]  /*2df0*/  @P2 LOP3.LUT R217, R217, 0x2, RZ, 0xfc, !PT ;  /* 0x00000002d9d92812 */ /* 0x000fe400078efcff */
[----:B-----5:R-:W-:Y:S02]  /*2e00*/  SHF.R.S32.HI R17, RZ, 0x1f, R128 ;  /* 0x0000001fff117819 */ /* 0x020fe40000011480 */
[----:B---3--:R-:W-:Y:S01]  /*2e10*/  @P3 SHF.R.S32.HI R16, RZ, 0x1f, R0 ;  /* 0x0000001fff103819 */ /* 0x008fe20000011400 */
[----:B------:R-:W-:Y:S02]  /*2e20*/  @!P3 IMAD.MOV.U32 R0, RZ, RZ, R251 ;  /* 0x000000ffff00b224 */ /* 0x000fe400078e00fb */
[----:B------:R-:W-:-:S02]  /*2e30*/  @!P3 IMAD.MOV.U32 R16, RZ, RZ, R252 ;  /* 0x000000ffff10b224 */ /* 0x000fc400078e00fc */
[----:B--2---:R-:W-:Y:S01]  /*2e40*/  IMAD R6, R11, c[0x0][0x280], RZ ;  /* 0x0000a0000b067a24 */ /* 0x004fe200078e02ff */
[----:B------:R-:W-:Y:S01]  /*2e50*/  ISETP.GE.AND P1, PT, R106, c[0x0][0x27c], PT ;  /* 0x00009f006a007a0c */ /* 0x000fe20003f26270 */
[----:B------:R-:W-:Y:S01]  /*2e60*/  IMAD.WIDE.U32 R4, R215, c[0x0][0x280], R140 ;  /* 0x0000a000d7047a25 */ /* 0x000fe200078e008c */
[----:B------:R-:W-:Y:S01]  /*2e70*/  ISETP.GE.AND P0, PT, R105, c[0x0][0x27c], PT ;  /* 0x00009f0069007a0c */ /* 0x000fe20003f06270 */
[----:B------:R-:W-:Y:S01]  /*2e80*/  BAR.SYNC.DEFER_BLOCKING 0x0 ;  /* 0x0000000000007b1d */ /* 0x000fe20000010000 */
[----:B------:R-:W-:Y:S01]  /*2e90*/  LOP3.LUT R217, R217, 0xfffffffe, RZ, 0xc0, !PT ;  /* 0xfffffffed9d97812 */ /* 0x000fe200078ec0ff */
[----:B------:R-:W-:Y:S01]  /*2ea0*/  IMAD R6, R215, c[0x0][0x284], R6 ;  /* 0x0000a100d7067a24 */ /* 0x000fe200078e0206 */
[----:B------:R-:W-:Y:S01]  /*2eb0*/  MOV R131, c[0x0][0x290] ;  /* 0x0000a40000837a02 */ /* 0x000fe20000000f00 */
[----:B------:R-:W-:-:S02]  /*2ec0*/  IMAD.WIDE.U32 R2, R23, c[0x0][0x260], R202 ;  /* 0x0000980017027a25 */ /* 0x000fc400078e00ca */
[----:B------:R-:W-:Y:S02]  /*2ed0*/  ULDC.U8 UR5, c[0x0][0x298] ;  /* 0x0000a60000057ab9 */ /* 0x000fe40000000000 */
[----:B------:R-:W-:Y:S02]  /*2ee0*/  IMAD R7, R9, c[0x0][0x268], RZ ;  /* 0x00009a0009077a24 */ /* 0x000fe400078e02ff */
[----:B------:R-:W-:Y:S01]  /*2ef0*/  IMAD.IADD R9, R5, 0x1, R6 ;  /* 0x0000000105097824 */ /* 0x000fe200078e0206 */
[----:B------:R-:W-:Y:S01]  /*2f00*/  @P1 LOP3.LUT R217, R217, 0x1, RZ, 0xfc, !PT ;  /* 0x00000001d9d91812 */ /* 0x000fe200078efcff */
[----:B------:R-:W-:Y:S01]  /*2f10*/  IMAD R5, R11, c[0x0][0x290], RZ ;  /* 0x0000a4000b057a24 */ /* 0x000fe200078e02ff */
[----:B------:R-:W-:Y:S01]  /*2f20*/  SEL R11, RZ, c[0x0][0x27c], !P1 ;  /* 0x00009f00ff0b7a07 */ /* 0x000fe20004800000 */
[----:B------:R-:W-:Y:S01]  /*2f30*/  IMAD R3, R23, c[0x0][0x264], R3 ;  /* 0x0000990017037a24 */ /* 0x000fe200078e0203 */
[----:B------:R-:W-:Y:S01]  /*2f40*/  LOP3.LUT R217, R217, 0xfffffffb, RZ, 0xc0, !PT ;  /* 0xfffffffbd9d97812 */ /* 0x000fe200078ec0ff */
[----:B------:R-:W-:Y:S01]  /*2f50*/  IMAD.IADD R117, R8, 0x1, R13 ;  /* 0x0000000108757824 */ /* 0x000fe200078e020d */
[----:B------:R-:W-:Y:S01]  /*2f60*/  SEL R13, RZ, c[0x0][0x27c], !P0 ;  /* 0x00009f00ff0d7a07 */ /* 0x000fe20004000000 */
[----:B------:R-:W-:Y:S01]  /*2f70*/  IMAD.MOV.U32 R8, RZ, RZ, R4 ;  /* 0x000000ffff087224 */ /* 0x000fe200078e0004 */
[----:B------:R-:W-:Y:S01]  /*2f80*/  @P0 LOP3.LUT R217, R217, 0x4, RZ, 0xfc, !PT ;  /* 0x00000004d9d90812 */ /* 0x000fe200078efcff */
[----:B-1----:R-:W-:-:S02]  /*2f90*/  IMAD R14, R215, c[0x0][0x294], R5 ;  /* 0x0000a500d70e7a24 */ /* 0x002fc400078e0205 */
[----:B------:R-:W-:Y:S01]  /*2fa0*/  IMAD.WIDE.U32 R70, R10, c[0x0][0x268], R2 ;  /* 0x00009a000a467a25 */ /* 0x000fe200078e0002 */
[----:B------:R-:W-:-:S03]  /*2fb0*/  LOP3.LUT R217, R217, 0xffffffef, RZ, 0xc0, !PT ;  /* 0xffffffefd9d97812 */ /* 0x000fc600078ec0ff */
[----:B------:R-:W-:Y:S01]  /*2fc0*/  IMAD.WIDE.U32 R4, R215, c[0x0][0x280], R102 ;  /* 0x0000a000d7047a25 */ /* 0x000fe200078e0066 */
[----:B------:R-:W-:-:S03]  /*2fd0*/  LOP3.LUT R217, R217, 0xfffffff7, RZ, 0xc0, !PT ;  /* 0xfffffff7d9d97812 */ /* 0x000fc600078ec0ff */
[----:B------:R-:W-:Y:S01]  /*2fe0*/  IMAD R24, R10, c[0x0][0x26c], R7 ;  /* 0x00009b000a187a24 */ /* 0x000fe200078e0207 */
[----:B------:R-:W-:Y:S01]  /*2ff0*/  SEL R10, RZ, c[0x0][0x27c], !P2 ;  /* 0x00009f00ff0a7a07 */ /* 0x000fe20005000000 */
[----:B------:R-:W-:-:S04]  /*3000*/  IMAD.WIDE.U32 R2, R215, c[0x0][0x290], R140 ;  /* 0x0000a400d7027a25 */ /* 0x000fc800078e008c */
[----:B------:R-:W-:Y:S02]  /*3010*/  IMAD.IADD R5, R6, 0x1, R5 ;  /* 0x0000000106057824 */ /* 0x000fe400078e0205 */
[----:B------:R-:W-:Y:S01]  /*3020*/  IMAD.IADD R7, R3, 0x1, R14 ;  /* 0x0000000103077824 */ /* 0x000fe200078e020e */
[----:B------:R-:W-:Y:S01]  /*3030*/  IADD3 R3, R102, R10, RZ ;  /* 0x0000000a66037210 */ /* 0x000fe20007ffe0ff */
[----:B------:R-:W-:Y:S02]  /*3040*/  IMAD.MOV.U32 R6, RZ, RZ, R2 ;  /* 0x000000ffff067224 */ /* 0x000fe400078e0002 */
[----:B------:R-:W-:Y:S01]  /*3050*/  IMAD.IADD R2, R106, 0x1, R11 ;  /* 0x000000016a027824 */ /* 0x000fe200078e020b */
[----:B------:R-:W-:Y:S01]  /*3060*/  SHF.R.S32.HI R11, RZ, 0x1f, R3 ;  /* 0x0000001fff0b7819 */ /* 0x000fe20000011403 */
[----:B------:R-:W-:Y:S02]  /*3070*/  IMAD.IADD R13, R105, 0x1, R13 ;  /* 0x00000001690d7824 */ /* 0x000fe400078e020d */
[----:B------:R-:W-:Y:S01]  /*3080*/  IMAD.MOV.U32 R135, RZ, RZ, c[0x0][0x2b8] ;  /* 0x0000ae00ff877624 */ /* 0x000fe200078e00ff */
[----:B------:R-:W-:Y:S01]  /*3090*/  SHF.R.S32.HI R10, RZ, 0x1f, R2 ;  /* 0x0000001fff0a7819 */ /* 0x000fe20000011402 */
[----:B------:R-:W-:Y:S01]  /*30a0*/  IMAD.MOV.U32 R134, RZ, RZ, c[0x0][0x27c] ;  /* 0x00009f00ff867624 */ /* 0x000fe200078e00ff */
[----:B------:R-:W-:Y:S01]  /*30b0*/  SHF.R.S32.HI R15, RZ, 0x1f, R13 ;  /* 0x0000001fff0f7819 */ /* 0x000fe2000001140d */
[----:B------:R-:W-:Y:S01]  /*30c0*/  IMAD.MOV.U32 R130, RZ, RZ, c[0x0][0x280] ;  /* 0x0000a000ff827624 */ /* 0x000fe200078e00ff */
[CC--:B------:R-:W-:Y:S01]  /*30d0*/  LEA.HI R12, R11.reuse, R3.reuse, RZ, 0x3 ;  /* 0x000000030b0c7211 */ /* 0x0c0fe200078f18ff */
[----:B------:R-:W-:Y:S01]  /*30e0*/  IMAD.WIDE.U32 R92, R0, c[0x0][0x2b0], RZ ;  /* 0x0000ac00005c7a25 */ /* 0x000fe200078e00ff */
[----:B------:R-:W-:-:S02]  /*30f0*/  LEA.HI R18, R11, R3, RZ, 0x6 ;  /* 0x000000030b127211 */ /* 0x000fc400078f30ff */
[-C--:B------:R-:W-:Y:S01]  /*3100*/  LEA.HI R11, R10, R2.reuse, RZ, 0x3 ;  /* 0x000000020a0b7211 */ /* 0x080fe200078f18ff */
[----:B------:R-:W-:Y:S01]  /*3110*/  IMAD.WIDE.U32 R84, R128, c[0x0][0x290], R6 ;  /* 0x0000a40080547a25 */ /* 0x000fe200078e0006 */
[----:B------:R-:W-:Y:S02]  /*3120*/  LEA.HI R20, R10, R2, RZ, 0x6 ;  /* 0x000000020a147211 */ /* 0x000fe400078f30ff */
[-C--:B------:R-:W-:Y:S01]  /*3130*/  LEA.HI R10, R15, R13.reuse, RZ, 0x3 ;  /* 0x0000000d0f0a7211 */ /* 0x080fe200078f18ff */
[----:B------:R-:W-:Y:S01]  /*3140*/  IMAD.WIDE.U32 R2, R215, c[0x0][0x290], R102 ;  /* 0x0000a400d7027a25 */ /* 0x000fe200078e0066 */
[----:B------:R-:W-:Y:S02]  /*3150*/  LEA.HI R13, R15, R13, RZ, 0x6 ;  /* 0x0000000d0f0d7211 */ /* 0x000fe400078f30ff */
[----:B------:R-:W-:Y:S01]  /*3160*/  SHF.L.U32 R18, R18, 0x6, RZ ;  /* 0x0000000612127819 */ /* 0x000fe200000006ff */
[----:B------:R-:W-:Y:S01]  /*3170*/  IMAD.IADD R3, R14, 0x1, R3 ;  /* 0x000000010e037824 */ /* 0x000fe200078e0203 */
[----:B------:R-:W-:Y:S01]  /*3180*/  LOP3.LUT R19, R226, 0x38, R12, 0xf8, !PT ;  /* 0x00000038e2137812 */ /* 0x000fe200078ef80c */
[----:B------:R-:W-:Y:S01]  /*3190*/  IMAD.SHL.U32 R14, R20, 0x40, RZ ;  /* 0x00000040140e7824 */ /* 0x000fe200078e00ff */
[----:B------:R-:W-:Y:S01]  /*31a0*/  LOP3.LUT R22, R18, 0x7ffff000, RZ, 0xc0, !PT ;  /* 0x7ffff00012167812 */ /* 0x000fe200078ec0ff */
[----:B------:R-:W-:Y:S01]  /*31b0*/  IMAD.SHL.U32 R13, R13, 0x40, RZ ;  /* 0x000000400d0d7824 */ /* 0x000fe200078e00ff */
[----:B------:R-:W-:Y:S01]  /*31c0*/  LOP3.LUT R18, R226, 0x38, R10, 0xf8, !PT ;  /* 0x00000038e2127812 */ /* 0x000fe200078ef80a */
[----:B------:R-:W-:Y:S01]  /*31d0*/  IMAD.WIDE.U32 R90, R23, c[0x0][0x1e8], RZ ;  /* 0x00007a00175a7a25 */ /* 0x000fe200078e00ff */
[----:B------:R-:W-:-:S02]  /*31e0*/  LOP3.LUT R21, R19, R227, RZ, 0x3c, !PT ;  /* 0x000000e313157212 */ /* 0x000fc400078e3cff */
[----:B------:R-:W-:Y:S01]  /*31f0*/  LOP3.LUT R15, R226, 0x38, R11, 0xf8, !PT ;  /* 0x00000038e20f7812 */ /* 0x000fe200078ef80b */
[----:B------:R-:W-:Y:S01]  /*3200*/  IMAD.WIDE.U32 R88, R23, c[0x0][0x210], RZ ;  /* 0x0000840017587a25 */ /* 0x000fe200078e00ff */
[----:B------:R-:W-:Y:S02]  /*3210*/  LOP3.LUT R19, R14, 0x7ffff000, RZ, 0xc0, !PT ;  /* 0x7ffff0000e137812 */ /* 0x000fe400078ec0ff */
[----:B------:R-:W-:Y:S01]  /*3220*/  ISETP.NE.AND P1, PT, R135, 0x1, PT ;  /* 0x000000018700780c */ /* 0x000fe20003f25270 */
[----:B------:R-:W-:Y:S01]  /*3230*/  IMAD.WIDE.U32 R86, R128, c[0x0][0x280], R8 ;  /* 0x0000a00080567a25 */ /* 0x000fe200078e0008 */
[----:B------:R-:W-:Y:S02]  /*3240*/  LOP3.LUT R14, R13, 0x7ffff000, RZ, 0xc0, !PT ;  /* 0x7ffff0000d0e7812 */ /* 0x000fe400078ec0ff */
[-C--:B------:R-:W-:Y:S01]  /*3250*/  LOP3.LUT R13, R18, R227.reuse, RZ, 0x3c, !PT ;  /* 0x000000e3120d7212 */ /* 0x080fe200078e3cff */
[----:B------:R-:W-:Y:S01]  /*3260*/  IMAD.WIDE.U32 R82, R128, c[0x0][0x280], R4 ;  /* 0x0000a00080527a25 */ /* 0x000fe200078e0004 */
[----:B------:R-:W-:-:S02]  /*3270*/  LOP3.LUT R15, R15, R227, RZ, 0x3c, !PT ;  /* 0x000000e30f0f7212 */ /* 0x000fc400078e3cff */
[----:B------:R-:W-:Y:S01]  /*3280*/  ISETP.GE.AND P0, PT, R134, 0x1, PT ;  /* 0x000000018600780c */ /* 0x000fe20003f06270 */
[----:B------:R-:W-:Y:S01]  /*3290*/  IMAD.WIDE.U32 R80, R128, c[0x0][0x290], R2 ;  /* 0x0000a40080507a25 */ /* 0x000fe200078e0002 */
[--C-:B------:R-:W-:Y:S02]  /*32a0*/  IADD3 R18, R13, R14, R228.reuse ;  /* 0x0000000e0d127210 */ /* 0x100fe40007ffe0e4 */
[--C-:B------:R-:W-:Y:S01]  /*32b0*/  IADD3 R19, R15, R19, R228.reuse ;  /* 0x000000130f137210 */ /* 0x100fe20007ffe0e4 */
[----:B------:R-:W-:Y:S01]  /*32c0*/  IMAD R13, R16, c[0x0][0x2b0], RZ ;  /* 0x0000ac00100d7a24 */ /* 0x000fe200078e02ff */
[----:B------:R-:W-:Y:S01]  /*32d0*/  IADD3 R21, R21, R22, R228 ;  /* 0x0000001615157210 */ /* 0x000fe20007ffe0e4 */
[C---:B------:R-:W-:Y:S01]  /*32e0*/  IMAD R15, R17.reuse, c[0x0][0x290], RZ ;  /* 0x0000a400110f7a24 */ /* 0x040fe200078e02ff */
[----:B------:R-:W-:Y:S01]  /*32f0*/  LOP3.LUT R75, R12, 0xfffffff8, RZ, 0xc0, !PT ;  /* 0xfffffff80c4b7812 */ /* 0x000fe200078ec0ff */
[----:B------:R-:W-:Y:S01]  /*3300*/  IMAD R16, R17, c[0x0][0x280], RZ ;  /* 0x0000a00011107a24 */ /* 0x000fe200078e02ff */
[----:B------:R-:W-:Y:S01]  /*3310*/  LOP3.LUT R74, R11, 0xfffffff8, RZ, 0xc0, !PT ;  /* 0xfffffff80b4a7812 */ /* 0x000fe200078ec0ff */
[----:B------:R-:W-:Y:S01]  /*3320*/  IMAD R14, R0, c[0x0][0x2b4], R13 ;  /* 0x0000ad00000e7a24 */ /* 0x000fe200078e020d */
[----:B------:R-:W-:Y:S01]  /*3330*/  LOP3.LUT R73, R10, 0xfffffff8, RZ, 0xc0, !PT ;  /* 0xfffffff80a497812 */ /* 0x000fe200078ec0ff */
[C---:B------:R-:W-:Y:S01]  /*3340*/  IMAD R0, R128.reuse, c[0x0][0x294], R15 ;  /* 0x0000a50080007a24 */ /* 0x040fe200078e020f */
[----:B------:R-:W-:Y:S01]  /*3350*/  @P1 LOP3.LUT R217, R217, 0x8, RZ, 0xfc, !PT ;  /* 0x00000008d9d91812 */ /* 0x000fe200078efcff */
[----:B------:R-:W-:Y:S01]  /*3360*/  IMAD R13, R128, c[0x0][0x284], R16 ;  /* 0x0000a100800d7a24 */ /* 0x000fe200078e0210 */
[CC--:B------:R-:W-:Y:S01]  /*3370*/  SHF.L.U64.HI R123, R130.reuse, R124.reuse, c[0x0][0x284] ;  /* 0x0000a100827b7619 */ /* 0x0c0fe2000001027c */
[----:B------:R-:W-:Y:S01]  /*3380*/  IMAD R133, R243, 0x40, R215 ;  /* 0x00000040f3857824 */ /* 0x000fe200078e02d7 */
[----:B------:R-:W-:Y:S01]  /*3390*/  SHF.L.U64.HI R124, R131, R124, c[0x0][0x294] ;  /* 0x0000a500837c7619 */ /* 0x000fe2000001027c */
[----:B------:R-:W-:Y:S01]  /*33a0*/  IMAD.SHL.U32 R130, R130, 0x40, RZ ;  /* 0x0000004082827824 */ /* 0x000fe200078e00ff */
[----:B------:R-:W-:Y:S01]  /*33b0*/  IADD3 R113, R93, R14, RZ ;  /* 0x0000000e5d717210 */ /* 0x000fe20007ffe0ff */
[----:B------:R-:W-:Y:S01]  /*33c0*/  IMAD.SHL.U32 R131, R131, 0x40, RZ ;  /* 0x0000004083837824 */ /* 0x000fe200078e00ff */
[----:B------:R-:W-:Y:S01]  /*33d0*/  SHF.R.S32.HI R112, RZ, 0x3, R12 ;  /* 0x00000003ff707819 */ /* 0x000fe2000001140c */
[C---:B------:R-:W-:Y:S01]  /*33e0*/  IMAD R115, R23.reuse, c[0x0][0x1ec], R91 ;  /* 0x00007b0017737a24 */ /* 0x040fe200078e025b */
[----:B------:R-:W-:Y:S01]  /*33f0*/  SHF.R.S32.HI R111, RZ, 0x3, R11 ;  /* 0x00000003ff6f7819 */ /* 0x000fe2000001140b */
[----:B------:R-:W-:Y:S01]  /*3400*/  IMAD R114, R23, c[0x0][0x214], R89 ;  /* 0x0000850017727a24 */ /* 0x000fe200078e0259 */
[----:B------:R-:W-:Y:S01]  /*3410*/  SHF.R.S32.HI R110, RZ, 0x3, R10 ;  /* 0x00000003ff6e7819 */ /* 0x000fe2000001140a */
[----:B------:R-:W-:Y:S01]  /*3420*/  IMAD.IADD R72, R71, 0x1, R24 ;  /* 0x0000000147487824 */ /* 0x000fe200078e0218 */
[----:B------:R-:W-:Y:S01]  /*3430*/  IADD3 R108, R85, R0, RZ ;  /* 0x00000000556c7210 */ /* 0x000fe20007ffe0ff */
[----:B------:R-:W-:Y:S01]  /*3440*/  IMAD.IADD R109, R87, 0x1, R13 ;  /* 0x00000001576d7824 */ /* 0x000fe200078e020d */
[----:B------:R-:W-:Y:S01]  /*3450*/  SHF.R.S32.HI R101, RZ, 0x1f, R75 ;  /* 0x0000001fff657819 */ /* 0x000fe2000001144b */
[----:B------:R-:W-:Y:S01]  /*3460*/  IMAD.IADD R104, R13, 0x1, R83 ;  /* 0x000000010d687824 */ /* 0x000fe200078e0253 */
[----:B------:R-:W-:Y:S01]  /*3470*/  SHF.R.S32.HI R100, RZ, 0x1f, R74 ;  /* 0x0000001fff647819 */ /* 0x000fe2000001144a */
[----:B------:R-:W-:Y:S01]  /*3480*/  IMAD.IADD R98, R0, 0x1, R81 ;  /* 0x0000000100627824 */ /* 0x000fe200078e0251 */
[----:B------:R-:W-:Y:S01]  /*3490*/  SHF.R.S32.HI R99, RZ, 0x1f, R73 ;  /* 0x0000001fff637819 */ /* 0x000fe20000011449 */
[----:B------:R-:W-:Y:S01]  /*34a0*/  IMAD.SHL.U32 R97, R21, 0x2, RZ ;  /* 0x0000000215617824 */ /* 0x000fe200078e00ff */
[----:B------:R-:W-:Y:S01]  /*34b0*/  SHF.L.U32 R95, R18, 0x1, RZ ;  /* 0x00000001125f7819 */ /* 0x000fe200000006ff */
[----:B------:R-:W-:Y:S01]  /*34c0*/  IMAD.SHL.U32 R96, R19, 0x2, RZ ;  /* 0x0000000213607824 */ /* 0x000fe200078e00ff */
[----:B------:R-:W-:-:S02]  /*34d0*/  @P0 LOP3.LUT R217, R217, 0x10, RZ, 0xfc, !PT ;  /* 0x00000010d9d90812 */ /* 0x000fc400078efcff */
.L_x_1308:
        /* <DEDUP_REMOVED lines=108> */
.L_x_1288:
[----:B------:R-:W-:Y:S05]  /*3ba0*/  BSYNC B0 ;  /* 0x0000000000007941 */ /* 0x000fea0003800000 */
.L_x_1287:
        /* <DEDUP_REMOVED lines=96> */
.L_x_1291:
[----:B------:R-:W-:Y:S05]  /*41b0*/  BSYNC B0 ;  /* 0x0000000000007941 */ /* 0x000fea0003800000 */
.L_x_1290:
        /* <DEDUP_REMOVED lines=59> */
.L_x_1293:
[----:B------:R-:W-:Y:S05]  /*4570*/  BSYNC B0 ;  /* 0x0000000000007941 */ /* 0x000fea0003800000 */
.L_x_1292:
        /* <DEDUP_REMOVED lines=8> */
[--C-:B------:R-:W-:Y:S01]  /*4600*/  @!P0 SHF.R.U64 R6, R32, 0x10, R33.reuse ;  /* 0x0000001020068819 */ /* 0x100fe20000001221 */
[----:B------:R-:W-:Y:S01]  /*4610*/  @!P0 HADD2.F32 R4, -RZ, R40.H0_H0 ;  /* 0x20000028ff048230 */ /* 0x000fe20000004100 */
[----:B------:R-:W-:Y:S03]  /*4620*/  @!P0 SHF.R.U32.HI R12, RZ, 0x10, R33 ;  /* 0x00000010ff0c8819 */ /* 0x000fe60000011621 */
[----:B------:R-:W-:Y:S01]  /*4630*/  @!P0 HADD2.F32 R6, -RZ, R6.H0_H0 ;  /* 0x20000006ff068230 */ /* 0x000fe20000004100 */
[----:B-1----:R-:W-:Y:S05]  /*4640*/  @!P0 MOV R0, R8 ;  /* 0x0000000800008202 */ /* 0x002fea0000000f00 */
[--C-:B------:R-:W-:Y:S02]  /*4650*/  @!P0 HADD2.F32 R3, -RZ, R0.reuse.H1_H1 ;  /* 0x30000000ff038230 */ /* 0x100fe40000004100 */
[----:B------:R-:W-:Y:S03]  /*4660*/  @!P0 HADD2.F32 R0, -RZ, R0.H0_H0 ;  /* 0x20000000ff008230 */ /* 0x000fe60000004100 */
[C---:B------:R-:W-:Y:S04]  /*4670*/  @!P0 FMUL.FTZ R5, R3.reuse, R2 ;  /* 0x0000000203058220 */ /* 0x040fe80000410000 */
[C---:B------:R-:W-:Y:S01]  /*4680*/  @!P0 FFMA.FTZ R22, R0.reuse, R4, -R5 ;  /* 0x0000000400168223 */ /* 0x040fe20000010805 */
[--C-:B------:R-:W-:Y:S01]  /*4690*/  @!P0 SHF.R.U32.HI R5, RZ, 0x10, R15.reuse ;  /* 0x00000010ff058819 */ /* 0x100fe2000001160f */
[----:B------:R-:W-:Y:S01]  /*46a0*/  @!P0 FMUL.FTZ R0, R0, R2 ;  /* 0x0000000200008220 */ /* 0x000fe20000410000 */
[----:B------:R-:W-:Y:S03]  /*46b0*/  @!P0 MOV R2, R9 ;  /* 0x0000000900028202 */ /* 0x000fe60000000f00 */
[----:B------:R-:W-:Y:S01]  /*46c0*/  @!P0 FFMA.FTZ R0, R3, R4, R0 ;  /* 0x0000000403008223 */ /* 0x000fe20000010000 */
[----:B------:R-:W-:Y:S01]  /*46d0*/  @!P0 SHF.R.U64 R3, R14, 0x10, R15 ;  /* 0x000000100e038819 */ /* 0x000fe2000000120f */
[--C-:B------:R-:W-:Y:S02]  /*46e0*/  @!P0 HADD2.F32 R4, -RZ, R2.reuse.H1_H1 ;  /* 0x30000002ff048230 */ /* 0x100fe40000004100 */
[----:B------:R-:W-:Y:S02]  /*46f0*/  @!P0 HADD2.F32 R2, -RZ, R2.H0_H0 ;  /* 0x20000002ff028230 */ /* 0x000fe40000004100 */
[----:B------:R-:W-:Y:S02]  /*4700*/  @!P0 HADD2.F32 R3, -RZ, R3.H0_H0 ;  /* 0x20000003ff038230 */ /* 0x000fe40000004100 */
[----:B------:R-:W-:Y:S03]  /*4710*/  @!P0 HADD2.F32 R5, -RZ, R5.H0_H0 ;  /* 0x20000005ff058230 */ /* 0x000fe60000004100 */
[-C--:B------:R-:W-:Y:S04]  /*4720*/  @!P0 FMUL.FTZ R7, R4, R3.reuse ;  /* 0x0000000304078220 */ /* 0x080fe80000410000 */
[CC--:B------:R-:W-:Y:S01]  /*4730*/  @!P0 FFMA.FTZ R15, R2.reuse, R6.reuse, -R7 ;  /* 0x00000006020f8223 */ /* 0x0c0fe20000010807 */
[----:B------:R-:W-:Y:S01]  /*4740*/  @!P0 HADD2.F32 R7, -RZ, R40.H1_H1 ;  /* 0x30000028ff078230 */ /* 0x000fe20000004100 */
[----:B------:R-:W-:Y:S02]  /*4750*/  @!P0 FMUL.FTZ R2, R2, R3 ;  /* 0x0000000302028220 */ /* 0x000fe40000410000 */
        /* <DEDUP_REMOVED lines=8> */
[C---:B------:R-:W-:Y:S02]  /*47e0*/  @!P0 FFMA.FTZ R13, R3.reuse, R7, -R13 ;  /* 0x00000007030d8223 */ /* 0x040fe4000001080d */
[----:B------:R-:W-:Y:S01]  /*47f0*/  @!P0 FMUL.FTZ R3, R3, R4 ;  /* 0x0000000403038220 */ /* 0x000fe20000410000 */
[----:B------:R-:W-:Y:S03]  /*4800*/  @!P0 MOV R4, R11 ;  /* 0x0000000b00048202 */ /* 0x000fe60000000f00 */
[----:B------:R-:W-:Y:S01]  /*4810*/  @!P0 FFMA.FTZ R3, R6, R7, R3 ;  /* 0x0000000706038223 */ /* 0x000fe20000010003 */
[----:B------:R-:W-:Y:S02]  /*4820*/  @!P0 HADD2.F32 R7, -RZ, R12.H0_H0 ;  /* 0x2000000cff078230 */ /* 0x000fe40000004100 */
[--C-:B------:R-:W-:Y:S02]  /*4830*/  @!P0 HADD2.F32 R6, -RZ, R4.reuse.H1_H1 ;  /* 0x30000004ff068230 */ /* 0x100fe40000004100 */
[----:B------:R-:W-:Y:S01]  /*4840*/  @!P0 F2FP.PACK_AB R3, R3, R13 ;  /* 0x0000000d0303823e */ /* 0x000fe200000000ff */
[----:B------:R-:W-:Y:S02]  /*4850*/  @!P0 HADD2.F32 R4, -RZ, R4.H0_H0 ;  /* 0x20000004ff048230 */ /* 0x000fe40000004100 */
[----:B------:R-:W-:Y:S01]  /*4860*/  @!P0 FMUL.FTZ R12, R6, R5 ;  /* 0x00000005060c8220 */ /* 0x000fe20000410000 */
[----:B------:R-:W-:Y:S03]  /*4870*/  @!P0 MOV R10, R3 ;  /* 0x00000003000a8202 */ /* 0x000fe60000000f00 */
[----:B------:R-:W-:Y:S01]  /*4880*/  @!P0 FFMA.FTZ R14, R4, R7, -R12 ;  /* 0x00000007040e8223 */ /* 0x000fe2000001080c */
[----:B------:R-:W-:Y:S01]  /*4890*/  @!P0 F2FP.PACK_AB R12, R0, R22 ;  /* 0x00000016000c823e */ /* 0x000fe200000000ff */
[----:B------:R-:W-:Y:S01]  /*48a0*/  @!P0 FMUL.FTZ R4, R4, R5 ;  /* 0x0000000504048220 */ /* 0x000fe20000410000 */
[----:B------:R-:W-:Y:S02]  /*48b0*/  SHF.L.U32 R5, R224, 0x3, RZ ;  /* 0x00000003e0057819 */ /* 0x000fe400000006ff */
[----:B------:R-:W-:Y:S01]  /*48c0*/  @!P0 MOV R8, R12 ;  /* 0x0000000c00088202 */ /* 0x000fe20000000f00 */
[----:B------:R-:W-:Y:S01]  /*48d0*/  @!P0 FFMA.FTZ R4, R6, R7, R4 ;  /* 0x0000000706048223 */ /* 0x000fe20000010004 */
[----:B---3--:R-:W-:Y:S01]  /*48e0*/  MOV R7, R45 ;  /* 0x0000002d00077202 */ /* 0x008fe20000000f00 */
[----:B----4-:R-:W-:Y:S03]  /*48f0*/  IMAD.MOV.U32 R6, RZ, RZ, R44 ;  /* 0x000000ffff067224 */ /* 0x010fe600078e002c */
[----:B------:R-:W-:Y:S02]  /*4900*/  @!P0 F2FP.PACK_AB R0, R4, R14 ;  /* 0x0000000e0400823e */ /* 0x000fe400000000ff */
[C---:B------:R-:W-:Y:S02]  /*4910*/  LEA R6, P1, R5.reuse, R6, 0x1 ;  /* 0x0000000605067211 */ /* 0x040fe400078208ff */
[----:B------:R-:W-:Y:S02]  /*4920*/  @!P0 MOV R11, R0 ;  /* 0x00000000000b8202 */ /* 0x000fe40000000f00 */
[----:B------:R-:W-:Y:S05]  /*4930*/  LEA.HI.X.SX32 R7, R5, R7, 0x1, P1 ;  /* 0x0000000705077211 */ /* 0x000fea00008f0eff */
[----:B------:R1:W-:Y:S04]  /*4940*/  ST.E.128 [R6.64], R8 ;  /* 0x0000000806007985 */ /* 0x0003e8000c101d08 */
.L_x_1295:
[----:B------:R-:W-:Y:S05]  /*4950*/  BSYNC B0 ;  /* 0x0000000000007941 */ /* 0x000fea0003800000 */
.L_x_1294:
        /* <DEDUP_REMOVED lines=13> */
[----:B------:R-:W-:Y:S01]  /*4a30*/  @!P0 SHF.R.U32.HI R7, RZ, 0x10, R17 ;  /* 0x00000010ff078819 */ /* 0x000fe20000011611 */
[----:B------:R-:W-:Y:S01]  /*4a40*/  @!P0 HADD2.F32 R4, -RZ, R4.H0_H0 ;  /* 0x20000004ff048230 */ /* 0x000fe20000004100 */
[----:B------:R-:W-:Y:S03]  /*4a50*/  @!P0 SHF.R.U32.HI R15, RZ, 0x10, R35 ;  /* 0x00000010ff0f8819 */ /* 0x000fe60000011623 */
[----:B------:R-:W-:Y:S01]  /*4a60*/  @!P0 HADD2.F32 R7, -RZ, R7.H0_H0 ;  /* 0x20000007ff078230 */ /* 0x000fe20000004100 */
[----:B-1----:R-:W-:Y:S02]  /*4a70*/  @!P0 MOV R2, R8 ;  /* 0x0000000800028202 */ /* 0x002fe40000000f00 */
[----:B------:R-:W-:Y:S03]  /*4a80*/  @!P0 MOV R3, R9 ;  /* 0x0000000900038202 */ /* 0x000fe60000000f00 */
[--C-:B------:R-:W-:Y:S02]  /*4a90*/  @!P0 HADD2.F32 R6, -RZ, R2.reuse.H1_H1 ;  /* 0x30000002ff068230 */ /* 0x100fe40000004100 */
[----:B------:R-:W-:Y:S02]  /*4aa0*/  @!P0 HADD2.F32 R2, -RZ, R2.H0_H0 ;  /* 0x20000002ff028230 */ /* 0x000fe40000004100 */
[--C-:B------:R-:W-:Y:S01]  /*4ab0*/  @!P0 HADD2.F32 R13, -RZ, R3.reuse.H1_H1 ;  /* 0x30000003ff0d8230 */ /* 0x100fe20000004100 */
[-C--:B------:R-:W-:Y:S01]  /*4ac0*/  @!P0 FMUL.FTZ R14, R6, R0.reuse ;  /* 0x00000000060e8220 */ /* 0x080fe20000410000 */
[----:B------:R-:W-:Y:S01]  /*4ad0*/  @!P0 HADD2.F32 R3, -RZ, R3.H0_H0 ;  /* 0x20000003ff038230 */ /* 0x000fe20000004100 */
[C---:B------:R-:W-:Y:S02]  /*4ae0*/  @!P0 FMUL.FTZ R0, R2.reuse, R0 ;  /* 0x0000000002008220 */ /* 0x040fe40000410000 */
[----:B------:R-:W-:Y:S01]  /*4af0*/  @!P0 FFMA.FTZ R27, R2, R12, -R14 ;  /* 0x0000000c021b8223 */ /* 0x000fe2000001080e */
[----:B------:R-:W-:Y:S01]  /*4b00*/  @!P0 HADD2.F32 R14, -RZ, R5.H0_H0 ;  /* 0x20000005ff0e8230 */ /* 0x000fe20000004100 */
[----:B------:R-:W-:Y:S01]  /*4b10*/  @!P0 FMUL.FTZ R16, R13, R4 ;  /* 0x000000040d108220 */ /* 0x000fe20000410000 */
[----:B------:R-:W-:Y:S01]  /*4b20*/  @!P0 MOV R5, R10 ;  /* 0x0000000a00058202 */ /* 0x000fe20000000f00 */
[C---:B------:R-:W-:Y:S01]  /*4b30*/  @!P0 FMUL.FTZ R2, R3.reuse, R4 ;  /* 0x0000000403028220 */ /* 0x040fe20000410000 */
[----:B------:R-:W-:Y:S01]  /*4b40*/  @!P0 MOV R4, R11 ;  /* 0x0000000b00048202 */ /* 0x000fe20000000f00 */
[----:B------:R-:W-:Y:S02]  /*4b50*/  @!P0 FFMA.FTZ R0, R6, R12, R0 ;  /* 0x0000000c06008223 */ /* 0x000fe40000010000 */
[-C--:B------:R-:W-:Y:S01]  /*4b60*/  @!P0 FFMA.FTZ R17, R3, R14.reuse, -R16 ;  /* 0x0000000e03118223 */ /* 0x080fe20000010810 */
[--C-:B------:R-:W-:Y:S01]  /*4b70*/  @!P0 HADD2.F32 R12, -RZ, R5.reuse.H1_H1 ;  /* 0x30000005ff0c8230 */ /* 0x100fe20000004100 */
[----:B------:R-:W-:Y:S01]  /*4b80*/  @!P0 FFMA.FTZ R2, R13, R14, R2 ;  /* 0x0000000e0d028223 */ /* 0x000fe20000010002 */
[----:B------:R-:W-:Y:S02]  /*4b90*/  @!P0 HADD2.F32 R3, -RZ, R24.H1_H1 ;  /* 0x30000018ff038230 */ /* 0x000fe40000004100 */
[----:B------:R-:W-:Y:S02]  /*4ba0*/  @!P0 HADD2.F32 R6, -RZ, R5.H0_H0 ;  /* 0x20000005ff068230 */ /* 0x000fe40000004100 */
[----:B------:R-:W-:Y:S01]  /*4bb0*/  @!P0 F2FP.PACK_AB R2, R2, R17 ;  /* 0x000000110202823e */ /* 0x000fe200000000ff */
[-C--:B------:R-:W-:Y:S01]  /*4bc0*/  @!P0 FMUL.FTZ R16, R12, R3.reuse ;  /* 0x000000030c108220 */ /* 0x080fe20000410000 */
[----:B------:R-:W-:Y:S01]  /*4bd0*/  @!P0 HADD2.F32 R13, -RZ, R41.H1_H1 ;  /* 0x30000029ff0d8230 */ /* 0x000fe20000004100 */
[C---:B------:R-:W-:Y:S01]  /*4be0*/  @!P0 FMUL.FTZ R3, R6.reuse, R3 ;  /* 0x0000000306038220 */ /* 0x040fe20000410000 */
[----:B------:R-:W-:Y:S01]  /*4bf0*/  @!P0 MOV R9, R2 ;  /* 0x0000000200098202 */ /* 0x000fe20000000f00 */
[--C-:B------:R-:W-:Y:S02]  /*4c00*/  @!P0 HADD2.F32 R5, -RZ, R4.reuse.H0_H0 ;  /* 0x20000004ff058230 */ /* 0x100fe40000004100 */
[----:B------:R-:W-:Y:S01]  /*4c10*/  @!P0 HADD2.F32 R14, -RZ, R4.H1_H1 ;  /* 0x30000004ff0e8230 */ /* 0x000fe20000004100 */
[----:B------:R-:W-:Y:S01]  /*4c20*/  @!P0 FFMA.FTZ R16, R6, R13, -R16 ;  /* 0x0000000d06108223 */ /* 0x000fe20000010810 */
[----:B------:R-:W-:Y:S01]  /*4c30*/  @!P0 HADD2.F32 R6, -RZ, R15.H0_H0 ;  /* 0x2000000fff068230 */ /* 0x000fe20000004100 */
        /* <DEDUP_REMOVED lines=12> */
.L_x_1297:
[----:B------:R-:W-:Y:S05]  /*4d00*/  BSYNC B0 ;  /* 0x0000000000007941 */ /* 0x000fea0003800000 */
.L_x_1296:
        /* <DEDUP_REMOVED lines=58> */
.L_x_1299:
[----:B------:R-:W-:Y:S05]  /*50b0*/  BSYNC B0 ;  /* 0x0000000000007941 */ /* 0x000fea0003800000 */
.L_x_1298:
        /* <DEDUP_REMOVED lines=58> */
.L_x_1286:
        /* <DEDUP_REMOVED lines=47> */
.L_x_1301:
[----:B------:R-:W-:Y:S05]  /*5750*/  BSYNC B0 ;  /* 0x0000000000007941 */ /* 0x000fea0003800000 */
.L_x_1300:
        /* <DEDUP_REMOVED lines=159> */
.L_x_1303:
[----:B------:R-:W-:Y:S05]  /*6150*/  BSYNC B0 ;  /* 0x0000000000007941 */ /* 0x000fea0003800000 */
.L_x_1302:
        /* <DEDUP_REMOVED lines=123> */
.L_x_1305:
[----:B------:R-:W-:Y:S05]  /*6910*/  BSYNC B0 ;  /* 0x0000000000007941 */ /* 0x000fea0003800000 */
.L_x_1304:
        /* <DEDUP_REMOVED lines=20> */
[--C-:B------:R-:W-:Y:S02]  /*6a60*/  @!P0 SHF.R.U32.HI R16, RZ, 0x10, R45.reuse ;  /* 0x00000010ff108819 */ /* 0x100fe4000001162d */
[----:B------:R-:W-:Y:S01]  /*6a70*/  IADD3 R0, R2, R0, R228 ;  /* 0x0000000002007210 */ /* 0x000fe20007ffe0e4 */
[----:B------:R-:W-:Y:S01]  /*6a80*/  @!P0 HADD2.F32 R2, -RZ, R25.H0_H0 ;  /* 0x20000019ff028230 */ /* 0x000fe20000004100 */
[----:B------:R-:W-:Y:S01]  /*6a90*/  @!P0 SHF.R.U64 R18, R44, 0x10, R45 ;  /* 0x000000102c128819 */ /* 0x000fe2000000122d */
[----:B------:R-:W-:Y:S01]  /*6aa0*/  @!P0 HADD2.F32 R16, -RZ, R16.H0_H0 ;  /* 0x20000010ff108230 */ /* 0x000fe20000004100 */
[----:B------:R-:W-:Y:S01]  /*6ab0*/  @!P0 SHF.R.U64 R7, R20, 0x10, R21 ;  /* 0x0000001014078819 */ /* 0x000fe20000001215 */
[----:B------:R-:W-:Y:S01]  /*6ac0*/  IMAD.SHL.U32 R0, R0, 0x2, RZ ;  /* 0x0000000200007824 */ /* 0x000fe200078e00ff */
[----:B-1----:R-:W-:Y:S02]  /*6ad0*/  @!P0 MOV R5, R12 ;  /* 0x0000000c00058202 */ /* 0x002fe40000000f00 */
[--C-:B------:R-:W-:Y:S02]  /*6ae0*/  @!P0 SHF.R.U32.HI R20, RZ, 0x10, R47.reuse ;  /* 0x00000010ff148819 */ /* 0x100fe4000001162f */
[----:B------:R1:W2:Y:S01]  /*6af0*/  LDS.128 R28, [R0+0x6100] ;  /* 0x00610000001c7984 */ /* 0x0002a20000000c00 */
[----:B------:R-:W-:Y:S01]  /*6b00*/  @!P0 HADD2.F32 R3, -RZ, R5.H0_H0 ;  /* 0x20000005ff038230 */ /* 0x000fe20000004100 */
[----:B------:R-:W-:Y:S01]  /*6b10*/  @!P0 SHF.R.U64 R24, R46, 0x10, R47 ;  /* 0x000000102e188819 */ /* 0x000fe2000000122f */
[----:B------:R-:W-:Y:S03]  /*6b20*/  @!P0 HADD2.F32 R20, -RZ, R20.H0_H0 ;  /* 0x20000014ff148230 */ /* 0x000fe60000004100 */
        /* <DEDUP_REMOVED lines=20> */
[----:B------:R-:W-:Y:S01]  /*6c70*/  @!P0 FMUL.FTZ R4, R11, R8 ;  /* 0x000000080b048220 */ /* 0x000fe20000410000 */
[----:B------:R-:W-:Y:S03]  /*6c80*/  @!P0 MOV R19, R31 ;  /* 0x0000001f00138202 */ /* 0x000fe60000000f00 */
[C---:B------:R-:W-:Y:S02]  /*6c90*/  @!P0 FFMA.FTZ R17, R2.reuse, R16, -R4 ;  /* 0x0000001002118223 */ /* 0x040fe40000010804 */
[----:B------:R-:W-:Y:S01]  /*6ca0*/  @!P0 FMUL.FTZ R4, R2, R8 ;  /* 0x0000000802048220 */ /* 0x000fe20000410000 */
[----:B------:R-:W-:Y:S02]  /*6cb0*/  @!P0 HADD2.F32 R8, -RZ, R18.H0_H0 ;  /* 0x20000012ff088230 */ /* 0x000fe40000004100 */
[----:B------:R-:W-:Y:S01]  /*6cc0*/  @!P0 HADD2.F32 R2, -RZ, R5.H1_H1 ;  /* 0x30000005ff028230 */ /* 0x000fe20000004100 */
[----:B------:R-:W-:Y:S01]  /*6cd0*/  @!P0 FMUL.FTZ R5, R7, R6 ;  /* 0x0000000607058220 */ /* 0x000fe20000410000 */
[----:B------:R-:W-:Y:S01]  /*6ce0*/  @!P0 F2FP.PACK_AB R32, R17, R25 ;  /* 0x000000191120823e */ /* 0x000fe200000000ff */
[--C-:B------:R-:W-:Y:S02]  /*6cf0*/  @!P0 HADD2.F32 R17, -RZ, R19.reuse.H0_H0 ;  /* 0x20000013ff118230 */ /* 0x100fe40000004100 */
[C---:B------:R-:W-:Y:S01]  /*6d00*/  @!P0 FFMA.FTZ R18, R2.reuse, R8, -R5 ;  /* 0x0000000802128223 */ /* 0x040fe20000010805 */
[----:B------:R-:W-:Y:S01]  /*6d10*/  @!P0 HADD2.F32 R5, -RZ, R26.H0_H0 ;  /* 0x2000001aff058230 */ /* 0x000fe20000004100 */
[----:B------:R-:W-:Y:S01]  /*6d20*/  @!P0 FMUL.FTZ R2, R2, R6 ;  /* 0x0000000602028220 */ /* 0x000fe20000410000 */
[----:B------:R-:W-:Y:S01]  /*6d30*/  @!P0 HADD2.F32 R19, -RZ, R19.H1_H1 ;  /* 0x30000013ff138230 */ /* 0x000fe20000004100 */
        /* <DEDUP_REMOVED lines=10> */
[----:B------:R-:W-:Y:S01]  /*6de0*/  @!P0 HADD2.F32 R18, -RZ, R51.H1_H1 ;  /* 0x30000033ff128230 */ /* 0x000fe20000004100 */
[----:B------:R-:W-:Y:S01]  /*6df0*/  @!P0 SHF.R.U64 R11, R22, 0x10, R23 ;  /* 0x00000010160b8819 */ /* 0x000fe20000001217 */
[C---:B------:R-:W-:Y:S01]  /*6e00*/  @!P0 FMUL.FTZ R16, R7.reuse, R5 ;  /* 0x0000000507108220 */ /* 0x040fe20000410000 */
[----:B------:R-:W-:Y:S01]  /*6e10*/  @!P0 HADD2.F32 R6, -RZ, R9.H0_H0 ;  /* 0x20000009ff068230 */ /* 0x000fe20000004100 */
[----:B------:R-:W-:Y:S04]  /*6e20*/  @!P0 F2FP.PACK_AB R3, R4, R3 ;  /* 0x000000030403823e */ /* 0x000fe800000000ff */
[C---:B------:R-:W-:Y:S02]  /*6e30*/  @!P0 FMUL.FTZ R5, R6.reuse, R5 ;  /* 0x0000000506058220 */ /* 0x040fe40000410000 */
[-C--:B------:R-:W-:Y:S01]  /*6e40*/  @!P0 FFMA.FTZ R33, R6, R8.reuse, -R16 ;  /* 0x0000000806218223 */ /* 0x080fe20000010810 */
[----:B------:R-:W-:Y:S01]  /*6e50*/  @!P0 HADD2.F32 R16, -RZ, R10.H0_H0 ;  /* 0x2000000aff108230 */ /* 0x000fe20000004100 */
[----:B------:R-:W-:Y:S01]  /*6e60*/  @!P0 FFMA.FTZ R5, R7, R8, R5 ;  /* 0x0000000807058223 */ /* 0x000fe20000010005 */
[----:B------:R-:W-:Y:S01]  /*6e70*/  @!P0 HADD2.F32 R7, -RZ, R26.H1_H1 ;  /* 0x3000001aff078230 */ /* 0x000fe20000004100 */
[----:B------:R-:W-:Y:S01]  /*6e80*/  @!P0 IMAD.MOV.U32 R8, RZ, RZ, R15 ;  /* 0x000000ffff088224 */ /* 0x000fe200078e000f */
[----:B------:R-:W-:Y:S01]  /*6e90*/  @!P0 HADD2.F32 R10, -RZ, R11.H0_H0 ;  /* 0x2000000bff0a8230 */ /* 0x000fe20000004100 */
[----:B------:R-:W-:Y:S01]  /*6ea0*/  @!P0 IMAD.MOV.U32 R29, RZ, RZ, R3 ;  /* 0x000000ffff1d8224 */ /* 0x000fe200078e0003 */
[----:B------:R-:W-:Y:S01]  /*6eb0*/  @!P0 HADD2.F32 R11, -RZ, R21.H1_H1 ;  /* 0x30000015ff0b8230 */ /* 0x000fe20000004100 */
[-C--:B------:R-:W-:Y:S01]  /*6ec0*/  @!P0 FMUL.FTZ R22, R17, R7.reuse ;  /* 0x0000000711168220 */ /* 0x080fe20000410000 */
[--C-:B------:R-:W-:Y:S05]  /*6ed0*/  @!P0 HADD2.F32 R6, -RZ, R8.reuse.H0_H0 ;  /* 0x20000008ff068230 */ /* 0x100fea0000004100 */
[C---:B------:R-:W-:Y:S01]  /*6ee0*/  @!P0 FFMA.FTZ R26, R6.reuse, R18, -R22 ;  /* 0x00000012061a8223 */ /* 0x040fe20000010816 */
[----:B----4-:R-:W-:Y:S01]  /*6ef0*/  LEA R22, P1, R73, R52, 0x1 ;  /* 0x0000003449167211 */ /* 0x010fe200078208ff */
[----:B------:R-:W-:Y:S01]  /*6f00*/  @!P0 FMUL.FTZ R7, R6, R7 ;  /* 0x0000000706078220 */ /* 0x000fe20000410000 */
[----:B------:R-:W-:Y:S01]  /*6f10*/  @!P0 HADD2.F32 R6, -RZ, R8.H1_H1 ;  /* 0x30000008ff068230 */ /* 0x000fe20000004100 */
[----:B------:R-:W-:Y:S01]  /*6f20*/  @!P0 FMUL.FTZ R8, R19, R16 ;  /* 0x0000001013088220 */ /* 0x000fe20000410000 */
[----:B---3--:R-:W-:Y:S03]  /*6f30*/  LEA.HI.X R23, R73, R53, R99, 0x1, P1 ;  /* 0x0000003549177211 */ /* 0x008fe600008f0c63 */
[C---:B------:R-:W-:Y:S02]  /*6f40*/  @!P0 FFMA.FTZ R21, R6.reuse, R20, -R8 ;  /* 0x0000001406158223 */ /* 0x040fe40000010808 */
[----:B------:R-:W-:Y:S01]  /*6f50*/  @!P0 FMUL.FTZ R8, R6, R16 ;  /* 0x0000001006088220 */ /* 0x000fe20000410000 */
[----:B------:R-:W-:Y:S02]  /*6f60*/  @!P0 HADD2.F32 R16, -RZ, R24.H0_H0 ;  /* 0x20000018ff108230 */ /* 0x000fe40000004100 */
        /* <DEDUP_REMOVED lines=25> */
.L_x_1285:
        /* <DEDUP_REMOVED lines=39> */
.L_x_1289:
[----:B------:R-:W-:Y:S05]  /*7370*/  BSYNC B1 ;  /* 0x0000000000017941 */ /* 0x000fea0003800000 */
.L_x_1284:
        /* <DEDUP_REMOVED lines=56> */
[CC--:B--2---:R-:W-:Y:S04]  /*7700*/  @!P1 LEA R4, P0, R102.reuse, R2.reuse, 0x1 ;  /* 0x0000000266049211 */ /* 0x0c4fe800078008ff */
[-C--:B---3--:R-:W-:Y:S02]  /*7710*/  @!P1 LEA.HI.X R5, R102, R3.reuse, R103, 0x1, P0 ;  /* 0x0000000366059211 */ /* 0x088fe400000f0c67 */
[CC--:B------:R-:W-:Y:S04]  /*7720*/  @!P3 LEA R8, P0, R213.reuse, R2.reuse, 0x1 ;  /* 0x00000002d508b211 */ /* 0x0c0fe800078008ff */
[-C--:B------:R-:W-:Y:S02]  /*7730*/  @!P3 LEA.HI.X R9, R213, R3.reuse, R235, 0x1, P0 ;  /* 0x00000003d509b211 */ /* 0x080fe400000f0ceb */
[CC--:B-1----:R-:W-:Y:S04]  /*7740*/  @!P2 LEA R6, P0, R212.reuse, R2.reuse, 0x1 ;  /* 0x00000002d406a211 */ /* 0x0c2fe800078008ff */
        /* <DEDUP_REMOVED lines=23> */
.L_x_1307:
[----:B------:R-:W-:Y:S05]  /*78c0*/  BSYNC B0 ;  /* 0x0000000000007941 */ /* 0x000fea0003800000 */
.L_x_1306:
        /* <DEDUP_REMOVED lines=26> */
.L_x_1283:
[----:B------:R-:W-:Y:S01]  /*7a70*/  IMAD.MOV.U32 R0, RZ, RZ, c[0x0][0x2c4] ;  /* 0x0000b100ff007624 */ /* 0x000fe200078e00ff */
[----:B------:R-:W-:Y:S04]  /*7a80*/  BSSY B0, `(.L_x_1309) ;  /* 0x0000029000007945 */ /* 0x000fe80003800000 */
[----:B------:R-:W-:-:S02]  /*7a90*/  ISETP.NE.AND P3, PT, R0, 0x1, PT ;  /* 0x000000010000780c */ /* 0x000fc40003f65270 */
[----:B------:R-:W-:-:S11]  /*7aa0*/  IADD3 R0, R239, 0x7f, RZ ;  /* 0x0000007fef007810 */ /* 0x000fd60007ffe0ff */
[----:B-1----:R-:W-:-:S05]  /*7ab0*/  @P3 IMAD.HI.U32 R2, R0, c[0x0][0x2c8], RZ ;  /* 0x0000b20000023a27 */ /* 0x002fca00078e00ff */
[----:B------:R-:W-:-:S05]  /*7ac0*/  @P3 SHF.R.U32.HI R0, RZ, c[0x0][0x2cc], R2 ;  /* 0x0000b300ff003a19 */ /* 0x000fca0000011602 */
[----:B------:R-:W-:-:S05]  /*7ad0*/  IMAD.IADD R0, R122, 0x1, R0 ;  /* 0x000000017a007824 */ /* 0x000fca00078e0200 */
[----:B------:R-:W-:-:S04]  /*7ae0*/  SHF.R.S32.HI R2, RZ, 0x1f, R0 ;  /* 0x0000001fff027819 */ /* 0x000fc80000011400 */
[----:B------:R-:W-:-:S04]  /*7af0*/  LEA.HI R0, R2, R0, RZ, 0x6 ;  /* 0x0000000002007211 */ /* 0x000fc800078f30ff */
[----:B------:R-:W-:-:S04]  /*7b00*/  SHF.R.S32.HI R0, RZ, 0x6, R0 ;  /* 0x00000006ff007819 */ /* 0x000fc80000011400 */
[----:B------:R-:W-:Y:S01]  /*7b10*/  IMNMX R6, R121, R0, PT ;  /* 0x0000000079067217 */ /* 0x000fe20003800200 */
[----:B------:R-:W-:-:S03]  /*7b20*/  IMAD.MOV.U32 R0, RZ, RZ, RZ ;  /* 0x000000ffff007224 */ /* 0x000fc600078e00ff */
[----:B------:R-:W-:-:S13]  /*7b30*/  ISETP.GE.AND P0, PT, R6, 0x1, PT ;  /* 0x000000010600780c */ /* 0x000fda0003f06270 */
        /* <DEDUP_REMOVED lines=29> */
.L_x_1310:
[----:B------:R-:W-:Y:S05]  /*7d10*/  BSYNC B0 ;  /* 0x0000000000007941 */ /* 0x000fea0003800000 */
.L_x_1309:
[----:B------:R-:W2:Y:S01]  /*7d20*/  LDL R2, [R1] ;  /* 0x0000000001027983 */ /* 0x000ea20000100800 */
[----:B------:R-:W-:Y:S01]  /*7d30*/  MOV R18, RZ ;  /* 0x000000ff00127202 */ /* 0x000fe20000000f00 */
[----:B------:R-:W-:Y:S01]  /*7d40*/  IMAD.MOV.U32 R15, RZ, RZ, RZ ;  /* 0x000000ffff0f7224 */ /* 0x000fe200078e00ff */
        /* <DEDUP_REMOVED lines=48> */
[----:B--2---:R-:W-:-:S04]  /*8050*/  IMAD R214, R2, R0, RZ ;  /* 0x0000000002d67224 */ /* 0x004fc800078e02ff */
[--C-:B------:R-:W-:Y:S01]  /*8060*/  IMAD.IADD R2, R214, 0x1, R0.reuse ;  /* 0x00000001d6027824 */ /* 0x100fe200078e0200 */
[----:B------:R-:W-:-:S04]  /*8070*/  PRMT R0, RZ, 0x7610, R0 ;  /* 0x00007610ff007816 */ /* 0x000fc80000000000 */
[----:B------:R-:W-:-:S04]  /*8080*/  IMNMX R194, R6, R2, PT ;  /* 0x0000000206c27217 */ /* 0x000fc80003800200 */
[----:B------:R-:W-:-:S13]  /*8090*/  ISETP.GT.AND P0, PT, R194, R214, PT ;  /* 0x000000d6c200720c */ /* 0x000fda0003f04270 */
        /* <DEDUP_REMOVED lines=8> */
[----:B------:R-:W-:Y:S01]  /*8120*/  ISETP.NE.U32.AND P0, PT, RZ, c[0x0][0x348], PT ;  /* 0x0000d200ff007a0c */ /* 0x000fe20003f05070 */
[----:B------:R-:W2:Y:S01]  /*8130*/  S2R R9, SR_TID.X ;  /* 0x0000000000097919 */ /* 0x000ea20000002100 */
[----:B------:R-:W-:Y:S01]  /*8140*/  LOP3.LUT R85, R246, 0xffff, RZ, 0xc0, !PT ;  /* 0x0000fffff6557812 */ /* 0x000fe200078ec0ff */
[----:B------:R-:W-:Y:S01]  /*8150*/  IMAD R0, R0, c[0x0][0x178], RZ ;  /* 0x00005e0000007a24 */ /* 0x000fe200078e02ff */
[----:B------:R-:W-:Y:S01]  /*8160*/  ISETP.NE.AND.EX P0, PT, RZ, c[0x0][0x34c], PT, P0 ;  /* 0x0000d300ff007a0c */ /* 0x000fe20003f05300 */
[----:B------:R-:W-:Y:S01]  /*8170*/  @P3 IMAD.HI.U32 R7, R4, c[0x0][0x2c8], RZ ;  /* 0x0000b20004073a27 */ /* 0x000fe200078e00ff */
[----:B------:R-:W-:Y:S02]  /*8180*/  ISETP.GE.AND P5, PT, R202, c[0x0][0x198], PT ;  /* 0x00006600ca007a0c */ /* 0x000fe40003fa6270 */
[----:B------:R-:W-:Y:S01]  /*8190*/  SEL R6, R252, RZ, !P0 ;  /* 0x000000fffc067207 */ /* 0x000fe20004000000 */
[----:B------:R-:W-:Y:S01]  /*81a0*/  IMAD R0, R129, c[0x0][0x17c], R0 ;  /* 0x00005f0081007a24 */ /* 0x000fe200078e0200 */
[----:B------:R-:W-:-:S02]  /*81b0*/  SEL R5, R251, RZ, !P0 ;  /* 0x000000fffb057207 */ /* 0x000fc40004000000 */
[----:B------:R-:W-:Y:S01]  /*81c0*/  ISETP.GE.AND P4, PT, R205, c[0x0][0x198], PT ;  /* 0x00006600cd007a0c */ /* 0x000fe20003f86270 */
[----:B------:R-:W-:Y:S01]  /*81d0*/  IMAD R6, R6, c[0x0][0x1c0], RZ ;  /* 0x0000700006067a24 */ /* 0x000fe200078e02ff */
[----:B------:R-:W-:-:S03]  /*81e0*/  IADD3 R95, R194, -0x1, RZ ;  /* 0xffffffffc25f7810 */ /* 0x000fc60007ffe0ff */
[----:B------:R-:W-:Y:S02]  /*81f0*/  IMAD R6, R5, c[0x0][0x1c4], R6 ;  /* 0x0000710005067a24 */ /* 0x000fe400078e0206 */
[----:B-1----:R-:W-:Y:S01]  /*8200*/  IMAD.WIDE.U32 R2, R129, c[0x0][0x178], RZ ;  /* 0x00005e0081027a25 */ /* 0x002fe200078e00ff */
[----:B--2---:R-:W-:-:S03]  /*8210*/  SHF.R.S32.HI R8, RZ, 0x1f, R9 ;  /* 0x0000001fff087819 */ /* 0x004fc60000011409 */
[----:B------:R-:W-:Y:S02]  /*8220*/  IMAD.IADD R3, R3, 0x1, R0 ;  /* 0x0000000103037824 */ /* 0x000fe400078e0200 */
[----:B------:R-:W-:Y:S01]  /*8230*/  IMAD.MOV.U32 R0, RZ, RZ, R4 ;  /* 0x000000ffff007224 */ /* 0x000fe200078e0004 */
[----:B------:R-:W-:Y:S01]  /*8240*/  @P3 SHF.R.U32.HI R0, RZ, c[0x0][0x2cc], R7 ;  /* 0x0000b300ff003a19 */ /* 0x000fe20000011607 */
[C---:B------:R-:W-:Y:S01]  /*8250*/  IMAD.WIDE.U32 R2, R85.reuse, c[0x0][0x1b8], R2 ;  /* 0x00006e0055027a25 */ /* 0x040fe200078e0002 */
[----:B------:R-:W-:Y:S02]  /*8260*/  LEA.HI R8, R8, R9, RZ, 0x3 ;  /* 0x0000000908087211 */ /* 0x000fe400078f18ff */
[----:B------:R-:W-:Y:S01]  /*8270*/  SHF.R.S32.HI R7, RZ, 0x1f, R0 ;  /* 0x0000001fff077819 */ /* 0x000fe20000011400 */
[----:B------:R-:W-:Y:S01]  /*8280*/  IMAD R3, R85, c[0x0][0x1bc], R3 ;  /* 0x00006f0055037a24 */ /* 0x000fe200078e0203 */
[----:B------:R-:W-:Y:S02]  /*8290*/  SHF.R.S32.HI R8, RZ, 0x3, R8 ;  /* 0x00000003ff087819 */ /* 0x000fe40000011408 */
[----:B------:R-:W-:Y:S01]  /*82a0*/  ISETP.GE.AND P3, PT, R206, c[0x0][0x198], PT ;  /* 0x00006600ce007a0c */ /* 0x000fe20003f66270 */
[----:B------:R-:W-:Y:S01]  /*82b0*/  IMAD.WIDE.U32 R2, R5, c[0x0][0x1c0], R2 ;  /* 0x0000700005027a25 */ /* 0x000fe200078e0002 */
[----:B------:R-:W-:-:S03]  /*82c0*/  IADD3 R5, -R0, RZ, RZ ;  /* 0x000000ff00057210 */ /* 0x000fc60007ffe1ff */
[----:B------:R-:W-:Y:S02]  /*82d0*/  IMAD.IADD R3, R3, 0x1, R6 ;  /* 0x0000000103037824 */ /* 0x000fe400078e0206 */
        /* <DEDUP_REMOVED lines=10> */
[----:B------:R-:W-:-:S03]  /*8380*/  IMAD.IADD R4, R8, 0x1, R239 ;  /* 0x0000000108047824 */ /* 0x000fc600078e02ef */
[----:B------:R-:W-:-:S04]  /*8390*/  IADD3 R0, R3, R0, RZ ;  /* 0x0000000003007210 */ /* 0x000fc80007ffe0ff */
[----:B------:R-:W-:Y:S02]  /*83a0*/  LEA.HI.X R5, R2, c[0x0][0x164], R0, 0x1, P0 ;  /* 0x0000590002057a11 */ /* 0x000fe400000f0c00 */
[----:B------:R-:W-:Y:S01]  /*83b0*/  @!P1 MOV R12, R251 ;  /* 0x000000fb000c9202 */ /* 0x000fe20000000f00 */
[----:B------:R-:W-:Y:S05]  /*83c0*/  BRA.DIV ~URZ, `(.L_x_1312) ;  /* 0x00015e927f007947 */ /* 0x000fea000b800000 */
[----:B------:R1:W2:Y:S02]  /*83d0*/  SHFL.IDX PT, R6, R5, RZ, 0x181f ;  /* 0x00181fff05067589 */ /* 0x0002a400000e0000 */
.L_x_1461:
[----:B------:R-:W-:Y:S05]  /*83e0*/  BRA.DIV ~URZ, `(.L_x_1313) ;  /* 0x00015ee27f007947 */ /* 0x000fea000b800000 */
[----:B------:R3:W4:Y:S02]  /*83f0*/  SHFL.IDX PT, R0, R7, RZ, 0x181f ;  /* 0x00181fff07007589 */ /* 0x00072400000e0000 */
.L_x_1462:
        /* <DEDUP_REMOVED lines=16> */
.L_x_1315:
[----:B------:R-:W-:Y:S05]  /*8500*/  BSYNC B0 ;  /* 0x0000000000007941 */ /* 0x000fea0003800000 */
.L_x_1314:
[----:B------:R-:W-:Y:S05]  /*8510*/  BRA.DIV ~URZ, `(.L_x_1316) ;  /* 0x00015e127f007947 */ /* 0x000fea000b800000 */
[----:B--2---:R2:W1:Y:S04]  /*8520*/  SHFL.IDX PT, R6, R5, 0x1, 0x181f ;  /* 0x00381f0005067f89 */ /* 0x00446800000e0000 */
[----:B----4-:R2:W4:Y:S02]  /*8530*/  SHFL.IDX PT, R0, R7, 0x1, 0x181f ;  /* 0x00381f0007007f89 */ /* 0x01052400000e0000 */
.L_x_1463:
        /* <DEDUP_REMOVED lines=16> */
.L_x_1318:
[----:B------:R-:W-:Y:S05]  /*8640*/  BSYNC B0 ;  /* 0x0000000000007941 */ /* 0x000fea0003800000 */
.L_x_1317:
[----:B------:R-:W-:Y:S05]  /*8650*/  BRA.DIV ~URZ, `(.L_x_1319) ;  /* 0x00015d927f007947 */ /* 0x000fea000b800000 */
[----:B-1----:R1:W2:Y:S02]  /*8660*/  SHFL.IDX PT, R6, R5, 0x2, 0x181f ;  /* 0x00581f0005067f89 */ /* 0x0022a400000e0000 */
.L_x_1464:
[----:B------:R-:W-:Y:S05]  /*8670*/  BRA.DIV ~URZ, `(.L_x_1320) ;  /* 0x00015de27f007947 */ /* 0x000fea000b800000 */
[----:B----4-:R4:W1:Y:S02]  /*8680*/  SHFL.IDX PT, R0, R7, 0x2, 0x181f ;  /* 0x00581f0007007f89 */ /* 0x01086400000e0000 */
.L_x_1465:
        /* <DEDUP_REMOVED lines=16> */
.L_x_1322:
[----:B------:R-:W-:Y:S05]  /*8790*/  BSYNC B0 ;  /* 0x0000000000007941 */ /* 0x000fea0003800000 */
.L_x_1321:
[----:B------:R-:W-:Y:S05]  /*87a0*/  BRA.DIV ~URZ, `(.L_x_1323) ;  /* 0x00015d127f007947 */ /* 0x000fea000b800000 */
[----:B-12---:R-:W1:Y:S04]  /*87b0*/  SHFL.IDX PT, R5, R5, 0x3, 0x181f ;  /* 0x00781f0005057f89 */ /* 0x006e6800000e0000 */
[----:B------:R2:W3:Y:S02]  /*87c0*/  SHFL.IDX PT, R0, R7, 0x3, 0x181f ;  /* 0x00781f0007007f89 */ /* 0x0004e400000e0000 */
.L_x_1466:
[----:B------:R-:W-:Y:S01]  /*87d0*/  IADD3 R2, R4, 0x60, RZ ;  /* 0x0000006004027810 */ /* 0x000fe20007ffe0ff */
[----:B-----5:R-:W-:-:S03]  /*87e0*/  IMAD.WIDE.U32 R232, R12, c[0x0][0x2b0], RZ ;  /* 0x0000ac000ce87a25 */ /* 0x020fc600078e00ff */
[----:B------:R-:W-:-:S13]  /*87f0*/  ISETP.GE.AND P0, PT, R2, R36, PT ;  /* 0x000000240200720c */ /* 0x000fda0003f06270 */
[CC--:B---3--:R-:W-:Y:S02]  /*8800*/  @!P0 LEA R8, P1, R202.reuse, R0.reuse, 0x1 ;  /* 0x00000000ca088211 */ /* 0x0c8fe400078208ff */
[CC--:B------:R-:W-:Y:S02]  /*8810*/  @!P0 LEA R6, P2, R205.reuse, R0.reuse, 0x1 ;  /* 0x00000000cd068211 */ /* 0x0c0fe400078408ff */
[-C--:B-1----:R-:W-:Y:S02]  /*8820*/  @!P0 LEA.HI.X R9, R202, R5.reuse, R203, 0x1, P1 ;  /* 0x00000005ca098211 */ /* 0x082fe400008f0ccb */
[----:B------:R-:W-:Y:S02]  /*8830*/  @!P0 LEA R2, P1, R206, R0, 0x1 ;  /* 0x00000000ce028211 */ /* 0x000fe400078208ff */
[----:B------:R-:W-:Y:S01]  /*8840*/  SHF.R.S32.HI R0, RZ, 0x1f, R12 ;  /* 0x0000001fff007819 */ /* 0x000fe2000001140c */
[----:B------:R-:W-:Y:S01]  /*8850*/  @!PT LDS RZ, [RZ] ;  /* 0x00000000fffff984 */ /* 0x000fe20000000800 */
[----:B------:R-:W-:Y:S01]  /*8860*/  @!PT LDS RZ, [RZ] ;  /* 0x00000000fffff984 */ /* 0x000fe20000000800 */
[----:B------:R-:W-:Y:S01]  /*8870*/  @!PT LDS RZ, [RZ] ;  /* 0x00000000fffff984 */ /* 0x000fe20000000800 */
[----:B------:R1:W-:Y:S01]  /*8880*/  @!P0 LDGSTS.E.BYPASS.LTC128B.128 [R193+0xf100], [R8.64], !P5 ;  /* 0x0f10000008c18fae */ /* 0x0003e2000e901d48 */
[----:B--2-4-:R-:W-:-:S02]  /*8890*/  @!P0 LEA.HI.X R7, R205, R5, R219, 0x1, P2 ;  /* 0x00000005cd078211 */ /* 0x014fc400010f0cdb */
        /* <DEDUP_REMOVED lines=10> */
[----:B-1----:R-:W-:Y:S01]  /*8940*/  IMAD R2, R95, 0x40, R220 ;  /* 0x000000405f027824 */ /* 0x002fe200078e02dc */
[----:B------:R-:W-:Y:S01]  /*8950*/  LOP3.LUT R217, R217, 0xfffffffd, RZ, 0xc0, !PT ;  /* 0xfffffffdd9d97812 */ /* 0x000fe200078ec0ff */
[----:B------:R-:W-:Y:S01]  /*8960*/  IMAD.MOV.U32 R195, RZ, RZ, RZ ;  /* 0x000000ffffc37224 */ /* 0x000fe200078e00ff */
[----:B------:R-:W-:-:S02]  /*8970*/  ISETP.NE.AND P1, PT, R99, 0x1, PT ;  /* 0x000000016300780c */ /* 0x000fc40003f25270 */
[C---:B------:R-:W-:Y:S01]  /*8980*/  ISETP.GE.AND P0, PT, R2.reuse, R240, PT ;  /* 0x000000f00200720c */ /* 0x040fe20003f06270 */
[----:B------:R-:W-:-:S03]  /*8990*/  IMAD.IADD R2, R2, 0x1, R238 ;  /* 0x0000000102027824 */ /* 0x000fc600078e02ee */
[----:B------:R-:W-:Y:S01]  /*89a0*/  ISETP.GT.OR P0, PT, R220, 0x3f, P0 ;  /* 0x0000003fdc00780c */ /* 0x000fe20000704670 */
[----:B------:R-:W-:-:S06]  /*89b0*/  IMAD.MOV.U32 R0, RZ, RZ, R2 ;  /* 0x000000ffff007224 */ /* 0x000fcc00078e0002 */
[----:B------:R-:W-:Y:S01]  /*89c0*/  @P1 IMAD.HI.U32 R3, R2, c[0x0][0x2bc], RZ ;  /* 0x0000af0002031a27 */ /* 0x000fe200078e00ff */
[----:B------:R-:W-:-:S04]  /*89d0*/  @P1 LOP3.LUT R217, R217, 0x2, RZ, 0xfc, !PT ;  /* 0x00000002d9d91812 */ /* 0x000fc800078efcff */
[----:B------:R-:W-:-:S04]  /*89e0*/  @P1 SHF.R.U32.HI R0, RZ, c[0x0][0x2c0], R3 ;  /* 0x0000b000ff001a19 */ /* 0x000fc80000011603 */
[----:B------:R-:W-:-:S04]  /*89f0*/  @!P0 IADD3 R3, P1, R0, R232, RZ ;  /* 0x000000e800038210 */ /* 0x000fc80007f3e0ff */
[----:B------:R-:W-:Y:S02]  /*8a00*/  @!P0 LEA.HI.X.SX32 R5, R0, R237, 0x1, P1 ;  /* 0x000000ed00058211 */ /* 0x000fe400008f0eff */
[----:B------:R-:W-:-:S04]  /*8a10*/  @!P0 LEA R4, P1, R3, c[0x0][0x2a0], 0x2 ;  /* 0x0000a80003048a11 */ /* 0x000fc800078210ff */
[----:B------:R-:W-:-:S05]  /*8a20*/  @!P0 LEA.HI.X R5, R3, c[0x0][0x2a4], R5, 0x2, P1 ;  /* 0x0000a90003058a11 */ /* 0x000fca00008f1405 */
[----:B------:R-:W2:Y:S01]  /*8a30*/  @!P0 LDG.E R195, [R4.64] ;  /* 0x0000000804c38981 */ /* 0x000ea2000c1e1900 */
[----:B------:R-:W-:Y:S01]  /*8a40*/  IMAD.MOV R0, RZ, RZ, -R0 ;  /* 0x000000ffff007224 */ /* 0x000fe200078e0a00 */
[----:B------:R-:W-:Y:S01]  /*8a50*/  ISETP.GT.AND P6, PT, R220, 0x3f, PT ;  /* 0x0000003fdc00780c */ /* 0x000fe20003fc4270 */
[----:B------:R-:W-:Y:S01]  /*8a60*/  IMAD.WIDE.U32 R230, R85, c[0x0][0x1e8], RZ ;  /* 0x00007a0055e67a25 */ /* 0x000fe200078e00ff */
[----:B------:R-:W1:Y:S01]  /*8a70*/  S2R R11, SR_TID.X ;  /* 0x00000000000b7919 */ /* 0x000e620000002100 */
[----:B------:R-:W-:Y:S02]  /*8a80*/  LOP3.LUT R217, R217, 0xfffffffe, RZ, 0xc0, !PT ;  /* 0xfffffffed9d97812 */ /* 0x000fe400078ec0ff */
[----:B------:R-:W-:Y:S02]  /*8a90*/  IMAD R197, R0, c[0x0][0x2b8], R2 ;  /* 0x0000ae0000c57a24 */ /* 0x000fe400078e0202 */
[----:B------:R-:W-:Y:S02]  /*8aa0*/  IMAD R236, R85, c[0x0][0x1ec], R231 ;  /* 0x00007b0055ec7a24 */ /* 0x000fe400078e02e7 */
[----:B------:R-:W-:Y:S01]  /*8ab0*/  IMAD.WIDE.U32 R2, R197, c[0x0][0x1e0], RZ ;  /* 0x00007800c5027a25 */ /* 0x000fe200078e00ff */
[----:B------:R-:W-:-:S03]  /*8ac0*/  SHF.R.S32.HI R96, RZ, 0x1f, R197 ;  /* 0x0000001fff607819 */ /* 0x000fc600000114c5 */
[----:B------:R-:W-:Y:S01]  /*8ad0*/  IMAD R98, R95, -0x40, R240 ;  /* 0xffffffc05f627824 */ /* 0x000fe200078e02f0 */
[----:B------:R-:W-:Y:S01]  /*8ae0*/  @P6 LOP3.LUT R217, R217, 0x1, RZ, 0xfc, !PT ;  /* 0x00000001d9d96812 */ /* 0x000fe200078efcff */
[----:B------:R-:W-:-:S04]  /*8af0*/  IMAD R0, R96, c[0x0][0x1e0], RZ ;  /* 0x0000780060007a24 */ /* 0x000fc800078e02ff */
[----:B------:R-:W-:-:S04]  /*8b00*/  IMAD R0, R197, c[0x0][0x1e4], R0 ;  /* 0x00007900c5007a24 */ /* 0x000fc800078e0200 */
[----:B------:R-:W-:Y:S01]  /*8b10*/  IMAD.IADD R3, R3, 0x1, R0 ;  /* 0x0000000103037824 */ /* 0x000fe200078e0200 */
[----:B-1----:R-:W-:-:S04]  /*8b20*/  SHF.R.S32.HI R10, RZ, 0x1f, R11 ;  /* 0x0000001fff0a7819 */ /* 0x002fc8000001140b */
[----:B------:R-:W-:-:S04]  /*8b30*/  LEA.HI R10, R10, R11, RZ, 0x3 ;  /* 0x0000000b0a0a7211 */ /* 0x000fc800078f18ff */
[----:B------:R-:W-:-:S05]  /*8b40*/  SHF.R.S32.HI R10, RZ, 0x3, R10 ;  /* 0x00000003ff0a7819 */ /* 0x000fca000001140a */
[----:B------:R-:W-:-:S05]  /*8b50*/  IMAD.IADD R76, R98, 0x1, -R10 ;  /* 0x00000001624c7824 */ /* 0x000fca00078e0a0a */
[----:B------:R-:W-:-:S13]  /*8b60*/  ISETP.GE.AND P1, PT, R76, 0x1, PT ;  /* 0x000000014c00780c */ /* 0x000fda0003f26270 */
        /* <DEDUP_REMOVED lines=14> */
[----:B-1----:R-:W-:-:S02]  /*8c50*/  @P1 LEA R6, P0, R202, R3, 0x1 ;  /* 0x00000003ca061211 */ /* 0x002fc400078008ff */
[C---:B------:R-:W-:Y:S02]  /*8c60*/  @P1 LEA R8, P3, R205.reuse, R3, 0x1 ;  /* 0x00000003cd081211 */ /* 0x040fe400078608ff */
[-C--:B--2---:R-:W-:Y:S02]  /*8c70*/  @P1 LEA.HI.X R7, R202, R4.reuse, R203, 0x1, P0 ;  /* 0x00000004ca071211 */ /* 0x084fe400000f0ccb */
[----:B------:R-:W-:Y:S02]  /*8c80*/  ISETP.GE.AND P0, PT, R76, 0x21, PT ;  /* 0x000000214c00780c */ /* 0x000fe40003f06270 */
[----:B------:R-:W-:Y:S01]  /*8c90*/  @P1 LEA.HI.X R9, R205, R4, R219, 0x1, P3 ;  /* 0x00000004cd091211 */ /* 0x000fe200018f0cdb */
[----:B------:R1:W-:Y:S01]  /*8ca0*/  @P1 LDGSTS.E.BYPASS.LTC128B.128 [R193+0x6100], [R6.64], !P2 ;  /* 0x0610000006c11fae */ /* 0x0003e2000d101d48 */
[----:B------:R-:W-:-:S03]  /*8cb0*/  @P1 ISETP.GE.AND P2, PT, R206, c[0x0][0x1d4], PT ;  /* 0x00007500ce001a0c */ /* 0x000fc60003f46270 */
[----:B------:R3:W-:Y:S06]  /*8cc0*/  @P1 LDGSTS.E.BYPASS.LTC128B.128 [R193+0x8100], [R8.64], !P4 ;  /* 0x0810000008c11fae */ /* 0x0007ec000e101d48 */
[----:B------:R-:W-:Y:S02]  /*8cd0*/  @P0 ISETP.GE.AND P4, PT, R202, c[0x0][0x1d4], PT ;  /* 0x00007500ca000a0c */ /* 0x000fe40003f86270 */
[----:B-1----:R-:W-:-:S04]  /*8ce0*/  @P1 LEA R6, P3, R206, R3, 0x1 ;  /* 0x00000003ce061211 */ /* 0x002fc800078608ff */
[----:B------:R-:W-:Y:S02]  /*8cf0*/  @P1 LEA.HI.X R7, R206, R4, R218, 0x1, P3 ;  /* 0x00000004ce071211 */ /* 0x000fe400018f0cda */
[----:B------:R-:W-:Y:S02]  /*8d00*/  @P0 ISETP.GE.AND P3, PT, R205, c[0x0][0x1d4], PT ;  /* 0x00007500cd000a0c */ /* 0x000fe40003f66270 */
[----:B---3--:R-:W-:Y:S01]  /*8d10*/  @P0 LEA R8, P5, R202, R0, 0x1 ;  /* 0x00000000ca080211 */ /* 0x008fe200078a08ff */
[----:B------:R1:W-:Y:S01]  /*8d20*/  @P1 LDGSTS.E.BYPASS.LTC128B.128 [R193+0xa100], [R6.64], !P2 ;  /* 0x0a10000006c11fae */ /* 0x0003e2000d101d48 */
[----:B------:R-:W-:Y:S02]  /*8d30*/  @P0 ISETP.GE.AND P2, PT, R206, c[0x0][0x1d4], PT ;  /* 0x00007500ce000a0c */ /* 0x000fe40003f46270 */
[----:B----4-:R-:W-:-:S05]  /*8d40*/  @P0 LEA.HI.X R9, R202, R2, R203, 0x1, P5 ;  /* 0x00000002ca090211 */ /* 0x010fca00028f0ccb */
        /* <DEDUP_REMOVED lines=12> */
.L_x_1324:
        /* <DEDUP_REMOVED lines=9> */
[C---:B------:R-:W-:Y:S01]  /*8ea0*/  IMAD R6, R128.reuse, c[0x0][0x294], R0 ;  /* 0x0000a50080067a24 */ /* 0x040fe200078e0200 */
        /* <DEDUP_REMOVED lines=52> */
[----:B------:R-:W-:-:S11]  /*91f0*/  ISETP.GE.AND P2, PT, R142, c[0x0][0x27c], PT ;  /* 0x00009f008e007a0c */ /* 0x000fd60003f46270 */
[C---:B------:R-:W-:Y:S01]  /*9200*/  @!P0 IMAD.SHL.U32 R0, R145.reuse, 0x2, RZ ;  /* 0x0000000291008824 */ /* 0x040fe200078e00ff */
[----:B-----5:R-:W-:Y:S01]  /*9210*/  @!P0 SHF.L.U64.HI R8, R145, 0x1, R82 ;  /* 0x0000000191088819 */ /* 0x020fe20000010252 */
[----:B------:R-:W-:Y:S01]  /*9220*/  CS2R R24, SRZ ;  /* 0x0000000000187805 */ /* 0x000fe2000001ff00 */
[----:B------:R-:W-:Y:S02]  /*9230*/  @!P2 IMAD.SHL.U32 R12, R142, 0x2, RZ ;  /* 0x000000028e0ca824 */ /* 0x000fe400078e00ff */
[-C--:B---3--:R-:W-:Y:S02]  /*9240*/  @!P0 IADD3 R6, P3, R4, R0.reuse, RZ ;  /* 0x0000000004068210 */ /* 0x088fe40007f7e0ff */
[----:B------:R-:W-:-:S03]  /*9250*/  @!P0 IADD3 R10, P1, R2, R0, RZ ;  /* 0x00000000020a8210 */ /* 0x000fc60007f3e0ff */
[--C-:B----4-:R-:W-:Y:S01]  /*9260*/  @!P0 IMAD.X R7, R5, 0x1, R8.reuse, P3 ;  /* 0x0000000105078824 */ /* 0x110fe200018e0608 */
[----:B------:R-:W-:Y:S01]  /*9270*/  ISETP.GE.AND P3, PT, R144, c[0x0][0x27c], PT ;  /* 0x00009f0090007a0c */ /* 0x000fe20003f66270 */
[----:B-1----:R-:W-:Y:S01]  /*9280*/  @!P0 IMAD.X R11, R3, 0x1, R8, P1 ;  /* 0x00000001030b8824 */ /* 0x002fe200008e0608 */
[----:B------:R-:W-:Y:S02]  /*9290*/  ISETP.GE.AND P1, PT, R107, c[0x0][0x27c], PT ;  /* 0x00009f006b007a0c */ /* 0x000fe40003f26270 */
[----:B------:R1:W5:Y:S01]  /*92a0*/  @!P0 LD.E.64 R26, [R6.64] ;  /* 0x00000008061a8980 */ /* 0x000362000c101b00 */
[----:B------:R-:W-:Y:S02]  /*92b0*/  @!P2 SHF.L.U64.HI R0, R142, 0x1, R81 ;  /* 0x000000018e00a819 */ /* 0x000fe40000010251 */
[----:B------:R-:W-:Y:S01]  /*92c0*/  @!P2 IADD3 R8, P4, R4, R12, RZ ;  /* 0x0000000c0408a210 */ /* 0x000fe20007f9e0ff */
[----:B------:R2:W5:Y:S01]  /*92d0*/  @!P0 LD.E.64 R24, [R10.64] ;  /* 0x000000080a188980 */ /* 0x000562000c101b00 */
[----:B------:R-:W-:Y:S01]  /*92e0*/  CS2R R30, SRZ ;  /* 0x00000000001e7805 */ /* 0x000fe2000001ff00 */
[----:B------:R-:W-:-:S02]  /*92f0*/  CS2R R28, SRZ ;  /* 0x00000000001c7805 */ /* 0x000fc4000001ff00 */
[----:B------:R-:W-:-:S05]  /*9300*/  @!P2 IMAD.X R9, R5, 0x1, R0, P4 ;  /* 0x000000010509a824 */ /* 0x000fca00020e0600 */
[----:B------:R3:W5:Y:S01]  /*9310*/  @!P2 LD.E.64 R28, [R8.64] ;  /* 0x00000008081ca980 */ /* 0x000762000c101b00 */
[----:B-1----:R-:W-:-:S05]  /*9320*/  @!P2 IADD3 R6, P0, R2, R12, RZ ;  /* 0x0000000c0206a210 */ /* 0x002fca0007f1e0ff */
[----:B------:R-:W-:Y:S02]  /*9330*/  @!P2 IMAD.X R7, R3, 0x1, R0, P0 ;  /* 0x000000010307a824 */ /* 0x000fe400000e0600 */
[----:B------:R-:W-:-:S03]  /*9340*/  @!P3 IMAD.SHL.U32 R0, R144, 0x2, RZ ;  /* 0x000000029000b824 */ /* 0x000fc600078e00ff */
[----:B------:R1:W5:Y:S02]  /*9350*/  @!P2 LD.E.64 R30, [R6.64] ;  /* 0x00000008061ea980 */ /* 0x000364000c101b00 */
[-C--:B------:R-:W-:Y:S02]  /*9360*/  @!P3 IADD3 R16, P0, R4, R0.reuse, RZ ;  /* 0x000000000410b210 */ /* 0x080fe40007f1e0ff */
[C---:B---3--:R-:W-:Y:S02]  /*9370*/  @!P1 SHF.L.U64.HI R8, R107.reuse, 0x1, R79 ;  /* 0x000000016b089819 */ /* 0x048fe4000001024f */
[----:B------:R-:W-:Y:S02]  /*9380*/  @!P3 IADD3 R14, P2, R2, R0, RZ ;  /* 0x00000000020eb210 */ /* 0x000fe40007f5e0ff */
[----:B-1----:R-:W-:Y:S01]  /*9390*/  @!P3 SHF.L.U64.HI R6, R144, 0x1, R80 ;  /* 0x000000019006b819 */ /* 0x002fe20000010250 */
[----:B------:R-:W-:-:S04]  /*93a0*/  @!P1 IMAD.SHL.U32 R7, R107, 0x2, RZ ;  /* 0x000000026b079824 */ /* 0x000fc800078e00ff */
[----:B------:R-:W-:Y:S01]  /*93b0*/  @!P3 IMAD.X R17, R5, 0x1, R6, P0 ;  /* 0x000000010511b824 */ /* 0x000fe200000e0606 */
[----:B------:R-:W-:-:S05]  /*93c0*/  @!P1 IADD3 R12, P0, R4, R7, RZ ;  /* 0x00000007040c9210 */ /* 0x000fca0007f1e0ff */
[----:B------:R-:W-:Y:S01]  /*93d0*/  @!P1 IMAD.X R13, R5, 0x1, R8, P0 ;  /* 0x00000001050d9824 */ /* 0x000fe200000e0608 */
[----:B--2---:R-:W-:Y:S01]  /*93e0*/  @!P1 IADD3 R10, P0, R2, R7, RZ ;  /* 0x00000007020a9210 */ /* 0x004fe20007f1e0ff */
[----:B------:R-:W-:Y:S01]  /*93f0*/  @!P3 IMAD.X R15, R3, 0x1, R6, P2 ;  /* 0x00000001030fb824 */ /* 0x000fe200010e0606 */
[----:B------:R-:W-:-:S03]  /*9400*/  ISETP.GE.AND P2, PT, R140, c[0x0][0x27c], PT ;  /* 0x00009f008c007a0c */ /* 0x000fc60003f46270 */
[----:B------:R-:W-:Y:S01]  /*9410*/  @!P1 IMAD.X R11, R3, 0x1, R8, P0 ;  /* 0x00000001030b9824 */ /* 0x000fe200000e0608 */
[----:B------:R-:W-:Y:S01]  /*9420*/  ISETP.GE.AND P0, PT, R143, c[0x0][0x27c], PT ;  /* 0x00009f008f007a0c */ /* 0x000fe20003f06270 */
[----:B------:R-:W-:Y:S01]  /*9430*/  CS2R R8, SRZ ;  /* 0x0000000000087805 */ /* 0x000fe2000001ff00 */
[----:B------:R-:W-:-:S07]  /*9440*/  CS2R R6, SRZ ;  /* 0x0000000000067805 */ /* 0x000fce000001ff00 */
[----:B------:R-:W-:-:S04]  /*9450*/  @!P2 IMAD.WIDE R22, R140, 0x2, R4 ;  /* 0x000000028c16a825 */ /* 0x000fc800078e0204 */
[----:B------:R-:W-:Y:S01]  /*9460*/  @!P2 IMAD.WIDE R20, R140, 0x2, R2 ;  /* 0x000000028c14a825 */ /* 0x000fe200078e0202 */
[----:B------:R1:W5:Y:S03]  /*9470*/  @!P2 LD.E.64 R8, [R22.64] ;  /* 0x000000081608a980 */ /* 0x000366000c101b00 */
[C---:B------:R-:W-:Y:S01]  /*9480*/  @!P0 IMAD.SHL.U32 R0, R143.reuse, 0x2, RZ ;  /* 0x000000028f008824 */ /* 0x040fe200078e00ff */
[----:B------:R2:W5:Y:S01]  /*9490*/  @!P2 LD.E.64 R6, [R20.64] ;  /* 0x000000081406a980 */ /* 0x000562000c101b00 */
[----:B------:R-:W-:-:S03]  /*94a0*/  @!P0 SHF.L.U64.HI R19, R143, 0x1, R74 ;  /* 0x000000018f138819 */ /* 0x000fc6000001024a */
[----:B------:R-:W-:-:S05]  /*94b0*/  @!P0 IADD3 R4, P2, R4, R0, RZ ;  /* 0x0000000004048210 */ /* 0x000fca0007f5e0ff */
[--C-:B------:R-:W-:Y:S01]  /*94c0*/  @!P0 IMAD.X R5, R5, 0x1, R19.reuse, P2 ;  /* 0x0000000105058824 */ /* 0x100fe200010e0613 */
[----:B------:R-:W-:Y:S01]  /*94d0*/  @!P0 IADD3 R2, P2, R2, R0, RZ ;  /* 0x0000000002028210 */ /* 0x000fe20007f5e0ff */
[----:B------:R-:W-:Y:S01]  /*94e0*/  CS2R R32, SRZ ;  /* 0x0000000000207805 */ /* 0x000fe2000001ff00 */
[----:B------:R-:W-:Y:S01]  /*94f0*/  CS2R R38, SRZ ;  /* 0x0000000000267805 */ /* 0x000fe2000001ff00 */
[----:B------:R-:W-:Y:S01]  /*9500*/  CS2R R40, SRZ ;  /* 0x0000000000287805 */ /* 0x000fe2000001ff00 */
[----:B------:R-:W-:Y:S01]  /*9510*/  CS2R R44, SRZ ;  /* 0x00000000002c7805 */ /* 0x000fe2000001ff00 */
[----:B------:R-:W-:Y:S01]  /*9520*/  CS2R R46, SRZ ;  /* 0x00000000002e7805 */ /* 0x000fe2000001ff00 */
[----:B------:R-:W-:Y:S01]  /*9530*/  @!P0 IMAD.X R3, R3, 0x1, R19, P2 ;  /* 0x0000000103038824 */ /* 0x000fe200010e0613 */
[----:B------:R2:W5:Y:S01]  /*9540*/  @!P3 LD.E.64 R32, [R14.64] ;  /* 0x000000080e20b980 */ /* 0x000562000c101b00 */
[----:B-1----:R-:W-:-:S03]  /*9550*/  CS2R R22, SRZ ;  /* 0x0000000000167805 */ /* 0x002fc6000001ff00 */
[----:B------:R2:W5:Y:S04]  /*9560*/  @!P1 LD.E.64 R38, [R12.64] ;  /* 0x000000080c269980 */ /* 0x000568000c101b00 */
[----:B------:R2:W5:Y:S04]  /*9570*/  @!P1 LD.E.64 R40, [R10.64] ;  /* 0x000000080a289980 */ /* 0x000568000c101b00 */
[----:B------:R2:W5:Y:S04]  /*9580*/  @!P3 LD.E.64 R22, [R16.64] ;  /* 0x000000081016b980 */ /* 0x000568000c101b00 */
[----:B------:R2:W5:Y:S04]  /*9590*/  @!P0 LD.E.64 R44, [R4.64] ;  /* 0x00000008042c8980 */ /* 0x000568000c101b00 */
[----:B------:R2:W5:Y:S02]  /*95a0*/  @!P0 LD.E.64 R46, [R2.64] ;  /* 0x00000008022e8980 */ /* 0x000564000c101b00 */
.L_x_1328:
[----:B--2---:R-:W-:Y:S05]  /*95b0*/  BSYNC B0 ;  /* 0x0000000000007941 */ /* 0x004fea0003800000 */
.L_x_1327:
[----:B------:R-:W-:Y:S01]  /*95c0*/  IADD3 R0, R18, 0x40, RZ ;  /* 0x0000004012007810 */ /* 0x000fe20007ffe0ff */
[----:B-----5:R-:W-:Y:S01]  /*95d0*/  IMAD.MOV.U32 R2, RZ, RZ, R38 ;  /* 0x000000ffff027224 */ /* 0x020fe200078e0026 */
[----:B------:R-:W-:Y:S01]  /*95e0*/  MOV R11, R25 ;  /* 0x00000019000b7202 */ /* 0x000fe20000000f00 */
[----:B-1----:R-:W-:Y:S01]  /*95f0*/  IMAD.MOV.U32 R3, RZ, RZ, R45 ;  /* 0x000000ffff037224 */ /* 0x002fe200078e002d */
[----:B------:R-:W-:Y:S01]  /*9600*/  ISETP.GE.AND P0, PT, R0, R36, PT ;  /* 0x000000240000720c */ /* 0x000fe20003f06270 */
[----:B------:R-:W-:Y:S01]  /*9610*/  IMAD.MOV.U32 R0, RZ, RZ, R39 ;  /* 0x000000ffff007224 */ /* 0x000fe200078e0027 */
[----:B------:R-:W-:Y:S01]  /*9620*/  PRMT R72, R72, 0x5410, R2 ;  /* 0x0000541048487816 */ /* 0x000fe20000000002 */
        /* <DEDUP_REMOVED lines=13> */
[----:B------:R-:W-:Y:S01]  /*9700*/  MOV R3, R27 ;  /* 0x0000001b00037202 */ /* 0x000fe20000000f00 */
[----:B------:R-:W-:Y:S01]  /*9710*/  IMAD.MOV.U32 R4, RZ, RZ, R26 ;  /* 0x000000ffff047224 */ /* 0x000fe200078e001a */
[----:B----4-:R-:W1:Y:S01]  /*9720*/  SHFL.IDX PT, R5, R35, 0x1, 0x1c1f ;  /* 0x003c1f0023057f89 */ /* 0x010e6200000e0000 */
        /* <DEDUP_REMOVED lines=26> */
[----:B------:R-:W-:Y:S01]  /*98d0*/  CS2R R18, SRZ ;  /* 0x0000000000127805 */ /* 0x000fe2000001ff00 */
[----:B------:R-:W-:Y:S01]  /*98e0*/  CS2R R54, SRZ ;  /* 0x0000000000367805 */ /* 0x000fe2000001ff00 */
[----:B------:R-:W-:Y:S01]  /*98f0*/  CS2R R48, SRZ ;  /* 0x0000000000307805 */ /* 0x000fe2000001ff00 */
[----:B------:R1:W3:Y:S01]  /*9900*/  SHFL.IDX PT, R3, R34, 0x1, 0x1c1f ;  /* 0x003c1f0022037f89 */ /* 0x0002e200000e0000 */
[----:B--2---:R-:W-:Y:S01]  /*9910*/  CS2R R42, SRZ ;  /* 0x00000000002a7805 */ /* 0x004fe2000001ff00 */
[----:B----4-:R-:W-:Y:S01]  /*9920*/  PRMT R37, R10, 0x5410, R0 ;  /* 0x000054100a257816 */ /* 0x010fe20000000000 */
[----:B-1----:R-:W-:Y:S01]  /*9930*/  CS2R R34, SRZ ;  /* 0x0000000000227805 */ /* 0x002fe2000001ff00 */
[----:B------:R-:W-:Y:S05]  /*9940*/  @P0 BRA `(.L_x_1330) ;  /* 0x000003e000000947 */ /* 0x000fea0003800000 */
[----:B---3--:R-:W-:Y:S01]  /*9950*/  ISETP.GE.AND P0, PT, R145, c[0x0][0x27c], PT ;  /* 0x00009f0091007a0c */ /* 0x008fe20003f06270 */
[----:B------:R-:W-:Y:S01]  /*9960*/  CS2R R50, SRZ ;  /* 0x0000000000327805 */ /* 0x000fe2000001ff00 */
[----:B------:R-:W-:-:S11]  /*9970*/  ISETP.GE.AND P2, PT, R142, c[0x0][0x27c], PT ;  /* 0x00009f008e007a0c */ /* 0x000fd60003f46270 */
[C---:B------:R-:W-:Y:S01]  /*9980*/  @!P0 IMAD.SHL.U32 R0, R145.reuse, 0x2, RZ ;  /* 0x0000000291008824 */ /* 0x040fe200078e00ff */
[----:B------:R-:W-:Y:S01]  /*9990*/  @!P0 SHF.L.U64.HI R12, R145, 0x1, R82 ;  /* 0x00000001910c8819 */ /* 0x000fe20000010252 */
[----:B------:R-:W-:Y:S01]  /*99a0*/  CS2R R48, SRZ ;  /* 0x0000000000307805 */ /* 0x000fe2000001ff00 */
[----:B------:R-:W-:Y:S02]  /*99b0*/  @!P2 IMAD.SHL.U32 R16, R142, 0x2, RZ ;  /* 0x000000028e10a824 */ /* 0x000fe400078e00ff */
[-C--:B------:R-:W-:Y:S02]  /*99c0*/  @!P0 IADD3 R10, P3, R4, R0.reuse, RZ ;  /* 0x00000000040a8210 */ /* 0x080fe40007f7e0ff */
[----:B------:R-:W-:-:S03]  /*99d0*/  @!P0 IADD3 R14, P1, R2, R0, RZ ;  /* 0x00000000020e8210 */ /* 0x000fc60007f3e0ff */
[--C-:B------:R-:W-:Y:S01]  /*99e0*/  @!P0 IMAD.X R11, R5, 0x1, R12.reuse, P3 ;  /* 0x00000001050b8824 */ /* 0x100fe200018e060c */
[----:B------:R-:W-:Y:S01]  /*99f0*/  ISETP.GE.AND P3, PT, R144, c[0x0][0x27c], PT ;  /* 0x00009f0090007a0c */ /* 0x000fe20003f66270 */
[----:B------:R-:W-:Y:S01]  /*9a00*/  @!P0 IMAD.X R15, R3, 0x1, R12, P1 ;  /* 0x00000001030f8824 */ /* 0x000fe200008e060c */
[----:B------:R-:W-:Y:S02]  /*9a10*/  ISETP.GE.AND P1, PT, R107, c[0x0][0x27c], PT ;  /* 0x00009f006b007a0c */ /* 0x000fe40003f26270 */
[----:B------:R1:W5:Y:S01]  /*9a20*/  @!P0 LD.E.64 R50, [R10.64] ;  /* 0x000000080a328980 */ /* 0x000362000c101b00 */
[----:B------:R-:W-:Y:S02]  /*9a30*/  @!P2 SHF.L.U64.HI R0, R142, 0x1, R81 ;  /* 0x000000018e00a819 */ /* 0x000fe40000010251 */
[----:B------:R-:W-:Y:S01]  /*9a40*/  @!P2 IADD3 R12, P4, R4, R16, RZ ;  /* 0x00000010040ca210 */ /* 0x000fe20007f9e0ff */
[----:B------:R2:W5:Y:S01]  /*9a50*/  @!P0 LD.E.64 R48, [R14.64] ;  /* 0x000000080e308980 */ /* 0x000562000c101b00 */
[----:B------:R-:W-:Y:S01]  /*9a60*/  CS2R R54, SRZ ;  /* 0x0000000000367805 */ /* 0x000fe2000001ff00 */
[----:B------:R-:W-:-:S02]  /*9a70*/  CS2R R52, SRZ ;  /* 0x0000000000347805 */ /* 0x000fc4000001ff00 */
[----:B------:R-:W-:-:S03]  /*9a80*/  @!P2 IMAD.X R13, R5, 0x1, R0, P4 ;  /* 0x00000001050da824 */ /* 0x000fc600020e0600 */
[----:B------:R-:W-:Y:S02]  /*9a90*/  @!P1 SHF.L.U64.HI R18, R107, 0x1, R79 ;  /* 0x000000016b129819 */ /* 0x000fe4000001024f */
[----:B------:R3:W5:Y:S01]  /*9aa0*/  @!P2 LD.E.64 R52, [R12.64] ;  /* 0x000000080c34a980 */ /* 0x000762000c101b00 */
[----:B-1----:R-:W-:-:S05]  /*9ab0*/  @!P2 IADD3 R10, P0, R2, R16, RZ ;  /* 0x00000010020aa210 */ /* 0x002fca0007f1e0ff */
[----:B------:R-:W-:Y:S02]  /*9ac0*/  @!P2 IMAD.X R11, R3, 0x1, R0, P0 ;  /* 0x00000001030ba824 */ /* 0x000fe400000e0600 */
[----:B------:R-:W-:-:S03]  /*9ad0*/  @!P3 IMAD.SHL.U32 R0, R144, 0x2, RZ ;  /* 0x000000029000b824 */ /* 0x000fc600078e00ff */
[----:B------:R1:W5:Y:S02]  /*9ae0*/  @!P2 LD.E.64 R54, [R10.64] ;  /* 0x000000080a36a980 */ /* 0x000364000c101b00 */
[-C--:B------:R-:W-:Y:S02]  /*9af0*/  @!P3 IADD3 R16, P0, R4, R0.reuse, RZ ;  /* 0x000000000410b210 */ /* 0x080fe40007f1e0ff */
[----:B--2---:R-:W-:Y:S02]  /*9b00*/  @!P3 IADD3 R14, P2, R2, R0, RZ ;  /* 0x00000000020eb210 */ /* 0x004fe40007f5e0ff */
[----:B-1----:R-:W-:Y:S01]  /*9b10*/  @!P3 SHF.L.U64.HI R11, R144, 0x1, R80 ;  /* 0x00000001900bb819 */ /* 0x002fe20000010250 */
[----:B------:R-:W-:-:S04]  /*9b20*/  @!P1 IMAD.SHL.U32 R10, R107, 0x2, RZ ;  /* 0x000000026b0a9824 */ /* 0x000fc800078e00ff */
[----:B------:R-:W-:Y:S01]  /*9b30*/  @!P3 IMAD.X R17, R5, 0x1, R11, P0 ;  /* 0x000000010511b824 */ /* 0x000fe200000e060b */
[----:B---3--:R-:W-:-:S05]  /*9b40*/  @!P1 IADD3 R12, P0, R4, R10, RZ ;  /* 0x0000000a040c9210 */ /* 0x008fca0007f1e0ff */
[----:B------:R-:W-:Y:S01]  /*9b50*/  @!P1 IMAD.X R13, R5, 0x1, R18, P0 ;  /* 0x00000001050d9824 */ /* 0x000fe200000e0612 */
[----:B------:R-:W-:Y:S01]  /*9b60*/  @!P1 IADD3 R10, P0, R2, R10, RZ ;  /* 0x0000000a020a9210 */ /* 0x000fe20007f1e0ff */
        /* <DEDUP_REMOVED lines=20> */
[----:B------:R-:W-:Y:S01]  /*9cb0*/  @!P0 IADD3 R2, P2, R2, R0, RZ ;  /* 0x0000000002028210 */ /* 0x000fe20007f5e0ff */
[----:B-1----:R-:W-:-:S03]  /*9cc0*/  CS2R R20, SRZ ;  /* 0x0000000000147805 */ /* 0x002fc6000001ff00 */
[----:B------:R3:W5:Y:S01]  /*9cd0*/  @!P0 LD.E.64 R62, [R4.64] ;  /* 0x00000008043e8980 */ /* 0x000762000c101b00 */
[----:B------:R-:W-:Y:S02]  /*9ce0*/  @!P0 IMAD.X R3, R3, 0x1, R18, P2 ;  /* 0x0000000103038824 */ /* 0x000fe400010e0612 */
[----:B------:R-:W-:Y:S01]  /*9cf0*/  CS2R R18, SRZ ;  /* 0x0000000000127805 */ /* 0x000fe2000001ff00 */
[----:B------:R3:W5:Y:S04]  /*9d00*/  @!P3 LD.E.64 R20, [R16.64] ;  /* 0x000000081014b980 */ /* 0x000768000c101b00 */
[----:B------:R3:W5:Y:S04]  /*9d10*/  @!P0 LD.E.64 R60, [R2.64] ;  /* 0x00000008023c8980 */ /* 0x000768000c101b00 */
[----:B------:R3:W5:Y:S02]  /*9d20*/  @!P3 LD.E.64 R18, [R14.64] ;  /* 0x000000080e12b980 */ /* 0x000764000c101b00 */
.L_x_1330:
[----:B---3--:R-:W-:Y:S05]  /*9d30*/  BSYNC B0 ;  /* 0x0000000000007941 */ /* 0x008fea0003800000 */
.L_x_1329:
[----:B-----5:R-:W-:Y:S01]  /*9d40*/  IMAD.MOV.U32 R2, RZ, RZ, R56 ;  /* 0x000000ffff027224 */ /* 0x020fe200078e0038 */
[----:B------:R-:W-:-:S04]  /*9d50*/  DEPBAR.LE SB0, 0x1 ;  /* 0x000080400000791a */ /* 0x000fc80000000000 */
        /* <DEDUP_REMOVED lines=9> */
[----:B------:R-:W-:-:S02]  /*9df0*/  MOV R4, R20 ;  /* 0x0000001400047202 */ /* 0x000fc40000000f00 */
        /* <DEDUP_REMOVED lines=10> */
[----:B------:R-:W-:Y:S01]  /*9ea0*/  IMAD.IADD R3, R36, 0x1, -R239 ;  /* 0x0000000124037824 */ /* 0x000fe200078e0aef */
[----:B------:R-:W-:Y:S01]  /*9eb0*/  PRMT R87, R2, 0x5410, R0 ;  /* 0x0000541002577816 */ /* 0x000fe20000000000 */
[----:B------:R-:W-:Y:S02]  /*9ec0*/  IMAD.MOV.U32 R2, RZ, RZ, R58 ;  /* 0x000000ffff027224 */ /* 0x000fe400078e003a */
[----:B------:R-:W-:Y:S01]  /*9ed0*/  IMAD.MOV.U32 R0, RZ, RZ, R59 ;  /* 0x000000ffff007224 */ /* 0x000fe200078e003b */
[----:B------:R-:W-:-:S04]  /*9ee0*/  IMNMX R36, R3, 0x80, PT ;  /* 0x0000008003247817 */ /* 0x000fc80003800200 */
[----:B------:R-:W-:Y:S01]  /*9ef0*/  PRMT R84, R2, 0x5410, R0 ;  /* 0x0000541002547816 */ /* 0x000fe20000000000 */
[----:B------:R-:W-:Y:S01]  /*9f00*/  IMAD.MOV.U32 R0, RZ, RZ, R19 ;  /* 0x000000ffff007224 */ /* 0x000fe200078e0013 */
[----:B------:R-:W-:Y:S01]  /*9f10*/  MOV R2, R18 ;  /* 0x0000001200027202 */ /* 0x000fe20000000f00 */
[----:B------:R-:W-:Y:S01]  /*9f20*/  BAR.SYNC.DEFER_BLOCKING 0x0 ;  /* 0x0000000000007b1d */ /* 0x000fe20000010000 */
[----:B------:R-:W-:Y:S02]  /*9f30*/  ISETP.GE.AND P0, PT, R215, R36, PT ;  /* 0x00000024d700720c */ /* 0x000fe40003f06270 */
[----:B------:R-:W-:Y:S01]  /*9f40*/  PRMT R82, R2, 0x5410, R0 ;  /* 0x0000541002527816 */ /* 0x000fe20000000000 */
[----:B------:R-:W-:Y:S01]  /*9f50*/  IMAD.MOV.U32 R2, RZ, RZ, R54 ;  /* 0x000000ffff027224 */ /* 0x000fe200078e0036 */
[----:B------:R-:W-:-:S04]  /*9f60*/  MOV R0, R55 ;  /* 0x0000003700007202 */ /* 0x000fc80000000f00 */
[----:B------:R-:W-:Y:S01]  /*9f70*/  PRMT R80, R2, 0x5410, R0 ;  /* 0x0000541002507816 */ /* 0x000fe20000000000 */
[----:B------:R-:W-:Y:S02]  /*9f80*/  IMAD.MOV.U32 R0, RZ, RZ, R49 ;  /* 0x000000ffff007224 */ /* 0x000fe400078e0031 */
[----:B------:R-:W-:-:S03]  /*9f90*/  IMAD.MOV.U32 R2, RZ, RZ, R48 ;  /* 0x000000ffff027224 */ /* 0x000fc600078e0030 */
[----:B------:R-:W-:Y:S01]  /*9fa0*/  PRMT R78, R0, 0x7610, R78 ;  /* 0x00007610004e7816 */ /* 0x000fe2000000004e */
[----:B------:R-:W-:Y:S01]  /*9fb0*/  IMAD.MOV.U32 R0, RZ, RZ, R43 ;  /* 0x000000ffff007224 */ /* 0x000fe200078e002b */
[----:B------:R-:W-:Y:S02]  /*9fc0*/  PRMT R77, R2, 0x7610, R77 ;  /* 0x00007610024d7816 */ /* 0x000fe4000000004d */
[----:B------:R-:W-:Y:S02]  /*9fd0*/  MOV R2, R42 ;  /* 0x0000002a00027202 */ /* 0x000fe40000000f00 */
[----:B------:R-:W-:Y:S02]  /*9fe0*/  PRMT R73, R0, 0x7610, R73 ;  /* 0x0000761000497816 */ /* 0x000fe40000000049 */
        /* <DEDUP_REMOVED lines=47> */
.L_x_1334:
[----:B------:R-:W-:Y:S05]  /*a2e0*/  BSYNC B0 ;  /* 0x0000000000007941 */ /* 0x000fea0003800000 */
.L_x_1333:
        /* <DEDUP_REMOVED lines=42> */
[----:B------:R-:W-:-:S05]  /*a590*/  FFMA.FTZ R3, R0, R9, R3 ;  /* 0x0000000900037223 */ /* 0x000fca0000010003 */
[----:B------:R-:W-:-:S05]  /*a5a0*/  F2FP.PACK_AB R5, R3, R2 ;  /* 0x000000020305723e */ /* 0x000fca00000000ff */
[----:B------:R1:W-:Y:S02]  /*a5b0*/  STS.128 [R210+0xc000], R4 ;  /* 0x00c00004d2007388 */ /* 0x0003e40000000c00 */
.L_x_1336:
[----:B------:R-:W-:Y:S05]  /*a5c0*/  BSYNC B0 ;  /* 0x0000000000007941 */ /* 0x000fea0003800000 */
.L_x_1335:
[----:B------:R-:W-:Y:S01]  /*a5d0*/  ISETP.GE.AND P0, PT, R142, c[0x0][0x27c], PT ;  /* 0x00009f008e007a0c */ /* 0x000fe20003f06270 */
[----:B------:R-:W-:-:S12]  /*a5e0*/  BSSY B0, `(.L_x_1337) ;  /* 0x000002c000007945 */ /* 0x000fd80003800000 */
[----:B------:R-:W-:Y:S05]  /*a5f0*/  @P0 BRA `(.L_x_1338) ;  /* 0x000002a000000947 */ /* 0x000fea0003800000 */
[----:B------:R-:W2:Y:S01]  /*a600*/  LDS.128 R8, [R209+0x10000] ;  /* 0x01000000d1087984 */ /* 0x000ea20000000c00 */
[----:B------:R-:W-:Y:S02]  /*a610*/  SHF.R.U32.HI R0, RZ, 0x10, R31 ;  /* 0x00000010ff007819 */ /* 0x000fe4000001161f */
[----:B------:R-:W-:Y:S02]  /*a620*/  SHF.R.U32.HI R2, RZ, 0x10, R29 ;  /* 0x00000010ff027819 */ /* 0x000fe4000001161d */
[----:B-1----:R-:W-:Y:S01]  /*a630*/  SHF.R.U64 R7, R30, 0x10, R31 ;  /* 0x000000101e077819 */ /* 0x002fe2000000121f */
[----:B------:R-:W-:Y:S01]  /*a640*/  HADD2.F32 R0, -RZ, R0.H0_H0 ;  /* 0x20000000ff007230 */ /* 0x000fe20000004100 */
[----:B------:R-:W-:Y:S01]  /*a650*/  SHF.R.U64 R12, R28, 0x10, R29 ;  /* 0x000000101c0c7819 */ /* 0x000fe2000000121d */
[----:B------:R-:W-:Y:S02]  /*a660*/  HADD2.F32 R2, -RZ, R2.H0_H0 ;  /* 0x20000002ff027230 */ /* 0x000fe40000004100 */
[----:B--2---:R-:W-:-:S02]  /*a670*/  HADD2.F32 R3, -RZ, R11.H1_H1 ;  /* 0x3000000bff037230 */ /* 0x004fc40000004100 */
[----:B------:R-:W-:Y:S02]  /*a680*/  HADD2.F32 R4, -RZ, R11.H0_H0 ;  /* 0x2000000bff047230 */ /* 0x000fe40000004100 */
[----:B------:R-:W-:Y:S01]  /*a690*/  HADD2.F32 R6, -RZ, R10.H1_H1 ;  /* 0x3000000aff067230 */ /* 0x000fe20000004100 */
[CC--:B------:R-:W-:Y:S02]  /*a6a0*/  FMUL.FTZ R5, R3.reuse, R0.reuse ;  /* 0x0000000003057220 */ /* 0x0c0fe40000410000 */
[C---:B------:R-:W-:Y:S02]  /*a6b0*/  FMUL.FTZ R0, R4.reuse, R0 ;  /* 0x0000000004007220 */ /* 0x040fe40000410000 */
[-C--:B------:R-:W-:Y:S01]  /*a6c0*/  FFMA.FTZ R15, R4, R2.reuse, -R5 ;  /* 0x00000002040f7223 */ /* 0x080fe20000010805 */
[----:B------:R-:W-:Y:S01]  /*a6d0*/  HADD2.F32 R4, -RZ, R8.H0_H0 ;  /* 0x20000008ff047230 */ /* 0x000fe20000004100 */
[----:B------:R-:W-:Y:S01]  /*a6e0*/  FFMA.FTZ R14, R3, R2, R0 ;  /* 0x00000002030e7223 */ /* 0x000fe20000010000 */
[----:B------:R-:W-:-:S02]  /*a6f0*/  HADD2.F32 R0, -RZ, R67.H0_H0 ;  /* 0x20000043ff007230 */ /* 0x000fc40000004100 */
[----:B------:R-:W-:Y:S02]  /*a700*/  HADD2.F32 R3, -RZ, R8.H1_H1 ;  /* 0x30000008ff037230 */ /* 0x000fe40000004100 */
[----:B------:R-:W-:-:S03]  /*a710*/  HADD2.F32 R2, -RZ, R68.H0_H0 ;  /* 0x20000044ff027230 */ /* 0x000fc60000004100 */
[CC--:B------:R-:W-:Y:S02]  /*a720*/  FMUL.FTZ R5, R3.reuse, R0.reuse ;  /* 0x0000000003057220 */ /* 0x0c0fe40000410000 */
[C---:B------:R-:W-:Y:S02]  /*a730*/  FMUL.FTZ R0, R4.reuse, R0 ;  /* 0x0000000004007220 */ /* 0x040fe40000410000 */
[-C--:B------:R-:W-:Y:S01]  /*a740*/  FFMA.FTZ R13, R4, R2.reuse, -R5 ;  /* 0x00000002040d7223 */ /* 0x080fe20000010805 */
[----:B------:R-:W-:Y:S01]  /*a750*/  HADD2.F32 R5, -RZ, R67.H1_H1 ;  /* 0x30000043ff057230 */ /* 0x000fe20000004100 */
[----:B------:R-:W-:Y:S01]  /*a760*/  FFMA.FTZ R11, R3, R2, R0 ;  /* 0x00000002030b7223 */ /* 0x000fe20000010000 */
[----:B------:R-:W-:Y:S02]  /*a770*/  HADD2.F32 R2, -RZ, R10.H0_H0 ;  /* 0x2000000aff027230 */ /* 0x000fe40000004100 */
[----:B------:R-:W-:Y:S02]  /*a780*/  HADD2.F32 R0, -RZ, R68.H1_H1 ;  /* 0x30000044ff007230 */ /* 0x000fe40000004100 */
[----:B------:R-:W-:Y:S01]  /*a790*/  HADD2.F32 R10, -RZ, R7.H0_H0 ;  /* 0x20000007ff0a7230 */ /* 0x000fe20000004100 */
[-C--:B------:R-:W-:Y:S01]  /*a7a0*/  FMUL.FTZ R7, R6, R5.reuse ;  /* 0x0000000506077220 */ /* 0x080fe20000410000 */
[--C-:B------:R-:W-:Y:S01]  /*a7b0*/  HADD2.F32 R3, -RZ, R9.reuse.H1_H1 ;  /* 0x30000009ff037230 */ /* 0x100fe20000004100 */
[C---:B------:R-:W-:Y:S01]  /*a7c0*/  FMUL.FTZ R5, R2.reuse, R5 ;  /* 0x0000000502057220 */ /* 0x040fe20000410000 */
[----:B------:R-:W-:Y:S01]  /*a7d0*/  HADD2.F32 R4, -RZ, R9.H0_H0 ;  /* 0x20000009ff047230 */ /* 0x000fe20000004100 */
[----:B------:R-:W-:Y:S01]  /*a7e0*/  FFMA.FTZ R8, R2, R0, -R7 ;  /* 0x0000000002087223 */ /* 0x000fe20000010807 */
[----:B------:R-:W-:Y:S01]  /*a7f0*/  HADD2.F32 R9, -RZ, R12.H0_H0 ;  /* 0x2000000cff097230 */ /* 0x000fe20000004100 */
[----:B------:R-:W-:-:S02]  /*a800*/  FMUL.FTZ R2, R3, R10 ;  /* 0x0000000a03027220 */ /* 0x000fc40000410000 */
[----:B------:R-:W-:Y:S02]  /*a810*/  FMUL.FTZ R7, R4, R10 ;  /* 0x0000000a04077220 */ /* 0x000fe40000410000 */
[----:B------:R-:W-:Y:S02]  /*a820*/  FFMA.FTZ R0, R6, R0, R5 ;  /* 0x0000000006007223 */ /* 0x000fe40000010005 */
[----:B------:R-:W-:Y:S01]  /*a830*/  FFMA.FTZ R2, R4, R9, -R2 ;  /* 0x0000000904027223 */ /* 0x000fe20000010802 */
[----:B------:R-:W-:Y:S01]  /*a840*/  F2FP.PACK_AB R4, R11, R13 ;  /* 0x0000000d0b04723e */ /* 0x000fe200000000ff */
[----:B------:R-:W-:Y:S01]  /*a850*/  FFMA.FTZ R3, R3, R9, R7 ;  /* 0x0000000903037223 */ /* 0x000fe20000010007 */
[----:B------:R-:W-:Y:S02]  /*a860*/  F2FP.PACK_AB R7, R14, R15 ;  /* 0x0000000f0e07723e */ /* 0x000fe400000000ff */
[----:B------:R-:W-:Y:S02]  /*a870*/  F2FP.PACK_AB R6, R0, R8 ;  /* 0x000000080006723e */ /* 0x000fe400000000ff */
[----:B------:R-:W-:-:S05]  /*a880*/  F2FP.PACK_AB R5, R3, R2 ;  /* 0x000000020305723e */ /* 0x000fca00000000ff */
[----:B------:R1:W-:Y:S02]  /*a890*/  STS.128 [R209+0x10000], R4 ;  /* 0x01000004d1007388 */ /* 0x0003e40000000c00 */
.L_x_1338:
[----:B------:R-:W-:Y:S05]  /*a8a0*/  BSYNC B0 ;  /* 0x0000000000007941 */ /* 0x000fea0003800000 */
.L_x_1337:
        /* <DEDUP_REMOVED lines=45> */
.L_x_1340:
[----:B------:R-:W-:Y:S05]  /*ab80*/  BSYNC B0 ;  /* 0x0000000000007941 */ /* 0x000fea0003800000 */
.L_x_1339:
        /* <DEDUP_REMOVED lines=45> */
.L_x_1342:
[----:B------:R-:W-:Y:S05]  /*ae60*/  BSYNC B0 ;  /* 0x0000000000007941 */ /* 0x000fea0003800000 */
.L_x_1341:
        /* <DEDUP_REMOVED lines=44> */
.L_x_1332:
[----:B------:R-:W-:Y:S05]  /*b130*/  BSYNC B1 ;  /* 0x0000000000017941 */ /* 0x000fea0003800000 */
.L_x_1331:
        /* <DEDUP_REMOVED lines=48> */
.L_x_1345:
[----:B------:R-:W-:Y:S05]  /*b440*/  BSYNC B0 ;  /* 0x0000000000007941 */ /* 0x000fea0003800000 */
.L_x_1344:
        /* <DEDUP_REMOVED lines=45> */
.L_x_1347:
[----:B------:R-:W-:Y:S05]  /*b720*/  BSYNC B0 ;  /* 0x0000000000007941 */ /* 0x000fea0003800000 */
.L_x_1346:
        /* <DEDUP_REMOVED lines=45> */
.L_x_1349:
[----:B------:R-:W-:Y:S05]  /*ba00*/  BSYNC B0 ;  /* 0x0000000000007941 */ /* 0x000fea0003800000 */
.L_x_1348:
        /* <DEDUP_REMOVED lines=45> */
.L_x_1351:
[----:B------:R-:W-:Y:S05]  /*bce0*/  BSYNC B0 ;  /* 0x0000000000007941 */ /* 0x000fea0003800000 */
.L_x_1350:
        /* <DEDUP_REMOVED lines=45> */
.L_x_1353:
[----:B------:R-:W-:Y:S05]  /*bfc0*/  BSYNC B0 ;  /* 0x0000000000007941 */ /* 0x000fea0003800000 */
.L_x_1352:
        /* <DEDUP_REMOVED lines=45> */
.L_x_1326:
        /* <DEDUP_REMOVED lines=44> */
[----:B------:R-:W-:Y:S01]  /*c560*/  ISETP.GE.AND P2, PT, R106, c[0x0][0x27c], PT ;  /* 0x00009f006a007a0c */ /* 0x000fe20003f46270 */
[----:B------:R-:W-:Y:S01]  /*c570*/  CS2R R30, SRZ ;  /* 0x00000000001e7805 */ /* 0x000fe2000001ff00 */
[----:B------:R-:W-:Y:S01]  /*c580*/  CS2R R28, SRZ ;  /* 0x00000000001c7805 */ /* 0x000fe2000001ff00 */
[----:B------:R-:W-:Y:S01]  /*c590*/  CS2R R46, SRZ ;  /* 0x00000000002e7805 */ /* 0x000fe2000001ff00 */
[----:B------:R-:W-:-:S05]  /*c5a0*/  CS2R R44, SRZ ;  /* 0x00000000002c7805 */ /* 0x000fca000001ff00 */
[C---:B------:R-:W-:Y:S01]  /*c5b0*/  @!P0 IMAD.SHL.U32 R0, R102.reuse, 0x2, RZ ;  /* 0x0000000266008824 */ /* 0x040fe200078e00ff */
[----:B------:R-:W-:-:S03]  /*c5c0*/  @!P0 SHF.L.U64.HI R5, R102, 0x1, R103 ;  /* 0x0000000166058819 */ /* 0x000fc60000010267 */
[----:B------:R-:W-:Y:S01]  /*c5d0*/  @!P2 IMAD.SHL.U32 R4, R225, 0x8, RZ ;  /* 0x00000008e104a824 */ /* 0x000fe200078e00ff */
[----:B------:R-:W-:-:S03]  /*c5e0*/  @!P0 IADD3 R16, P3, R12, R0, RZ ;  /* 0x000000000c108210 */ /* 0x000fc60007f7e0ff */
[----:B----4-:R-:W-:Y:S01]  /*c5f0*/  @!P2 IMAD.WIDE R10, R4, 0x2, R12 ;  /* 0x00000002040aa825 */ /* 0x010fe200078e020c */
[----:B------:R-:W-:Y:S02]  /*c600*/  @!P0 IADD3.X R17, R13, R5, RZ, P3, !PT ;  /* 0x000000050d118210 */ /* 0x000fe40001ffe4ff */
[----:B---3--:R-:W-:Y:S01]  /*c610*/  @!P0 IADD3 R14, P3, R2, R0, RZ ;  /* 0x00000000020e8210 */ /* 0x008fe20007f7e0ff */
[----:B-1----:R-:W-:Y:S01]  /*c620*/  @!P2 IMAD.WIDE R8, R4, 0x2, R2 ;  /* 0x000000020408a825 */ /* 0x002fe200078e0202 */
[----:B------:R-:W-:Y:S01]  /*c630*/  @!P1 SHF.L.U32 R0, R224, 0x3, RZ ;  /* 0x00000003e0009819 */ /* 0x000fe200000006ff */
[----:B------:R1:W5:Y:S01]  /*c640*/  @!P2 LD.E.128 R32, [R10.64] ;  /* 0x000000080a20a980 */ /* 0x000362000c101d00 */
[----:B------:R-:W-:Y:S01]  /*c650*/  CS2R R42, SRZ ;  /* 0x00000000002a7805 */ /* 0x000fe2000001ff00 */
[----:B------:R-:W-:Y:S02]  /*c660*/  @!P0 IMAD.X R15, R3, 0x1, R5, P3 ;  /* 0x00000001030f8824 */ /* 0x000fe400018e0605 */
[C---:B------:R-:W-:Y:S01]  /*c670*/  @!P1 IMAD.WIDE R6, R0.reuse, 0x2, R12 ;  /* 0x0000000200069825 */ /* 0x040fe200078e020c */
[----:B------:R2:W5:Y:S01]  /*c680*/  @!P2 LD.E.128 R28, [R8.64] ;  /* 0x00000008081ca980 */ /* 0x000562000c101d00 */
[----:B------:R-:W-:Y:S01]  /*c690*/  CS2R R40, SRZ ;  /* 0x0000000000287805 */ /* 0x000fe2000001ff00 */
[----:B------:R-:W-:Y:S01]  /*c6a0*/  CS2R R4, SRZ ;  /* 0x0000000000047805 */ /* 0x000fe2000001ff00 */
[----:B------:R-:W-:Y:S01]  /*c6b0*/  @!P1 IMAD.WIDE R12, R0, 0x2, R2 ;  /* 0x00000002000c9825 */ /* 0x000fe200078e0202 */
[----:B------:R3:W5:Y:S04]  /*c6c0*/  @!P1 LD.E.128 R44, [R6.64] ;  /* 0x00000008062c9980 */ /* 0x000768000c101d00 */
[----:B------:R4:W5:Y:S01]  /*c6d0*/  @!P1 LD.E.128 R40, [R12.64] ;  /* 0x000000080c289980 */ /* 0x000962000c101d00 */
[----:B-1----:R-:W-:Y:S01]  /*c6e0*/  CS2R R10, SRZ ;  /* 0x00000000000a7805 */ /* 0x002fe2000001ff00 */
[----:B--2---:R-:W-:Y:S01]  /*c6f0*/  CS2R R8, SRZ ;  /* 0x0000000000087805 */ /* 0x004fe2000001ff00 */
[----:B---3--:R-:W-:-:S05]  /*c700*/  CS2R R6, SRZ ;  /* 0x0000000000067805 */ /* 0x008fca000001ff00 */
[----:B------:R4:W5:Y:S04]  /*c710*/  @!P0 LD.E.128 R8, [R16.64] ;  /* 0x0000000810088980 */ /* 0x000968000c101d00 */
[----:B------:R4:W5:Y:S02]  /*c720*/  @!P0 LD.E.128 R4, [R14.64] ;  /* 0x000000080e048980 */ /* 0x000964000c101d00 */
.L_x_1355:
[----:B--2---:R-:W-:Y:S05]  /*c730*/  BSYNC B0 ;  /* 0x0000000000007941 */ /* 0x004fea0003800000 */
.L_x_1354:
[----:B------:R-:W-:Y:S01]  /*c740*/  IADD3 R0, R18, 0x40, RZ ;  /* 0x0000004012007810 */ /* 0x000fe20007ffe0ff */
[----:B---3-5:R-:W-:Y:S01]  /*c750*/  IMAD.MOV.U32 R2, RZ, RZ, R44 ;  /* 0x000000ffff027224 */ /* 0x028fe200078e002c */
[----:B----4-:R-:W-:Y:S01]  /*c760*/  MOV R16, R6 ;  /* 0x0000000600107202 */ /* 0x010fe20000000f00 */
[----:B------:R-:W-:Y:S01]  /*c770*/  IMAD.MOV.U32 R12, RZ, RZ, R46 ;  /* 0x000000ffff0c7224 */ /* 0x000fe200078e002e */
[----:B------:R-:W-:Y:S01]  /*c780*/  ISETP.GE.AND P0, PT, R0, R36, PT ;  /* 0x000000240000720c */ /* 0x000fe20003f06270 */
[----:B------:R-:W-:Y:S01]  /*c790*/  IMAD.MOV.U32 R0, RZ, RZ, R45 ;  /* 0x000000ffff007224 */ /* 0x000fe200078e002d */
[----:B------:R-:W-:Y:S01]  /*c7a0*/  PRMT R80, R80, 0x5410, R2 ;  /* 0x0000541050507816 */ /* 0x000fe20000000002 */
[----:B-1----:R-:W-:Y:S01]  /*c7b0*/  IMAD.MOV.U32 R3, RZ, RZ, R47 ;  /* 0x000000ffff037224 */ /* 0x002fe200078e002f */
[----:B------:R1:W2:Y:S01]  /*c7c0*/  SHFL.IDX PT, R13, R20, 0x1, 0x1c1f ;  /* 0x003c1f00140d7f89 */ /* 0x0002a200000e0000 */
        /* <DEDUP_REMOVED lines=9> */
[----:B------:R-:W-:Y:S01]  /*c860*/  BSSY B0, `(.L_x_1356) ;  /* 0x000004c000007945 */ /* 0x000fe20003800000 */
        /* <DEDUP_REMOVED lines=52> */
[----:B------:R-:W-:Y:S01]  /*cbb0*/  @!P0 SHF.L.U64.HI R18, R102, 0x1, R103 ;  /* 0x0000000166128819 */ /* 0x000fe20000010267 */
[----:B------:R-:W-:-:S03]  /*cbc0*/  @!P2 IMAD.SHL.U32 R15, R225, 0x8, RZ ;  /* 0x00000008e10fa824 */ /* 0x000fc600078e00ff */
[----:B----4-:R-:W-:Y:S01]  /*cbd0*/  @!P0 IADD3 R16, P3, R12, R0, RZ ;  /* 0x000000000c108210 */ /* 0x010fe20007f7e0ff */
[----:B------:R-:W-:-:S03]  /*cbe0*/  @!P2 IMAD.WIDE R24, R15, 0x2, R12 ;  /* 0x000000020f18a825 */ /* 0x000fc600078e020c */
[----:B------:R-:W-:Y:S01]  /*cbf0*/  @!P0 IADD3.X R17, R13, R18, RZ, P3, !PT ;  /* 0x000000120d118210 */ /* 0x000fe20001ffe4ff */
[----:B-1-3--:R-:W-:Y:S01]  /*cc00*/  @!P2 IMAD.WIDE R22, R15, 0x2, R2 ;  /* 0x000000020f16a825 */ /* 0x00afe200078e0202 */
[----:B------:R-:W-:Y:S01]  /*cc10*/  @!P0 IADD3 R14, P3, R2, R0, RZ ;  /* 0x00000000020e8210 */ /* 0x000fe20007f7e0ff */
[----:B------:R1:W5:Y:S01]  /*cc20*/  @!P2 LD.E.128 R52, [R24.64] ;  /* 0x000000081834a980 */ /* 0x000362000c101d00 */
[----:B------:R-:W-:Y:S01]  /*cc30*/  @!P1 SHF.L.U32 R0, R224, 0x3, RZ ;  /* 0x00000003e0009819 */ /* 0x000fe200000006ff */
[----:B------:R-:W-:Y:S01]  /*cc40*/  CS2R R66, SRZ ;  /* 0x0000000000427805 */ /* 0x000fe2000001ff00 */
[----:B------:R-:W-:Y:S01]  /*cc50*/  CS2R R64, SRZ ;  /* 0x0000000000407805 */ /* 0x000fe2000001ff00 */
[----:B------:R-:W-:Y:S01]  /*cc60*/  CS2R R26, SRZ ;  /* 0x00000000001a7805 */ /* 0x000fe2000001ff00 */
[----:B------:R-:W-:Y:S01]  /*cc70*/  CS2R R50, SRZ ;  /* 0x0000000000327805 */ /* 0x000fe2000001ff00 */
[C---:B------:R-:W-:Y:S01]  /*cc80*/  @!P1 IMAD.WIDE R20, R0.reuse, 0x2, R12 ;  /* 0x0000000200149825 */ /* 0x040fe200078e020c */
[----:B------:R-:W-:Y:S01]  /*cc90*/  CS2R R48, SRZ ;  /* 0x0000000000307805 */ /* 0x000fe2000001ff00 */
[----:B------:R2:W5:Y:S02]  /*cca0*/  @!P2 LD.E.128 R56, [R22.64] ;  /* 0x000000081638a980 */ /* 0x000564000c101d00 */
[----:B------:R-:W-:-:S02]  /*ccb0*/  @!P1 IMAD.WIDE R12, R0, 0x2, R2 ;  /* 0x00000002000c9825 */ /* 0x000fc400078e0202 */
[----:B------:R2:W5:Y:S02]  /*ccc0*/  @!P1 LD.E.128 R68, [R20.64] ;  /* 0x0000000814449980 */ /* 0x000564000c101d00 */
[----:B------:R-:W-:Y:S02]  /*ccd0*/  @!P0 IMAD.X R15, R3, 0x1, R18, P3 ;  /* 0x00000001030f8824 */ /* 0x000fe400018e0612 */
[----:B------:R2:W5:Y:S04]  /*cce0*/  @!P1 LD.E.128 R64, [R12.64] ;  /* 0x000000080c409980 */ /* 0x000568000c101d00 */
[----:B------:R2:W5:Y:S01]  /*ccf0*/  @!P0 LD.E.128 R48, [R14.64] ;  /* 0x000000080e308980 */ /* 0x000562000c101d00 */
[----:B-1----:R-:W-:-:S06]  /*cd00*/  CS2R R24, SRZ ;  /* 0x0000000000187805 */ /* 0x002fcc000001ff00 */
[----:B------:R2:W5:Y:S02]  /*cd10*/  @!P0 LD.E.128 R24, [R16.64] ;  /* 0x0000000810188980 */ /* 0x000564000c101d00 */
.L_x_1357:
[----:B--2---:R-:W-:Y:S05]  /*cd20*/  BSYNC B0 ;  /* 0x0000000000007941 */ /* 0x004fea0003800000 */
.L_x_1356:
[----:B-1---5:R-:W-:Y:S01]  /*cd30*/  IMAD.MOV.U32 R2, RZ, RZ, R68 ;  /* 0x000000ffff027224 */ /* 0x022fe200078e0044 */
[----:B------:R-:W-:-:S04]  /*cd40*/  DEPBAR.LE SB0, 0x1 ;  /* 0x000080400000791a */ /* 0x000fc80000000000 */
[----:B------:R-:W-:Y:S01]  /*cd50*/  IMAD.MOV.U32 R0, RZ, RZ, R69 ;  /* 0x000000ffff007224 */ /* 0x000fe200078e0045 */
[----:B------:R-:W-:Y:S01]  /*cd60*/  PRMT R93, R93, 0x5410, R2 ;  /* 0x000054105d5d7816 */ /* 0x000fe20000000002 */
[----:B----4-:R-:W-:Y:S01]  /*cd70*/  IMAD.MOV.U32 R12, RZ, RZ, R70 ;  /* 0x000000ffff0c7224 */ /* 0x010fe200078e0046 */
[----:B------:R-:W-:Y:S01]  /*cd80*/  MOV R2, R52 ;  /* 0x0000003400027202 */ /* 0x000fe20000000f00 */
[----:B---3--:R-:W-:Y:S01]  /*cd90*/  IMAD.MOV.U32 R3, RZ, RZ, R71 ;  /* 0x000000ffff037224 */ /* 0x008fe200078e0047 */
        /* <DEDUP_REMOVED lines=9> */
[----:B------:R-:W-:Y:S01]  /*ce30*/  BSSY B1, `(.L_x_1358) ;  /* 0x000014b000017945 */ /* 0x000fe20003800000 */
        /* <DEDUP_REMOVED lines=19> */
[----:B------:R-:W-:Y:S01]  /*cf70*/  PRMT R89, R0, 0x7610, R89 ;  /* 0x0000761000597816 */ /* 0x000fe20000000059 */
[----:B------:R-:W-:Y:S01]  /*cf80*/  IMAD.MOV.U32 R0, RZ, RZ, R57 ;  /* 0x000000ffff007224 */ /* 0x000fe200078e0039 */
[----:B------:R-:W-:Y:S01]  /*cf90*/  BAR.SYNC.DEFER_BLOCKING 0x0 ;  /* 0x0000000000007b1d */ /* 0x000fe20000010000 */
[----:B------:R-:W-:-:S03]  /*cfa0*/  ISETP.GE.AND P0, PT, R215, R72, PT ;  /* 0x00000048d700720c */ /* 0x000fc60003f06270 */
[----:B------:R-:W-:Y:S01]  /*cfb0*/  PRMT R87, R0, 0x5410, R2 ;  /* 0x0000541000577816 */ /* 0x000fe20000000002 */
[----:B------:R-:W-:Y:S01]  /*cfc0*/  IMAD.MOV.U32 R0, RZ, RZ, R51 ;  /* 0x000000ffff007224 */ /* 0x000fe200078e0033 */
[----:B------:R-:W-:-:S04]  /*cfd0*/  MOV R2, R50 ;  /* 0x0000003200027202 */ /* 0x000fc80000000f00 */
[----:B------:R-:W-:Y:S01]  /*cfe0*/  PRMT R83, R83, 0x5410, R2 ;  /* 0x0000541053537816 */ /* 0x000fe20000000002 */
[----:B------:R-:W-:Y:S01]  /*cff0*/  IMAD.MOV.U32 R2, RZ, RZ, R48 ;  /* 0x000000ffff027224 */ /* 0x000fe200078e0030 */
[----:B------:R-:W-:Y:S01]  /*d000*/  PRMT R84, R0, 0x7610, R84 ;  /* 0x0000761000547816 */ /* 0x000fe20000000054 */
[----:B------:R-:W-:-:S05]  /*d010*/  IMAD.MOV.U32 R0, RZ, RZ, R49 ;  /* 0x000000ffff007224 */ /* 0x000fca00078e0031 */
[----:B------:R-:W-:Y:S01]  /*d020*/  PRMT R82, R0, 0x5410, R2 ;  /* 0x0000541000527816 */ /* 0x000fe20000000002 */
[----:B------:R-:W-:Y:S05]  /*d030*/  @P0 BRA `(.L_x_1359) ;  /* 0x000012a000000947 */ /* 0x000fea0003800000 */
[----:B------:R-:W-:Y:S01]  /*d040*/  ISETP.GE.AND P0, PT, R102, c[0x0][0x27c], PT ;  /* 0x00009f0066007a0c */ /* 0x000fe20003f06270 */
[----:B------:R-:W-:-:S12]  /*d050*/  BSSY B0, `(.L_x_1360) ;  /* 0x0000062000007945 */ /* 0x000fd80003800000 */
[----:B------:R-:W-:Y:S05]  /*d060*/  @P0 BRA `(.L_x_1361) ;  /* 0x0000060000000947 */ /* 0x000fea0003800000 */
[----:B------:R-:W2:Y:S01]  /*d070*/  LDL R100, [R1+0x4c] ;  /* 0x00004c0001647983 */ /* 0x000ea20000100800 */
[----:B------:R-:W-:Y:S02]  /*d080*/  MOV R2, c[0x0][0x27c] ;  /* 0x00009f0000027a02 */ /* 0x000fe40000000f00 */
[----:B------:R-:W-:Y:S02]  /*d090*/  SHF.R.U64 R36, R8, 0x10, R9 ;  /* 0x0000001008247819 */ /* 0x000fe40000001209 */
[----:B------:R-:W-:Y:S02]  /*d0a0*/  LEA.HI R2, R2, R243, RZ, 0x1d ;  /* 0x000000f302027211 */ /* 0x000fe400078fe8ff */
[----:B------:R-:W-:Y:S02]  /*d0b0*/  SHF.R.U64 R8, R4, 0x10, R5 ;  /* 0x0000001004087819 */ /* 0x000fe40000001205 */
        /* <DEDUP_REMOVED lines=10> */
[----:B------:R-:W-:-:S04]  /*d160*/  HADD2.F32 R0, -RZ, R37.H0_H0 ;  /* 0x20000025ff007230 */ /* 0x000fc80000004100 */
[----:B------:R-:W1:Y:S02]  /*d170*/  LDS.128 R20, [R14+0xc100] ;  /* 0x00c100000e147984 */ /* 0x000e640000000c00 */
        /* <DEDUP_REMOVED lines=8> */
[----:B------:R-:W-:Y:S01]  /*d200*/  HADD2.F32 R2, -RZ, R17.H1_H1 ;  /* 0x30000011ff027230 */ /* 0x000fe20000004100 */
[----:B------:R-:W-:Y:S02]  /*d210*/  SHF.R.U32.HI R3, RZ, 0x10, R9 ;  /* 0x00000010ff037819 */ /* 0x000fe40000011609 */
[----:B------:R-:W-:Y:S01]  /*d220*/  SHF.R.U64 R9, R10, 0x10, R11 ;  /* 0x000000100a097819 */ /* 0x000fe2000000120b */
[----:B------:R-:W-:-:S02]  /*d230*/  HADD2.F32 R4, -RZ, R0.H0_H0 ;  /* 0x20000000ff047230 */ /* 0x000fc40000004100 */
[----:B------:R-:W-:Y:S02]  /*d240*/  HADD2.F32 R0, -RZ, R21.H1_H1 ;  /* 0x30000015ff007230 */ /* 0x000fe40000004100 */
[----:B------:R-:W-:Y:S01]  /*d250*/  HADD2.F32 R5, -RZ, R3.H0_H0 ;  /* 0x20000003ff057230 */ /* 0x000fe20000004100 */
[-C--:B------:R-:W-:Y:S01]  /*d260*/  FMUL.FTZ R3, R2, R4.reuse ;  /* 0x0000000402037220 */ /* 0x080fe20000410000 */
[----:B------:R-:W-:Y:S01]  /*d270*/  HADD2.F32 R9, -RZ, R9.H0_H0 ;  /* 0x20000009ff097230 */ /* 0x000fe20000004100 */
[C---:B------:R-:W-:Y:S02]  /*d280*/  FMUL.FTZ R4, R0.reuse, R4 ;  /* 0x0000000400047220 */ /* 0x040fe40000410000 */
[-C--:B------:R-:W-:Y:S01]  /*d290*/  FFMA.FTZ R37, R0, R5.reuse, R3 ;  /* 0x0000000500257223 */ /* 0x080fe20000010003 */
[----:B------:R-:W-:Y:S01]  /*d2a0*/  HADD2.F32 R0, -RZ, R39.H0_H0 ;  /* 0x20000027ff007230 */ /* 0x000fe20000004100 */
[----:B------:R-:W-:Y:S01]  /*d2b0*/  FFMA.FTZ R38, R2, R5, -R4 ;  /* 0x0000000502267223 */ /* 0x000fe20000010804 */
[----:B------:R-:W-:-:S02]  /*d2c0*/  HADD2.F32 R3, -RZ, R20.H0_H0 ;  /* 0x20000014ff037230 */ /* 0x000fc40000004100 */
        /* <DEDUP_REMOVED lines=8> */
[----:B------:R-:W-:Y:S02]  /*d350*/  HADD2.F32 R3, -RZ, R22.H0_H0 ;  /* 0x20000016ff037230 */ /* 0x000fe40000004100 */
[----:B------:R-:W-:-:S03]  /*d360*/  HADD2.F32 R2, -RZ, R63.H0_H0 ;  /* 0x2000003fff027230 */ /* 0x000fc60000004100 */
[CC--:B------:R-:W-:Y:S02]  /*d370*/  FMUL.FTZ R5, R3.reuse, R0.reuse ;  /* 0x0000000003057220 */ /* 0x0c0fe40000410000 */
[C---:B------:R-:W-:Y:S02]  /*d380*/  FMUL.FTZ R0, R4.reuse, R0 ;  /* 0x0000000004007220 */ /* 0x040fe40000410000 */
[-C--:B------:R-:W-:Y:S01]  /*d390*/  FFMA.FTZ R21, R4, R2.reuse, -R5 ;  /* 0x0000000204157223 */ /* 0x080fe20000010805 */
[----:B------:R-:W-:Y:S01]  /*d3a0*/  HADD2.F32 R4, -RZ, R19.H0_H0 ;  /* 0x20000013ff047230 */ /* 0x000fe20000004100 */
[----:B------:R-:W-:Y:S01]  /*d3b0*/  FFMA.FTZ R15, R3, R2, R0 ;  /* 0x00000002030f7223 */ /* 0x000fe20000010000 */
[----:B------:R-:W-:Y:S02]  /*d3c0*/  HADD2.F32 R0, -RZ, R62.H1_H1 ;  /* 0x3000003eff007230 */ /* 0x000fe40000004100 */
[----:B------:R-:W-:Y:S02]  /*d3d0*/  HADD2.F32 R3, -RZ, R23.H0_H0 ;  /* 0x20000017ff037230 */ /* 0x000fe40000004100 */
        /* <DEDUP_REMOVED lines=12> */
[----:B------:R-:W-:-:S03]  /*d4a0*/  HADD2.F32 R7, -RZ, R3.H0_H0 ;  /* 0x20000003ff077230 */ /* 0x000fc60000004100 */
[----:B------:R-:W-:-:S04]  /*d4b0*/  FMUL.FTZ R3, R0, R4 ;  /* 0x0000000400037220 */ /* 0x000fc80000410000 */
[CC--:B------:R-:W-:Y:S02]  /*d4c0*/  FFMA.FTZ R11, R2.reuse, R7.reuse, -R3 ;  /* 0x00000007020b7223 */ /* 0x0c0fe40000010803 */
[----:B------:R-:W-:Y:S01]  /*d4d0*/  FMUL.FTZ R2, R2, R4 ;  /* 0x0000000402027220 */ /* 0x000fe20000410000 */
[----:B------:R-:W-:Y:S02]  /*d4e0*/  HADD2.F32 R4, -RZ, R8.H0_H0 ;  /* 0x20000008ff047230 */ /* 0x000fe40000004100 */
[----:B------:R-:W-:Y:S01]  /*d4f0*/  HADD2.F32 R8, -RZ, R36.H0_H0 ;  /* 0x20000024ff087230 */ /* 0x000fe20000004100 */
[----:B------:R-:W-:Y:S01]  /*d500*/  FFMA.FTZ R7, R0, R7, R2 ;  /* 0x0000000700077223 */ /* 0x000fe20000010002 */
[----:B------:R-:W-:Y:S01]  /*d510*/  HADD2.F32 R2, -RZ, R16.H1_H1 ;  /* 0x30000010ff027230 */ /* 0x000fe20000004100 */
[----:B------:R-:W-:Y:S01]  /*d520*/  F2FP.PACK_AB R11, R11, R13 ;  /* 0x0000000d0b0b723e */ /* 0x000fe200000000ff */
[----:B------:R-:W-:Y:S02]  /*d530*/  HADD2.F32 R0, -RZ, R20.H1_H1 ;  /* 0x30000014ff007230 */ /* 0x000fe40000004100 */
[----:B------:R-:W-:Y:S01]  /*d540*/  F2FP.PACK_AB R7, R7, R12 ;  /* 0x0000000c0707723e */ /* 0x000fe200000000ff */
[----:B------:R-:W-:-:S02]  /*d550*/  FMUL.FTZ R3, R2, R4 ;  /* 0x0000000402037220 */ /* 0x000fc40000410000 */
[C---:B------:R-:W-:Y:S02]  /*d560*/  FMUL.FTZ R4, R0.reuse, R4 ;  /* 0x0000000400047220 */ /* 0x040fe40000410000 */
[-C--:B------:R-:W-:Y:S01]  /*d570*/  FFMA.FTZ R6, R0, R8.reuse, R3 ;  /* 0x0000000800067223 */ /* 0x080fe20000010003 */
[----:B------:R-:W-:Y:S01]  /*d580*/  HADD2.F32 R0, -RZ, R22.H1_H1 ;  /* 0x30000016ff007230 */ /* 0x000fe20000004100 */
[----:B------:R-:W-:Y:S01]  /*d590*/  FFMA.FTZ R8, R2, R8, -R4 ;  /* 0x0000000802087223 */ /* 0x000fe20000010804 */
[----:B------:R-:W-:-:S03]  /*d5a0*/  HADD2.F32 R2, -RZ, R18.H1_H1 ;  /* 0x30000012ff027230 */ /* 0x000fc60000004100 */
[----:B------:R-:W-:Y:S01]  /*d5b0*/  FMUL.FTZ R4, R0, R5 ;  /* 0x0000000500047220 */ /* 0x000fe20000410000 */
[----:B------:R-:W-:Y:S01]  /*d5c0*/  F2FP.PACK_AB R8, R8, R39 ;  /* 0x000000270808723e */ /* 0x000fe200000000ff */
[C---:B------:R-:W-:Y:S01]  /*d5d0*/  FMUL.FTZ R3, R2.reuse, R5 ;  /* 0x0000000502037220 */ /* 0x040fe20000410000 */
        /* <DEDUP_REMOVED lines=9> */
.L_x_1361:
[----:B------:R-:W-:Y:S05]  /*d670*/  BSYNC B0 ;  /* 0x0000000000007941 */ /* 0x000fea0003800000 */
.L_x_1360:
[----:B------:R-:W-:Y:S01]  /*d680*/  ISETP.GE.AND P0, PT, R106, c[0x0][0x27c], PT ;  /* 0x00009f006a007a0c */ /* 0x000fe20003f06270 */
[----:B------:R-:W-:-:S12]  /*d690*/  BSSY B0, `(.L_x_1362) ;  /* 0x0000062000007945 */ /* 0x000fd80003800000 */
[----:B------:R-:W-:Y:S05]  /*d6a0*/  @P0 BRA `(.L_x_1363) ;  /* 0x0000060000000947 */ /* 0x000fea0003800000 */
[----:B------:R-:W2:Y:S01]  /*d6b0*/  LDL R37, [R1+0x48] ;  /* 0x0000480001257983 */ /* 0x000ea20000100800 */
[----:B------:R-:W-:-:S04]  /*d6c0*/  MOV R0, c[0x0][0x27c] ;  /* 0x00009f0000007a02 */ /* 0x000fc80000000f00 */
        /* <DEDUP_REMOVED lines=12> */
[----:B-1----:R-:W1:Y:S02]  /*d790*/  LDS.128 R12, [R16+0xc100] ;  /* 0x00c10000100c7984 */ /* 0x002e640000000c00 */
        /* <DEDUP_REMOVED lines=47> */
[-C--:B------:R-:W-:Y:S02]  /*da90*/  FMUL.FTZ R5, R4, R0.reuse ;  /* 0x0000000004057220 */ /* 0x080fe40000410000 */
[C---:B------:R-:W-:Y:S02]  /*daa0*/  FMUL.FTZ R0, R3.reuse, R0 ;  /* 0x0000000003007220 */ /* 0x040fe40000410000 */
[-C--:B------:R-:W-:Y:S01]  /*dab0*/  FFMA.FTZ R7, R3, R2.reuse, R5 ;  /* 0x0000000203077223 */ /* 0x080fe20000010005 */
[----:B------:R-:W-:Y:S01]  /*dac0*/  SHF.R.U64 R3, R32, 0x10, R33 ;  /* 0x0000001020037819 */ /* 0x000fe20000001221 */
[----:B------:R-:W-:Y:S01]  /*dad0*/  FFMA.FTZ R11, R4, R2, -R0 ;  /* 0x00000002040b7223 */ /* 0x000fe20000010800 */
[----:B------:R-:W-:Y:S01]  /*dae0*/  SHF.R.U64 R0, R28, 0x10, R29 ;  /* 0x000000101c007819 */ /* 0x000fe2000000121d */
[----:B------:R-:W-:Y:S01]  /*daf0*/  HADD2.F32 R2, -RZ, R8.H1_H1 ;  /* 0x30000008ff027230 */ /* 0x000fe20000004100 */
[----:B------:R-:W-:Y:S01]  /*db00*/  SHF.R.U64 R5, R30, 0x10, R31 ;  /* 0x000000101e057819 */ /* 0x000fe2000000121f */
[----:B------:R-:W-:Y:S01]  /*db10*/  HADD2.F32 R8, -RZ, R3.H0_H0 ;  /* 0x20000003ff087230 */ /* 0x000fe20000004100 */
[----:B------:R-:W-:Y:S01]  /*db20*/  F2FP.PACK_AB R7, R7, R9 ;  /* 0x000000090707723e */ /* 0x000fe200000000ff */
[----:B------:R-:W-:Y:S01]  /*db30*/  HADD2.F32 R4, -RZ, R0.H0_H0 ;  /* 0x20000000ff047230 */ /* 0x000fe20000004100 */
[----:B------:R-:W-:Y:S01]  /*db40*/  F2FP.PACK_AB R11, R11, R13 ;  /* 0x0000000d0b0b723e */ /* 0x000fe200000000ff */
[----:B------:R-:W-:Y:S01]  /*db50*/  HADD2.F32 R0, -RZ, R12.H1_H1 ;  /* 0x3000000cff007230 */ /* 0x000fe20000004100 */
[----:B------:R-:W-:Y:S01]  /*db60*/  F2FP.PACK_AB R9, R22, R36 ;  /* 0x000000241609723e */ /* 0x000fe200000000ff */
[----:B------:R-:W-:Y:S01]  /*db70*/  HADD2.F32 R5, -RZ, R5.H0_H0 ;  /* 0x20000005ff057230 */ /* 0x000fe20000004100 */
[----:B------:R-:W-:-:S02]  /*db80*/  FMUL.FTZ R3, R2, R4 ;  /* 0x0000000402037220 */ /* 0x000fc40000410000 */
[C---:B------:R-:W-:Y:S02]  /*db90*/  FMUL.FTZ R4, R0.reuse, R4 ;  /* 0x0000000400047220 */ /* 0x040fe40000410000 */
[-C--:B------:R-:W-:Y:S01]  /*dba0*/  FFMA.FTZ R6, R0, R8.reuse, R3 ;  /* 0x0000000800067223 */ /* 0x080fe20000010003 */
[----:B------:R-:W-:Y:S01]  /*dbb0*/  SHF.R.U64 R3, R34, 0x10, R35 ;  /* 0x0000001022037819 */ /* 0x000fe20000001223 */
[----:B------:R-:W-:Y:S01]  /*dbc0*/  FFMA.FTZ R8, R2, R8, -R4 ;  /* 0x0000000802087223 */ /* 0x000fe20000010804 */
[----:B------:R-:W-:Y:S02]  /*dbd0*/  HADD2.F32 R0, -RZ, R14.H1_H1 ;  /* 0x3000000eff007230 */ /* 0x000fe40000004100 */
[----:B------:R-:W-:Y:S02]  /*dbe0*/  HADD2.F32 R2, -RZ, R10.H1_H1 ;  /* 0x3000000aff027230 */ /* 0x000fe40000004100 */
[----:B------:R-:W-:Y:S01]  /*dbf0*/  HADD2.F32 R10, -RZ, R3.H0_H0 ;  /* 0x20000003ff0a7230 */ /* 0x000fe20000004100 */
[-C--:B------:R-:W-:Y:S01]  /*dc00*/  FMUL.FTZ R4, R0, R5.reuse ;  /* 0x0000000500047220 */ /* 0x080fe20000410000 */
[----:B------:R-:W-:Y:S01]  /*dc10*/  F2FP.PACK_AB R8, R8, R20 ;  /* 0x000000140808723e */ /* 0x000fe200000000ff */
[C---:B------:R-:W-:Y:S01]  /*dc20*/  FMUL.FTZ R3, R2.reuse, R5 ;  /* 0x0000000502037220 */ /* 0x040fe20000410000 */
[----:B------:R-:W-:Y:S01]  /*dc30*/  F2FP.PACK_AB R5, R21, R23 ;  /* 0x000000171505723e */ /* 0x000fe200000000ff */
[-C--:B------:R-:W-:Y:S01]  /*dc40*/  FFMA.FTZ R2, R2, R10.reuse, -R4 ;  /* 0x0000000a02027223 */ /* 0x080fe20000010804 */
[----:B------:R-:W-:Y:S01]  /*dc50*/  F2FP.PACK_AB R4, R6, R19 ;  /* 0x000000130604723e */ /* 0x000fe200000000ff */
[----:B------:R-:W-:-:S03]  /*dc60*/  FFMA.FTZ R3, R0, R10, R3 ;  /* 0x0000000a00037223 */ /* 0x000fc60000010003 */
[----:B------:R-:W-:Y:S02]  /*dc70*/  F2FP.PACK_AB R10, R2, R17 ;  /* 0x00000011020a723e */ /* 0x000fe400000000ff */
[----:B------:R-:W-:-:S03]  /*dc80*/  F2FP.PACK_AB R6, R3, R18 ;  /* 0x000000120306723e */ /* 0x000fc600000000ff */
[----:B------:R1:W-:Y:S04]  /*dc90*/  STS.128 [R37], R8 ;  /* 0x0000000825007388 */ /* 0x0003e80000000c00 */
[----:B------:R1:W-:Y:S02]  /*dca0*/  STS.128 [R16+0xc100], R4 ;  /* 0x00c1000410007388 */ /* 0x0003e40000000c00 */
.L_x_1363:
[----:B------:R-:W-:Y:S05]  /*dcb0*/  BSYNC B0 ;  /* 0x0000000000007941 */ /* 0x000fea0003800000 */
.L_x_1362:
[----:B------:R-:W-:-:S13]  /*dcc0*/  ISETP.GE.AND P0, PT, R105, c[0x0][0x27c], PT ;  /* 0x00009f0069007a0c */ /* 0x000fda0003f06270 */
[----:B------:R-:W-:Y:S05]  /*dcd0*/  @P0 BRA `(.L_x_1359) ;  /* 0x0000060000000947 */ /* 0x000fea0003800000 */
[----:B------:R-:W2:Y:S01]  /*dce0*/  LDL R60, [R1+0x40] ;  /* 0x00004000013c7983 */ /* 0x000ea20000100800 */
[----:B------:R-:W-:Y:S01]  /*dcf0*/  MOV R0, c[0x0][0x27c] ;  /* 0x00009f0000007a02 */ /* 0x000fe20000000f00 */
[----:B-1----:R-:W-:Y:S01]  /*dd00*/  HADD2.F32 R4, -RZ, R79.H0_H0 ;  /* 0x2000004fff047230 */ /* 0x002fe20000004100 */
[----:B------:R-:W-:Y:S02]  /*dd10*/  SHF.R.U32.HI R7, RZ, 0x10, R45 ;  /* 0x00000010ff077819 */ /* 0x000fe4000001162d */
[----:B------:R-:W-:Y:S02]  /*dd20*/  LEA.HI R0, R0, R224, RZ, 0x1d ;  /* 0x000000e000007211 */ /* 0x000fe400078fe8ff */
[----:B------:R-:W-:Y:S02]  /*dd30*/  SHF.R.U64 R31, R40, 0x10, R41 ;  /* 0x00000010281f7819 */ /* 0x000fe40000001229 */
[----:B------:R-:W-:Y:S02]  /*dd40*/  SHF.R.S32.HI R2, RZ, 0x1f, R0 ;  /* 0x0000001fff027819 */ /* 0x000fe40000011400 */
[----:B------:R-:W-:-:S02]  /*dd50*/  SHF.L.U32 R3, R0, 0x3, RZ ;  /* 0x0000000300037819 */ /* 0x000fc400000006ff */
[----:B------:R-:W-:Y:S02]  /*dd60*/  LEA.HI R0, R2, R0, RZ, 0x3 ;  /* 0x0000000002007211 */ /* 0x000fe400078f18ff */
[----:B------:R-:W-:Y:S02]  /*dd70*/  LOP3.LUT R2, R226, 0x38, R3, 0xf8, !PT ;  /* 0x00000038e2027812 */ /* 0x000fe400078ef803 */
[----:B------:R-:W-:Y:S02]  /*dd80*/  SHF.L.U32 R0, R0, 0xa, RZ ;  /* 0x0000000a00007819 */ /* 0x000fe400000006ff */
[----:B------:R-:W-:Y:S02]  /*dd90*/  LOP3.LUT R2, R2, R227, RZ, 0x3c, !PT ;  /* 0x000000e302027212 */ /* 0x000fe400078e3cff */
[----:B------:R-:W-:Y:S02]  /*dda0*/  LOP3.LUT R0, R0, 0x7fffe000, RZ, 0xc0, !PT ;  /* 0x7fffe00000007812 */ /* 0x000fe400078ec0ff */
[----:B------:R-:W-:Y:S01]  /*ddb0*/  SHF.R.U32.HI R3, RZ, 0x10, R41 ;  /* 0x00000010ff037819 */ /* 0x000fe20000011629 */
[----:B------:R-:W-:Y:S01]  /*ddc0*/  HADD2.F32 R41, -RZ, R7.H0_H0 ;  /* 0x20000007ff297230 */ /* 0x000fe20000004100 */
[----:B------:R-:W-:-:S02]  /*ddd0*/  IADD3 R0, R2, R0, R228 ;  /* 0x0000000002007210 */ /* 0x000fc40007ffe0e4 */
[----:B------:R-:W-:Y:S02]  /*dde0*/  SHF.R.U32.HI R20, RZ, 0x10, R43 ;  /* 0x00000010ff147819 */ /* 0x000fe4000001162b */
[----:B------:R-:W-:Y:S01]  /*ddf0*/  SHF.L.U32 R19, R0, 0x1, RZ ;  /* 0x0000000100137819 */ /* 0x000fe200000006ff */
[----:B------:R-:W-:Y:S01]  /*de00*/  HADD2.F32 R0, -RZ, R78.H0_H0 ;  /* 0x2000004eff007230 */ /* 0x000fe20000004100 */
[----:B------:R-:W-:Y:S02]  /*de10*/  SHF.R.U32.HI R28, RZ, 0x10, R47 ;  /* 0x00000010ff1c7819 */ /* 0x000fe4000001162f */
[----:B------:R-:W-:Y:S01]  /*de20*/  SHF.R.U64 R37, R44, 0x10, R45 ;  /* 0x000000102c257819 */ /* 0x000fe2000000122d */
[----:B------:R-:W1:Y:S01]  /*de30*/  LDS.128 R8, [R19+0xc100] ;  /* 0x00c1000013087984 */ /* 0x000e620000000c00 */
[----:B------:R-:W-:Y:S01]  /*de40*/  SHF.R.U64 R32, R42, 0x10, R43 ;  /* 0x000000102a207819 */ /* 0x000fe2000000122b */
[----:B------:R-:W-:Y:S01]  /*de50*/  HADD2.F32 R40, -RZ, R28.H0_H0 ;  /* 0x2000001cff287230 */ /* 0x000fe20000004100 */
[----:B------:R-:W-:-:S05]  /*de60*/  SHF.R.U64 R38, R46, 0x10, R47 ;  /* 0x000000102e267819 */ /* 0x000fca000000122f */
[----:B------:R-:W-:Y:S02]  /*de70*/  HADD2.F32 R28, -RZ, R38.H0_H0 ;  /* 0x20000026ff1c7230 */ /* 0x000fe40000004100 */
[----:B-1----:R-:W-:-:S05]  /*de80*/  HADD2.F32 R2, -RZ, R9.H0_H0 ;  /* 0x20000009ff027230 */ /* 0x002fca0000004100 */
[CC--:B------:R-:W-:Y:S01]  /*de90*/  FMUL.FTZ R18, R2.reuse, R0.reuse ;  /* 0x0000000002127220 */ /* 0x0c0fe20000410000 */
[----:B--2---:R-:W1:Y:S02]  /*dea0*/  LDS.128 R12, [R60] ;  /* 0x000000003c0c7984 */ /* 0x004e640000000c00 */
[--C-:B-1----:R-:W-:Y:S02]  /*deb0*/  HADD2.F32 R5, -RZ, R13.reuse.H0_H0 ;  /* 0x2000000dff057230 */ /* 0x102fe40000004100 */
[----:B------:R-:W-:Y:S02]  /*dec0*/  HADD2.F32 R17, -RZ, R13.H1_H1 ;  /* 0x3000000dff117230 */ /* 0x000fe40000004100 */
[----:B------:R-:W-:Y:S01]  /*ded0*/  HADD2.F32 R13, -RZ, R3.H0_H0 ;  /* 0x20000003ff0d7230 */ /* 0x000fe20000004100 */
[C---:B------:R-:W-:Y:S01]  /*dee0*/  FMUL.FTZ R6, R5.reuse, R0 ;  /* 0x0000000005067220 */ /* 0x040fe20000410000 */
[----:B------:R-:W-:Y:S01]  /*def0*/  HADD2.F32 R0, -RZ, R9.H1_H1 ;  /* 0x30000009ff007230 */ /* 0x000fe20000004100 */
[-C--:B------:R-:W-:Y:S01]  /*df00*/  FFMA.FTZ R34, R5, R4.reuse, -R18 ;  /* 0x0000000405227223 */ /* 0x080fe20000010812 */
[----:B------:R-:W-:Y:S01]  /*df10*/  HADD2.F32 R16, -RZ, R12.H0_H0 ;  /* 0x2000000cff107230 */ /* 0x000fe20000004100 */
[----:B------:R-:W-:Y:S01]  /*df20*/  FFMA.FTZ R39, R2, R4, R6 ;  /* 0x0000000402277223 */ /* 0x000fe20000010006 */
[----:B------:R-:W-:Y:S01]  /*df30*/  HADD2.F32 R2, -RZ, R78.H1_H1 ;  /* 0x3000004eff027230 */ /* 0x000fe20000004100 */
[-C--:B------:R-:W-:Y:S01]  /*df40*/  FMUL.FTZ R3, R17, R13.reuse ;  /* 0x0000000d11037220 */ /* 0x080fe20000410000 */
[----:B------:R-:W-:Y:S01]  /*df50*/  HADD2.F32 R9, -RZ, R80.H1_H1 ;  /* 0x30000050ff097230 */ /* 0x000fe20000004100 */
[C---:B------:R-:W-:Y:S01]  /*df60*/  FMUL.FTZ R30, R0.reuse, R13 ;  /* 0x0000000d001e7220 */ /* 0x040fe20000410000 */
[----:B------:R-:W-:Y:S01]  /*df70*/  HADD2.F32 R13, -RZ, R14.H0_H0 ;  /* 0x2000000eff0d7230 */ /* 0x000fe20000004100 */
[----:B------:R-:W-:Y:S01]  /*df80*/  FFMA.FTZ R36, R0, R41, R3 ;  /* 0x0000002900247223 */ /* 0x000fe20000010003 */
[----:B------:R-:W-:Y:S01]  /*df90*/  HADD2.F32 R0, -RZ, R8.H0_H0 ;  /* 0x20000008ff007230 */ /* 0x000fe20000004100 */
[----:B------:R-:W-:Y:S01]  /*dfa0*/  FMUL.FTZ R6, R16, R2 ;  /* 0x0000000210067220 */ /* 0x000fe20000410000 */
[----:B------:R-:W-:-:S02]  /*dfb0*/  HADD2.F32 R3, -RZ, R79.H1_H1 ;  /* 0x3000004fff037230 */ /* 0x000fc40000004100 */
[----:B------:R-:W-:Y:S01]  /*dfc0*/  HADD2.F32 R7, -RZ, R15.H0_H0 ;  /* 0x2000000fff077230 */ /* 0x000fe20000004100 */
[C---:B------:R-:W-:Y:S01]  /*dfd0*/  FMUL.FTZ R29, R0.reuse, R2 ;  /* 0x00000002001d7220 */ /* 0x040fe20000410000 */
[----:B------:R-:W-:Y:S01]  /*dfe0*/  HADD2.F32 R2, -RZ, R80.H0_H0 ;  /* 0x20000050ff027230 */ /* 0x000fe20000004100 */
[----:B------:R-:W-:Y:S01]  /*dff0*/  FFMA.FTZ R35, R0, R9, R6 ;  /* 0x0000000900237223 */ /* 0x000fe20000010006 */
[----:B------:R-:W-:Y:S01]  /*e000*/  HADD2.F32 R0, -RZ, R10.H0_H0 ;  /* 0x2000000aff007230 */ /* 0x000fe20000004100 */
[-C--:B------:R-:W-:Y:S01]  /*e010*/  FMUL.FTZ R4, R13, R3.reuse ;  /* 0x000000030d047220 */ /* 0x080fe20000410000 */
[----:B------:R-:W-:Y:S02]  /*e020*/  HADD2.F32 R6, -RZ, R81.H0_H0 ;  /* 0x20000051ff067230 */ /* 0x000fe40000004100 */
[----:B------:R-:W-:Y:S01]  /*e030*/  HADD2.F32 R5, -RZ, R15.H1_H1 ;  /* 0x3000000fff057230 */ /* 0x000fe20000004100 */
[C---:B------:R-:W-:Y:S01]  /*e040*/  FMUL.FTZ R23, R0.reuse, R3 ;  /* 0x0000000300177220 */ /* 0x040fe20000410000 */
[----:B------:R-:W-:Y:S01]  /*e050*/  HADD2.F32 R15, -RZ, R20.H0_H0 ;  /* 0x20000014ff0f7230 */ /* 0x000fe20000004100 */
[----:B------:R-:W-:Y:S01]  /*e060*/  FFMA.FTZ R33, R0, R6, R4 ;  /* 0x0000000600217223 */ /* 0x000fe20000010004 */
[----:B------:R-:W-:Y:S01]  /*e070*/  HADD2.F32 R0, -RZ, R11.H0_H0 ;  /* 0x2000000bff007230 */ /* 0x000fe20000004100 */
[----:B------:R-:W-:Y:S01]  /*e080*/  FMUL.FTZ R3, R7, R2 ;  /* 0x0000000207037220 */ /* 0x000fe20000410000 */
[----:B------:R-:W-:Y:S01]  /*e090*/  HADD2.F32 R4, -RZ, R81.H1_H1 ;  /* 0x30000051ff047230 */ /* 0x000fe20000004100 */
[----:B------:R-:W-:-:S02]  /*e0a0*/  FFMA.FTZ R13, R13, R6, -R23 ;  /* 0x000000060d0d7223 */ /* 0x000fc40000010817 */
[C---:B------:R-:W-:Y:S02]  /*e0b0*/  FMUL.FTZ R21, R0.reuse, R2 ;  /* 0x0000000200157220 */ /* 0x040fe40000410000 */
[-C--:B------:R-:W-:Y:S01]  /*e0c0*/  FFMA.FTZ R22, R0, R4.reuse, R3 ;  /* 0x0000000400167223 */ /* 0x080fe20000010003 */
[----:B------:R-:W-:Y:S01]  /*e0d0*/  HADD2.F32 R0, -RZ, R11.H1_H1 ;  /* 0x3000000bff007230 */ /* 0x000fe20000004100 */
[-C--:B------:R-:W-:Y:S01]  /*e0e0*/  FMUL.FTZ R2, R5, R15.reuse ;  /* 0x0000000f05027220 */ /* 0x080fe20000410000 */
[----:B------:R-:W-:Y:S01]  /*e0f0*/  HADD2.F32 R3, -RZ, R12.H1_H1 ;  /* 0x3000000cff037230 */ /* 0x000fe20000004100 */
[----:B------:R-:W-:Y:S01]  /*e100*/  FFMA.FTZ R6, R7, R4, -R21 ;  /* 0x0000000407067223 */ /* 0x000fe20000010815 */
[----:B------:R-:W-:Y:S01]  /*e110*/  HADD2.F32 R11, -RZ, R31.H0_H0 ;  /* 0x2000001fff0b7230 */ /* 0x000fe20000004100 */
[C---:B------:R-:W-:Y:S01]  /*e120*/  FMUL.FTZ R15, R0.reuse, R15 ;  /* 0x0000000f000f7220 */ /* 0x040fe20000410000 */
[----:B------:R-:W-:Y:S01]  /*e130*/  HADD2.F32 R31, -RZ, R37.H0_H0 ;  /* 0x20000025ff1f7230 */ /* 0x000fe20000004100 */
[----:B------:R-:W-:Y:S01]  /*e140*/  FFMA.FTZ R18, R0, R40, R2 ;  /* 0x0000002800127223 */ /* 0x000fe20000010002 */
[----:B------:R-:W-:Y:S01]  /*e150*/  HADD2.F32 R0, -RZ, R8.H1_H1 ;  /* 0x30000008ff007230 */ /* 0x000fe20000004100 */
[----:B------:R-:W-:Y:S01]  /*e160*/  FMUL.FTZ R8, R3, R11 ;  /* 0x0000000b03087220 */ /* 0x000fe20000410000 */
[----:B------:R-:W-:-:S02]  /*e170*/  HADD2.F32 R2, -RZ, R14.H1_H1 ;  /* 0x3000000eff027230 */ /* 0x000fc40000004100 */
[----:B------:R-:W-:Y:S01]  /*e180*/  HADD2.F32 R12, -RZ, R32.H0_H0 ;  /* 0x20000020ff0c7230 */ /* 0x000fe20000004100 */
[----:B------:R-:W-:Y:S01]  /*e190*/  FMUL.FTZ R11, R0, R11 ;  /* 0x0000000b000b7220 */ /* 0x000fe20000410000 */
[----:B------:R-:W-:Y:S01]  /*e1a0*/  F2FP.PACK_AB R7, R18, R22 ;  /* 0x000000161207723e */ /* 0x000fe200000000ff */
[-C--:B------:R-:W-:Y:S01]  /*e1b0*/  FFMA.FTZ R14, R0, R31.reuse, R8 ;  /* 0x0000001f000e7223 */ /* 0x080fe20000010008 */
[----:B------:R-:W-:Y:S01]  /*e1c0*/  HADD2.F32 R0, -RZ, R10.H1_H1 ;  /* 0x3000000aff007230 */ /* 0x000fe20000004100 */
[-C--:B------:R-:W-:Y:S02]  /*e1d0*/  FMUL.FTZ R8, R2, R12.reuse ;  /* 0x0000000c02087220 */ /* 0x080fe40000410000 */
[----:B------:R-:W-:Y:S01]  /*e1e0*/  FFMA.FTZ R3, R3, R31, -R11 ;  /* 0x0000001f03037223 */ /* 0x000fe2000001080b */
[----:B------:R-:W-:Y:S01]  /*e1f0*/  F2FP.PACK_AB R4, R14, R35 ;  /* 0x000000230e04723e */ /* 0x000fe200000000ff */
[C---:B------:R-:W-:Y:S02]  /*e200*/  FMUL.FTZ R10, R0.reuse, R12 ;  /* 0x0000000c000a7220 */ /* 0x040fe40000410000 */
[----:B------:R-:W-:-:S02]  /*e210*/  FFMA.FTZ R20, R0, R28, R8 ;  /* 0x0000001c00147223 */ /* 0x000fc40000010008 */
[----:B------:R-:W-:Y:S02]  /*e220*/  FFMA.FTZ R12, R17, R41, -R30 ;  /* 0x00000029110c7223 */ /* 0x000fe4000001081e */
[----:B------:R-:W-:Y:S02]  /*e230*/  FFMA.FTZ R8, R16, R9, -R29 ;  /* 0x0000000910087223 */ /* 0x000fe4000001081d */
        /* <DEDUP_REMOVED lines=10> */
.L_x_1359:
[----:B------:R-:W-:Y:S05]  /*e2e0*/  BSYNC B1 ;  /* 0x0000000000017941 */ /* 0x000fea0003800000 */
.L_x_1358:
[----:B------:R-:W-:-:S04]  /*e2f0*/  IADD3 R0, R215, 0x40, RZ ;  /* 0x00000040d7007810 */ /* 0x000fc80007ffe0ff */
[----:B------:R-:W-:-:S13]  /*e300*/  ISETP.GE.AND P0, PT, R0, R72, PT ;  /* 0x000000480000720c */ /* 0x000fda0003f06270 */
[----:B------:R-:W-:Y:S05]  /*e310*/  @P0 BRA `(.L_x_1343) ;  /* 0x0000132000000947 */ /* 0x000fea0003800000 */
[----:B------:R2:W5:Y:S01]  /*e320*/  LDL R42, [R1+0x24] ;  /* 0x00002400012a7983 */ /* 0x0005620000100800 */
        /* <DEDUP_REMOVED lines=14> */
[----:B------:R-:W-:Y:S02]  /*e410*/  SHF.R.U64 R38, R24, 0x10, R25 ;  /* 0x0000001018267819 */ /* 0x000fe40000001219 */
        /* <DEDUP_REMOVED lines=10> */
[----:B------:R-:W-:Y:S01]  /*e4c0*/  SHF.R.U32.HI R25, RZ, 0x10, R51 ;  /* 0x00000010ff197819 */ /* 0x000fe20000011633 */
[----:B------:R-:W-:Y:S01]  /*e4d0*/  HADD2.F32 R40, -RZ, R24.H0_H0 ;  /* 0x20000018ff287230 */ /* 0x000fe20000004100 */
[----:B------:R-:W-:Y:S01]  /*e4e0*/  SHF.L.U32 R22, R0, 0x1, RZ ;  /* 0x0000000100167819 */ /* 0x000fe200000006ff */
[----:B------:R-:W-:Y:S01]  /*e4f0*/  HADD2.F32 R0, -RZ, R82.H0_H0 ;  /* 0x20000052ff007230 */ /* 0x000fe20000004100 */
[----:B------:R-:W-:-:S02]  /*e500*/  SHF.R.U64 R36, R48, 0x10, R49 ;  /* 0x0000001030247819 */ /* 0x000fc40000001231 */
[--C-:B-1----:R-:W-:Y:S01]  /*e510*/  SHF.R.U64 R37, R26, 0x10, R27.reuse ;  /* 0x000000101a257819 */ /* 0x102fe2000000121b */
[----:B------:R-:W1:Y:S01]  /*e520*/  LDS.128 R8, [R22+0xc100] ;  /* 0x00c1000016087984 */ /* 0x000e620000000c00 */
[----:B------:R-:W-:Y:S02]  /*e530*/  SHF.R.U32.HI R27, RZ, 0x10, R27 ;  /* 0x00000010ff1b7819 */ /* 0x000fe4000001161b */
[----:B------:R-:W-:-:S03]  /*e540*/  SHF.R.U64 R33, R50, 0x10, R51 ;  /* 0x0000001032217819 */ /* 0x000fc60000001233 */
[----:B------:R-:W-:Y:S02]  /*e550*/  HADD2.F32 R39, -RZ, R27.H0_H0 ;  /* 0x2000001bff277230 */ /* 0x000fe40000004100 */
[--C-:B-1----:R-:W-:Y:S02]  /*e560*/  HADD2.F32 R3, -RZ, R9.reuse.H0_H0 ;  /* 0x20000009ff037230 */ /* 0x102fe40000004100 */
[----:B------:R-:W-:Y:S02]  /*e570*/  HADD2.F32 R2, -RZ, R9.H1_H1 ;  /* 0x30000009ff027230 */ /* 0x000fe40000004100 */
[--C-:B------:R-:W-:Y:S01]  /*e580*/  HADD2.F32 R9, -RZ, R8.reuse.H0_H0 ;  /* 0x20000008ff097230 */ /* 0x100fe20000004100 */
[----:B------:R-:W-:Y:S01]  /*e590*/  FMUL.FTZ R30, R3, R0 ;  /* 0x00000000031e7220 */ /* 0x000fe20000410000 */
[----:B------:R-:W-:Y:S02]  /*e5a0*/  HADD2.F32 R13, -RZ, R8.H1_H1 ;  /* 0x30000008ff0d7230 */ /* 0x000fe40000004100 */
[----:B------:R-:W-:-:S02]  /*e5b0*/  HADD2.F32 R8, -RZ, R11.H0_H0 ;  /* 0x2000000bff087230 */ /* 0x000fc40000004100 */
[--C-:B------:R-:W-:Y:S02]  /*e5c0*/  HADD2.F32 R12, -RZ, R10.reuse.H0_H0 ;  /* 0x2000000aff0c7230 */ /* 0x100fe40000004100 */
[----:B------:R-:W-:Y:S01]  /*e5d0*/  HADD2.F32 R10, -RZ, R10.H1_H1 ;  /* 0x3000000aff0a7230 */ /* 0x000fe20000004100 */
[----:B---3--:R-:W1:Y:S02]  /*e5e0*/  LDS.128 R4, [R41] ;  /* 0x0000000029047984 */ /* 0x008e640000000c00 */
[----:B-1----:R-:W-:Y:S02]  /*e5f0*/  HADD2.F32 R20, -RZ, R5.H0_H0 ;  /* 0x20000005ff147230 */ /* 0x002fe40000004100 */
[--C-:B------:R-:W-:Y:S02]  /*e600*/  HADD2.F32 R15, -RZ, R7.reuse.H0_H0 ;  /* 0x20000007ff0f7230 */ /* 0x100fe40000004100 */
[----:B------:R-:W-:Y:S02]  /*e610*/  HADD2.F32 R14, -RZ, R7.H1_H1 ;  /* 0x30000007ff0e7230 */ /* 0x000fe40000004100 */
[----:B------:R-:W-:-:S02]  /*e620*/  HADD2.F32 R7, -RZ, R11.H1_H1 ;  /* 0x3000000bff077230 */ /* 0x000fc40000004100 */
        /* <DEDUP_REMOVED lines=58> */
.L_x_1365:
[----:B------:R-:W-:Y:S05]  /*e9d0*/  BSYNC B0 ;  /* 0x0000000000007941 */ /* 0x000fea0003800000 */
.L_x_1364:
        /* <DEDUP_REMOVED lines=99> */
.L_x_1367:
[----:B------:R-:W-:Y:S05]  /*f010*/  BSYNC B0 ;  /* 0x0000000000007941 */ /* 0x000fea0003800000 */
.L_x_1366:
        /* <DEDUP_REMOVED lines=98> */
.L_x_1343:
[----:B------:R-:W-:Y:S05]  /*f640*/  BSYNC B2 ;  /* 0x0000000000027941 */ /* 0x000fea0003800000 */
.L_x_1325:
[----:B------:R-:W-:Y:S01]  /*f650*/  IMAD R0, R96, c[0x0][0x208], RZ ;  /* 0x0000820060007a24 */ /* 0x000fe200078e02ff */
[----:B------:R-:W-:-:S04]  /*f660*/  DEPBAR.LE SB0, 0x0 ;  /* 0x000080000000791a */ /* 0x000fc80000000000 */
[C---:B------:R-:W-:Y:S01]  /*f670*/  IMAD.WIDE.U32 R2, R197.reuse, c[0x0][0x208], RZ ;  /* 0x00008200c5027a25 */ /* 0x040fe200078e00ff */
[----:B------:R-:W-:Y:S01]  /*f680*/  BAR.SYNC.DEFER_BLOCKING 0x0 ;  /* 0x0000000000007b1d */ /* 0x000fe20000010000 */
[C---:B------:R-:W-:Y:S02]  /*f690*/  SHF.L.U32 R84, R202.reuse, 0x1, RZ ;  /* 0x00000001ca547819 */ /* 0x040fe400000006ff */
[----:B------:R-:W-:Y:S01]  /*f6a0*/  IMAD R0, R197, c[0x0][0x20c], R0 ;  /* 0x00008300c5007a24 */ /* 0x000fe200078e0200 */
[----:B------:R-:W-:Y:S01]  /*f6b0*/  SHF.L.U64.HI R87, R202, 0x1, R203 ;  /* 0x00000001ca577819 */ /* 0x000fe200000102cb */
[----:B------:R-:W-:Y:S01]  /*f6c0*/  IMAD.WIDE.U32 R222, R85, c[0x0][0x210], RZ ;  /* 0x0000840055de7a25 */ /* 0x000fe200078e00ff */
[----:B------:R-:W-:Y:S01]  /*f6d0*/  SHF.L.U64.HI R88, R205, 0x1, R219 ;  /* 0x00000001cd587819 */ /* 0x000fe200000102db */
[----:B------:R-:W-:Y:S01]  /*f6e0*/  BSSY B0, `(.L_x_1368) ;  /* 0x0000157000007945 */ /* 0x000fe20003800000 */
[----:B------:R-:W-:Y:S01]  /*f6f0*/  IADD3 R3, R3, R0, RZ ;  /* 0x0000000003037210 */ /* 0x000fe20007ffe0ff */
[----:B------:R-:W-:Y:S01]  /*f700*/  IMAD R0, R97, c[0x0][0x218], RZ ;  /* 0x0000860061007a24 */ /* 0x000fe200078e02ff */
[----:B------:R-:W-:Y:S01]  /*f710*/  SHF.L.U32 R86, R206, 0x1, RZ ;  /* 0x00000001ce567819 */ /* 0x000fe200000006ff */
[----:B------:R-:W-:Y:S01]  /*f720*/  IMAD R221, R85, c[0x0][0x214], R223 ;  /* 0x0000850055dd7a24 */ /* 0x000fe200078e02df */
[----:B------:R-:W-:Y:S01]  /*f730*/  SHF.L.U32 R85, R205, 0x1, RZ ;  /* 0x00000001cd557819 */ /* 0x000fe200000006ff */
[----:B------:R-:W-:Y:S01]  /*f740*/  IMAD.WIDE.U32 R2, R195, c[0x0][0x218], R2 ;  /* 0x00008600c3027a25 */ /* 0x000fe200078e0002 */
[----:B------:R-:W-:-:S02]  /*f750*/  ISETP.GE.AND P4, PT, R202, c[0x0][0x1d4], PT ;  /* 0x00007500ca007a0c */ /* 0x000fc40003f86270 */
[----:B------:R-:W-:Y:S01]  /*f760*/  SHF.L.U64.HI R89, R206, 0x1, R218 ;  /* 0x00000001ce597819 */ /* 0x000fe200000102da */
[----:B-12---:R-:W-:Y:S01]  /*f770*/  IMAD R8, R195, c[0x0][0x21c], R0 ;  /* 0x00008700c3087a24 */ /* 0x006fe200078e0200 */
[----:B------:R-:W-:Y:S02]  /*f780*/  IADD3 R0, P0, R2, R222, RZ ;  /* 0x000000de02007210 */ /* 0x000fe40007f1e0ff */
[----:B------:R-:W-:Y:S02]  /*f790*/  ISETP.LT.OR P3, PT, R76, 0x1, P4 ;  /* 0x000000014c00780c */ /* 0x000fe40002761670 */
[----:B------:R-:W-:Y:S02]  /*f7a0*/  IADD3.X R3, R221, R3, R8, P0, !PT ;  /* 0x00000003dd037210 */ /* 0x000fe400007fe408 */
[C---:B------:R-:W-:Y:S01]  /*f7b0*/  LEA R2, P0, R0.reuse, c[0x0][0x1f8], 0x1 ;  /* 0x00007e0000027a11 */ /* 0x040fe200078008ff */
[----:B------:R-:W-:Y:S03]  /*f7c0*/  LDSM.16.M88.4 R4, [R177] ;  /* 0x00000000b104783b */ /* 0x000fe60000000200 */
[----:B------:R-:W-:Y:S01]  /*f7d0*/  LEA.HI.X R9, R0, c[0x0][0x1fc], R3, 0x1, P0 ;  /* 0x00007f0000097a11 */ /* 0x000fe200000f0c03 */
[----:B------:R-:W-:Y:S04]  /*f7e0*/  LDSM.16.M88.4 R12, [R146] ;  /* 0x00000000920c783b */ /* 0x000fe80000000200 */
[----:B------:R-:W1:Y:S04]  /*f7f0*/  SHFL.IDX PT, R3, R2, RZ, 0x181f ;  /* 0x00181fff02037589 */ /* 0x000e6800000e0000 */
[----:B------:R-:W2:Y:S04]  /*f800*/  SHFL.IDX PT, R8, R9, RZ, 0x181f ;  /* 0x00181fff09087589 */ /* 0x000ea800000e0000 */
[----:B------:R-:W3:Y:S04]  /*f810*/  SHFL.IDX PT, R0, R2, 0x1, 0x181f ;  /* 0x00381f0002007f89 */ /* 0x000ee800000e0000 */
[----:B------:R-:W4:Y:S04]  /*f820*/  SHFL.IDX PT, R2, R9, 0x1, 0x181f ;  /* 0x00381f0009027f89 */ /* 0x000f2800000e0000 */
[----:B------:R-:W4:Y:S04]  /*f830*/  LDSM.16.M88.4 R28, [R146+0x800] ;  /* 0x00080000921c783b */ /* 0x000f280000000200 */
[----:B------:R-:W4:Y:S01]  /*f840*/  LDSM.16.M88.4 R24, [R146+0x1000] ;  /* 0x001000009218783b */ /* 0x000f220000000200 */
[----:B-1----:R-:W-:-:S03]  /*f850*/  IADD3 R22, P1, R3, R84, RZ ;  /* 0x0000005403167210 */ /* 0x002fc60007f3e0ff */
[----:B------:R-:W1:Y:S01]  /*f860*/  LDSM.16.M88.4 R44, [R146+0x1800] ;  /* 0x00180000922c783b */ /* 0x000e620000000200 */
[C---:B------:R-:W-:Y:S02]  /*f870*/  IADD3 R20, P0, R3.reuse, R85, RZ ;  /* 0x0000005503147210 */ /* 0x040fe40007f1e0ff */
[----:B--2---:R-:W-:Y:S01]  /*f880*/  IADD3.X R23, R8, R87, RZ, P1, !PT ;  /* 0x0000005708177210 */ /* 0x004fe20000ffe4ff */
[----:B------:R-:W-:Y:S01]  /*f890*/  LDSM.16.M88.4 R36, [R181] ;  /* 0x00000000b524783b */ /* 0x000fe20000000200 */
[----:B------:R-:W-:Y:S02]  /*f8a0*/  IADD3 R18, P2, R3, R86, RZ ;  /* 0x0000005603127210 */ /* 0x000fe40007f5e0ff */
[----:B---3--:R-:W-:Y:S01]  /*f8b0*/  IADD3 R10, P1, R0, R85, RZ ;  /* 0x00000055000a7210 */ /* 0x008fe20007f3e0ff */
[----:B------:R-:W-:Y:S01]  /*f8c0*/  LDSM.16.M88.4 R32, [R192] ;  /* 0x00000000c020783b */ /* 0x000fe20000000200 */
[-C--:B------:R-:W-:Y:S02]  /*f8d0*/  IADD3.X R21, R8, R88.reuse, RZ, P0, !PT ;  /* 0x0000005808157210 */ /* 0x080fe400007fe4ff */
[----:B----4-:R-:W-:Y:S01]  /*f8e0*/  IADD3.X R11, R2, R88, RZ, P1, !PT ;  /* 0x00000058020b7210 */ /* 0x010fe20000ffe4ff */
[----:B------:R-:W-:Y:S01]  /*f8f0*/  HMMA.16816.F32 R56, R4, R12, RZ ;  /* 0x0000000c0438723c */ /* 0x000fe200000018ff */
[----:B------:R-:W-:Y:S01]  /*f900*/  ISETP.GE.AND P1, PT, R205, c[0x0][0x1d4], PT ;  /* 0x00007500cd007a0c */ /* 0x000fe20003f26270 */
[----:B------:R-:W-:Y:S01]  /*f910*/  LDSM.16.M88.4 R60, [R191] ;  /* 0x00000000bf3c783b */ /* 0x000fe20000000200 */
[----:B------:R-:W-:-:S02]  /*f920*/  IADD3 R16, P0, R0, R84, RZ ;  /* 0x0000005400107210 */ /* 0x000fc40007f1e0ff */
[----:B------:R-:W-:Y:S01]  /*f930*/  IADD3.X R19, R8, R89, RZ, P2, !PT ;  /* 0x0000005908137210 */ /* 0x000fe200017fe4ff */
[----:B------:R-:W-:Y:S01]  /*f940*/  LDSM.16.M88.4 R68, [R190] ;  /* 0x00000000be44783b */ /* 0x000fe20000000200 */
[----:B------:R-:W-:Y:S01]  /*f950*/  ISETP.LT.OR P2, PT, R76, 0x1, P1 ;  /* 0x000000014c00780c */ /* 0x000fe20000f41670 */
[----:B------:R-:W-:Y:S01]  /*f960*/  HMMA.16816.F32 R52, R4, R14, RZ ;  /* 0x0000000e0434723c */ /* 0x000fe200000018ff */
[----:B------:R-:W-:Y:S01]  /*f970*/  IADD3.X R17, R2, R87, RZ, P0, !PT ;  /* 0x0000005702117210 */ /* 0x000fe200007fe4ff */
[----:B------:R-:W2:Y:S01]  /*f980*/  LDSM.16.M88.4 R12, [R178] ;  /* 0x00000000b20c783b */ /* 0x000ea20000000200 */
[----:B------:R-:W-:Y:S02]  /*f990*/  IADD3 R8, P0, R0, R86, RZ ;  /* 0x0000005600087210 */ /* 0x000fe40007f1e0ff */
[----:B------:R-:W-:Y:S01]  /*f9a0*/  ISETP.LT.OR P1, PT, R76, 0x21, P1 ;  /* 0x000000214c00780c */ /* 0x000fe20000f21670 */
[----:B------:R-:W-:Y:S01]  /*f9b0*/  @!PT LDS RZ, [RZ] ;  /* 0x00000000fffff984 */ /* 0x000fe20000000800 */
[----:B------:R-:W-:Y:S01]  /*f9c0*/  @!PT LDS RZ, [RZ] ;  /* 0x00000000fffff984 */ /* 0x000fe20000000800 */
[----:B------:R-:W-:Y:S01]  /*f9d0*/  @!PT LDS RZ, [RZ] ;  /* 0x00000000fffff984 */ /* 0x000fe20000000800 */
[----:B------:R1:W-:Y:S01]  /*f9e0*/  LDGSTS.E.BYPASS.LTC128B.128 [R193+0x100], [R22.64], !P3 ;  /* 0x0010000016c17fae */ /* 0x0003e2000d901d48 */
[----:B------:R-:W-:-:S02]  /*f9f0*/  IADD3.X R9, R2, R89, RZ, P0, !PT ;  /* 0x0000005902097210 */ /* 0x000fc400007fe4ff */
[----:B------:R-:W-:Y:S01]  /*fa00*/  ISETP.GE.AND P0, PT, R206, c[0x0][0x1d4], PT ;  /* 0x00007500ce007a0c */ /* 0x000fe20003f06270 */
[C---:B------:R-:W-:Y:S02]  /*fa10*/  HMMA.16816.F32 R48, R4.reuse, R28, RZ ;  /* 0x0000001c0430723c */ /* 0x040fe400000018ff */
[----:B------:R1:W-:Y:S01]  /*fa20*/  LDGSTS.E.BYPASS.LTC128B.128 [R193+0x2100], [R20.64], !P2 ;  /* 0x0210000014c17fae */ /* 0x0003e2000d101d48 */
[C---:B------:R-:W-:Y:S02]  /*fa30*/  ISETP.LT.OR P3, PT, R76.reuse, 0x1, P0 ;  /* 0x000000014c00780c */ /* 0x040fe40000761670 */
[C---:B------:R-:W-:Y:S02]  /*fa40*/  ISETP.LT.OR P2, PT, R76.reuse, 0x21, P4 ;  /* 0x000000214c00780c */ /* 0x040fe40002741670 */
[----:B------:R-:W-:Y:S01]  /*fa50*/  ISETP.LT.OR P0, PT, R76, 0x21, P0 ;  /* 0x000000214c00780c */ /* 0x000fe20000701670 */
[C---:B-----5:R-:W-:Y:S08]  /*fa60*/  HMMA.16816.F32 R40, R4.reuse, R30, RZ ;  /* 0x0000001e0428723c */ /* 0x060ff000000018ff */
[----:B------:R3:W-:Y:S01]  /*fa70*/  LDGSTS.E.BYPASS.LTC128B.128 [R193+0x4100], [R18.64], !P3 ;  /* 0x0410000012c17fae */ /* 0x0007e2000d901d48 */
[C---:B------:R-:W-:Y:S03]  /*fa80*/  HMMA.16816.F32 R28, R4.reuse, R24, RZ ;  /* 0x00000018041c723c */ /* 0x040fe600000018ff */
[----:B------:R3:W-:Y:S04]  /*fa90*/  LDGSTS.E.BYPASS.LTC128B.128 [R193+0x1100], [R16.64], !P2 ;  /* 0x0110000010c17fae */ /* 0x0007e8000d101d48 */
[----:B------:R4:W-:Y:S01]  /*faa0*/  LDGSTS.E.BYPASS.LTC128B.128 [R193+0x3100], [R10.64], !P1 ;  /* 0x031000000ac17fae */ /* 0x0009e2000c901d48 */
[----:B------:R-:W-:Y:S03]  /*fab0*/  HMMA.16816.F32 R24, R4, R26, RZ ;  /* 0x0000001a0418723c */ /* 0x000fe600000018ff */
[----:B------:R4:W-:Y:S01]  /*fac0*/  LDGSTS.E.BYPASS.LTC128B.128 [R193+0x5100], [R8.64], !P0 ;  /* 0x0510000008c17fae */ /* 0x0009e2000c101d48 */
[----:B------:R-:W-:-:S03]  /*fad0*/  ISETP.GT.AND P0, PT, R95, R214, PT ;  /* 0x000000d65f00720c */ /* 0x000fc60003f04270 */
[----:B------:R-:W-:Y:S01]  /*fae0*/  LDSM.16.M88.4 R72, [R176] ;  /* 0x00000000b048783b */ /* 0x000fe20000000200 */
[C---:B-1----:R-:W-:Y:S03]  /*faf0*/  HMMA.16816.F32 R20, R4.reuse, R44, RZ ;  /* 0x0000002c0414723c */ /* 0x042fe600000018ff */
[----:B------:R-:W-:Y:S04]  /*fb00*/  LDSM.16.M88.4 R76, [R176+0x800] ;  /* 0x00080000b04c783b */ /* 0x000fe80000000200 */
[----:B------:R-:W-:Y:S01]  /*fb10*/  LDSM.16.M88.4 R80, [R146+0x3800] ;  /* 0x003800009250783b */ /* 0x000fe20000000200 */
[----:B------:R-:W-:Y:S03]  /*fb20*/  HMMA.16816.F32 R4, R4, R46, RZ ;  /* 0x0000002e0404723c */ /* 0x000fe600000018ff */
[----:B------:R-:W0:Y:S05]  /*fb30*/  LDGDEPBAR ;  /* 0x00000000000079af */ /* 0x000e2a0000000000 */
[C---:B--2---:R-:W-:Y:S01]  /*fb40*/  HMMA.16816.F32 R64, R12.reuse, R36, R56 ;  /* 0x000000240c40723c */ /* 0x044fe20000001838 */
[----:B----4-:R-:W1:Y:S07]  /*fb50*/  LDSM.16.M88.4 R8, [R180] ;  /* 0x00000000b408783b */ /* 0x010e6e0000000200 */
[C---:B---3--:R-:W-:Y:S08]  /*fb60*/  HMMA.16816.F32 R16, R12.reuse, R38, R52 ;  /* 0x000000260c10723c */ /* 0x048ff00000001834 */
[C---:B------:R-:W-:Y:S08]  /*fb70*/  HMMA.16816.F32 R56, R12.reuse, R32, R48 ;  /* 0x000000200c38723c */ /* 0x040ff00000001830 */
[C---:B------:R-:W-:Y:S01]  /*fb80*/  HMMA.16816.F32 R52, R12.reuse, R34, R40 ;  /* 0x000000220c34723c */ /* 0x040fe20000001828 */
[----:B------:R-:W2:Y:S04]  /*fb90*/  LDSM.16.M88.4 R40, [R176+0x1000] ;  /* 0x00100000b028783b */ /* 0x000ea80000000200 */
[----:B------:R-:W-:Y:S03]  /*fba0*/  LDSM.16.M88.4 R32, [R176+0x1800] ;  /* 0x00180000b020783b */ /* 0x000fe60000000200 */
[C---:B------:R-:W-:Y:S08]  /*fbb0*/  HMMA.16816.F32 R48, R12.reuse, R60, R28 ;  /* 0x0000003c0c30723c */ /* 0x040ff0000000181c */
[C---:B------:R-:W-:Y:S01]  /*fbc0*/  HMMA.16816.F32 R44, R12.reuse, R62, R24 ;  /* 0x0000003e0c2c723c */ /* 0x040fe20000001818 */
[----:B------:R-:W-:Y:S07]  /*fbd0*/  LDSM.16.M88.4 R24, [R173] ;  /* 0x00000000ad18783b */ /* 0x000fee0000000200 */
[C---:B------:R-:W-:Y:S01]  /*fbe0*/  HMMA.16816.F32 R28, R12.reuse, R70, R4 ;  /* 0x000000460c1c723c */ /* 0x040fe20000001804 */
[----:B------:R-:W3:Y:S07]  /*fbf0*/  LDSM.16.M88.4 R4, [R179] ;  /* 0x00000000b304783b */ /* 0x000eee0000000200 */
[----:B------:R-:W-:Y:S01]  /*fc00*/  HMMA.16816.F32 R36, R12, R68, R20 ;  /* 0x000000440c24723c */ /* 0x000fe20000001814 */
[----:B------:R-:W4:Y:S07]  /*fc10*/  LDSM.16.M88.4 R68, [R173+0x800] ;  /* 0x00080000ad44783b */ /* 0x000f2e0000000200 */
[C---:B-1----:R-:W-:Y:S08]  /*fc20*/  HMMA.16816.F32 R20, R8.reuse, R72, R64 ;  /* 0x000000480814723c */ /* 0x042ff00000001840 */
[C---:B------:R-:W-:Y:S01]  /*fc30*/  HMMA.16816.F32 R16, R8.reuse, R74, R16 ;  /* 0x0000004a0810723c */ /* 0x040fe20000001810 */
[----:B------:R-:W1:Y:S07]  /*fc40*/  LDSM.16.M88.4 R72, [R173+0x1000] ;  /* 0x00100000ad48783b */ /* 0x000e6e0000000200 */
[C---:B------:R-:W-:Y:S08]  /*fc50*/  HMMA.16816.F32 R12, R8.reuse, R76, R56 ;  /* 0x0000004c080c723c */ /* 0x040ff00000001838 */
[C---:B------:R-:W-:Y:S01]  /*fc60*/  HMMA.16816.F32 R64, R8.reuse, R78, R52 ;  /* 0x0000004e0840723c */ /* 0x040fe20000001834 */
[----:B------:R-:W1:Y:S07]  /*fc70*/  LDSM.16.M88.4 R76, [R173+0x1800] ;  /* 0x00180000ad4c783b */ /* 0x000e6e0000000200 */
[C---:B--2---:R-:W-:Y:S08]  /*fc80*/  HMMA.16816.F32 R60, R8.reuse, R40, R48 ;  /* 0x00000028083c723c */ /* 0x044ff00000001830 */
[----:B------:R-:W-:Y:S08]  /*fc90*/  HMMA.16816.F32 R56, R8, R42, R44 ;  /* 0x0000002a0838723c */ /* 0x000ff0000000182c */
[C---:B---3--:R-:W-:Y:S08]  /*fca0*/  HMMA.16816.F32 R44, R4.reuse, R24, R20 ;  /* 0x00000018042c723c */ /* 0x048ff00000001814 */
[----:B------:R-:W-:Y:S08]  /*fcb0*/  HMMA.16816.F32 R40, R4, R26, R16 ;  /* 0x0000001a0428723c */ /* 0x000ff00000001810 */
[----:B------:R-:W-:Y:S01]  /*fcc0*/  HMMA.16816.F32 R52, R8, R32, R36 ;  /* 0x000000200834723c */ /* 0x000fe20000001824 */
[----:B------:R-:W-:Y:S07]  /*fcd0*/  LDSM.16.M88.4 R36, [R146+0x2000] ;  /* 0x002000009224783b */ /* 0x000fee0000000200 */
[----:B----4-:R-:W-:Y:S01]  /*fce0*/  HMMA.16816.F32 R24, R4, R68, R12 ;  /* 0x000000440418723c */ /* 0x010fe2000000180c */
[----:B------:R-:W2:Y:S07]  /*fcf0*/  LDSM.16.M88.4 R12, [R177+0x4000] ;  /* 0x00400000b10c783b */ /* 0x000eae0000000200 */
[----:B------:R-:W-:Y:S01]  /*fd00*/  HMMA.16816.F32 R48, R8, R34, R28 ;  /* 0x000000220830723c */ /* 0x000fe2000000181c */
[----:B------:R-:W3:Y:S04]  /*fd10*/  LDSM.16.M88.4 R32, [R146+0x2800] ;  /* 0x002800009220783b */ /* 0x000ee80000000200 */
[----:B------:R-:W4:Y:S03]  /*fd20*/  LDSM.16.M88.4 R28, [R146+0x3000] ;  /* 0x00300000921c783b */ /* 0x000f260000000200 */
[C---:B------:R-:W-:Y:S01]  /*fd30*/  HMMA.16816.F32 R20, R4.reuse, R70, R64 ;  /* 0x000000460414723c */ /* 0x040fe20000001840 */
[----:B------:R-:W-:Y:S04]  /*fd40*/  LDSM.16.M88.4 R64, [R189] ;  /* 0x00000000bd40783b */ /* 0x000fe80000000200 */
[----:B------:R-:W-:Y:S03]  /*fd50*/  LDSM.16.M88.4 R68, [R188] ;  /* 0x00000000bc44783b */ /* 0x000fe60000000200 */
[C---:B-1----:R-:W-:Y:S08]  /*fd60*/  HMMA.16816.F32 R16, R4.reuse, R72, R60 ;  /* 0x000000480410723c */ /* 0x042ff0000000183c */
[C---:B------:R-:W-:Y:S01]  /*fd70*/  HMMA.16816.F32 R8, R4.reuse, R74, R56 ;  /* 0x0000004a0408723c */ /* 0x040fe20000001838 */
[----:B------:R-:W-:Y:S07]  /*fd80*/  LDSM.16.M88.4 R72, [R176+0x3000] ;  /* 0x00300000b048783b */ /* 0x000fee0000000200 */
[C---:B------:R-:W-:Y:S08]  /*fd90*/  HMMA.16816.F32 R52, R4.reuse, R76, R52 ;  /* 0x0000004c0434723c */ /* 0x040ff00000001834 */
[----:B------:R-:W-:Y:S01]  /*fda0*/  HMMA.16816.F32 R60, R4, R78, R48 ;  /* 0x0000004e043c723c */ /* 0x000fe20000001830 */
[----:B------:R-:W1:Y:S04]  /*fdb0*/  LDSM.16.M88.4 R4, [R178+0x4000] ;  /* 0x00400000b204783b */ /* 0x000e680000000200 */
[----:B------:R-:W-:Y:S03]  /*fdc0*/  LDSM.16.M88.4 R76, [R176+0x2000] ;  /* 0x00200000b04c783b */ /* 0x000fe60000000200 */
[C---:B--2---:R-:W-:Y:S08]  /*fdd0*/  HMMA.16816.F32 R56, R12.reuse, R36, R44 ;  /* 0x000000240c38723c */ /* 0x044ff0000000182c */
[C---:B------:R-:W-:Y:S08]  /*fde0*/  HMMA.16816.F32 R48, R12.reuse, R38, R40 ;  /* 0x000000260c30723c */ /* 0x040ff00000001828 */
[C---:B---3--:R-:W-:Y:S08]  /*fdf0*/  HMMA.16816.F32 R44, R12.reuse, R32, R24 ;  /* 0x000000200c2c723c */ /* 0x048ff00000001818 */
[C---:B------:R-:W-:Y:S01]  /*fe00*/  HMMA.16816.F32 R40, R12.reuse, R34, R20 ;  /* 0x000000220c28723c */ /* 0x040fe20000001814 */
[----:B------:R-:W2:Y:S07]  /*fe10*/  LDSM.16.M88.4 R32, [R187] ;  /* 0x00000000bb20783b */ /* 0x000eae0000000200 */
[C---:B----4-:R-:W-:Y:S08]  /*fe20*/  HMMA.16816.F32 R36, R12.reuse, R28, R16 ;  /* 0x0000001c0c24723c */ /* 0x050ff00000001810 */
[C---:B------:R-:W-:Y:S01]  /*fe30*/  HMMA.16816.F32 R24, R12.reuse, R30, R8 ;  /* 0x0000001e0c18723c */ /* 0x040fe20000001808 */
[----:B------:R-:W3:Y:S04]  /*fe40*/  LDSM.16.M88.4 R28, [R186] ;  /* 0x00000000ba1c783b */ /* 0x000ee80000000200 */
[----:B------:R-:W4:Y:S03]  /*fe50*/  LDSM.16.M88.4 R8, [R180+0x4000] ;  /* 0x00400000b408783b */ /* 0x000f260000000200 */
[C---:B------:R-:W-:Y:S08]  /*fe60*/  HMMA.16816.F32 R20, R12.reuse, R80, R52 ;  /* 0x000000500c14723c */ /* 0x040ff00000001834 */
[----:B------:R-:W-:Y:S01]  /*fe70*/  HMMA.16816.F32 R16, R12, R82, R60 ;  /* 0x000000520c10723c */ /* 0x000fe2000000183c */
[----:B------:R-:W-:Y:S07]  /*fe80*/  LDSM.16.M88.4 R80, [R176+0x3800] ;  /* 0x00380000b050783b */ /* 0x000fee0000000200 */
[C---:B-1----:R-:W-:Y:S08]  /*fe90*/  HMMA.16816.F32 R12, R4.reuse, R64, R56 ;  /* 0x00000040040c723c */ /* 0x042ff00000001838 */
[C---:B------:R-:W-:Y:S01]  /*fea0*/  HMMA.16816.F32 R60, R4.reuse, R66, R48 ;  /* 0x00000042043c723c */ /* 0x040fe20000001830 */
[----:B------:R-:W1:Y:S07]  /*feb0*/  LDSM.16.M88.4 R64, [R176+0x2800] ;  /* 0x00280000b040783b */ /* 0x000e6e0000000200 */
[C---:B------:R-:W-:Y:S08]  /*fec0*/  HMMA.16816.F32 R56, R4.reuse, R68, R44 ;  /* 0x000000440438723c */ /* 0x040ff0000000182c */
[C---:B------:R-:W-:Y:S01]  /*fed0*/  HMMA.16816.F32 R48, R4.reuse, R70, R40 ;  /* 0x000000460430723c */ /* 0x040fe20000001828 */
[----:B------:R-:W-:Y:S07]  /*fee0*/  LDSM.16.M88.4 R68, [R173+0x2800] ;  /* 0x00280000ad44783b */ /* 0x000fee0000000200 */
[C---:B--2---:R-:W-:Y:S08]  /*fef0*/  HMMA.16816.F32 R52, R4.reuse, R32, R36 ;  /* 0x000000200434723c */ /* 0x044ff00000001824 */
[C---:B------:R-:W-:Y:S01]  /*ff00*/  HMMA.16816.F32 R44, R4.reuse, R34, R24 ;  /* 0x00000022042c723c */ /* 0x040fe20000001818 */
[----:B------:R-:W-:Y:S07]  /*ff10*/  LDSM.16.M88.4 R24, [R173+0x2000] ;  /* 0x00200000ad18783b */ /* 0x000fee0000000200 */
[C---:B---3--:R-:W-:Y:S08]  /*ff20*/  HMMA.16816.F32 R40, R4.reuse, R28, R20 ;  /* 0x0000001c0428723c */ /* 0x048ff00000001814 */
[----:B------:R-:W-:Y:S01]  /*ff30*/  HMMA.16816.F32 R36, R4, R30, R16 ;  /* 0x0000001e0424723c */ /* 0x000fe20000001810 */
[----:B------:R-:W2:Y:S04]  /*ff40*/  LDSM.16.M88.4 R4, [R179+0x4000] ;  /* 0x00400000b304783b */ /* 0x000ea80000000200 */
[----:B------:R-:W-:Y:S03]  /*ff50*/  LDSM.16.M88.4 R16, [R177+0x8000] ;  /* 0x00800000b110783b */ /* 0x000fe60000000200 */
[C---:B----4-:R-:W-:Y:S08]  /*ff60*/  HMMA.16816.F32 R20, R8.reuse, R76, R12 ;  /* 0x0000004c0814723c */ /* 0x050ff0000000180c */
[C---:B------:R-:W-:Y:S01]  /*ff70*/  HMMA.16816.F32 R12, R8.reuse, R78, R60 ;  /* 0x0000004e080c723c */ /* 0x040fe2000000183c */
[----:B------:R-:W3:Y:S04]  /*ff80*/  LDSM.16.M88.4 R76, [R173+0x3000] ;  /* 0x00300000ad4c783b */ /* 0x000ee80000000200 */
[----:B------:R-:W-:Y:S03]  /*ff90*/  LDSM.16.M88.4 R60, [R173+0x3800] ;  /* 0x00380000ad3c783b */ /* 0x000fe60000000200 */
[C---:B-1----:R-:W-:Y:S08]  /*ffa0*/  HMMA.16816.F32 R32, R8.reuse, R64, R56 ;  /* 0x000000400820723c */ /* 0x042ff00000001838 */
[C---:B------:R-:W-:Y:S01]  /*ffb0*/  HMMA.16816.F32 R28, R8.reuse, R66, R48 ;  /* 0x00000042081c723c */ /* 0x040fe20000001830 */
[----:B------:R-:W1:Y:S07]  /*ffc0*/  LDSM.16.M88.4 R64, [R146+0x4000] ;  /* 0x004000009240783b */ /* 0x000e6e0000000200 */
[C---:B------:R-:W-:Y:S08]  /*ffd0*/  HMMA.16816.F32 R52, R8.reuse, R72, R52 ;  /* 0x000000480834723c */ /* 0x040ff00000001834 */
[----:B------:R-:W-:Y:S08]  /*ffe0*/  HMMA.16816.F32 R48, R8, R82, R36 ;  /* 0x000000520830723c */ /* 0x000ff00000001824 */
[----:B--2---:R-:W-:Y:S08]  /*fff0*/  HMMA.16816.F32 R36, R4, R24, R20 ;  /* 0x000000180424723c */ /* 0x004ff00000001814 */
[C---:B------:R-:W-:Y:S08]  /*10000*/  HMMA.16816.F32 R72, R8.reuse, R74, R44 ;  /* 0x0000004a0848723c */ /* 0x040ff0000000182c */
[----:B------:R-:W-:Y:S01]  /*10010*/  HMMA.16816.F32 R56, R8, R80, R40 ;  /* 0x000000500838723c */ /* 0x000fe20000001828 */
[----:B------:R-:W-:Y:S07]  /*10020*/  LDSM.16.M88.4 R40, [R185] ;  /* 0x00000000b928783b */ /* 0x000fee0000000200 */
[C---:B------:R-:W-:Y:S01]  /*10030*/  HMMA.16816.F32 R44, R4.reuse, R68, R32 ;  /* 0x00000044042c723c */ /* 0x040fe20000001820 */
[----:B------:R-:W2:Y:S07]  /*10040*/  LDSM.16.M88.4 R32, [R146+0x4800] ;  /* 0x004800009220783b */ /* 0x000eae0000000200 */
[C---:B------:R-:W-:Y:S01]  /*10050*/  HMMA.16816.F32 R8, R4.reuse, R26, R12 ;  /* 0x0000001a0408723c */ /* 0x040fe2000000180c */
[----:B------:R-:W4:Y:S07]  /*10060*/  LDSM.16.M88.4 R12, [R178+0x8000] ;  /* 0x00800000b20c783b */ /* 0x000f2e0000000200 */
[C---:B---3--:R-:W-:Y:S01]  /*10070*/  HMMA.16816.F32 R20, R4.reuse, R76, R52 ;  /* 0x0000004c0414723c */ /* 0x048fe20000001834 */
[----:B------:R-:W3:Y:S07]  /*10080*/  LDSM.16.M88.4 R52, [R146+0x5000] ;  /* 0x005000009234783b */ /* 0x000eee0000000200 */
[----:B------:R-:W-:Y:S08]  /*10090*/  HMMA.16816.F32 R28, R4, R70, R28 ;  /* 0x00000046041c723c */ /* 0x000ff0000000181c */
[----:B-1----:R-:W-:Y:S01]  /*100a0*/  HMMA.16816.F32 R24, R16, R64, R36 ;  /* 0x000000401018723c */ /* 0x002fe20000001824 */
[----:B------:R-:W-:Y:S07]  /*100b0*/  LDSM.16.M88.4 R36, [R176+0x4000] ;  /* 0x00400000b024783b */ /* 0x000fee0000000200 */
[C---:B------:R-:W-:Y:S08]  /*100c0*/  HMMA.16816.F32 R72, R4.reuse, R78, R72 ;  /* 0x0000004e0448723c */ /* 0x040ff00000001848 */
[C---:B------:R-:W-:Y:S08]  /*100d0*/  HMMA.16816.F32 R76, R4.reuse, R60, R56 ;  /* 0x0000003c044c723c */ /* 0x040ff00000001838 */
[----:B------:R-:W-:Y:S01]  /*100e0*/  HMMA.16816.F32 R80, R4, R62, R48 ;  /* 0x0000003e0450723c */ /* 0x000fe20000001830 */
[----:B------:R-:W-:Y:S04]  /*100f0*/  LDSM.16.M88.4 R48, [R183] ;  /* 0x00000000b730783b */ /* 0x000fe80000000200 */
[----:B------:R-:W-:Y:S03]  /*10100*/  LDSM.16.M88.4 R60, [R146+0x5800] ;  /* 0x00580000923c783b */ /* 0x000fe60000000200 */
[C---:B------:R-:W-:Y:S01]  /*10110*/  HMMA.16816.F32 R4, R16.reuse, R66, R8 ;  /* 0x000000421004723c */ /* 0x040fe20000001808 */
[----:B------:R-:W1:Y:S07]  /*10120*/  LDSM.16.M88.4 R8, [R180+0x8000] ;  /* 0x00800000b408783b */ /* 0x000e6e0000000200 */
[C---:B--2---:R-:W-:Y:S08]  /*10130*/  HMMA.16816.F32 R44, R16.reuse, R32, R44 ;  /* 0x00000020102c723c */ /* 0x044ff0000000182c */
[----:B------:R-:W-:Y:S01]  /*10140*/  HMMA.16816.F32 R56, R16, R34, R28 ;  /* 0x000000221038723c */ /* 0x000fe2000000181c */
[----:B------:R-:W2:Y:S07]  /*10150*/  LDSM.16.M88.4 R32, [R184] ;  /* 0x00000000b820783b */ /* 0x000eae0000000200 */
[----:B----4-:R-:W-:Y:S08]  /*10160*/  HMMA.16816.F32 R24, R12, R40, R24 ;  /* 0x000000280c18723c */ /* 0x010ff00000001818 */
[----:B---3--:R-:W-:Y:S08]  /*10170*/  HMMA.16816.F32 R68, R16, R52, R20 ;  /* 0x000000341044723c */ /* 0x008ff00000001814 */
[----:B------:R-:W-:Y:S01]  /*10180*/  HMMA.16816.F32 R20, R12, R42, R4 ;  /* 0x0000002a0c14723c */ /* 0x000fe20000001804 */
[----:B------:R-:W-:Y:S04]  /*10190*/  LDSM.16.M88.4 R4, [R179+0x8000] ;  /* 0x00800000b304783b */ /* 0x000fe80000000200 */
[----:B------:R-:W3:Y:S03]  /*101a0*/  LDSM.16.M88.4 R40, [R173+0x4000] ;  /* 0x00400000ad28783b */ /* 0x000ee60000000200 */
[----:B------:R-:W-:Y:S01]  /*101b0*/  HMMA.16816.F32 R64, R16, R54, R72 ;  /* 0x000000361040723c */ /* 0x000fe20000001848 */
[----:B------:R-:W4:Y:S07]  /*101c0*/  LDSM.16.M88.4 R52, [R176+0x4800] ;  /* 0x00480000b034783b */ /* 0x000f2e0000000200 */
[----:B-1----:R-:W-:Y:S08]  /*101d0*/  HMMA.16816.F32 R24, R8, R36, R24 ;  /* 0x000000240818723c */ /* 0x002ff00000001818 */
[----:B--2---:R-:W-:Y:S01]  /*101e0*/  HMMA.16816.F32 R28, R12, R32, R44 ;  /* 0x000000200c1c723c */ /* 0x004fe2000000182c */
[----:B------:R-:W1:Y:S07]  /*101f0*/  LDSM.16.M88.4 R44, [R173+0x4800] ;  /* 0x00480000ad2c783b */ /* 0x000e6e0000000200 */
[----:B------:R-:W-:Y:S08]  /*10200*/  HMMA.16816.F32 R20, R8, R38, R20 ;  /* 0x000000260814723c */ /* 0x000ff00000001814 */
[----:B------:R-:W-:Y:S08]  /*10210*/  HMMA.16816.F32 R76, R16, R60, R76 ;  /* 0x0000003c104c723c */ /* 0x000ff0000000184c */
[----:B---3--:R-:W-:Y:S08]  /*10220*/  HMMA.16816.F32 R36, R4, R40, R24 ;  /* 0x000000280424723c */ /* 0x008ff00000001818 */
[----:B------:R-:W-:Y:S01]  /*10230*/  HMMA.16816.F32 R24, R12, R34, R56 ;  /* 0x000000220c18723c */ /* 0x000fe20000001838 */
[----:B------:R-:W2:Y:S07]  /*10240*/  LDSM.16.M88.4 R56, [R176+0x5000] ;  /* 0x00500000b038783b */ /* 0x000eae0000000200 */
[----:B----4-:R-:W-:Y:S08]  /*10250*/  HMMA.16816.F32 R32, R8, R52, R28 ;  /* 0x000000340820723c */ /* 0x010ff0000000181c */
[----:B------:R-:W-:Y:S01]  /*10260*/  HMMA.16816.F32 R20, R4, R42, R20 ;  /* 0x0000002a0414723c */ /* 0x000fe20000001814 */
[----:B------:R-:W-:-:S04]  /*10270*/  FMUL.FTZ R0, R36, c[0x0][0x320] ;  /* 0x0000c80024007a20 */ /* 0x000fc80000410000 */
[----:B------:R3:W4:Y:S03]  /*10280*/  MUFU.TANH R73, R0 ;  /* 0x0000000000497308 */ /* 0x0007260000002400 */
[----:B------:R-:W-:Y:S08]  /*10290*/  HMMA.16816.F32 R28, R12, R48, R68 ;  /* 0x000000300c1c723c */ /* 0x000ff00000001844 */
[----:B------:R-:W-:Y:S01]  /*102a0*/  HMMA.16816.F32 R24, R8, R54, R24 ;  /* 0x000000360818723c */ /* 0x000fe20000001818 */
[----:B------:R-:W2:Y:S01]  /*102b0*/  LDSM.16.M88.4 R52, [R182] ;  /* 0x00000000b634783b */ /* 0x000ea20000000200 */
[----:B---3--:R-:W-:-:S06]  /*102c0*/  FMUL.FTZ R0, R37, c[0x0][0x320] ;  /* 0x0000c80025007a20 */ /* 0x008fcc0000410000 */
[----:B------:R-:W-:Y:S01]  /*102d0*/  HMMA.16816.F32 R40, R12, R50, R64 ;  /* 0x000000320c28723c */ /* 0x000fe20000001840 */
[----:B------:R3:W2:Y:S01]  /*102e0*/  MUFU.TANH R72, R0 ;  /* 0x0000000000487308 */ /* 0x0006a20000002400 */
[----:B------:R-:W-:Y:S06]  /*102f0*/  LDSM.16.M88.4 R48, [R173+0x5000] ;  /* 0x00500000ad30783b */ /* 0x000fec0000000200 */
[C---:B-1----:R-:W-:Y:S08]  /*10300*/  HMMA.16816.F32 R32, R4.reuse, R44, R32 ;  /* 0x0000002c0420723c */ /* 0x042ff00000001820 */
[----:B------:R-:W-:Y:S01]  /*10310*/  HMMA.16816.F32 R24, R4, R46, R24 ;  /* 0x0000002e0418723c */ /* 0x000fe20000001818 */
[----:B---3--:R-:W-:Y:S01]  /*10320*/  FMUL.FTZ R0, R38, c[0x0][0x320] ;  /* 0x0000c80026007a20 */ /* 0x008fe20000410000 */
[----:B------:R-:W1:Y:S03]  /*10330*/  LDSM.16.M88.4 R44, [R176+0x5800] ;  /* 0x00580000b02c783b */ /* 0x000e660000000200 */
[----:B------:R3:W1:Y:S03]  /*10340*/  MUFU.TANH R70, R0 ;  /* 0x0000000000467308 */ /* 0x0006660000002400 */
[----:B------:R-:W-:Y:S01]  /*10350*/  HMMA.16816.F32 R16, R16, R62, R80 ;  /* 0x0000003e1010723c */ /* 0x000fe20000001850 */
[----:B---3--:R-:W-:-:S07]  /*10360*/  FMUL.FTZ R0, R39, c[0x0][0x320] ;  /* 0x0000c80027007a20 */ /* 0x008fce0000410000 */
[C---:B--2---:R-:W-:Y:S01]  /*10370*/  HMMA.16816.F32 R36, R8.reuse, R56, R28 ;  /* 0x000000380824723c */ /* 0x044fe2000000181c */
[----:B------:R2:W3:Y:S07]  /*10380*/  MUFU.TANH R69, R0 ;  /* 0x0000000000457308 */ /* 0x0004ee0000002400 */
[----:B------:R-:W-:Y:S01]  /*10390*/  HMMA.16816.F32 R28, R8, R58, R40 ;  /* 0x0000003a081c723c */ /* 0x000fe20000001828 */
[----:B--2---:R-:W-:-:S04]  /*103a0*/  FMUL.FTZ R0, R20, c[0x0][0x320] ;  /* 0x0000c80014007a20 */ /* 0x004fc80000410000 */
[----:B------:R2:W1:Y:S02]  /*103b0*/  MUFU.TANH R68, R0 ;  /* 0x0000000000447308 */ /* 0x0004640000002400 */
[----:B--2---:R-:W-:-:S06]  /*103c0*/  FMUL.FTZ R0, R21, c[0x0][0x320] ;  /* 0x0000c80015007a20 */ /* 0x004fcc0000410000 */
[----:B------:R2:W1:Y:S02]  /*103d0*/  MUFU.TANH R60, R0 ;  /* 0x00000000003c7308 */ /* 0x0004640000002400 */
[----:B--2---:R-:W-:-:S06]  /*103e0*/  FMUL.FTZ R0, R22, c[0x0][0x320] ;  /* 0x0000c80016007a20 */ /* 0x004fcc0000410000 */
[----:B------:R2:W1:Y:S02]  /*103f0*/  MUFU.TANH R64, R0 ;  /* 0x0000000000407308 */ /* 0x0004640000002400 */
[----:B--2---:R-:W-:Y:S02]  /*10400*/  FMUL.FTZ R0, R23, c[0x0][0x320] ;  /* 0x0000c80017007a20 */ /* 0x004fe40000410000 */
[C---:B------:R-:W-:Y:S04]  /*10410*/  HMMA.16816.F32 R20, R12.reuse, R52, R76 ;  /* 0x000000340c14723c */ /* 0x040fe8000000184c */
[----:B------:R2:W1:Y:S04]  /*10420*/  MUFU.TANH R61, R0 ;  /* 0x00000000003d7308 */ /* 0x0004680000002400 */
[----:B------:R-:W-:Y:S01]  /*10430*/  HMMA.16816.F32 R12, R12, R54, R16 ;  /* 0x000000360c0c723c */ /* 0x000fe20000001810 */
[----:B--2---:R-:W-:-:S04]  /*10440*/  FMUL.FTZ R0, R32, c[0x0][0x320] ;  /* 0x0000c80020007a20 */ /* 0x004fc80000410000 */
[----:B------:R2:W2:Y:S11]  /*10450*/  MUFU.TANH R57, R0 ;  /* 0x0000000000397308 */ /* 0x0004b60000002400 */
[----:B-1----:R-:W-:Y:S08]  /*10460*/  HMMA.16816.F32 R16, R8, R44, R20 ;  /* 0x0000002c0810723c */ /* 0x002ff00000001814 */
[----:B------:R-:W-:Y:S01]  /*10470*/  HMMA.16816.F32 R20, R4, R50, R28 ;  /* 0x000000320414723c */ /* 0x000fe2000000181c */
[----:B--2---:R-:W-:-:S07]  /*10480*/  FMUL.FTZ R0, R33, c[0x0][0x320] ;  /* 0x0000c80021007a20 */ /* 0x004fce0000410000 */
[----:B------:R-:W-:Y:S01]  /*10490*/  HMMA.16816.F32 R8, R8, R46, R12 ;  /* 0x0000002e0808723c */ /* 0x000fe2000000180c */
        /* <DEDUP_REMOVED lines=8> */
[----:B--2---:R-:W-:-:S04]  /*10520*/  FMUL.FTZ R0, R24, c[0x0][0x320] ;  /* 0x0000c80018007a20 */ /* 0x004fc80000410000 */
[----:B------:R2:W1:Y:S02]  /*10530*/  MUFU.TANH R41, R0 ;  /* 0x0000000000297308 */ /* 0x0004640000002400 */
[----:B--2---:R-:W-:Y:S01]  /*10540*/  FMUL.FTZ R0, R25, c[0x0][0x320] ;  /* 0x0000c80019007a20 */ /* 0x004fe20000410000 */
[C---:B-1----:R-:W-:Y:S05]  /*10550*/  HMMA.16816.F32 R12, R4.reuse, R36, R16 ;  /* 0x00000024040c723c */ /* 0x042fea0000001810 */
[----:B------:R1:W2:Y:S03]  /*10560*/  MUFU.TANH R40, R0 ;  /* 0x0000000000287308 */ /* 0x0002a60000002400 */
        /* <DEDUP_REMOVED lines=39> */
[----:B--234-:R-:W-:Y:S01]  /*107e0*/  ISETP.NE.AND P5, PT, R99, 0x1, PT ;  /* 0x000000016300780c */ /* 0x01cfe20003fa5270 */
[----:B------:R-:W-:Y:S02]  /*107f0*/  IMAD R2, R95, 0x40, R238 ;  /* 0x000000405f027824 */ /* 0x000fe400078e02ee */
[----:B------:R-:W-:-:S03]  /*10800*/  IMAD.MOV.U32 R195, RZ, RZ, RZ ;  /* 0x000000ffffc37224 */ /* 0x000fc600078e00ff */
[----:B------:R-:W-:-:S05]  /*10810*/  IADD3 R2, R2, -0x40, R220 ;  /* 0xffffffc002027810 */ /* 0x000fca0007ffe0dc */
[----:B-1----:R-:W-:Y:S02]  /*10820*/  IMAD.MOV.U32 R0, RZ, RZ, R2 ;  /* 0x000000ffff007224 */ /* 0x002fe400078e0002 */
[----:B------:R-:W-:-:S05]  /*10830*/  @P5 IMAD.HI.U32 R3, R2, c[0x0][0x2bc], RZ ;  /* 0x0000af0002035a27 */ /* 0x000fca00078e00ff */
        /* <DEDUP_REMOVED lines=23> */
.L_x_1467:
        /* <DEDUP_REMOVED lines=21> */
.L_x_1468:
        /* <DEDUP_REMOVED lines=21> */
.L_x_1369:
[----:B--234-:R-:W-:Y:S05]  /*10c50*/  BSYNC B0 ;  /* 0x0000000000007941 */ /* 0x01cfea0003800000 */
.L_x_1368:
[----:B-1----:R-:W-:Y:S01]  /*10c60*/  IMAD.MOV.U32 R0, RZ, RZ, c[0x0][0x2c4] ;  /* 0x0000b100ff007624 */ /* 0x002fe200078e00ff */
[----:B------:R-:W0:Y:S01]  /*10c70*/  LDGDEPBAR ;  /* 0x00000000000079af */ /* 0x000e220000000000 */
[----:B------:R-:W-:Y:S01]  /*10c80*/  IMAD.MOV.U32 R2, RZ, RZ, 0x1 ;  /* 0x00000001ff027424 */ /* 0x000fe200078e00ff */
[----:B------:R-:W-:-:S02]  /*10c90*/  IADD3 R6, -R242, R98, RZ ;  /* 0x00000062f2067210 */ /* 0x000fc40007ffe1ff */
[----:B------:R-:W-:Y:S01]  /*10ca0*/  ISETP.NE.AND P0, PT, R0, 0x1, PT ;  /* 0x000000010000780c */ /* 0x000fe20003f05270 */
[----:B------:R-:W-:Y:S01]  /*10cb0*/  IMAD R2, R95, -0x40, R2 ;  /* 0xffffffc05f027824 */ /* 0x000fe200078e0202 */
[----:B------:R-:W-:-:S05]  /*10cc0*/  IADD3 R0, R248, R239, RZ ;  /* 0x000000eff8007210 */ /* 0x000fca0007ffe0ff */
[----:B------:R-:W-:-:S06]  /*10cd0*/  IMAD.MOV.U32 R4, RZ, RZ, R0 ;  /* 0x000000ffff047224 */ /* 0x000fcc00078e0000 */
[----:B------:R-:W-:Y:S01]  /*10ce0*/  @P0 IMAD.HI.U32 R3, R0, c[0x0][0x2c8], RZ ;  /* 0x0000b20000030a27 */ /* 0x000fe200078e00ff */
[----:B------:R-:W-:-:S04]  /*10cf0*/  IADD3 R0, -R242, R2, R240 ;  /* 0x00000002f2007210 */ /* 0x000fc80007ffe1f0 */
[----:B------:R-:W-:Y:S02]  /*10d00*/  @P0 SHF.R.U32.HI R4, RZ, c[0x0][0x2cc], R3 ;  /* 0x0000b300ff040a19 */ /* 0x000fe40000011603 */
[----:B------:R-:W-:Y:S01]  /*10d10*/  IADD3 R5, R0, -R241, RZ ;  /* 0x800000f100057210 */ /* 0x000fe20007ffe0ff */
[----:B------:R-:W-:Y:S05]  /*10d20*/  BRA.DIV ~URZ, `(.L_x_1372) ;  /* 0x0000daf27f007947 */ /* 0x000fea000b800000 */
[----:B------:R1:W2:Y:S02]  /*10d30*/  SHFL.IDX PT, R0, R4, RZ, 0x1c1f ;  /* 0x001c1fff04007589 */ /* 0x0002a400000e0000 */
.L_x_1469:
[----:B--2---:R-:W-:-:S05]  /*10d40*/  IMAD.IADD R0, R5, 0x1, R0 ;  /* 0x0000000105007824 */ /* 0x004fca00078e0200 */
[----:B------:R-:W-:-:S04]  /*10d50*/  IMNMX R0, R6, R0, PT ;  /* 0x0000000006007217 */ /* 0x000fc80003800200 */
[C---:B------:R-:W-:Y:S02]  /*10d60*/  ISETP.GT.AND P0, PT, R0.reuse, RZ, PT ;  /* 0x000000ff0000720c */ /* 0x040fe40003f04270 */
[C---:B------:R-:W-:Y:S02]  /*10d70*/  ISETP.GT.AND P2, PT, R0.reuse, 0x1, PT ;  /* 0x000000010000780c */ /* 0x040fe40003f44270 */
[----:B------:R-:W-:Y:S02]  /*10d80*/  FSEL R8, R73, -INF , P0 ;  /* 0xff80000049087808 */ /* 0x000fe40000000000 */
[C---:B------:R-:W-:Y:S02]  /*10d90*/  ISETP.GT.AND P3, PT, R0.reuse, 0x8, PT ;  /* 0x000000080000780c */ /* 0x040fe40003f64270 */
[C---:B------:R-:W-:Y:S02]  /*10da0*/  ISETP.GT.AND P4, PT, R0.reuse, 0x9, PT ;  /* 0x000000090000780c */ /* 0x040fe40003f84270 */
[----:B------:R-:W-:-:S02]  /*10db0*/  ISETP.GT.AND P1, PT, R0, 0x10, PT ;  /* 0x000000100000780c */ /* 0x000fc40003f24270 */
[----:B------:R-:W-:Y:S02]  /*10dc0*/  ISETP.GT.AND P0, PT, R0, 0x11, PT ;  /* 0x000000110000780c */ /* 0x000fe40003f04270 */
[----:B------:R-:W-:Y:S02]  /*10dd0*/  FSEL R9, R72, -INF , P2 ;  /* 0xff80000048097808 */ /* 0x000fe40001000000 */
[----:B------:R-:W-:Y:S02]  /*10de0*/  FSEL R10, R68, -INF , P3 ;  /* 0xff800000440a7808 */ /* 0x000fe40001800000 */
[----:B------:R-:W-:Y:S02]  /*10df0*/  FSEL R11, R60, -INF , P4 ;  /* 0xff8000003c0b7808 */ /* 0x000fe40002000000 */
[----:B------:R-:W-:Y:S02]  /*10e00*/  FSEL R14, R57, -INF , P1 ;  /* 0xff800000390e7808 */ /* 0x000fe40000800000 */
[----:B------:R-:W-:-:S02]  /*10e10*/  FSEL R15, R56, -INF , P0 ;  /* 0xff800000380f7808 */ /* 0x000fc40000000000 */
[C---:B------:R-:W-:Y:S02]  /*10e20*/  ISETP.GT.AND P3, PT, R0.reuse, 0x18, PT ;  /* 0x000000180000780c */ /* 0x040fe40003f64270 */
[C---:B------:R-:W-:Y:S02]  /*10e30*/  ISETP.GT.AND P4, PT, R0.reuse, 0x19, PT ;  /* 0x000000190000780c */ /* 0x040fe40003f84270 */
[C---:B------:R-:W-:Y:S02]  /*10e40*/  ISETP.GT.AND P2, PT, R0.reuse, 0x20, PT ;  /* 0x000000200000780c */ /* 0x040fe40003f44270 */
[C---:B------:R-:W-:Y:S02]  /*10e50*/  ISETP.GT.AND P1, PT, R0.reuse, 0x21, PT ;  /* 0x000000210000780c */ /* 0x040fe40003f24270 */
[----:B------:R-:W-:Y:S02]  /*10e60*/  ISETP.GT.AND P0, PT, R0, 0x28, PT ;  /* 0x000000280000780c */ /* 0x000fe40003f04270 */
[----:B------:R-:W-:-:S02]  /*10e70*/  FSEL R19, R41, -INF , P3 ;  /* 0xff80000029137808 */ /* 0x000fc40001800000 */
[----:B------:R-:W-:Y:S02]  /*10e80*/  FSEL R21, R40, -INF , P4 ;  /* 0xff80000028157808 */ /* 0x000fe40002000000 */
[----:B------:R-:W-:Y:S02]  /*10e90*/  FSEL R83, R28, -INF , P2 ;  /* 0xff8000001c537808 */ /* 0x000fe40001000000 */
[----:B------:R-:W-:Y:S02]  /*10ea0*/  FSEL R82, R27, -INF , P1 ;  /* 0xff8000001b527808 */ /* 0x000fe40000800000 */
[----:B------:R-:W-:Y:S02]  /*10eb0*/  FSEL R81, R24, -INF , P0 ;  /* 0xff80000018517808 */ /* 0x000fe40000000000 */
[C---:B------:R-:W-:Y:S02]  /*10ec0*/  ISETP.GT.AND P4, PT, R0.reuse, 0x29, PT ;  /* 0x000000290000780c */ /* 0x040fe40003f84270 */
[----:B------:R-:W-:-:S02]  /*10ed0*/  ISETP.GT.AND P3, PT, R0, 0x30, PT ;  /* 0x000000300000780c */ /* 0x000fc40003f64270 */
[C---:B------:R-:W-:Y:S02]  /*10ee0*/  ISETP.GT.AND P2, PT, R0.reuse, 0x31, PT ;  /* 0x000000310000780c */ /* 0x040fe40003f44270 */
[C---:B------:R-:W-:Y:S02]  /*10ef0*/  ISETP.GT.AND P1, PT, R0.reuse, 0x38, PT ;  /* 0x000000380000780c */ /* 0x040fe40003f24270 */
[----:B------:R-:W-:Y:S02]  /*10f00*/  ISETP.GT.AND P0, PT, R0, 0x39, PT ;  /* 0x000000390000780c */ /* 0x000fe40003f04270 */
[----:B------:R-:W-:Y:S02]  /*10f10*/  FSEL R80, R20, -INF , P4 ;  /* 0xff80000014507808 */ /* 0x000fe40002000000 */
        /* <DEDUP_REMOVED lines=27> */
[C---:B------:R-:W-:Y:S02]  /*110d0*/  ISETP.GT.AND P0, PT, R0.reuse, 0x11, PT ;  /* 0x000000110000780c */ /* 0x040fe40003f04270 */
        /* <DEDUP_REMOVED lines=43> */
[----:B-1----:R-:W1:Y:S01]  /*11390*/  SHFL.BFLY PT, R4, R2, 0x2, 0x1f ;  /* 0x0c401f0002047f89 */ /* 0x002e6200000e0000 */
[----:B--2---:R-:W-:-:S05]  /*113a0*/  FMNMX.FTZ R0, R3, R0, !PT ;  /* 0x0000000003007209 */ /* 0x004fca0007810000 */
[----:B------:R-:W2:Y:S01]  /*113b0*/  SHFL.BFLY PT, R3, R0, 0x1, 0x1f ;  /* 0x0c201f0000037f89 */ /* 0x000ea200000e0000 */
[----:B-1----:R-:W-:-:S05]  /*113c0*/  FMNMX.FTZ R4, R2, R4, !PT ;  /* 0x0000000402047209 */ /* 0x002fca0007810000 */
[----:B------:R1:W3:Y:S01]  /*113d0*/  SHFL.BFLY PT, R5, R4, 0x1, 0x1f ;  /* 0x0c201f0004057f89 */ /* 0x0002e200000e0000 */
[----:B--2---:R-:W-:-:S05]  /*113e0*/  FMNMX.FTZ R100, R0, R3, !PT ;  /* 0x0000000300647209 */ /* 0x004fca0007810000 */
.L_x_1470:
[C---:B------:R-:W-:Y:S01]  /*113f0*/  FMUL.FTZ R2, R100.reuse, c[0x0][0x2d0] ;  /* 0x0000b40064027a20 */ /* 0x040fe20000410000 */
[----:B------:R-:W-:Y:S01]  /*11400*/  FSETP.NEU.FTZ.AND P0, PT, R100, -INF , PT ;  /* 0xff8000006400780b */ /* 0x000fe20003f1d000 */
[----:B------:R-:W-:Y:S01]  /*11410*/  WARPSYNC 0xffffffff ;  /* 0xffffffff00007948 */ /* 0x000fe20003800000 */
[----:B---3--:R-:W-:Y:S01]  /*11420*/  FMNMX.FTZ R16, R5, R4, !PT ;  /* 0x0000000405107209 */ /* 0x008fe20007810000 */
        /* <DEDUP_REMOVED lines=11> */
[----:B------:R-:W-:Y:S04]  /*114e0*/  LDSM.16.MT88.4 R32, [R147+0x800] ;  /* 0x000800009320783b */ /* 0x000fe80000004200 */
        /* <DEDUP_REMOVED lines=39> */
[----:B------:R-:W-:-:S04]  /*11760*/  FFMA.FTZ R18, R81, c[0x0][0x2d0], -R2 ;  /* 0x0000b40051127a23 */ /* 0x000fc80000010802 */
[----:B------:R1:W-:Y:S02]  /*11770*/  MUFU.EX2 R94, R3 ;  /* 0x00000003005e7308 */ /* 0x0003e40000000800 */
[----:B-1----:R-:W-:Y:S02]  /*11780*/  FFMA.FTZ R3, R17, c[0x0][0x2d0], -R0 ;  /* 0x0000b40011037a23 */ /* 0x002fe40000010800 */
[----:B------:R-:W-:-:S04]  /*11790*/  FADD.FTZ R17, R87, R85 ;  /* 0x0000005557117221 */ /* 0x000fc80000010000 */
[----:B------:R1:W2:Y:S01]  /*117a0*/  MUFU.EX2 R97, R3 ;  /* 0x0000000300617308 */ /* 0x0002a20000000800 */
[----:B------:R-:W-:Y:S02]  /*117b0*/  FADD.FTZ R17, R89, R17 ;  /* 0x0000001159117221 */ /* 0x000fe40000010000 */
[--C-:B-1----:R-:W-:Y:S01]  /*117c0*/  FFMA.FTZ R3, R20, c[0x0][0x2d0], -R0.reuse ;  /* 0x0000b40014037a23 */ /* 0x102fe20000010800 */
[----:B--2---:R-:W-:Y:S01]  /*117d0*/  F2FP.PACK_AB R9, R97, R94 ;  /* 0x0000005e6109723e */ /* 0x004fe200000000ff */
[C---:B------:R-:W-:Y:S03]  /*117e0*/  HMMA.16816.F32 R20, R12.reuse, R6, RZ ;  /* 0x000000060c14723c */ /* 0x040fe600000018ff */
[----:B------:R1:W-:Y:S05]  /*117f0*/  MUFU.EX2 R98, R3 ;  /* 0x0000000300627308 */ /* 0x0003ea0000000800 */
        /* <DEDUP_REMOVED lines=10> */
[----:B------:R-:W-:Y:S02]  /*118a0*/  HMMA.16816.F32 R120, R8, R30, R20 ;  /* 0x0000001e0878723c */ /* 0x000fe40000001814 */
[----:B------:R-:W-:-:S06]  /*118b0*/  FADD.FTZ R3, R93, R3 ;  /* 0x000000035d037221 */ /* 0x000fcc0000010000 */
[C---:B------:R-:W-:Y:S08]  /*118c0*/  HMMA.16816.F32 R24, R12.reuse, R40, RZ ;  /* 0x000000280c18723c */ /* 0x040ff000000018ff */
[----:B------:R-:W-:Y:S01]  /*118d0*/  HMMA.16816.F32 R20, R12, R42, RZ ;  /* 0x0000002a0c14723c */ /* 0x000fe200000018ff */
[----:B------:R-:W2:Y:S07]  /*118e0*/  LDSM.16.MT88.4 R40, [R172+0x2000] ;  /* 0x00200000ac28783b */ /* 0x000eae0000004200 */
[C---:B------:R-:W-:Y:S01]  /*118f0*/  HMMA.16816.F32 R136, R8.reuse, R32, R44 ;  /* 0x000000200888723c */ /* 0x040fe2000000182c */
[----:B------:R-:W3:Y:S07]  /*11900*/  LDSM.16.MT88.4 R44, [R175+0x2000] ;  /* 0x00200000af2c783b */ /* 0x000eee0000004200 */
[C---:B------:R-:W-:Y:S01]  /*11910*/  HMMA.16816.F32 R128, R8.reuse, R34, R36 ;  /* 0x000000220880723c */ /* 0x040fe20000001824 */
[----:B------:R-:W4:Y:S04]  /*11920*/  LDSM.16.MT88.4 R32, [R172+0x2800] ;  /* 0x00280000ac20783b */ /* 0x000f280000004200 */
[----:B------:R-:W5:Y:S03]  /*11930*/  LDSM.16.MT88.4 R36, [R175+0x2800] ;  /* 0x00280000af24783b */ /* 0x000f660000004200 */
[----:B------:R-:W-:Y:S08]  /*11940*/  HMMA.16816.F32 R160, R8, R56, R4 ;  /* 0x0000003808a0723c */ /* 0x000ff00000001804 */
[C---:B------:R-:W-:Y:S08]  /*11950*/  HMMA.16816.F32 R4, R12.reuse, R60, RZ ;  /* 0x0000003c0c04723c */ /* 0x040ff000000018ff */
        /* <DEDUP_REMOVED lines=9> */
[----:B----4-:R-:W-:Y:S01]  /*119f0*/  HMMA.16816.F32 R56, R8, R32, R24 ;  /* 0x000000200838723c */ /* 0x010fe20000001818 */
[----:B------:R-:W2:Y:S06]  /*11a00*/  LDSM.16.MT88.4 R24, [R174+0x2800] ;  /* 0x00280000ae18783b */ /* 0x000eac0000004200 */
[--C-:B------:R-:W-:Y:S01]  /*11a10*/  FFMA.FTZ R32, R70, c[0x0][0x2d0], -R0.reuse ;  /* 0x0000b40046207a23 */ /* 0x100fe20000010800 */
[----:B------:R-:W-:Y:S01]  /*11a20*/  HMMA.16816.F32 R28, R12, R62, RZ ;  /* 0x0000003e0c1c723c */ /* 0x000fe200000018ff */
[----:B------:R-:W-:-:S07]  /*11a30*/  FFMA.FTZ R33, R68, c[0x0][0x2d0], -R0 ;  /* 0x0000b40044217a23 */ /* 0x000fce0000010800 */
[----:B-----5:R-:W-:Y:S07]  /*11a40*/  HMMA.16816.F32 R124, R8, R36, R4 ;  /* 0x00000024087c723c */ /* 0x020fee0000001804 */
        /* <DEDUP_REMOVED lines=93> */
[----:B------:R-:W-:-:S04]  /*12020*/  @P1 SHF.R.U32.HI R0, RZ, c[0x0][0x2cc], R2 ;  /* 0x0000b300ff001a19 */ /* 0x000fc80000011602 */
[----:B------:R-:W-:Y:S01]  /*12030*/  IADD3 R0, R0, R240, -R241 ;  /* 0x000000f000007210 */ /* 0x000fe20007ffe8f1 */
[----:B----4-:R-:W-:Y:S03]  /*12040*/  HMMA.16816.F32 R24, R12, R20, RZ ;  /* 0x000000140c18723c */ /* 0x010fe600000018ff */
[----:B------:R-:W-:-:S04]  /*12050*/  SHF.R.S32.HI R2, RZ, 0x1f, R0 ;  /* 0x0000001fff027819 */ /* 0x000fc80000011400 */
[----:B------:R-:W-:Y:S01]  /*12060*/  LEA.HI R0, R2, R0, RZ, 0x6 ;  /* 0x0000000002007211 */ /* 0x000fe200078f30ff */
[----:B------:R-:W-:Y:S01]  /*12070*/  HMMA.16816.F32 R12, R12, R22, RZ ;  /* 0x000000160c0c723c */ /* 0x000fe200000018ff */
[----:B------:R-:W1:Y:S02]  /*12080*/  LDSM.16.MT88.4 R20, [R174+0x4800] ;  /* 0x00480000ae14783b */ /* 0x000e640000004200 */
[----:B------:R-:W-:-:S04]  /*12090*/  SHF.R.S32.HI R0, RZ, 0x6, R0 ;  /* 0x00000006ff007819 */ /* 0x000fc80000011400 */
[----:B------:R-:W-:-:S04]  /*120a0*/  IMNMX R216, R214, R0, !PT ;  /* 0x00000000d6d87217 */ /* 0x000fc80007800200 */
[----:B------:R-:W-:-:S05]  /*120b0*/  ISETP.GE.AND P0, PT, R194, R216, PT ;  /* 0x000000d8c200720c */ /* 0x000fca0003f06270 */
        /* <DEDUP_REMOVED lines=74> */
[----:B------:R-:W-:Y:S01]  /*12560*/  @!UPT UIADD3 URZ, URZ, URZ, URZ ;  /* 0x0000003f3f3ff290 */ /* 0x000fe2000fffe03f */
[----:B------:R-:W-:Y:S11]  /*12570*/  @!P0 BRA `(.L_x_1374) ;  /* 0x000036b000008947 */ /* 0x000ff60003800000 */
[----:B------:R-:W-:Y:S02]  /*12580*/  MOV R104, R16 ;  /* 0x0000001000687202 */ /* 0x000fe40000000f00 */
[----:B------:R-:W-:-:S02]  /*12590*/  MOV R101, R100 ;  /* 0x0000006400657202 */ /* 0x000fc40000000f00 */
[----:B------:R-:W-:-:S07]  /*125a0*/  MOV R196, R194 ;  /* 0x000000c200c47202 */ /* 0x000fce0000000f00 */
.L_x_1385:
        /* <DEDUP_REMOVED lines=22> */
[C---:B------:R-:W-:Y:S01]  /*12710*/  SHF.L.U64.HI R21, R205.reuse, 0x1, R219 ;  /* 0x00000001cd157819 */ /* 0x040fe200000102db */
[----:B------:R-:W-:Y:S01]  /*12720*/  IMAD R4, R4, c[0x0][0x218], RZ ;  /* 0x0000860004047a24 */ /* 0x000fe200078e02ff */
[----:B------:R-:W-:Y:S01]  /*12730*/  SHF.L.U32 R20, R205, 0x1, RZ ;  /* 0x00000001cd147819 */ /* 0x000fe200000006ff */
[----:B------:R-:W-:Y:S01]  /*12740*/  IMAD R0, R197, c[0x0][0x20c], R0 ;  /* 0x00008300c5007a24 */ /* 0x000fe200078e0200 */
[C---:B------:R-:W-:Y:S01]  /*12750*/  SHF.L.U64.HI R15, R202.reuse, 0x1, R203 ;  /* 0x00000001ca0f7819 */ /* 0x040fe200000102cb */
        /* <DEDUP_REMOVED lines=10> */
.L_x_1471:
[----:B------:R-:W-:-:S05]  /*12800*/  BRA.DIV ~URZ, `(.L_x_1378) ;  /* 0x0000c6727f007947 */ /* 0x000fca000b800000 */
[----:B------:R-:W5:Y:S01]  /*12810*/  SHFL.IDX PT, R0, R13, RZ, 0x181f ;  /* 0x00181fff0d007589 */ /* 0x000f6200000e0000 */
[----:B------:R-:W-:Y:S02]  /*12820*/  ISETP.GE.AND P3, PT, R202, c[0x0][0x1d4], PT ;  /* 0x00007500ca007a0c */ /* 0x000fe40003f66270 */
[----:B------:R-:W-:Y:S04]  /*12830*/  ISETP.GE.AND P1, PT, R205, c[0x0][0x1d4], PT ;  /* 0x00007500cd007a0c */ /* 0x000fe80003f26270 */
[----:B------:R-:W-:Y:S02]  /*12840*/  SEL R12, RZ, 0x10, P1 ;  /* 0x00000010ff0c7807 */ /* 0x000fe40000800000 */
[----:B-----5:R-:W-:Y:S05]  /*12850*/  IADD3 R2, P0, R0, R14, RZ ;  /* 0x0000000e00027210 */ /* 0x020fea0007f1e0ff */
[----:B---3--:R-:W-:Y:S01]  /*12860*/  IMAD.X R3, R4, 0x1, R15, P0 ;  /* 0x0000000104037824 */ /* 0x008fe200000e060f */
[----:B------:R-:W-:Y:S04]  /*12870*/  ISETP.GE.AND P0, PT, R206, c[0x0][0x1d4], PT ;  /* 0x00007500ce007a0c */ /* 0x000fe80003f06270 */
[----:B------:R-:W-:Y:S01]  /*12880*/  @!PT LDS RZ, [RZ] ;  /* 0x00000000fffff984 */ /* 0x000fe20000000800 */
[----:B------:R-:W-:Y:S01]  /*12890*/  @!PT LDS RZ, [RZ] ;  /* 0x00000000fffff984 */ /* 0x000fe20000000800 */
[----:B------:R3:W-:Y:S02]  /*128a0*/  LDGSTS.E.BYPASS.LTC128B.128 [R193+0x100], [R2.64], !P3 ;  /* 0x0010000002c17fae */ /* 0x0007e4000d901d48 */
[----:B---3--:R-:W-:Y:S05]  /*128b0*/  IADD3 R2, P2, R0, R20, RZ ;  /* 0x0000001400027210 */ /* 0x008fea0007f5e0ff */
[----:B------:R-:W-:Y:S01]  /*128c0*/  IMAD.X R3, R4, 0x1, R21, P2 ;  /* 0x0000000104037824 */ /* 0x000fe200010e0615 */
[----:B------:R-:W-:Y:S02]  /*128d0*/  IADD3 R6, P2, R0, R22, RZ ;  /* 0x0000001600067210 */ /* 0x000fe40007f5e0ff */
[----:B------:R-:W3:Y:S03]  /*128e0*/  SHFL.IDX PT, R0, R13, 0x1, 0x181f ;  /* 0x00381f000d007f89 */ /* 0x000ee600000e0000 */
[----:B------:R-:W-:Y:S01]  /*128f0*/  IMAD.X R7, R4, 0x1, R23, P2 ;  /* 0x0000000104077824 */ /* 0x000fe200010e0617 */
[----:B------:R4:W-:Y:S04]  /*12900*/  LDGSTS.E.BYPASS.LTC128B.128 [R193+0x2100], [R2.64], !P1 ;  /* 0x0210000002c17fae */ /* 0x0009e8000c901d48 */
[----:B------:R5:W-:Y:S04]  /*12910*/  LDGSTS.E.BYPASS.LTC128B.128 [R193+0x4100], [R6.64], !P0 ;  /* 0x0410000006c17fae */ /* 0x000be8000c101d48 */
[----:B------:R2:W1:Y:S02]  /*12920*/  SHFL.IDX PT, R4, R5, 0x1, 0x181f ;  /* 0x00381f0005047f89 */ /* 0x00046400000e0000 */
[----:B--2-4-:R-:W-:Y:S02]  /*12930*/  SEL R5, RZ, 0x10, P3 ;  /* 0x00000010ff057807 */ /* 0x014fe40001800000 */
[----:B-----5:R-:W-:Y:S02]  /*12940*/  SEL R7, RZ, 0x10, P0 ;  /* 0x00000010ff077807 */ /* 0x020fe40000000000 */
.L_x_1472:
        /* <DEDUP_REMOVED lines=21> */
.L_x_1376:
[----:B------:R-:W-:Y:S05]  /*12aa0*/  BSYNC B0 ;  /* 0x0000000000007941 */ /* 0x000fea0003800000 */
.L_x_1375:
        /* <DEDUP_REMOVED lines=217> */
[----:B--2-4-:R-:W-:Y:S01]  /*13840*/  IMAD.MOV.U32 R198, RZ, RZ, c[0x0][0x2b8] ;  /* 0x0000ae00ffc67624 */ /* 0x014fe200078e00ff */
[----:B------:R-:W-:Y:S01]  /*13850*/  ISETP.GT.AND P1, PT, R220, 0x3f, PT ;  /* 0x0000003fdc00780c */ /* 0x000fe20003f24270 */
[----:B------:R-:W-:Y:S01]  /*13860*/  IMAD R2, R196, 0x40, R238 ;  /* 0x00000040c4027824 */ /* 0x000fe200078e02ee */
[----:B------:R-:W-:Y:S01]  /*13870*/  SHF.L.U64.HI R14, R206, 0x1, R218 ;  /* 0x00000001ce0e7819 */ /* 0x000fe200000102da */
[----:B------:R-:W-:Y:S01]  /*13880*/  IMAD.MOV.U32 R195, RZ, RZ, RZ ;  /* 0x000000ffffc37224 */ /* 0x000fe200078e00ff */
[----:B------:R-:W-:Y:S01]  /*13890*/  ISETP.NE.AND P2, PT, R198, 0x1, PT ;  /* 0x00000001c600780c */ /* 0x000fe20003f45270 */
[----:B------:R-:W-:Y:S01]  /*138a0*/  IMAD.SHL.U32 R13, R206, 0x2, RZ ;  /* 0x00000002ce0d7824 */ /* 0x000fe200078e00ff */
[----:B------:R-:W-:Y:S01]  /*138b0*/  IADD3 R2, R2, -0x40, R220 ;  /* 0xffffffc002027810 */ /* 0x000fe20007ffe0dc */
[C---:B------:R-:W-:Y:S01]  /*138c0*/  IMAD.SHL.U32 R11, R205.reuse, 0x2, RZ ;  /* 0x00000002cd0b7824 */ /* 0x040fe200078e00ff */
[----:B------:R-:W-:Y:S01]  /*138d0*/  SHF.L.U64.HI R12, R205, 0x1, R219 ;  /* 0x00000001cd0c7819 */ /* 0x000fe200000102db */
[C---:B------:R-:W-:Y:S01]  /*138e0*/  IMAD.SHL.U32 R9, R202.reuse, 0x2, RZ ;  /* 0x00000002ca097824 */ /* 0x040fe200078e00ff */
[----:B------:R-:W-:Y:S01]  /*138f0*/  SHF.L.U64.HI R10, R202, 0x1, R203 ;  /* 0x00000001ca0a7819 */ /* 0x000fe200000102cb */
[----:B---3--:R-:W-:Y:S06]  /*13900*/  IMAD.MOV.U32 R0, RZ, RZ, R2 ;  /* 0x000000ffff007224 */ /* 0x008fec00078e0002 */
        /* <DEDUP_REMOVED lines=24> */
.L_x_1473:
        /* <DEDUP_REMOVED lines=21> */
.L_x_1474:
        /* <DEDUP_REMOVED lines=21> */
.L_x_1380:
[----:B--2-4-:R-:W-:Y:S05]  /*13d30*/  BSYNC B0 ;  /* 0x0000000000007941 */ /* 0x014fea0003800000 */
.L_x_1379:
[----:B---3--:R-:W-:Y:S01]  /*13d40*/  IMAD.MOV.U32 R0, RZ, RZ, c[0x0][0x2c4] ;  /* 0x0000b100ff007624 */ /* 0x008fe200078e00ff */
[----:B------:R-:W0:Y:S01]  /*13d50*/  LDGDEPBAR ;  /* 0x00000000000079af */ /* 0x000e220000000000 */
[----:B------:R-:W-:Y:S03]  /*13d60*/  IMAD.IADD R4, R248, 0x1, R239 ;  /* 0x00000001f8047824 */ /* 0x000fe600078e02ef */
[----:B------:R-:W-:Y:S11]  /*13d70*/  ISETP.NE.AND P0, PT, R0, 0x1, PT ;  /* 0x000000010000780c */ /* 0x000ff60003f05270 */
[----:B------:R-:W-:Y:S02]  /*13d80*/  @!UPT UIADD3 URZ, URZ, URZ, URZ ;  /* 0x0000003f3f3ff290 */ /* 0x000fe4000fffe03f */
[----:B------:R-:W-:Y:S05]  /*13d90*/  @P0 IMAD.HI.U32 R0, R4, c[0x0][0x2c8], RZ ;  /* 0x0000b20004000a27 */ /* 0x000fea00078e00ff */
[----:B------:R-:W-:Y:S02]  /*13da0*/  @P0 SHF.R.U32.HI R4, RZ, c[0x0][0x2cc], R0 ;  /* 0x0000b300ff040a19 */ /* 0x000fe40000011600 */
[----:B------:R-:W-:Y:S05]  /*13db0*/  MOV R0, 0x1 ;  /* 0x0000000100007802 */ /* 0x000fea0000000f00 */
[----:B------:R-:W-:Y:S05]  /*13dc0*/  IMAD R0, R196, -0x40, R0 ;  /* 0xffffffc0c4007824 */ /* 0x000fea00078e0200 */
[----:B------:R-:W-:Y:S04]  /*13dd0*/  IADD3 R0, R240, R0, -R242 ;  /* 0x00000000f0007210 */ /* 0x000fe80007ffe8f2 */
[----:B------:R-:W-:Y:S01]  /*13de0*/  IADD3 R5, R0, -R241, RZ ;  /* 0x800000f100057210 */ /* 0x000fe20007ffe0ff */
[----:B------:R-:W-:-:S05]  /*13df0*/  BRA.DIV ~URZ, `(.L_x_1383) ;  /* 0x0000b5527f007947 */ /* 0x000fca000b800000 */
[----:B------:R2:W3:Y:S02]  /*13e00*/  SHFL.IDX PT, R0, R4, RZ, 0x1c1f ;  /* 0x001c1fff04007589 */ /* 0x0004e400000e0000 */
.L_x_1475:
[----:B---3--:R-:W-:Y:S05]  /*13e10*/  IMAD.IADD R0, R5, 0x1, R0 ;  /* 0x0000000105007824 */ /* 0x008fea00078e0200 */
[C---:B------:R-:W-:Y:S02]  /*13e20*/  ISETP.GT.AND P0, PT, R0.reuse, RZ, PT ;  /* 0x000000ff0000720c */ /* 0x040fe40003f04270 */
[C---:B------:R-:W-:Y:S02]  /*13e30*/  ISETP.GT.AND P2, PT, R0.reuse, 0x1, PT ;  /* 0x000000010000780c */ /* 0x040fe40003f44270 */
[C---:B------:R-:W-:Y:S02]  /*13e40*/  ISETP.GT.AND P3, PT, R0.reuse, 0x8, PT ;  /* 0x000000080000780c */ /* 0x040fe40003f64270 */
[----:B------:R-:W-:Y:S02]  /*13e50*/  ISETP.GT.AND P4, PT, R0, 0x9, PT ;  /* 0x000000090000780c */ /* 0x000fe40003f84270 */
[----:B-1----:R-:W-:Y:S02]  /*13e60*/  FSEL R6, R168, -INF , P0 ;  /* 0xff800000a8067808 */ /* 0x002fe40000000000 */
[C---:B------:R-:W-:Y:S02]  /*13e70*/  ISETP.GT.AND P1, PT, R0.reuse, 0x10, PT ;  /* 0x000000100000780c */ /* 0x040fe40003f24270 */
[----:B------:R-:W-:Y:S02]  /*13e80*/  ISETP.GT.AND P0, PT, R0, 0x11, PT ;  /* 0x000000110000780c */ /* 0x000fe40003f04270 */
[----:B------:R-:W-:Y:S02]  /*13e90*/  FSEL R25, R167, -INF , P2 ;  /* 0xff800000a7197808 */ /* 0x000fe40001000000 */
[----:B------:R-:W-:Y:S02]  /*13ea0*/  FSEL R24, R166, -INF , P3 ;  /* 0xff800000a6187808 */ /* 0x000fe40001800000 */
[C---:B------:R-:W-:Y:S02]  /*13eb0*/  ISETP.GT.AND P3, PT, R0.reuse, 0x18, PT ;  /* 0x000000180000780c */ /* 0x040fe40003f64270 */
[----:B------:R-:W-:Y:S02]  /*13ec0*/  FSEL R23, R163, -INF , P4 ;  /* 0xff800000a3177808 */ /* 0x000fe40002000000 */
[----:B------:R-:W-:Y:S02]  /*13ed0*/  ISETP.GT.AND P4, PT, R0, 0x19, PT ;  /* 0x000000190000780c */ /* 0x000fe40003f84270 */
[----:B------:R-:W-:Y:S02]  /*13ee0*/  FSEL R22, R160, -INF , P1 ;  /* 0xff800000a0167808 */ /* 0x000fe40000800000 */
[C---:B------:R-:W-:Y:S02]  /*13ef0*/  ISETP.GT.AND P2, PT, R0.reuse, 0x20, PT ;  /* 0x000000200000780c */ /* 0x040fe40003f44270 */
[----:B------:R-:W-:Y:S02]  /*13f00*/  FSEL R21, R159, -INF , P0 ;  /* 0xff8000009f157808 */ /* 0x000fe40000000000 */
[C---:B------:R-:W-:Y:S02]  /*13f10*/  ISETP.GT.AND P1, PT, R0.reuse, 0x21, PT ;  /* 0x000000210000780c */ /* 0x040fe40003f24270 */
[----:B------:R-:W-:Y:S02]  /*13f20*/  ISETP.GT.AND P0, PT, R0, 0x28, PT ;  /* 0x000000280000780c */ /* 0x000fe40003f04270 */
[----:B------:R-:W-:Y:S02]  /*13f30*/  FSEL R20, R158, -INF , P3 ;  /* 0xff8000009e147808 */ /* 0x000fe40001800000 */
        /* <DEDUP_REMOVED lines=8> */
[----:B------:R-:W-:Y:S02]  /*13fc0*/  ISETP.GT.AND P0, PT, R0, 0x39, PT ;  /* 0x000000390000780c */ /* 0x000fe40003f04270 */
[----:B------:R-:W-:Y:S02]  /*13fd0*/  FSEL R15, R15, -INF , P4 ;  /* 0xff8000000f0f7808 */ /* 0x000fe40002000000 */
[----:B------:R-:W-:Y:S02]  /*13fe0*/  FSEL R14, R100, -INF , P3 ;  /* 0xff800000640e7808 */ /* 0x000fe40001800000 */
[----:B------:R-:W-:Y:S02]  /*13ff0*/  FSEL R13, R28, -INF , P2 ;  /* 0xff8000001c0d7808 */ /* 0x000fe40001000000 */
[----:B------:R-:W-:Y:S02]  /*14000*/  FSEL R12, R27, -INF , P1 ;  /* 0xff8000001b0c7808 */ /* 0x000fe40000800000 */
[----:B------:R-:W-:Y:S01]  /*14010*/  FSEL R11, R26, -INF , P0 ;  /* 0xff8000001a0b7808 */ /* 0x000fe20000000000 */
[----:B------:R-:W-:-:S05]  /*14020*/  BRA.DIV ~URZ, `(.L_x_1384) ;  /* 0x0000b3827f007947 */ /* 0x000fca000b800000 */
[----:B------:R-:W1:Y:S02]  /*14030*/  SHFL.IDX PT, R0, R4, 0x1, 0x1c1f ;  /* 0x003c1f0004007f89 */ /* 0x000e6400000e0000 */
[----:B-1----:R-:W-:Y:S05]  /*14040*/  IMAD.IADD R0, R5, 0x1, R0 ;  /* 0x0000000105007824 */ /* 0x002fea00078e0200 */
[C---:B------:R-:W-:Y:S02]  /*14050*/  ISETP.GT.AND P0, PT, R0.reuse, RZ, PT ;  /* 0x000000ff0000720c */ /* 0x040fe40003f04270 */
[C---:B------:R-:W-:Y:S02]  /*14060*/  ISETP.GT.AND P2, PT, R0.reuse, 0x1, PT ;  /* 0x000000010000780c */ /* 0x040fe40003f44270 */
[C---:B------:R-:W-:Y:S02]  /*14070*/  ISETP.GT.AND P3, PT, R0.reuse, 0x8, PT ;  /* 0x000000080000780c */ /* 0x040fe40003f64270 */
[----:B------:R-:W-:Y:S02]  /*14080*/  ISETP.GT.AND P4, PT, R0, 0x9, PT ;  /* 0x000000090000780c */ /* 0x000fe40003f84270 */
[----:B------:R-:W-:Y:S02]  /*14090*/  FSEL R5, R194, -INF , P0 ;  /* 0xff800000c2057808 */ /* 0x000fe40000000000 */
[C---:B------:R-:W-:Y:S02]  /*140a0*/  ISETP.GT.AND P1, PT, R0.reuse, 0x10, PT ;  /* 0x000000100000780c */ /* 0x040fe40003f24270 */
[----:B------:R-:W-:Y:S02]  /*140b0*/  ISETP.GT.AND P0, PT, R0, 0x11, PT ;  /* 0x000000110000780c */ /* 0x000fe40003f04270 */
[----:B------:R-:W-:Y:S02]  /*140c0*/  FSEL R149, R171, -INF , P2 ;  /* 0xff800000ab957808 */ /* 0x000fe40001000000 */
[----:B------:R-:W-:Y:S02]  /*140d0*/  FSEL R35, R170, -INF , P3 ;  /* 0xff800000aa237808 */ /* 0x000fe40001800000 */
[C---:B------:R-:W-:Y:S02]  /*140e0*/  ISETP.GT.AND P3, PT, R0.reuse, 0x18, PT ;  /* 0x000000180000780c */ /* 0x040fe40003f64270 */
        /* <DEDUP_REMOVED lines=13> */
[C---:B------:R-:W-:Y:S02]  /*141c0*/  ISETP.GT.AND P2, PT, R0.reuse, 0x31, PT ;  /* 0x000000310000780c */ /* 0x040fe40003f44270 */
[----:B------:R-:W-:Y:S02]  /*141d0*/  FSEL R27, R153, -INF , P0 ;  /* 0xff800000991b7808 */ /* 0x000fe40000000000 */
[C---:B------:R-:W-:Y:S02]  /*141e0*/  ISETP.GT.AND P1, PT, R0.reuse, 0x38, PT ;  /* 0x000000380000780c */ /* 0x040fe40003f24270 */
[----:B------:R-:W-:Y:S02]  /*141f0*/  ISETP.GT.AND P0, PT, R0, 0x39, PT ;  /* 0x000000390000780c */ /* 0x000fe40003f04270 */
[----:B------:R-:W-:Y:S02]  /*14200*/  FMNMX.FTZ R0, R6, R101, !PT ;  /* 0x0000006506007209 */ /* 0x000fe40007810000 */
[----:B------:R-:W-:Y:S02]  /*14210*/  FSEL R26, R152, -INF , P4 ;  /* 0xff800000981a7808 */ /* 0x000fe40002000000 */
        /* <DEDUP_REMOVED lines=20> */
[----:B-1----:R-:W-:Y:S06]  /*14360*/  FMNMX.FTZ R0, R2, R0, !PT ;  /* 0x0000000002007209 */ /* 0x002fec0007810000 */
        /* <DEDUP_REMOVED lines=21> */
.L_x_1476:
        /* <DEDUP_REMOVED lines=8> */
[--C-:B------:R-:W-:Y:S02]  /*14540*/  FFMA.FTZ R6, R6, c[0x0][0x2d0], -R2.reuse ;  /* 0x0000b40006067a23 */ /* 0x100fe40000010802 */
[----:B------:R-:W-:Y:S02]  /*14550*/  FMUL.FTZ R0, R0, c[0x0][0x2d0] ;  /* 0x0000b40000007a20 */ /* 0x000fe40000410000 */
[--C-:B-1----:R-:W-:Y:S02]  /*14560*/  FFMA.FTZ R4, R25, c[0x0][0x2d0], -R2.reuse ;  /* 0x0000b40019047a23 */ /* 0x102fe40000010802 */
        /* <DEDUP_REMOVED lines=22> */
[----:B------:R-:W-:Y:S02]  /*146d0*/  FMUL.FTZ R17, R0, R125 ;  /* 0x0000007d00117220 */ /* 0x000fe40000410000 */
[----:B------:R-:W-:Y:S01]  /*146e0*/  FADD.FTZ R11, R4, R2 ;  /* 0x00000002040b7221 */ /* 0x000fe20000010000 */
[C---:B------:R-:W-:Y:S01]  /*146f0*/  FSEL R2, R3.reuse, RZ, P0 ;  /* 0x000000ff03027208 */ /* 0x040fe20000000000 */
[----:B------:R-:W-:Y:S02]  /*14700*/  FMUL.FTZ R4, R3, c[0x0][0x2d0] ;  /* 0x0000b40003047a20 */ /* 0x000fe40000410000 */
[----:B------:R-:W-:Y:S02]  /*14710*/  FMUL.FTZ R16, R0, R124 ;  /* 0x0000007c00107220 */ /* 0x000fe40000410000 */
[----:B------:R-:W-:Y:S01]  /*14720*/  FADD.FTZ R2, -R2, R104 ;  /* 0x0000006802027221 */ /* 0x000fe20000010100 */
[----:B------:R-:W-:Y:S01]  /*14730*/  FSEL R4, R4, RZ, P0 ;  /* 0x000000ff04047208 */ /* 0x000fe20000000000 */
[----:B------:R-:W-:Y:S01]  /*14740*/  FMUL.FTZ R21, R0, R121 ;  /* 0x0000007900157220 */ /* 0x000fe20000410000 */
[----:B------:R-:W-:Y:S01]  /*14750*/  MUFU.EX2 R124, R171 ;  /* 0x000000ab007c7308 */ /* 0x000fe20000000800 */
[----:B------:R-:W-:Y:S01]  /*14760*/  FMUL.FTZ R2, R2, c[0x0][0x2d0] ;  /* 0x0000b40002027a20 */ /* 0x000fe20000410000 */
[----:B------:R-:W-:Y:S01]  /*14770*/  ISETP.GT.AND P0, PT, R196, R216, PT ;  /* 0x000000d8c400720c */ /* 0x000fe20003f04270 */
[--C-:B------:R-:W-:Y:S02]  /*14780*/  FFMA.FTZ R101, R35, c[0x0][0x2d0], -R4.reuse ;  /* 0x0000b40023657a23 */ /* 0x100fe40000010804 */
[--C-:B------:R-:W-:Y:S02]  /*14790*/  FFMA.FTZ R104, R34, c[0x0][0x2d0], -R4.reuse ;  /* 0x0000b40022687a23 */ /* 0x100fe40000010804 */
[--C-:B------:R-:W-:Y:S02]  /*147a0*/  FFMA.FTZ R154, R33, c[0x0][0x2d0], -R4.reuse ;  /* 0x0000b400219a7a23 */ /* 0x100fe40000010804 */
[----:B------:R-:W-:Y:S01]  /*147b0*/  FMUL.FTZ R33, R0, R109 ;  /* 0x0000006d00217220 */ /* 0x000fe20000410000 */
[----:B------:R-:W1:Y:S01]  /*147c0*/  MUFU.EX2 R2, R2 ;  /* 0x0000000200027308 */ /* 0x000e620000000800 */
[--C-:B------:R-:W-:Y:S02]  /*147d0*/  FFMA.FTZ R153, R32, c[0x0][0x2d0], -R4.reuse ;  /* 0x0000b40020997a23 */ /* 0x100fe40000010804 */
[----:B------:R-:W-:Y:S02]  /*147e0*/  FMUL.FTZ R32, R0, R108 ;  /* 0x0000006c00207220 */ /* 0x000fe40000410000 */
        /* <DEDUP_REMOVED lines=12> */
[C---:B-1----:R-:W-:Y:S02]  /*148b0*/  FMUL.FTZ R34, R2.reuse, R110 ;  /* 0x0000006e02227220 */ /* 0x042fe40000410000 */
[C---:B------:R-:W-:Y:S02]  /*148c0*/  FMUL.FTZ R35, R2.reuse, R111 ;  /* 0x0000006f02237220 */ /* 0x040fe40000410000 */
[----:B------:R-:W1:Y:S01]  /*148d0*/  LDSM.16.MT88.4 R108, [R147] ;  /* 0x00000000936c783b */ /* 0x000e620000004200 */
[----:B------:R-:W-:Y:S01]  /*148e0*/  FMUL.FTZ R18, R2, R126 ;  /* 0x0000007e02127220 */ /* 0x000fe20000410000 */
[----:B------:R-:W3:Y:S01]  /*148f0*/  MUFU.EX2 R6, R6 ;  /* 0x0000000600067308 */ /* 0x000ee20000000800 */
[--C-:B------:R-:W-:Y:S02]  /*14900*/  FFMA.FTZ R170, R9, c[0x0][0x2d0], -R4.reuse ;  /* 0x0000b40009aa7a23 */ /* 0x100fe40000010804 */
[----:B------:R-:W-:Y:S02]  /*14910*/  FFMA.FTZ R198, R8, c[0x0][0x2d0], -R4 ;  /* 0x0000b40008c67a23 */ /* 0x000fe40000010804 */
[----:B------:R-:W-:Y:S02]  /*14920*/  FADD.FTZ R4, R13, R11 ;  /* 0x0000000b0d047221 */ /* 0x000fe40000010000 */
[----:B------:R-:W-:Y:S02]  /*14930*/  FMUL.FTZ R8, R0, R132 ;  /* 0x0000008400087220 */ /* 0x000fe40000410000 */
[----:B------:R-:W-:Y:S01]  /*14940*/  FADD.FTZ R152, R12, R4 ;  /* 0x000000040c987221 */ /* 0x000fe20000010000 */
[----:B------:R-:W4:Y:S01]  /*14950*/  MUFU.EX2 R126, R104 ;  /* 0x00000068007e7308 */ /* 0x000f220000000800 */
[----:B------:R-:W-:Y:S02]  /*14960*/  FMUL.FTZ R4, R0, R136 ;  /* 0x0000008800047220 */ /* 0x000fe40000410000 */
[----:B--2---:R-:W-:Y:S02]  /*14970*/  FFMA.FTZ R5, R2, R204, R7 ;  /* 0x000000cc02057223 */ /* 0x004fe40000010007 */
[----:B------:R-:W-:Y:S02]  /*14980*/  FMUL.FTZ R9, R0, R133 ;  /* 0x0000008500097220 */ /* 0x000fe40000410000 */
[C---:B------:R-:W-:Y:S02]  /*14990*/  FMUL.FTZ R10, R2.reuse, R134 ;  /* 0x00000086020a7220 */ /* 0x040fe40000410000 */
[----:B------:R-:W-:Y:S01]  /*149a0*/  FMUL.FTZ R11, R2, R135 ;  /* 0x00000087020b7220 */ /* 0x000fe20000410000 */
[----:B------:R-:W-:Y:S01]  /*149b0*/  MUFU.EX2 R104, R157 ;  /* 0x0000009d00687308 */ /* 0x000fe20000000800 */
[C---:B------:R-:W-:Y:S01]  /*149c0*/  FMUL.FTZ R12, R0.reuse, R128 ;  /* 0x00000080000c7220 */ /* 0x040fe20000410000 */
[----:B------:R-:W-:Y:S01]  /*149d0*/  LDSM.16.MT88.4 R132, [R147+0x1800] ;  /* 0x001800009384783b */ /* 0x000fe20000004200 */
[----:B------:R-:W-:Y:S01]  /*149e0*/  FMUL.FTZ R13, R0, R129 ;  /* 0x00000081000d7220 */ /* 0x000fe20000410000 */
[C---:B---3--:R-:W-:Y:S01]  /*149f0*/  F2FP.PACK_AB R149, R6.reuse, R7 ;  /* 0x000000070695723e */ /* 0x048fe200000000ff */
[----:B------:R-:W-:Y:S02]  /*14a00*/  FADD.FTZ R204, R6, R5 ;  /* 0x0000000506cc7221 */ /* 0x000fe40000010000 */
[----:B------:R-:W-:Y:S02]  /*14a10*/  FMUL.FTZ R5, R0, R137 ;  /* 0x0000008900057220 */ /* 0x000fe40000410000 */
[C---:B------:R-:W-:Y:S01]  /*14a20*/  FMUL.FTZ R6, R2.reuse, R138 ;  /* 0x0000008a02067220 */ /* 0x040fe20000410000 */
[----:B------:R-:W-:Y:S01]  /*14a30*/  MUFU.EX2 R157, R162 ;  /* 0x000000a2009d7308 */ /* 0x000fe20000000800 */
[C---:B------:R-:W-:Y:S02]  /*14a40*/  FMUL.FTZ R7, R2.reuse, R139 ;  /* 0x0000008b02077220 */ /* 0x040fe40000410000 */
[----:B------:R-:W-:Y:S01]  /*14a50*/  FMUL.FTZ R14, R2, R130 ;  /* 0x00000082020e7220 */ /* 0x000fe20000410000 */
[----:B----4-:R-:W-:Y:S01]  /*14a60*/  F2FP.PACK_AB R151, R126, R125 ;  /* 0x0000007d7e97723e */ /* 0x010fe200000000ff */
[C---:B------:R-:W-:Y:S02]  /*14a70*/  FMUL.FTZ R19, R2.reuse, R127 ;  /* 0x0000007f02137220 */ /* 0x040fe40000410000 */
[C---:B------:R-:W-:Y:S02]  /*14a80*/  FMUL.FTZ R22, R2.reuse, R122 ;  /* 0x0000007a02167220 */ /* 0x040fe40000410000 */
[----:B------:R-:W-:Y:S01]  /*14a90*/  FMUL.FTZ R23, R2, R123 ;  /* 0x0000007b02177220 */ /* 0x000fe20000410000 */
[----:B------:R-:W2:Y:S01]  /*14aa0*/  MUFU.EX2 R101, R160 ;  /* 0x000000a000657308 */ /* 0x000ea20000000800 */
[C---:B-1----:R-:W-:Y:S05]  /*14ab0*/  HMMA.16816.F32 R4, R148.reuse, R108, R4 ;  /* 0x0000006c9404723c */ /* 0x042fea0000001804 */
[----:B------:R-:W-:Y:S02]  /*14ac0*/  FMUL.FTZ R25, R0, R117 ;  /* 0x0000007500197220 */ /* 0x000fe40000410000 */
[C---:B------:R-:W-:Y:S01]  /*14ad0*/  FMUL.FTZ R26, R2.reuse, R118 ;  /* 0x00000076021a7220 */ /* 0x040fe20000410000 */
[C---:B------:R-:W-:Y:S01]  /*14ae0*/  HMMA.16816.F32 R8, R148.reuse, R110, R8 ;  /* 0x0000006e9408723c */ /* 0x040fe20000001808 */
[----:B------:R-:W1:Y:S01]  /*14af0*/  LDSM.16.MT88.4 R108, [R172] ;  /* 0x00000000ac6c783b */ /* 0x000e620000004200 */
[----:B------:R-:W-:Y:S02]  /*14b00*/  MUFU.EX2 R207, R154 ;  /* 0x0000009a00cf7308 */ /* 0x000fe40000000800 */
[C---:B------:R-:W-:Y:S02]  /*14b10*/  FMUL.FTZ R15, R2.reuse, R131 ;  /* 0x00000083020f7220 */ /* 0x040fe40000410000 */
[----:B------:R-:W-:Y:S02]  /*14b20*/  FMUL.FTZ R27, R2, R119 ;  /* 0x00000077021b7220 */ /* 0x000fe40000410000 */
[C---:B------:R-:W-:Y:S04]  /*14b30*/  FMUL.FTZ R28, R0.reuse, R112 ;  /* 0x00000070001c7220 */ /* 0x040fe80000410000 */
[----:B------:R-:W-:Y:S01]  /*14b40*/  FMUL.FTZ R29, R0, R113 ;  /* 0x00000071001d7220 */ /* 0x000fe20000410000 */
[----:B------:R-:W-:Y:S01]  /*14b50*/  MUFU.EX2 R154, R164 ;  /* 0x000000a4009a7308 */ /* 0x000fe20000000800 */
[C---:B------:R-:W-:Y:S02]  /*14b60*/  FMUL.FTZ R30, R2.reuse, R114 ;  /* 0x00000072021e7220 */ /* 0x040fe40000410000 */
[----:B------:R-:W-:Y:S02]  /*14b70*/  FMUL.FTZ R31, R2, R115 ;  /* 0x00000073021f7220 */ /* 0x000fe40000410000 */
[----:B------:R-:W-:Y:S01]  /*14b80*/  LDSM.16.MT88.4 R112, [R147+0x800] ;  /* 0x000800009370783b */ /* 0x000fe20000004200 */
[C---:B------:R-:W-:Y:S02]  /*14b90*/  FMUL.FTZ R20, R0.reuse, R120 ;  /* 0x0000007800147220 */ /* 0x040fe40000410000 */
[C---:B------:R-:W-:Y:S02]  /*14ba0*/  FMUL.FTZ R24, R0.reuse, R116 ;  /* 0x0000007400187220 */ /* 0x040fe40000410000 */
        /* <DEDUP_REMOVED lines=18> */
[C---:B------:R-:W-:Y:S01]  /*14cd0*/  FMUL.FTZ R48, R0.reuse, R48 ;  /* 0x0000003000307220 */ /* 0x040fe20000410000 */
[----:B------:R-:W-:Y:S01]  /*14ce0*/  MUFU.EX2 R158, R156 ;  /* 0x0000009c009e7308 */ /* 0x000fe20000000800 */
[----:B------:R-:W-:Y:S02]  /*14cf0*/  FMUL.FTZ R49, R0, R49 ;  /* 0x0000003100317220 */ /* 0x000fe40000410000 */
[C---:B------:R-:W-:Y:S04]  /*14d00*/  FMUL.FTZ R50, R2.reuse, R50 ;  /* 0x0000003202327220 */ /* 0x040fe80000410000 */
        /* <DEDUP_REMOVED lines=48> */
[C---:B------:R-:W-:Y:S02]  /*15010*/  FMUL.FTZ R91, R2.reuse, R91 ;  /* 0x0000005b025b7220 */ /* 0x040fe40000410000 */
[C---:B------:R-:W-:Y:S04]  /*15020*/  FMUL.FTZ R94, R2.reuse, R94 ;  /* 0x0000005e025e7220 */ /* 0x040fe80000410000 */
[C---:B------:R-:W-:Y:S02]  /*15030*/  FMUL.FTZ R95, R2.reuse, R95 ;  /* 0x0000005f025f7220 */ /* 0x040fe40000410000 */
[C---:B------:R-:W-:Y:S02]  /*15040*/  FMUL.FTZ R98, R2.reuse, R98 ;  /* 0x0000006202627220 */ /* 0x040fe40000410000 */
[----:B------:R-:W-:Y:S02]  /*15050*/  FMUL.FTZ R99, R2, R99 ;  /* 0x0000006302637220 */ /* 0x000fe40000410000 */
[----:B------:R-:W3:Y:S01]  /*15060*/  MUFU.EX2 R2, R159 ;  /* 0x0000009f00027308 */ /* 0x000ee20000000800 */
[C---:B------:R-:W-:Y:S02]  /*15070*/  FMUL.FTZ R92, R0.reuse, R92 ;  /* 0x0000005c005c7220 */ /* 0x040fe40000410000 */
[C---:B------:R-:W-:Y:S02]  /*15080*/  FMUL.FTZ R93, R0.reuse, R93 ;  /* 0x0000005d005d7220 */ /* 0x040fe40000410000 */
[C---:B------:R-:W-:Y:S02]  /*15090*/  FMUL.FTZ R96, R0.reuse, R96 ;  /* 0x0000006000607220 */ /* 0x040fe40000410000 */
[----:B------:R-:W-:Y:S02]  /*150a0*/  FMUL.FTZ R97, R0, R97 ;  /* 0x0000006100617220 */ /* 0x000fe40000410000 */
[----:B--2---:R-:W-:Y:S01]  /*150b0*/  FADD.FTZ R0, R101, R152 ;  /* 0x0000009865007221 */ /* 0x004fe20000010000 */
[----:B------:R-:W2:Y:S10]  /*150c0*/  MUFU.EX2 R159, R155 ;  /* 0x0000009b009f7308 */ /* 0x000eb40000000800 */
[----:B------:R-:W-:Y:S01]  /*150d0*/  MUFU.EX2 R155, R163 ;  /* 0x000000a3009b7308 */ /* 0x000fe20000000800 */
[C---:B-1----:R-:W-:Y:S03]  /*150e0*/  HMMA.16816.F32 R36, R148.reuse, R108, R36 ;  /* 0x0000006c9424723c */ /* 0x042fe60000001824 */
[----:B---3--:R-:W-:Y:S04]  /*150f0*/  FADD.FTZ R0, R2, R0 ;  /* 0x0000000002007221 */ /* 0x008fe80000010000 */
[----:B------:R-:W-:Y:S01]  /*15100*/  FADD.FTZ R0, R116, R0 ;  /* 0x0000000074007221 */ /* 0x000fe20000010000 */
[C---:B------:R-:W-:Y:S01]  /*15110*/  HMMA.16816.F32 R40, R148.reuse, R110, R40 ;  /* 0x0000006e9428723c */ /* 0x040fe20000001828 */
[----:B------:R-:W1:Y:S01]  /*15120*/  LDSM.16.MT88.4 R108, [R172+0x2000] ;  /* 0x00200000ac6c783b */ /* 0x000e620000004200 */
[----:B------:R-:W3:Y:S02]  /*15130*/  MUFU.EX2 R152, R170 ;  /* 0x000000aa00987308 */ /* 0x000ee40000000800 */
[----:B------:R-:W-:Y:S04]  /*15140*/  FADD.FTZ R0, R104, R0 ;  /* 0x0000000068007221 */ /* 0x000fe80000010000 */
        /* <DEDUP_REMOVED lines=24> */
[----:B------:R-:W4:Y:S02]  /*152d0*/  LDSM.16.MT88.4 R116, [R172+0x800] ;  /* 0x00080000ac74783b */ /* 0x000f240000004200 */
[----:B------:R-:W5:Y:S01]  /*152e0*/  MUFU.EX2 R2, R167 ;  /* 0x000000a700027308 */ /* 0x000f620000000800 */
[----:B--2---:R-:W-:Y:S02]  /*152f0*/  F2FP.PACK_AB R111, R158, R159 ;  /* 0x0000009f9e6f723e */ /* 0x004fe400000000ff */
[----:B---3--:R-:W-:Y:S05]  /*15300*/  F2FP.PACK_AB R149, R152, R153 ;  /* 0x000000999895723e */ /* 0x008fea00000000ff */
        /* <DEDUP_REMOVED lines=8> */
[C---:B----4-:R-:W-:Y:S03]  /*15390*/  HMMA.16816.F32 R12, R108.reuse, R116, R12 ;  /* 0x000000746c0c723c */ /* 0x050fe6000000180c */
        /* <DEDUP_REMOVED lines=46> */
[----:B------:R-:W-:Y:S01]  /*15680*/  FADD.FTZ R0, R2, R0 ;  /* 0x0000000002007221 */ /* 0x000fe20000010000 */
[----:B------:R-:W-:Y:S01]  /*15690*/  IADD3 R194, R196, -0x1, RZ ;  /* 0xffffffffc4c27810 */ /* 0x000fe20007ffe0ff */
[----:B------:R-:W-:Y:S01]  /*156a0*/  FADD.FTZ R2, R125, R204 ;  /* 0x000000cc7d027221 */ /* 0x000fe20000010000 */
[C---:B------:R-:W-:Y:S01]  /*156b0*/  HMMA.16816.F32 R16, R108.reuse, R118, R16 ;  /* 0x000000766c10723c */ /* 0x040fe20000001810 */
[----:B------:R-:W2:Y:S03]  /*156c0*/  LDSM.16.MT88.4 R116, [R147+0x3000] ;  /* 0x003000009374783b */ /* 0x000ea60000004200 */
[----:B------:R-:W-:Y:S01]  /*156d0*/  FADD.FTZ R0, R104, R0 ;  /* 0x0000000068007221 */ /* 0x000fe20000010000 */
[C---:B-1----:R-:W-:Y:S02]  /*156e0*/  F2FP.PACK_AB R150, R101.reuse, R104 ;  /* 0x000000686596723e */ /* 0x042fe400000000ff */
[----:B------:R-:W-:Y:S01]  /*156f0*/  MOV R196, R194 ;  /* 0x000000c200c47202 */ /* 0x000fe20000000f00 */
[C---:B---3--:R-:W-:Y:S04]  /*15700*/  HMMA.16816.F32 R20, R108.reuse, R120, R20 ;  /* 0x000000786c14723c */ /* 0x048fe80000001814 */
[----:B------:R-:W-:Y:S01]  /*15710*/  FADD.FTZ R208, R101, R0 ;  /* 0x0000000065d07221 */ /* 0x000fe20000010000 */
[----:B------:R-:W-:Y:S01]  /*15720*/  MOV R104, R3 ;  /* 0x0000000300687202 */ /* 0x000fe20000000f00 */
        /* <DEDUP_REMOVED lines=80> */
.L_x_1374:
[----:B------:R-:W-:-:S13]  /*15c30*/  ISETP.GE.AND P0, PT, R194, R214, PT ;  /* 0x000000d6c200720c */ /* 0x000fda0003f06270 */
[----:B------:R-:W-:Y:S05]  /*15c40*/  @!P0 BRA `(.L_x_1386) ;  /* 0x0000302000008947 */ /* 0x000fea0003800000 */
[----:B------:R-:W-:Y:S02]  /*15c50*/  MOV R104, R16 ;  /* 0x0000001000687202 */ /* 0x000fe40000000f00 */
[----:B------:R-:W-:Y:S02]  /*15c60*/  MOV R101, R100 ;  /* 0x0000006400657202 */ /* 0x000fe40000000f00 */
.L_x_1393:
[----:B------:R-:W-:Y:S04]  /*15c70*/  DEPBAR.LE SB0, 0x0 ;  /* 0x000080000000791a */ /* 0x000fe80000000000 */
[----:B------:R-:W-:Y:S01]  /*15c80*/  WARPSYNC 0xffffffff ;  /* 0xffffffff00007948 */ /* 0x000fe20003800000 */
[----:B------:R-:W-:Y:S01]  /*15c90*/  BAR.SYNC.DEFER_BLOCKING 0x0 ;  /* 0x0000000000007b1d */ /* 0x000fe20000010000 */
[----:B------:R-:W-:Y:S01]  /*15ca0*/  SHF.R.S32.HI R0, RZ, 0x1f, R197 ;  /* 0x0000001fff007819 */ /* 0x000fe200000114c5 */
[----:B------:R-:W-:Y:S01]  /*15cb0*/  IMAD.WIDE.U32 R2, R197, c[0x0][0x208], RZ ;  /* 0x00008200c5027a25 */ /* 0x000fe200078e00ff */
[----:B------:R-:W-:Y:S02]  /*15cc0*/  SHF.L.U64.HI R30, R206, 0x1, R218 ;  /* 0x00000001ce1e7819 */ /* 0x000fe400000102da */
[C---:B------:R-:W-:Y:S01]  /*15cd0*/  SHF.L.U64.HI R22, R205.reuse, 0x1, R219 ;  /* 0x00000001cd167819 */ /* 0x040fe200000102db */
        /* <DEDUP_REMOVED lines=8> */
[C---:B------:R-:W-:Y:S04]  /*15d60*/  IMAD.WIDE.U32 R2, R195.reuse, c[0x0][0x218], R2 ;  /* 0x00008600c3027a25 */ /* 0x040fe800078e0002 */
        /* <DEDUP_REMOVED lines=18> */
.L_x_1477:
[----:B------:R-:W5:Y:S01]  /*15e90*/  SHFL.IDX PT, R4, R5, RZ, 0x181f ;  /* 0x00181fff05047589 */ /* 0x000f6200000e0000 */
[----:B------:R-:W-:Y:S01]  /*15ea0*/  ISETP.GE.AND P0, PT, R202, c[0x0][0x1d4], PT ;  /* 0x00007500ca007a0c */ /* 0x000fe20003f06270 */
[----:B------:R-:W-:Y:S01]  /*15eb0*/  BSSY B0, `(.L_x_1388) ;  /* 0x0000140000007945 */ /* 0x000fe20003800000 */
[----:B------:R-:W-:Y:S02]  /*15ec0*/  ISETP.GE.AND P5, PT, R205, c[0x0][0x1d4], PT ;  /* 0x00007500cd007a0c */ /* 0x000fe40003fa6270 */
[----:B------:R-:W-:Y:S02]  /*15ed0*/  SEL R100, RZ, 0x10, P0 ;  /* 0x00000010ff647807 */ /* 0x000fe40000000000 */
[----:B------:R-:W-:Y:S01]  /*15ee0*/  ISETP.GE.AND P4, PT, R206, c[0x0][0x1d4], PT ;  /* 0x00007500ce007a0c */ /* 0x000fe20003f86270 */
[----:B------:R-:W-:Y:S03]  /*15ef0*/  SHFL.IDX PT, R3, R7, 0x1, 0x181f ;  /* 0x00381f0007037f89 */ /* 0x000fe600000e0000 */
[----:B------:R-:W-:Y:S05]  /*15f00*/  SEL R14, RZ, 0x10, P4 ;  /* 0x00000010ff0e7807 */ /* 0x000fea0002000000 */
[----:B------:R4:W3:Y:S02]  /*15f10*/  SHFL.IDX PT, R2, R5, 0x1, 0x181f ;  /* 0x00381f0005027f89 */ /* 0x0008e400000e0000 */
[----:B----4-:R-:W-:Y:S02]  /*15f20*/  SEL R5, RZ, 0x10, P5 ;  /* 0x00000010ff057807 */ /* 0x010fe40002800000 */
[----:B-----5:R-:W-:Y:S02]  /*15f30*/  IADD3 R6, P1, R4, R12, RZ ;  /* 0x0000000c04067210 */ /* 0x020fe40007f3e0ff */
[C---:B------:R-:W-:Y:S02]  /*15f40*/  ISETP.NE.U32.AND P6, PT, R5.reuse, RZ, PT ;  /* 0x000000ff0500720c */ /* 0x040fe40003fc5070 */
[----:B---3--:R-:W-:Y:S02]  /*15f50*/  IADD3.X R7, R0, R13, RZ, P1, !PT ;  /* 0x0000000d00077210 */ /* 0x008fe40000ffe4ff */
[----:B------:R-:W-:Y:S03]  /*15f60*/  IADD3 R5, -R5, 0x10, RZ ;  /* 0x0000001005057810 */ /* 0x000fe60007ffe1ff */
[----:B------:R3:W-:Y:S01]  /*15f70*/  LDGSTS.E.BYPASS.LTC128B.128 [R193+0x100], [R6.64], !P0 ;  /* 0x0010000006c17fae */ /* 0x0007e2000c101d48 */
[----:B------:R-:W-:Y:S02]  /*15f80*/  LOP3.LUT R5, R5, 0xf, RZ, 0xc0, !PT ;  /* 0x0000000f05057812 */ /* 0x000fe400078ec0ff */
[----:B---3--:R-:W-:Y:S04]  /*15f90*/  IADD3 R6, -R100, 0x10, RZ ;  /* 0x0000001064067810 */ /* 0x008fe80007ffe1ff */
[----:B------:R-:W-:Y:S04]  /*15fa0*/  LOP3.LUT R6, R6, 0xf, RZ, 0xc0, !PT ;  /* 0x0000000f06067812 */ /* 0x000fe800078ec0ff */
[-C--:B------:R-:W-:Y:S02]  /*15fb0*/  IADD3 R20, P1, P0, R6, R2.reuse, R12 ;  /* 0x0000000206147210 */ /* 0x080fe4000783e00c */
[----:B------:R-:W-:Y:S02]  /*15fc0*/  IADD3 R6, -R14, 0x10, RZ ;  /* 0x000000100e067810 */ /* 0x000fe40007ffe1ff */
[----:B------:R-:W-:Y:S02]  /*15fd0*/  IADD3.X R21, RZ, R3, R13, P1, P0 ;  /* 0x00000003ff157210 */ /* 0x000fe40000fe040d */
[----:B------:R-:W-:Y:S02]  /*15fe0*/  IADD3 R28, P1, P0, R5, R2, R15 ;  /* 0x00000002051c7210 */ /* 0x000fe4000783e00f */
[----:B------:R-:W-:Y:S02]  /*15ff0*/  LOP3.LUT R5, R6, 0xf, RZ, 0xc0, !PT ;  /* 0x0000000f06057812 */ /* 0x000fe400078ec0ff */
[C---:B------:R-:W-:Y:S02]  /*16000*/  IADD3 R6, P2, R4.reuse, R15, RZ ;  /* 0x0000000f04067210 */ /* 0x040fe40007f5e0ff */
[----:B------:R-:W-:Y:S02]  /*16010*/  IADD3 R12, P3, R4, R23, RZ ;  /* 0x00000017040c7210 */ /* 0x000fe40007f7e0ff */
[C---:B------:R-:W-:Y:S02]  /*16020*/  IADD3.X R7, R0.reuse, R22, RZ, P2, !PT ;  /* 0x0000001600077210 */ /* 0x040fe400017fe4ff */
[----:B------:R-:W-:Y:S02]  /*16030*/  IADD3.X R13, R0, R30, RZ, P3, !PT ;  /* 0x0000001e000d7210 */ /* 0x000fe40001ffe4ff */
[-C--:B------:R-:W-:Y:S01]  /*16040*/  IADD3.X R29, RZ, R3.reuse, R22, P1, P0 ;  /* 0x00000003ff1d7210 */ /* 0x080fe20000fe0416 */
[----:B------:R3:W-:Y:S01]  /*16050*/  LDGSTS.E.BYPASS.LTC128B.128 [R193+0x2100], [R6.64], !P5 ;  /* 0x0210000006c17fae */ /* 0x0007e2000e901d48 */
[----:B------:R-:W-:Y:S04]  /*16060*/  IADD3 R2, P1, P0, R5, R2, R23 ;  /* 0x0000000205027210 */ /* 0x000fe8000783e017 */
[----:B------:R-:W-:Y:S02]  /*16070*/  IADD3.X R3, RZ, R3, R30, P1, P0 ;  /* 0x00000003ff037210 */ /* 0x000fe40000fe041e */
[----:B------:R-:W-:Y:S01]  /*16080*/  ISETP.NE.U32.AND P1, PT, R100, RZ, PT ;  /* 0x000000ff6400720c */ /* 0x000fe20003f25070 */
[----:B------:R4:W-:Y:S01]  /*16090*/  LDGSTS.E.BYPASS.LTC128B.128 [R193+0x4100], [R12.64], !P4 ;  /* 0x041000000cc17fae */ /* 0x0009e2000e101d48 */
[----:B------:R-:W-:Y:S11]  /*160a0*/  ISETP.NE.U32.AND P0, PT, R14, RZ, PT ;  /* 0x000000ff0e00720c */ /* 0x000ff60003f05070 */
[----:B------:R5:W-:Y:S01]  /*160b0*/  LDGSTS.E.BYPASS.LTC128B.128.ZFILL [R193+0x1100], [R20.64], P1 ;  /* 0x0110000014c17fae */ /* 0x000be20008941d48 */
[C---:B--23--:R-:W-:Y:S07]  /*160c0*/  HMMA.16816.F32 R4, R32.reuse, R8, RZ ;  /* 0x000000082004723c */ /* 0x04cfee00000018ff */
[----:B------:R2:W-:Y:S01]  /*160d0*/  LDGSTS.E.BYPASS.LTC128B.128.ZFILL [R193+0x3100], [R28.64], P6 ;  /* 0x031000001cc17fae */ /* 0x0005e2000b141d48 */
[C---:B------:R-:W-:Y:S07]  /*160e0*/  HMMA.16816.F32 R8, R32.reuse, R10, RZ ;  /* 0x0000000a2008723c */ /* 0x040fee00000018ff */
[----:B------:R3:W-:Y:S01]  /*160f0*/  LDGSTS.E.BYPASS.LTC128B.128.ZFILL [R193+0x5100], [R2.64], P0 ;  /* 0x0510000002c17fae */ /* 0x0007e20008141d48 */
[----:B------:R-:W-:Y:S01]  /*16100*/  ISETP.GT.AND P0, PT, R194, R214, PT ;  /* 0x000000d6c200720c */ /* 0x000fe20003f04270 */
[C---:B----4-:R-:W-:Y:S06]  /*16110*/  HMMA.16816.F32 R12, R32.reuse, R16, RZ ;  /* 0x00000010200c723c */ /* 0x050fec00000018ff */
[----:B------:R-:W0:Y:S02]  /*16120*/  LDGDEPBAR ;  /* 0x00000000000079af */ /* 0x000e240000000000 */
[C---:B------:R-:W-:Y:S08]  /*16130*/  HMMA.16816.F32 R16, R32.reuse, R18, RZ ;  /* 0x000000122010723c */ /* 0x040ff000000018ff */
[C---:B-1---5:R-:W-:Y:S08]  /*16140*/  HMMA.16816.F32 R20, R32.reuse, R24, RZ ;  /* 0x000000182014723c */ /* 0x062ff000000018ff */
[C---:B------:R-:W-:Y:S08]  /*16150*/  HMMA.16816.F32 R24, R32.reuse, R26, RZ ;  /* 0x0000001a2018723c */ /* 0x040ff000000018ff */
[C---:B--2---:R-:W-:Y:S08]  /*16160*/  HMMA.16816.F32 R28, R32.reuse, R148, RZ ;  /* 0x00000094201c723c */ /* 0x044ff000000018ff */
        /* <DEDUP_REMOVED lines=17> */
[C---:B--2---:R-:W-:Y:S08]  /*16280*/  HMMA.16816.F32 R12, R148.reuse, R160, R12 ;  /* 0x000000a0940c723c */ /* 0x044ff0000000180c */
[C---:B------:R-:W-:Y:S01]  /*16290*/  HMMA.16816.F32 R16, R148.reuse, R162, R16 ;  /* 0x000000a29410723c */ /* 0x040fe20000001810 */
[----:B------:R-:W-:Y:S07]  /*162a0*/  LDSM.16.M88.4 R160, [R173+0x800] ;  /* 0x00080000ada0783b */ /* 0x000fee0000000200 */
[C---:B----4-:R-:W-:Y:S08]  /*162b0*/  HMMA.16816.F32 R20, R148.reuse, R152, R20 ;  /* 0x000000989414723c */ /* 0x050ff00000001814 */
[C---:B------:R-:W-:Y:S01]  /*162c0*/  HMMA.16816.F32 R24, R148.reuse, R154, R24 ;  /* 0x0000009a9418723c */ /* 0x040fe20000001818 */
[----:B------:R-:W1:Y:S07]  /*162d0*/  LDSM.16.M88.4 R152, [R179] ;  /* 0x00000000b398783b */ /* 0x000e6e0000000200 */
[C---:B------:R-:W-:Y:S08]  /*162e0*/  HMMA.16816.F32 R28, R148.reuse, R164, R28 ;  /* 0x000000a4941c723c */ /* 0x040ff0000000181c */
[----:B------:R-:W-:Y:S01]  /*162f0*/  HMMA.16816.F32 R32, R148, R166, R32 ;  /* 0x000000a69420723c */ /* 0x000fe20000001820 */
[----:B------:R-:W2:Y:S08]  /*16300*/  LDSM.16.M88.4 R148, [R173+0x1000] ;  /* 0x00100000ad94783b */ /* 0x000eb00000000200 */
[----:B------:R-:W4:Y:S01]  /*16310*/  LDSM.16.M88.4 R164, [R173+0x1800] ;  /* 0x00180000ada4783b */ /* 0x000f220000000200 */
        /* <DEDUP_REMOVED lines=83> */
[----:B------:R-:W4:Y:S07]  /*16850*/  LDSM.16.M88.4 R160, [R180+0x8000] ;  /* 0x00800000b4a0783b */ /* 0x000f2e0000000200 */
[C---:B--2---:R-:W-:Y:S08]  /*16860*/  HMMA.16816.F32 R20, R152.reuse, R148, R20 ;  /* 0x000000949814723c */ /* 0x044ff00000001814 */
[C---:B------:R-:W-:Y:S01]  /*16870*/  HMMA.16816.F32 R24, R152.reuse, R150, R24 ;  /* 0x000000969818723c */ /* 0x040fe20000001818 */
[----:B------:R-:W2:Y:S07]  /*16880*/  LDSM.16.M88.4 R148, [R176+0x4800] ;  /* 0x00480000b094783b */ /* 0x000eae0000000200 */
[C---:B-1----:R-:W-:Y:S08]  /*16890*/  HMMA.16816.F32 R28, R152.reuse, R156, R28 ;  /* 0x0000009c981c723c */ /* 0x042ff0000000181c */
[----:B------:R-:W-:Y:S01]  /*168a0*/  HMMA.16816.F32 R32, R152, R158, R32 ;  /* 0x0000009e9820723c */ /* 0x000fe20000001820 */
[----:B------:R-:W1:Y:S07]  /*168b0*/  LDSM.16.M88.4 R152, [R176+0x5000] ;  /* 0x00500000b098783b */ /* 0x000e6e0000000200 */
[C---:B----4-:R-:W-:Y:S01]  /*168c0*/  HMMA.16816.F32 R4, R160.reuse, R164, R4 ;  /* 0x000000a4a004723c */ /* 0x050fe20000001804 */
[----:B------:R-:W4:Y:S07]  /*168d0*/  LDSM.16.M88.4 R156, [R176+0x5800] ;  /* 0x00580000b09c783b */ /* 0x000f2e0000000200 */
        /* <DEDUP_REMOVED lines=8> */
[C---:B----4-:R-:W-:Y:S08]  /*16960*/  HMMA.16816.F32 R28, R160.reuse, R156, R28 ;  /* 0x0000009ca01c723c */ /* 0x050ff0000000181c */
        /* <DEDUP_REMOVED lines=8> */
[----:B---3--:R-:W-:Y:S04]  /*169f0*/  FMUL.FTZ R3, R11, c[0x0][0x320] ;  /* 0x0000c8000b037a20 */ /* 0x008fe80000410000 */
[----:B------:R-:W3:Y:S02]  /*16a00*/  MUFU.TANH R169, R10 ;  /* 0x0000000a00a97308 */ /* 0x000ee40000002400 */
        /* <DEDUP_REMOVED lines=68> */
[----:B--234-:R-:W-:Y:S01]  /*16e50*/  IMAD.MOV.U32 R196, RZ, RZ, c[0x0][0x2b8] ;  /* 0x0000ae00ffc47624 */ /* 0x01cfe200078e00ff */
        /* <DEDUP_REMOVED lines=11> */
[----:B-1----:R-:W-:Y:S06]  /*16f10*/  IMAD.MOV.U32 R0, RZ, RZ, R2 ;  /* 0x000000ffff007224 */ /* 0x002fec00078e0002 */
        /* <DEDUP_REMOVED lines=24> */
.L_x_1478:
        /* <DEDUP_REMOVED lines=18> */
.L_x_1479:
        /* <DEDUP_REMOVED lines=15> */
.L_x_1389:
[----:B--234-:R-:W-:Y:S05]  /*172b0*/  BSYNC B0 ;  /* 0x0000000000007941 */ /* 0x01cfea0003800000 */
.L_x_1388:
        /* <DEDUP_REMOVED lines=41> */
.L_x_1480:
        /* <DEDUP_REMOVED lines=370> */
.L_x_1386:
[----:B------:R-:W-:Y:S05]  /*18c70*/  BRA.DIV ~URZ, `(.L_x_1394) ;  /* 0x000070827f007947 */ /* 0x000fea000b800000 */
[----:B------:R1:W2:Y:S02]  /*18c80*/  SHFL.BFLY PT, R0, R208, 0x2, 0x1f ;  /* 0x0c401f00d0007f89 */ /* 0x0002a400000e0000 */
.L_x_1481:
[----:B--2---:R-:W-:Y:S01]  /*18c90*/  FADD.FTZ R5, R0, R208 ;  /* 0x000000d000057221 */ /* 0x004fe20000010000 */
[----:B------:R-:W-:Y:S05]  /*18ca0*/  BRA.DIV ~URZ, `(.L_x_1395) ;  /* 0x000070a27f007947 */ /* 0x000fea000b800000 */
[----:B------:R-:W2:Y:S02]  /*18cb0*/  SHFL.BFLY PT, R0, R204, 0x2, 0x1f ;  /* 0x0c401f00cc007f89 */ /* 0x000ea400000e0000 */
[----:B--2---:R-:W-:-:S02]  /*18cc0*/  FADD.FTZ R4, R0, R204 ;  /* 0x000000cc00047221 */ /* 0x004fc40000010000 */
[----:B------:R-:W2:Y:S04]  /*18cd0*/  SHFL.BFLY PT, R0, R5, 0x1, 0x1f ;  /* 0x0c201f0005007f89 */ /* 0x000ea800000e0000 */
[----:B------:R3:W4:Y:S01]  /*18ce0*/  SHFL.BFLY PT, R3, R4, 0x1, 0x1f ;  /* 0x0c201f0004037f89 */ /* 0x00072200000e0000 */
[----:B--2---:R-:W-:-:S05]  /*18cf0*/  FADD.FTZ R5, R5, R0 ;  /* 0x0000000005057221 */ /* 0x004fca0000010000 */
.L_x_1482:
[----:B------:R-:W-:Y:S01]  /*18d00*/  FSETP.NE.FTZ.AND P1, PT, R5, RZ, PT ;  /* 0x000000ff0500720b */ /* 0x000fe20003f35000 */
[----:B----4-:R-:W-:Y:S01]  /*18d10*/  FADD.FTZ R3, R3, R4 ;  /* 0x0000000403037221 */ /* 0x010fe20000010000 */
[----:B------:R-:W-:Y:S02]  /*18d20*/  MOV R2, RZ ;  /* 0x000000ff00027202 */ /* 0x000fe40000000f00 */
[----:B------:R-:W-:Y:S02]  /*18d30*/  MOV R15, 0xff800000 ;  /* 0xff800000000f7802 */ /* 0x000fe40000000f00 */
[----:B------:R-:W-:-:S02]  /*18d40*/  FSETP.NE.FTZ.AND P0, PT, R3, RZ, PT ;  /* 0x000000ff0300720b */ /* 0x000fc40003f15000 */
[----:B------:R-:W-:-:S05]  /*18d50*/  MOV R18, 0xff800000 ;  /* 0xff80000000127802 */ /* 0x000fca0000000f00 */
[----:B------:R-:W2:Y:S08]  /*18d60*/  @P1 MUFU.LG2 R0, R5 ;  /* 0x0000000500001308 */ /* 0x000eb00000000c00 */
[----:B------:R4:W5:Y:S01]  /*18d70*/  @P1 MUFU.RCP R2, R5 ;  /* 0x0000000500021308 */ /* 0x0009620000001000 */
[----:B--23--:R-:W-:Y:S01]  /*18d80*/  @P1 FMUL.FTZ R4, R0, 0.69314718246459960938 ;  /* 0x3f31721800041820 */ /* 0x00cfe20000410000 */
[----:B----4-:R-:W-:Y:S01]  /*18d90*/  @P1 MOV R5, 0x3f317218 ;  /* 0x3f31721800051802 */ /* 0x010fe20000000f00 */
[----:B-----5:R-:W-:-:S02]  /*18da0*/  FMUL.FTZ R34, R2, R116 ;  /* 0x0000007402227220 */ /* 0x020fc40000410000 */
[C---:B------:R-:W-:Y:S02]  /*18db0*/  FMUL.FTZ R35, R2.reuse, R117 ;  /* 0x0000007502237220 */ /* 0x040fe40000410000 */
[----:B------:R-:W-:Y:S01]  /*18dc0*/  @P1 FMUL.FTZ R0, R5, c[0x0][0x2d0] ;  /* 0x0000b40005001a20 */ /* 0x000fe20000410000 */
[----:B------:R-:W-:Y:S01]  /*18dd0*/  @P0 MOV R5, 0x3f317218 ;  /* 0x3f31721800050802 */ /* 0x000fe20000000f00 */
[----:B------:R-:W-:Y:S02]  /*18de0*/  FMUL.FTZ R101, R2, R113 ;  /* 0x0000007102657220 */ /* 0x000fe40000410000 */
[----:B------:R-:W-:Y:S01]  /*18df0*/  @P1 FFMA.FTZ R15, R0, R100, R4 ;  /* 0x00000064000f1223 */ /* 0x000fe20000010004 */
[----:B------:R-:W-:Y:S01]  /*18e00*/  MOV R0, RZ ;  /* 0x000000ff00007202 */ /* 0x000fe20000000f00 */
[----:B------:R-:W-:Y:S01]  /*18e10*/  @P0 MUFU.LG2 R4, R3 ;  /* 0x0000000300040308 */ /* 0x000fe20000000c00 */
[C---:B------:R-:W-:Y:S02]  /*18e20*/  FMUL.FTZ R100, R2.reuse, R112 ;  /* 0x0000007002647220 */ /* 0x040fe40000410000 */
[----:B------:R-:W-:-:S02]  /*18e30*/  FMUL.FTZ R116, R2, R88 ;  /* 0x0000005802747220 */ /* 0x000fc40000410000 */
[C---:B------:R-:W-:Y:S02]  /*18e40*/  FMUL.FTZ R117, R2.reuse, R89 ;  /* 0x0000005902757220 */ /* 0x040fe40000410000 */
[C---:B------:R-:W-:Y:S01]  /*18e50*/  FMUL.FTZ R112, R2.reuse, R68 ;  /* 0x0000004402707220 */ /* 0x040fe20000410000 */
[----:B------:R-:W2:Y:S01]  /*18e60*/  @P0 MUFU.RCP R0, R3 ;  /* 0x0000000300000308 */ /* 0x000ea20000001000 */
        /* <DEDUP_REMOVED lines=8> */
[C---:B--2---:R-:W-:Y:S02]  /*18ef0*/  FMUL.FTZ R88, R0.reuse, R122 ;  /* 0x0000007a00587220 */ /* 0x044fe40000410000 */
[----:B------:R-:W-:-:S02]  /*18f00*/  FMUL.FTZ R89, R0, R123 ;  /* 0x0000007b00597220 */ /* 0x000fc40000410000 */
[----:B------:R-:W-:Y:S02]  /*18f10*/  @P0 FMUL.FTZ R3, R4, 0.69314718246459960938 ;  /* 0x3f31721804030820 */ /* 0x000fe40000410000 */
[C---:B------:R-:W-:Y:S02]  /*18f20*/  FMUL.FTZ R122, R0.reuse, R38 ;  /* 0x00000026007a7220 */ /* 0x040fe40000410000 */
[----:B------:R-:W-:Y:S02]  /*18f30*/  FMUL.FTZ R123, R0, R39 ;  /* 0x00000027007b7220 */ /* 0x000fe40000410000 */
[----:B------:R-:W-:Y:S02]  /*18f40*/  @P0 FMUL.FTZ R4, R5, c[0x0][0x2d0] ;  /* 0x0000b40005040a20 */ /* 0x000fe40000410000 */
[C---:B------:R-:W-:Y:S02]  /*18f50*/  FMUL.FTZ R33, R2.reuse, R121 ;  /* 0x0000007902217220 */ /* 0x040fe40000410000 */
[----:B------:R-:W-:-:S02]  /*18f60*/  FMUL.FTZ R72, R2, R76 ;  /* 0x0000004c02487220 */ /* 0x000fc40000410000 */
[----:B------:R-:W-:Y:S02]  /*18f70*/  FMUL.FTZ R73, R2, R77 ;  /* 0x0000004d02497220 */ /* 0x000fe40000410000 */
[C---:B------:R-:W-:Y:S02]  /*18f80*/  FMUL.FTZ R96, R0.reuse, R110 ;  /* 0x0000006e00607220 */ /* 0x040fe40000410000 */
[C---:B------:R-:W-:Y:S02]  /*18f90*/  FMUL.FTZ R97, R0.reuse, R111 ;  /* 0x0000006f00617220 */ /* 0x040fe40000410000 */
[C---:B------:R-:W-:Y:S02]  /*18fa0*/  FMUL.FTZ R38, R0.reuse, R46 ;  /* 0x0000002e00267220 */ /* 0x040fe40000410000 */
[C---:B------:R-:W-:Y:S02]  /*18fb0*/  FMUL.FTZ R39, R0.reuse, R47 ;  /* 0x0000002f00277220 */ /* 0x040fe40000410000 */
[----:B------:R-:W-:-:S02]  /*18fc0*/  FMUL.FTZ R132, R0, R62 ;  /* 0x0000003e00847220 */ /* 0x000fc40000410000 */
[----:B------:R-:W-:Y:S02]  /*18fd0*/  FMUL.FTZ R133, R0, R63 ;  /* 0x0000003f00857220 */ /* 0x000fe40000410000 */
[C---:B------:R-:W-:Y:S02]  /*18fe0*/  FMUL.FTZ R30, R2.reuse, R124 ;  /* 0x0000007c021e7220 */ /* 0x040fe40000410000 */
[C---:B------:R-:W-:Y:S02]  /*18ff0*/  FMUL.FTZ R31, R2.reuse, R125 ;  /* 0x0000007d021f7220 */ /* 0x040fe40000410000 */
[C---:B------:R-:W-:Y:S02]  /*19000*/  FMUL.FTZ R76, R2.reuse, R80 ;  /* 0x00000050024c7220 */ /* 0x040fe40000410000 */
[----:B------:R-:W-:Y:S02]  /*19010*/  FMUL.FTZ R77, R2, R81 ;  /* 0x00000051024d7220 */ /* 0x000fe40000410000 */
        /* <DEDUP_REMOVED lines=41> */
[----:B------:R-:W-:Y:S01]  /*192b0*/  FMUL.FTZ R51, R0, R99 ;  /* 0x0000006300337220 */ /* 0x000fe20000410000 */
[----:B------:R-:W-:Y:S01]  /*192c0*/  MOV R0, 0x1 ;  /* 0x0000000100007802 */ /* 0x000fe20000000f00 */
[----:B------:R-:W-:-:S02]  /*192d0*/  @P0 FFMA.FTZ R18, R4, R16, R3 ;  /* 0x0000001004120223 */ /* 0x000fc40000010003 */
        /* <DEDUP_REMOVED lines=22> */
.L_x_1311:
        /* <DEDUP_REMOVED lines=17> */
.L_x_1397:
[----:B------:R-:W-:Y:S05]  /*19550*/  BSYNC B0 ;  /* 0x0000000000007941 */ /* 0x000fea0003800000 */
.L_x_1396:
        /* <DEDUP_REMOVED lines=8> */
[----:B------:R-:W3:Y:S04]  /*195e0*/  LDL R7, [R1+0xc] ;  /* 0x00000c0001077983 */ /* 0x000ee80000100800 */
[----:B------:R-:W3:Y:S04]  /*195f0*/  LDL R6, [R1+0x20] ;  /* 0x0000200001067983 */ /* 0x000ee80000100800 */
        /* <DEDUP_REMOVED lines=8> */
[----:B------:R-:W-:-:S04]  /*19680*/  ISETP.NE.U32.AND P0, PT, RZ, c[0x0][0x508], PT ;  /* 0x00014200ff007a0c */ /* 0x000fc80003f05070 */
[----:B------:R-:W-:Y:S02]  /*19690*/  ISETP.NE.AND.EX P1, PT, RZ, c[0x0][0x50c], PT, P0 ;  /* 0x00014300ff007a0c */ /* 0x000fe40003f25300 */
[----:B------:R-:W-:-:S04]  /*196a0*/  ISETP.NE.U32.AND P2, PT, RZ, c[0x0][0x500], PT ;  /* 0x00014000ff007a0c */ /* 0x000fc80003f45070 */
[----:B------:R-:W-:Y:S01]  /*196b0*/  ISETP.NE.AND.EX P2, PT, RZ, c[0x0][0x504], PT, P2 ;  /* 0x00014100ff007a0c */ /* 0x000fe20003f45320 */
[----:B--2---:R2:W-:Y:S04]  /*196c0*/  STS [R10], R2 ;  /* 0x000000020a007388 */ /* 0x0045e80000000800 */
[----:B------:R1:W-:Y:S01]  /*196d0*/  STS [R10+0x400], R0 ;  /* 0x000400000a007388 */ /* 0x0003e20000000800 */
[----:B--2---:R-:W-:Y:S02]  /*196e0*/  F2FP.PACK_AB R2, R25, R24 ;  /* 0x000000181902723e */ /* 0x004fe400000000ff */
[----:B-1----:R-:W-:-:S03]  /*196f0*/  F2FP.PACK_AB R0, R85, R84 ;  /* 0x000000545500723e */ /* 0x002fc600000000ff */
        /* <DEDUP_REMOVED lines=105> */
.L_x_1400:
[----:B------:R-:W2:Y:S01]  /*19d90*/  LDL R19, [R1] ;  /* 0x0000000001137983 */ /* 0x000ea20000100800 */
[----:B------:R-:W-:Y:S01]  /*19da0*/  IMAD.MOV.U32 R13, RZ, RZ, 0x368 ;  /* 0x00000368ff0d7424 */ /* 0x000fe200078e00ff */
[----:B------:R-:W-:Y:S02]  /*19db0*/  ISETP.GT.AND P2, PT, R0, 0x1, PT ;  /* 0x000000010000780c */ /* 0x000fe40003f44270 */
[----:B------:R-:W3:Y:S01]  /*19dc0*/  LDL R29, [R1+0x58] ;  /* 0x00005800011d7983 */ /* 0x000ee20000100800 */
[----:B------:R-:W-:-:S02]  /*19dd0*/  ISETP.NE.U32.AND P0, PT, RZ, c[0x0][0x500], PT ;  /* 0x00014000ff007a0c */ /* 0x000fc40003f05070 */
[----:B------:R-:W-:Y:S02]  /*19de0*/  SEL R13, R13, 0x328, P2 ;  /* 0x000003280d0d7807 */ /* 0x000fe40001000000 */
[----:B------:R-:W-:Y:S02]  /*19df0*/  ISETP.NE.AND.EX P0, PT, RZ, c[0x0][0x504], PT, P0 ;  /* 0x00014100ff007a0c */ /* 0x000fe40003f05300 */
[----:B------:R-:W4:Y:S01]  /*19e00*/  LDC.64 R6, c[0x0][R13+0x170] ;  /* 0x00005c000d067b82 */ /* 0x000f220000000a00 */
[----:B-1----:R-:W-:Y:S02]  /*19e10*/  LOP3.LUT R5, R246, 0xffff, RZ, 0xc0, !PT ;  /* 0x0000fffff6057812 */ /* 0x002fe400078ec0ff */
[----:B------:R-:W-:Y:S02]  /*19e20*/  SEL R0, R251, RZ, !P0 ;  /* 0x000000fffb007207 */ /* 0x000fe40004000000 */
[----:B------:R-:W-:-:S03]  /*19e30*/  SEL R4, R252, RZ, !P0 ;  /* 0x000000fffc047207 */ /* 0x000fc60004000000 */
[----:B------:R-:W1:Y:S08]  /*19e40*/  LDC.64 R10, c[0x0][R13+0x168] ;  /* 0x00005a000d0a7b82 */ /* 0x000e700000000a00 */
[----:B------:R-:W2:Y:S01]  /*19e50*/  LDC.64 R16, c[0x0][R13+0x178] ;  /* 0x00005e000d107b82 */ /* 0x000ea20000000a00 */
        /* <DEDUP_REMOVED lines=8> */
[----:B------:R-:W-:Y:S02]  /*19ee0*/  IMAD.IADD R9, R9, 0x1, R3 ;  /* 0x0000000109097824 */ /* 0x000fe400078e0203 */
[----:B------:R-:W-:-:S05]  /*19ef0*/  IMAD.MOV.U32 R3, RZ, RZ, c[0x0][0x4e8] ;  /* 0x00013a00ff037624 */ /* 0x000fca00078e00ff */
[----:B------:R-:W-:Y:S01]  /*19f00*/  ISETP.NE.AND P3, PT, R3, 0x1, PT ;  /* 0x000000010300780c */ /* 0x000fe20003f65270 */
[----:B------:R-:W-:Y:S01]  /*19f10*/  IMAD.IADD R3, R248, 0x1, R239 ;  /* 0x00000001f8037824 */ /* 0x000fe200078e02ef */
[----:B------:R-:W-:-:S03]  /*19f20*/  IADD3.X R11, R4, R9, R8, P1, P0 ;  /* 0x00000009040b7210 */ /* 0x000fc60000fe0408 */
[----:B------:R-:W-:-:S08]  /*19f30*/  IMAD.MOV.U32 R4, RZ, RZ, R3 ;  /* 0x000000ffff047224 */ /* 0x000fd000078e0003 */
[----:B------:R-:W-:-:S05]  /*19f40*/  @P3 IMAD.HI.U32 R9, R3, c[0x0][0x4ec], RZ ;  /* 0x00013b0003093a27 */ /* 0x000fca00078e00ff */
[----:B------:R-:W-:Y:S01]  /*19f50*/  @P3 SHF.R.U32.HI R4, RZ, c[0x0][0x4f0], R9 ;  /* 0x00013c00ff043a19 */ /* 0x000fe20000011609 */
[----:B------:R-:W1:Y:S01]  /*19f60*/  S2R R86, SR_TID.X ;  /* 0x0000000000567919 */ /* 0x000e620000002100 */
[----:B--2---:R-:W-:-:S05]  /*19f70*/  SEL R6, R19, RZ, P2 ;  /* 0x000000ff13067207 */ /* 0x004fca0001000000 */
[-C--:B------:R-:W-:Y:S02]  /*19f80*/  IMAD R10, R17, R6.reuse, RZ ;  /* 0x00000006110a7224 */ /* 0x080fe400078e02ff */
[----:B------:R-:W-:-:S04]  /*19f90*/  IMAD.WIDE.U32 R6, R16, R6, RZ ;  /* 0x0000000610067225 */ /* 0x000fc800078e00ff */
[----:B------:R-:W-:Y:S01]  /*19fa0*/  IMAD.IADD R10, R7, 0x1, R10 ;  /* 0x00000001070a7824 */ /* 0x000fe200078e020a */
        /* <DEDUP_REMOVED lines=72> */
[----:B------:R-:W5:Y:S01]  /*1a430*/  S2R R29, SR_TID.X ;  /* 0x00000000001d7919 */ /* 0x000f620000002100 */
[----:B------:R-:W-:Y:S01]  /*1a440*/  IADD3 R3, R3, R8, RZ ;  /* 0x0000000803037210 */ /* 0x000fe20007ffe0ff */
[----:B------:R-:W-:-:S04]  /*1a450*/  IMAD R5, R5, c[0x0][0x3d8], RZ ;  /* 0x0000f60005057a24 */ /* 0x000fc800078e02ff */
[----:B------:R-:W-:-:S04]  /*1a460*/  IMAD.WIDE.U32 R2, R0, c[0x0][0x3d8], R2 ;  /* 0x0000f60000027a25 */ /* 0x000fc800078e0002 */
[----:B------:R-:W-:Y:S01]  /*1a470*/  IMAD R0, R0, c[0x0][0x3dc], R5 ;  /* 0x0000f70000007a24 */ /* 0x000fe200078e0205 */
[----:B------:R-:W-:-:S04]  /*1a480*/  LEA R7, P0, R2, c[0x0][0x380], 0x1 ;  /* 0x0000e00002077a11 */ /* 0x000fc800078008ff */
[----:B------:R-:W-:-:S04]  /*1a490*/  IADD3 R0, R3, R0, RZ ;  /* 0x0000000003007210 */ /* 0x000fc80007ffe0ff */
[----:B------:R-:W-:Y:S02]  /*1a4a0*/  LEA.HI.X R6, R2, c[0x0][0x384], R0, 0x1, P0 ;  /* 0x0000e10002067a11 */ /* 0x000fe400000f0c00 */
[----:B-----5:R-:W-:-:S04]  /*1a4b0*/  SHF.R.S32.HI R14, RZ, 0x1f, R29 ;  /* 0x0000001fff0e7819 */ /* 0x020fc8000001141d */
[----:B------:R-:W-:-:S04]  /*1a4c0*/  LEA.HI R14, R14, R29, RZ, 0x3 ;  /* 0x0000001d0e0e7211 */ /* 0x000fc800078f18ff */
[----:B------:R-:W-:-:S04]  /*1a4d0*/  SHF.R.S32.HI R14, RZ, 0x3, R14 ;  /* 0x00000003ff0e7819 */ /* 0x000fc8000001140e */
[----:B------:R-:W-:Y:S01]  /*1a4e0*/  IADD3 R5, R14, R239, RZ ;  /* 0x000000ef0e057210 */ /* 0x000fe20007ffe0ff */
[----:B------:R-:W-:Y:S05]  /*1a4f0*/  BRA.DIV ~URZ, `(.L_x_1402) ;  /* 0x000059427f007947 */ /* 0x000fea000b800000 */
[----:B-1234-:R1:W2:Y:S02]  /*1a500*/  SHFL.IDX PT, R8, R6, RZ, 0x181f ;  /* 0x00181fff06087589 */ /* 0x01e2a400000e0000 */
.L_x_1483:
[----:B------:R-:W-:Y:S05]  /*1a510*/  BRA.DIV ~URZ, `(.L_x_1403) ;  /* 0x000059927f007947 */ /* 0x000fea000b800000 */
[----:B------:R3:W4:Y:S02]  /*1a520*/  SHFL.IDX PT, R0, R7, RZ, 0x181f ;  /* 0x00181fff07007589 */ /* 0x00072400000e0000 */
.L_x_1484:
[----:B------:R-:W-:Y:S01]  /*1a530*/  ISETP.GE.AND P0, PT, R5, R4, PT ;  /* 0x000000040500720c */ /* 0x000fe20003f06270 */
[----:B------:R-:W-:-:S12]  /*1a540*/  BSSY B0, `(.L_x_1404) ;  /* 0x000000e000007945 */ /* 0x000fd80003800000 */
        /* <DEDUP_REMOVED lines=10> */
[----:B------:R2:W-:Y:S04]  /*1a5f0*/  @!P2 ST.E.128 [R12.64], R24 ;  /* 0x000000180c00a985 */ /* 0x0005e8000c101d08 */
[----:B------:R2:W-:Y:S04]  /*1a600*/  @!P1 ST.E.128 [R10.64], R20 ;  /* 0x000000140a009985 */ /* 0x0005e8000c101d08 */
[----:B------:R2:W-:Y:S02]  /*1a610*/  @!P0 ST.E.128 [R2.64], R16 ;  /* 0x0000001002008985 */ /* 0x0005e4000c101d08 */
.L_x_1405:
[----:B------:R-:W-:Y:S05]  /*1a620*/  BSYNC B0 ;  /* 0x0000000000007941 */ /* 0x000fea0003800000 */
.L_x_1404:
[----:B------:R-:W-:Y:S05]  /*1a630*/  BRA.DIV ~URZ, `(.L_x_1406) ;  /* 0x000058d27f007947 */ /* 0x000fea000b800000 */
[----:B--2---:R2:W1:Y:S04]  /*1a640*/  SHFL.IDX PT, R8, R6, 0x1, 0x181f ;  /* 0x00381f0006087f89 */ /* 0x00446800000e0000 */
[----:B----4-:R2:W4:Y:S02]  /*1a650*/  SHFL.IDX PT, R0, R7, 0x1, 0x181f ;  /* 0x00381f0007007f89 */ /* 0x01052400000e0000 */
.L_x_1485:
        /* <DEDUP_REMOVED lines=13> */
[----:B------:R1:W-:Y:S04]  /*1a730*/  @!P2 ST.E.128 [R12.64], R40 ;  /* 0x000000280c00a985 */ /* 0x0003e8000c101d08 */
[----:B------:R1:W-:Y:S04]  /*1a740*/  @!P1 ST.E.128 [R10.64], R36 ;  /* 0x000000240a009985 */ /* 0x0003e8000c101d08 */
[----:B------:R1:W-:Y:S02]  /*1a750*/  @!P0 ST.E.128 [R2.64], R32 ;  /* 0x0000002002008985 */ /* 0x0003e4000c101d08 */
.L_x_1408:
[----:B------:R-:W-:Y:S05]  /*1a760*/  BSYNC B0 ;  /* 0x0000000000007941 */ /* 0x000fea0003800000 */
.L_x_1407:
[----:B------:R-:W-:Y:S05]  /*1a770*/  BRA.DIV ~URZ, `(.L_x_1409) ;  /* 0x000058527f007947 */ /* 0x000fea000b800000 */
[----:B-1----:R1:W2:Y:S02]  /*1a780*/  SHFL.IDX PT, R8, R6, 0x2, 0x181f ;  /* 0x00581f0006087f89 */ /* 0x0022a400000e0000 */
.L_x_1486:
[----:B------:R-:W-:Y:S05]  /*1a790*/  BRA.DIV ~URZ, `(.L_x_1410) ;  /* 0x000058a27f007947 */ /* 0x000fea000b800000 */
[----:B----4-:R4:W1:Y:S02]  /*1a7a0*/  SHFL.IDX PT, R0, R7, 0x2, 0x181f ;  /* 0x00581f0007007f89 */ /* 0x01086400000e0000 */
.L_x_1487:
        /* <DEDUP_REMOVED lines=16> */
.L_x_1412:
[----:B------:R-:W-:Y:S05]  /*1a8b0*/  BSYNC B0 ;  /* 0x0000000000007941 */ /* 0x000fea0003800000 */
.L_x_1411:
[----:B------:R-:W-:Y:S05]  /*1a8c0*/  BRA.DIV ~URZ, `(.L_x_1413) ;  /* 0x000057d27f007947 */ /* 0x000fea000b800000 */
[----:B-12---:R-:W1:Y:S04]  /*1a8d0*/  SHFL.IDX PT, R6, R6, 0x3, 0x181f ;  /* 0x00781f0006067f89 */ /* 0x006e6800000e0000 */
[----:B------:R2:W3:Y:S02]  /*1a8e0*/  SHFL.IDX PT, R0, R7, 0x3, 0x181f ;  /* 0x00781f0007007f89 */ /* 0x0004e400000e0000 */
.L_x_1488:
[----:B------:R-:W-:-:S04]  /*1a8f0*/  IADD3 R2, R5, 0x60, RZ ;  /* 0x0000006005027810 */ /* 0x000fc80007ffe0ff */
[----:B------:R-:W-:-:S13]  /*1a900*/  ISETP.GE.AND P0, PT, R2, R4, PT ;  /* 0x000000040200720c */ /* 0x000fda0003f06270 */
[----:B------:R-:W-:Y:S05]  /*1a910*/  @P0 BRA `(.L_x_1414) ;  /* 0x0000258000000947 */ /* 0x000fea0003800000 */
[----:B------:R-:W-:Y:S02]  /*1a920*/  ISETP.GE.AND P1, PT, R202, c[0x0][0x3c8], PT ;  /* 0x0000f200ca007a0c */ /* 0x000fe40003f26270 */
[----:B------:R-:W-:-:S11]  /*1a930*/  ISETP.GE.AND P0, PT, R205, c[0x0][0x3c8], PT ;  /* 0x0000f200cd007a0c */ /* 0x000fd60003f06270 */
[CC--:B---3--:R-:W-:Y:S02]  /*1a940*/  @!P1 LEA R4, P3, R202.reuse, R0.reuse, 0x1 ;  /* 0x00000000ca049211 */ /* 0x0c8fe400078608ff */
[C---:B------:R-:W-:Y:S02]  /*1a950*/  @!P0 LEA R2, P2, R205.reuse, R0, 0x1 ;  /* 0x00000000cd028211 */ /* 0x040fe400078408ff */
[-C--:B-1----:R-:W-:Y:S02]  /*1a960*/  @!P1 LEA.HI.X R5, R202, R6.reuse, R203, 0x1, P3 ;  /* 0x00000006ca059211 */ /* 0x082fe400018f0ccb */
[----:B------:R-:W-:-:S03]  /*1a970*/  @!P0 LEA.HI.X R3, R205, R6, R219, 0x1, P2 ;  /* 0x00000006cd038211 */ /* 0x000fc600010f0cdb */
[----:B------:R1:W-:Y:S04]  /*1a980*/  @!P1 ST.E.128 [R4.64], R60 ;  /* 0x0000003c04009985 */ /* 0x0003e8000c101d08 */
[----:B------:R1:W-:Y:S01]  /*1a990*/  @!P0 ST.E.128 [R2.64], R56 ;  /* 0x0000003802008985 */ /* 0x0003e2000c101d08 */
[----:B------:R-:W-:-:S13]  /*1a9a0*/  ISETP.GE.AND P0, PT, R206, c[0x0][0x3c8], PT ;  /* 0x0000f200ce007a0c */ /* 0x000fda0003f06270 */
[----:B------:R-:W-:Y:S05]  /*1a9b0*/  @P0 BRA `(.L_x_1414) ;  /* 0x000024e000000947 */ /* 0x000fea0003800000 */
[----:B-1----:R-:W-:-:S04]  /*1a9c0*/  LEA R2, P0, R206, R0, 0x1 ;  /* 0x00000000ce027211 */ /* 0x002fc800078008ff */
[----:B------:R-:W-:-:S05]  /*1a9d0*/  LEA.HI.X R3, R206, R6, R218, 0x1, P0 ;  /* 0x00000006ce037211 */ /* 0x000fca00000f0cda */
[----:B------:R1:W-:Y:S01]  /*1a9e0*/  ST.E.128 [R2.64], R64 ;  /* 0x0000004002007985 */ /* 0x0003e2000c101d08 */
[----:B------:R-:W-:Y:S05]  /*1a9f0*/  BRA `(.L_x_1414) ;  /* 0x000024a000007947 */ /* 0x000fea0003800000 */
.L_x_1401:
[----:B------:R-:W3:Y:S01]  /*1aa00*/  LDL.LU R9, [R1] ;  /* 0x0000000001097983 */ /* 0x000ee20000300800 */
        /* <DEDUP_REMOVED lines=13> */
[----:B------:R-:W-:-:S05]  /*1aae0*/  @P3 IMAD.HI.U32 R2, R3, c[0x0][0x4ec], RZ ;  /* 0x00013b0003023a27 */ /* 0x000fca00078e00ff */
[----:B------:R-:W-:-:S04]  /*1aaf0*/  @P3 SHF.R.U32.HI R0, RZ, c[0x0][0x4f0], R2 ;  /* 0x00013c00ff003a19 */ /* 0x000fc80000011602 */
[----:B------:R-:W-:-:S05]  /*1ab00*/  SHF.R.S32.HI R2, RZ, 0x1f, R0 ;  /* 0x0000001fff027819 */ /* 0x000fca0000011400 */
[----:B------:R-:W-:-:S04]  /*1ab10*/  IMAD R2, R2, c[0x0][0x430], RZ ;  /* 0x00010c0002027a24 */ /* 0x000fc800078e02ff */
[----:B------:R-:W-:Y:S02]  /*1ab20*/  IMAD R2, R0, c[0x0][0x434], R2 ;  /* 0x00010d0000027a24 */ /* 0x000fe400078e0202 */
[----:B---3--:R-:W-:-:S04]  /*1ab30*/  IMAD.WIDE.U32 R4, R9, c[0x0][0x448], R4 ;  /* 0x0001120009047a25 */ /* 0x008fc800078e0004 */
[----:B------:R-:W-:-:S04]  /*1ab40*/  IMAD R5, R9, c[0x0][0x44c], R5 ;  /* 0x0001130009057a24 */ /* 0x000fc800078e0205 */
[C---:B------:R-:W-:Y:S01]  /*1ab50*/  IMAD.WIDE.U32 R4, R0.reuse, c[0x0][0x430], R4 ;  /* 0x00010c0000047a25 */ /* 0x040fe200078e0004 */
        /* <DEDUP_REMOVED lines=13> */
.L_x_1489:
[----:B------:R-:W-:Y:S05]  /*1ac30*/  BRA.DIV ~URZ, `(.L_x_1416) ;  /* 0x000055927f007947 */ /* 0x000fea000b800000 */
[----:B------:R4:W1:Y:S02]  /*1ac40*/  SHFL.IDX PT, R0, R12, RZ, 0x1c1f ;  /* 0x001c1fff0c007589 */ /* 0x00086400000e0000 */
.L_x_1490:
        /* <DEDUP_REMOVED lines=12> */
[C---:B------:R-:W-:Y:S02]  /*1ad10*/  IADD3 R14, R242.reuse, 0x20, RZ ;  /* 0x00000020f20e7810 */ /* 0x040fe40007ffe0ff */
[C---:B--2---:R-:W-:Y:S01]  /*1ad20*/  IADD3 R10, R242.reuse, 0x30, RZ ;  /* 0x00000030f20a7810 */ /* 0x044fe20007ffe0ff */
[C---:B------:R-:W-:Y:S01]  /*1ad30*/  @!P0 IMAD.WIDE R2, R242.reuse, 0x4, R2 ;  /* 0x00000004f2028825 */ /* 0x040fe200078e0202 */
[----:B------:R-:W-:-:S02]  /*1ad40*/  IADD3 R15, R242, 0x20, RZ ;  /* 0x00000020f20f7810 */ /* 0x000fc40007ffe0ff */
[C---:B------:R-:W-:Y:S02]  /*1ad50*/  IADD3 R11, R242.reuse, 0x28, RZ ;  /* 0x00000028f20b7810 */ /* 0x040fe40007ffe0ff */
[----:B------:R1:W-:Y:S01]  /*1ad60*/  @!P0 ST.E.64 [R2.64], R22 ;  /* 0x0000001602008985 */ /* 0x0003e2000c101b08 */
[----:B------:R-:W-:Y:S02]  /*1ad70*/  SHF.R.S32.HI R15, RZ, 0x1f, R15 ;  /* 0x0000001fff0f7819 */ /* 0x000fe4000001140f */
[----:B------:R-:W-:Y:S02]  /*1ad80*/  SHF.R.S32.HI R11, RZ, 0x1f, R11 ;  /* 0x0000001fff0b7819 */ /* 0x000fe4000001140b */
[C---:B------:R-:W-:Y:S02]  /*1ad90*/  IADD3 R16, R242.reuse, 0x60, RZ ;  /* 0x00000060f2107810 */ /* 0x040fe40007ffe0ff */
[C---:B------:R-:W-:Y:S02]  /*1ada0*/  IADD3 R17, R242.reuse, 0x70, RZ ;  /* 0x00000070f2117810 */ /* 0x040fe40007ffe0ff */
[----:B------:R-:W-:-:S02]  /*1adb0*/  IADD3 R18, R242, 0x60, RZ ;  /* 0x00000060f2127810 */ /* 0x000fc40007ffe0ff */
[----:B------:R-:W-:Y:S02]  /*1adc0*/  IADD3 R19, R242, 0xa8, RZ ;  /* 0x000000a8f2137810 */ /* 0x000fe40007ffe0ff */
[----:B------:R-:W-:Y:S02]  /*1add0*/  SHF.R.S32.HI R18, RZ, 0x1f, R18 ;  /* 0x0000001fff127819 */ /* 0x000fe40000011412 */
        /* <DEDUP_REMOVED lines=8> */
[----:B------:R-:W-:-:S02]  /*1ae60*/  ISETP.GE.AND P3, PT, R9, c[0x0][0x3c8], PT ;  /* 0x0000f20009007a0c */ /* 0x000fc40003f66270 */
        /* <DEDUP_REMOVED lines=10> */
[----:B------:R-:W-:-:S03]  /*1af10*/  @!P3 LEA R6, P0, R9, R0, 0x2 ;  /* 0x000000000906b211 */ /* 0x000fc600078010ff */
[----:B------:R1:W-:Y:S01]  /*1af20*/  @!P1 ST.E.64 [R2.64], R30 ;  /* 0x0000001e02009985 */ /* 0x0003e2000c101b08 */
[----:B------:R-:W-:Y:S02]  /*1af30*/  ISETP.GE.AND P1, PT, R10, c[0x0][0x3c8], PT ;  /* 0x0000f2000a007a0c */ /* 0x000fe40003f26270 */
[----:B------:R-:W-:Y:S02]  /*1af40*/  @!P3 LEA.HI.X R7, R9, R4, R11, 0x2, P0 ;  /* 0x000000040907b211 */ /* 0x000fe400000f140b */
[C---:B------:R-:W-:Y:S02]  /*1af50*/  IADD3 R9, R242.reuse, 0x48, RZ ;  /* 0x00000048f2097810 */ /* 0x040fe40007ffe0ff */
        /* <DEDUP_REMOVED lines=8> */
[----:B------:R-:W-:Y:S01]  /*1afe0*/  SHF.R.S32.HI R15, RZ, 0x1f, R15 ;  /* 0x0000001fff0f7819 */ /* 0x000fe2000001140f */
[----:B------:R2:W-:Y:S01]  /*1aff0*/  @!P3 ST.E.64 [R6.64], R34 ;  /* 0x000000220600b985 */ /* 0x0005e2000c101b08 */
[----:B------:R-:W-:-:S02]  /*1b000*/  ISETP.GE.AND P3, PT, R9, c[0x0][0x3c8], PT ;  /* 0x0000f20009007a0c */ /* 0x000fc40003f66270 */
[-C--:B-1----:R-:W-:Y:S02]  /*1b010*/  @!P1 LEA R2, P5, R10, R0.reuse, 0x2 ;  /* 0x000000000a029211 */ /* 0x082fe400078a10ff */
[----:B--2---:R-:W-:Y:S02]  /*1b020*/  @!P4 LEA R6, P0, R8, R0, 0x2 ;  /* 0x000000000806c211 */ /* 0x004fe400078010ff */
[-C--:B------:R-:W-:Y:S02]  /*1b030*/  @!P1 LEA.HI.X R3, R10, R4.reuse, R15, 0x2, P5 ;  /* 0x000000040a039211 */ /* 0x080fe400028f140f */
[----:B------:R-:W-:Y:S02]  /*1b040*/  @!P4 LEA.HI.X R7, R8, R4, R11, 0x2, P0 ;  /* 0x000000040807c211 */ /* 0x000fe400000f140b */
[C---:B------:R-:W-:Y:S01]  /*1b050*/  IADD3 R10, R242.reuse, 0x50, RZ ;  /* 0x00000050f20a7810 */ /* 0x040fe20007ffe0ff */
[----:B------:R1:W-:Y:S01]  /*1b060*/  @!P1 ST.E.64 [R2.64], R100 ;  /* 0x0000006402009985 */ /* 0x0003e2000c101b08 */
[----:B------:R-:W-:-:S02]  /*1b070*/  IADD3 R8, R242, 0x58, RZ ;  /* 0x00000058f2087810 */ /* 0x000fc40007ffe0ff */
[C---:B------:R-:W-:Y:S01]  /*1b080*/  IADD3 R15, R242.reuse, 0x40, RZ ;  /* 0x00000040f20f7810 */ /* 0x040fe20007ffe0ff */
[----:B------:R2:W-:Y:S01]  /*1b090*/  @!P4 ST.E.64 [R6.64], R108 ;  /* 0x0000006c0600c985 */ /* 0x0005e2000c101b08 */
[----:B------:R-:W-:Y:S02]  /*1b0a0*/  IADD3 R11, R242, 0x48, RZ ;  /* 0x00000048f20b7810 */ /* 0x000fe40007ffe0ff */
[----:B------:R-:W-:Y:S02]  /*1b0b0*/  ISETP.GE.AND P1, PT, R10, c[0x0][0x3c8], PT ;  /* 0x0000f2000a007a0c */ /* 0x000fe40003f26270 */
[----:B------:R-:W-:Y:S02]  /*1b0c0*/  ISETP.GE.AND P4, PT, R8, c[0x0][0x3c8], PT ;  /* 0x0000f20008007a0c */ /* 0x000fe40003f86270 */
[----:B------:R-:W-:Y:S02]  /*1b0d0*/  SHF.R.S32.HI R15, RZ, 0x1f, R15 ;  /* 0x0000001fff0f7819 */ /* 0x000fe4000001140f */
[----:B------:R-:W-:-:S02]  /*1b0e0*/  SHF.R.S32.HI R11, RZ, 0x1f, R11 ;  /* 0x0000001fff0b7819 */ /* 0x000fc4000001140b */
[CC--:B-1----:R-:W-:Y:S02]  /*1b0f0*/  @!P2 LEA R2, P5, R14.reuse, R0.reuse, 0x2 ;  /* 0x000000000e02a211 */ /* 0x0c2fe400078a10ff */
[C---:B--2---:R-:W-:Y:S02]  /*1b100*/  @!P3 LEA R6, P0, R9.reuse, R0, 0x2 ;  /* 0x000000000906b211 */ /* 0x044fe400078010ff */
[-C--:B------:R-:W-:Y:S02]  /*1b110*/  @!P2 LEA.HI.X R3, R14, R4.reuse, R15, 0x2, P5 ;  /* 0x000000040e03a211 */ /* 0x080fe400028f140f */
[----:B------:R-:W-:Y:S02]  /*1b120*/  @!P3 LEA.HI.X R7, R9, R4, R11, 0x2, P0 ;  /* 0x000000040907b211 */ /* 0x000fe400000f140b */
[C---:B------:R-:W-:Y:S01]  /*1b130*/  IADD3 R11, R242.reuse, 0x68, RZ ;  /* 0x00000068f20b7810 */ /* 0x040fe20007ffe0ff */
[----:B------:R1:W-:Y:S01]  /*1b140*/  @!P2 ST.E.64 [R2.64], R36 ;  /* 0x000000240200a985 */ /* 0x0003e2000c101b08 */
[----:B------:R-:W-:-:S02]  /*1b150*/  IADD3 R14, R242, 0x50, RZ ;  /* 0x00000050f20e7810 */ /* 0x000fc40007ffe0ff */
[----:B------:R-:W-:Y:S01]  /*1b160*/  IADD3 R9, R242, 0x58, RZ ;  /* 0x00000058f2097810 */ /* 0x000fe20007ffe0ff */
[----:B------:R2:W-:Y:S01]  /*1b170*/  @!P3 ST.E.64 [R6.64], R40 ;  /* 0x000000280600b985 */ /* 0x0005e2000c101b08 */
[----:B------:R-:W-:Y:S02]  /*1b180*/  ISETP.GE.AND P2, PT, R16, c[0x0][0x3c8], PT ;  /* 0x0000f20010007a0c */ /* 0x000fe40003f46270 */
[----:B------:R-:W-:Y:S02]  /*1b190*/  ISETP.GE.AND P3, PT, R11, c[0x0][0x3c8], PT ;  /* 0x0000f2000b007a0c */ /* 0x000fe40003f66270 */
[----:B------:R-:W-:Y:S02]  /*1b1a0*/  SHF.R.S32.HI R14, RZ, 0x1f, R14 ;  /* 0x0000001fff0e7819 */ /* 0x000fe4000001140e */
[----:B------:R-:W-:Y:S02]  /*1b1b0*/  SHF.R.S32.HI R9, RZ, 0x1f, R9 ;  /* 0x0000001fff097819 */ /* 0x000fe40000011409 */
[----:B------:R-:W-:-:S02]  /*1b1c0*/  IADD3 R15, R242, 0x80, RZ ;  /* 0x00000080f20f7810 */ /* 0x000fc40007ffe0ff */
[-C--:B-1----:R-:W-:Y:S02]  /*1b1d0*/  @!P1 LEA R2, P5, R10, R0.reuse, 0x2 ;  /* 0x000000000a029211 */ /* 0x082fe400078a10ff */
[----:B--2---:R-:W-:Y:S02]  /*1b1e0*/  @!P4 LEA R6, P0, R8, R0, 0x2 ;  /* 0x000000000806c211 */ /* 0x004fe400078010ff */
[-C--:B------:R-:W-:Y:S02]  /*1b1f0*/  @!P1 LEA.HI.X R3, R10, R4.reuse, R14, 0x2, P5 ;  /* 0x000000040a039211 */ /* 0x080fe400028f140e */
[----:B------:R-:W-:Y:S02]  /*1b200*/  @!P4 LEA.HI.X R7, R8, R4, R9, 0x2, P0 ;  /* 0x000000040807c211 */ /* 0x000fe400000f1409 */
[C---:B------:R-:W-:Y:S01]  /*1b210*/  IADD3 R10, R242.reuse, 0x78, RZ ;  /* 0x00000078f20a7810 */ /* 0x040fe20007ffe0ff */
[----:B------:R1:W-:Y:S01]  /*1b220*/  @!P1 ST.E.64 [R2.64], R44 ;  /* 0x0000002c02009985 */ /* 0x0003e2000c101b08 */
[----:B------:R-:W-:-:S02]  /*1b230*/  IADD3 R14, R242, 0x68, RZ ;  /* 0x00000068f20e7810 */ /* 0x000fc40007ffe0ff */
[----:B------:R-:W-:Y:S01]  /*1b240*/  ISETP.GE.AND P0, PT, R17, c[0x0][0x3c8], PT ;  /* 0x0000f20011007a0c */ /* 0x000fe20003f06270 */
[----:B------:R2:W-:Y:S01]  /*1b250*/  @!P4 ST.E.64 [R6.64], R48 ;  /* 0x000000300600c985 */ /* 0x0005e2000c101b08 */
[----:B------:R-:W-:Y:S02]  /*1b260*/  ISETP.GE.AND P4, PT, R10, c[0x0][0x3c8], PT ;  /* 0x0000f2000a007a0c */ /* 0x000fe40003f86270 */
[----:B------:R-:W-:Y:S02]  /*1b270*/  SHF.R.S32.HI R14, RZ, 0x1f, R14 ;  /* 0x0000001fff0e7819 */ /* 0x000fe4000001140e */
[----:B------:R-:W-:-:S04]  /*1b280*/  @!P3 LEA R8, P1, R11, R0, 0x2 ;  /* 0x000000000b08b211 */ /* 0x000fc800078210ff */
[----:B------:R-:W-:Y:S02]  /*1b290*/  @!P3 LEA.HI.X R9, R11, R4, R14, 0x2, P1 ;  /* 0x000000040b09b211 */ /* 0x000fe400008f140e */
[C---:B------:R-:W-:Y:S02]  /*1b2a0*/  IADD3 R14, R242.reuse, 0x88, RZ ;  /* 0x00000088f20e7810 */ /* 0x040fe40007ffe0ff */
[----:B------:R-:W-:Y:S02]  /*1b2b0*/  IADD3 R11, R242, 0x90, RZ ;  /* 0x00000090f20b7810 */ /* 0x000fe40007ffe0ff */
[----:B------:R-:W-:Y:S02]  /*1b2c0*/  ISETP.GE.AND P1, PT, R14, c[0x0][0x3c8], PT ;  /* 0x0000f2000e007a0c */ /* 0x000fe40003f26270 */
        /* <DEDUP_REMOVED lines=9> */
[----:B------:R-:W-:-:S02]  /*1b360*/  SHF.R.S32.HI R18, RZ, 0x1f, R18 ;  /* 0x0000001fff127819 */ /* 0x000fc40000011412 */
[----:B------:R-:W-:Y:S02]  /*1b370*/  SHF.R.S32.HI R16, RZ, 0x1f, R16 ;  /* 0x0000001fff107819 */ /* 0x000fe40000011410 */
[----:B------:R-:W-:Y:S02]  /*1b380*/  @!P0 LEA.HI.X R7, R17, R4, R18, 0x2, P5 ;  /* 0x0000000411078211 */ /* 0x000fe400028f1412 */
[C---:B------:R-:W-:Y:S02]  /*1b390*/  IADD3 R17, R242.reuse, 0x80, RZ ;  /* 0x00000080f2117810 */ /* 0x040fe40007ffe0ff */
[----:B------:R-:W-:Y:S01]  /*1b3a0*/  IADD3 R18, R242, 0xa8, RZ ;  /* 0x000000a8f2127810 */ /* 0x000fe20007ffe0ff */
[----:B------:R3:W-:Y:S01]  /*1b3b0*/  @!P0 ST.E.64 [R6.64], R60 ;  /* 0x0000003c06008985 */ /* 0x0007e2000c101b08 */
[----:B------:R-:W-:Y:S02]  /*1b3c0*/  SHF.R.S32.HI R17, RZ, 0x1f, R17 ;  /* 0x0000001fff117819 */ /* 0x000fe40000011411 */
[----:B-1----:R-:W-:-:S04]  /*1b3d0*/  @!P4 LEA R2, P3, R10, R0, 0x2 ;  /* 0x000000000a02c211 */ /* 0x002fc800078610ff */
[----:B------:R-:W-:Y:S02]  /*1b3e0*/  @!P4 LEA.HI.X R3, R10, R4, R16, 0x2, P3 ;  /* 0x000000040a03c211 */ /* 0x000fe400018f1410 */
[C---:B------:R-:W-:Y:S02]  /*1b3f0*/  IADD3 R16, R242.reuse, 0x88, RZ ;  /* 0x00000088f2107810 */ /* 0x040fe40007ffe0ff */
[----:B------:R-:W-:Y:S01]  /*1b400*/  IADD3 R10, R242, 0x98, RZ ;  /* 0x00000098f20a7810 */ /* 0x000fe20007ffe0ff */
[----:B------:R1:W-:Y:S01]  /*1b410*/  @!P4 ST.E.64 [R2.64], R64 ;  /* 0x000000400200c985 */ /* 0x0003e2000c101b08 */
[----:B------:R-:W-:Y:S02]  /*1b420*/  SHF.R.S32.HI R16, RZ, 0x1f, R16 ;  /* 0x0000001fff107819 */ /* 0x000fe40000011410 */
[----:B--2---:R-:W-:Y:S02]  /*1b430*/  @!P2 LEA R8, P0, R15, R0, 0x2 ;  /* 0x000000000f08a211 */ /* 0x004fe400078010ff */
[----:B------:R-:W-:-:S02]  /*1b440*/  ISETP.GE.AND P5, PT, R10, c[0x0][0x3c8], PT ;  /* 0x0000f2000a007a0c */ /* 0x000fc40003fa6270 */
[----:B------:R-:W-:Y:S02]  /*1b450*/  @!P2 LEA.HI.X R9, R15, R4, R17, 0x2, P0 ;  /* 0x000000040f09a211 */ /* 0x000fe400000f1411 */
[----:B------:R-:W-:Y:S02]  /*1b460*/  IADD3 R15, R242, 0xa0, RZ ;  /* 0x000000a0f20f7810 */ /* 0x000fe40007ffe0ff */
[----:B---3--:R-:W-:Y:S01]  /*1b470*/  @!P6 LEA R6, P0, R11, R0, 0x2 ;  /* 0x000000000b06e211 */ /* 0x008fe200078010ff */
[----:B------:R-:W-:Y:S01]  /*1b480*/  @!P2 ST.E.64 [R8.64], R112 ;  /* 0x000000700800a985 */ /* 0x000fe2000c101b08 */
[----:B------:R-:W-:Y:S02]  /*1b490*/  ISETP.GE.AND P4, PT, R15, c[0x0][0x3c8], PT ;  /* 0x0000f2000f007a0c */ /* 0x000fe40003f86270 */
        /* <DEDUP_REMOVED lines=35> */
.L_x_1418:
[----:B------:R-:W-:Y:S05]  /*1b6d0*/  BSYNC B0 ;  /* 0x0000000000007941 */ /* 0x000fea0003800000 */
.L_x_1417:
[----:B------:R-:W-:Y:S05]  /*1b6e0*/  BRA.DIV ~URZ, `(.L_x_1419) ;  /* 0x00004b427f007947 */ /* 0x000fea000b800000 */
[----:B---3--:R3:W2:Y:S04]  /*1b6f0*/  SHFL.IDX PT, R4, R5, 0x1, 0x1c1f ;  /* 0x003c1f0005047f89 */ /* 0x0086a800000e0000 */
[----:B-1----:R3:W1:Y:S02]  /*1b700*/  SHFL.IDX PT, R0, R12, 0x1, 0x1c1f ;  /* 0x003c1f000c007f89 */ /* 0x00266400000e0000 */
.L_x_1491:
[----:B------:R-:W-:-:S13]  /*1b710*/  ISETP.NE.AND P0, PT, R13, RZ, PT ;  /* 0x000000ff0d00720c */ /* 0x000fda0003f05270 */
[----:B------:R-:W-:Y:S05]  /*1b720*/  @P0 BRA `(.L_x_1414) ;  /* 0x0000177000000947 */ /* 0x000fea0003800000 */
[C---:B------:R-:W-:Y:S02]  /*1b730*/  ISETP.GE.AND P4, PT, R242.reuse, c[0x0][0x3c8], PT ;  /* 0x0000f200f2007a0c */ /* 0x040fe40003f86270 */
[C---:B------:R-:W-:Y:S02]  /*1b740*/  IADD3 R15, R242.reuse, 0x18, RZ ;  /* 0x00000018f20f7810 */ /* 0x040fe40007ffe0ff */
[----:B------:R-:W-:Y:S02]  /*1b750*/  IADD3 R8, R242, 0x8, RZ ;  /* 0x00000008f2087810 */ /* 0x000fe40007ffe0ff */
[----:B------:R-:W-:Y:S02]  /*1b760*/  ISETP.GE.AND P1, PT, R15, c[0x0][0x3c8], PT ;  /* 0x0000f2000f007a0c */ /* 0x000fe40003f26270 */
[----:B------:R-:W-:Y:S02]  /*1b770*/  ISETP.GE.AND P3, PT, R8, c[0x0][0x3c8], PT ;  /* 0x0000f20008007a0c */ /* 0x000fe40003f66270 */
[----:B---3--:R-:W-:-:S02]  /*1b780*/  IADD3 R5, R242, 0x10, RZ ;  /* 0x00000010f2057810 */ /* 0x008fc40007ffe0ff */
[C---:B------:R-:W-:Y:S01]  /*1b790*/  IADD3 R9, R242.reuse, 0x8, RZ ;  /* 0x00000008f2097810 */ /* 0x040fe20007ffe0ff */
[----:B-1----:R-:W-:Y:S01]  /*1b7a0*/  @!P4 IMAD.MOV.U32 R6, RZ, RZ, R0 ;  /* 0x000000ffff06c224 */ /* 0x002fe200078e0000 */
[----:B------:R-:W-:Y:S01]  /*1b7b0*/  ISETP.GE.AND P2, PT, R5, c[0x0][0x3c8], PT ;  /* 0x0000f20005007a0c */ /* 0x000fe20003f46270 */
[----:B--2---:R-:W-:Y:S01]  /*1b7c0*/  @!P4 IMAD.MOV.U32 R7, RZ, RZ, R4 ;  /* 0x000000ffff07c224 */ /* 0x004fe200078e0004 */
        /* <DEDUP_REMOVED lines=170> */
.L_x_1399:
        /* <DEDUP_REMOVED lines=19> */
.L_x_1420:
        /* <DEDUP_REMOVED lines=12> */
[----:B------:R-:W2:Y:S01]  /*1c460*/  LDL.LU R22, [R1] ;  /* 0x0000000001167983 */ /* 0x000ea20000300800 */
[----:B------:R-:W-:Y:S01]  /*1c470*/  IMAD.MOV.U32 R2, RZ, RZ, 0x368 ;  /* 0x00000368ff027424 */ /* 0x000fe200078e00ff */
[----:B------:R-:W-:-:S04]  /*1c480*/  ISETP.GT.AND P2, PT, R19, 0x1, PT ;  /* 0x000000011300780c */ /* 0x000fc80003f44270 */
[----:B------:R-:W-:-:S04]  /*1c490*/  SEL R2, R2, 0x328, P2 ;  /* 0x0000032802027807 */ /* 0x000fc80001000000 */
[----:B------:R3:W4:Y:S08]  /*1c4a0*/  LDC.64 R10, c[0x0][R2+0x170] ;  /* 0x00005c00020a7b82 */ /* 0x0007300000000a00 */
[----:B------:R3:W5:Y:S08]  /*1c4b0*/  LDC.64 R8, c[0x0][R2+0x168] ;  /* 0x00005a0002087b82 */ /* 0x0007700000000a00 */
[----:B------:R3:W1:Y:S08]  /*1c4c0*/  LDC.64 R16, c[0x0][R2+0x178] ;  /* 0x00005e0002107b82 */ /* 0x0006700000000a00 */
[----:B------:R3:W1:Y:S02]  /*1c4d0*/  LDC.64 R12, c[0x0][R2+0x160] ;  /* 0x00005800020c7b82 */ /* 0x0006640000000a00 */
[----:B---3--:R-:W-:-:S02]  /*1c4e0*/  IMAD.MOV.U32 R2, RZ, RZ, c[0x0][0x4e8] ;  /* 0x00013a00ff027624 */ /* 0x008fc400078e00ff */
[-C--:B----4-:R-:W-:Y:S02]  /*1c4f0*/  IMAD R5, R11, R3.reuse, RZ ;  /* 0x000000030b057224 */ /* 0x090fe400078e02ff */
[----:B------:R-:W-:Y:S01]  /*1c500*/  IMAD.WIDE.U32 R6, R10, R3, RZ ;  /* 0x000000030a067225 */ /* 0x000fe200078e00ff */
[----:B------:R-:W-:Y:S02]  /*1c510*/  ISETP.NE.AND P0, PT, R2, 0x1, PT ;  /* 0x000000010200780c */ /* 0x000fe40003f05270 */
[----:B------:R-:W-:Y:S01]  /*1c520*/  MOV R2, R14 ;  /* 0x0000000e00027202 */ /* 0x000fe20000000f00 */
[----:B------:R-:W-:Y:S02]  /*1c530*/  IMAD R10, R10, R20, R5 ;  /* 0x000000140a0a7224 */ /* 0x000fe400078e0205 */
[-C--:B-----5:R-:W-:Y:S02]  /*1c540*/  IMAD R11, R9, R4.reuse, RZ ;  /* 0x00000004090b7224 */ /* 0x0a0fe400078e02ff */
[----:B------:R-:W-:Y:S01]  /*1c550*/  IMAD.WIDE.U32 R8, R8, R4, RZ ;  /* 0x0000000408087225 */ /* 0x000fe200078e00ff */
[----:B------:R-:W-:-:S03]  /*1c560*/  IADD3 R7, R7, R10, RZ ;  /* 0x0000000a07077210 */ /* 0x000fc60007ffe0ff */
[----:B------:R-:W-:Y:S02]  /*1c570*/  IMAD.IADD R11, R9, 0x1, R11 ;  /* 0x00000001090b7824 */ /* 0x000fe400078e020b */
[----:B------:R-:W-:-:S05]  /*1c580*/  @P0 IMAD.HI.U32 R21, R14, c[0x0][0x4ec], RZ ;  /* 0x00013b000e150a27 */ /* 0x000fca00078e00ff */
[----:B------:R-:W-:Y:S02]  /*1c590*/  @P0 SHF.R.U32.HI R2, RZ, c[0x0][0x4f0], R21 ;  /* 0x00013c00ff020a19 */ /* 0x000fe40000011615 */
[----:B------:R-:W-:-:S03]  /*1c5a0*/  IADD3 R21, P1, P0, R6, R8, R0 ;  /* 0x0000000806157210 */ /* 0x000fc6000783e000 */
[----:B------:R-:W-:Y:S01]  /*1c5b0*/  IMAD.MOV R6, RZ, RZ, -R2 ;  /* 0x000000ffff067224 */ /* 0x000fe200078e0a02 */
[----:B------:R-:W-:-:S03]  /*1c5c0*/  IADD3.X R11, R7, R11, R18, P1, P0 ;  /* 0x0000000b070b7210 */ /* 0x000fc60000fe0412 */
[----:B------:R-:W-:-:S05]  /*1c5d0*/  IMAD R6, R6, c[0x0][0x4e8], R14 ;  /* 0x00013a0006067a24 */ /* 0x000fca00078e020e */
[----:B------:R-:W-:Y:S02]  /*1c5e0*/  SHF.R.S32.HI R7, RZ, 0x1f, R6 ;  /* 0x0000001fff077819 */ /* 0x000fe40000011406 */
[----:B--2---:R-:W-:-:S05]  /*1c5f0*/  SEL R5, R22, RZ, P2 ;  /* 0x000000ff16057207 */ /* 0x004fca0001000000 */
[-C--:B-1----:R-:W-:Y:S02]  /*1c600*/  IMAD R10, R17, R5.reuse, RZ ;  /* 0x00000005110a7224 */ /* 0x082fe400078e02ff */
[----:B------:R-:W-:Y:S01]  /*1c610*/  IMAD.WIDE.U32 R8, R16, R5, RZ ;  /* 0x0000000510087225 */ /* 0x000fe200078e00ff */
[----:B------:R-:W-:-:S04]  /*1c620*/  SHF.R.S32.HI R5, RZ, 0x1f, R2 ;  /* 0x0000001fff057819 */ /* 0x000fc80000011402 */
[----:B------:R-:W-:Y:S01]  /*1c630*/  IADD3 R9, R9, R10, RZ ;  /* 0x0000000a09097210 */ /* 0x000fe20007ffe0ff */
[----:B------:R-:W-:Y:S01]  /*1c640*/  IMAD.MOV.U32 R10, RZ, RZ, c[0x0][0x4a8] ;  /* 0x00012a00ff0a7624 */ /* 0x000fe200078e00ff */
[----:B------:R-:W-:Y:S01]  /*1c650*/  IADD3 R8, P1, P0, R2, R21, R8 ;  /* 0x0000001502087210 */ /* 0x000fe2000783e008 */
[----:B------:R-:W-:-:S03]  /*1c660*/  IMAD R2, R13, R6, RZ ;  /* 0x000000060d027224 */ /* 0x000fc600078e02ff */
[----:B------:R-:W-:Y:S01]  /*1c670*/  IADD3.X R9, R5, R11, R9, P1, P0 ;  /* 0x0000000b05097210 */ /* 0x000fe20000fe0409 */
[----:B------:R-:W-:Y:S01]  /*1c680*/  IMAD R2, R12, R7, R2 ;  /* 0x000000070c027224 */ /* 0x000fe200078e0202 */
[----:B------:R-:W-:-:S03]  /*1c690*/  MOV R5, c[0x0][0x4ac] ;  /* 0x00012b0000057a02 */ /* 0x000fc60000000f00 */
[----:B------:R-:W-:Y:S01]  /*1c6a0*/  IMAD.WIDE.U32 R6, R12, R6, R8 ;  /* 0x000000060c067225 */ /* 0x000fe200078e0008 */
[----:B------:R-:W-:Y:S02]  /*1c6b0*/  SEL R8, R10, c[0x0][0x450], P2 ;  /* 0x000114000a087a07 */ /* 0x000fe40001000000 */
[----:B------:R-:W-:Y:S01]  /*1c6c0*/  SEL R5, R5, c[0x0][0x454], P2 ;  /* 0x0001150005057a07 */ /* 0x000fe20001000000 */
[----:B------:R-:W-:Y:S01]  /*1c6d0*/  IMAD.IADD R2, R7, 0x1, R2 ;  /* 0x0000000107027824 */ /* 0x000fe200078e0202 */
[----:B------:R-:W-:-:S04]  /*1c6e0*/  LEA R8, P0, R6, R8, 0x2 ;  /* 0x0000000806087211 */ /* 0x000fc800078010ff */
[----:B------:R-:W-:Y:S02]  /*1c6f0*/  LEA.HI.X R9, R6, R5, R2, 0x2, P0 ;  /* 0x0000000506097211 */ /* 0x000fe400000f1402 */
[----:B------:R-:W-:-:S05]  /*1c700*/  MOV R2, 0xff800000 ;  /* 0xff80000000027802 */ /* 0x000fca0000000f00 */
[----:B------:R1:W-:Y:S02]  /*1c710*/  STG.E [R8.64], R2 ;  /* 0x0000000208007986 */ /* 0x0003e4000c101908 */
.L_x_1422:
[----:B------:R-:W-:Y:S05]  /*1c720*/  BSYNC B0 ;  /* 0x0000000000007941 */ /* 0x000fea0003800000 */
.L_x_1421:
[----:B------:R-:W-:-:S13]  /*1c730*/  ISETP.GT.AND P0, PT, R19, 0x1, PT ;  /* 0x000000011300780c */ /* 0x000fda0003f04270 */
[----:B------:R-:W-:Y:S05]  /*1c740*/  @P0 BRA `(.L_x_1414) ;  /* 0x0000075000000947 */ /* 0x000fea0003800000 */
[----:B------:R-:W-:Y:S01]  /*1c750*/  MOV R5, c[0x0][0x4e8] ;  /* 0x00013a0000057a02 */ /* 0x000fe20000000f00 */
[----:B-1----:R-:W-:Y:S01]  /*1c760*/  IMAD R2, R18, c[0x0][0x3a0], RZ ;  /* 0x0000e80012027a24 */ /* 0x002fe200078e02ff */
[----:B------:R-:W1:Y:S01]  /*1c770*/  S2R R11, SR_TID.X ;  /* 0x00000000000b7919 */ /* 0x000e620000002100 */
        /* <DEDUP_REMOVED lines=12> */
[----:B------:R-:W-:Y:S01]  /*1c840*/  SHF.R.S32.HI R8, RZ, 0x1f, R0 ;  /* 0x0000001fff087819 */ /* 0x000fe20000011400 */
[----:B------:R-:W-:Y:S01]  /*1c850*/  IMAD.MOV.U32 R4, RZ, RZ, R6 ;  /* 0x000000ffff047224 */ /* 0x000fe200078e0006 */
[----:B-1----:R-:W-:-:S03]  /*1c860*/  SHF.R.S32.HI R10, RZ, 0x1f, R11 ;  /* 0x0000001fff0a7819 */ /* 0x002fc6000001140b */
[----:B------:R-:W-:Y:S01]  /*1c870*/  IMAD.WIDE.U32 R6, R3, c[0x0][0x3f0], R4 ;  /* 0x0000fc0003067a25 */ /* 0x000fe200078e0004 */
[----:B------:R-:W-:Y:S02]  /*1c880*/  IADD3 R4, -R0, RZ, RZ ;  /* 0x000000ff00047210 */ /* 0x000fe40007ffe1ff */
[----:B------:R-:W-:Y:S01]  /*1c890*/  LEA.HI R10, R10, R11, RZ, 0x3 ;  /* 0x0000000b0a0a7211 */ /* 0x000fe200078f18ff */
[----:B------:R-:W-:Y:S01]  /*1c8a0*/  IMAD R5, R8, c[0x0][0x3e0], RZ ;  /* 0x0000f80008057a24 */ /* 0x000fe200078e02ff */
[----:B------:R-:W-:Y:S01]  /*1c8b0*/  IADD3 R3, R7, R9, RZ ;  /* 0x0000000907037210 */ /* 0x000fe20007ffe0ff */
[----:B------:R-:W-:Y:S01]  /*1c8c0*/  IMAD R4, R4, c[0x0][0x4e8], R2 ;  /* 0x00013a0004047a24 */ /* 0x000fe200078e0202 */
[----:B------:R-:W-:Y:S01]  /*1c8d0*/  SHF.R.S32.HI R10, RZ, 0x3, R10 ;  /* 0x00000003ff0a7819 */ /* 0x000fe2000001140a */
[----:B------:R-:W-:Y:S02]  /*1c8e0*/  IMAD.MOV.U32 R2, RZ, RZ, R6 ;  /* 0x000000ffff027224 */ /* 0x000fe400078e0006 */
[----:B------:R-:W-:-:S02]  /*1c8f0*/  IMAD R5, R0, c[0x0][0x3e4], R5 ;  /* 0x0000f90000057a24 */ /* 0x000fc400078e0205 */
        /* <DEDUP_REMOVED lines=12> */
.L_x_1492:
[----:B------:R-:W-:Y:S05]  /*1c9c0*/  BRA.DIV ~URZ, `(.L_x_1424) ;  /* 0x000039927f007947 */ /* 0x000fea000b800000 */
[----:B------:R3:W4:Y:S02]  /*1c9d0*/  SHFL.IDX PT, R0, R7, RZ, 0x181f ;  /* 0x00181fff07007589 */ /* 0x00072400000e0000 */
.L_x_1493:
        /* <DEDUP_REMOVED lines=16> */
.L_x_1426:
[----:B------:R-:W-:Y:S05]  /*1cae0*/  BSYNC B0 ;  /* 0x0000000000007941 */ /* 0x000fea0003800000 */
.L_x_1425:
[----:B------:R-:W-:Y:S05]  /*1caf0*/  BRA.DIV ~URZ, `(.L_x_1427) ;  /* 0x000038c27f007947 */ /* 0x000fea000b800000 */
[----:B--2---:R2:W1:Y:S04]  /*1cb00*/  SHFL.IDX PT, R8, R6, 0x1, 0x181f ;  /* 0x00381f0006087f89 */ /* 0x00446800000e0000 */
[----:B----4-:R2:W4:Y:S02]  /*1cb10*/  SHFL.IDX PT, R0, R7, 0x1, 0x181f ;  /* 0x00381f0007007f89 */ /* 0x01052400000e0000 */
.L_x_1494:
        /* <DEDUP_REMOVED lines=16> */
.L_x_1429:
[----:B------:R-:W-:Y:S05]  /*1cc20*/  BSYNC B0 ;  /* 0x0000000000007941 */ /* 0x000fea0003800000 */
.L_x_1428:
[----:B------:R-:W-:Y:S05]  /*1cc30*/  BRA.DIV ~URZ, `(.L_x_1430) ;  /* 0x000038427f007947 */ /* 0x000fea000b800000 */
[----:B-1----:R1:W2:Y:S02]  /*1cc40*/  SHFL.IDX PT, R8, R6, 0x2, 0x181f ;  /* 0x00581f0006087f89 */ /* 0x0022a400000e0000 */
.L_x_1495:
[----:B------:R-:W-:Y:S05]  /*1cc50*/  BRA.DIV ~URZ, `(.L_x_1431) ;  /* 0x000038927f007947 */ /* 0x000fea000b800000 */
[----:B----4-:R4:W1:Y:S02]  /*1cc60*/  SHFL.IDX PT, R0, R7, 0x2, 0x181f ;  /* 0x00581f0007007f89 */ /* 0x01086400000e0000 */
.L_x_1496:
        /* <DEDUP_REMOVED lines=16> */
.L_x_1433:
[----:B------:R-:W-:Y:S05]  /*1cd70*/  BSYNC B0 ;  /* 0x0000000000007941 */ /* 0x000fea0003800000 */
.L_x_1432:
[----:B------:R-:W-:Y:S05]  /*1cd80*/  BRA.DIV ~URZ, `(.L_x_1434) ;  /* 0x000037c27f007947 */ /* 0x000fea000b800000 */
[----:B-12---:R-:W1:Y:S04]  /*1cd90*/  SHFL.IDX PT, R6, R6, 0x3, 0x181f ;  /* 0x00781f0006067f89 */ /* 0x006e6800000e0000 */
[----:B---34-:R-:W2:Y:S02]  /*1cda0*/  SHFL.IDX PT, R7, R7, 0x3, 0x181f ;  /* 0x00781f0007077f89 */ /* 0x018ea400000e0000 */
.L_x_1497:
[----:B------:R-:W-:-:S04]  /*1cdb0*/  IADD3 R4, R4, 0x60, RZ ;  /* 0x0000006004047810 */ /* 0x000fc80007ffe0ff */
        /* <DEDUP_REMOVED lines=14> */
.L_x_1414:
[----:B------:R-:W-:Y:S05]  /*1cea0*/  BSYNC B1 ;  /* 0x0000000000017941 */ /* 0x000fea0003800000 */
.L_x_1398:
[----:B-1-3--:R-:W3:Y:S02]  /*1ceb0*/  LDL R0, [R1+0x54] ;  /* 0x0000540001007983 */ /* 0x00aee40000100800 */
[----:B---3--:R-:W-:-:S13]  /*1cec0*/  ISETP.NE.AND P0, PT, R0, RZ, PT ;  /* 0x000000ff0000720c */ /* 0x008fda0003f05270 */
[----:B------:R-:W-:Y:S01]  /*1ced0*/  @P0 WARPSYNC 0xffffffff ;  /* 0xffffffff00000948 */ /* 0x000fe20003800000 */
[----:B------:R-:W-:Y:S06]  /*1cee0*/  @P0 BAR.SYNC.DEFER_BLOCKING 0x5, 0x100 ;  /* 0x0144000000000b1d */ /* 0x000fec0000010000 */
[----:B------:R-:W1:Y:S04]  /*1cef0*/  @P0 LDS.128 R244, [0x18100] ;  /* 0x01810000fff40984 */ /* 0x000e680000000c00 */
[----:B------:R-:W-:Y:S06]  /*1cf00*/  @P0 BAR.ARV 0x4, 0x100 ;  /* 0x0104000000000b1d */ /* 0x000fec0000002000 */
[----:B------:R-:W-:Y:S05]  /*1cf10*/  @P0 BRA `(.L_x_1435) ;  /* 0x00000f6000000947 */ /* 0x000fea0003800000 */
[----:B------:R-:W3:Y:S01]  /*1cf20*/  S2R R0, SR_TID.X ;  /* 0x0000000000007919 */ /* 0x000ee20000002100 */
[----:B------:R-:W-:Y:S01]  /*1cf30*/  IMAD.MOV.U32 R8, RZ, RZ, RZ ;  /* 0x000000ffff087224 */ /* 0x000fe200078e00ff */
[----:B---3--:R-:W-:-:S04]  /*1cf40*/  LOP3.LUT R13, R0, 0x1f, RZ, 0xc0, !PT ;  /* 0x0000001f000d7812 */ /* 0x008fc800078ec0ff */
[----:B------:R-:W-:Y:S01]  /*1cf50*/  ISETP.NE.AND P6, PT, R13, 0x1f, PT ;  /* 0x0000001f0d00780c */ /* 0x000fe20003fc5270 */
[----:B------:R-:W-:Y:S10]  /*1cf60*/  BRA.DIV ~URZ, `(.L_x_1436) ;  /* 0x000036b27f007947 */ /* 0x000ff4000b800000 */
[----:B------:R3:W4:Y:S02]  /*1cf70*/  SHFL.IDX PT, R9, R28, RZ, 0x1f ;  /* 0x00001fff1c097589 */ /* 0x00072400000e0000 */
.L_x_1498:
[----:B------:R-:W-:Y:S05]  /*1cf80*/  BRA.DIV ~URZ, `(.L_x_1437) ;  /* 0x000037027f007947 */ /* 0x000fea000b800000 */
[----:B------:R3:W4:Y:S02]  /*1cf90*/  SHFL.IDX PT, R6, R28, 0x1, 0x1f ;  /* 0x00201f001c067f89 */ /* 0x00072400000e0000 */
.L_x_1499:
[----:B-1----:R-:W-:Y:S02]  /*1cfa0*/  IMAD.IADD R0, R247, 0x1, R13 ;  /* 0x00000001f7007824 */ /* 0x002fe400078e020d */
[----:B--2-4-:R-:W-:-:S03]  /*1cfb0*/  IMAD.MOV.U32 R7, RZ, RZ, RZ ;  /* 0x000000ffff077224 */ /* 0x014fc600078e00ff */
[----:B------:R-:W-:-:S13]  /*1cfc0*/  ISETP.GE.OR P0, PT, R0, c[0x0][0x53c], !P6 ;  /* 0x00014f0000007a0c */ /* 0x000fda0007706670 */
[----:B------:R-:W-:Y:S01]  /*1cfd0*/  @!P0 MOV R2, 0x4 ;  /* 0x0000000400028802 */ /* 0x000fe20000000f00 */
[----:B------:R-:W-:-:S04]  /*1cfe0*/  @!P0 IMAD.MOV.U32 R4, RZ, RZ, 0x4 ;  /* 0x00000004ff048424 */ /* 0x000fc800078e00ff */
[----:B------:R-:W-:-:S04]  /*1cff0*/  @!P0 IMAD.WIDE R4, R0, R4, c[0x0][0x580] ;  /* 0x0001600000048625 */ /* 0x000fc800078e0204 */
[----:B------:R-:W-:Y:S01]  /*1d000*/  @!P0 IMAD.WIDE R2, R0, R2, c[0x0][0x578] ;  /* 0x00015e0000028625 */ /* 0x000fe200078e0202 */
[----:B------:R-:W2:Y:S04]  /*1d010*/  @!P0 LDG.E R7, [R4.64] ;  /* 0x0000000804078981 */ /* 0x000ea8000c1e1900 */
[----:B------:R-:W2:Y:S01]  /*1d020*/  @!P0 LDG.E R8, [R2.64] ;  /* 0x0000000802088981 */ /* 0x000ea2000c1e1900 */
[C---:B------:R-:W-:Y:S02]  /*1d030*/  ISETP.GE.U32.AND P4, PT, R13.reuse, 0x10, PT ;  /* 0x000000100d00780c */ /* 0x040fe40003f86070 */
[C---:B------:R-:W-:Y:S02]  /*1d040*/  ISETP.GE.U32.AND P3, PT, R13.reuse, 0x8, PT ;  /* 0x000000080d00780c */ /* 0x040fe40003f66070 */
[----:B------:R-:W-:-:S02]  /*1d050*/  ISETP.GE.U32.AND P2, PT, R13, 0x4, PT ;  /* 0x000000040d00780c */ /* 0x000fc40003f46070 */
[C---:B------:R-:W-:Y:S02]  /*1d060*/  ISETP.GE.U32.AND P1, PT, R13.reuse, 0x2, PT ;  /* 0x000000020d00780c */ /* 0x040fe40003f26070 */
[----:B------:R-:W-:Y:S02]  /*1d070*/  ISETP.NE.AND P5, PT, R13, RZ, PT ;  /* 0x000000ff0d00720c */ /* 0x000fe40003fa5270 */
[----:B------:R-:W-:Y:S01]  /*1d080*/  MOV R12, RZ ;  /* 0x000000ff000c7202 */ /* 0x000fe20000000f00 */
[----:B--2---:R-:W-:Y:S01]  /*1d090*/  IMAD R0, R8, R7, RZ ;  /* 0x0000000708007224 */ /* 0x004fe200078e02ff */
[----:B------:R-:W-:Y:S07]  /*1d0a0*/  BRA.DIV ~URZ, `(.L_x_1438) ;  /* 0x000036527f007947 */ /* 0x000fee000b800000 */
[----:B------:R1:W2:Y:S02]  /*1d0b0*/  SHFL.UP PT, R4, R0, 0x1, RZ ;  /* 0x0420000000047989 */ /* 0x0002a400000e00ff */
.L_x_1500:
        /* <DEDUP_REMOVED lines=16> */
.L_x_1501:
[----:B--2---:R-:W-:Y:S01]  /*1d1c0*/  IMAD R0, R0, c[0x0][0x538], RZ ;  /* 0x00014e0000007a24 */ /* 0x004fe200078e02ff */
[----:B------:R-:W-:Y:S04]  /*1d1d0*/  BSSY B1, `(.L_x_1440) ;  /* 0x00000c5000017945 */ /* 0x000fe80003800000 */
[----:B------:R-:W-:-:S04]  /*1d1e0*/  IADD3 R6, R0, R6, RZ ;  /* 0x0000000600067210 */ /* 0x000fc80007ffe0ff */
[----:B------:R-:W-:-:S13]  /*1d1f0*/  ISETP.GT.AND P0, PT, R6, R9, PT ;  /* 0x000000090600720c */ /* 0x000fda0003f04270 */
[----:B------:R-:W-:Y:S05]  /*1d200*/  @P0 BRA `(.L_x_1441) ;  /* 0x0000025000000947 */ /* 0x000fea0003800000 */
.L_x_1445:
        /* <DEDUP_REMOVED lines=17> */
.L_x_1502:
        /* <DEDUP_REMOVED lines=16> */
.L_x_1503:
[----:B--2---:R-:W-:-:S05]  /*1d420*/  IMAD R0, R0, c[0x0][0x538], RZ ;  /* 0x00014e0000007a24 */ /* 0x004fca00078e02ff */
[----:B------:R-:W-:-:S04]  /*1d430*/  IADD3 R6, R0, R6, RZ ;  /* 0x0000000600067210 */ /* 0x000fc80007ffe0ff */
[----:B------:R-:W-:-:S13]  /*1d440*/  ISETP.GT.AND P0, PT, R6, R9, PT ;  /* 0x000000090600720c */ /* 0x000fda0003f04270 */
[----:B-1-3--:R-:W-:Y:S05]  /*1d450*/  @!P0 BRA `(.L_x_1445) ;  /* 0xfffffdb000008947 */ /* 0x00afea000383ffff */
.L_x_1441:
[----:B------:R-:W-:-:S05]  /*1d460*/  IADD3 R11, -R0, R6, RZ ;  /* 0x00000006000b7210 */ /* 0x000fca0007ffe1ff */
[----:B------:R-:W-:-:S05]  /*1d470*/  IMAD R0, R4, c[0x0][0x538], R11 ;  /* 0x00014e0004007a24 */ /* 0x000fca00078e020b */
[----:B------:R-:W-:Y:S01]  /*1d480*/  ISETP.GT.AND P0, PT, R0, R9, PT ;  /* 0x000000090000720c */ /* 0x000fe20003f04270 */
[----:B------:R-:W-:-:S12]  /*1d490*/  BRA.DIV ~URZ, `(.L_x_1446) ;  /* 0x000036327f007947 */ /* 0x000fd8000b800000 */
[----:B------:R-:W-:-:S04]  /*1d4a0*/  VOTE.ANY R10, PT, !P0 ;  /* 0x00000000000a7806 */ /* 0x000fc800040e0100 */
.L_x_1504:
[----:B------:R-:W2:Y:S02]  /*1d4b0*/  POPC R6, R10 ;  /* 0x0000000a00067309 */ /* 0x000ea40000000000 */
[----:B--2---:R-:W-:Y:S01]  /*1d4c0*/  IADD3 R247, R6, R247, RZ ;  /* 0x000000f706f77210 */ /* 0x004fe20007ffe0ff */
[----:B------:R-:W-:Y:S05]  /*1d4d0*/  BRA.DIV ~URZ, `(.L_x_1447) ;  /* 0x000036427f007947 */ /* 0x000fea000b800000 */
[----:B------:R2:W4:Y:S04]  /*1d4e0*/  SHFL.IDX PT, R7, R7, R6, 0x1f ;  /* 0x00001f0607077589 */ /* 0x00052800000e0000 */
[----:B------:R2:W1:Y:S02]  /*1d4f0*/  SHFL.IDX PT, R5, R8, R6, 0x1f ;  /* 0x00001f0608057589 */ /* 0x00046400000e0000 */
.L_x_1505:
[----:B------:R-:W-:Y:S01]  /*1d500*/  ISETP.NE.AND P0, PT, R10, RZ, PT ;  /* 0x000000ff0a00720c */ /* 0x000fe20003f05270 */
[----:B------:R-:W-:-:S12]  /*1d510*/  BSSY B0, `(.L_x_1448) ;  /* 0x0000005000007945 */ /* 0x000fd80003800000 */
[----:B------:R-:W-:Y:S05]  /*1d520*/  @!P0 BRA `(.L_x_1449) ;  /* 0x0000003000008947 */ /* 0x000fea0003800000 */
[----:B--2---:R-:W-:Y:S01]  /*1d530*/  IADD3 R6, R6, -0x1, RZ ;  /* 0xffffffff06067810 */ /* 0x004fe20007ffe0ff */
[----:B------:R-:W-:Y:S05]  /*1d540*/  BRA.DIV ~URZ, `(.L_x_1450) ;  /* 0x000036a27f007947 */ /* 0x000fea000b800000 */
[----:B------:R2:W3:Y:S02]  /*1d550*/  SHFL.IDX PT, R12, R4, R6, 0x1f ;  /* 0x00001f06040c7589 */ /* 0x0004e400000e0000 */
.L_x_1449:
[----:B------:R-:W-:Y:S05]  /*1d560*/  BSYNC B0 ;  /* 0x0000000000007941 */ /* 0x000fea0003800000 */
.L_x_1448:
        /* <DEDUP_REMOVED lines=67> */
.L_x_1452:
        /* <DEDUP_REMOVED lines=64> */
.L_x_1453:
[----:B------:R-:W-:Y:S05]  /*1dda0*/  BSYNC B0 ;  /* 0x0000000000007941 */ /* 0x000fea0003800000 */
.L_x_1451:
[----:B------:R-:W-:-:S04]  /*1ddb0*/  LOP3.LUT R2, RZ, R2, RZ, 0x33, !PT ;  /* 0x00000002ff027212 */ /* 0x000fc800078e33ff */
[----:B------:R-:W-:Y:S01]  /*1ddc0*/  IADD3 R245, R2, R7, RZ ;  /* 0x0000000702f57210 */ /* 0x000fe20007ffe0ff */
[----:B------:R-:W-:Y:S05]  /*1ddd0*/  BRA `(.L_x_1454) ;  /* 0x0000004000007947 */ /* 0x000fea0003800000 */
.L_x_1442:
[----:B------:R-:W-:Y:S01]  /*1dde0*/  IMAD.MOV.U32 R244, RZ, RZ, R9 ;  /* 0x000000fffff47224 */ /* 0x000fe200078e0009 */
[----:B------:R-:W-:Y:S01]  /*1ddf0*/  MOV R246, RZ ;  /* 0x000000ff00f67202 */ /* 0x000fe20000000f00 */
[----:B------:R-:W-:Y:S01]  /*1de00*/  IMAD.MOV.U32 R245, RZ, RZ, RZ ;  /* 0x000000fffff57224 */ /* 0x000fe200078e00ff */
[----:B------:R-:W-:Y:S02]  /*1de10*/  MOV R247, c[0x0][0x53c] ;  /* 0x00014f0000f77a02 */ /* 0x000fe40000000f00 */
.L_x_1454:
[----:B------:R-:W-:Y:S05]  /*1de20*/  BSYNC B1 ;  /* 0x0000000000017941 */ /* 0x000fea0003800000 */
.L_x_1440:
[----:B------:R-:W-:Y:S01]  /*1de30*/  WARPSYNC 0xffffffff ;  /* 0xffffffff00007948 */ /* 0x000fe20003800000 */
[----:B------:R-:W-:Y:S01]  /*1de40*/  BAR.SYNC.DEFER_BLOCKING 0x4, 0x100 ;  /* 0x0104000000007b1d */ /* 0x000fe20000010000 */
[----:B------:R-:W-:-:S13]  /*1de50*/  ISETP.NE.AND P0, PT, R13, RZ, PT ;  /* 0x000000ff0d00720c */ /* 0x000fda0003f05270 */
[----:B------:R2:W-:Y:S04]  /*1de60*/  @!P0 STS.128 [0x18100], R244 ;  /* 0x018100f4ff008388 */ /* 0x0005e80000000c00 */
[----:B------:R-:W-:Y:S06]  /*1de70*/  BAR.ARV 0x5, 0x100 ;  /* 0x0144000000007b1d */ /* 0x000fec0000002000 */
.L_x_1435:
[----:B-1----:R-:W-:-:S13]  /*1de80*/  ISETP.GE.AND P0, PT, R247, c[0x0][0x53c], PT ;  /* 0x00014f00f7007a0c */ /* 0x002fda0003f06270 */
[----:B--234-:R-:W-:Y:S01]  /*1de90*/  @P0 CALL.REL.NOINC `(.L_x_1455) ;  /* 0x0000001000000944 */ /* 0x01cfe20003c00000 */
[----:B------:R-:W-:Y:S05]  /*1dea0*/  BRA `(.L_x_1456) ;  /* 0xfffe420000007947 */ /* 0x000fea000383ffff */
.L_x_1455:
[----:B------:R-:W-:Y:S05]  /*1deb0*/  EXIT ;  /* 0x000000000000794d */ /* 0x000fea0003800000 */
.L_x_1266:
[----:B------:R-:W-:Y:S01]  /*1dec0*/  IMAD.MOV.U32 R0, RZ, RZ, R5 ;  /* 0x000000ffff007224 */ /* 0x000fe200078e0005 */
[----:B------:R-:W-:Y:S02]  /*1ded0*/  MOV R3, 0x1 ;  /* 0x0000000100037802 */ /* 0x000fe40000000f00 */
[----:B------:R-:W-:Y:S02]  /*1dee0*/  MOV R2, 0x1df00 ;  /* 0x0001df0000027802 */ /* 0x000fe40000000f00 */
[----:B--2---:R-:W-:Y:S05]  /*1def0*/  CALL.REL.NOINC `($__internal_24_$__cuda_sm70_shflsync_up_p) ;  /* 0x00002e1000007944 */ /* 0x004fea0003c00000 */
[----:B------:R-:W-:Y:S01]  /*1df00*/  MOV R0, R4 ;  /* 0x0000000400007202 */ /* 0x000fe20000000f00 */
[----:B------:R-:W-:Y:S05]  /*1df10*/  BRA `(.L_x_1457) ;  /* 0xfffe252000007947 */ /* 0x000fea000383ffff */
.L_x_1267:
[----:B------:R-:W-:Y:S01]  /*1df20*/  IMAD.MOV.U32 R0, RZ, RZ, R5 ;  /* 0x000000ffff007224 */ /* 0x000fe200078e0005 */
[----:B------:R-:W-:Y:S02]  /*1df30*/  MOV R3, 0x2 ;  /* 0x0000000200037802 */ /* 0x000fe40000000f00 */
[----:B------:R-:W-:Y:S02]  /*1df40*/  MOV R2, 0x1df60 ;  /* 0x0001df6000027802 */ /* 0x000fe40000000f00 */
[----:B--2---:R-:W-:Y:S05]  /*1df50*/  CALL.REL.NOINC `($__internal_24_$__cuda_sm70_shflsync_up_p) ;  /* 0x00002db000007944 */ /* 0x004fea0003c00000 */
[----:B------:R-:W-:Y:S01]  /*1df60*/  SEL R4, R4, RZ, P4 ;  /* 0x000000ff04047207 */ /* 0x000fe20002000000 */
[----:B------:R-:W-:Y:S01]  /*1df70*/  IMAD.MOV.U32 R3, RZ, RZ, 0x4 ;  /* 0x00000004ff037424 */ /* 0x000fe200078e00ff */
[----:B------:R-:W-:-:S03]  /*1df80*/  MOV R2, 0x1dfb0 ;  /* 0x0001dfb000027802 */ /* 0x000fc60000000f00 */
[----:B------:R-:W-:Y:S02]  /*1df90*/  IMAD.IADD R0, R5, 0x1, R4 ;  /* 0x0000000105007824 */ /* 0x000fe400078e0204 */
[----:B------:R-:W-:Y:S05]  /*1dfa0*/  CALL.REL.NOINC `($__internal_24_$__cuda_sm70_shflsync_up_p) ;  /* 0x00002d6000007944 */ /* 0x000fea0003c00000 */
        /* <DEDUP_REMOVED lines=10> */
[----:B------:R-:W-:Y:S02]  /*1e050*/  SEL R4, R4, RZ, P1 ;  /* 0x000000ff04047207 */ /* 0x000fe40000800000 */
[----:B------:R-:W-:Y:S02]  /*1e060*/  MOV R3, 0x1f ;  /* 0x0000001f00037802 */ /* 0x000fe40000000f00 */
[----:B------:R-:W-:Y:S01]  /*1e070*/  MOV R2, 0x1e0c0 ;  /* 0x0001e0c000027802 */ /* 0x000fe20000000f00 */
[----:B------:R-:W-:Y:S02]  /*1e080*/  IMAD.IADD R4, R0, 0x1, R4 ;  /* 0x0000000100047824 */ /* 0x000fe400078e0204 */
[----:B------:R-:W-:Y:S02]  /*1e090*/  IMAD.MOV.U32 R0, RZ, RZ, 0x1f ;  /* 0x0000001fff007424 */ /* 0x000fe400078e00ff */
[----:B------:R-:W-:Y:S02]  /*1e0a0*/  IMAD.MOV.U32 R29, RZ, RZ, R4 ;  /* 0x000000ffff1d7224 */ /* 0x000fe400078e0004 */
[----:B------:R-:W-:Y:S05]  /*1e0b0*/  CALL.REL.NOINC `($__internal_23_$__cuda_sm70_shflsync_idx_p) ;  /* 0x00002c0000007944 */ /* 0x000fea0003c00000 */
[----:B------:R-:W-:Y:S05]  /*1e0c0*/  BRA `(.L_x_1458) ;  /* 0xfffe247000007947 */ /* 0x000fea000383ffff */
.L_x_1269:
[----:B------:R-:W-:Y:S02]  /*1e0d0*/  SEL R0, RZ, 0x1, P0 ;  /* 0x00000001ff007807 */ /* 0x000fe40000000000 */
[----:B------:R-:W-:-:S02]  /*1e0e0*/  MOV R2, 0x1e100 ;  /* 0x0001e10000027802 */ /* 0x000fc40000000f00 */
[----:B--2---:R-:W-:Y:S05]  /*1e0f0*/  CALL.REL.NOINC `($__internal_25_$__cuda_sm70_votesync_ballot) ;  /* 0x00002c7000007944 */ /* 0x004fea0003c00000 */
[----:B------:R-:W-:Y:S01]  /*1e100*/  MOV R10, R0 ;  /* 0x00000000000a7202 */ /* 0x000fe20000000f00 */
[----:B------:R-:W-:Y:S05]  /*1e110*/  BRA `(.L_x_1459) ;  /* 0xfffe24b000007947 */ /* 0x000fea000383ffff */
.L_x_1270:
[----:B------:R-:W-:Y:S01]  /*1e120*/  IMAD.MOV.U32 R29, RZ, RZ, R9 ;  /* 0x000000ffff1d7224 */ /* 0x000fe200078e0009 */
[----:B------:R-:W-:Y:S01]  /*1e130*/  MOV R0, R5 ;  /* 0x0000000500007202 */ /* 0x000fe20000000f00 */
[----:B------:R-:W-:Y:S01]  /*1e140*/  IMAD.MOV.U32 R3, RZ, RZ, 0x1f ;  /* 0x0000001fff037424 */ /* 0x000fe200078e00ff */
[----:B------:R-:W-:-:S02]  /*1e150*/  MOV R2, 0x1e170 ;  /* 0x0001e17000027802 */ /* 0x000fc40000000f00 */
[----:B------:R-:W-:Y:S05]  /*1e160*/  CALL.REL.NOINC `($__internal_23_$__cuda_sm70_shflsync_idx_p) ;  /* 0x00002b5000007944 */ /* 0x000fea0003c00000 */
[----:B------:R-:W-:Y:S01]  /*1e170*/  IMAD.MOV.U32 R12, RZ, RZ, R0 ;  /* 0x000000ffff0c7224 */ /* 0x000fe200078e0000 */
[----:B------:R-:W-:Y:S01]  /*1e180*/  MOV R29, R8 ;  /* 0x00000008001d7202 */ /* 0x000fe20000000f00 */
[----:B------:R-:W-:Y:S01]  /*1e190*/  IMAD.MOV.U32 R6, RZ, RZ, RZ ;  /* 0x000000ffff067224 */ /* 0x000fe200078e00ff */
[----:B------:R-:W-:Y:S01]  /*1e1a0*/  MOV R0, R5 ;  /* 0x0000000500007202 */ /* 0x000fe20000000f00 */
[----:B------:R-:W-:Y:S01]  /*1e1b0*/  IMAD.MOV.U32 R3, RZ, RZ, 0x1f ;  /* 0x0000001fff037424 */ /* 0x000fe200078e00ff */
[----:B------:R-:W-:-:S02]  /*1e1c0*/  MOV R2, 0x1e1e0 ;  /* 0x0001e1e000027802 */ /* 0x000fc40000000f00 */
[----:B------:R-:W-:Y:S05]  /*1e1d0*/  CALL.REL.NOINC `($__internal_23_$__cuda_sm70_shflsync_idx_p) ;  /* 0x00002ae000007944 */ /* 0x000fea0003c00000 */
[----:B------:R-:W-:Y:S01]  /*1e1e0*/  MOV R9, R0 ;  /* 0x0000000000097202 */ /* 0x000fe20000000f00 */
[----:B------:R-:W-:Y:S05]  /*1e1f0*/  BRA `(.L_x_1460) ;  /* 0xfffe243000007947 */ /* 0x000fea000383ffff */
.L_x_1273:
[----:B------:R-:W-:Y:S01]  /*1e200*/  IMAD.MOV.U32 R29, RZ, RZ, R4 ;  /* 0x000000ffff1d7224 */ /* 0x000fe200078e0004 */
[----:B------:R-:W-:-:S02]  /*1e210*/  MOV R3, 0x1f ;  /* 0x0000001f00037802 */ /* 0x000fc40000000f00 */
[----:B------:R-:W-:Y:S02]  /*1e220*/  MOV R2, 0x1e240 ;  /* 0x0001e24000027802 */ /* 0x000fe40000000f00 */
[----:B-123--:R-:W-:Y:S05]  /*1e230*/  CALL.REL.NOINC `($__internal_23_$__cuda_sm70_shflsync_idx_p) ;  /* 0x00002a8000007944 */ /* 0x00efea0003c00000 */
[----:B------:R-:W-:Y:S01]  /*1e240*/  MOV R6, R0 ;  /* 0x0000000000067202 */ /* 0x000fe20000000f00 */
[----:B------:R-:W-:Y:S05]  /*1e250*/  BRA `(.L_x_1272) ;  /* 0xfffe243000007947 */ /* 0x000fea000383ffff */
.L_x_1312:
[----:B------:R-:W-:Y:S01]  /*1e260*/  IMAD.MOV.U32 R29, RZ, RZ, R5 ;  /* 0x000000ffff1d7224 */ /* 0x000fe200078e0005 */
[----:B------:R-:W-:Y:S01]  /*1e270*/  MOV R0, RZ ;  /* 0x000000ff00007202 */ /* 0x000fe20000000f00 */
[----:B------:R-:W-:Y:S01]  /*1e280*/  IMAD.MOV.U32 R3, RZ, RZ, 0x181f ;  /* 0x0000181fff037424 */ /* 0x000fe200078e00ff */
[----:B------:R-:W-:Y:S02]  /*1e290*/  MOV R2, 0x1e2b0 ;  /* 0x0001e2b000027802 */ /* 0x000fe40000000f00 */
[----:B-----5:R-:W-:Y:S05]  /*1e2a0*/  CALL.REL.NOINC `($__internal_23_$__cuda_sm70_shflsync_idx_p) ;  /* 0x00002a1000007944 */ /* 0x020fea0003c00000 */
[----:B------:R-:W-:Y:S01]  /*1e2b0*/  MOV R6, R0 ;  /* 0x0000000000067202 */ /* 0x000fe20000000f00 */
[----:B------:R-:W-:Y:S05]  /*1e2c0*/  BRA `(.L_x_1461) ;  /* 0xfffea11000007947 */ /* 0x000fea000383ffff */
.L_x_1313:
[----:B------:R-:W-:Y:S01]  /*1e2d0*/  IMAD.MOV.U32 R29, RZ, RZ, R7 ;  /* 0x000000ffff1d7224 */ /* 0x000fe200078e0007 */
[----:B------:R-:W-:Y:S01]  /*1e2e0*/  MOV R0, RZ ;  /* 0x000000ff00007202 */ /* 0x000fe20000000f00 */
[----:B------:R-:W-:Y:S01]  /*1e2f0*/  IMAD.MOV.U32 R3, RZ, RZ, 0x181f ;  /* 0x0000181fff037424 */ /* 0x000fe200078e00ff */
[----:B------:R-:W-:Y:S02]  /*1e300*/  MOV R2, 0x1e320 ;  /* 0x0001e32000027802 */ /* 0x000fe40000000f00 */
[----:B-12--5:R-:W-:Y:S05]  /*1e310*/  CALL.REL.NOINC `($__internal_23_$__cuda_sm70_shflsync_idx_p) ;  /* 0x000029a000007944 */ /* 0x026fea0003c00000 */
[----:B------:R-:W-:Y:S05]  /*1e320*/  BRA `(.L_x_1462) ;  /* 0xfffea0d000007947 */ /* 0x000fea000383ffff */
.L_x_1316:
[----:B------:R-:W-:Y:S01]  /*1e330*/  IMAD.MOV.U32 R29, RZ, RZ, R5 ;  /* 0x000000ffff1d7224 */ /* 0x000fe200078e0005 */
[----:B----4-:R-:W-:Y:S01]  /*1e340*/  MOV R0, 0x1 ;  /* 0x0000000100007802 */ /* 0x010fe20000000f00 */
[----:B--2---:R-:W-:Y:S01]  /*1e350*/  IMAD.MOV.U32 R3, RZ, RZ, 0x181f ;  /* 0x0000181fff037424 */ /* 0x004fe200078e00ff */
[----:B------:R-:W-:-:S02]  /*1e360*/  MOV R2, 0x1e380 ;  /* 0x0001e38000027802 */ /* 0x000fc40000000f00 */
[----:B-1-3-5:R-:W-:Y:S05]  /*1e370*/  CALL.REL.NOINC `($__internal_23_$__cuda_sm70_shflsync_idx_p) ;  /* 0x0000294000007944 */ /* 0x02afea0003c00000 */
[----:B------:R-:W-:Y:S01]  /*1e380*/  IMAD.MOV.U32 R6, RZ, RZ, R0 ;  /* 0x000000ffff067224 */ /* 0x000fe200078e0000 */
[----:B------:R-:W-:Y:S01]  /*1e390*/  MOV R0, 0x1 ;  /* 0x0000000100007802 */ /* 0x000fe20000000f00 */
[----:B------:R-:W-:Y:S01]  /*1e3a0*/  IMAD.MOV.U32 R29, RZ, RZ, R7 ;  /* 0x000000ffff1d7224 */ /* 0x000fe200078e0007 */
[----:B------:R-:W-:-:S02]  /*1e3b0*/  MOV R3, 0x181f ;  /* 0x0000181f00037802 */ /* 0x000fc40000000f00 */
[----:B------:R-:W-:Y:S02]  /*1e3c0*/  MOV R2, 0x1e3e0 ;  /* 0x0001e3e000027802 */ /* 0x000fe40000000f00 */
[----:B------:R-:W-:Y:S05]  /*1e3d0*/  CALL.REL.NOINC `($__internal_23_$__cuda_sm70_shflsync_idx_p) ;  /* 0x000028e000007944 */ /* 0x000fea0003c00000 */
[----:B------:R-:W-:Y:S05]  /*1e3e0*/  BRA `(.L_x_1463) ;  /* 0xfffea15000007947 */ /* 0x000fea000383ffff */
.L_x_1319:
[----:B------:R-:W-:Y:S01]  /*1e3f0*/  IMAD.MOV.U32 R29, RZ, RZ, R5 ;  /* 0x000000ffff1d7224 */ /* 0x000fe200078e0005 */
[----:B----4-:R-:W-:Y:S01]  /*1e400*/  MOV R0, 0x2 ;  /* 0x0000000200007802 */ /* 0x010fe20000000f00 */
[----:B-1----:R-:W-:Y:S01]  /*1e410*/  IMAD.MOV.U32 R3, RZ, RZ, 0x181f ;  /* 0x0000181fff037424 */ /* 0x002fe200078e00ff */
[----:B------:R-:W-:Y:S02]  /*1e420*/  MOV R2, 0x1e440 ;  /* 0x0001e44000027802 */ /* 0x000fe40000000f00 */
[----:B--23-5:R-:W-:Y:S05]  /*1e430*/  CALL.REL.NOINC `($__internal_23_$__cuda_sm70_shflsync_idx_p) ;  /* 0x0000288000007944 */ /* 0x02cfea0003c00000 */
[----:B------:R-:W-:Y:S01]  /*1e440*/  MOV R6, R0 ;  /* 0x0000000000067202 */ /* 0x000fe20000000f00 */
[----:B------:R-:W-:Y:S05]  /*1e450*/  BRA `(.L_x_1464) ;  /* 0xfffea21000007947 */ /* 0x000fea000383ffff */
.L_x_1320:
[----:B------:R-:W-:Y:S01]  /*1e460*/  IMAD.MOV.U32 R29, RZ, RZ, R7 ;  /* 0x000000ffff1d7224 */ /* 0x000fe200078e0007 */
[----:B----4-:R-:W-:Y:S01]  /*1e470*/  MOV R0, 0x2 ;  /* 0x0000000200007802 */ /* 0x010fe20000000f00 */
[----:B------:R-:W-:Y:S01]  /*1e480*/  IMAD.MOV.U32 R3, RZ, RZ, 0x181f ;  /* 0x0000181fff037424 */ /* 0x000fe200078e00ff */
[----:B------:R-:W-:Y:S02]  /*1e490*/  MOV R2, 0x1e4b0 ;  /* 0x0001e4b000027802 */ /* 0x000fe40000000f00 */
[----:B-123-5:R-:W-:Y:S05]  /*1e4a0*/  CALL.REL.NOINC `($__internal_23_$__cuda_sm70_shflsync_idx_p) ;  /* 0x0000281000007944 */ /* 0x02efea0003c00000 */
[----:B------:R-:W-:Y:S05]  /*1e4b0*/  BRA `(.L_x_1465) ;  /* 0xfffea1d000007947 */ /* 0x000fea000383ffff */
.L_x_1323:
[----:B------:R-:W-:Y:S01]  /*1e4c0*/  IMAD.MOV.U32 R29, RZ, RZ, R5 ;  /* 0x000000ffff1d7224 */ /* 0x000fe200078e0005 */
[----:B-1----:R-:W-:Y:S01]  /*1e4d0*/  MOV R0, 0x3 ;  /* 0x0000000300007802 */ /* 0x002fe20000000f00 */
[----:B------:R-:W-:Y:S01]  /*1e4e0*/  IMAD.MOV.U32 R3, RZ, RZ, 0x181f ;  /* 0x0000181fff037424 */ /* 0x000fe200078e00ff */
[----:B------:R-:W-:-:S02]  /*1e4f0*/  MOV R2, 0x1e510 ;  /* 0x0001e51000027802 */ /* 0x000fc40000000f00 */
[----:B--2345:R-:W-:Y:S05]  /*1e500*/  CALL.REL.NOINC `($__internal_23_$__cuda_sm70_shflsync_idx_p) ;  /* 0x000027b000007944 */ /* 0x03cfea0003c00000 */
[----:B------:R-:W-:Y:S01]  /*1e510*/  IMAD.MOV.U32 R5, RZ, RZ, R0 ;  /* 0x000000ffff057224 */ /* 0x000fe200078e0000 */
[----:B------:R-:W-:Y:S01]  /*1e520*/  MOV R0, 0x3 ;  /* 0x0000000300007802 */ /* 0x000fe20000000f00 */
[----:B------:R-:W-:Y:S01]  /*1e530*/  IMAD.MOV.U32 R29, RZ, RZ, R7 ;  /* 0x000000ffff1d7224 */ /* 0x000fe200078e0007 */
[----:B------:R-:W-:-:S02]  /*1e540*/  MOV R3, 0x181f ;  /* 0x0000181f00037802 */ /* 0x000fc40000000f00 */
[----:B------:R-:W-:Y:S02]  /*1e550*/  MOV R2, 0x1e570 ;  /* 0x0001e57000027802 */ /* 0x000fe40000000f00 */
[----:B------:R-:W-:Y:S05]  /*1e560*/  CALL.REL.NOINC `($__internal_23_$__cuda_sm70_shflsync_idx_p) ;  /* 0x0000275000007944 */ /* 0x000fea0003c00000 */
[----:B------:R-:W-:Y:S05]  /*1e570*/  BRA `(.L_x_1466) ;  /* 0xfffea25000007947 */ /* 0x000fea000383ffff */
.L_x_1370:
[----:B------:R-:W-:Y:S01]  /*1e580*/  IMAD.MOV.U32 R29, RZ, RZ, R5 ;  /* 0x000000ffff1d7224 */ /* 0x000fe200078e0005 */
[----:B------:R-:W-:Y:S01]  /*1e590*/  MOV R0, RZ ;  /* 0x000000ff00007202 */ /* 0x000fe20000000f00 */
[----:B------:R-:W-:Y:S01]  /*1e5a0*/  IMAD.MOV.U32 R3, RZ, RZ, 0x181f ;  /* 0x0000181fff037424 */ /* 0x000fe200078e00ff */
[----:B------:R-:W-:Y:S02]  /*1e5b0*/  MOV R2, 0x1e5d0 ;  /* 0x0001e5d000027802 */ /* 0x000fe40000000f00 */
[----:B------:R-:W-:Y:S05]  /*1e5c0*/  CALL.REL.NOINC `($__internal_23_$__cuda_sm70_shflsync_idx_p) ;  /* 0x000026f000007944 */ /* 0x000fea0003c00000 */
[----:B------:R-:W-:Y:S01]  /*1e5d0*/  MOV R4, R0 ;  /* 0x0000000000047202 */ /* 0x000fe20000000f00 */
[----:B------:R-:W-:Y:S05]  /*1e5e0*/  BRA `(.L_x_1467) ;  /* 0xffff23c000007947 */ /* 0x000fea000383ffff */
.L_x_1371:
[----:B------:R-:W-:Y:S01]  /*1e5f0*/  IMAD.MOV.U32 R29, RZ, RZ, R12 ;  /* 0x000000ffff1d7224 */ /* 0x000fe200078e000c */
[----:B------:R-:W-:Y:S01]  /*1e600*/  MOV R0, RZ ;  /* 0x000000ff00007202 */ /* 0x000fe20000000f00 */
[----:B------:R-:W-:Y:S01]  /*1e610*/  IMAD.MOV.U32 R3, RZ, RZ, 0x181f ;  /* 0x0000181fff037424 */ /* 0x000fe200078e00ff */
[----:B------:R-:W-:Y:S02]  /*1e620*/  MOV R2, 0x1e640 ;  /* 0x0001e64000027802 */ /* 0x000fe40000000f00 */
[----:B-12---:R-:W-:Y:S05]  /*1e630*/  CALL.REL.NOINC `($__internal_23_$__cuda_sm70_shflsync_idx_p) ;  /* 0x0000268000007944 */ /* 0x006fea0003c00000 */
[----:B------:R-:W-:Y:S01]  /*1e640*/  ISETP.GE.AND P2, PT, R202, c[0x0][0x1d4], PT ;  /* 0x00007500ca007a0c */ /* 0x000fe20003f46270 */
[----:B------:R-:W-:Y:S01]  /*1e650*/  IMAD.MOV.U32 R29, RZ, RZ, R5 ;  /* 0x000000ffff1d7224 */ /* 0x000fe200078e0005 */
[----:B------:R-:W-:Y:S02]  /*1e660*/  IADD3 R2, P0, R0, R84, RZ ;  /* 0x0000005400027210 */ /* 0x000fe40007f1e0ff */
[----:B------:R-:W-:-:S02]  /*1e670*/  ISETP.GE.AND P1, PT, R205, c[0x0][0x1d4], PT ;  /* 0x00007500cd007a0c */ /* 0x000fc40003f26270 */
[----:B------:R-:W-:Y:S01]  /*1e680*/  SEL R11, RZ, 0x10, P2 ;  /* 0x00000010ff0b7807 */ /* 0x000fe20001000000 */
[----:B------:R-:W-:Y:S01]  /*1e690*/  IMAD.X R3, R4, 0x1, R87, P0 ;  /* 0x0000000104037824 */ /* 0x000fe200000e0657 */
[----:B------:R-:W-:-:S05]  /*1e6a0*/  SEL R10, RZ, 0x10, P1 ;  /* 0x00000010ff0a7807 */ /* 0x000fca0000800000 */
[----:B------:R-:W-:Y:S01]  /*1e6b0*/  @!PT LDS RZ, [RZ] ;  /* 0x00000000fffff984 */ /* 0x000fe20000000800 */
[----:B------:R-:W-:Y:S01]  /*1e6c0*/  @!PT LDS RZ, [RZ] ;  /* 0x00000000fffff984 */ /* 0x000fe20000000800 */
[----:B------:R-:W-:Y:S01]  /*1e6d0*/  @!PT LDS RZ, [RZ] ;  /* 0x00000000fffff984 */ /* 0x000fe20000000800 */
[----:B------:R1:W-:Y:S02]  /*1e6e0*/  LDGSTS.E.BYPASS.LTC128B.128 [R193+0x6100], [R2.64], !P2 ;  /* 0x0610000002c17fae */ /* 0x0003e4000d101d48 */
[----:B-1----:R-:W-:-:S05]  /*1e6f0*/  IADD3 R2, P0, R0, R85, RZ ;  /* 0x0000005500027210 */ /* 0x002fca0007f1e0ff */
[----:B------:R-:W-:Y:S01]  /*1e700*/  IMAD.X R3, R4, 0x1, R88, P0 ;  /* 0x0000000104037824 */ /* 0x000fe200000e0658 */
[----:B------:R-:W-:-:S04]  /*1e710*/  ISETP.GE.AND P0, PT, R206, c[0x0][0x1d4], PT ;  /* 0x00007500ce007a0c */ /* 0x000fc80003f06270 */
[----:B------:R1:W-:Y:S01]  /*1e720*/  LDGSTS.E.BYPASS.LTC128B.128 [R193+0x8100], [R2.64], !P1 ;  /* 0x0810000002c17fae */ /* 0x0003e2000c901d48 */
[----:B------:R-:W-:Y:S02]  /*1e730*/  SEL R5, RZ, 0x10, P0 ;  /* 0x00000010ff057807 */ /* 0x000fe40000000000 */
[----:B-1----:R-:W-:Y:S01]  /*1e740*/  IADD3 R2, P3, R0, R86, RZ ;  /* 0x0000005600027210 */ /* 0x002fe20007f7e0ff */
[----:B------:R-:W-:-:S04]  /*1e750*/  IMAD.MOV.U32 R0, RZ, RZ, 0x1 ;  /* 0x00000001ff007424 */ /* 0x000fc800078e00ff */
[----:B------:R-:W-:-:S05]  /*1e760*/  IMAD.X R3, R4, 0x1, R89, P3 ;  /* 0x0000000104037824 */ /* 0x000fca00018e0659 */
[----:B------:R1:W-:Y:S02]  /*1e770*/  LDGSTS.E.BYPASS.LTC128B.128 [R193+0xa100], [R2.64], !P0 ;  /* 0x0a10000002c17fae */ /* 0x0003e4000c101d48 */
[----:B-1----:R-:W-:Y:S01]  /*1e780*/  IMAD.MOV.U32 R3, RZ, RZ, 0x181f ;  /* 0x0000181fff037424 */ /* 0x002fe200078e00ff */
[----:B------:R-:W-:Y:S02]  /*1e790*/  MOV R2, 0x1e7b0 ;  /* 0x0001e7b000027802 */ /* 0x000fe40000000f00 */
[----:B------:R-:W-:Y:S05]  /*1e7a0*/  CALL.REL.NOINC `($__internal_23_$__cuda_sm70_shflsync_idx_p) ;  /* 0x0000251000007944 */ /* 0x000fea0003c00000 */
[----:B------:R-:W-:Y:S01]  /*1e7b0*/  IMAD.MOV.U32 R4, RZ, RZ, R0 ;  /* 0x000000ffff047224 */ /* 0x000fe200078e0000 */
[----:B------:R-:W-:Y:S01]  /*1e7c0*/  MOV R0, 0x1 ;  /* 0x0000000100007802 */ /* 0x000fe20000000f00 */
[----:B------:R-:W-:Y:S01]  /*1e7d0*/  IMAD.MOV.U32 R29, RZ, RZ, R12 ;  /* 0x000000ffff1d7224 */ /* 0x000fe200078e000c */
[----:B------:R-:W-:Y:S02]  /*1e7e0*/  MOV R3, 0x181f ;  /* 0x0000181f00037802 */ /* 0x000fe40000000f00 */
[----:B------:R-:W-:Y:S02]  /*1e7f0*/  MOV R2, 0x1e810 ;  /* 0x0001e81000027802 */ /* 0x000fe40000000f00 */
[----:B------:R-:W-:Y:S05]  /*1e800*/  CALL.REL.NOINC `($__internal_23_$__cuda_sm70_shflsync_idx_p) ;  /* 0x000024b000007944 */ /* 0x000fea0003c00000 */
[----:B------:R-:W-:Y:S05]  /*1e810*/  BRA `(.L_x_1468) ;  /* 0xffff22e000007947 */ /* 0x000fea000383ffff */
.L_x_1372:
[----:B------:R-:W-:Y:S01]  /*1e820*/  IMAD.MOV.U32 R29, RZ, RZ, R4 ;  /* 0x000000ffff1d7224 */ /* 0x000fe200078e0004 */
[----:B------:R-:W-:Y:S01]  /*1e830*/  MOV R0, RZ ;  /* 0x000000ff00007202 */ /* 0x000fe20000000f00 */
[----:B------:R-:W-:Y:S01]  /*1e840*/  IMAD.MOV.U32 R3, RZ, RZ, 0x1c1f ;  /* 0x00001c1fff037424 */ /* 0x000fe200078e00ff */
[----:B------:R-:W-:-:S02]  /*1e850*/  MOV R2, 0x1e870 ;  /* 0x0001e87000027802 */ /* 0x000fc40000000f00 */
[----:B------:R-:W-:Y:S05]  /*1e860*/  CALL.REL.NOINC `($__internal_23_$__cuda_sm70_shflsync_idx_p) ;  /* 0x0000245000007944 */ /* 0x000fea0003c00000 */
[----:B------:R-:W-:Y:S05]  /*1e870*/  BRA `(.L_x_1469) ;  /* 0xffff24c000007947 */ /* 0x000fea000383ffff */
.L_x_1373:
[----:B------:R-:W-:Y:S01]  /*1e880*/  IMAD.MOV.U32 R29, RZ, RZ, R4 ;  /* 0x000000ffff1d7224 */ /* 0x000fe200078e0004 */
[----:B------:R-:W-:Y:S01]  /*1e890*/  MOV R0, 0x1 ;  /* 0x0000000100007802 */ /* 0x000fe20000000f00 */
[----:B------:R-:W-:Y:S01]  /*1e8a0*/  IMAD.MOV.U32 R3, RZ, RZ, 0x1c1f ;  /* 0x00001c1fff037424 */ /* 0x000fe200078e00ff */
[----:B------:R-:W-:-:S02]  /*1e8b0*/  MOV R2, 0x1e8d0 ;  /* 0x0001e8d000027802 */ /* 0x000fc40000000f00 */
[----:B-1----:R-:W-:Y:S05]  /*1e8c0*/  CALL.REL.NOINC `($__internal_23_$__cuda_sm70_shflsync_idx_p) ;  /* 0x000023f000007944 */ /* 0x002fea0003c00000 */
[----:B------:R-:W-:Y:S01]  /*1e8d0*/  IMAD.IADD R0, R5, 0x1, R0 ;  /* 0x0000000105007824 */ /* 0x000fe200078e0200 */
[----:B------:R-:W-:-:S04]  /*1e8e0*/  FMNMX.FTZ R3, R8, R9, !PT ;  /* 0x0000000908037209 */ /* 0x000fc80007810000 */
[----:B------:R-:W-:Y:S02]  /*1e8f0*/  IMNMX R0, R6, R0, PT ;  /* 0x0000000006007217 */ /* 0x000fe40003800200 */
[----:B------:R-:W-:Y:S02]  /*1e900*/  FMNMX.FTZ R3, R10, R3, !PT ;  /* 0x000000030a037209 */ /* 0x000fe40007810000 */
[C---:B------:R-:W-:Y:S02]  /*1e910*/  ISETP.GT.AND P0, PT, R0.reuse, RZ, PT ;  /* 0x000000ff0000720c */ /* 0x040fe40003f04270 */
[----:B------:R-:W-:Y:S02]  /*1e920*/  ISETP.GT.AND P2, PT, R0, 0x1, PT ;  /* 0x000000010000780c */ /* 0x000fe40003f44270 */
[----:B------:R-:W-:Y:S02]  /*1e930*/  FSEL R6, R70, -INF , P0 ;  /* 0xff80000046067808 */ /* 0x000fe40000000000 */
        /* <DEDUP_REMOVED lines=24> */
[----:B------:R-:W-:-:S02]  /*1eac0*/  FMNMX.FTZ R0, R6, R7, !PT ;  /* 0x0000000706007209 */ /* 0x000fc40007810000 */
[----:B------:R-:W-:Y:S02]  /*1ead0*/  FMNMX.FTZ R3, R11, R3, !PT ;  /* 0x000000030b037209 */ /* 0x000fe40007810000 */
[----:B------:R-:W-:Y:S02]  /*1eae0*/  FMNMX.FTZ R0, R12, R0, !PT ;  /* 0x000000000c007209 */ /* 0x000fe40007810000 */
[----:B------:R-:W-:Y:S02]  /*1eaf0*/  FMNMX.FTZ R3, R14, R3, !PT ;  /* 0x000000030e037209 */ /* 0x000fe40007810000 */
[----:B------:R-:W-:Y:S02]  /*1eb00*/  FMNMX.FTZ R0, R13, R0, !PT ;  /* 0x000000000d007209 */ /* 0x000fe40007810000 */
[----:B------:R-:W-:Y:S02]  /*1eb10*/  FMNMX.FTZ R3, R15, R3, !PT ;  /* 0x000000030f037209 */ /* 0x000fe40007810000 */
        /* <DEDUP_REMOVED lines=9> */
[----:B------:R-:W-:Y:S02]  /*1ebb0*/  FSEL R72, R30, -INF , P4 ;  /* 0xff8000001e487808 */ /* 0x000fe40002000000 */
[----:B------:R-:W-:Y:S02]  /*1ebc0*/  FMNMX.FTZ R2, R74, R0, !PT ;  /* 0x000000004a027209 */ /* 0x000fe40007810000 */
[----:B------:R-:W-:Y:S02]  /*1ebd0*/  FMNMX.FTZ R0, R81, R3, !PT ;  /* 0x0000000351007209 */ /* 0x000fe40007810000 */
[----:B------:R-:W-:-:S02]  /*1ebe0*/  FMNMX.FTZ R2, R73, R2, !PT ;  /* 0x0000000249027209 */ /* 0x000fc40007810000 */
[----:B------:R-:W-:Y:S02]  /*1ebf0*/  FMNMX.FTZ R0, R80, R0, !PT ;  /* 0x0000000050007209 */ /* 0x000fe40007810000 */
[----:B------:R-:W-:Y:S02]  /*1ec00*/  FSEL R71, R26, -INF , P3 ;  /* 0xff8000001a477808 */ /* 0x000fe40001800000 */
[----:B------:R-:W-:Y:S02]  /*1ec10*/  FMNMX.FTZ R0, R79, R0, !PT ;  /* 0x000000004f007209 */ /* 0x000fe40007810000 */
[----:B------:R-:W-:Y:S02]  /*1ec20*/  FMNMX.FTZ R5, R72, R2, !PT ;  /* 0x0000000248057209 */ /* 0x000fe40007810000 */
[----:B------:R-:W-:Y:S02]  /*1ec30*/  FMNMX.FTZ R0, R78, R0, !PT ;  /* 0x000000004e007209 */ /* 0x000fe40007810000 */
[----:B------:R-:W-:-:S02]  /*1ec40*/  FSEL R70, R25, -INF , P2 ;  /* 0xff80000019467808 */ /* 0x000fc40001000000 */
[----:B------:R-:W-:Y:S02]  /*1ec50*/  FMNMX.FTZ R5, R71, R5, !PT ;  /* 0x0000000547057209 */ /* 0x000fe40007810000 */
[----:B------:R-:W-:Y:S02]  /*1ec60*/  FMNMX.FTZ R0, R77, R0, !PT ;  /* 0x000000004d007209 */ /* 0x000fe40007810000 */
[----:B------:R-:W-:Y:S02]  /*1ec70*/  FSEL R69, R23, -INF , P1 ;  /* 0xff80000017457808 */ /* 0x000fe40000800000 */
[----:B------:R-:W-:Y:S02]  /*1ec80*/  FMNMX.FTZ R5, R70, R5, !PT ;  /* 0x0000000546057209 */ /* 0x000fe40007810000 */
[----:B------:R-:W-:Y:S01]  /*1ec90*/  FMNMX.FTZ R100, R76, R0, !PT ;  /* 0x000000004c647209 */ /* 0x000fe20007810000 */
[----:B------:R-:W-:Y:S01]  /*1eca0*/  IMAD.MOV.U32 R0, RZ, RZ, 0x2 ;  /* 0x00000002ff007424 */ /* 0x000fe200078e00ff */
[----:B------:R-:W-:-:S02]  /*1ecb0*/  FSEL R68, R22, -INF , P0 ;  /* 0xff80000016447808 */ /* 0x000fc40000000000 */
[----:B------:R-:W-:Y:S01]  /*1ecc0*/  FMNMX.FTZ R5, R69, R5, !PT ;  /* 0x0000000545057209 */ /* 0x000fe20007810000 */
[----:B------:R-:W-:Y:S01]  /*1ecd0*/  IMAD.MOV.U32 R4, RZ, RZ, R100 ;  /* 0x000000ffff047224 */ /* 0x000fe200078e0064 */
[----:B------:R-:W-:Y:S02]  /*1ece0*/  MOV R2, 0x1ed10 ;  /* 0x0001ed1000027802 */ /* 0x000fe40000000f00 */
[----:B------:R-:W-:Y:S02]  /*1ecf0*/  FMNMX.FTZ R5, R68, R5, !PT ;  /* 0x0000000544057209 */ /* 0x000fe40007810000 */
[----:B------:R-:W-:Y:S05]  /*1ed00*/  CALL.REL.NOINC `($__internal_22_$__cuda_sm70_shflsync_bfly_p) ;  /* 0x00001f5000007944 */ /* 0x000fea0003c00000 */
[----:B------:R-:W-:Y:S01]  /*1ed10*/  FMNMX.FTZ R100, R100, R0, !PT ;  /* 0x0000000064647209 */ /* 0x000fe20007810000 */
[----:B------:R-:W-:Y:S01]  /*1ed20*/  IMAD.MOV.U32 R0, RZ, RZ, 0x1 ;  /* 0x00000001ff007424 */ /* 0x000fe200078e00ff */
[----:B------:R-:W-:-:S03]  /*1ed30*/  MOV R2, 0x1ed60 ;  /* 0x0001ed6000027802 */ /* 0x000fc60000000f00 */
[----:B------:R-:W-:Y:S02]  /*1ed40*/  IMAD.MOV.U32 R4, RZ, RZ, R100 ;  /* 0x000000ffff047224 */ /* 0x000fe400078e0064 */
[----:B------:R-:W-:Y:S05]  /*1ed50*/  CALL.REL.NOINC `($__internal_22_$__cuda_sm70_shflsync_bfly_p) ;  /* 0x00001f0000007944 */ /* 0x000fea0003c00000 */
[----:B------:R-:W-:Y:S01]  /*1ed60*/  FMNMX.FTZ R100, R100, R0, !PT ;  /* 0x0000000064647209 */ /* 0x000fe20007810000 */
[----:B------:R-:W-:Y:S01]  /*1ed70*/  IMAD.MOV.U32 R4, RZ, RZ, R5 ;  /* 0x000000ffff047224 */ /* 0x000fe200078e0005 */
[----:B------:R-:W-:Y:S01]  /*1ed80*/  MOV R2, 0x1edb0 ;  /* 0x0001edb000027802 */ /* 0x000fe20000000f00 */
[----:B------:R-:W-:Y:S02]  /*1ed90*/  IMAD.MOV.U32 R0, RZ, RZ, 0x2 ;  /* 0x00000002ff007424 */ /* 0x000fe400078e00ff */
[----:B------:R-:W-:Y:S05]  /*1eda0*/  CALL.REL.NOINC `($__internal_22_$__cuda_sm70_shflsync_bfly_p) ;  /* 0x00001eb000007944 */ /* 0x000fea0003c00000 */
[----:B------:R-:W-:Y:S01]  /*1edb0*/  FMNMX.FTZ R4, R5, R0, !PT ;  /* 0x0000000005047209 */ /* 0x000fe20007810000 */
[----:B------:R-:W-:Y:S01]  /*1edc0*/  IMAD.MOV.U32 R0, RZ, RZ, 0x1 ;  /* 0x00000001ff007424 */ /* 0x000fe200078e00ff */
[----:B------:R-:W-:Y:S02]  /*1edd0*/  MOV R2, 0x1edf0 ;  /* 0x0001edf000027802 */ /* 0x000fe40000000f00 */
[----:B------:R-:W-:Y:S05]  /*1ede0*/  CALL.REL.NOINC `($__internal_22_$__cuda_sm70_shflsync_bfly_p) ;  /* 0x00001e7000007944 */ /* 0x000fea0003c00000 */
[----:B------:R-:W-:Y:S01]  /*1edf0*/  MOV R5, R0 ;  /* 0x0000000000057202 */ /* 0x000fe20000000f00 */
[----:B------:R-:W-:Y:S05]  /*1ee00*/  BRA `(.L_x_1470) ;  /* 0xffff25e000007947 */ /* 0x000fea000383ffff */
.L_x_1377:
[----:B------:R-:W-:Y:S01]  /*1ee10*/  MOV R0, RZ ;  /* 0x000000ff00007202 */ /* 0x000fe20000000f00 */
[----:B------:R-:W-:Y:S01]  /*1ee20*/  IMAD.MOV.U32 R29, RZ, RZ, R5 ;  /* 0x000000ffff1d7224 */ /* 0x000fe200078e0005 */
[----:B------:R-:W-:Y:S01]  /*1ee30*/  MOV R2, 0x1ee60 ;  /* 0x0001ee6000027802 */ /* 0x000fe20000000f00 */
[----:B------:R-:W-:Y:S02]  /*1ee40*/  IMAD.MOV.U32 R3, RZ, RZ, 0x181f ;  /* 0x0000181fff037424 */ /* 0x000fe400078e00ff */
[----:B-1234-:R-:W-:Y:S05]  /*1ee50*/  CALL.REL.NOINC `($__internal_23_$__cuda_sm70_shflsync_idx_p) ;  /* 0x00001e6000007944 */ /* 0x01efea0003c00000 */
[----:B------:R-:W-:Y:S01]  /*1ee60*/  MOV R4, R0 ;  /* 0x0000000000047202 */ /* 0x000fe20000000f00 */
[----:B------:R-:W-:-:S05]  /*1ee70*/  BRA `(.L_x_1471) ;  /* 0xffff398000007947 */ /* 0x000fca000383ffff */
.L_x_1378:
[----:B------:R-:W-:Y:S01]  /*1ee80*/  MOV R0, RZ ;  /* 0x000000ff00007202 */ /* 0x000fe20000000f00 */
[----:B------:R-:W-:Y:S01]  /*1ee90*/  IMAD.MOV.U32 R29, RZ, RZ, R13 ;  /* 0x000000ffff1d7224 */ /* 0x000fe200078e000d */
[----:B------:R-:W-:Y:S01]  /*1eea0*/  MOV R2, 0x1eed0 ;  /* 0x0001eed000027802 */ /* 0x000fe20000000f00 */
[----:B------:R-:W-:Y:S02]  /*1eeb0*/  IMAD.MOV.U32 R3, RZ, RZ, 0x181f ;  /* 0x0000181fff037424 */ /* 0x000fe400078e00ff */
[----:B-1234-:R-:W-:Y:S05]  /*1eec0*/  CALL.REL.NOINC `($__internal_23_$__cuda_sm70_shflsync_idx_p) ;  /* 0x00001df000007944 */ /* 0x01efea0003c00000 */
[----:B------:R-:W-:Y:S01]  /*1eed0*/  ISETP.GE.AND P2, PT, R202, c[0x0][0x1d4], PT ;  /* 0x00007500ca007a0c */ /* 0x000fe20003f46270 */
[----:B------:R-:W-:Y:S01]  /*1eee0*/  IMAD.MOV.U32 R29, RZ, RZ, R5 ;  /* 0x000000ffff1d7224 */ /* 0x000fe200078e0005 */
[C---:B------:R-:W-:Y:S02]  /*1eef0*/  IADD3 R2, P0, R0.reuse, R14, RZ ;  /* 0x0000000e00027210 */ /* 0x040fe40007f1e0ff */
[----:B------:R-:W-:Y:S02]  /*1ef00*/  ISETP.GE.AND P1, PT, R205, c[0x0][0x1d4], PT ;  /* 0x00007500cd007a0c */ /* 0x000fe40003f26270 */
[----:B------:R-:W-:Y:S01]  /*1ef10*/  IADD3 R6, P3, R0, R20, RZ ;  /* 0x0000001400067210 */ /* 0x000fe20007f7e0ff */
[----:B------:R-:W-:Y:S01]  /*1ef20*/  IMAD.X R3, R4, 0x1, R15, P0 ;  /* 0x0000000104037824 */ /* 0x000fe200000e060f */
[----:B------:R-:W-:Y:S02]  /*1ef30*/  ISETP.GE.AND P0, PT, R206, c[0x0][0x1d4], PT ;  /* 0x00007500ce007a0c */ /* 0x000fe40003f06270 */
[----:B------:R-:W-:Y:S01]  /*1ef40*/  SEL R5, RZ, 0x10, P2 ;  /* 0x00000010ff057807 */ /* 0x000fe20001000000 */
[----:B------:R-:W-:Y:S01]  /*1ef50*/  IMAD.X R7, R4, 0x1, R21, P3 ;  /* 0x0000000104077824 */ /* 0x000fe200018e0615 */
[----:B------:R-:W-:Y:S01]  /*1ef60*/  SEL R12, RZ, 0x10, P1 ;  /* 0x00000010ff0c7807 */ /* 0x000fe20000800000 */
        /* <DEDUP_REMOVED lines=8> */
[----:B------:R-:W-:Y:S05]  /*1eff0*/  IMAD.X R3, R4, 0x1, R23, P3 ;  /* 0x0000000104037824 */ /* 0x000fea00018e0617 */
[----:B------:R1:W-:Y:S02]  /*1f000*/  LDGSTS.E.BYPASS.LTC128B.128 [R193+0x4100], [R2.64], !P0 ;  /* 0x0410000002c17fae */ /* 0x0003e4000c101d48 */
[----:B-1----:R-:W-:Y:S01]  /*1f010*/  MOV R2, 0x1f040 ;  /* 0x0001f04000027802 */ /* 0x002fe20000000f00 */
[----:B------:R-:W-:Y:S02]  /*1f020*/  IMAD.MOV.U32 R3, RZ, RZ, 0x181f ;  /* 0x0000181fff037424 */ /* 0x000fe400078e00ff */
[----:B------:R-:W-:Y:S05]  /*1f030*/  CALL.REL.NOINC `($__internal_23_$__cuda_sm70_shflsync_idx_p) ;  /* 0x00001c8000007944 */ /* 0x000fea0003c00000 */
[----:B------:R-:W-:Y:S01]  /*1f040*/  MOV R3, 0x181f ;  /* 0x0000181f00037802 */ /* 0x000fe20000000f00 */
[----:B------:R-:W-:Y:S01]  /*1f050*/  IMAD.MOV.U32 R4, RZ, RZ, R0 ;  /* 0x000000ffff047224 */ /* 0x000fe200078e0000 */
[----:B------:R-:W-:Y:S01]  /*1f060*/  MOV R0, 0x1 ;  /* 0x0000000100007802 */ /* 0x000fe20000000f00 */
[----:B------:R-:W-:Y:S01]  /*1f070*/  IMAD.MOV.U32 R29, RZ, RZ, R13 ;  /* 0x000000ffff1d7224 */ /* 0x000fe200078e000d */
[----:B------:R-:W-:Y:S02]  /*1f080*/  MOV R2, 0x1f0a0 ;  /* 0x0001f0a000027802 */ /* 0x000fe40000000f00 */
[----:B------:R-:W-:Y:S05]  /*1f090*/  CALL.REL.NOINC `($__internal_23_$__cuda_sm70_shflsync_idx_p) ;  /* 0x00001c2000007944 */ /* 0x000fea0003c00000 */
[----:B------:R-:W-:-:S05]  /*1f0a0*/  BRA `(.L_x_1472) ;  /* 0xffff38a000007947 */ /* 0x000fca000383ffff */
.L_x_1381:
[----:B------:R-:W-:Y:S01]  /*1f0b0*/  MOV R0, RZ ;  /* 0x000000ff00007202 */ /* 0x000fe20000000f00 */
[----:B------:R-:W-:Y:S01]  /*1f0c0*/  IMAD.MOV.U32 R29, RZ, RZ, R5 ;  /* 0x000000ffff1d7224 */ /* 0x000fe200078e0005 */
[----:B------:R-:W-:Y:S01]  /*1f0d0*/  MOV R2, 0x1f100 ;  /* 0x0001f10000027802 */ /* 0x000fe20000000f00 */
[----:B------:R-:W-:Y:S02]  /*1f0e0*/  IMAD.MOV.U32 R3, RZ, RZ, 0x181f ;  /* 0x0000181fff037424 */ /* 0x000fe400078e00ff */
[----:B-1----:R-:W-:Y:S05]  /*1f0f0*/  CALL.REL.NOINC `($__internal_23_$__cuda_sm70_shflsync_idx_p) ;  /* 0x00001bc000007944 */ /* 0x002fea0003c00000 */
[----:B------:R-:W-:Y:S01]  /*1f100*/  MOV R4, R0 ;  /* 0x0000000000047202 */ /* 0x000fe20000000f00 */
[----:B------:R-:W-:-:S05]  /*1f110*/  BRA `(.L_x_1473) ;  /* 0xffff497000007947 */ /* 0x000fca000383ffff */
.L_x_1382:
[----:B------:R-:W-:Y:S01]  /*1f120*/  MOV R0, RZ ;  /* 0x000000ff00007202 */ /* 0x000fe20000000f00 */
[----:B------:R-:W-:Y:S01]  /*1f130*/  IMAD.MOV.U32 R29, RZ, RZ, R8 ;  /* 0x000000ffff1d7224 */ /* 0x000fe200078e0008 */
[----:B------:R-:W-:Y:S01]  /*1f140*/  MOV R2, 0x1f170 ;  /* 0x0001f17000027802 */ /* 0x000fe20000000f00 */
[----:B------:R-:W-:Y:S02]  /*1f150*/  IMAD.MOV.U32 R3, RZ, RZ, 0x181f ;  /* 0x0000181fff037424 */ /* 0x000fe400078e00ff */
[----:B-123--:R-:W-:Y:S05]  /*1f160*/  CALL.REL.NOINC `($__internal_23_$__cuda_sm70_shflsync_idx_p) ;  /* 0x00001b5000007944 */ /* 0x00efea0003c00000 */
        /* <DEDUP_REMOVED lines=30> */
.L_x_1383:
[----:B------:R-:W-:Y:S01]  /*1f350*/  MOV R0, RZ ;  /* 0x000000ff00007202 */ /* 0x000fe20000000f00 */
[----:B------:R-:W-:Y:S01]  /*1f360*/  IMAD.MOV.U32 R29, RZ, RZ, R4 ;  /* 0x000000ffff1d7224 */ /* 0x000fe200078e0004 */
[----:B-1----:R-:W-:Y:S01]  /*1f370*/  MOV R2, 0x1f3a0 ;  /* 0x0001f3a000027802 */ /* 0x002fe20000000f00 */
[----:B------:R-:W-:Y:S02]  /*1f380*/  IMAD.MOV.U32 R3, RZ, RZ, 0x1c1f ;  /* 0x00001c1fff037424 */ /* 0x000fe400078e00ff */
[----:B------:R-:W-:Y:S05]  /*1f390*/  CALL.REL.NOINC `($__internal_23_$__cuda_sm70_shflsync_idx_p) ;  /* 0x0000192000007944 */ /* 0x000fea0003c00000 */
[----:B------:R-:W-:-:S05]  /*1f3a0*/  BRA `(.L_x_1475) ;  /* 0xffff4a6000007947 */ /* 0x000fca000383ffff */
.L_x_1384:
[----:B------:R-:W-:Y:S01]  /*1f3b0*/  MOV R0, 0x1 ;  /* 0x0000000100007802 */ /* 0x000fe20000000f00 */
[----:B------:R-:W-:Y:S01]  /*1f3c0*/  IMAD.MOV.U32 R29, RZ, RZ, R4 ;  /* 0x000000ffff1d7224 */ /* 0x000fe200078e0004 */
[----:B------:R-:W-:Y:S01]  /*1f3d0*/  MOV R2, 0x1f400 ;  /* 0x0001f40000027802 */ /* 0x000fe20000000f00 */
[----:B------:R-:W-:Y:S02]  /*1f3e0*/  IMAD.MOV.U32 R3, RZ, RZ, 0x1c1f ;  /* 0x00001c1fff037424 */ /* 0x000fe400078e00ff */
[----:B--2---:R-:W-:Y:S05]  /*1f3f0*/  CALL.REL.NOINC `($__internal_23_$__cuda_sm70_shflsync_idx_p) ;  /* 0x000018c000007944 */ /* 0x004fea0003c00000 */
[----:B------:R-:W-:Y:S05]  /*1f400*/  IMAD.IADD R0, R5, 0x1, R0 ;  /* 0x0000000105007824 */ /* 0x000fea00078e0200 */
        /* <DEDUP_REMOVED lines=66> */
[----:B------:R-:W-:Y:S05]  /*1f830*/  CALL.REL.NOINC `($__internal_22_$__cuda_sm70_shflsync_bfly_p) ;  /* 0x0000142000007944 */ /* 0x000fea0003c00000 */
[----:B------:R-:W-:Y:S01]  /*1f840*/  FMNMX.FTZ R4, R4, R0, !PT ;  /* 0x0000000004047209 */ /* 0x000fe20007810000 */
[----:B------:R-:W-:Y:S01]  /*1f850*/  IMAD.MOV.U32 R0, RZ, RZ, 0x1 ;  /* 0x00000001ff007424 */ /* 0x000fe200078e00ff */
[----:B------:R-:W-:Y:S02]  /*1f860*/  MOV R2, 0x1f880 ;  /* 0x0001f88000027802 */ /* 0x000fe40000000f00 */
        /* <DEDUP_REMOVED lines=10> */
[----:B------:R-:W-:-:S05]  /*1f910*/  BRA `(.L_x_1476) ;  /* 0xffff4ba000007947 */ /* 0x000fca000383ffff */
.L_x_1387:
[----:B------:R-:W-:Y:S01]  /*1f920*/  MOV R0, RZ ;  /* 0x000000ff00007202 */ /* 0x000fe20000000f00 */
[----:B------:R-:W-:Y:S01]  /*1f930*/  IMAD.MOV.U32 R29, RZ, RZ, R7 ;  /* 0x000000ffff1d7224 */ /* 0x000fe200078e0007 */
[----:B------:R-:W-:Y:S01]  /*1f940*/  MOV R2, 0x1f970 ;  /* 0x0001f97000027802 */ /* 0x000fe20000000f00 */
[----:B------:R-:W-:Y:S02]  /*1f950*/  IMAD.MOV.U32 R3, RZ, RZ, 0x181f ;  /* 0x0000181fff037424 */ /* 0x000fe400078e00ff */
[----:B-1234-:R-:W-:Y:S05]  /*1f960*/  CALL.REL.NOINC `($__internal_23_$__cuda_sm70_shflsync_idx_p) ;  /* 0x0000135000007944 */ /* 0x01efea0003c00000 */
[----:B------:R-:W-:-:S05]  /*1f970*/  BRA `(.L_x_1477) ;  /* 0xffff651000007947 */ /* 0x000fca000383ffff */
.L_x_1390:
[----:B------:R-:W-:Y:S01]  /*1f980*/  MOV R0, RZ ;  /* 0x000000ff00007202 */ /* 0x000fe20000000f00 */
[----:B------:R-:W-:Y:S01]  /*1f990*/  IMAD.MOV.U32 R29, RZ, RZ, R5 ;  /* 0x000000ffff1d7224 */ /* 0x000fe200078e0005 */
[----:B------:R-:W-:Y:S01]  /*1f9a0*/  MOV R2, 0x1f9d0 ;  /* 0x0001f9d000027802 */ /* 0x000fe20000000f00 */
[----:B------:R-:W-:Y:S02]  /*1f9b0*/  IMAD.MOV.U32 R3, RZ, RZ, 0x181f ;  /* 0x0000181fff037424 */ /* 0x000fe400078e00ff */
[----:B------:R-:W-:Y:S05]  /*1f9c0*/  CALL.REL.NOINC `($__internal_23_$__cuda_sm70_shflsync_idx_p) ;  /* 0x000012f000007944 */ /* 0x000fea0003c00000 */
[----:B------:R-:W-:Y:S01]  /*1f9d0*/  MOV R4, R0 ;  /* 0x0000000000047202 */ /* 0x000fe20000000f00 */
[----:B------:R-:W-:-:S05]  /*1f9e0*/  BRA `(.L_x_1478) ;  /* 0xffff76b000007947 */ /* 0x000fca000383ffff */
.L_x_1391:
[----:B------:R-:W-:Y:S01]  /*1f9f0*/  MOV R0, RZ ;  /* 0x000000ff00007202 */ /* 0x000fe20000000f00 */
[----:B------:R-:W-:Y:S01]  /*1fa00*/  IMAD.MOV.U32 R29, RZ, RZ, R8 ;  /* 0x000000ffff1d7224 */ /* 0x000fe200078e0008 */
[----:B------:R-:W-:Y:S01]  /*1fa10*/  MOV R2, 0x1fa40 ;  /* 0x0001fa4000027802 */ /* 0x000fe20000000f00 */
[----:B------:R-:W-:Y:S02]  /*1fa20*/  IMAD.MOV.U32 R3, RZ, RZ, 0x181f ;  /* 0x0000181fff037424 */ /* 0x000fe400078e00ff */
[----:B-12---:R-:W-:Y:S05]  /*1fa30*/  CALL.REL.NOINC `($__internal_23_$__cuda_sm70_shflsync_idx_p) ;  /* 0x0000128000007944 */ /* 0x006fea0003c00000 */
        /* <DEDUP_REMOVED lines=19> */
[----:B--2---:R-:W-:Y:S05]  /*1fb70*/  CALL.REL.NOINC `($__internal_23_$__cuda_sm70_shflsync_idx_p) ;  /* 0x0000114000007944 */ /* 0x004fea0003c00000 */
[----:B------:R-:W-:Y:S01]  /*1fb80*/  MOV R3, 0x181f ;  /* 0x0000181f00037802 */ /* 0x000fe20000000f00 */
[----:B------:R-:W-:Y:S01]  /*1fb90*/  IMAD.MOV.U32 R4, RZ, RZ, R0 ;  /* 0x000000ffff047224 */ /* 0x000fe200078e0000 */
[----:B------:R-:W-:Y:S01]  /*1fba0*/  MOV R0, 0x1 ;  /* 0x0000000100007802 */ /* 0x000fe20000000f00 */
[----:B------:R-:W-:Y:S01]  /*1fbb0*/  IMAD.MOV.U32 R29, RZ, RZ, R8 ;  /* 0x000000ffff1d7224 */ /* 0x000fe200078e0008 */
[----:B------:R-:W-:Y:S02]  /*1fbc0*/  MOV R2, 0x1fbe0 ;  /* 0x0001fbe000027802 */ /* 0x000fe40000000f00 */
[----:B------:R-:W-:Y:S05]  /*1fbd0*/  CALL.REL.NOINC `($__internal_23_$__cuda_sm70_shflsync_idx_p) ;  /* 0x000010e000007944 */ /* 0x000fea0003c00000 */
[----:B------:R-:W-:-:S05]  /*1fbe0*/  BRA `(.L_x_1479) ;  /* 0xffff75d000007947 */ /* 0x000fca000383ffff */
.L_x_1392:
[----:B------:R-:W-:Y:S02]  /*1fbf0*/  MOV R0, 0x2 ;  /* 0x0000000200007802 */ /* 0x000fe40000000f00 */
        /* <DEDUP_REMOVED lines=16> */
.L_x_1394:
[----:B------:R-:W-:Y:S01]  /*1fd00*/  IMAD.MOV.U32 R4, RZ, RZ, R208 ;  /* 0x000000ffff047224 */ /* 0x000fe200078e00d0 */
[----:B------:R-:W-:-:S02]  /*1fd10*/  MOV R0, 0x2 ;  /* 0x0000000200007802 */ /* 0x000fc40000000f00 */
[----:B------:R-:W-:Y:S02]  /*1fd20*/  MOV R2, 0x1fd40 ;  /* 0x0001fd4000027802 */ /* 0x000fe40000000f00 */
[----:B------:R-:W-:Y:S05]  /*1fd30*/  CALL.REL.NOINC `($__internal_22_$__cuda_sm70_shflsync_bfly_p) ;  /* 0x00000f2000007944 */ /* 0x000fea0003c00000 */
[----:B------:R-:W-:Y:S05]  /*1fd40*/  BRA `(.L_x_1481) ;  /* 0xffff8f4000007947 */ /* 0x000fea000383ffff */
.L_x_1395:
[----:B------:R-:W-:Y:S01]  /*1fd50*/  IMAD.MOV.U32 R4, RZ, RZ, R5 ;  /* 0x000000ffff047224 */ /* 0x000fe200078e0005 */
[----:B------:R-:W-:Y:S02]  /*1fd60*/  MOV R0, 0x1 ;  /* 0x0000000100007802 */ /* 0x000fe40000000f00 */
[----:B------:R-:W-:Y:S02]  /*1fd70*/  MOV R2, 0x1fd90 ;  /* 0x0001fd9000027802 */ /* 0x000fe40000000f00 */
[----:B-1----:R-:W-:Y:S05]  /*1fd80*/  CALL.REL.NOINC `($__internal_22_$__cuda_sm70_shflsync_bfly_p) ;  /* 0x00000ed000007944 */ /* 0x002fea0003c00000 */
[----:B------:R-:W-:Y:S01]  /*1fd90*/  FADD.FTZ R5, R5, R0 ;  /* 0x0000000005057221 */ /* 0x000fe20000010000 */
[----:B------:R-:W-:Y:S02]  /*1fda0*/  MOV R4, R204 ;  /* 0x000000cc00047202 */ /* 0x000fe40000000f00 */
[----:B------:R-:W-:Y:S02]  /*1fdb0*/  MOV R0, 0x2 ;  /* 0x0000000200007802 */ /* 0x000fe40000000f00 */
[----:B------:R-:W-:Y:S02]  /*1fdc0*/  MOV R2, 0x1fde0 ;  /* 0x0001fde000027802 */ /* 0x000fe40000000f00 */
[----:B------:R-:W-:Y:S05]  /*1fdd0*/  CALL.REL.NOINC `($__internal_22_$__cuda_sm70_shflsync_bfly_p) ;  /* 0x00000e8000007944 */ /* 0x000fea0003c00000 */
[----:B------:R-:W-:Y:S01]  /*1fde0*/  FADD.FTZ R4, R204, R0 ;  /* 0x00000000cc047221 */ /* 0x000fe20000010000 */
[----:B------:R-:W-:Y:S02]  /*1fdf0*/  MOV R0, 0x1 ;  /* 0x0000000100007802 */ /* 0x000fe40000000f00 */
[----:B------:R-:W-:-:S02]  /*1fe00*/  MOV R2, 0x1fe20 ;  /* 0x0001fe2000027802 */ /* 0x000fc40000000f00 */
[----:B------:R-:W-:Y:S05]  /*1fe10*/  CALL.REL.NOINC `($__internal_22_$__cuda_sm70_shflsync_bfly_p) ;  /* 0x00000e4000007944 */ /* 0x000fea0003c00000 */
[----:B------:R-:W-:Y:S01]  /*1fe20*/  MOV R3, R0 ;  /* 0x0000000000037202 */ /* 0x000fe20000000f00 */
[----:B------:R-:W-:Y:S05]  /*1fe30*/  BRA `(.L_x_1482) ;  /* 0xffff8ec000007947 */ /* 0x000fea000383ffff */
.L_x_1402:
[----:B-1234-:R-:W-:Y:S01]  /*1fe40*/  IMAD.MOV.U32 R29, RZ, RZ, R6 ;  /* 0x000000ffff1d7224 */ /* 0x01efe200078e0006 */
[----:B------:R-:W-:Y:S01]  /*1fe50*/  MOV R0, RZ ;  /* 0x000000ff00007202 */ /* 0x000fe20000000f00 */
[----:B------:R-:W-:Y:S01]  /*1fe60*/  IMAD.MOV.U32 R3, RZ, RZ, 0x181f ;  /* 0x0000181fff037424 */ /* 0x000fe200078e00ff */
[----:B------:R-:W-:-:S02]  /*1fe70*/  MOV R2, 0x1fe90 ;  /* 0x0001fe9000027802 */ /* 0x000fc40000000f00 */
[----:B------:R-:W-:Y:S05]  /*1fe80*/  CALL.REL.NOINC `($__internal_23_$__cuda_sm70_shflsync_idx_p) ;  /* 0x00000e3000007944 */ /* 0x000fea0003c00000 */
[----:B------:R-:W-:Y:S01]  /*1fe90*/  MOV R8, R0 ;  /* 0x0000000000087202 */ /* 0x000fe20000000f00 */
[----:B------:R-:W-:Y:S05]  /*1fea0*/  BRA `(.L_x_1483) ;  /* 0xffffa66000007947 */ /* 0x000fea000383ffff */
.L_x_1403:
[----:B------:R-:W-:Y:S01]  /*1feb0*/  IMAD.MOV.U32 R29, RZ, RZ, R7 ;  /* 0x000000ffff1d7224 */ /* 0x000fe200078e0007 */
[----:B------:R-:W-:Y:S01]  /*1fec0*/  MOV R0, RZ ;  /* 0x000000ff00007202 */ /* 0x000fe20000000f00 */
[----:B------:R-:W-:Y:S01]  /*1fed0*/  IMAD.MOV.U32 R3, RZ, RZ, 0x181f ;  /* 0x0000181fff037424 */ /* 0x000fe200078e00ff */
[----:B------:R-:W-:-:S02]  /*1fee0*/  MOV R2, 0x1ff00 ;  /* 0x0001ff0000027802 */ /* 0x000fc40000000f00 */
[----:B-12---:R-:W-:Y:S05]  /*1fef0*/  CALL.REL.NOINC `($__internal_23_$__cuda_sm70_shflsync_idx_p) ;  /* 0x00000dc000007944 */ /* 0x006fea0003c00000 */
[----:B------:R-:W-:Y:S05]  /*1ff00*/  BRA `(.L_x_1484) ;  /* 0xffffa62000007947 */ /* 0x000fea000383ffff */
.L_x_1406:
[----:B------:R-:W-:Y:S01]  /*1ff10*/  IMAD.MOV.U32 R29, RZ, RZ, R6 ;  /* 0x000000ffff1d7224 */ /* 0x000fe200078e0006 */
[----:B----4-:R-:W-:Y:S01]  /*1ff20*/  MOV R0, 0x1 ;  /* 0x0000000100007802 */ /* 0x010fe20000000f00 */
[----:B--2---:R-:W-:Y:S01]  /*1ff30*/  IMAD.MOV.U32 R3, RZ, RZ, 0x181f ;  /* 0x0000181fff037424 */ /* 0x004fe200078e00ff */
[----:B------:R-:W-:-:S02]  /*1ff40*/  MOV R2, 0x1ff60 ;  /* 0x0001ff6000027802 */ /* 0x000fc40000000f00 */
[----:B-1-3--:R-:W-:Y:S05]  /*1ff50*/  CALL.REL.NOINC `($__internal_23_$__cuda_sm70_shflsync_idx_p) ;  /* 0x00000d6000007944 */ /* 0x00afea0003c00000 */
[----:B------:R-:W-:Y:S01]  /*1ff60*/  IMAD.MOV.U32 R8, RZ, RZ, R0 ;  /* 0x000000ffff087224 */ /* 0x000fe200078e0000 */
[----:B------:R-:W-:Y:S01]  /*1ff70*/  MOV R0, 0x1 ;  /* 0x0000000100007802 */ /* 0x000fe20000000f00 */
[----:B------:R-:W-:Y:S01]  /*1ff80*/  IMAD.MOV.U32 R29, RZ, RZ, R7 ;  /* 0x000000ffff1d7224 */ /* 0x000fe200078e0007 */
[----:B------:R-:W-:-:S02]  /*1ff90*/  MOV R3, 0x181f ;  /* 0x0000181f00037802 */ /* 0x000fc40000000f00 */
[----:B------:R-:W-:Y:S02]  /*1ffa0*/  MOV R2, 0x1ffc0 ;  /* 0x0001ffc000027802 */ /* 0x000fe40000000f00 */
[----:B------:R-:W-:Y:S05]  /*1ffb0*/  CALL.REL.NOINC `($__internal_23_$__cuda_sm70_shflsync_idx_p) ;  /* 0x00000d0000007944 */ /* 0x000fea0003c00000 */
[----:B------:R-:W-:Y:S05]  /*1ffc0*/  BRA `(.L_x_1485) ;  /* 0xffffa69000007947 */ /* 0x000fea000383ffff */
.L_x_1409:
[----:B------:R-:W-:Y:S01]  /*1ffd0*/  IMAD.MOV.U32 R29, RZ, RZ, R6 ;  /* 0x000000ffff1d7224 */ /* 0x000fe200078e0006 */
[----:B----4-:R-:W-:Y:S01]  /*1ffe0*/  MOV R0, 0x2 ;  /* 0x0000000200007802 */ /* 0x010fe20000000f00 */
[----:B-1----:R-:W-:Y:S01]  /*1fff0*/  IMAD.MOV.U32 R3, RZ, RZ, 0x181f ;  /* 0x0000181fff037424 */ /* 0x002fe200078e00ff */
[----:B------:R-:W-:Y:S02]  /*20000*/  MOV R2, 0x20020 ;  /* 0x0002002000027802 */ /* 0x000fe40000000f00 */
[----:B--23--:R-:W-:Y:S05]  /*20010*/  CALL.REL.NOINC `($__internal_23_$__cuda_sm70_shflsync_idx_p) ;  /* 0x00000ca000007944 */ /* 0x00cfea0003c00000 */
[----:B------:R-:W-:Y:S01]  /*20020*/  MOV R8, R0 ;  /* 0x0000000000087202 */ /* 0x000fe20000000f00 */
[----:B------:R-:W-:Y:S05]  /*20030*/  BRA `(.L_x_1486) ;  /* 0xffffa75000007947 */ /* 0x000fea000383ffff */
.L_x_1410:
[----:B------:R-:W-:Y:S01]  /*20040*/  IMAD.MOV.U32 R29, RZ, RZ, R7 ;  /* 0x000000ffff1d7224 */ /* 0x000fe200078e0007 */
[----:B----4-:R-:W-:Y:S01]  /*20050*/  MOV R0, 0x2 ;  /* 0x0000000200007802 */ /* 0x010fe20000000f00 */
[----:B------:R-:W-:Y:S01]  /*20060*/  IMAD.MOV.U32 R3, RZ, RZ, 0x181f ;  /* 0x0000181fff037424 */ /* 0x000fe200078e00ff */
[----:B------:R-:W-:Y:S02]  /*20070*/  MOV R2, 0x20090 ;  /* 0x0002009000027802 */ /* 0x000fe40000000f00 */
[----:B-123--:R-:W-:Y:S05]  /*20080*/  CALL.REL.NOINC `($__internal_23_$__cuda_sm70_shflsync_idx_p) ;  /* 0x00000c3000007944 */ /* 0x00efea0003c00000 */
[----:B------:R-:W-:Y:S05]  /*20090*/  BRA `(.L_x_1487) ;  /* 0xffffa71000007947 */ /* 0x000fea000383ffff */
.L_x_1413:
[----:B------:R-:W-:Y:S01]  /*200a0*/  IMAD.MOV.U32 R29, RZ, RZ, R6 ;  /* 0x000000ffff1d7224 */ /* 0x000fe200078e0006 */
[----:B-1----:R-:W-:Y:S01]  /*200b0*/  MOV R0, 0x3 ;  /* 0x0000000300007802 */ /* 0x002fe20000000f00 */
[----:B------:R-:W-:Y:S01]  /*200c0*/  IMAD.MOV.U32 R3, RZ, RZ, 0x181f ;  /* 0x0000181fff037424 */ /* 0x000fe200078e00ff */
[----:B------:R-:W-:-:S02]  /*200d0*/  MOV R2, 0x200f0 ;  /* 0x000200f000027802 */ /* 0x000fc40000000f00 */
[----:B--234-:R-:W-:Y:S05]  /*200e0*/  CALL.REL.NOINC `($__internal_23_$__cuda_sm70_shflsync_idx_p) ;  /* 0x00000bd000007944 */ /* 0x01cfea0003c00000 */
[----:B------:R-:W-:Y:S01]  /*200f0*/  IMAD.MOV.U32 R6, RZ, RZ, R0 ;  /* 0x000000ffff067224 */ /* 0x000fe200078e0000 */
[----:B------:R-:W-:Y:S01]  /*20100*/  MOV R0, 0x3 ;  /* 0x0000000300007802 */ /* 0x000fe20000000f00 */
[----:B------:R-:W-:Y:S01]  /*20110*/  IMAD.MOV.U32 R29, RZ, RZ, R7 ;  /* 0x000000ffff1d7224 */ /* 0x000fe200078e0007 */
[----:B------:R-:W-:-:S02]  /*20120*/  MOV R3, 0x181f ;  /* 0x0000181f00037802 */ /* 0x000fc40000000f00 */
[----:B------:R-:W-:Y:S02]  /*20130*/  MOV R2, 0x20150 ;  /* 0x0002015000027802 */ /* 0x000fe40000000f00 */
[----:B------:R-:W-:Y:S05]  /*20140*/  CALL.REL.NOINC `($__internal_23_$__cuda_sm70_shflsync_idx_p) ;  /* 0x00000b7000007944 */ /* 0x000fea0003c00000 */
[----:B------:R-:W-:Y:S05]  /*20150*/  BRA `(.L_x_1488) ;  /* 0xffffa79000007947 */ /* 0x000fea000383ffff */
.L_x_1415:
[----:B------:R-:W-:Y:S01]  /*20160*/  IMAD.MOV.U32 R29, RZ, RZ, R5 ;  /* 0x000000ffff1d7224 */ /* 0x000fe200078e0005 */
[----:B------:R-:W-:Y:S01]  /*20170*/  MOV R0, RZ ;  /* 0x000000ff00007202 */ /* 0x000fe20000000f00 */
[----:B------:R-:W-:Y:S01]  /*20180*/  IMAD.MOV.U32 R3, RZ, RZ, 0x1c1f ;  /* 0x00001c1fff037424 */ /* 0x000fe200078e00ff */
[----:B------:R-:W-:Y:S02]  /*20190*/  MOV R2, 0x201b0 ;  /* 0x000201b000027802 */ /* 0x000fe40000000f00 */
[----:B--2---:R-:W-:Y:S05]  /*201a0*/  CALL.REL.NOINC `($__internal_23_$__cuda_sm70_shflsync_idx_p) ;  /* 0x00000b1000007944 */ /* 0x004fea0003c00000 */
[----:B------:R-:W-:Y:S01]  /*201b0*/  MOV R4, R0 ;  /* 0x0000000000047202 */ /* 0x000fe20000000f00 */
[----:B------:R-:W-:Y:S05]  /*201c0*/  BRA `(.L_x_1489) ;  /* 0xffffaa6000007947 */ /* 0x000fea000383ffff */
.L_x_1416:
[----:B------:R-:W-:Y:S01]  /*201d0*/  IMAD.MOV.U32 R29, RZ, RZ, R12 ;  /* 0x000000ffff1d7224 */ /* 0x000fe200078e000c */
[----:B------:R-:W-:Y:S01]  /*201e0*/  MOV R0, RZ ;  /* 0x000000ff00007202 */ /* 0x000fe20000000f00 */
[----:B------:R-:W-:Y:S01]  /*201f0*/  IMAD.MOV.U32 R3, RZ, RZ, 0x1c1f ;  /* 0x00001c1fff037424 */ /* 0x000fe200078e00ff */
[----:B------:R-:W-:Y:S02]  /*20200*/  MOV R2, 0x20220 ;  /* 0x0002022000027802 */ /* 0x000fe40000000f00 */
[----:B-123--:R-:W-:Y:S05]  /*20210*/  CALL.REL.NOINC `($__internal_23_$__cuda_sm70_shflsync_idx_p) ;  /* 0x00000aa000007944 */ /* 0x00efea0003c00000 */
[----:B------:R-:W-:Y:S05]  /*20220*/  BRA `(.L_x_1490) ;  /* 0xffffaa2000007947 */ /* 0x000fea000383ffff */
.L_x_1419:
[----:B------:R-:W-:Y:S01]  /*20230*/  IMAD.MOV.U32 R29, RZ, RZ, R5 ;  /* 0x000000ffff1d7224 */ /* 0x000fe200078e0005 */
[----:B-1----:R-:W-:Y:S01]  /*20240*/  MOV R0, 0x1 ;  /* 0x0000000100007802 */ /* 0x002fe20000000f00 */
[----:B---3--:R-:W-:Y:S01]  /*20250*/  IMAD.MOV.U32 R3, RZ, RZ, 0x1c1f ;  /* 0x00001c1fff037424 */ /* 0x008fe200078e00ff */
[----:B------:R-:W-:-:S02]  /*20260*/  MOV R2, 0x20280 ;  /* 0x0002028000027802 */ /* 0x000fc40000000f00 */
[----:B--2-4-:R-:W-:Y:S05]  /*20270*/  CALL.REL.NOINC `($__internal_23_$__cuda_sm70_shflsync_idx_p) ;  /* 0x00000a4000007944 */ /* 0x014fea0003c00000 */
[----:B------:R-:W-:Y:S01]  /*20280*/  IMAD.MOV.U32 R4, RZ, RZ, R0 ;  /* 0x000000ffff047224 */ /* 0x000fe200078e0000 */
[----:B------:R-:W-:Y:S01]  /*20290*/  MOV R0, 0x1 ;  /* 0x0000000100007802 */ /* 0x000fe20000000f00 */
[----:B------:R-:W-:Y:S01]  /*202a0*/  IMAD.MOV.U32 R29, RZ, RZ, R12 ;  /* 0x000000ffff1d7224 */ /* 0x000fe200078e000c */
[----:B------:R-:W-:-:S02]  /*202b0*/  MOV R3, 0x1c1f ;  /* 0x00001c1f00037802 */ /* 0x000fc40000000f00 */
[----:B------:R-:W-:Y:S02]  /*202c0*/  MOV R2, 0x202e0 ;  /* 0x000202e000027802 */ /* 0x000fe40000000f00 */
[----:B------:R-:W-:Y:S05]  /*202d0*/  CALL.REL.NOINC `($__internal_23_$__cuda_sm70_shflsync_idx_p) ;  /* 0x000009e000007944 */ /* 0x000fea0003c00000 */
[----:B------:R-:W-:Y:S05]  /*202e0*/  BRA `(.L_x_1491) ;  /* 0xffffb42000007947 */ /* 0x000fea000383ffff */
.L_x_1423:
[----:B------:R-:W-:Y:S01]  /*202f0*/  IMAD.MOV.U32 R29, RZ, RZ, R6 ;  /* 0x000000ffff1d7224 */ /* 0x000fe200078e0006 */
[----:B------:R-:W-:Y:S01]  /*20300*/  MOV R0, RZ ;  /* 0x000000ff00007202 */ /* 0x000fe20000000f00 */
[----:B------:R-:W-:Y:S01]  /*20310*/  IMAD.MOV.U32 R3, RZ, RZ, 0x181f ;  /* 0x0000181fff037424 */ /* 0x000fe200078e00ff */
[----:B------:R-:W-:Y:S02]  /*20320*/  MOV R2, 0x20340 ;  /* 0x0002034000027802 */ /* 0x000fe40000000f00 */
[----:B------:R-:W-:Y:S05]  /*20330*/  CALL.REL.NOINC `($__internal_23_$__cuda_sm70_shflsync_idx_p) ;  /* 0x0000098000007944 */ /* 0x000fea0003c00000 */
[----:B------:R-:W-:Y:S01]  /*20340*/  MOV R8, R0 ;  /* 0x0000000000087202 */ /* 0x000fe20000000f00 */
[----:B------:R-:W-:Y:S05]  /*20350*/  BRA `(.L_x_1492) ;  /* 0xffffc66000007947 */ /* 0x000fea000383ffff */
.L_x_1424:
[----:B------:R-:W-:Y:S01]  /*20360*/  IMAD.MOV.U32 R29, RZ, RZ, R7 ;  /* 0x000000ffff1d7224 */ /* 0x000fe200078e0007 */
[----:B------:R-:W-:Y:S01]  /*20370*/  MOV R0, RZ ;  /* 0x000000ff00007202 */ /* 0x000fe20000000f00 */
[----:B------:R-:W-:Y:S01]  /*20380*/  IMAD.MOV.U32 R3, RZ, RZ, 0x181f ;  /* 0x0000181fff037424 */ /* 0x000fe200078e00ff */
[----:B------:R-:W-:Y:S02]  /*20390*/  MOV R2, 0x203b0 ;  /* 0x000203b000027802 */ /* 0x000fe40000000f00 */
[----:B-12---:R-:W-:Y:S05]  /*203a0*/  CALL.REL.NOINC `($__internal_23_$__cuda_sm70_shflsync_idx_p) ;  /* 0x0000091000007944 */ /* 0x006fea0003c00000 */
[----:B------:R-:W-:Y:S05]  /*203b0*/  BRA `(.L_x_1493) ;  /* 0xffffc62000007947 */ /* 0x000fea000383ffff */
.L_x_1427:
        /* <DEDUP_REMOVED lines=12> */
.L_x_1430:
[----:B------:R-:W-:Y:S01]  /*20480*/  IMAD.MOV.U32 R29, RZ, RZ, R6 ;  /* 0x000000ffff1d7224 */ /* 0x000fe200078e0006 */
[----:B----4-:R-:W-:Y:S01]  /*20490*/  MOV R0, 0x2 ;  /* 0x0000000200007802 */ /* 0x010fe20000000f00 */
[----:B-1----:R-:W-:Y:S01]  /*204a0*/  IMAD.MOV.U32 R3, RZ, RZ, 0x181f ;  /* 0x0000181fff037424 */ /* 0x002fe200078e00ff */
[----:B------:R-:W-:Y:S02]  /*204b0*/  MOV R2, 0x204d0 ;  /* 0x000204d000027802 */ /* 0x000fe40000000f00 */
[----:B--23--:R-:W-:Y:S05]  /*204c0*/  CALL.REL.NOINC `($__internal_23_$__cuda_sm70_shflsync_idx_p) ;  /* 0x000007f000007944 */ /* 0x00cfea0003c00000 */
[----:B------:R-:W-:Y:S01]  /*204d0*/  MOV R8, R0 ;  /* 0x0000000000087202 */ /* 0x000fe20000000f00 */
[----:B------:R-:W-:Y:S05]  /*204e0*/  BRA `(.L_x_1495) ;  /* 0xffffc76000007947 */ /* 0x000fea000383ffff */
.L_x_1431:
[----:B------:R-:W-:Y:S01]  /*204f0*/  IMAD.MOV.U32 R29, RZ, RZ, R7 ;  /* 0x000000ffff1d7224 */ /* 0x000fe200078e0007 */
[----:B----4-:R-:W-:Y:S01]  /*20500*/  MOV R0, 0x2 ;  /* 0x0000000200007802 */ /* 0x010fe20000000f00 */
[----:B------:R-:W-:Y:S01]  /*20510*/  IMAD.MOV.U32 R3, RZ, RZ, 0x181f ;  /* 0x0000181fff037424 */ /* 0x000fe200078e00ff */
[----:B------:R-:W-:Y:S02]  /*20520*/  MOV R2, 0x20540 ;  /* 0x0002054000027802 */ /* 0x000fe40000000f00 */
[----:B-123--:R-:W-:Y:S05]  /*20530*/  CALL.REL.NOINC `($__internal_23_$__cuda_sm70_shflsync_idx_p) ;  /* 0x0000078000007944 */ /* 0x00efea0003c00000 */
[----:B------:R-:W-:Y:S05]  /*20540*/  BRA `(.L_x_1496) ;  /* 0xffffc72000007947 */ /* 0x000fea000383ffff */
.L_x_1434:
        /* <DEDUP_REMOVED lines=11> */
[----:B------:R-:W-:Y:S01]  /*20600*/  MOV R7, R0 ;  /* 0x0000000000077202 */ /* 0x000fe20000000f00 */
[----:B------:R-:W-:Y:S05]  /*20610*/  BRA `(.L_x_1497) ;  /* 0xffffc79000007947 */ /* 0x000fea000383ffff */
.L_x_1436:
[----:B------:R-:W-:Y:S01]  /*20620*/  IMAD.MOV.U32 R29, RZ, RZ, R28 ;  /* 0x000000ffff1d7224 */ /* 0x000fe200078e001c */
[----:B------:R-:W-:Y:S01]  /*20630*/  MOV R0, RZ ;  /* 0x000000ff00007202 */ /* 0x000fe20000000f00 */
[----:B------:R-:W-:Y:S01]  /*20640*/  IMAD.MOV.U32 R3, RZ, RZ, 0x1f ;  /* 0x0000001fff037424 */ /* 0x000fe200078e00ff */
[----:B------:R-:W-:Y:S02]  /*20650*/  MOV R2, 0x20670 ;  /* 0x0002067000027802 */ /* 0x000fe40000000f00 */
[----:B-12-4-:R-:W-:Y:S05]  /*20660*/  CALL.REL.NOINC `($__internal_23_$__cuda_sm70_shflsync_idx_p) ;  /* 0x0000065000007944 */ /* 0x016fea0003c00000 */
[----:B------:R-:W-:Y:S01]  /*20670*/  MOV R9, R0 ;  /* 0x0000000000097202 */ /* 0x000fe20000000f00 */
[----:B------:R-:W-:Y:S05]  /*20680*/  BRA `(.L_x_1498) ;  /* 0xffffc8f000007947 */ /* 0x000fea000383ffff */
.L_x_1437:
[----:B------:R-:W-:Y:S01]  /*20690*/  IMAD.MOV.U32 R29, RZ, RZ, R28 ;  /* 0x000000ffff1d7224 */ /* 0x000fe200078e001c */
[----:B------:R-:W-:Y:S01]  /*206a0*/  MOV R0, 0x1 ;  /* 0x0000000100007802 */ /* 0x000fe20000000f00 */
[----:B------:R-:W-:Y:S01]  /*206b0*/  IMAD.MOV.U32 R3, RZ, RZ, 0x1f ;  /* 0x0000001fff037424 */ /* 0x000fe200078e00ff */
[----:B------:R-:W-:Y:S02]  /*206c0*/  MOV R2, 0x206e0 ;  /* 0x000206e000027802 */ /* 0x000fe40000000f00 */
[----:B-1234-:R-:W-:Y:S05]  /*206d0*/  CALL.REL.NOINC `($__internal_23_$__cuda_sm70_shflsync_idx_p) ;  /* 0x000005e000007944 */ /* 0x01efea0003c00000 */
[----:B------:R-:W-:Y:S01]  /*206e0*/  MOV R6, R0 ;  /* 0x0000000000067202 */ /* 0x000fe20000000f00 */
[----:B------:R-:W-:Y:S05]  /*206f0*/  BRA `(.L_x_1499) ;  /* 0xffffc8a000007947 */ /* 0x000fea000383ffff */
.L_x_1438:
[----:B------:R-:W-:Y:S02]  /*20700*/  MOV R3, 0x1 ;  /* 0x0000000100037802 */ /* 0x000fe40000000f00 */
[----:B------:R-:W-:-:S02]  /*20710*/  MOV R2, 0x20730 ;  /* 0x0002073000027802 */ /* 0x000fc40000000f00 */
[----:B---3--:R-:W-:Y:S05]  /*20720*/  CALL.REL.NOINC `($__internal_24_$__cuda_sm70_shflsync_up_p) ;  /* 0x000005e000007944 */ /* 0x008fea0003c00000 */
[----:B------:R-:W-:Y:S05]  /*20730*/  BRA `(.L_x_1500) ;  /* 0xffffc98000007947 */ /* 0x000fea000383ffff */
.L_x_1439:
[----:B------:R-:W-:Y:S02]  /*20740*/  MOV R3, 0x2 ;  /* 0x0000000200037802 */ /* 0x000fe40000000f00 */
[----:B------:R-:W-:-:S02]  /*20750*/  MOV R2, 0x20770 ;  /* 0x0002077000027802 */ /* 0x000fc40000000f00 */
[----:B---3--:R-:W-:Y:S05]  /*20760*/  CALL.REL.NOINC `($__internal_24_$__cuda_sm70_shflsync_up_p) ;  /* 0x000005a000007944 */ /* 0x008fea0003c00000 */
        /* <DEDUP_REMOVED lines=23> */
.L_x_1443:
[----:B------:R-:W-:Y:S02]  /*208e0*/  MOV R3, 0x1 ;  /* 0x0000000100037802 */ /* 0x000fe40000000f00 */
[----:B------:R-:W-:-:S02]  /*208f0*/  MOV R2, 0x20910 ;  /* 0x0002091000027802 */ /* 0x000fc40000000f00 */
[----:B---3--:R-:W-:Y:S05]  /*20900*/  CALL.REL.NOINC `($__internal_24_$__cuda_sm70_shflsync_up_p) ;  /* 0x0000040000007944 */ /* 0x008fea0003c00000 */
[----:B------:R-:W-:Y:S01]  /*20910*/  MOV R2, R4 ;  /* 0x0000000400027202 */ /* 0x000fe20000000f00 */
[----:B------:R-:W-:Y:S05]  /*20920*/  BRA `(.L_x_1502) ;  /* 0xffffc9f000007947 */ /* 0x000fea000383ffff */
.L_x_1444:
        /* <DEDUP_REMOVED lines=26> */
.L_x_1446:
[----:B------:R-:W-:Y:S02]  /*20ad0*/  SEL R0, RZ, 0x1, P0 ;  /* 0x00000001ff007807 */ /* 0x000fe40000000000 */
[----:B------:R-:W-:-:S02]  /*20ae0*/  MOV R2, 0x20b00 ;  /* 0x00020b0000027802 */ /* 0x000fc40000000f00 */
[----:B-1-3--:R-:W-:Y:S05]  /*20af0*/  CALL.REL.NOINC `($__internal_25_$__cuda_sm70_votesync_ballot) ;  /* 0x0000027000007944 */ /* 0x00afea0003c00000 */
[----:B------:R-:W-:Y:S01]  /*20b00*/  MOV R10, R0 ;  /* 0x00000000000a7202 */ /* 0x000fe20000000f00 */
[----:B------:R-:W-:Y:S05]  /*20b10*/  BRA `(.L_x_1504) ;  /* 0xffffc99000007947 */ /* 0x000fea000383ffff */
.L_x_1447:
[----:B------:R-:W-:Y:S01]  /*20b20*/  IMAD.MOV.U32 R29, RZ, RZ, R7 ;  /* 0x000000ffff1d7224 */ /* 0x000fe200078e0007 */
[----:B------:R-:W-:Y:S01]  /*20b30*/  MOV R0, R6 ;  /* 0x0000000600007202 */ /* 0x000fe20000000f00 */
[----:B------:R-:W-:Y:S01]  /*20b40*/  IMAD.MOV.U32 R3, RZ, RZ, 0x1f ;  /* 0x0000001fff037424 */ /* 0x000fe200078e00ff */
[----:B------:R-:W-:-:S02]  /*20b50*/  MOV R2, 0x20b70 ;  /* 0x00020b7000027802 */ /* 0x000fc40000000f00 */
[----:B-1-3--:R-:W-:Y:S05]  /*20b60*/  CALL.REL.NOINC `($__internal_23_$__cuda_sm70_shflsync_idx_p) ;  /* 0x0000015000007944 */ /* 0x00afea0003c00000 */
[----:B------:R-:W-:Y:S01]  /*20b70*/  IMAD.MOV.U32 R7, RZ, RZ, R0 ;  /* 0x000000ffff077224 */ /* 0x000fe200078e0000 */
[----:B------:R-:W-:Y:S01]  /*20b80*/  MOV R0, R6 ;  /* 0x0000000600007202 */ /* 0x000fe20000000f00 */
[----:B------:R-:W-:Y:S01]  /*20b90*/  IMAD.MOV.U32 R29, RZ, RZ, R8 ;  /* 0x000000ffff1d7224 */ /* 0x000fe200078e0008 */
[----:B------:R-:W-:-:S02]  /*20ba0*/  MOV R3, 0x1f ;  /* 0x0000001f00037802 */ /* 0x000fc40000000f00 */
[----:B------:R-:W-:Y:S02]  /*20bb0*/  MOV R2, 0x20bd0 ;  /* 0x00020bd000027802 */ /* 0x000fe40000000f00 */
[----:B------:R-:W-:Y:S05]  /*20bc0*/  CALL.REL.NOINC `($__internal_23_$__cuda_sm70_shflsync_idx_p) ;  /* 0x000000f000007944 */ /* 0x000fea0003c00000 */
[----:B------:R-:W-:Y:S01]  /*20bd0*/  MOV R5, R0 ;  /* 0x0000000000057202 */ /* 0x000fe20000000f00 */
[----:B------:R-:W-:Y:S05]  /*20be0*/  BRA `(.L_x_1505) ;  /* 0xffffc91000007947 */ /* 0x000fea000383ffff */
.L_x_1450:
[----:B------:R-:W-:Y:S01]  /*20bf0*/  IMAD.MOV.U32 R29, RZ, RZ, R4 ;  /* 0x000000ffff1d7224 */ /* 0x000fe200078e0004 */
[----:B------:R-:W-:Y:S01]  /*20c00*/  MOV R0, R6 ;  /* 0x0000000600007202 */ /* 0x000fe20000000f00 */
[----:B------:R-:W-:Y:S01]  /*20c10*/  IMAD.MOV.U32 R3, RZ, RZ, 0x1f ;  /* 0x0000001fff037424 */ /* 0x000fe200078e00ff */
[----:B------:R-:W-:Y:S02]  /*20c20*/  MOV R2, 0x20c40 ;  /* 0x00020c4000027802 */ /* 0x000fe40000000f00 */
[----:B-1-34-:R-:W-:Y:S05]  /*20c30*/  CALL.REL.NOINC `($__internal_23_$__cuda_sm70_shflsync_idx_p) ;  /* 0x0000008000007944 */ /* 0x01afea0003c00000 */
[----:B------:R-:W-:Y:S01]  /*20c40*/  MOV R12, R0 ;  /* 0x00000000000c7202 */ /* 0x000fe20000000f00 */
[----:B------:R-:W-:Y:S05]  /*20c50*/  BRA `(.L_x_1449) ;  /* 0xffffc90000007947 */ /* 0x000fea000383ffff */
        .weak           $__internal_22_$__cuda_sm70_shflsync_bfly_p
        .type           $__internal_22_$__cuda_sm70_shflsync_bfly_p,@function
        .size           $__internal_22_$__cuda_sm70_shflsync_bfly_p,($__internal_23_$__cuda_sm70_shflsync_idx_p - $__internal_22_$__cuda_sm70_shflsync_bfly_p)
$__internal_22_$__cuda_sm70_shflsync_bfly_p:
[----:B------:R-:W-:Y:S02]  /*20c60*/  MOV R150, 0xffffffff ;  /* 0xffffffff00967802 */ /* 0x000fe40000000f00 */
[----:B------:R-:W-:Y:S02]  /*20c70*/  MOV R3, 0x1f ;  /* 0x0000001f00037802 */ /* 0x000fe40000000f00 */
[----:B------:R-:W-:Y:S04]  /*20c80*/  WARPSYNC R150 ;  /* 0x0000009600007348 */ /* 0x000fe80003800000 */
[----:B------:R1:W2:Y:S02]  /*20c90*/  SHFL.BFLY PT, R0, R4, R0, R3 ;  /* 0x0c00000004007389 */ /* 0x0002a400000e0003 */
[----:B-1----:R-:W-:-:S04]  /*20ca0*/  MOV R3, 0x0 ;  /* 0x0000000000037802 */ /* 0x002fc80000000f00 */
[----:B--2---:R-:W-:Y:S05]  /*20cb0*/  RET.REL.NODEC R2 `(_ZN7cutlass13device_kernelIN5flash19enable_sm80_to_sm89INS1_16FlashAttnFwdSm80INS1_25CollectiveMainloopFwdSm80ILi8ELi1ELb0EN4cute5tupleIJNS5_1CILi128EEENS7_ILi64EEENS7_ILi192EEEEEELi192ENS_6half_tEfNS_4arch4Sm80ELb1ELb0ELb1ELb1ELb1ELb1ELb1ELb1EEENS1_21CollectiveEpilogueFwdINS6_IJS8_SA_S9_EEENS6_IJNS7_ILi1EEESI_SI_EEESC_SE_Li256ELb1ELb1ELb1ELb0EEENS1_36VarlenDynamicPersistentTileSchedulerILi128ELi64ELi256ELi256ELb1ELb1ELb0ELb1ELb1ELb1EEEEEEEEEvNT_6ParamsE) ;  /* 0xfffdf34002007950 */ /* 0x004fea0003c3ffff */
        .weak           $__internal_23_$__cuda_sm70_shflsync_idx_p
        .type           $__internal_23_$__cuda_sm70_shflsync_idx_p,@function
        .size           $__internal_23_$__cuda_sm70_shflsync_idx_p,($__internal_24_$__cuda_sm70_shflsync_up_p - $__internal_23_$__cuda_sm70_shflsync_idx_p)
$__internal_23_$__cuda_sm70_shflsync_idx_p:
[----:B------:R-:W-:-:S04]  /*20cc0*/  MOV R198, 0xffffffff ;  /* 0xffffffff00c67802 */ /* 0x000fc80000000f00 */
[----:B------:R-:W-:Y:S04]  /*20cd0*/  WARPSYNC R198 ;  /* 0x000000c600007348 */ /* 0x000fe80003800000 */
[----:B------:R1:W2:Y:S02]  /*20ce0*/  SHFL.IDX PT, R0, R29, R0, R3 ;  /* 0x000000001d007389 */ /* 0x0002a400000e0003 */
[----:B-1----:R-:W-:-:S04]  /*20cf0*/  MOV R3, 0x0 ;  /* 0x0000000000037802 */ /* 0x002fc80000000f00 */
[----:B--2---:R-:W-:Y:S05]  /*20d00*/  RET.REL.NODEC R2 `(_ZN7cutlass13device_kernelIN5flash19enable_sm80_to_sm89INS1_16FlashAttnFwdSm80INS1_25CollectiveMainloopFwdSm80ILi8ELi1ELb0EN4cute5tupleIJNS5_1CILi128EEENS7_ILi64EEENS7_ILi192EEEEEELi192ENS_6half_tEfNS_4arch4Sm80ELb1ELb0ELb1ELb1ELb1ELb1ELb1ELb1EEENS1_21CollectiveEpilogueFwdINS6_IJS8_SA_S9_EEENS6_IJNS7_ILi1EEESI_SI_EEESC_SE_Li256ELb1ELb1ELb1ELb0EEENS1_36VarlenDynamicPersistentTileSchedulerILi128ELi64ELi256ELi256ELb1ELb1ELb0ELb1ELb1ELb1EEEEEEEEEvNT_6ParamsE) ;  /* 0xfffdf2f002007950 */ /* 0x004fea0003c3ffff */
        .weak           $__internal_24_$__cuda_sm70_shflsync_up_p
        .type           $__internal_24_$__cuda_sm70_shflsync_up_p,@function
        .size           $__internal_24_$__cuda_sm70_shflsync_up_p,($__internal_25_$__cuda_sm70_votesync_ballot - $__internal_24_$__cuda_sm70_shflsync_up_p)
$__internal_24_$__cuda_sm70_shflsync_up_p:
[----:B------:R-:W-:Y:S02]  /*20d10*/  MOV R4, RZ ;  /* 0x000000ff00047202 */ /* 0x000fe40000000f00 */
[----:B------:R-:W-:-:S04]  /*20d20*/  MOV R10, 0xffffffff ;  /* 0xffffffff000a7802 */ /* 0x000fc80000000f00 */
[----:B------:R-:W-:Y:S04]  /*20d30*/  WARPSYNC R10 ;  /* 0x0000000a00007348 */ /* 0x000fe80003800000 */
[----:B------:R1:W2:Y:S02]  /*20d40*/  SHFL.UP PT, R4, R0, R3, R4 ;  /* 0x0400000300047389 */ /* 0x0002a400000e0004 */
[----:B-1----:R-:W-:-:S04]  /*20d50*/  MOV R3, 0x0 ;  /* 0x0000000000037802 */ /* 0x002fc80000000f00 */
[----:B--2---:R-:W-:Y:S05]  /*20d60*/  RET.REL.NODEC R2 `(_ZN7cutlass13device_kernelIN5flash19enable_sm80_to_sm89INS1_16FlashAttnFwdSm80INS1_25CollectiveMainloopFwdSm80ILi8ELi1ELb0EN4cute5tupleIJNS5_1CILi128EEENS7_ILi64EEENS7_ILi192EEEEEELi192ENS_6half_tEfNS_4arch4Sm80ELb1ELb0ELb1ELb1ELb1ELb1ELb1ELb1EEENS1_21CollectiveEpilogueFwdINS6_IJS8_SA_S9_EEENS6_IJNS7_ILi1EEESI_SI_EEESC_SE_Li256ELb1ELb1ELb1ELb0EEENS1_36VarlenDynamicPersistentTileSchedulerILi128ELi64ELi256ELi256ELb1ELb1ELb0ELb1ELb1ELb1EEEEEEEEEvNT_6ParamsE) ;  /* 0xfffdf29002007950 */ /* 0x004fea0003c3ffff */
        .weak           $__internal_25_$__cuda_sm70_votesync_ballot
        .type           $__internal_25_$__cuda_sm70_votesync_ballot,@function
        .size           $__internal_25_$__cuda_sm70_votesync_ballot,(.L_x_6200 - $__internal_25_$__cuda_sm70_votesync_ballot)
$__internal_25_$__cuda_sm70_votesync_ballot:
[----:B------:R-:W-:Y:S01]  /*20d70*/  ISETP.NE.U32.AND P0, PT, R0, 0x1, PT ;  /* 0x000000010000780c */ /* 0x000fe20003f05070 */
[----:B------:R-:W-:-:S04]  /*20d80*/  IMAD.MOV.U32 R3, RZ, RZ, -0x1 ;  /* 0xffffffffff037424 */ /* 0x000fc800078e00ff */
[----:B------:R-:W-:Y:S08]  /*20d90*/  WARPSYNC R3 ;  /* 0x0000000300007348 */ /* 0x000ff00003800000 */
[----:B------:R-:W-:-:S04]  /*20da0*/  VOTE.ANY R0, PT, !P0 ;  /* 0x0000000000007806 */ /* 0x000fc800040e0100 */
[----:B------:R-:W-:Y:S01]  /*20db0*/  LOP3.LUT R0, R0, R3, RZ, 0xc0, !PT ;  /* 0x0000000300007212 */ /* 0x000fe200078ec0ff */
[----:B------:R-:W-:-:S04]  /*20dc0*/  IMAD.MOV.U32 R3, RZ, RZ, 0x0 ;  /* 0x00000000ff037424 */ /* 0x000fc800078e00ff */
[----:B------:R-:W-:Y:S05]  /*20dd0*/  RET.REL.NODEC R2 `(_ZN7cutlass13device_kernelIN5flash19enable_sm80_to_sm89INS1_16FlashAttnFwdSm80INS1_25CollectiveMainloopFwdSm80ILi8ELi1ELb0EN4cute5tupleIJNS5_1CILi128EEENS7_ILi64EEENS7_ILi192EEEEEELi192ENS_6half_tEfNS_4arch4Sm80ELb1ELb0ELb1ELb1ELb1ELb1ELb1ELb1EEENS1_21CollectiveEpilogueFwdINS6_IJS8_SA_S9_EEENS6_IJNS7_ILi1EEESI_SI_EEESC_SE_Li256ELb1ELb1ELb1ELb0EEENS1_36VarlenDynamicPersistentTileSchedulerILi128ELi64ELi256ELi256ELb1ELb1ELb0ELb1ELb1ELb1EEEEEEEEEvNT_6ParamsE) ;  /* 0xfffdf22002007950 */ /* 0x000fea0003c3ffff */
.L_x_1506:
        /* <DEDUP_REMOVED lines=10> */
.L_x_6200:


//--------------------- .text._ZN7cutlass13device_kernelIN5flash19enable_sm80_to_sm89INS1_16FlashAttnFwdSm80INS1_25CollectiveMainloopFwdSm80ILi8ELi2ELb0EN4cute5tupleIJNS5_1CILi128EEENS7_ILi64EEENS7_ILi192EEEEEELi192ENS_6half_tEfNS_4arch4Sm80ELb0ELb0ELb1ELb0ELb1ELb0ELb1ELb1EEENS1_21CollectiveEpilogueFwdINS6_IJS8_SA_S9_EEENS6_IJNS7_ILi1EEESI_SI_EEESC_SE_Li256ELb0ELb1ELb1ELb0EEENS1_19SingleTileSchedulerILb0ELb1ELb1ELi128EEEEEEEEEvNT_6ParamsE --------------------------
	.section	.text._ZN7cutlass13device_kernelIN5flash19enable_sm80_to_sm89INS1_16FlashAttnFwdSm80INS1_25CollectiveMainloopFwdSm80ILi8ELi2ELb0EN4cute5tupleIJNS5_1CILi128EEENS7_ILi64EEENS7_ILi192EEEEEELi192ENS_6half_tEfNS_4arch4Sm80ELb0ELb0ELb1ELb0ELb1ELb0ELb1ELb1EEENS1_21CollectiveEpilogueFwdINS6_IJS8_SA_S9_EEENS6_IJNS7_ILi1EEESI_SI_EEESC_SE_Li256ELb0ELb1ELb1ELb0EEENS1_19SingleTileSchedulerILb0ELb1ELb1ELi128EEEEEEEEEvNT_6ParamsE,"ax",@progbits
	.sectioninfo	@"SHI_REGISTERS=242"
	.align	128
.text._ZN7cutlass13device_kernelIN5flash19enable_sm80_to_sm89INS1_16FlashAttnFwdSm80INS1_25CollectiveMainloopFwdSm80ILi8ELi2ELb0EN4cute5tupleIJNS5_1CILi128EEENS7_ILi64EEENS7_ILi192EEEEEELi192ENS_6half_tEfNS_4arch4Sm80ELb0ELb0ELb1ELb0ELb1ELb0ELb1ELb1EEENS1_21CollectiveEpilogueFwdINS6_IJS8_SA_S9_EEENS6_IJNS7_ILi1EEESI_SI_EEESC_SE_Li256ELb0ELb1ELb1ELb0EEENS1_19SingleTileSchedulerILb0ELb1ELb1ELi128EEEEEEEEEvNT_6ParamsE:
        .type           _ZN7cutlass13device_kernelIN5flash19enable_sm80_to_sm89INS1_16FlashAttnFwdSm80INS1_25CollectiveMainloopFwdSm80ILi8ELi2ELb0EN4cute5tupleIJNS5_1CILi128EEENS7_ILi64EEENS7_ILi192EEEEEELi192ENS_6half_tEfNS_4arch4Sm80ELb0ELb0ELb1ELb0ELb1ELb0ELb1ELb1EEENS1_21CollectiveEpilogueFwdINS6_IJS8_SA_S9_EEENS6_IJNS7_ILi1EEESI_SI_EEESC_SE_Li256ELb0ELb1ELb1ELb0EEENS1_19SingleTileSchedulerILb0ELb1ELb1ELi128EEEEEEEEEvNT_6ParamsE,@function
        .size           _ZN7cutlass13device_kernelIN5flash19enable_sm80_to_sm89INS1_16FlashAttnFwdSm80INS1_25CollectiveMainloopFwdSm80ILi8ELi2ELb0EN4cute5tupleIJNS5_1CILi128EEENS7_ILi64EEENS7_ILi192EEEEEELi192ENS_6half_tEfNS_4arch4Sm80ELb0ELb0ELb1ELb0ELb1ELb0ELb1ELb1EEENS1_21CollectiveEpilogueFwdINS6_IJS8_SA_S9_EEENS6_IJNS7_ILi1EEESI_SI_EEESC_SE_Li256ELb0ELb1ELb1ELb0EEENS1_19SingleTileSchedulerILb0ELb1ELb1ELi128EEEEEEEEEvNT_6ParamsE,(.L_x_6205 - _ZN7cutlass13device_kernelIN5flash19enable_sm80_to_sm89INS1_16FlashAttnFwdSm80INS1_25CollectiveMainloopFwdSm80ILi8ELi2ELb0EN4cute5tupleIJNS5_1CILi128EEENS7_ILi64EEENS7_ILi192EEEEEELi192ENS_6half_tEfNS_4arch4Sm80ELb0ELb0ELb1ELb0ELb1ELb0ELb1ELb1EEENS1_21CollectiveEpilogueFwdINS6_IJS8_SA_S9_EEENS6_IJNS7_ILi1EEESI_SI_EEESC_SE_Li256ELb0ELb1ELb1ELb0EEENS1_19SingleTileSchedulerILb0ELb1ELb1ELi128EEEEEEEEEvNT_6ParamsE)
        .other          _ZN7cutlass13device_kernelIN5flash19enable_sm80_to_sm89INS1_16FlashAttnFwdSm80INS1_25CollectiveMainloopFwdSm80ILi8ELi2ELb0EN4cute5tupleIJNS5_1CILi128EEENS7_ILi64EEENS7_ILi192EEEEEELi192ENS_6half_tEfNS_4arch4Sm80ELb0ELb0ELb1ELb0ELb1ELb0ELb1ELb1EEENS1_21CollectiveEpilogueFwdINS6_IJS8_SA_S9_EEENS6_IJNS7_ILi1EEESI_SI_EEESC_SE_Li256ELb0ELb1ELb1ELb0EEENS1_19SingleTileSchedulerILb0ELb1ELb1ELi128EEEEEEEEEvNT_6ParamsE,@"STO_CUDA_ENTRY STV_DEFAULT"
_ZN7cutlass13device_kernelIN5flash19enable_sm80_to_sm89INS1_16FlashAttnFwdSm80INS1_25CollectiveMainloopFwdSm80ILi8ELi2ELb0EN4cute5tupleIJNS5_1CILi128EEENS7_ILi64EEENS7_ILi192EEEEEELi192ENS_6half_tEfNS_4arch4Sm80ELb0ELb0ELb1ELb0ELb1ELb0ELb1ELb1EEENS1_21CollectiveEpilogueFwdINS6_IJS8_SA_S9_EEENS6_IJNS7_ILi1EEESI_SI_EEESC_SE_Li256ELb0ELb1ELb1ELb0EEENS1_19SingleTileSchedulerILb0ELb1ELb1ELi128EEEEEEEEEvNT_6ParamsE:
[----:B------:R-:W-:Y:S02]  /*0000*/  MOV R1, c[0x0][0x28] ;  /* 0x00000a0000017a02 */ /* 0x000fe40000000f00 */
[----:B------:R-:W1:Y:S04]  /*0010*/  S2R R6, SR_TID.X ;  /* 0x0000000000067919 */ /* 0x000e680000002100 */
[----:B------:R-:W2:Y:S04]  /*0020*/  S2R R3, SR_CTAID.Y ;  /* 0x0000000000037919 */ /* 0x000ea80000002600 */
[----:B------:R-:W3:Y:S01]  /*0030*/  S2R R0, SR_CTAID.Z ;  /* 0x0000000000007919 */ /* 0x000ee20000002700 */
[----:B-1----:R-:W-:-:S06]  /*0040*/  SHF.R.U32.HI R2, RZ, 0x5, R6 ;  /* 0x00000005ff027819 */ /* 0x002fcc0000011606 */
[----:B------:R-:W1:Y:S02]  /*0050*/  SHFL.IDX PT, R2, R2, RZ, 0x1f ;  /* 0x00001fff02027589 */ /* 0x000e6400000e0000 */
[----:B-1----:R-:W-:-:S13]  /*0060*/  ISETP.NE.AND P0, PT, R2, RZ, PT ;  /* 0x000000ff0200720c */ /* 0x002fda0003f05270 */
[----:B------:R-:W-:Y:S05]  /*0070*/  @!P0 BRA `(.L_x_1507) ;  /* 0x0000007000008947 */ /* 0x000fea0003800000 */
[----:B--23--:R-:W-:Y:S01]  /*0080*/  IMAD.MOV.U32 R2, RZ, RZ, c[0x0][0x550] ;  /* 0x00015400ff027624 */ /* 0x00cfe200078e00ff */
[----:B------:R-:W-:-:S04]  /*0090*/  MOV R204, R3 ;  /* 0x0000000300cc7202 */ /* 0x000fc80000000f00 */
[----:B------:R-:W-:-:S13]  /*00a0*/  ISETP.NE.AND P0, PT, R2, 0x1, PT ;  /* 0x000000010200780c */ /* 0x000fda0003f05270 */
[----:B------:R-:W-:Y:S05]  /*00b0*/  @!P0 BRA `(.L_x_1508) ;  /* 0x0000008000008947 */ /* 0x000fea0003800000 */
[----:B------:R-:W-:-:S05]  /*00c0*/  IMAD.HI.U32 R204, R3, c[0x0][0x554], RZ ;  /* 0x0001550003cc7a27 */ /* 0x000fca00078e00ff */
[----:B------:R-:W-:Y:S01]  /*00d0*/  SHF.R.U32.HI R204, RZ, c[0x0][0x558], R204 ;  /* 0x00015600ffcc7a19 */ /* 0x000fe200000116cc */
[----:B------:R-:W-:Y:S05]  /*00e0*/  BRA `(.L_x_1508) ;  /* 0x0000005000007947 */ /* 0x000fea0003800000 */
.L_x_1507:
[----:B--23--:R-:W-:Y:S01]  /*00f0*/  IMAD.MOV.U32 R2, RZ, RZ, c[0x0][0x550] ;  /* 0x00015400ff027624 */ /* 0x00cfe200078e00ff */
[----:B------:R-:W-:-:S04]  /*0100*/  MOV R204, R3 ;  /* 0x0000000300cc7202 */ /* 0x000fc80000000f00 */
[----:B------:R-:W-:-:S13]  /*0110*/  ISETP.NE.AND P0, PT, R2, 0x1, PT ;  /* 0x000000010200780c */ /* 0x000fda0003f05270 */
[----:B------:R-:W-:-:S05]  /*0120*/  @P0 IMAD.HI.U32 R2, R3, c[0x0][0x554], RZ ;  /* 0x0001550003020a27 */ /* 0x000fca00078e00ff */
[----:B------:R-:W-:Y:S02]  /*0130*/  @P0 SHF.R.U32.HI R204, RZ, c[0x0][0x558], R2 ;  /* 0x00015600ffcc0a19 */ /* 0x000fe40000011602 */
.L_x_1508:
[----:B------:R-:W-:Y:S02]  /*0140*/  ISETP.GE.AND P0, PT, R0, RZ, PT ;  /* 0x000000ff0000720c */ /* 0x000fe40003f06270 */
[----:B------:R-:W-:-:S05]  /*0150*/  IADD3 R2, -R204, RZ, RZ ;  /* 0x000000ffcc027210 */ /* 0x000fca0007ffe1ff */
[----:B------:R-:W-:-:S06]  /*0160*/  IMAD R5, R2, c[0x0][0x550], R3 ;  /* 0x0001540002057a24 */ /* 0x000fcc00078e0203 */
[----:B------:R-:W-:Y:S05]  /*0170*/  @!P0 EXIT ;  /* 0x000000000000894d */ /* 0x000fea0003800000 */
[----:B------:R-:W-:Y:S01]  /*0180*/  ISETP.NE.U32.AND P0, PT, RZ, c[0x0][0x370], PT ;  /* 0x0000dc00ff007a0c */ /* 0x000fe20003f05070 */
[----:B------:R-:W-:Y:S01]  /*0190*/  IMAD.MOV.U32 R203, RZ, RZ, RZ ;  /* 0x000000ffffcb7224 */ /* 0x000fe200078e00ff */
[----:B------:R-:W-:Y:S02]  /*01a0*/  ULDC.64 UR6, c[0x0][0x118] ;  /* 0x0000460000067ab9 */ /* 0x000fe40000000a00 */
[----:B------:R-:W-:-:S13]  /*01b0*/  ISETP.NE.AND.EX P0, PT, RZ, c[0x0][0x374], PT, P0 ;  /* 0x0000dd00ff007a0c */ /* 0x000fda0003f05300 */
[----:B------:R-:W-:-:S04]  /*01c0*/  @P0 IMAD.MOV.U32 R3, RZ, RZ, 0x4 ;  /* 0x00000004ff030424 */ /* 0x000fc800078e00ff */
[----:B------:R-:W-:-:S04]  /*01d0*/  @P0 IMAD.WIDE R8, R0, R3, c[0x0][0x370] ;  /* 0x0000dc0000080625 */ /* 0x000fc800078e0203 */
[----:B------:R-:W-:Y:S01]  /*01e0*/  IMAD.MOV.U32 R3, RZ, RZ, c[0x0][0x2ac] ;  /* 0x0000ab00ff037624 */ /* 0x000fe200078e00ff */
[----:B------:R1:W5:Y:S01]  /*01f0*/  @P0 LDG.E R203, [R8.64] ;  /* 0x0000000608cb0981 */ /* 0x000362000c1e1900 */
[----:B------:R-:W-:Y:S02]  /*0200*/  IMAD.MOV.U32 R7, RZ, RZ, RZ ;  /* 0x000000ffff077224 */ /* 0x000fe400078e00ff */
[----:B------:R-:W-:-:S05]  /*0210*/  IMAD R3, R3, c[0x0][0x1d0], RZ ;  /* 0x0000740003037a24 */ /* 0x000fca00078e02ff */
[C---:B------:R-:W-:Y:S02]  /*0220*/  ISETP.GE.AND P0, PT, R3.reuse, 0x1, PT ;  /* 0x000000010300780c */ /* 0x040fe40003f06270 */
[----:B------:R-:W-:-:S04]  /*0230*/  IADD3 R2, R3, 0x3f, RZ ;  /* 0x0000003f03027810 */ /* 0x000fc80007ffe0ff */
[----:B------:R-:W-:-:S04]  /*0240*/  SHF.R.S32.HI R147, RZ, 0x1f, R2 ;  /* 0x0000001fff937819 */ /* 0x000fc80000011402 */
[----:B------:R-:W-:-:S04]  /*0250*/  LEA.HI R147, R147, R2, RZ, 0x6 ;  /* 0x0000000293937211 */ /* 0x000fc800078f30ff */
[----:B------:R-:W-:Y:S01]  /*0260*/  SHF.R.S32.HI R147, RZ, 0x6, R147 ;  /* 0x00000006ff937819 */ /* 0x000fe20000011493 */
[----:B------:R-:W-:Y:S05]  /*0270*/  @!P0 BRA `(.L_x_1509) ;  /* 0x000001c000008947 */ /* 0x000fea0003800000 */
[----:B-1----:R-:W-:-:S04]  /*0280*/  SHF.R.U32.HI R8, RZ, 0x10, R5 ;  /* 0x00000010ff087819 */ /* 0x002fc80000011605 */
[----:B------:R-:W-:-:S04]  /*0290*/  ISETP.NE.AND P0, PT, R8, RZ, PT ;  /* 0x000000ff0800720c */ /* 0x000fc80003f05270 */
[----:B------:R-:W-:-:S04]  /*02a0*/  SEL R8, R8, c[0x0][0x338], P0 ;  /* 0x0000ce0008087a07 */ /* 0x000fc80000000000 */
[-C--:B------:R-:W-:Y:S02]  /*02b0*/  IABS R9, R8.reuse ;  /* 0x0000000800097213 */ /* 0x080fe40000000000 */
[----:B------:R-:W-:Y:S02]  /*02c0*/  IADD3 R11, R147, -0x1, R8 ;  /* 0xffffffff930b7810 */ /* 0x000fe40007ffe008 */
[----:B------:R-:W1:Y:S01]  /*02d0*/  I2F.RP R10, R9 ;  /* 0x00000009000a7306 */ /* 0x000e620000209400 */
[----:B------:R-:W-:-:S05]  /*02e0*/  IABS R2, R8 ;  /* 0x0000000800027213 */ /* 0x000fca0000000000 */
[----:B------:R-:W-:Y:S02]  /*02f0*/  IMAD.MOV R2, RZ, RZ, -R2 ;  /* 0x000000ffff027224 */ /* 0x000fe400078e0a02 */
[----:B-1----:R-:W1:Y:S02]  /*0300*/  MUFU.RCP R12, R10 ;  /* 0x0000000a000c7308 */ /* 0x002e640000001000 */
[----:B-1----:R-:W-:-:S06]  /*0310*/  IADD3 R12, R12, 0xffffffe, RZ ;  /* 0x0ffffffe0c0c7810 */ /* 0x002fcc0007ffe0ff */
[----:B------:R-:W1:Y:S02]  /*0320*/  F2I.FTZ.U32.TRUNC.NTZ R13, R12 ;  /* 0x0000000c000d7305 */ /* 0x000e64000021f000 */
[--C-:B-1----:R-:W-:Y:S02]  /*0330*/  IMAD.MOV R4, RZ, RZ, -R13.reuse ;  /* 0x000000ffff047224 */ /* 0x102fe400078e0a0d */
[----:B------:R-:W-:Y:S02]  /*0340*/  IMAD.MOV.U32 R12, RZ, RZ, RZ ;  /* 0x000000ffff0c7224 */ /* 0x000fe400078e00ff */
[----:B------:R-:W-:Y:S01]  /*0350*/  IMAD R7, R4, R9, RZ ;  /* 0x0000000904077224 */ /* 0x000fe200078e02ff */
[----:B------:R-:W-:Y:S02]  /*0360*/  IABS R4, R11 ;  /* 0x0000000b00047213 */ /* 0x000fe40000000000 */
[----:B------:R-:W-:Y:S01]  /*0370*/  LOP3.LUT R11, R11, R8, RZ, 0x3c, !PT ;  /* 0x000000080b0b7212 */ /* 0x000fe200078e3cff */
[----:B------:R-:W-:-:S03]  /*0380*/  IMAD.HI.U32 R7, R13, R7, R12 ;  /* 0x000000070d077227 */ /* 0x000fc600078e000c */
[----:B------:R-:W-:-:S03]  /*0390*/  ISETP.GE.AND P1, PT, R11, RZ, PT ;  /* 0x000000ff0b00720c */ /* 0x000fc60003f26270 */
        /* <DEDUP_REMOVED lines=10> */
.L_x_1509:
[----:B------:R-:W-:Y:S01]  /*0440*/  LOP3.LUT R196, R5, 0xffff, RZ, 0xc0, !PT ;  /* 0x0000ffff05c47812 */ /* 0x000fe200078ec0ff */
[----:B------:R-:W-:Y:S01]  /*0450*/  IMAD.MOV.U32 R5, RZ, RZ, RZ ;  /* 0x000000ffff057224 */ /* 0x000fe200078e00ff */
[----:B------:R-:W-:Y:S01]  /*0460*/  PLOP3.LUT P2, PT, PT, PT, PT, 0x80, 0x0 ;  /* 0x000000000000781c */ /* 0x000fe20003f4f070 */
[----:B------:R-:W-:Y:S01]  /*0470*/  CS2R R96, SRZ ;  /* 0x0000000000607805 */ /* 0x000fe2000001ff00 */
[----:B------:R-:W-:Y:S01]  /*0480*/  CS2R R94, SRZ ;  /* 0x00000000005e7805 */ /* 0x000fe2000001ff00 */
[----:B------:R-:W-:Y:S01]  /*0490*/  IMAD R196, R196, R7, RZ ;  /* 0x00000007c4c47224 */ /* 0x000fe200078e02ff */
[----:B------:R-:W-:Y:S01]  /*04a0*/  CS2R R92, SRZ ;  /* 0x00000000005c7805 */ /* 0x000fe2000001ff00 */
        /* <DEDUP_REMOVED lines=8> */
[----:B------:R-:W-:Y:S01]  /*0530*/  IMAD.MOV.U32 R2, RZ, RZ, RZ ;  /* 0x000000ffff027224 */ /* 0x000fe200078e00ff */
        /* <DEDUP_REMOVED lines=44> */
[----:B------:R-:W-:-:S06]  /*0800*/  @P2 IMAD.WIDE R210, R0, R5, c[0x0][0x340] ;  /* 0x0000d00000d22625 */ /* 0x000fcc00078e0205 */
[----:B------:R2:W5:Y:S01]  /*0810*/  @P2 LDG.E R210, [R210.64] ;  /* 0x00000006d2d22981 */ /* 0x000562000c1e1900 */
[----:B------:R-:W-:Y:S01]  /*0820*/  SHF.R.S32.HI R11, RZ, 0x1f, R6 ;  /* 0x0000001fff0b7819 */ /* 0x000fe20000011406 */
[----:B------:R-:W-:Y:S01]  /*0830*/  IMAD.MOV.U32 R2, RZ, RZ, c[0x0][0x2c4] ;  /* 0x0000b100ff027624 */ /* 0x000fe200078e00ff */
[----:B------:R-:W-:Y:S01]  /*0840*/  SHF.R.S32.HI R7, RZ, 0x1f, R204 ;  /* 0x0000001fff077819 */ /* 0x000fe200000114cc */
[----:B-1----:R-:W1:Y:S01]  /*0850*/  S2R R9, SR_CTAID.X ;  /* 0x0000000000097919 */ /* 0x002e620000002500 */
[-C--:B------:R-:W-:Y:S01]  /*0860*/  LEA.HI R4, R11, R6.reuse, RZ, 0x3 ;  /* 0x000000060b047211 */ /* 0x080fe200078f18ff */
[----:B------:R-:W-:Y:S01]  /*0870*/  IMAD.WIDE.U32 R14, R204, c[0x0][0x1b8], RZ ;  /* 0x00006e00cc0e7a25 */ /* 0x000fe200078e00ff */
[----:B------:R-:W-:Y:S01]  /*0880*/  ISETP.NE.AND P0, PT, R2, 0x1, PT ;  /* 0x000000010200780c */ /* 0x000fe20003f05270 */
[----:B------:R-:W-:Y:S01]  /*0890*/  ULDC UR5, c[0x0][0x2c4] ;  /* 0x0000b10000057ab9 */ /* 0x000fe20000000800 */
[----:B------:R-:W-:Y:S01]  /*08a0*/  LOP3.LUT R5, R4, 0xfffffff8, RZ, 0xc0, !PT ;  /* 0xfffffff804057812 */ /* 0x000fe200078ec0ff */
[----:B------:R-:W-:Y:S01]  /*08b0*/  IMAD R7, R7, c[0x0][0x1b8], RZ ;  /* 0x00006e0007077a24 */ /* 0x000fe200078e02ff */
[----:B------:R-:W-:Y:S01]  /*08c0*/  SHF.R.S32.HI R4, RZ, 0x3, R4 ;  /* 0x00000003ff047819 */ /* 0x000fe20000011404 */
[----:B------:R-:W-:Y:S01]  /*08d0*/  ULDC UR4, c[0x0][0x168] ;  /* 0x00005a0000047ab9 */ /* 0x000fe20000000800 */
[----:B------:R-:W-:Y:S01]  /*08e0*/  LEA.HI R18, R11, R6, RZ, 0x6 ;  /* 0x000000060b127211 */ /* 0x000fe200078f30ff */
[----:B------:R-:W-:Y:S01]  /*08f0*/  IMAD.IADD R8, R6, 0x1, -R5 ;  /* 0x0000000106087824 */ /* 0x000fe200078e0a05 */
[----:B------:R-:W-:Y:S01]  /*0900*/  SHF.R.S32.HI R5, RZ, 0x1f, R0 ;  /* 0x0000001fff057819 */ /* 0x000fe20000011400 */
[----:B------:R-:W-:Y:S01]  /*0910*/  IMAD R7, R204, c[0x0][0x1bc], R7 ;  /* 0x00006f00cc077a24 */ /* 0x000fe200078e0207 */
[----:B------:R-:W-:Y:S01]  /*0920*/  UIMAD UR4, UR5, UR4, URZ ;  /* 0x00000004050472a4 */ /* 0x000fe2000f8e023f */
[----:B------:R-:W-:Y:S01]  /*0930*/  IMAD R202, R8, 0x20, R4 ;  /* 0x0000002008ca7824 */ /* 0x000fe200078e0204 */
[----:B------:R-:W-:Y:S01]  /*0940*/  BSSY B0, `(.L_x_1511) ;  /* 0x0000041000007945 */ /* 0x000fe20003800000 */
[----:B------:R-:W-:-:S02]  /*0950*/  IMAD.IADD R15, R15, 0x1, R7 ;  /* 0x000000010f0f7824 */ /* 0x000fc400078e0207 */
[----:B------:R-:W-:Y:S02]  /*0960*/  IMAD R5, R5, c[0x0][0x1c0], RZ ;  /* 0x0000700005057a24 */ /* 0x000fe400078e02ff */
[----:B------:R-:W-:-:S04]  /*0970*/  IMAD.WIDE.U32 R14, R0, c[0x0][0x1c0], R14 ;  /* 0x00007000000e7a25 */ /* 0x000fc800078e000e */
[C---:B-1----:R-:W-:Y:S01]  /*0980*/  IMAD R13, R9.reuse, 0x80, R202 ;  /* 0x00000080090d7824 */ /* 0x042fe200078e02ca */
[----:B------:R-:W-:Y:S01]  /*0990*/  LEA R9, R9, R4, 0x7 ;  /* 0x0000000409097211 */ /* 0x000fe200078e38ff */
[----:B------:R-:W-:Y:S02]  /*09a0*/  IMAD R5, R0, c[0x0][0x1c4], R5 ;  /* 0x0000710000057a24 */ /* 0x000fe400078e0205 */
[----:B------:R-:W-:Y:S01]  /*09b0*/  @P0 IMAD.HI.U32 R2, R13, c[0x0][0x2c8], RZ ;  /* 0x0000b2000d020a27 */ /* 0x000fe200078e00ff */
[----:B------:R-:W-:-:S03]  /*09c0*/  ISETP.GE.AND P1, PT, R9, UR4, PT ;  /* 0x0000000409007c0c */ /* 0x000fc6000bf26270 */
[----:B------:R-:W-:Y:S01]  /*09d0*/  IMAD.MOV.U32 R10, RZ, RZ, R13 ;  /* 0x000000ffff0a7224 */ /* 0x000fe200078e000d */
[----:B------:R-:W-:Y:S01]  /*09e0*/  @P0 SHF.R.U32.HI R10, RZ, c[0x0][0x2cc], R2 ;  /* 0x0000b300ff0a0a19 */ /* 0x000fe20000011602 */
[----:B------:R-:W-:Y:S02]  /*09f0*/  IMAD.IADD R15, R15, 0x1, R5 ;  /* 0x000000010f0f7824 */ /* 0x000fe400078e0205 */
[----:B------:R-:W-:Y:S01]  /*0a00*/  IMAD.SHL.U32 R16, R4, 0x40, RZ ;  /* 0x0000004004107824 */ /* 0x000fe200078e00ff */
[--C-:B------:R-:W-:Y:S01]  /*0a10*/  SHF.R.S32.HI R7, RZ, 0x1f, R10.reuse ;  /* 0x0000001fff077819 */ /* 0x100fe2000001140a */
[----:B------:R-:W-:Y:S02]  /*0a20*/  IMAD.MOV R2, RZ, RZ, -R10 ;  /* 0x000000ffff027224 */ /* 0x000fe400078e0a0a */
[----:B------:R-:W-:Y:S01]  /*0a30*/  IMAD.WIDE.U32 R14, R10, c[0x0][0x1b0], R14 ;  /* 0x00006c000a0e7a25 */ /* 0x000fe200078e000e */
[----:B------:R-:W-:-:S03]  /*0a40*/  LOP3.LUT R16, R16, 0x1c0, RZ, 0xc0, !PT ;  /* 0x000001c010107812 */ /* 0x000fc600078ec0ff */
[----:B------:R-:W-:Y:S02]  /*0a50*/  IMAD R7, R7, c[0x0][0x1b0], RZ ;  /* 0x00006c0007077a24 */ /* 0x000fe400078e02ff */
[----:B------:R-:W-:Y:S02]  /*0a60*/  IMAD R2, R2, c[0x0][0x2c4], R13 ;  /* 0x0000b10002027a24 */ /* 0x000fe400078e020d */
[----:B------:R-:W-:Y:S01]  /*0a70*/  IMAD R7, R10, c[0x0][0x1b4], R7 ;  /* 0x00006d000a077a24 */ /* 0x000fe200078e0207 */
[----:B------:R-:W-:Y:S01]  /*0a80*/  LEA.HI R10, R11, R6, RZ, 0x4 ;  /* 0x000000060b0a7211 */ /* 0x000fe200078f20ff */
[----:B------:R-:W-:Y:S01]  /*0a90*/  IMAD.SHL.U32 R149, R8, 0x8, RZ ;  /* 0x0000000808957824 */ /* 0x000fe200078e00ff */
[----:B------:R-:W-:Y:S01]  /*0aa0*/  SHF.R.S32.HI R5, RZ, 0x1f, R2 ;  /* 0x0000001fff057819 */ /* 0x000fe20000011402 */
[----:B------:R-:W-:Y:S01]  /*0ab0*/  IMAD.SHL.U32 R18, R18, 0x8, RZ ;  /* 0x0000000812127824 */ /* 0x000fe200078e00ff */
[----:B------:R-:W-:Y:S02]  /*0ac0*/  IADD3 R15, R15, R7, RZ ;  /* 0x000000070f0f7210 */ /* 0x000fe40007ffe0ff */
[----:B------:R-:W-:Y:S01]  /*0ad0*/  LOP3.LUT R201, R16, 0x38, R149, 0xf8, !PT ;  /* 0x0000003810c97812 */ /* 0x000fe200078ef895 */
[----:B------:R-:W-:Y:S01]  /*0ae0*/  IMAD R5, R5, c[0x0][0x1a8], RZ ;  /* 0x00006a0005057a24 */ /* 0x000fe200078e02ff */
[----:B------:R-:W-:Y:S01]  /*0af0*/  ISETP.GE.AND P5, PT, R149, c[0x0][0x198], PT ;  /* 0x0000660095007a0c */ /* 0x000fe20003fa6270 */
[----:B------:R-:W-:-:S04]  /*0b00*/  IMAD.WIDE.U32 R12, R2, c[0x0][0x1a8], R14 ;  /* 0x00006a00020c7a25 */ /* 0x000fc800078e000e */
[----:B------:R-:W-:Y:S01]  /*0b10*/  IMAD R5, R2, c[0x0][0x1ac], R5 ;  /* 0x00006b0002057a24 */ /* 0x000fe200078e0205 */
[----:B------:R-:W-:-:S03]  /*0b20*/  LEA R14, P0, R12, c[0x0][0x160], 0x1 ;  /* 0x000058000c0e7a11 */ /* 0x000fc600078008ff */
[----:B------:R-:W-:Y:S01]  /*0b30*/  IMAD.IADD R5, R13, 0x1, R5 ;  /* 0x000000010d057824 */ /* 0x000fe200078e0205 */
[----:B------:R-:W-:-:S04]  /*0b40*/  IADD3 R13, R149, 0x40, RZ ;  /* 0x00000040950d7810 */ /* 0x000fc80007ffe0ff */
[----:B------:R-:W-:Y:S02]  /*0b50*/  LEA.HI.X R2, R12, c[0x0][0x164], R5, 0x1, P0 ;  /* 0x000059000c027a11 */ /* 0x000fe400000f0c05 */
[----:B------:R-:W-:Y:S02]  /*0b60*/  LOP3.LUT R5, R10, 0xfffffff0, RZ, 0xc0, !PT ;  /* 0xfffffff00a057812 */ /* 0x000fe400078ec0ff */
[----:B------:R-:W-:Y:S01]  /*0b70*/  SHF.R.U32.HI R12, RZ, 0x3, R16 ;  /* 0x00000003ff0c7819 */ /* 0x000fe20000011610 */
[----:B------:R2:W1:Y:S01]  /*0b80*/  SHFL.IDX PT, R17, R2, RZ, 0x181f ;  /* 0x00181fff02117589 */ /* 0x00046200000e0000 */
[----:B------:R-:W-:Y:S01]  /*0b90*/  LOP3.LUT P0, RZ, R8, 0x2, RZ, 0xc0, !PT ;  /* 0x0000000208ff7812 */ /* 0x000fe2000780c0ff */
[----:B------:R-:W-:Y:S01]  /*0ba0*/  IMAD.IADD R20, R6, 0x1, -R5 ;  /* 0x0000000106147824 */ /* 0x000fe200078e0a05 */
[----:B------:R-:W-:Y:S01]  /*0bb0*/  LOP3.LUT R201, R201, R12, RZ, 0x3c, !PT ;  /* 0x0000000cc9c97212 */ /* 0x000fe200078e3cff */
[----:B------:R2:W3:Y:S01]  /*0bc0*/  SHFL.IDX PT, R16, R14, RZ, 0x181f ;  /* 0x00181fff0e107589 */ /* 0x0004e200000e0000 */
[----:B------:R-:W-:-:S02]  /*0bd0*/  IADD3 R12, R149, 0x80, RZ ;  /* 0x00000080950c7810 */ /* 0x000fc40007ffe0ff */
[----:B------:R-:W-:Y:S02]  /*0be0*/  SHF.R.S32.HI R7, RZ, 0x1f, R20 ;  /* 0x0000001fff077819 */ /* 0x000fe40000011414 */
[----:B------:R-:W-:Y:S02]  /*0bf0*/  ISETP.GE.AND P4, PT, R13, c[0x0][0x198], PT ;  /* 0x000066000d007a0c */ /* 0x000fe40003f86270 */
[----:B------:R-:W-:Y:S02]  /*0c00*/  LEA.HI R7, R7, R20, RZ, 0x3 ;  /* 0x0000001407077211 */ /* 0x000fe400078f18ff */
[----:B------:R-:W-:Y:S02]  /*0c10*/  ISETP.GE.AND P3, PT, R12, c[0x0][0x198], PT ;  /* 0x000066000c007a0c */ /* 0x000fe40003f66270 */
[----:B------:R-:W-:Y:S02]  /*0c20*/  LOP3.LUT R5, R7, 0xfffffff8, RZ, 0xc0, !PT ;  /* 0xfffffff807057812 */ /* 0x000fe400078ec0ff */
[----:B------:R-:W-:-:S03]  /*0c30*/  LOP3.LUT R201, R201, 0xfffffe00, R18, 0xf8, !PT ;  /* 0xfffffe00c9c97812 */ /* 0x000fc600078ef812 */
[----:B------:R-:W-:Y:S02]  /*0c40*/  IMAD.IADD R5, R20, 0x1, -R5 ;  /* 0x0000000114057824 */ /* 0x000fe400078e0a05 */
[----:B------:R-:W-:Y:S01]  /*0c50*/  @!P2 IMAD.MOV.U32 R210, RZ, RZ, R0 ;  /* 0x000000ffffd2a224 */ /* 0x000fe200078e0000 */
        /* <DEDUP_REMOVED lines=15> */
.L_x_1512:
[----:B-123--:R-:W-:Y:S05]  /*0d50*/  BSYNC B0 ;  /* 0x0000000000007941 */ /* 0x00efea0003800000 */
.L_x_1511:
        /* <DEDUP_REMOVED lines=20> */
.L_x_1514:
[----:B------:R-:W-:Y:S05]  /*0ea0*/  BSYNC B0 ;  /* 0x0000000000007941 */ /* 0x000fea0003800000 */
.L_x_1513:
[----:B------:R-:W-:Y:S01]  /*0eb0*/  IADD3 R0, R9, 0x40, RZ ;  /* 0x0000004009007810 */ /* 0x000fe20007ffe0ff */
[----:B--2---:R2:W4:Y:S01]  /*0ec0*/  SHFL.IDX PT, R19, R2, 0x2, 0x181f ;  /* 0x00581f0002137f89 */ /* 0x00452200000e0000 */
        /* <DEDUP_REMOVED lines=18> */
.L_x_1516:
[----:B------:R-:W-:Y:S05]  /*0ff0*/  BSYNC B0 ;  /* 0x0000000000007941 */ /* 0x000fea0003800000 */
.L_x_1515:
[----:B------:R-:W-:Y:S01]  /*1000*/  IMAD.MOV.U32 R197, RZ, RZ, c[0x0][0x2b8] ;  /* 0x0000ae00ffc57624 */ /* 0x000fe200078e00ff */
[----:B------:R-:W-:Y:S01]  /*1010*/  IADD3 R0, R147, -0x1, RZ ;  /* 0xffffffff93007810 */ /* 0x000fe20007ffe0ff */
[----:B---3--:R3:W-:Y:S01]  /*1020*/  SHFL.IDX PT, R22, R14, 0x3, 0x181f ;  /* 0x00781f000e167f89 */ /* 0x0087e200000e0000 */
[----:B------:R-:W-:Y:S01]  /*1030*/  IADD3 R9, R9, 0x60, RZ ;  /* 0x0000006009097810 */ /* 0x000fe20007ffe0ff */
[----:B------:R-:W-:Y:S01]  /*1040*/  IMAD.MOV.U32 R199, RZ, RZ, RZ ;  /* 0x000000ffffc77224 */ /* 0x000fe200078e00ff */
[----:B------:R-:W-:Y:S01]  /*1050*/  ISETP.NE.AND P6, PT, R197, 0x1, PT ;  /* 0x00000001c500780c */ /* 0x000fe20003fc5270 */
[----:B------:R1:W2:Y:S01]  /*1060*/  SHFL.IDX PT, R23, R2, 0x3, 0x181f ;  /* 0x00781f0002177f89 */ /* 0x0002a200000e0000 */
[----:B------:R-:W-:Y:S01]  /*1070*/  IMAD R200, R0, 0x40, R202 ;  /* 0x0000004000c87824 */ /* 0x000fe200078e02ca */
[----:B------:R-:W-:Y:S01]  /*1080*/  ISETP.GE.AND P1, PT, R9, UR4, PT ;  /* 0x0000000409007c0c */ /* 0x000fe2000bf26270 */
[----:B------:R-:W-:Y:S01]  /*1090*/  IMAD.SHL.U32 R9, R201, 0x2, RZ ;  /* 0x00000002c9097824 */ /* 0x000fe200078e00ff */
[----:B------:R-:W-:-:S02]  /*10a0*/  SHF.R.S32.HI R134, RZ, 0x1f, R13 ;  /* 0x0000001fff867819 */ /* 0x000fc4000001140d */
[C---:B------:R-:W-:Y:S01]  /*10b0*/  ISETP.GE.AND P2, PT, R200.reuse, R3, PT ;  /* 0x00000003c800720c */ /* 0x040fe20003f46270 */
[----:B-----5:R-:W-:Y:S01]  /*10c0*/  IMAD.IADD R200, R200, 0x1, R203 ;  /* 0x00000001c8c87824 */ /* 0x020fe200078e02cb */
[----:B------:R-:W-:Y:S02]  /*10d0*/  SHF.R.S32.HI R15, RZ, 0x1f, R12 ;  /* 0x0000001fff0f7819 */ /* 0x000fe4000001140c */
[----:B------:R-:W-:Y:S02]  /*10e0*/  LEA.HI R134, R134, R13, RZ, 0x3 ;  /* 0x0000000d86867211 */ /* 0x000fe400078f18ff */
[----:B------:R-:W-:Y:S02]  /*10f0*/  SHF.R.S32.HI R195, RZ, 0x1f, R210 ;  /* 0x0000001fffc37819 */ /* 0x000fe400000114d2 */
[----:B------:R-:W-:Y:S02]  /*1100*/  LOP3.LUT R134, R134, 0xfffffff8, RZ, 0xc0, !PT ;  /* 0xfffffff886867812 */ /* 0x000fe400078ec0ff */
[----:B------:R-:W-:Y:S01]  /*1110*/  ISETP.GT.OR P2, PT, R202, 0x3f, P2 ;  /* 0x0000003fca00780c */ /* 0x000fe20001744670 */
[----:B------:R-:W-:-:S02]  /*1120*/  IMAD R195, R195, c[0x0][0x2b0], RZ ;  /* 0x0000ac00c3c37a24 */ /* 0x000fc400078e02ff */
[----:B-123--:R-:W-:Y:S02]  /*1130*/  IMAD.MOV.U32 R14, RZ, RZ, R200 ;  /* 0x000000ffff0e7224 */ /* 0x00efe400078e00c8 */
[----:B------:R-:W-:Y:S01]  /*1140*/  IMAD R195, R210, c[0x0][0x2b4], R195 ;  /* 0x0000ad00d2c37a24 */ /* 0x000fe200078e02c3 */
[----:B------:R-:W-:Y:S01]  /*1150*/  P2R R2, PR, RZ, 0x40 ;  /* 0x00000040ff027803 */ /* 0x000fe20000000000 */
[----:B------:R-:W-:-:S04]  /*1160*/  @!P1 IMAD.WIDE R24, R149, 0x2, R22 ;  /* 0x0000000295189825 */ /* 0x000fc800078e0216 */
[----:B------:R-:W-:Y:S01]  /*1170*/  @P6 IMAD.HI.U32 R2, R200, c[0x0][0x2bc], RZ ;  /* 0x0000af00c8026a27 */ /* 0x000fe200078e00ff */
[----:B------:R-:W-:Y:S01]  /*1180*/  @!PT LDS RZ, [RZ] ;  /* 0x00000000fffff984 */ /* 0x000fe20000000800 */
[----:B------:R1:W-:Y:S03]  /*1190*/  @!P1 LDGSTS.E.BYPASS.LTC128B.128 [R9+0x1b100], [R24.64], !P5 ;  /* 0x1b10000018099fae */ /* 0x0003e6000e901d46 */
[----:B----4-:R-:W-:Y:S01]  /*11a0*/  @!P1 IMAD.WIDE R18, R134, 0x2, R22 ;  /* 0x0000000286129825 */ /* 0x010fe200078e0216 */
[----:B------:R-:W-:Y:S02]  /*11b0*/  @P6 SHF.R.U32.HI R14, RZ, c[0x0][0x2c0], R2 ;  /* 0x0000b000ff0e6a19 */ /* 0x000fe40000011602 */
[----:B------:R-:W-:Y:S01]  /*11c0*/  LEA.HI R2, R15, R12, RZ, 0x3 ;  /* 0x0000000c0f027211 */ /* 0x000fe200078f18ff */
[----:B------:R-:W-:Y:S01]  /*11d0*/  IMAD.WIDE.U32 R210, R210, c[0x0][0x2b0], RZ ;  /* 0x0000ac00d2d27a25 */ /* 0x000fe200078e00ff */
[----:B------:R2:W-:Y:S02]  /*11e0*/  @!P1 LDGSTS.E.BYPASS.LTC128B.128 [R9+0x1f100], [R18.64], !P4 ;  /* 0x1f10000012099fae */ /* 0x0005e4000e101d46 */
[----:B------:R-:W-:Y:S01]  /*11f0*/  LOP3.LUT R2, R2, 0xfffffff8, RZ, 0xc0, !PT ;  /* 0xfffffff802027812 */ /* 0x000fe200078ec0ff */
[----:B------:R-:W-:Y:S01]  /*1200*/  IMAD.IADD R195, R211, 0x1, R195 ;  /* 0x00000001d3c37824 */ /* 0x000fe200078e02c3 */
[----:B------:R-:W-:-:S03]  /*1210*/  @!P2 IADD3 R16, P5, R14, R210, RZ ;  /* 0x000000d20e10a210 */ /* 0x000fc60007fbe0ff */
[----:B------:R-:W-:Y:S01]  /*1220*/  @!P1 IMAD.WIDE R22, R2, 0x2, R22 ;  /* 0x0000000202169825 */ /* 0x000fe200078e0216 */
[----:B------:R-:W-:Y:S02]  /*1230*/  @!P2 LEA.HI.X.SX32 R15, R14, R195, 0x1, P5 ;  /* 0x000000c30e0fa211 */ /* 0x000fe400028f0eff */
[C---:B------:R-:W-:Y:S02]  /*1240*/  @!P2 LEA R20, P4, R16.reuse, c[0x0][0x2a0], 0x2 ;  /* 0x0000a8001014aa11 */ /* 0x040fe400078810ff */
[----:B------:R3:W-:Y:S02]  /*1250*/  @!P1 LDGSTS.E.BYPASS.LTC128B.128 [R9+0x23100], [R22.64], !P3 ;  /* 0x2310000016099fae */ /* 0x0007e4000d901d46 */
[----:B------:R-:W-:Y:S02]  /*1260*/  @!P2 LEA.HI.X R21, R16, c[0x0][0x2a4], R15, 0x2, P4 ;  /* 0x0000a9001015aa11 */ /* 0x000fe400020f140f */
[----:B------:R-:W0:Y:S04]  /*1270*/  LDGDEPBAR ;  /* 0x00000000000079af */ /* 0x000e280000000000 */
[----:B------:R-:W-:Y:S06]  /*1280*/  BAR.SYNC.DEFER_BLOCKING 0x0 ;  /* 0x0000000000007b1d */ /* 0x000fec0000010000 */
[----:B------:R4:W3:Y:S01]  /*1290*/  @!P2 LDG.E R199, [R20.64] ;  /* 0x0000000614c7a981 */ /* 0x0008e2000c1e1900 */
[----:B------:R-:W-:Y:S01]  /*12a0*/  IMAD.MOV R15, RZ, RZ, -R14 ;  /* 0x000000ffff0f7224 */ /* 0x000fe200078e0a0e */
[----:B------:R-:W-:Y:S01]  /*12b0*/  SHF.R.S32.HI R193, RZ, 0x1f, R204 ;  /* 0x0000001fffc17819 */ /* 0x000fe200000114cc */
[----:B------:R-:W-:Y:S01]  /*12c0*/  IMAD.WIDE.U32 R208, R204, c[0x0][0x1e8], RZ ;  /* 0x00007a00ccd07a25 */ /* 0x000fe200078e00ff */
[----:B------:R-:W-:-:S02]  /*12d0*/  ISETP.GE.AND P5, PT, R149, c[0x0][0x1d4], PT ;  /* 0x0000750095007a0c */ /* 0x000fc40003fa6270 */
[----:B------:R-:W-:Y:S01]  /*12e0*/  ISETP.GE.AND P4, PT, R13, c[0x0][0x1d4], PT ;  /* 0x000075000d007a0c */ /* 0x000fe20003f86270 */
[----:B------:R-:W-:Y:S01]  /*12f0*/  IMAD R200, R15, c[0x0][0x2b8], R200 ;  /* 0x0000ae000fc87a24 */ /* 0x000fe200078e02c8 */
[----:B------:R-:W-:Y:S01]  /*1300*/  ISETP.GE.AND P6, PT, R12, c[0x0][0x1d4], PT ;  /* 0x000075000c007a0c */ /* 0x000fe20003fc6270 */
[----:B------:R-:W-:Y:S01]  /*1310*/  IMAD.WIDE.U32 R206, R204, c[0x0][0x210], RZ ;  /* 0x00008400ccce7a25 */ /* 0x000fe200078e00ff */
[----:B------:R-:W-:Y:S02]  /*1320*/  ISETP.GE.AND P3, PT, R149, c[0x0][0x1d4], PT ;  /* 0x0000750095007a0c */ /* 0x000fe40003f66270 */
[----:B------:R-:W-:Y:S01]  /*1330*/  SHF.R.S32.HI R17, RZ, 0x1f, R200 ;  /* 0x0000001fff117819 */ /* 0x000fe200000114c8 */
[C---:B------:R-:W-:Y:S01]  /*1340*/  IMAD.WIDE.U32 R14, R200.reuse, c[0x0][0x1e0], RZ ;  /* 0x00007800c80e7a25 */ /* 0x040fe200078e00ff */
[----:B------:R-:W-:Y:S02]  /*1350*/  SHF.R.S32.HI R144, RZ, 0x1f, R149 ;  /* 0x0000001fff907819 */ /* 0x000fe40000011495 */
[----:B------:R-:W-:Y:S01]  /*1360*/  SEL R146, RZ, 0x10, P6 ;  /* 0x00000010ff927807 */ /* 0x000fe20003000000 */
[----:B--2---:R-:W-:Y:S01]  /*1370*/  IMAD R19, R17, c[0x0][0x1e0], RZ ;  /* 0x0000780011137a24 */ /* 0x004fe200078e02ff */
[----:B------:R-:W-:Y:S01]  /*1380*/  IADD3 R198, R9, 0x100, RZ ;  /* 0x0000010009c67810 */ /* 0x000fe20007ffe0ff */
[----:B------:R-:W-:Y:S01]  /*1390*/  IMAD R17, R17, c[0x0][0x208], RZ ;  /* 0x0000820011117a24 */ /* 0x000fe200078e02ff */
[----:B------:R-:W-:Y:S01]  /*13a0*/  SHF.R.S32.HI R145, RZ, 0x1f, R134 ;  /* 0x0000001fff917819 */ /* 0x000fe20000011486 */
[C---:B------:R-:W-:Y:S01]  /*13b0*/  IMAD R18, R200.reuse, c[0x0][0x1e4], R19 ;  /* 0x00007900c8127a24 */ /* 0x040fe200078e0213 */
[----:B------:R-:W-:Y:S01]  /*13c0*/  SHF.R.S32.HI R133, RZ, 0x1f, R2 ;  /* 0x0000001fff857819 */ /* 0x000fe20000011402 */
[----:B------:R-:W-:-:S02]  /*13d0*/  IMAD R26, R200, c[0x0][0x20c], R17 ;  /* 0x00008300c81a7a24 */ /* 0x000fc400078e0211 */
[----:B------:R-:W-:Y:S02]  /*13e0*/  IMAD.IADD R19, R15, 0x1, R18 ;  /* 0x000000010f137824 */ /* 0x000fe400078e0212 */
[----:B------:R-:W-:Y:S02]  /*13f0*/  IMAD R15, R193, c[0x0][0x1e8], RZ ;  /* 0x00007a00c10f7a24 */ /* 0x000fe400078e02ff */
[----:B------:R-:W-:Y:S02]  /*1400*/  IMAD.MOV.U32 R18, RZ, RZ, R14 ;  /* 0x000000ffff127224 */ /* 0x000fe400078e000e */
[----:B------:R-:W-:Y:S02]  /*1410*/  IMAD R15, R204, c[0x0][0x1ec], R15 ;  /* 0x00007b00cc0f7a24 */ /* 0x000fe400078e020f */
[----:B----4-:R-:W-:-:S04]  /*1420*/  IMAD.WIDE.U32 R20, R200, c[0x0][0x208], RZ ;  /* 0x00008200c8147a25 */ /* 0x010fc800078e00ff */
[----:B------:R-:W-:Y:S02]  /*1430*/  IMAD.IADD R194, R209, 0x1, R15 ;  /* 0x00000001d1c27824 */ /* 0x000fe400078e020f */
[----:B------:R-:W-:Y:S02]  /*1440*/  IMAD.IADD R27, R21, 0x1, R26 ;  /* 0x00000001151b7824 */ /* 0x000fe400078e021a */
[----:B------:R-:W-:Y:S02]  /*1450*/  IMAD.MOV.U32 R26, RZ, RZ, R20 ;  /* 0x000000ffff1a7224 */ /* 0x000fe400078e0014 */
[----:B------:R-:W-:Y:S02]  /*1460*/  IMAD R193, R193, c[0x0][0x210], RZ ;  /* 0x00008400c1c17a24 */ /* 0x000fe400078e02ff */
[----:B------:R-:W-:Y:S02]  /*1470*/  IMAD R3, R0, -0x40, R3 ;  /* 0xffffffc000037824 */ /* 0x000fe400078e0203 */
[----:B------:R-:W-:-:S02]  /*1480*/  IMAD R193, R204, c[0x0][0x214], R193 ;  /* 0x00008500ccc17a24 */ /* 0x000fc400078e02c1 */
[----:B------:R-:W-:-:S04]  /*1490*/  IMAD.WIDE R212, R149, 0x2, RZ ;  /* 0x0000000295d47825 */ /* 0x000fc800078e02ff */
[----:B------:R-:W-:Y:S02]  /*14a0*/  IMAD.IADD R193, R207, 0x1, R193 ;  /* 0x00000001cfc17824 */ /* 0x000fe400078e02c1 */
[----:B------:R-:W-:Y:S01]  /*14b0*/  IMAD.MOV.U32 R189, RZ, RZ, 0x10 ;  /* 0x00000010ffbd7424 */ /* 0x000fe200078e00ff */
[----:B---3--:R-:W-:Y:S01]  /*14c0*/  SHF.R.S32.HI R16, RZ, 0x1f, R199 ;  /* 0x0000001fff107819 */ /* 0x008fe200000114c7 */
[----:B------:R-:W-:-:S04]  /*14d0*/  IMAD.WIDE.U32 R18, R199, c[0x0][0x1f0], R18 ;  /* 0x00007c00c7127a25 */ /* 0x000fc800078e0012 */
[----:B------:R-:W-:Y:S01]  /*14e0*/  IMAD R14, R16, c[0x0][0x1f0], RZ ;  /* 0x00007c00100e7a24 */ /* 0x000fe200078e02ff */
[----:B------:R-:W-:Y:S01]  /*14f0*/  IADD3 R15, P1, R208, R18, RZ ;  /* 0x00000012d00f7210 */ /* 0x000fe20007f3e0ff */
[----:B------:R-:W-:Y:S02]  /*1500*/  IMAD R16, R16, c[0x0][0x218], RZ ;  /* 0x0000860010107a24 */ /* 0x000fe400078e02ff */
[C---:B------:R-:W-:Y:S02]  /*1510*/  IMAD R17, R199.reuse, c[0x0][0x1f4], R14 ;  /* 0x00007d00c7117a24 */ /* 0x040fe400078e020e */
[----:B------:R-:W-:-:S03]  /*1520*/  IMAD.WIDE.U32 R26, R199, c[0x0][0x218], R26 ;  /* 0x00008600c71a7a25 */ /* 0x000fc600078e001a */
[----:B------:R-:W-:Y:S01]  /*1530*/  IADD3.X R18, R194, R19, R17, P1, !PT ;  /* 0x00000013c2127210 */ /* 0x000fe20000ffe411 */
[----:B------:R-:W-:Y:S01]  /*1540*/  IMAD R16, R199, c[0x0][0x21c], R16 ;  /* 0x00008700c7107a24 */ /* 0x000fe200078e0210 */
[----:B-1----:R-:W-:Y:S01]  /*1550*/  LEA R24, P1, R15, c[0x0][0x1c8], 0x1 ;  /* 0x000072000f187a11 */ /* 0x002fe200078208ff */
[----:B------:R-:W-:-:S03]  /*1560*/  IMAD.IADD R14, R3, 0x1, -R4 ;  /* 0x00000001030e7824 */ /* 0x000fc600078e0a04 */
[----:B------:R-:W-:Y:S01]  /*1570*/  LEA.HI.X R18, R15, c[0x0][0x1cc], R18, 0x1, P1 ;  /* 0x000073000f127a11 */ /* 0x000fe200008f0c12 */
[----:B------:R-:W-:Y:S01]  /*1580*/  SHFL.IDX PT, R22, R24, RZ, 0x181f ;  /* 0x00181fff18167589 */ /* 0x000fe200000e0000 */
[----:B------:R-:W-:Y:S02]  /*1590*/  IADD3 R15, P1, R206, R26, RZ ;  /* 0x0000001ace0f7210 */ /* 0x000fe40007f3e0ff */
[C---:B------:R-:W-:Y:S01]  /*15a0*/  ISETP.GE.AND P2, PT, R14.reuse, 0x1, PT ;  /* 0x000000010e00780c */ /* 0x040fe20003f46270 */
[----:B------:R-:W1:Y:S01]  /*15b0*/  SHFL.IDX PT, R23, R18, RZ, 0x181f ;  /* 0x00181fff12177589 */ /* 0x000e6200000e0000 */
[----:B------:R-:W-:Y:S02]  /*15c0*/  IADD3.X R26, R193, R27, R16, P1, !PT ;  /* 0x0000001bc11a7210 */ /* 0x000fe40000ffe410 */
[C---:B------:R-:W-:Y:S01]  /*15d0*/  LEA R16, P1, R15.reuse, c[0x0][0x1f8], 0x1 ;  /* 0x00007e000f107a11 */ /* 0x040fe200078208ff */
[----:B------:R-:W-:Y:S03]  /*15e0*/  SHFL.IDX PT, R20, R24, 0x1, 0x181f ;  /* 0x00381f0018147f89 */ /* 0x000fe600000e0000 */
[----:B------:R-:W-:Y:S01]  /*15f0*/  LEA.HI.X R15, R15, c[0x0][0x1fc], R26, 0x1, P1 ;  /* 0x00007f000f0f7a11 */ /* 0x000fe200008f0c1a */
[----:B------:R-:W2:Y:S01]  /*1600*/  SHFL.IDX PT, R21, R18, 0x1, 0x181f ;  /* 0x00381f0012157f89 */ /* 0x000ea200000e0000 */
[----:B------:R-:W-:-:S03]  /*1610*/  ISETP.GT.AND P1, PT, R14, 0x20, PT ;  /* 0x000000200e00780c */ /* 0x000fc60003f24270 */
[----:B------:R-:W3:Y:S04]  /*1620*/  SHFL.IDX PT, R17, R16, RZ, 0x181f ;  /* 0x00181fff10117589 */ /* 0x000ee800000e0000 */
[----:B------:R-:W4:Y:S04]  /*1630*/  SHFL.IDX PT, R19, R15, RZ, 0x181f ;  /* 0x00181fff0f137589 */ /* 0x000f2800000e0000 */
[----:B------:R-:W-:Y:S01]  /*1640*/  SHFL.IDX PT, R15, R15, 0x1, 0x181f ;  /* 0x00381f000f0f7f89 */ /* 0x000fe200000e0000 */
[----:B-1----:R-:W-:-:S04]  /*1650*/  @P2 IMAD.WIDE R34, R149, 0x2, R22 ;  /* 0x0000000295222825 */ /* 0x002fc800078e0216 */
[--C-:B------:R-:W-:Y:S01]  /*1660*/  @P2 IMAD.WIDE R32, R134, 0x2, R22.reuse ;  /* 0x0000000286202825 */ /* 0x100fe200078e0216 */
[----:B------:R1:W-:Y:S03]  /*1670*/  @P2 LDGSTS.E.BYPASS.LTC128B.128 [R9+0xc100], [R34.64], !P5 ;  /* 0x0c10000022092fae */ /* 0x0003e6000e901d46 */
[----:B------:R-:W-:Y:S01]  /*1680*/  @P2 IMAD.WIDE R26, R2, 0x2, R22 ;  /* 0x00000002021a2825 */ /* 0x000fe200078e0216 */
[----:B------:R1:W-:Y:S03]  /*1690*/  @P2 LDGSTS.E.BYPASS.LTC128B.128 [R9+0xe100], [R32.64], !P4 ;  /* 0x0e10000020092fae */ /* 0x0003e6000e101d46 */
[----:B--2---:R-:W-:Y:S01]  /*16a0*/  @P1 IMAD.WIDE R24, R149, 0x2, R20 ;  /* 0x0000000295181825 */ /* 0x004fe200078e0214 */
[----:B------:R2:W-:Y:S01]  /*16b0*/  @P2 LDGSTS.E.BYPASS.LTC128B.128 [R9+0x10100], [R26.64], !P6 ;  /* 0x101000001a092fae */ /* 0x0005e2000f101d46 */
[----:B---3--:R-:W-:-:S02]  /*16c0*/  IADD3 R30, P2, R17, R212, RZ ;  /* 0x000000d4111e7210 */ /* 0x008fc40007f5e0ff */
[--C-:B------:R-:W-:Y:S01]  /*16d0*/  @P1 IMAD.WIDE R22, R134, 0x2, R20.reuse ;  /* 0x0000000286161825 */ /* 0x100fe200078e0214 */
[----:B------:R3:W-:Y:S03]  /*16e0*/  @P1 LDGSTS.E.BYPASS.LTC128B.128 [R9+0xd100], [R24.64], !P5 ;  /* 0x0d10000018091fae */ /* 0x0007e6000e901d46 */
[----:B------:R-:W-:Y:S01]  /*16f0*/  @P1 IMAD.WIDE R28, R2, 0x2, R20 ;  /* 0x00000002021c1825 */ /* 0x000fe200078e0214 */
[----:B------:R2:W-:Y:S03]  /*1700*/  @P1 LDGSTS.E.BYPASS.LTC128B.128 [R9+0xf100], [R22.64], !P4 ;  /* 0x0f10000016091fae */ /* 0x0005e6000e101d46 */
[----:B----4-:R-:W-:Y:S01]  /*1710*/  IMAD.X R31, R19, 0x1, R213, P2 ;  /* 0x00000001131f7824 */ /* 0x010fe200010e06d5 */
[----:B------:R4:W-:Y:S01]  /*1720*/  @P1 LDGSTS.E.BYPASS.LTC128B.128 [R9+0x11100], [R28.64], !P6 ;  /* 0x111000001c091fae */ /* 0x0009e2000f101d46 */
[----:B------:R-:W-:-:S02]  /*1730*/  ISETP.LT.OR P1, PT, R14, 0x1, P3 ;  /* 0x000000010e00780c */ /* 0x000fc40001f21670 */
[----:B------:R-:W-:Y:S01]  /*1740*/  ISETP.GE.AND P3, PT, R13, c[0x0][0x1d4], PT ;  /* 0x000075000d007a0c */ /* 0x000fe20003f66270 */
[----:B------:R-:W4:Y:S04]  /*1750*/  SHFL.IDX PT, R21, R16, 0x1, 0x181f ;  /* 0x00381f0010157f89 */ /* 0x000f2800000e0000 */
[----:B------:R-:W0:Y:S01]  /*1760*/  LDGDEPBAR ;  /* 0x00000000000079af */ /* 0x000e220000000000 */
[----:B-1----:R-:W-:-:S05]  /*1770*/  IMAD.WIDE R32, R134, 0x2, RZ ;  /* 0x0000000286207825 */ /* 0x002fca00078e02ff */
[----:B------:R1:W-:Y:S01]  /*1780*/  LDGSTS.E.BYPASS.LTC128B.128 [R9+0x100], [R30.64], !P1 ;  /* 0x001000001e097fae */ /* 0x0003e2000c901d46 */
[----:B---3--:R-:W-:Y:S01]  /*1790*/  IMAD.WIDE R24, R2, 0x2, RZ ;  /* 0x0000000202187825 */ /* 0x008fe200078e02ff */
[----:B--2---:R-:W-:-:S05]  /*17a0*/  IADD3 R22, P1, R17, R32, RZ ;  /* 0x0000002011167210 */ /* 0x004fca0007f3e0ff */
[----:B------:R-:W-:Y:S01]  /*17b0*/  IMAD.X R23, R19, 0x1, R33, P1 ;  /* 0x0000000113177824 */ /* 0x000fe200008e0621 */
[----:B------:R-:W-:-:S05]  /*17c0*/  IADD3 R18, P1, R17, R24, RZ ;  /* 0x0000001811127210 */ /* 0x000fca0007f3e0ff */
[----:B------:R-:W-:Y:S01]  /*17d0*/  IMAD.X R19, R19, 0x1, R25, P1 ;  /* 0x0000000113137824 */ /* 0x000fe200008e0619 */
[----:B----4-:R-:W-:-:S05]  /*17e0*/  IADD3 R26, P1, R32, R21, RZ ;  /* 0x00000015201a7210 */ /* 0x010fca0007f3e0ff */
[----:B------:R-:W-:Y:S01]  /*17f0*/  IMAD.X R27, R33, 0x1, R15, P1 ;  /* 0x00000001211b7824 */ /* 0x000fe200008e060f */
[----:B------:R-:W-:-:S05]  /*1800*/  IADD3 R16, P1, R24, R21, RZ ;  /* 0x0000001518107210 */ /* 0x000fca0007f3e0ff */
[----:B------:R-:W-:Y:S01]  /*1810*/  IMAD.X R17, R25, 0x1, R15, P1 ;  /* 0x0000000119117824 */ /* 0x000fe200008e060f */
[----:B------:R-:W-:-:S13]  /*1820*/  ISETP.LT.OR P1, PT, R14, 0x1, P3 ;  /* 0x000000010e00780c */ /* 0x000fda0001f21670 */
[----:B------:R1:W-:Y:S01]  /*1830*/  LDGSTS.E.BYPASS.LTC128B.128 [R9+0x2100], [R22.64], !P1 ;  /* 0x0210000016097fae */ /* 0x0003e2000c901d46 */
[----:B------:R-:W-:-:S04]  /*1840*/  ISETP.GE.AND P1, PT, R12, c[0x0][0x1d4], PT ;  /* 0x000075000c007a0c */ /* 0x000fc80003f26270 */
[C---:B------:R-:W-:Y:S02]  /*1850*/  ISETP.LT.OR P2, PT, R14.reuse, 0x1, P1 ;  /* 0x000000010e00780c */ /* 0x040fe40000f41670 */
[----:B------:R-:W-:-:S11]  /*1860*/  ISETP.LT.OR P1, PT, R14, 0x21, P1 ;  /* 0x000000210e00780c */ /* 0x000fd60000f21670 */
[----:B------:R1:W-:Y:S01]  /*1870*/  LDGSTS.E.BYPASS.LTC128B.128 [R9+0x4100], [R18.64], !P2 ;  /* 0x0410000012097fae */ /* 0x0003e2000d101d46 */
[----:B------:R-:W-:-:S05]  /*1880*/  IADD3 R12, P2, R212, R21, RZ ;  /* 0x00000015d40c7210 */ /* 0x000fca0007f5e0ff */
[----:B------:R-:W-:Y:S01]  /*1890*/  IMAD.X R13, R213, 0x1, R15, P2 ;  /* 0x00000001d50d7824 */ /* 0x000fe200010e060f */
[----:B------:R-:W-:-:S04]  /*18a0*/  ISETP.GE.AND P2, PT, R149, c[0x0][0x1d4], PT ;  /* 0x0000750095007a0c */ /* 0x000fc80003f46270 */
[----:B------:R-:W-:-:S13]  /*18b0*/  ISETP.LT.OR P2, PT, R14, 0x21, P2 ;  /* 0x000000210e00780c */ /* 0x000fda0001741670 */
[----:B------:R1:W-:Y:S01]  /*18c0*/  LDGSTS.E.BYPASS.LTC128B.128 [R9+0x1100], [R12.64], !P2 ;  /* 0x011000000c097fae */ /* 0x0003e2000d101d46 */
[----:B------:R-:W-:Y:S02]  /*18d0*/  ISETP.LT.OR P2, PT, R14, 0x21, P3 ;  /* 0x000000210e00780c */ /* 0x000fe40001f41670 */
[----:B------:R-:W-:-:S11]  /*18e0*/  ISETP.GT.AND P3, PT, R202, 0x3f, PT ;  /* 0x0000003fca00780c */ /* 0x000fd60003f64270 */
[----:B------:R1:W-:Y:S01]  /*18f0*/  LDGSTS.E.BYPASS.LTC128B.128 [R9+0x3100], [R26.64], !P2 ;  /* 0x031000001a097fae */ /* 0x0003e2000d101d46 */
[----:B------:R-:W-:-:S03]  /*1900*/  ISETP.GT.AND P2, PT, R0, R196, PT ;  /* 0x000000c40000720c */ /* 0x000fc60003f44270 */
[----:B------:R1:W-:Y:S01]  /*1910*/  LDGSTS.E.BYPASS.LTC128B.128 [R9+0x5100], [R16.64], !P1 ;  /* 0x0510000010097fae */ /* 0x0003e2000c901d46 */
[----:B------:R-:W-:Y:S02]  /*1920*/  LOP3.LUT P1, RZ, R5, 0x2, RZ, 0xc0, !PT ;  /* 0x0000000205ff7812 */ /* 0x000fe4000782c0ff */
[----:B------:R-:W-:Y:S01]  /*1930*/  P2R R24, PR, RZ, 0x4 ;  /* 0x00000004ff187803 */ /* 0x000fe20000000000 */
[----:B------:R-:W0:Y:S01]  /*1940*/  LDGDEPBAR ;  /* 0x00000000000079af */ /* 0x000e220000000000 */
[----:B------:R-:W-:-:S05]  /*1950*/  SEL R189, R189, 0xfffffff0, !P1 ;  /* 0xfffffff0bdbd7807 */ /* 0x000fca0004800000 */
[----:B------:R-:W-:Y:S05]  /*1960*/  @!P2 BRA `(.L_x_1517) ;  /* 0x000004200000a947 */ /* 0x000fea0003800000 */
[----:B------:R-:W-:Y:S01]  /*1970*/  ISETP.NE.AND P2, PT, R197, 0x1, PT ;  /* 0x00000001c500780c */ /* 0x000fe20003f45270 */
[----:B-1----:R-:W-:Y:S02]  /*1980*/  IMAD R13, R0, 0x40, R203 ;  /* 0x00000040000d7824 */ /* 0x002fe400078e02cb */
[----:B------:R-:W-:-:S03]  /*1990*/  IMAD.MOV.U32 R199, RZ, RZ, RZ ;  /* 0x000000ffffc77224 */ /* 0x000fc600078e00ff */
[----:B------:R-:W-:-:S05]  /*19a0*/  IADD3 R200, R13, -0x40, R202 ;  /* 0xffffffc00dc87810 */ /* 0x000fca0007ffe0ca */
[----:B------:R-:W-:Y:S02]  /*19b0*/  IMAD.MOV.U32 R0, RZ, RZ, R200 ;  /* 0x000000ffff007224 */ /* 0x000fe400078e00c8 */
[----:B------:R-:W-:-:S05]  /*19c0*/  @P2 IMAD.HI.U32 R12, R200, c[0x0][0x2bc], RZ ;  /* 0x0000af00c80c2a27 */ /* 0x000fca00078e00ff */
[----:B------:R-:W-:-:S04]  /*19d0*/  @P2 SHF.R.U32.HI R0, RZ, c[0x0][0x2c0], R12 ;  /* 0x0000b000ff002a19 */ /* 0x000fc8000001160c */
[----:B------:R-:W-:-:S04]  /*19e0*/  @!P3 IADD3 R13, P1, R0, R210, RZ ;  /* 0x000000d2000db210 */ /* 0x000fc80007f3e0ff */
[----:B------:R-:W-:Y:S02]  /*19f0*/  @!P3 LEA.HI.X.SX32 R12, R0, R195, 0x1, P1 ;  /* 0x000000c3000cb211 */ /* 0x000fe400008f0eff */
[----:B------:R-:W-:-:S04]  /*1a00*/  @!P3 LEA R16, P1, R13, c[0x0][0x2a0], 0x2 ;  /* 0x0000a8000d10ba11 */ /* 0x000fc800078210ff */
[----:B------:R-:W-:-:S05]  /*1a10*/  @!P3 LEA.HI.X R17, R13, c[0x0][0x2a4], R12, 0x2, P1 ;  /* 0x0000a9000d11ba11 */ /* 0x000fca00008f140c */
[----:B------:R1:W2:Y:S01]  /*1a20*/  @!P3 LDG.E R199, [R16.64] ;  /* 0x0000000610c7b981 */ /* 0x0002a2000c1e1900 */
[----:B------:R-:W-:Y:S01]  /*1a30*/  IMAD.MOV R13, RZ, RZ, -R0 ;  /* 0x000000ffff0d7224 */ /* 0x000fe200078e0a00 */
[----:B------:R-:W-:Y:S02]  /*1a40*/  SHF.L.U64.HI R18, R149, 0x1, R144 ;  /* 0x0000000195127819 */ /* 0x000fe40000010290 */
[----:B------:R-:W-:Y:S01]  /*1a50*/  IADD3 R21, -R146, 0x10, RZ ;  /* 0x0000001092157810 */ /* 0x000fe20007ffe1ff */
[----:B------:R-:W-:-:S03]  /*1a60*/  IMAD R200, R13, c[0x0][0x2b8], R200 ;  /* 0x0000ae000dc87a24 */ /* 0x000fc600078e02c8 */
[----:B------:R-:W-:Y:S01]  /*1a70*/  LOP3.LUT R21, R21, 0xf, RZ, 0xc0, !PT ;  /* 0x0000000f15157812 */ /* 0x000fe200078ec0ff */
[----:B------:R-:W-:Y:S01]  /*1a80*/  IMAD.WIDE.U32 R14, R200, c[0x0][0x1e0], RZ ;  /* 0x00007800c80e7a25 */ /* 0x000fe200078e00ff */
[----:B------:R-:W-:-:S05]  /*1a90*/  SHF.R.S32.HI R0, RZ, 0x1f, R200 ;  /* 0x0000001fff007819 */ /* 0x000fca00000114c8 */
[----:B------:R-:W-:-:S04]  /*1aa0*/  IMAD R13, R0, c[0x0][0x1e0], RZ ;  /* 0x00007800000d7a24 */ /* 0x000fc800078e02ff */
[----:B------:R-:W-:-:S04]  /*1ab0*/  IMAD R0, R200, c[0x0][0x1e4], R13 ;  /* 0x00007900c8007a24 */ /* 0x000fc800078e020d */
[----:B------:R-:W-:Y:S01]  /*1ac0*/  IMAD.IADD R15, R15, 0x1, R0 ;  /* 0x000000010f0f7824 */ /* 0x000fe200078e0200 */
[----:B-1----:R-:W-:Y:S01]  /*1ad0*/  SEL R16, RZ, 0x10, P5 ;  /* 0x00000010ff107807 */ /* 0x002fe20002800000 */
[----:B------:R-:W-:-:S03]  /*1ae0*/  IMAD.SHL.U32 R17, R149, 0x2, RZ ;  /* 0x0000000295117824 */ /* 0x000fc600078e00ff */
[----:B------:R-:W-:-:S04]  /*1af0*/  IADD3 R28, -R16, 0x10, RZ ;  /* 0x00000010101c7810 */ /* 0x000fc80007ffe1ff */
[----:B------:R-:W-:Y:S02]  /*1b00*/  LOP3.LUT R28, R28, 0xf, RZ, 0xc0, !PT ;  /* 0x0000000f1c1c7812 */ /* 0x000fe400078ec0ff */
[----:B--2---:R-:W-:Y:S01]  /*1b10*/  SHF.R.S32.HI R0, RZ, 0x1f, R199 ;  /* 0x0000001fff007819 */ /* 0x004fe200000114c7 */
[----:B------:R-:W-:Y:S01]  /*1b20*/  IMAD.WIDE.U32 R12, R199, c[0x0][0x1f0], R14 ;  /* 0x00007c00c70c7a25 */ /* 0x000fe200078e000e */
[----:B------:R-:W-:-:S03]  /*1b30*/  SHF.L.U64.HI R15, R134, 0x1, R145 ;  /* 0x00000001860f7819 */ /* 0x000fc60000010291 */
[----:B------:R-:W-:Y:S02]  /*1b40*/  IMAD R0, R0, c[0x0][0x1f0], RZ ;  /* 0x00007c0000007a24 */ /* 0x000fe400078e02ff */
[----:B------:R-:W-:Y:S02]  /*1b50*/  IMAD.SHL.U32 R14, R134, 0x2, RZ ;  /* 0x00000002860e7824 */ /* 0x000fe400078e00ff */
[----:B------:R-:W-:Y:S01]  /*1b60*/  IMAD R19, R199, c[0x0][0x1f4], R0 ;  /* 0x00007d00c7137a24 */ /* 0x000fe200078e0200 */
[----:B------:R-:W-:Y:S02]  /*1b70*/  IADD3 R0, P1, R208, R12, RZ ;  /* 0x0000000cd0007210 */ /* 0x000fe40007f3e0ff */
[----:B------:R-:W-:Y:S02]  /*1b80*/  SHF.L.U64.HI R12, R2, 0x1, R133 ;  /* 0x00000001020c7819 */ /* 0x000fe40000010285 */
[----:B------:R-:W-:Y:S02]  /*1b90*/  IADD3.X R19, R194, R13, R19, P1, !PT ;  /* 0x0000000dc2137210 */ /* 0x000fe40000ffe413 */
[----:B------:R-:W-:-:S02]  /*1ba0*/  LEA R20, P1, R0, c[0x0][0x1c8], 0x1 ;  /* 0x0000720000147a11 */ /* 0x000fc400078208ff */
[----:B------:R-:W-:Y:S02]  /*1bb0*/  SEL R13, RZ, 0x10, P4 ;  /* 0x00000010ff0d7807 */ /* 0x000fe40002000000 */
[----:B------:R-:W-:Y:S01]  /*1bc0*/  LEA.HI.X R19, R0, c[0x0][0x1cc], R19, 0x1, P1 ;  /* 0x0000730000137a11 */ /* 0x000fe200008f0c13 */
[----:B------:R-:W1:Y:S01]  /*1bd0*/  SHFL.IDX PT, R22, R20, 0x1, 0x181f ;  /* 0x00381f0014167f89 */ /* 0x000e6200000e0000 */
[----:B------:R-:W-:Y:S01]  /*1be0*/  IADD3 R27, -R13, 0x10, RZ ;  /* 0x000000100d1b7810 */ /* 0x000fe20007ffe1ff */
[----:B------:R-:W-:Y:S02]  /*1bf0*/  IMAD.SHL.U32 R0, R2, 0x2, RZ ;  /* 0x0000000202007824 */ /* 0x000fe400078e00ff */
[----:B------:R-:W2:Y:S01]  /*1c00*/  SHFL.IDX PT, R23, R19, 0x1, 0x181f ;  /* 0x00381f0013177f89 */ /* 0x000ea200000e0000 */
[----:B------:R-:W-:-:S03]  /*1c10*/  LOP3.LUT R27, R27, 0xf, RZ, 0xc0, !PT ;  /* 0x0000000f1b1b7812 */ /* 0x000fc600078ec0ff */
[----:B------:R-:W-:Y:S01]  /*1c20*/  SHFL.IDX PT, R19, R19, RZ, 0x181f ;  /* 0x00181fff13137589 */ /* 0x000fe200000e0000 */
[----:B-1----:R-:W-:-:S04]  /*1c30*/  IADD3 R28, P2, P1, R28, R22, R17 ;  /* 0x000000161c1c7210 */ /* 0x002fc8000795e011 */
[----:B--2---:R-:W-:Y:S02]  /*1c40*/  IADD3.X R29, RZ, R23, R18, P2, P1 ;  /* 0x00000017ff1d7210 */ /* 0x004fe400017e2412 */
[----:B------:R-:W-:-:S04]  /*1c50*/  IADD3 R26, P2, P1, R27, R22, R14 ;  /* 0x000000161b1a7210 */ /* 0x000fc8000795e00e */
[-C--:B------:R-:W-:Y:S02]  /*1c60*/  IADD3.X R27, RZ, R23.reuse, R15, P2, P1 ;  /* 0x00000017ff1b7210 */ /* 0x080fe400017e240f */
[----:B------:R-:W-:Y:S02]  /*1c70*/  IADD3 R22, P2, P1, R21, R22, R0 ;  /* 0x0000001615167210 */ /* 0x000fe4000795e000 */
[----:B------:R-:W1:Y:S02]  /*1c80*/  SHFL.IDX PT, R21, R20, RZ, 0x181f ;  /* 0x00181fff14157589 */ /* 0x000e6400000e0000 */
[----:B------:R-:W-:Y:S02]  /*1c90*/  IADD3.X R23, RZ, R23, R12, P2, P1 ;  /* 0x00000017ff177210 */ /* 0x000fe400017e240c */
[----:B-1----:R-:W-:-:S05]  /*1ca0*/  IADD3 R30, P1, R21, R17, RZ ;  /* 0x00000011151e7210 */ /* 0x002fca0007f3e0ff */
[----:B------:R-:W-:Y:S01]  /*1cb0*/  IMAD.X R31, R19, 0x1, R18, P1 ;  /* 0x00000001131f7824 */ /* 0x000fe200008e0612 */
[----:B------:R-:W-:-:S04]  /*1cc0*/  IADD3 R14, P1, R21, R14, RZ ;  /* 0x0000000e150e7210 */ /* 0x000fc80007f3e0ff */
[----:B------:R1:W-:Y:S01]  /*1cd0*/  LDGSTS.E.BYPASS.LTC128B.128 [R9+0x12100], [R30.64], !P5 ;  /* 0x121000001e097fae */ /* 0x0003e2000e901d46 */
[----:B------:R-:W-:Y:S01]  /*1ce0*/  IMAD.X R15, R19, 0x1, R15, P1 ;  /* 0x00000001130f7824 */ /* 0x000fe200008e060f */
[----:B------:R-:W-:-:S04]  /*1cf0*/  IADD3 R32, P1, R21, R0, RZ ;  /* 0x0000000015207210 */ /* 0x000fc80007f3e0ff */
[----:B------:R1:W-:Y:S01]  /*1d00*/  LDGSTS.E.BYPASS.LTC128B.128 [R9+0x14100], [R14.64], !P4 ;  /* 0x141000000e097fae */ /* 0x0003e2000e101d46 */
[----:B------:R-:W-:Y:S01]  /*1d10*/  IMAD.X R33, R19, 0x1, R12, P1 ;  /* 0x0000000113217824 */ /* 0x000fe200008e060c */
[----:B------:R-:W-:-:S04]  /*1d20*/  ISETP.NE.U32.AND P1, PT, R16, RZ, PT ;  /* 0x000000ff1000720c */ /* 0x000fc80003f25070 */
[----:B------:R1:W-:Y:S09]  /*1d30*/  LDGSTS.E.BYPASS.LTC128B.128 [R9+0x16100], [R32.64], !P6 ;  /* 0x1610000020097fae */ /* 0x0003f2000f101d46 */
[----:B------:R1:W-:Y:S01]  /*1d40*/  LDGSTS.E.BYPASS.LTC128B.128.ZFILL [R9+0x13100], [R28.64], P1 ;  /* 0x131000001c097fae */ /* 0x0003e20008941d46 */
[----:B------:R-:W-:-:S13]  /*1d50*/  ISETP.NE.U32.AND P1, PT, R13, RZ, PT ;  /* 0x000000ff0d00720c */ /* 0x000fda0003f25070 */
[----:B------:R1:W-:Y:S01]  /*1d60*/  LDGSTS.E.BYPASS.LTC128B.128.ZFILL [R9+0x15100], [R26.64], P1 ;  /* 0x151000001a097fae */ /* 0x0003e20008941d46 */
[----:B------:R-:W-:-:S13]  /*1d70*/  ISETP.NE.U32.AND P1, PT, R146, RZ, PT ;  /* 0x000000ff9200720c */ /* 0x000fda0003f25070 */
[----:B------:R1:W-:Y:S02]  /*1d80*/  LDGSTS.E.BYPASS.LTC128B.128.ZFILL [R9+0x17100], [R22.64], P1 ;  /* 0x1710000016097fae */ /* 0x0003e40008941d46 */
.L_x_1517:
[----:B------:R-:W0:Y:S01]  /*1d90*/  LDGDEPBAR ;  /* 0x00000000000079af */ /* 0x000e220000000000 */
[----:B-1----:R-:W-:Y:S01]  /*1da0*/  SHF.R.S32.HI R13, RZ, 0x4, R10 ;  /* 0x00000004ff0d7819 */ /* 0x002fe2000001140a */
[----:B------:R-:W-:Y:S01]  /*1db0*/  IMAD.SHL.U32 R0, R8, 0x40, RZ ;  /* 0x0000004008007824 */ /* 0x000fe200078e00ff */
[----:B------:R-:W-:Y:S01]  /*1dc0*/  LEA.HI R96, R11, R6, RZ, 0x5 ;  /* 0x000000060b607211 */ /* 0x000fe200078f28ff */
[----:B------:R-:W-:Y:S01]  /*1dd0*/  IMAD.SHL.U32 R4, R4, 0x8, RZ ;  /* 0x0000000804047824 */ /* 0x000fe200078e00ff */
[----:B------:R-:W-:Y:S01]  /*1de0*/  LEA.HI R12, R10, R13, RZ, 0x1 ;  /* 0x0000000d0a0c7211 */ /* 0x000fe200078f08ff */
[----:B------:R-:W-:Y:S01]  /*1df0*/  IMAD.SHL.U32 R10, R5, 0x40, RZ ;  /* 0x00000040050a7824 */ /* 0x000fe200078e00ff */
[----:B------:R-:W-:Y:S01]  /*1e00*/  LOP3.LUT R15, R0, 0x1c0, RZ, 0xc0, !PT ;  /* 0x000001c0000f7812 */ /* 0x000fe200078ec0ff */
[----:B------:R-:W-:Y:S01]  /*1e10*/  IMAD.SHL.U32 R7, R7, 0x40, RZ ;  /* 0x0000004007077824 */ /* 0x000fe200078e00ff */
[----:B------:R-:W-:Y:S01]  /*1e20*/  LOP3.LUT R12, R12, 0xfffffffe, RZ, 0xc0, !PT ;  /* 0xfffffffe0c0c7812 */ /* 0x000fe200078ec0ff */
[----:B------:R-:W-:Y:S01]  /*1e30*/  IMAD.SHL.U32 R0, R96, 0x20, RZ ;  /* 0x0000002060007824 */ /* 0x000fe200078e00ff */
[----:B------:R-:W-:Y:S01]  /*1e40*/  LOP3.LUT R4, R15, 0x8, R4, 0xf8, !PT ;  /* 0x000000080f047812 */ /* 0x000fe200078ef804 */
[----:B------:R-:W-:Y:S01]  /*1e50*/  IMAD.MOV.U32 R11, RZ, RZ, 0x20 ;  /* 0x00000020ff0b7424 */ /* 0x000fe200078e00ff */
[----:B------:R-:W-:Y:S01]  /*1e60*/  SHF.R.U32.HI R15, RZ, 0x3, R15 ;  /* 0x00000003ff0f7819 */ /* 0x000fe2000001160f */
[----:B------:R-:W-:Y:S01]  /*1e70*/  IMAD.IADD R12, R13, 0x1, -R12 ;  /* 0x000000010d0c7824 */ /* 0x000fe200078e0a0c */
[----:B------:R-:W-:Y:S01]  /*1e80*/  LOP3.LUT R10, R10, 0x1c0, RZ, 0xc0, !PT ;  /* 0x000001c00a0a7812 */ /* 0x000fe200078ec0ff */
[----:B------:R-:W-:Y:S01]  /*1e90*/  IMAD.SHL.U32 R189, R189, 0x2, RZ ;  /* 0x00000002bdbd7824 */ /* 0x000fe200078e00ff */
[----:B------:R-:W-:Y:S01]  /*1ea0*/  LOP3.LUT R15, R4, R15, RZ, 0x3c, !PT ;  /* 0x0000000f040f7212 */ /* 0x000fe200078e3cff */
[----:B------:R-:W-:Y:S01]  /*1eb0*/  IMAD.SHL.U32 R13, R12, 0x8, RZ ;  /* 0x000000080c0d7824 */ /* 0x000fe200078e00ff */
[----:B------:R-:W-:-:S02]  /*1ec0*/  LOP3.LUT R7, R7, 0xfffffe00, RZ, 0xc0, !PT ;  /* 0xfffffe0007077812 */ /* 0x000fc400078ec0ff */
[----:B------:R-:W-:Y:S01]  /*1ed0*/  LOP3.LUT R0, R0, 0x7ffffc00, RZ, 0xc0, !PT ;  /* 0x7ffffc0000007812 */ /* 0x000fe200078ec0ff */
[----:B------:R-:W-:Y:S01]  /*1ee0*/  IMAD R190, R12, 0x200, R15 ;  /* 0x000002000cbe7824 */ /* 0x000fe200078e020f */
[----:B------:R-:W-:Y:S01]  /*1ef0*/  LOP3.LUT R4, R10, 0x8, R13, 0xf8, !PT ;  /* 0x000000080a047812 */ /* 0x000fe200078ef80d */
[----:B------:R-:W-:-:S04]  /*1f00*/  DEPBAR.LE SB0, 0x3 ;  /* 0x000080c00000791a */ /* 0x000fc80000000000 */
[----:B------:R-:W-:-:S04]  /*1f10*/  DEPBAR.LE SB0, 0x2 ;  /* 0x000080800000791a */ /* 0x000fc80000000000 */
[----:B------:R-:W-:Y:S01]  /*1f20*/  SHF.R.U32.HI R13, RZ, 0x3, R10 ;  /* 0x00000003ff0d7819 */ /* 0x000fe2000001160a */
[----:B------:R-:W-:Y:S01]  /*1f30*/  IMAD.SHL.U32 R190, R190, 0x2, RZ ;  /* 0x00000002bebe7824 */ /* 0x000fe200078e00ff */
[----:B------:R-:W-:Y:S01]  /*1f40*/  BAR.SYNC.DEFER_BLOCKING 0x0 ;  /* 0x0000000000007b1d */ /* 0x000fe20000010000 */
[----:B------:R-:W-:Y:S02]  /*1f50*/  ISETP.NE.AND P1, PT, R24, RZ, PT ;  /* 0x000000ff1800720c */ /* 0x000fe40003f25270 */
[----:B------:R-:W-:Y:S02]  /*1f60*/  LOP3.LUT R4, R4, R13, RZ, 0x3c, !PT ;  /* 0x0000000d04047212 */ /* 0x000fe400078e3cff */
[----:B------:R-:W-:Y:S02]  /*1f70*/  SEL R11, R11, 0xffffffe0, !P0 ;  /* 0xffffffe00b0b7807 */ /* 0x000fe40004000000 */
[----:B------:R-:W-:-:S03]  /*1f80*/  IADD3 R0, R4, R7, R0 ;  /* 0x0000000704007210 */ /* 0x000fc60007ffe000 */
[----:B------:R-:W-:Y:S01]  /*1f90*/  IMAD.IADD R98, R190, 0x1, R11 ;  /* 0x00000001be627824 */ /* 0x000fe200078e020b */
[C---:B------:R-:W-:Y:S01]  /*1fa0*/  LEA R192, R0.reuse, 0x18100, 0x1 ;  /* 0x0001810000c07811 */ /* 0x040fe200078e08ff */
[----:B------:R-:W-:-:S04]  /*1fb0*/  IMAD.SHL.U32 R48, R0, 0x2, RZ ;  /* 0x0000000200307824 */ /* 0x000fc800078e00ff */
[----:B------:R-:W-:Y:S01]  /*1fc0*/  IMAD.IADD R188, R192, 0x1, R189 ;  /* 0x00000001c0bc7824 */ /* 0x000fe200078e02bd */
[----:B------:R1:W2:Y:S04]  /*1fd0*/  LDSM.16.M88.4 R16, [R190+0xc100] ;  /* 0x00c10000be10783b */ /* 0x0002a80000000200 */
[----:B------:R1:W3:Y:S04]  /*1fe0*/  LDSM.16.M88.4 R44, [R190+0xc900] ;  /* 0x00c90000be2c783b */ /* 0x0002e80000000200 */
[----:B------:R1:W4:Y:S04]  /*1ff0*/  LDSM.16.M88.4 R60, [R190+0xd100] ;  /* 0x00d10000be3c783b */ /* 0x0003280000000200 */
[----:B------:R1:W1:Y:S04]  /*2000*/  LDSM.16.M88.4 R68, [R190+0xd900] ;  /* 0x00d90000be44783b */ /* 0x0002680000000200 */
[----:B------:R1:W1:Y:S04]  /*2010*/  LDSM.16.M88.4 R24, [R98+0xc100] ;  /* 0x00c100006218783b */ /* 0x0002680000000200 */
[----:B------:R1:W1:Y:S04]  /*2020*/  LDSM.16.M88.4 R12, [R98+0xc900] ;  /* 0x00c90000620c783b */ /* 0x0002680000000200 */
[----:B------:R1:W1:Y:S04]  /*2030*/  LDSM.16.M88.4 R28, [R98+0xd100] ;  /* 0x00d10000621c783b */ /* 0x0002680000000200 */
[----:B------:R1:W1:Y:S04]  /*2040*/  LDSM.16.M88.4 R72, [R98+0xd900] ;  /* 0x00d900006248783b */ /* 0x0002680000000200 */
[----:B------:R-:W1:Y:S04]  /*2050*/  LDSM.16.M88.4 R48, [R48+0x18100] ;  /* 0x018100003030783b */ /* 0x000e680000000200 */
[----:B------:R1:W1:Y:S01]  /*2060*/  LDSM.16.M88.4 R76, [R188] ;  /* 0x00000000bc4c783b */ /* 0x0002620000000200 */
[----:B------:R-:W-:Y:S05]  /*2070*/  @!P1 BRA `(.L_x_1518) ;  /* 0x0000034000009947 */ /* 0x000fea0003800000 */
[----:B------:R-:W-:Y:S01]  /*2080*/  SHF.R.S32.HI R0, RZ, 0x1f, R200 ;  /* 0x0000001fff007819 */ /* 0x000fe200000114c8 */
[----:B------:R-:W-:Y:S01]  /*2090*/  IMAD.WIDE.U32 R20, R200, c[0x0][0x208], RZ ;  /* 0x00008200c8147a25 */ /* 0x000fe200078e00ff */
[----:B------:R-:W-:-:S02]  /*20a0*/  SEL R22, RZ, 0x10, P5 ;  /* 0x00000010ff167807 */ /* 0x000fc40002800000 */
[C---:B------:R-:W-:Y:S01]  /*20b0*/  SHF.L.U64.HI R32, R149.reuse, 0x1, R144 ;  /* 0x0000000195207819 */ /* 0x040fe20000010290 */
[----:B------:R-:W-:Y:S01]  /*20c0*/  IMAD R11, R0, c[0x0][0x208], RZ ;  /* 0x00008200000b7a24 */ /* 0x000fe200078e02ff */
[----:B------:R-:W-:Y:S01]  /*20d0*/  SHF.R.S32.HI R0, RZ, 0x1f, R199 ;  /* 0x0000001fff007819 */ /* 0x000fe200000114c7 */
[----:B------:R-:W-:Y:S01]  /*20e0*/  IMAD.SHL.U32 R23, R149, 0x2, RZ ;  /* 0x0000000295177824 */ /* 0x000fe200078e00ff */
[----:B------:R-:W-:Y:S01]  /*20f0*/  IADD3 R40, -R22, 0x10, RZ ;  /* 0x0000001016287810 */ /* 0x000fe20007ffe1ff */
[----:B------:R-:W-:Y:S01]  /*2100*/  IMAD R10, R200, c[0x0][0x20c], R11 ;  /* 0x00008300c80a7a24 */ /* 0x000fe200078e020b */
[----:B------:R-:W-:Y:S01]  /*2110*/  SEL R11, RZ, 0x10, P4 ;  /* 0x00000010ff0b7807 */ /* 0x000fe20002000000 */
[----:B------:R-:W-:Y:S01]  /*2120*/  IMAD R0, R0, c[0x0][0x218], RZ ;  /* 0x0000860000007a24 */ /* 0x000fe200078e02ff */
[----:B------:R-:W-:Y:S01]  /*2130*/  LOP3.LUT R40, R40, 0xf, RZ, 0xc0, !PT ;  /* 0x0000000f28287812 */ /* 0x000fe200078ec0ff */
[----:B------:R-:W-:Y:S01]  /*2140*/  IMAD.IADD R21, R21, 0x1, R10 ;  /* 0x0000000115157824 */ /* 0x000fe200078e020a */
[----:B------:R-:W-:Y:S01]  /*2150*/  IADD3 R39, -R11, 0x10, RZ ;  /* 0x000000100b277810 */ /* 0x000fe20007ffe1ff */
[C---:B------:R-:W-:Y:S01]  /*2160*/  IMAD R10, R199.reuse, c[0x0][0x21c], R0 ;  /* 0x00008700c70a7a24 */ /* 0x040fe200078e0200 */
[----:B------:R-:W-:Y:S01]  /*2170*/  IADD3 R35, -R146, 0x10, RZ ;  /* 0x0000001092237810 */ /* 0x000fe20007ffe1ff */
[----:B------:R-:W-:Y:S01]  /*2180*/  IMAD.WIDE.U32 R20, R199, c[0x0][0x218], R20 ;  /* 0x00008600c7147a25 */ /* 0x000fe200078e0014 */
[----:B------:R-:W-:-:S02]  /*2190*/  LOP3.LUT R39, R39, 0xf, RZ, 0xc0, !PT ;  /* 0x0000000f27277812 */ /* 0x000fc400078ec0ff */
[----:B------:R-:W-:Y:S02]  /*21a0*/  LOP3.LUT R35, R35, 0xf, RZ, 0xc0, !PT ;  /* 0x0000000f23237812 */ /* 0x000fe400078ec0ff */
[----:B------:R-:W-:Y:S01]  /*21b0*/  IADD3 R0, P1, R206, R20, RZ ;  /* 0x00000014ce007210 */ /* 0x000fe20007f3e0ff */
[----:B------:R-:W-:-:S03]  /*21c0*/  IMAD.SHL.U32 R20, R134, 0x2, RZ ;  /* 0x0000000286147824 */ /* 0x000fc600078e00ff */
[----:B------:R-:W-:Y:S02]  /*21d0*/  IADD3.X R33, R193, R21, R10, P1, !PT ;  /* 0x00000015c1217210 */ /* 0x000fe40000ffe40a */
[----:B------:R-:W-:Y:S02]  /*21e0*/  LEA R34, P1, R0, c[0x0][0x1f8], 0x1 ;  /* 0x00007e0000227a11 */ /* 0x000fe400078208ff */
[----:B------:R-:W-:Y:S02]  /*21f0*/  SHF.L.U64.HI R21, R134, 0x1, R145 ;  /* 0x0000000186157819 */ /* 0x000fe40000010291 */
[----:B------:R-:W-:Y:S01]  /*2200*/  LEA.HI.X R33, R0, c[0x0][0x1fc], R33, 0x1, P1 ;  /* 0x00007f0000217a11 */ /* 0x000fe200008f0c21 */
[----:B------:R-:W5:Y:S01]  /*2210*/  SHFL.IDX PT, R36, R34, 0x1, 0x181f ;  /* 0x00381f0022247f89 */ /* 0x000f6200000e0000 */
[C---:B------:R-:W-:Y:S01]  /*2220*/  IMAD.SHL.U32 R0, R2.reuse, 0x2, RZ ;  /* 0x0000000202007824 */ /* 0x040fe200078e00ff */
[----:B------:R-:W-:Y:S02]  /*2230*/  SHF.L.U64.HI R10, R2, 0x1, R133 ;  /* 0x00000001020a7819 */ /* 0x000fe40000010285 */
[----:B------:R-:W4:Y:S04]  /*2240*/  SHFL.IDX PT, R37, R33, 0x1, 0x181f ;  /* 0x00381f0021257f89 */ /* 0x000f2800000e0000 */
[----:B------:R-:W-:Y:S01]  /*2250*/  SHFL.IDX PT, R33, R33, RZ, 0x181f ;  /* 0x00181fff21217589 */ /* 0x000fe200000e0000 */
[----:B-----5:R-:W-:-:S04]  /*2260*/  IADD3 R40, P2, P1, R40, R36, R23 ;  /* 0x0000002428287210 */ /* 0x020fc8000795e017 */
[----:B----4-:R-:W-:Y:S02]  /*2270*/  IADD3.X R41, RZ, R37, R32, P2, P1 ;  /* 0x00000025ff297210 */ /* 0x010fe400017e2420 */
[----:B------:R-:W-:-:S04]  /*2280*/  IADD3 R38, P2, P1, R39, R36, R20 ;  /* 0x0000002427267210 */ /* 0x000fc8000795e014 */
[-C--:B------:R-:W-:Y:S02]  /*2290*/  IADD3.X R39, RZ, R37.reuse, R21, P2, P1 ;  /* 0x00000025ff277210 */ /* 0x080fe400017e2415 */
[----:B------:R-:W-:Y:S02]  /*22a0*/  IADD3 R36, P2, P1, R35, R36, R0 ;  /* 0x0000002423247210 */ /* 0x000fe4000795e000 */
[----:B------:R-:W4:Y:S02]  /*22b0*/  SHFL.IDX PT, R35, R34, RZ, 0x181f ;  /* 0x00181fff22237589 */ /* 0x000f2400000e0000 */
[----:B------:R-:W-:Y:S02]  /*22c0*/  IADD3.X R37, RZ, R37, R10, P2, P1 ;  /* 0x00000025ff257210 */ /* 0x000fe400017e240a */
[----:B----4-:R-:W-:-:S05]  /*22d0*/  IADD3 R42, P1, R35, R23, RZ ;  /* 0x00000017232a7210 */ /* 0x010fca0007f3e0ff */
        /* <DEDUP_REMOVED lines=14> */
.L_x_1518:
[----:B------:R-:W-:Y:S01]  /*23c0*/  IMAD.MOV.U32 R0, RZ, RZ, 0x40 ;  /* 0x00000040ff007424 */ /* 0x000fe200078e00ff */
[----:B------:R-:W-:Y:S01]  /*23d0*/  LOP3.LUT P1, RZ, R5, 0x4, RZ, 0xc0, !PT ;  /* 0x0000000405ff7812 */ /* 0x000fe2000782c0ff */
[C---:B-12-4-:R-:W-:Y:S01]  /*23e0*/  HMMA.16816.F32 R20, R48.reuse, R16, RZ ;  /* 0x000000103014723c */ /* 0x056fe200000018ff */
[----:B------:R-:W-:Y:S01]  /*23f0*/  LDSM.16.M88.4 R84, [R190+0x10900] ;  /* 0x01090000be54783b */ /* 0x000fe20000000200 */
[----:B------:R-:W-:Y:S01]  /*2400*/  IMAD.IADD R184, R7, 0x1, R4 ;  /* 0x0000000107b87824 */ /* 0x000fe200078e0204 */
[----:B------:R-:W-:Y:S02]  /*2410*/  SEL R5, R0, 0xffffffc0, !P1 ;  /* 0xffffffc000057807 */ /* 0x000fe40004800000 */
[----:B------:R-:W-:Y:S01]  /*2420*/  LOP3.LUT P1, RZ, R8, 0x4, RZ, 0xc0, !PT ;  /* 0x0000000408ff7812 */ /* 0x000fe2000782c0ff */
[----:B------:R-:W0:Y:S01]  /*2430*/  LDGDEPBAR ;  /* 0x00000000000079af */ /* 0x000e220000000000 */
[----:B------:R-:W-:Y:S01]  /*2440*/  IMAD.SHL.U32 R184, R184, 0x2, RZ ;  /* 0x00000002b8b87824 */ /* 0x000fe200078e00ff */
[----:B------:R-:W-:Y:S01]  /*2450*/  HMMA.16816.F32 R16, R48, R18, RZ ;  /* 0x000000123010723c */ /* 0x000fe200000018ff */
[----:B------:R-:W-:Y:S01]  /*2460*/  SEL R187, R0, 0xffffffc0, !P1 ;  /* 0xffffffc000bb7807 */ /* 0x000fe20004800000 */
[----:B------:R-:W-:-:S02]  /*2470*/  IMAD.IADD R186, R192, 0x1, R5 ;  /* 0x00000001c0ba7824 */ /* 0x000fc400078e0205 */
[----:B------:R-:W-:Y:S02]  /*2480*/  IMAD.IADD R185, R188, 0x1, R5 ;  /* 0x00000001bcb97824 */ /* 0x000fe400078e0205 */
[----:B------:R-:W-:Y:S01]  /*2490*/  IMAD.IADD R97, R190, 0x1, R187 ;  /* 0x00000001be617824 */ /* 0x000fe200078e02bb */
[----:B------:R-:W-:Y:S01]  /*24a0*/  LDSM.16.M88.4 R52, [R186] ;  /* 0x00000000ba34783b */ /* 0x000fe20000000200 */
[C---:B---3--:R-:W-:Y:S01]  /*24b0*/  HMMA.16816.F32 R32, R48.reuse, R44, RZ ;  /* 0x0000002c3020723c */ /* 0x048fe200000018ff */
[----:B------:R-:W-:Y:S02]  /*24c0*/  IMAD.IADD R0, R187, 0x1, R98 ;  /* 0x00000001bb007824 */ /* 0x000fe400078e0262 */
[----:B------:R-:W1:Y:S01]  /*24d0*/  LDSM.16.M88.4 R36, [R97+0xc100] ;  /* 0x00c100006124783b */ /* 0x000e620000000200 */
[--C-:B------:R-:W-:Y:S02]  /*24e0*/  IMAD.IADD R135, R5, 0x1, R184.reuse ;  /* 0x0000000105877824 */ /* 0x100fe400078e02b8 */
[C---:B------:R-:W-:Y:S01]  /*24f0*/  IMAD.IADD R172, R189.reuse, 0x1, R184 ;  /* 0x00000001bdac7824 */ /* 0x040fe200078e02b8 */
[----:B------:R-:W2:Y:S01]  /*2500*/  LDSM.16.M88.4 R8, [R97+0xc900] ;  /* 0x00c900006108783b */ /* 0x000ea20000000200 */
[----:B------:R-:W-:Y:S01]  /*2510*/  HMMA.16816.F32 R44, R48, R46, RZ ;  /* 0x0000002e302c723c */ /* 0x000fe200000018ff */
[----:B------:R-:W-:-:S02]  /*2520*/  IMAD.IADD R162, R189, 0x1, R135 ;  /* 0x00000001bda27824 */ /* 0x000fc400078e0287 */
[----:B------:R-:W-:Y:S01]  /*2530*/  LDSM.16.M88.4 R40, [R97+0xd100] ;  /* 0x00d100006128783b */ /* 0x000fe20000000200 */
[----:B------:R-:W-:-:S03]  /*2540*/  IMAD.IADD R5, R5, 0x1, R172 ;  /* 0x0000000105057824 */ /* 0x000fc600078e02ac */
[----:B------:R-:W-:Y:S01]  /*2550*/  LDSM.16.M88.4 R80, [R97+0xd900] ;  /* 0x00d900006150783b */ /* 0x000fe20000000200 */
[C---:B------:R-:W-:Y:S03]  /*2560*/  HMMA.16816.F32 R20, R76.reuse, R24, R20 ;  /* 0x000000184c14723c */ /* 0x040fe60000001814 */
[----:B------:R-:W-:Y:S04]  /*2570*/  LDSM.16.M88.4 R92, [R0+0xe900] ;  /* 0x00e90000005c783b */ /* 0x000fe80000000200 */
[----:B------:R-:W-:Y:S01]  /*2580*/  LDSM.16.M88.4 R88, [R97+0xf900] ;  /* 0x00f900006158783b */ /* 0x000fe20000000200 */
[----:B------:R-:W-:Y:S03]  /*2590*/  HMMA.16816.F32 R16, R76, R26, R16 ;  /* 0x0000001a4c10723c */ /* 0x000fe60000001810 */
[----:B------:R-:W-:Y:S05]  /*25a0*/  LDSM.16.M88.4 R24, [R0+0xc100] ;  /* 0x00c100000018783b */ /* 0x000fea0000000200 */
[C---:B------:R-:W-:Y:S08]  /*25b0*/  HMMA.16816.F32 R64, R48.reuse, R60, RZ ;  /* 0x0000003c3040723c */ /* 0x040ff000000018ff */
[C---:B------:R-:W-:Y:S08]  /*25c0*/  HMMA.16816.F32 R60, R48.reuse, R62, RZ ;  /* 0x0000003e303c723c */ /* 0x040ff000000018ff */
[C---:B------:R-:W-:Y:S08]  /*25d0*/  HMMA.16816.F32 R56, R48.reuse, R68, RZ ;  /* 0x000000443038723c */ /* 0x040ff000000018ff */
[----:B------:R-:W-:Y:S01]  /*25e0*/  HMMA.16816.F32 R48, R48, R70, RZ ;  /* 0x000000463030723c */ /* 0x000fe200000018ff */
[----:B------:R-:W3:Y:S07]  /*25f0*/  LDSM.16.M88.4 R68, [R185] ;  /* 0x00000000b944783b */ /* 0x000eee0000000200 */
[C---:B------:R-:W-:Y:S08]  /*2600*/  HMMA.16816.F32 R32, R76.reuse, R12, R32 ;  /* 0x0000000c4c20723c */ /* 0x040ff00000001820 */
[----:B------:R-:W-:Y:S01]  /*2610*/  HMMA.16816.F32 R44, R76, R14, R44 ;  /* 0x0000000e4c2c723c */ /* 0x000fe2000000182c */
[----:B------:R-:W4:Y:S07]  /*2620*/  LDSM.16.M88.4 R12, [R0+0xc900] ;  /* 0x00c90000000c783b */ /* 0x000f2e0000000200 */
[C---:B-1----:R-:W-:Y:S08]  /*2630*/  HMMA.16816.F32 R20, R52.reuse, R36, R20 ;  /* 0x000000243414723c */ /* 0x042ff00000001814 */
[----:B------:R-:W-:Y:S01]  /*2640*/  HMMA.16816.F32 R16, R52, R38, R16 ;  /* 0x000000263410723c */ /* 0x000fe20000001810 */
[----:B------:R-:W-:Y:S07]  /*2650*/  LDSM.16.M88.4 R36, [R190+0xe100] ;  /* 0x00e10000be24783b */ /* 0x000fee0000000200 */
[C---:B------:R-:W-:Y:S08]  /*2660*/  HMMA.16816.F32 R64, R76.reuse, R28, R64 ;  /* 0x0000001c4c40723c */ /* 0x040ff00000001840 */
[C---:B------:R-:W-:Y:S01]  /*2670*/  HMMA.16816.F32 R60, R76.reuse, R30, R60 ;  /* 0x0000001e4c3c723c */ /* 0x040fe2000000183c */
[----:B------:R-:W-:Y:S07]  /*2680*/  LDSM.16.M88.4 R28, [R0+0xd100] ;  /* 0x00d10000001c783b */ /* 0x000fee0000000200 */
[C---:B------:R-:W-:Y:S08]  /*2690*/  HMMA.16816.F32 R56, R76.reuse, R72, R56 ;  /* 0x000000484c38723c */ /* 0x040ff00000001838 */
[----:B------:R-:W-:Y:S01]  /*26a0*/  HMMA.16816.F32 R76, R76, R74, R48 ;  /* 0x0000004a4c4c723c */ /* 0x000fe20000001830 */
[----:B------:R-:W1:Y:S04]  /*26b0*/  LDSM.16.M88.4 R48, [R192+0x4000] ;  /* 0x00400000c030783b */ /* 0x000e680000000200 */
[----:B------:R-:W-:Y:S03]  /*26c0*/  LDSM.16.M88.4 R72, [R0+0xd900] ;  /* 0x00d900000048783b */ /* 0x000fe60000000200 */
[C---:B--2---:R-:W-:Y:S08]  /*26d0*/  HMMA.16816.F32 R32, R52.reuse, R8, R32 ;  /* 0x000000083420723c */ /* 0x044ff00000001820 */
[----:B------:R-:W-:Y:S01]  /*26e0*/  HMMA.16816.F32 R44, R52, R10, R44 ;  /* 0x0000000a342c723c */ /* 0x000fe2000000182c */
[----:B------:R-:W2:Y:S07]  /*26f0*/  LDSM.16.M88.4 R8, [R190+0xe900] ;  /* 0x00e90000be08783b */ /* 0x000eae0000000200 */
[C---:B---3--:R-:W-:Y:S08]  /*2700*/  HMMA.16816.F32 R20, R68.reuse, R24, R20 ;  /* 0x000000184414723c */ /* 0x048ff00000001814 */
[----:B------:R-:W-:Y:S01]  /*2710*/  HMMA.16816.F32 R16, R68, R26, R16 ;  /* 0x0000001a4410723c */ /* 0x000fe20000001810 */
[----:B------:R-:W-:Y:S07]  /*2720*/  LDSM.16.M88.4 R24, [R98+0xe100] ;  /* 0x00e100006218783b */ /* 0x000fee0000000200 */
[C---:B------:R-:W-:Y:S08]  /*2730*/  HMMA.16816.F32 R64, R52.reuse, R40, R64 ;  /* 0x000000283440723c */ /* 0x040ff00000001840 */
[----:B------:R-:W-:Y:S01]  /*2740*/  HMMA.16816.F32 R60, R52, R42, R60 ;  /* 0x0000002a343c723c */ /* 0x000fe2000000183c */
[----:B------:R-:W-:Y:S07]  /*2750*/  LDSM.16.M88.4 R40, [R190+0xf100] ;  /* 0x00f10000be28783b */ /* 0x000fee0000000200 */
[C---:B----4-:R-:W-:Y:S08]  /*2760*/  HMMA.16816.F32 R32, R68.reuse, R12, R32 ;  /* 0x0000000c4420723c */ /* 0x050ff00000001820 */
[----:B------:R-:W-:Y:S01]  /*2770*/  HMMA.16816.F32 R44, R68, R14, R44 ;  /* 0x0000000e442c723c */ /* 0x000fe2000000182c */
[----:B------:R-:W3:Y:S07]  /*2780*/  LDSM.16.M88.4 R12, [R188+0x4000] ;  /* 0x00400000bc0c783b */ /* 0x000eee0000000200 */
[C---:B------:R-:W-:Y:S08]  /*2790*/  HMMA.16816.F32 R56, R52.reuse, R80, R56 ;  /* 0x000000503438723c */ /* 0x040ff00000001838 */
[----:B------:R-:W-:Y:S01]  /*27a0*/  HMMA.16816.F32 R76, R52, R82, R76 ;  /* 0x00000052344c723c */ /* 0x000fe2000000184c */
[----:B------:R-:W4:Y:S04]  /*27b0*/  LDSM.16.M88.4 R52, [R190+0xf900] ;  /* 0x00f90000be34783b */ /* 0x000f280000000200 */
[----:B------:R-:W-:Y:S03]  /*27c0*/  LDSM.16.M88.4 R80, [R186+0x4000] ;  /* 0x00400000ba50783b */ /* 0x000fe60000000200 */
[C---:B-1----:R-:W-:Y:S08]  /*27d0*/  HMMA.16816.F32 R20, R48.reuse, R36, R20 ;  /* 0x000000243014723c */ /* 0x042ff00000001814 */
[----:B------:R-:W-:Y:S01]  /*27e0*/  HMMA.16816.F32 R16, R48, R38, R16 ;  /* 0x000000263010723c */ /* 0x000fe20000001810 */
[----:B------:R-:W-:Y:S07]  /*27f0*/  LDSM.16.M88.4 R36, [R97+0xe100] ;  /* 0x00e100006124783b */ /* 0x000fee0000000200 */
[C---:B------:R-:W-:Y:S08]  /*2800*/  HMMA.16816.F32 R64, R68.reuse, R28, R64 ;  /* 0x0000001c4440723c */ /* 0x040ff00000001840 */
[----:B------:R-:W-:Y:S01]  /*2810*/  HMMA.16816.F32 R60, R68, R30, R60 ;  /* 0x0000001e443c723c */ /* 0x000fe2000000183c */
[----:B------:R-:W1:Y:S07]  /*2820*/  LDSM.16.M88.4 R28, [R98+0xe900] ;  /* 0x00e90000621c783b */ /* 0x000e6e0000000200 */
[C---:B--2---:R-:W-:Y:S08]  /*2830*/  HMMA.16816.F32 R32, R48.reuse, R8, R32 ;  /* 0x000000083020723c */ /* 0x044ff00000001820 */
[----:B------:R-:W-:Y:S01]  /*2840*/  HMMA.16816.F32 R44, R48, R10, R44 ;  /* 0x0000000a302c723c */ /* 0x000fe2000000182c */
[----:B------:R-:W2:Y:S07]  /*2850*/  LDSM.16.M88.4 R8, [R98+0xf100] ;  /* 0x00f100006208783b */ /* 0x000eae0000000200 */
[C---:B------:R-:W-:Y:S08]  /*2860*/  HMMA.16816.F32 R56, R68.reuse, R72, R56 ;  /* 0x000000484438723c */ /* 0x040ff00000001838 */
[----:B------:R-:W-:Y:S01]  /*2870*/  HMMA.16816.F32 R76, R68, R74, R76 ;  /* 0x0000004a444c723c */ /* 0x000fe2000000184c */
[----:B------:R-:W-:Y:S04]  /*2880*/  LDSM.16.M88.4 R72, [R185+0x4000] ;  /* 0x00400000b948783b */ /* 0x000fe80000000200 */
[----:B------:R-:W-:Y:S03]  /*2890*/  LDSM.16.M88.4 R68, [R0+0xf100] ;  /* 0x00f100000044783b */ /* 0x000fe60000000200 */
[C---:B---3--:R-:W-:Y:S08]  /*28a0*/  HMMA.16816.F32 R20, R12.reuse, R24, R20 ;  /* 0x000000180c14723c */ /* 0x048ff00000001814 */
[----:B------:R-:W-:Y:S01]  /*28b0*/  HMMA.16816.F32 R16, R12, R26, R16 ;  /* 0x0000001a0c10723c */ /* 0x000fe20000001810 */
[----:B------:R-:W-:Y:S07]  /*28c0*/  LDSM.16.M88.4 R24, [R0+0xe100] ;  /* 0x00e100000018783b */ /* 0x000fee0000000200 */
[C---:B------:R-:W-:Y:S08]  /*28d0*/  HMMA.16816.F32 R64, R48.reuse, R40, R64 ;  /* 0x000000283040723c */ /* 0x040ff00000001840 */
[C---:B------:R-:W-:Y:S01]  /*28e0*/  HMMA.16816.F32 R60, R48.reuse, R42, R60 ;  /* 0x0000002a303c723c */ /* 0x040fe2000000183c */
[----:B------:R-:W3:Y:S07]  /*28f0*/  LDSM.16.M88.4 R40, [R98+0xf900] ;  /* 0x00f900006228783b */ /* 0x000eee0000000200 */
[C---:B----4-:R-:W-:Y:S08]  /*2900*/  HMMA.16816.F32 R56, R48.reuse, R52, R56 ;  /* 0x000000343038723c */ /* 0x050ff00000001838 */
[----:B------:R-:W-:Y:S01]  /*2910*/  HMMA.16816.F32 R76, R48, R54, R76 ;  /* 0x00000036304c723c */ /* 0x000fe2000000184c */
[----:B------:R-:W-:Y:S04]  /*2920*/  LDSM.16.M88.4 R52, [R192+0x8000] ;  /* 0x00800000c034783b */ /* 0x000fe80000000200 */
[----:B------:R-:W-:Y:S03]  /*2930*/  LDSM.16.M88.4 R48, [R98+0x10100] ;  /* 0x010100006230783b */ /* 0x000fe60000000200 */
[C---:B-1----:R-:W-:Y:S08]  /*2940*/  HMMA.16816.F32 R32, R12.reuse, R28, R32 ;  /* 0x0000001c0c20723c */ /* 0x042ff00000001820 */
[----:B------:R-:W-:Y:S01]  /*2950*/  HMMA.16816.F32 R44, R12, R30, R44 ;  /* 0x0000001e0c2c723c */ /* 0x000fe2000000182c */
[----:B------:R-:W1:Y:S07]  /*2960*/  LDSM.16.M88.4 R28, [R97+0xe900] ;  /* 0x00e90000611c783b */ /* 0x000e6e0000000200 */
[C---:B------:R-:W-:Y:S08]  /*2970*/  HMMA.16816.F32 R20, R80.reuse, R36, R20 ;  /* 0x000000245014723c */ /* 0x040ff00000001814 */
[----:B------:R-:W-:Y:S01]  /*2980*/  HMMA.16816.F32 R16, R80, R38, R16 ;  /* 0x000000265010723c */ /* 0x000fe20000001810 */
[----:B------:R-:W-:Y:S07]  /*2990*/  LDSM.16.M88.4 R36, [R98+0x10900] ;  /* 0x010900006224783b */ /* 0x000fee0000000200 */
[C---:B--2---:R-:W-:Y:S08]  /*29a0*/  HMMA.16816.F32 R64, R12.reuse, R8, R64 ;  /* 0x000000080c40723c */ /* 0x044ff00000001840 */
[C---:B------:R-:W-:Y:S01]  /*29b0*/  HMMA.16816.F32 R60, R12.reuse, R10, R60 ;  /* 0x0000000a0c3c723c */ /* 0x040fe2000000183c */
[----:B------:R-:W2:Y:S07]  /*29c0*/  LDSM.16.M88.4 R8, [R190+0x10100] ;  /* 0x01010000be08783b */ /* 0x000eae0000000200 */
[C---:B---3--:R-:W-:Y:S08]  /*29d0*/  HMMA.16816.F32 R56, R12.reuse, R40, R56 ;  /* 0x000000280c38723c */ /* 0x048ff00000001838 */
[----:B------:R-:W-:Y:S01]  /*29e0*/  HMMA.16816.F32 R76, R12, R42, R76 ;  /* 0x0000002a0c4c723c */ /* 0x000fe2000000184c */
[----:B------:R-:W3:Y:S04]  /*29f0*/  LDSM.16.M88.4 R12, [R97+0xf100] ;  /* 0x00f10000610c783b */ /* 0x000ee80000000200 */
[----:B------:R-:W4:Y:S03]  /*2a00*/  LDSM.16.M88.4 R40, [R188+0x8000] ;  /* 0x00800000bc28783b */ /* 0x000f260000000200 */
[C---:B------:R-:W-:Y:S08]  /*2a10*/  HMMA.16816.F32 R20, R72.reuse, R24, R20 ;  /* 0x000000184814723c */ /* 0x040ff00000001814 */
[----:B------:R-:W-:Y:S01]  /*2a20*/  HMMA.16816.F32 R16, R72, R26, R16 ;  /* 0x0000001a4810723c */ /* 0x000fe20000001810 */
[----:B------:R-:W-:Y:S07]  /*2a30*/  LDSM.16.M88.4 R24, [R97+0x10100] ;  /* 0x010100006118783b */ /* 0x000fee0000000200 */
[C---:B-1----:R-:W-:Y:S08]  /*2a40*/  HMMA.16816.F32 R32, R80.reuse, R28, R32 ;  /* 0x0000001c5020723c */ /* 0x042ff00000001820 */
[----:B------:R-:W-:Y:S01]  /*2a50*/  HMMA.16816.F32 R44, R80, R30, R44 ;  /* 0x0000001e502c723c */ /* 0x000fe2000000182c */
[----:B------:R-:W1:Y:S07]  /*2a60*/  LDSM.16.M88.4 R28, [R186+0x8000] ;  /* 0x00800000ba1c783b */ /* 0x000e6e0000000200 */
[C---:B--2---:R-:W-:Y:S08]  /*2a70*/  HMMA.16816.F32 R20, R52.reuse, R8, R20 ;  /* 0x000000083414723c */ /* 0x044ff00000001814 */
[----:B------:R-:W-:Y:S01]  /*2a80*/  HMMA.16816.F32 R16, R52, R10, R16 ;  /* 0x0000000a3410723c */ /* 0x000fe20000001810 */
[----:B------:R-:W-:Y:S07]  /*2a90*/  LDSM.16.M88.4 R8, [R0+0x10100] ;  /* 0x010100000008783b */ /* 0x000fee0000000200 */
[C---:B---3--:R-:W-:Y:S08]  /*2aa0*/  HMMA.16816.F32 R64, R80.reuse, R12, R64 ;  /* 0x0000000c5040723c */ /* 0x048ff00000001840 */
[----:B------:R-:W-:Y:S01]  /*2ab0*/  HMMA.16816.F32 R60, R80, R14, R60 ;  /* 0x0000000e503c723c */ /* 0x000fe2000000183c */
[----:B------:R-:W-:Y:S07]  /*2ac0*/  LDSM.16.M88.4 R12, [R185+0x8000] ;  /* 0x00800000b90c783b */ /* 0x000fee0000000200 */
[C---:B------:R-:W-:Y:S08]  /*2ad0*/  HMMA.16816.F32 R32, R72.reuse, R92, R32 ;  /* 0x0000005c4820723c */ /* 0x040ff00000001820 */
[----:B------:R-:W-:Y:S08]  /*2ae0*/  HMMA.16816.F32 R44, R72, R94, R44 ;  /* 0x0000005e482c723c */ /* 0x000ff0000000182c */
[C---:B----4-:R-:W-:Y:S08]  /*2af0*/  HMMA.16816.F32 R20, R40.reuse, R48, R20 ;  /* 0x000000302814723c */ /* 0x050ff00000001814 */
[----:B------:R-:W-:Y:S01]  /*2b00*/  HMMA.16816.F32 R16, R40, R50, R16 ;  /* 0x000000322810723c */ /* 0x000fe20000001810 */
[----:B------:R-:W2:Y:S07]  /*2b10*/  LDSM.16.M88.4 R48, [R190+0x11100] ;  /* 0x01110000be30783b */ /* 0x000eae0000000200 */
[----:B------:R-:W-:Y:S08]  /*2b20*/  HMMA.16816.F32 R64, R72, R68, R64 ;  /* 0x000000444840723c */ /* 0x000ff00000001840 */
[C---:B------:R-:W-:Y:S08]  /*2b30*/  HMMA.16816.F32 R32, R52.reuse, R84, R32 ;  /* 0x000000543420723c */ /* 0x040ff00000001820 */
[----:B------:R-:W-:Y:S01]  /*2b40*/  HMMA.16816.F32 R44, R52, R86, R44 ;  /* 0x00000056342c723c */ /* 0x000fe2000000182c */
[----:B------:R-:W3:Y:S07]  /*2b50*/  LDSM.16.M88.4 R84, [R0+0xf900] ;  /* 0x00f900000054783b */ /* 0x000eee0000000200 */
[----:B------:R-:W-:Y:S01]  /*2b60*/  HMMA.16816.F32 R68, R72, R70, R60 ;  /* 0x000000464844723c */ /* 0x000fe2000000183c */
[----:B------:R-:W-:Y:S07]  /*2b70*/  LDSM.16.M88.4 R60, [R0+0x10900] ;  /* 0x01090000003c783b */ /* 0x000fee0000000200 */
[C---:B-1----:R-:W-:Y:S08]  /*2b80*/  HMMA.16816.F32 R20, R28.reuse, R24, R20 ;  /* 0x000000181c14723c */ /* 0x042ff00000001814 */
[----:B------:R-:W-:Y:S01]  /*2b90*/  HMMA.16816.F32 R16, R28, R26, R16 ;  /* 0x0000001a1c10723c */ /* 0x000fe20000001810 */
[----:B------:R-:W1:Y:S07]  /*2ba0*/  LDSM.16.M88.4 R24, [R98+0x11100] ;  /* 0x011100006218783b */ /* 0x000e6e0000000200 */
[C---:B------:R-:W-:Y:S08]  /*2bb0*/  HMMA.16816.F32 R56, R80.reuse, R88, R56 ;  /* 0x000000585038723c */ /* 0x040ff00000001838 */
[----:B------:R-:W-:Y:S01]  /*2bc0*/  HMMA.16816.F32 R80, R80, R90, R76 ;  /* 0x0000005a5050723c */ /* 0x000fe2000000184c */
[----:B------:R-:W4:Y:S07]  /*2bd0*/  LDSM.16.M88.4 R76, [R97+0x10900] ;  /* 0x01090000614c783b */ /* 0x000f2e0000000200 */
[----:B------:R-:W-:Y:S08]  /*2be0*/  HMMA.16816.F32 R32, R40, R36, R32 ;  /* 0x000000242820723c */ /* 0x000ff00000001820 */
[----:B--2---:R-:W-:Y:S08]  /*2bf0*/  HMMA.16816.F32 R64, R52, R48, R64 ;  /* 0x000000303440723c */ /* 0x004ff00000001840 */
[----:B------:R-:W-:Y:S01]  /*2c00*/  HMMA.16816.F32 R44, R40, R38, R44 ;  /* 0x00000026282c723c */ /* 0x000fe2000000182c */
[----:B------:R-:W2:Y:S07]  /*2c10*/  LDSM.16.M88.4 R36, [R190+0x11900] ;  /* 0x01190000be24783b */ /* 0x000eae0000000200 */
[----:B------:R-:W-:Y:S08]  /*2c20*/  HMMA.16816.F32 R68, R52, R50, R68 ;  /* 0x000000323444723c */ /* 0x000ff00000001844 */
[----:B---3--:R-:W-:Y:S08]  /*2c30*/  HMMA.16816.F32 R56, R72, R84, R56 ;  /* 0x000000544838723c */ /* 0x008ff00000001838 */
[----:B------:R-:W-:Y:S08]  /*2c40*/  HMMA.16816.F32 R16, R12, R10, R16 ;  /* 0x0000000a0c10723c */ /* 0x000ff00000001810 */
[C---:B-1----:R-:W-:Y:S08]  /*2c50*/  HMMA.16816.F32 R64, R40.reuse, R24, R64 ;  /* 0x000000182840723c */ /* 0x042ff00000001840 */
[----:B------:R-:W-:Y:S01]  /*2c60*/  HMMA.16816.F32 R68, R40, R26, R68 ;  /* 0x0000001a2844723c */ /* 0x000fe20000001844 */
[----:B------:R-:W1:Y:S07]  /*2c70*/  LDSM.16.M88.4 R24, [R98+0x11900] ;  /* 0x011900006218783b */ /* 0x000e6e0000000200 */
[----:B------:R-:W-:Y:S01]  /*2c80*/  HMMA.16816.F32 R80, R72, R86, R80 ;  /* 0x000000564850723c */ /* 0x000fe20000001850 */
[----:B------:R-:W-:-:S02]  /*2c90*/  FMUL.FTZ R16, R16, c[0x0][0x320] ;  /* 0x0000c80010107a20 */ /* 0x000fc40000410000 */
[----:B------:R-:W-:Y:S02]  /*2ca0*/  FMUL.FTZ R17, R17, c[0x0][0x320] ;  /* 0x0000c80011117a20 */ /* 0x000fe40000410000 */
[----:B------:R-:W-:-:S03]  /*2cb0*/  FMUL.FTZ R18, R18, c[0x0][0x320] ;  /* 0x0000c80012127a20 */ /* 0x000fc60000410000 */
[----:B------:R-:W-:Y:S01]  /*2cc0*/  HMMA.16816.F32 R20, R12, R8, R20 ;  /* 0x000000080c14723c */ /* 0x000fe20000001814 */
[----:B------:R-:W3:Y:S07]  /*2cd0*/  LDSM.16.M88.4 R8, [R97+0x11100] ;  /* 0x011100006108783b */ /* 0x000eee0000000200 */
[----:B----4-:R-:W-:Y:S01]  /*2ce0*/  HMMA.16816.F32 R32, R28, R76, R32 ;  /* 0x0000004c1c20723c */ /* 0x010fe20000001820 */
[----:B------:R-:W-:Y:S06]  /*2cf0*/  MUFU.TANH R76, R18 ;  /* 0x00000012004c7308 */ /* 0x000fec0000002400 */
[----:B------:R-:W-:Y:S01]  /*2d00*/  FMUL.FTZ R77, R19, c[0x0][0x320] ;  /* 0x0000c800134d7a20 */ /* 0x000fe20000410000 */
[C---:B--2---:R-:W-:Y:S05]  /*2d10*/  HMMA.16816.F32 R56, R52.reuse, R36, R56 ;  /* 0x000000243438723c */ /* 0x044fea0000001838 */
[----:B------:R-:W-:Y:S03]  /*2d20*/  MUFU.TANH R77, R77 ;  /* 0x0000004d004d7308 */ /* 0x000fe60000002400 */
[----:B------:R-:W-:Y:S01]  /*2d30*/  HMMA.16816.F32 R80, R52, R38, R80 ;  /* 0x000000263450723c */ /* 0x000fe20000001850 */
[----:B------:R-:W-:-:S02]  /*2d40*/  FMUL.FTZ R20, R20, c[0x0][0x320] ;  /* 0x0000c80014147a20 */ /* 0x000fc40000410000 */
[----:B------:R-:W-:Y:S02]  /*2d50*/  FMUL.FTZ R21, R21, c[0x0][0x320] ;  /* 0x0000c80015157a20 */ /* 0x000fe40000410000 */
[----:B------:R-:W-:Y:S01]  /*2d60*/  MUFU.TANH R48, R20 ;  /* 0x0000001400307308 */ /* 0x000fe20000002400 */
[----:B------:R-:W-:Y:S02]  /*2d70*/  FMUL.FTZ R50, R22, c[0x0][0x320] ;  /* 0x0000c80016327a20 */ /* 0x000fe40000410000 */
[----:B------:R-:W-:Y:S01]  /*2d80*/  HMMA.16816.F32 R32, R12, R60, R32 ;  /* 0x0000003c0c20723c */ /* 0x000fe20000001820 */
[----:B------:R-:W-:-:S04]  /*2d90*/  FMUL.FTZ R51, R23, c[0x0][0x320] ;  /* 0x0000c80017337a20 */ /* 0x000fc80000410000 */
[----:B------:R-:W-:Y:S03]  /*2da0*/  MUFU.TANH R60, R16 ;  /* 0x00000010003c7308 */ /* 0x000fe60000002400 */
[----:B------:R-:W-:Y:S05]  /*2db0*/  HMMA.16816.F32 R44, R28, R78, R44 ;  /* 0x0000004e1c2c723c */ /* 0x000fea000000182c */
[----:B------:R2:W-:Y:S03]  /*2dc0*/  MUFU.TANH R61, R17 ;  /* 0x00000011003d7308 */ /* 0x0005e60000002400 */
[C---:B-1----:R-:W-:Y:S05]  /*2dd0*/  HMMA.16816.F32 R56, R40.reuse, R24, R56 ;  /* 0x000000182838723c */ /* 0x042fea0000001838 */
[----:B------:R1:W-:Y:S02]  /*2de0*/  MUFU.TANH R49, R21 ;  /* 0x0000001500317308 */ /* 0x0003e40000002400 */
[----:B------:R-:W-:Y:S01]  /*2df0*/  LOP3.LUT R25, R96, 0xffffffe0, RZ, 0xc0, !PT ;  /* 0xffffffe060197812 */ /* 0x000fe200078ec0ff */
[----:B------:R-:W-:Y:S01]  /*2e00*/  HMMA.16816.F32 R80, R40, R26, R80 ;  /* 0x0000001a2850723c */ /* 0x000fe20000001850 */
[----:B------:R-:W-:-:S02]  /*2e10*/  FMUL.FTZ R32, R32, c[0x0][0x320] ;  /* 0x0000c80020207a20 */ /* 0x000fc40000410000 */
[----:B------:R-:W-:Y:S01]  /*2e20*/  FMUL.FTZ R34, R34, c[0x0][0x320] ;  /* 0x0000c80022227a20 */ /* 0x000fe20000410000 */
[----:B--2---:R-:W2:Y:S01]  /*2e30*/  LDSM.16.M88.4 R16, [R97+0x11900] ;  /* 0x011900006110783b */ /* 0x004ea20000000200 */
[----:B------:R-:W-:Y:S01]  /*2e40*/  IMAD.IADD R25, R6, 0x1, -R25 ;  /* 0x0000000106197824 */ /* 0x000fe200078e0a19 */
[----:B------:R-:W4:Y:S02]  /*2e50*/  MUFU.TANH R50, R50 ;  /* 0x0000003200327308 */ /* 0x000f240000002400 */
[C---:B---3--:R-:W-:Y:S01]  /*2e60*/  HMMA.16816.F32 R64, R28.reuse, R8, R64 ;  /* 0x000000081c40723c */ /* 0x048fe20000001840 */
[----:B------:R-:W-:Y:S01]  /*2e70*/  FMUL.FTZ R33, R33, c[0x0][0x320] ;  /* 0x0000c80021217a20 */ /* 0x000fe20000410000 */
[----:B------:R-:W-:Y:S01]  /*2e80*/  SHF.R.S32.HI R6, RZ, 0x1f, R25 ;  /* 0x0000001fff067819 */ /* 0x000fe20000011419 */
[----:B------:R-:W-:Y:S01]  /*2e90*/  FMUL.FTZ R35, R35, c[0x0][0x320] ;  /* 0x0000c80023237a20 */ /* 0x000fe20000410000 */
[----:B-1----:R-:W1:Y:S02]  /*2ea0*/  LDSM.16.M88.4 R20, [R0+0x11100] ;  /* 0x011100000014783b */ /* 0x002e640000000200 */
[----:B------:R-:W3:Y:S02]  /*2eb0*/  MUFU.TANH R51, R51 ;  /* 0x0000003300337308 */ /* 0x000ee40000002400 */
[----:B------:R-:W-:Y:S01]  /*2ec0*/  HMMA.16816.F32 R68, R28, R10, R68 ;  /* 0x0000000a1c44723c */ /* 0x000fe20000001844 */
[----:B------:R5:W1:Y:S01]  /*2ed0*/  LDSM.16.M88.4 R8, [R0+0x11900] ;  /* 0x011900000008783b */ /* 0x000a620000000200 */
[----:B------:R-:W-:-:S04]  /*2ee0*/  DEPBAR.LE SB0, 0x2 ;  /* 0x000080800000791a */ /* 0x000fc80000000000 */
[----:B------:R-:W-:Y:S02]  /*2ef0*/  BAR.SYNC.DEFER_BLOCKING 0x0 ;  /* 0x0000000000007b1d */ /* 0x000fe40000010000 */
[----:B------:R-:W-:Y:S04]  /*2f00*/  HMMA.16816.F32 R44, R12, R62, R44 ;  /* 0x0000003e0c2c723c */ /* 0x000fe8000000182c */
[----:B------:R-:W-:Y:S08]  /*2f10*/  MUFU.TANH R32, R32 ;  /* 0x0000002000207308 */ /* 0x000ff00000002400 */
[----:B------:R-:W1:Y:S01]  /*2f20*/  MUFU.TANH R34, R34 ;  /* 0x0000002200227308 */ /* 0x000e620000002400 */
[----:B-----5:R-:W-:-:S04]  /*2f30*/  LEA.HI R0, R6, R25, RZ, 0x2 ;  /* 0x0000001906007211 */ /* 0x020fc800078f10ff */
[----:B------:R-:W-:Y:S01]  /*2f40*/  LOP3.LUT R0, R0, 0x7ffffffc, RZ, 0xc0, !PT ;  /* 0x7ffffffc00007812 */ /* 0x000fe200078ec0ff */
[C---:B--2---:R-:W-:Y:S02]  /*2f50*/  HMMA.16816.F32 R56, R28.reuse, R16, R56 ;  /* 0x000000101c38723c */ /* 0x044fe40000001838 */
[----:B------:R-:W-:Y:S01]  /*2f60*/  MUFU.TANH R33, R33 ;  /* 0x0000002100217308 */ /* 0x000fe20000002400 */
[----:B------:R-:W-:Y:S03]  /*2f70*/  LDSM.16.MT88.4 R40, [R184+0x2100] ;  /* 0x00210000b828783b */ /* 0x000fe60000004200 */
[----:B------:R-:W-:Y:S02]  /*2f80*/  FMUL.FTZ R24, R46, c[0x0][0x320] ;  /* 0x0000c8002e187a20 */ /* 0x000fe40000410000 */
[----:B------:R-:W-:Y:S01]  /*2f90*/  IMAD.IADD R0, R25, 0x1, -R0 ;  /* 0x0000000119007824 */ /* 0x000fe200078e0a00 */
[----:B------:R-:W-:Y:S01]  /*2fa0*/  LDSM.16.MT88.4 R124, [R184+0x100] ;  /* 0x00010000b87c783b */ /* 0x000fe20000004200 */
[----:B------:R-:W-:Y:S01]  /*2fb0*/  FMUL.FTZ R47, R47, c[0x0][0x320] ;  /* 0x0000c8002f2f7a20 */ /* 0x000fe20000410000 */
[----:B------:R-:W-:Y:S01]  /*2fc0*/  HMMA.16816.F32 R80, R28, R18, R80 ;  /* 0x000000121c50723c */ /* 0x000fe20000001850 */
[----:B------:R-:W-:Y:S01]  /*2fd0*/  IMAD R3, R0, -0x2, R3 ;  /* 0xfffffffe00037824 */ /* 0x000fe200078e0203 */
[----:B------:R-:W2:Y:S01]  /*2fe0*/  MUFU.TANH R35, R35 ;  /* 0x0000002300237308 */ /* 0x000ea20000002400 */
[----:B------:R-:W-:Y:S03]  /*2ff0*/  LDSM.16.MT88.4 R116, [R172+0x100] ;  /* 0x00010000ac74783b */ /* 0x000fe60000004200 */
[----:B------:R-:W-:Y:S01]  /*3000*/  ISETP.GT.AND P1, PT, R3, RZ, PT ;  /* 0x000000ff0300720c */ /* 0x000fe20003f24270 */
[----:B------:R-:W-:Y:S01]  /*3010*/  LDSM.16.MT88.4 R108, [R135+0x100] ;  /* 0x00010000876c783b */ /* 0x000fe20000004200 */
[C---:B-1----:R-:W-:Y:S02]  /*3020*/  HMMA.16816.F32 R64, R12.reuse, R20, R64 ;  /* 0x000000140c40723c */ /* 0x042fe40000001840 */
[----:B----4-:R-:W-:Y:S01]  /*3030*/  FSEL R50, R50, -INF , P1 ;  /* 0xff80000032327808 */ /* 0x010fe20000800000 */
[----:B------:R-:W1:Y:S01]  /*3040*/  MUFU.TANH R24, R24 ;  /* 0x0000001800187308 */ /* 0x000e620000002400 */
[----:B------:R-:W-:Y:S03]  /*3050*/  LDSM.16.MT88.4 R100, [R5+0x100] ;  /* 0x000100000564783b */ /* 0x000fe60000004200 */
[----:B------:R-:W-:Y:S01]  /*3060*/  FMUL.FTZ R20, R44, c[0x0][0x320] ;  /* 0x0000c8002c147a20 */ /* 0x000fe20000410000 */
[C---:B------:R-:W-:Y:S01]  /*3070*/  HMMA.16816.F32 R68, R12.reuse, R22, R68 ;  /* 0x000000160c44723c */ /* 0x040fe20000001844 */
[----:B------:R-:W-:Y:S01]  /*3080*/  FMUL.FTZ R21, R45, c[0x0][0x320] ;  /* 0x0000c8002d157a20 */ /* 0x000fe20000410000 */
[----:B------:R-:W-:Y:S01]  /*3090*/  LDSM.16.MT88.4 R72, [R184+0x4100] ;  /* 0x00410000b848783b */ /* 0x000fe20000004200 */
[----:B------:R-:W-:Y:S03]  /*30a0*/  MUFU.TANH R22, R47 ;  /* 0x0000002f00167308 */ /* 0x000fe60000002400 */
[----:B------:R-:W-:Y:S01]  /*30b0*/  LDSM.16.MT88.4 R88, [R135+0x4100] ;  /* 0x004100008758783b */ /* 0x000fe20000004200 */
[----:B------:R-:W-:Y:S01]  /*30c0*/  FSEL R23, R48, -INF , P1 ;  /* 0xff80000030177808 */ /* 0x000fe20000800000 */
[C---:B------:R-:W-:Y:S01]  /*30d0*/  HMMA.16816.F32 R56, R12.reuse, R8, R56 ;  /* 0x000000080c38723c */ /* 0x040fe20000001838 */
[----:B------:R-:W-:Y:S01]  /*30e0*/  ISETP.GT.AND P1, PT, R3, 0x1, PT ;  /* 0x000000010300780c */ /* 0x000fe20003f24270 */
[----:B------:R-:W-:Y:S01]  /*30f0*/  LDSM.16.MT88.4 R136, [R172+0x900] ;  /* 0x00090000ac88783b */ /* 0x000fe20000004200 */
[----:B------:R-:W4:Y:S02]  /*3100*/  MUFU.TANH R20, R20 ;  /* 0x0000001400147308 */ /* 0x000f240000002400 */
[----:B---3--:R-:W-:Y:S01]  /*3110*/  FSEL R26, R51, -INF , P1 ;  /* 0xff800000331a7808 */ /* 0x008fe20000800000 */
[----:B------:R-:W-:Y:S01]  /*3120*/  LDSM.16.MT88.4 R28, [R162+0x900] ;  /* 0x00090000a21c783b */ /* 0x000fe20000004200 */
[----:B------:R-:W-:Y:S01]  /*3130*/  FSEL R49, R49, -INF , P1 ;  /* 0xff80000031317808 */ /* 0x000fe20000800000 */
[----:B------:R-:W-:Y:S01]  /*3140*/  HMMA.16816.F32 R8, R12, R10, R80 ;  /* 0x0000000a0c08723c */ /* 0x000fe20000001850 */
[----:B------:R-:W-:Y:S01]  /*3150*/  ISETP.GT.AND P1, PT, R3, 0x8, PT ;  /* 0x000000080300780c */ /* 0x000fe20003f24270 */
[----:B------:R-:W-:Y:S01]  /*3160*/  FMUL.FTZ R64, R64, c[0x0][0x320] ;  /* 0x0000c80040407a20 */ /* 0x000fe20000410000 */
[----:B------:R-:W3:Y:S01]  /*3170*/  MUFU.TANH R21, R21 ;  /* 0x0000001500157308 */ /* 0x000ee20000002400 */
[----:B------:R-:W-:Y:S01]  /*3180*/  FMUL.FTZ R66, R66, c[0x0][0x320] ;  /* 0x0000c80042427a20 */ /* 0x000fe20000410000 */
[----:B------:R-:W-:Y:S01]  /*3190*/  FSEL R76, R76, -INF , P1 ;  /* 0xff8000004c4c7808 */ /* 0x000fe20000800000 */
[----:B------:R-:W-:Y:S01]  /*31a0*/  FMUL.FTZ R65, R65, c[0x0][0x320] ;  /* 0x0000c80041417a20 */ /* 0x000fe20000410000 */
[----:B------:R-:W-:Y:S01]  /*31b0*/  FSEL R25, R60, -INF , P1 ;  /* 0xff8000003c197808 */ /* 0x000fe20000800000 */
[----:B------:R-:W-:Y:S01]  /*31c0*/  FMUL.FTZ R67, R67, c[0x0][0x320] ;  /* 0x0000c80043437a20 */ /* 0x000fe20000410000 */
[----:B------:R-:W-:Y:S01]  /*31d0*/  ISETP.GT.AND P1, PT, R3, 0x9, PT ;  /* 0x000000090300780c */ /* 0x000fe20003f24270 */
[----:B------:R-:W-:Y:S01]  /*31e0*/  FMUL.FTZ R68, R68, c[0x0][0x320] ;  /* 0x0000c80044447a20 */ /* 0x000fe20000410000 */
[----:B------:R-:W-:Y:S01]  /*31f0*/  MUFU.TANH R175, R64 ;  /* 0x0000004000af7308 */ /* 0x000fe20000002400 */
[----:B------:R-:W-:Y:S01]  /*3200*/  FMUL.FTZ R70, R70, c[0x0][0x320] ;  /* 0x0000c80046467a20 */ /* 0x000fe20000410000 */
[----:B------:R-:W-:Y:S01]  /*3210*/  FSEL R6, R77, -INF , P1 ;  /* 0xff8000004d067808 */ /* 0x000fe20000800000 */
[----:B------:R-:W-:Y:S01]  /*3220*/  FMUL.FTZ R69, R69, c[0x0][0x320] ;  /* 0x0000c80045457a20 */ /* 0x000fe20000410000 */
[----:B------:R-:W-:Y:S01]  /*3230*/  FSEL R61, R61, -INF , P1 ;  /* 0xff8000003d3d7808 */ /* 0x000fe20000800000 */
[----:B------:R-:W-:Y:S01]  /*3240*/  FMUL.FTZ R71, R71, c[0x0][0x320] ;  /* 0x0000c80047477a20 */ /* 0x000fe20000410000 */
[----:B------:R-:W-:Y:S01]  /*3250*/  ISETP.GT.AND P1, PT, R3, 0x10, PT ;  /* 0x000000100300780c */ /* 0x000fe20003f24270 */
[----:B------:R-:W-:Y:S01]  /*3260*/  FMUL.FTZ R56, R56, c[0x0][0x320] ;  /* 0x0000c80038387a20 */ /* 0x000fe20000410000 */
[----:B------:R-:W5:Y:S01]  /*3270*/  MUFU.TANH R170, R66 ;  /* 0x0000004200aa7308 */ /* 0x000f620000002400 */
[----:B------:R-:W-:Y:S01]  /*3280*/  FMNMX.FTZ R14, R23, R49, !PT ;  /* 0x00000031170e7209 */ /* 0x000fe20007810000 */
[----:B------:R-:W-:Y:S01]  /*3290*/  FMUL.FTZ R58, R58, c[0x0][0x320] ;  /* 0x0000c8003a3a7a20 */ /* 0x000fe20000410000 */
[----:B------:R-:W-:Y:S01]  /*32a0*/  FSEL R18, R34, -INF , P1 ;  /* 0xff80000022127808 */ /* 0x000fe20000800000 */
[----:B------:R-:W-:Y:S01]  /*32b0*/  FMUL.FTZ R57, R57, c[0x0][0x320] ;  /* 0x0000c80039397a20 */ /* 0x000fe20000410000 */
[----:B------:R-:W-:Y:S01]  /*32c0*/  FSEL R19, R32, -INF , P1 ;  /* 0xff80000020137808 */ /* 0x000fe20000800000 */
[----:B------:R-:W-:Y:S01]  /*32d0*/  FMUL.FTZ R141, R9, c[0x0][0x320] ;  /* 0x0000c800098d7a20 */ /* 0x000fe20000410000 */
[----:B------:R-:W-:Y:S01]  /*32e0*/  ISETP.GT.AND P1, PT, R3, 0x11, PT ;  /* 0x000000110300780c */ /* 0x000fe20003f24270 */
[----:B------:R-:W-:Y:S01]  /*32f0*/  MUFU.TANH R167, R65 ;  /* 0x0000004100a77308 */ /* 0x000fe20000002400 */
[----:B------:R-:W-:Y:S01]  /*3300*/  FMNMX.FTZ R14, R25, R14, !PT ;  /* 0x0000000e190e7209 */ /* 0x000fe20007810000 */
[----:B------:R-:W-:Y:S01]  /*3310*/  FMUL.FTZ R59, R59, c[0x0][0x320] ;  /* 0x0000c8003b3b7a20 */ /* 0x000fe20000410000 */
[----:B--2---:R-:W-:Y:S01]  /*3320*/  FSEL R16, R35, -INF , P1 ;  /* 0xff80000023107808 */ /* 0x004fe20000800000 */
[----:B------:R-:W-:Y:S01]  /*3330*/  FMUL.FTZ R143, R8, c[0x0][0x320] ;  /* 0x0000c800088f7a20 */ /* 0x000fe20000410000 */
[----:B------:R-:W-:Y:S01]  /*3340*/  FSEL R17, R33, -INF , P1 ;  /* 0xff80000021117808 */ /* 0x000fe20000800000 */
[----:B------:R-:W-:Y:S01]  /*3350*/  FMUL.FTZ R10, R10, c[0x0][0x320] ;  /* 0x0000c8000a0a7a20 */ /* 0x000fe20000410000 */
[----:B------:R-:W-:Y:S01]  /*3360*/  ISETP.GT.AND P1, PT, R3, 0x18, PT ;  /* 0x000000180300780c */ /* 0x000fe20003f24270 */
[----:B------:R2:W2:Y:S01]  /*3370*/  MUFU.TANH R182, R67 ;  /* 0x0000004300b67308 */ /* 0x0004a20000002400 */
[----:B------:R-:W-:Y:S01]  /*3380*/  FMNMX.FTZ R9, R50, R26, !PT ;  /* 0x0000001a32097209 */ /* 0x000fe20007810000 */
[----:B------:R-:W-:Y:S01]  /*3390*/  LDSM.16.MT88.4 R80, [R172+0x4100] ;  /* 0x00410000ac50783b */ /* 0x000fe20000004200 */
[----:B-1----:R-:W-:-:S02]  /*33a0*/  FSEL R12, R24, -INF , P1 ;  /* 0xff800000180c7808 */ /* 0x002fc40000800000 */
[----:B----4-:R-:W-:Y:S01]  /*33b0*/  FSEL R15, R20, -INF , P1 ;  /* 0xff800000140f7808 */ /* 0x010fe20000800000 */
[----:B------:R-:W-:Y:S01]  /*33c0*/  LDSM.16.MT88.4 R32, [R135+0x900] ;  /* 0x000900008720783b */ /* 0x000fe20000004200 */
[----:B------:R-:W-:Y:S01]  /*33d0*/  ISETP.GT.AND P1, PT, R3, 0x19, PT ;  /* 0x000000190300780c */ /* 0x000fe20003f24270 */
[----:B------:R-:W-:Y:S01]  /*33e0*/  MUFU.TANH R173, R68 ;  /* 0x0000004400ad7308 */ /* 0x000fe20000002400 */
[----:B------:R-:W-:Y:S02]  /*33f0*/  FMNMX.FTZ R14, R61, R14, !PT ;  /* 0x0000000e3d0e7209 */ /* 0x000fe40007810000 */
[----:B------:R-:W-:Y:S02]  /*3400*/  FSEL R0, R22, -INF , P1 ;  /* 0xff80000016007808 */ /* 0x000fe40000800000 */
[----:B---3--:R-:W-:Y:S02]  /*3410*/  FSEL R13, R21, -INF , P1 ;  /* 0xff800000150d7808 */ /* 0x008fe40000800000 */
[----:B------:R-:W-:Y:S01]  /*3420*/  ISETP.GT.AND P1, PT, R3, 0x20, PT ;  /* 0x000000200300780c */ /* 0x000fe20003f24270 */
[----:B------:R-:W1:Y:S01]  /*3430*/  MUFU.TANH R174, R70 ;  /* 0x0000004600ae7308 */ /* 0x000e620000002400 */
[----:B------:R-:W-:Y:S01]  /*3440*/  FMNMX.FTZ R9, R76, R9, !PT ;  /* 0x000000094c097209 */ /* 0x000fe20007810000 */
[----:B--2---:R-:W-:Y:S01]  /*3450*/  LDSM.16.MT88.4 R64, [R162+0x2100] ;  /* 0x00210000a240783b */ /* 0x004fe20000004200 */
[----:B-----5:R-:W-:-:S02]  /*3460*/  FSEL R170, R170, -INF , P1 ;  /* 0xff800000aaaa7808 */ /* 0x020fc40000800000 */
[----:B------:R-:W-:Y:S02]  /*3470*/  FSEL R175, R175, -INF , P1 ;  /* 0xff800000afaf7808 */ /* 0x000fe40000800000 */
[----:B------:R-:W-:Y:S01]  /*3480*/  ISETP.GT.AND P1, PT, R3, 0x21, PT ;  /* 0x000000210300780c */ /* 0x000fe20003f24270 */
[----:B------:R-:W2:Y:S01]  /*3490*/  MUFU.TANH R169, R69 ;  /* 0x0000004500a97308 */ /* 0x000ea20000002400 */
[----:B------:R-:W-:Y:S01]  /*34a0*/  FMNMX.FTZ R8, R19, R14, !PT ;  /* 0x0000000e13087209 */ /* 0x000fe20007810000 */
[----:B------:R-:W-:Y:S01]  /*34b0*/  FMUL.FTZ R14, R11, c[0x0][0x320] ;  /* 0x0000c8000b0e7a20 */ /* 0x000fe20000410000 */
[----:B------:R-:W-:Y:S02]  /*34c0*/  FSEL R182, R182, -INF , P1 ;  /* 0xff800000b6b67808 */ /* 0x000fe40000800000 */
[----:B------:R-:W-:Y:S02]  /*34d0*/  FSEL R167, R167, -INF , P1 ;  /* 0xff800000a7a77808 */ /* 0x000fe40000800000 */
[----:B------:R-:W-:Y:S01]  /*34e0*/  ISETP.GT.AND P1, PT, R3, 0x28, PT ;  /* 0x000000280300780c */ /* 0x000fe20003f24270 */
[----:B------:R-:W3:Y:S01]  /*34f0*/  MUFU.TANH R180, R71 ;  /* 0x0000004700b47308 */ /* 0x000ee20000002400 */
[----:B------:R-:W-:-:S02]  /*3500*/  FMNMX.FTZ R9, R6, R9, !PT ;  /* 0x0000000906097209 */ /* 0x000fc40007810000 */
[----:B-1----:R-:W-:Y:S02]  /*3510*/  FSEL R174, R174, -INF , P1 ;  /* 0xff800000aeae7808 */ /* 0x002fe40000800000 */
[----:B------:R-:W-:Y:S02]  /*3520*/  FSEL R173, R173, -INF , P1 ;  /* 0xff800000adad7808 */ /* 0x000fe40000800000 */
[----:B------:R-:W-:Y:S01]  /*3530*/  ISETP.GT.AND P1, PT, R3, 0x29, PT ;  /* 0x000000290300780c */ /* 0x000fe20003f24270 */
[----:B------:R-:W1:Y:S01]  /*3540*/  MUFU.TANH R179, R56 ;  /* 0x0000003800b37308 */ /* 0x000e620000002400 */
[----:B------:R-:W-:Y:S02]  /*3550*/  FMNMX.FTZ R8, R17, R8, !PT ;  /* 0x0000000811087209 */ /* 0x000fe40007810000 */
[----:B--2---:R-:W-:Y:S02]  /*3560*/  FSEL R169, R169, -INF , P1 ;  /* 0xff800000a9a97808 */ /* 0x004fe40000800000 */
[----:B------:R-:W-:-:S02]  /*3570*/  FMNMX.FTZ R9, R18, R9, !PT ;  /* 0x0000000912097209 */ /* 0x000fc40007810000 */
[----:B------:R-:W-:Y:S01]  /*3580*/  FMNMX.FTZ R8, R15, R8, !PT ;  /* 0x000000080f087209 */ /* 0x000fe20007810000 */
[----:B------:R-:W2:Y:S01]  /*3590*/  MUFU.TANH R176, R58 ;  /* 0x0000003a00b07308 */ /* 0x000ea20000002400 */
[----:B---3--:R-:W-:Y:S02]  /*35a0*/  FSEL R180, R180, -INF , P1 ;  /* 0xff800000b4b47808 */ /* 0x008fe40000800000 */
[----:B------:R-:W-:Y:S02]  /*35b0*/  ISETP.GT.AND P1, PT, R3, 0x30, PT ;  /* 0x000000300300780c */ /* 0x000fe40003f24270 */
[----:B------:R-:W-:Y:S02]  /*35c0*/  FMNMX.FTZ R9, R16, R9, !PT ;  /* 0x0000000910097209 */ /* 0x000fe40007810000 */
[----:B------:R-:W-:Y:S01]  /*35d0*/  FMNMX.FTZ R8, R13, R8, !PT ;  /* 0x000000080d087209 */ /* 0x000fe20007810000 */
[----:B------:R-:W3:Y:S01]  /*35e0*/  MUFU.TANH R177, R57 ;  /* 0x0000003900b17308 */ /* 0x000ee20000002400 */
[----:B-1----:R-:W-:-:S02]  /*35f0*/  FSEL R179, R179, -INF , P1 ;  /* 0xff800000b3b37808 */ /* 0x002fc40000800000 */
[----:B------:R-:W-:Y:S02]  /*3600*/  FMNMX.FTZ R9, R12, R9, !PT ;  /* 0x000000090c097209 */ /* 0x000fe40007810000 */
[----:B------:R-:W-:Y:S02]  /*3610*/  FMNMX.FTZ R8, R175, R8, !PT ;  /* 0x00000008af087209 */ /* 0x000fe40007810000 */
[----:B------:R-:W-:Y:S01]  /*3620*/  FMNMX.FTZ R9, R0, R9, !PT ;  /* 0x0000000900097209 */ /* 0x000fe20007810000 */
[----:B------:R-:W1:Y:S01]  /*3630*/  MUFU.TANH R142, R59 ;  /* 0x0000003b008e7308 */ /* 0x000e620000002400 */
[----:B--2---:R-:W-:Y:S02]  /*3640*/  FSEL R176, R176, -INF , P1 ;  /* 0xff800000b0b07808 */ /* 0x004fe40000800000 */
[----:B------:R-:W-:Y:S02]  /*3650*/  ISETP.GT.AND P1, PT, R3, 0x31, PT ;  /* 0x000000310300780c */ /* 0x000fe40003f24270 */
[----:B------:R-:W-:-:S03]  /*3660*/  FMNMX.FTZ R8, R167, R8, !PT ;  /* 0x00000008a7087209 */ /* 0x000fc60007810000 */
[----:B------:R-:W2:Y:S01]  /*3670*/  MUFU.TANH R143, R143 ;  /* 0x0000008f008f7308 */ /* 0x000ea20000002400 */
[----:B---3--:R-:W-:Y:S02]  /*3680*/  FSEL R177, R177, -INF , P1 ;  /* 0xff800000b1b17808 */ /* 0x008fe40000800000 */
[----:B------:R-:W-:-:S04]  /*3690*/  FMNMX.FTZ R8, R173, R8, !PT ;  /* 0x00000008ad087209 */ /* 0x000fc80007810000 */
[----:B------:R-:W-:Y:S01]  /*36a0*/  FMNMX.FTZ R8, R169, R8, !PT ;  /* 0x00000008a9087209 */ /* 0x000fe20007810000 */
[----:B------:R-:W3:Y:S01]  /*36b0*/  MUFU.TANH R140, R10 ;  /* 0x0000000a008c7308 */ /* 0x000ee20000002400 */
[----:B-1----:R-:W-:Y:S01]  /*36c0*/  FSEL R142, R142, -INF , P1 ;  /* 0xff8000008e8e7808 */ /* 0x002fe20000800000 */
[----:B------:R-:W-:Y:S01]  /*36d0*/  LDSM.16.MT88.4 R56, [R135+0x2100] ;  /* 0x002100008738783b */ /* 0x000fe20000004200 */
[----:B------:R-:W-:Y:S02]  /*36e0*/  ISETP.GT.AND P1, PT, R3, 0x38, PT ;  /* 0x000000380300780c */ /* 0x000fe40003f24270 */
[----:B------:R-:W-:Y:S02]  /*36f0*/  FMNMX.FTZ R8, R179, R8, !PT ;  /* 0x00000008b3087209 */ /* 0x000fe40007810000 */
[----:B--2---:R-:W-:Y:S01]  /*3700*/  FSEL R143, R143, -INF , P1 ;  /* 0xff8000008f8f7808 */ /* 0x004fe20000800000 */
[----:B------:R-:W1:Y:S01]  /*3710*/  MUFU.TANH R141, R141 ;  /* 0x0000008d008d7308 */ /* 0x000e620000002400 */
[----:B------:R-:W-:-:S04]  /*3720*/  FMNMX.FTZ R8, R177, R8, !PT ;  /* 0x00000008b1087209 */ /* 0x000fc80007810000 */
[----:B------:R-:W-:Y:S02]  /*3730*/  FMNMX.FTZ R8, R143, R8, !PT ;  /* 0x000000088f087209 */ /* 0x000fe40007810000 */
[----:B---3--:R-:W-:Y:S01]  /*3740*/  FSEL R140, R140, -INF , P1 ;  /* 0xff8000008c8c7808 */ /* 0x008fe20000800000 */
[----:B------:R-:W2:Y:S01]  /*3750*/  MUFU.TANH R168, R14 ;  /* 0x0000000e00a87308 */ /* 0x000ea20000002400 */
[----:B------:R-:W-:Y:S02]  /*3760*/  ISETP.GT.AND P1, PT, R3, 0x39, PT ;  /* 0x000000390300780c */ /* 0x000fe40003f24270 */
[----:B------:R-:W-:-:S04]  /*3770*/  FMNMX.FTZ R3, R170, R9, !PT ;  /* 0x00000009aa037209 */ /* 0x000fc80007810000 */
[----:B------:R-:W-:Y:S02]  /*3780*/  FMNMX.FTZ R3, R182, R3, !PT ;  /* 0x00000003b6037209 */ /* 0x000fe40007810000 */
[----:B-1----:R-:W-:Y:S02]  /*3790*/  FSEL R141, R141, -INF , P1 ;  /* 0xff8000008d8d7808 */ /* 0x002fe40000800000 */
[----:B------:R-:W-:Y:S02]  /*37a0*/  FMNMX.FTZ R3, R174, R3, !PT ;  /* 0x00000003ae037209 */ /* 0x000fe40007810000 */
[----:B------:R-:W-:Y:S02]  /*37b0*/  FMNMX.FTZ R11, R141, R8, !PT ;  /* 0x000000088d0b7209 */ /* 0x000fe40007810000 */
[----:B------:R-:W-:Y:S02]  /*37c0*/  FMNMX.FTZ R3, R180, R3, !PT ;  /* 0x00000003b4037209 */ /* 0x000fe40007810000 */
[----:B--2---:R-:W-:Y:S01]  /*37d0*/  FSEL R168, R168, -INF , P1 ;  /* 0xff800000a8a87808 */ /* 0x004fe20000800000 */
[----:B------:R-:W1:Y:S01]  /*37e0*/  SHFL.BFLY PT, R8, R11, 0x2, 0x1f ;  /* 0x0c401f000b087f89 */ /* 0x000e6200000e0000 */
[----:B------:R-:W-:-:S04]  /*37f0*/  FMNMX.FTZ R3, R176, R3, !PT ;  /* 0x00000003b0037209 */ /* 0x000fc80007810000 */
[----:B------:R-:W-:-:S04]  /*3800*/  FMNMX.FTZ R3, R142, R3, !PT ;  /* 0x000000038e037209 */ /* 0x000fc80007810000 */
[----:B------:R-:W-:-:S04]  /*3810*/  FMNMX.FTZ R3, R140, R3, !PT ;  /* 0x000000038c037209 */ /* 0x000fc80007810000 */
        /* <DEDUP_REMOVED lines=8> */
[----:B------:R-:W-:-:S05]  /*38a0*/  FMUL.FTZ R178, R132, c[0x0][0x2d0] ;  /* 0x0000b40084b27a20 */ /* 0x000fca0000410000 */
[----:B------:R-:W-:-:S05]  /*38b0*/  FSEL R178, R178, RZ, P1 ;  /* 0x000000ffb2b27208 */ /* 0x000fca0000800000 */
[--C-:B------:R-:W-:Y:S02]  /*38c0*/  FFMA.FTZ R161, R23, c[0x0][0x2d0], -R178.reuse ;  /* 0x0000b40017a17a23 */ /* 0x100fe400000108b2 */
[--C-:B------:R-:W-:Y:S01]  /*38d0*/  FFMA.FTZ R158, R49, c[0x0][0x2d0], -R178.reuse ;  /* 0x0000b400319e7a23 */ /* 0x100fe200000108b2 */
[----:B--2---:R-:W-:Y:S01]  /*38e0*/  FMNMX.FTZ R3, R8, R3, !PT ;  /* 0x0000000308037209 */ /* 0x004fe20007810000 */
[--C-:B------:R-:W-:Y:S01]  /*38f0*/  FFMA.FTZ R159, R25, c[0x0][0x2d0], -R178.reuse ;  /* 0x0000b400199f7a23 */ /* 0x100fe200000108b2 */
[----:B------:R-:W-:Y:S01]  /*3900*/  LDSM.16.MT88.4 R8, [R184+0x2900] ;  /* 0x00290000b808783b */ /* 0x000fe20000004200 */
[--C-:B------:R-:W-:Y:S01]  /*3910*/  FFMA.FTZ R154, R61, c[0x0][0x2d0], -R178.reuse ;  /* 0x0000b4003d9a7a23 */ /* 0x100fe200000108b2 */
[C---:B------:R-:W-:Y:S01]  /*3920*/  FSETP.NEU.FTZ.AND P1, PT, R3.reuse, -INF , PT ;  /* 0xff8000000300780b */ /* 0x040fe20003f3d000 */
[----:B------:R-:W-:Y:S01]  /*3930*/  FMUL.FTZ R171, R3, c[0x0][0x2d0] ;  /* 0x0000b40003ab7a20 */ /* 0x000fe20000410000 */
[----:B------:R-:W-:Y:S01]  /*3940*/  MUFU.EX2 R161, R161 ;  /* 0x000000a100a17308 */ /* 0x000fe20000000800 */
[--C-:B------:R-:W-:Y:S01]  /*3950*/  FFMA.FTZ R157, R19, c[0x0][0x2d0], -R178.reuse ;  /* 0x0000b400139d7a23 */ /* 0x100fe200000108b2 */
[----:B------:R-:W-:Y:S01]  /*3960*/  LDSM.16.MT88.4 R20, [R184+0x900] ;  /* 0x00090000b814783b */ /* 0x000fe20000004200 */
[--C-:B------:R-:W-:Y:S01]  /*3970*/  FFMA.FTZ R152, R17, c[0x0][0x2d0], -R178.reuse ;  /* 0x0000b40011987a23 */ /* 0x100fe200000108b2 */
[----:B------:R-:W-:Y:S01]  /*3980*/  FSEL R171, R171, RZ, P1 ;  /* 0x000000ffabab7208 */ /* 0x000fe20000800000 */
[----:B------:R-:W-:-:S02]  /*3990*/  FFMA.FTZ R153, R15, c[0x0][0x2d0], -R178 ;  /* 0x0000b4000f997a23 */ /* 0x000fc400000108b2 */
[----:B------:R-:W-:Y:S01]  /*39a0*/  FFMA.FTZ R148, R13, c[0x0][0x2d0], -R178 ;  /* 0x0000b4000d947a23 */ /* 0x000fe200000108b2 */
[----:B------:R-:W1:Y:S01]  /*39b0*/  MUFU.EX2 R158, R158 ;  /* 0x0000009e009e7308 */ /* 0x000e620000000800 */
[--C-:B------:R-:W-:Y:S02]  /*39c0*/  FFMA.FTZ R163, R50, c[0x0][0x2d0], -R171.reuse ;  /* 0x0000b40032a37a23 */ /* 0x100fe400000108ab */
[--C-:B------:R-:W-:Y:S01]  /*39d0*/  FFMA.FTZ R160, R26, c[0x0][0x2d0], -R171.reuse ;  /* 0x0000b4001aa07a23 */ /* 0x100fe200000108ab */
[----:B------:R-:W2:Y:S01]  /*39e0*/  LDSM.16.MT88.4 R48, [R172+0x2100] ;  /* 0x00210000ac30783b */ /* 0x000ea20000004200 */
[--C-:B------:R-:W-:Y:S02]  /*39f0*/  FFMA.FTZ R165, R76, c[0x0][0x2d0], -R171.reuse ;  /* 0x0000b4004ca57a23 */ /* 0x100fe400000108ab */
[--C-:B------:R-:W-:Y:S01]  /*3a00*/  FFMA.FTZ R156, R6, c[0x0][0x2d0], -R171.reuse ;  /* 0x0000b400069c7a23 */ /* 0x100fe200000108ab */
[----:B------:R-:W-:Y:S01]  /*3a10*/  MUFU.EX2 R159, R159 ;  /* 0x0000009f009f7308 */ /* 0x000fe20000000800 */
[----:B------:R-:W3:Y:S01]  /*3a20*/  LDSM.16.MT88.4 R4, [R5+0x4100] ;  /* 0x004100000504783b */ /* 0x000ee20000004200 */
[----:B------:R-:W-:-:S02]  /*3a30*/  FFMA.FTZ R155, R18, c[0x0][0x2d0], -R171 ;  /* 0x0000b400129b7a23 */ /* 0x000fc400000108ab */
[--C-:B------:R-:W-:Y:S01]  /*3a40*/  FFMA.FTZ R150, R16, c[0x0][0x2d0], -R171.reuse ;  /* 0x0000b40010967a23 */ /* 0x100fe200000108ab */
[----:B------:R-:W-:Y:S01]  /*3a50*/  LDSM.16.MT88.4 R24, [R172+0x2900] ;  /* 0x00290000ac18783b */ /* 0x000fe20000004200 */
[--C-:B------:R-:W-:Y:S02]  /*3a60*/  FFMA.FTZ R151, R12, c[0x0][0x2d0], -R171.reuse ;  /* 0x0000b4000c977a23 */ /* 0x100fe400000108ab */
[----:B------:R-:W4:Y:S01]  /*3a70*/  MUFU.EX2 R154, R154 ;  /* 0x0000009a009a7308 */ /* 0x000f220000000800 */
[----:B------:R-:W5:Y:S01]  /*3a80*/  LDSM.16.MT88.4 R16, [R135+0x2900] ;  /* 0x002900008710783b */ /* 0x000f620000004200 */
[----:B-1----:R-:W-:Y:S01]  /*3a90*/  F2FP.PACK_AB R96, R158, R161 ;  /* 0x000000a19e60723e */ /* 0x002fe200000000ff */
[----:B------:R-:W-:Y:S02]  /*3aa0*/  FFMA.FTZ R0, R0, c[0x0][0x2d0], -R171 ;  /* 0x0000b40000007a23 */ /* 0x000fe400000108ab */
[----:B------:R-:W1:Y:S01]  /*3ab0*/  LDSM.16.MT88.4 R12, [R162+0x2900] ;  /* 0x00290000a20c783b */ /* 0x000e620000004200 */
[----:B------:R-:W-:-:S02]  /*3ac0*/  FFMA.FTZ R164, R175, c[0x0][0x2d0], -R178 ;  /* 0x0000b400afa47a23 */ /* 0x000fc400000108b2 */
[----:B------:R-:W-:Y:S01]  /*3ad0*/  MUFU.EX2 R163, R163 ;  /* 0x000000a300a37308 */ /* 0x000fe20000000800 */
[--C-:B------:R-:W-:Y:S02]  /*3ae0*/  FFMA.FTZ R166, R173, c[0x0][0x2d0], -R178.reuse ;  /* 0x0000b400ada67a23 */ /* 0x100fe400000108b2 */
[--C-:B------:R-:W-:Y:S02]  /*3af0*/  FFMA.FTZ R167, R167, c[0x0][0x2d0], -R178.reuse ;  /* 0x0000b400a7a77a23 */ /* 0x100fe400000108b2 */
[----:B------:R-:W-:Y:S02]  /*3b00*/  FFMA.FTZ R169, R169, c[0x0][0x2d0], -R178 ;  /* 0x0000b400a9a97a23 */ /* 0x000fe400000108b2 */
[--C-:B------:R-:W-:Y:S01]  /*3b10*/  FFMA.FTZ R170, R170, c[0x0][0x2d0], -R171.reuse ;  /* 0x0000b400aaaa7a23 */ /* 0x100fe200000108ab */
[----:B------:R-:W2:Y:S01]  /*3b20*/  MUFU.EX2 R160, R160 ;  /* 0x000000a000a07308 */ /* 0x000ea20000000800 */
[----:B----4-:R-:W-:Y:S01]  /*3b30*/  F2FP.PACK_AB R98, R154, R159 ;  /* 0x0000009f9a62723e */ /* 0x010fe200000000ff */
[----:B------:R-:W-:-:S02]  /*3b40*/  FFMA.FTZ R173, R182, c[0x0][0x2d0], -R171 ;  /* 0x0000b400b6ad7a23 */ /* 0x000fc400000108ab */
[--C-:B------:R-:W-:Y:S02]  /*3b50*/  FFMA.FTZ R174, R174, c[0x0][0x2d0], -R171.reuse ;  /* 0x0000b400aeae7a23 */ /* 0x100fe400000108ab */
[--C-:B------:R-:W-:Y:S02]  /*3b60*/  FFMA.FTZ R175, R180, c[0x0][0x2d0], -R171.reuse ;  /* 0x0000b400b4af7a23 */ /* 0x100fe400000108ab */
[----:B------:R-:W-:Y:S01]  /*3b70*/  MUFU.EX2 R165, R165 ;  /* 0x000000a500a57308 */ /* 0x000fe20000000800 */
[--C-:B------:R-:W-:Y:S02]  /*3b80*/  FFMA.FTZ R180, R177, c[0x0][0x2d0], -R178.reuse ;  /* 0x0000b400b1b47a23 */ /* 0x100fe400000108b2 */
[--C-:B------:R-:W-:Y:S02]  /*3b90*/  FFMA.FTZ R179, R179, c[0x0][0x2d0], -R178.reuse ;  /* 0x0000b400b3b37a23 */ /* 0x100fe400000108b2 */
[--C-:B------:R-:W-:Y:S02]  /*3ba0*/  FFMA.FTZ R177, R143, c[0x0][0x2d0], -R178.reuse ;  /* 0x0000b4008fb17a23 */ /* 0x100fe400000108b2 */
[----:B------:R-:W-:Y:S01]  /*3bb0*/  FFMA.FTZ R178, R141, c[0x0][0x2d0], -R178 ;  /* 0x0000b4008db27a23 */ /* 0x000fe200000108b2 */
[----:B------:R-:W4:Y:S01]  /*3bc0*/  MUFU.EX2 R156, R156 ;  /* 0x0000009c009c7308 */ /* 0x000f220000000800 */
[----:B--2---:R-:W-:Y:S01]  /*3bd0*/  F2FP.PACK_AB R97, R160, R163 ;  /* 0x000000a3a061723e */ /* 0x004fe200000000ff */
[----:B------:R-:W-:-:S02]  /*3be0*/  FFMA.FTZ R176, R176, c[0x0][0x2d0], -R171 ;  /* 0x0000b400b0b07a23 */ /* 0x000fc400000108ab */
[--C-:B------:R-:W-:Y:S02]  /*3bf0*/  FFMA.FTZ R181, R142, c[0x0][0x2d0], -R171.reuse ;  /* 0x0000b4008eb57a23 */ /* 0x100fe400000108ab */
[--C-:B------:R-:W-:Y:S02]  /*3c00*/  FFMA.FTZ R182, R140, c[0x0][0x2d0], -R171.reuse ;  /* 0x0000b4008cb67a23 */ /* 0x100fe400000108ab */
[----:B------:R-:W-:Y:S01]  /*3c10*/  MUFU.EX2 R157, R157 ;  /* 0x0000009d009d7308 */ /* 0x000fe20000000800 */
[----:B------:R-:W-:Y:S01]  /*3c20*/  FFMA.FTZ R221, R168, c[0x0][0x2d0], -R171 ;  /* 0x0000b400a8dd7a23 */ /* 0x000fe200000108ab */
[----:B------:R-:W-:Y:S01]  /*3c30*/  LDSM.16.MT88.4 R140, [R172+0x3900] ;  /* 0x00390000ac8c783b */ /* 0x000fe20000004200 */
[----:B------:R-:W-:Y:S02]  /*3c40*/  FADD.FTZ R158, R161, R158 ;  /* 0x0000009ea19e7221 */ /* 0x000fe40000010000 */
[----:B------:R-:W-:Y:S02]  /*3c50*/  FADD.FTZ R160, R163, R160 ;  /* 0x000000a0a3a07221 */ /* 0x000fe40000010000 */
[----:B------:R-:W-:Y:S01]  /*3c60*/  FADD.FTZ R159, R159, R158 ;  /* 0x0000009e9f9f7221 */ /* 0x000fe20000010000 */
[----:B----4-:R-:W-:Y:S01]  /*3c70*/  F2FP.PACK_AB R99, R156, R165 ;  /* 0x000000a59c63723e */ /* 0x010fe200000000ff */
[----:B------:R-:W2:Y:S01]  /*3c80*/  MUFU.EX2 R152, R152 ;  /* 0x0000009800987308 */ /* 0x000ea20000000800 */
        /* <DEDUP_REMOVED lines=10> */
[----:B------:R-:W4:Y:S06]  /*3d30*/  MUFU.EX2 R150, R150 ;  /* 0x0000009600967308 */ /* 0x000f2c0000000800 */
        /* <DEDUP_REMOVED lines=11> */
[----:B------:R-:W-:Y:S06]  /*3df0*/  MUFU.EX2 R169, R169 ;  /* 0x000000a900a97308 */ /* 0x000fec0000000800 */
        /* <DEDUP_REMOVED lines=24> */
[C---:B---3--:R-:W-:Y:S07]  /*3f80*/  HMMA.16816.F32 R92, R96.reuse, R4, RZ ;  /* 0x00000004605c723c */ /* 0x048fee00000018ff */
[----:B--2---:R-:W-:Y:S01]  /*3f90*/  F2FP.PACK_AB R4, R152, R157 ;  /* 0x0000009d9804723e */ /* 0x004fe200000000ff */
[----:B------:R-:W-:Y:S01]  /*3fa0*/  HMMA.16816.F32 R96, R96, R6, RZ ;  /* 0x000000066060723c */ /* 0x000fe200000018ff */
[----:B----4-:R-:W-:Y:S01]  /*3fb0*/  F2FP.PACK_AB R5, R150, R155 ;  /* 0x0000009b9605723e */ /* 0x010fe200000000ff */
[----:B------:R-:W-:-:S02]  /*3fc0*/  FADD.FTZ R157, R157, R154 ;  /* 0x0000009a9d9d7221 */ /* 0x000fc40000010000 */
[----:B------:R-:W-:Y:S02]  /*3fd0*/  FADD.FTZ R155, R155, R156 ;  /* 0x0000009c9b9b7221 */ /* 0x000fe40000010000 */
[----:B------:R-:W-:Y:S01]  /*3fe0*/  FADD.FTZ R152, R152, R157 ;  /* 0x0000009d98987221 */ /* 0x000fe20000010000 */
[----:B------:R-:W-:Y:S01]  /*3ff0*/  F2FP.PACK_AB R6, R148, R153 ;  /* 0x000000999406723e */ /* 0x000fe200000000ff */
[----:B------:R-:W-:Y:S01]  /*4000*/  FADD.FTZ R150, R150, R155 ;  /* 0x0000009b96967221 */ /* 0x000fe20000010000 */
[----:B-1----:R-:W-:Y:S01]  /*4010*/  F2FP.PACK_AB R7, R0, R151 ;  /* 0x000000970007723e */ /* 0x002fe200000000ff */
[----:B------:R-:W-:Y:S02]  /*4020*/  FADD.FTZ R153, R153, R152 ;  /* 0x0000009899997221 */ /* 0x000fe40000010000 */
[----:B------:R-:W-:Y:S02]  /*4030*/  FADD.FTZ R151, R151, R150 ;  /* 0x0000009697977221 */ /* 0x000fe40000010000 */
[----:B------:R-:W-:-:S02]  /*4040*/  FADD.FTZ R153, R148, R153 ;  /* 0x0000009994997221 */ /* 0x000fc40000010000 */
[----:B------:R-:W-:Y:S01]  /*4050*/  HMMA.16816.F32 R36, R4, R8, R36 ;  /* 0x000000080424723c */ /* 0x000fe20000001824 */
[----:B------:R-:W-:-:S07]  /*4060*/  FADD.FTZ R151, R0, R151 ;  /* 0x0000009700977221 */ /* 0x000fce0000010000 */
[C---:B------:R-:W-:Y:S01]  /*4070*/  HMMA.16816.F32 R40, R4.reuse, R10, R40 ;  /* 0x0000000a0428723c */ /* 0x040fe20000001828 */
[----:B------:R-:W1:Y:S07]  /*4080*/  LDSM.16.MT88.4 R8, [R172+0x4900] ;  /* 0x00490000ac08783b */ /* 0x000e6e0000004200 */
[C---:B-----5:R-:W-:Y:S08]  /*4090*/  HMMA.16816.F32 R52, R4.reuse, R16, R52 ;  /* 0x000000100434723c */ /* 0x060ff00000001834 */
[C---:B------:R-:W-:Y:S01]  /*40a0*/  HMMA.16816.F32 R56, R4.reuse, R18, R56 ;  /* 0x000000120438723c */ /* 0x040fe20000001838 */
[----:B------:R-:W2:Y:S07]  /*40b0*/  LDSM.16.MT88.4 R16, [R135+0x4900] ;  /* 0x004900008710783b */ /* 0x000eae0000004200 */
[C---:B------:R-:W-:Y:S08]  /*40c0*/  HMMA.16816.F32 R128, R4.reuse, R20, R128 ;  /* 0x000000140480723c */ /* 0x040ff00000001880 */
[C---:B------:R-:W-:Y:S01]  /*40d0*/  HMMA.16816.F32 R124, R4.reuse, R22, R124 ;  /* 0x00000016047c723c */ /* 0x040fe2000000187c */
[----:B------:R-:W3:Y:S07]  /*40e0*/  LDSM.16.MT88.4 R20, [R184+0x4900] ;  /* 0x00490000b814783b */ /* 0x000eee0000004200 */
[C---:B------:R-:W-:Y:S08]  /*40f0*/  HMMA.16816.F32 R60, R4.reuse, R12, R60 ;  /* 0x0000000c043c723c */ /* 0x040ff0000000183c */
[C---:B------:R-:W-:Y:S01]  /*4100*/  HMMA.16816.F32 R64, R4.reuse, R14, R64 ;  /* 0x0000000e0440723c */ /* 0x040fe20000001840 */
[----:B------:R-:W4:Y:S07]  /*4110*/  LDSM.16.MT88.4 R12, [R162+0x4900] ;  /* 0x00490000a20c783b */ /* 0x000f2e0000004200 */
        /* <DEDUP_REMOVED lines=20> */
[----:B------:R-:W-:Y:S07]  /*4260*/  LDSM.16.MT88.4 R20, [R184+0x5100] ;  /* 0x00510000b814783b */ /* 0x000fee0000004200 */
[C---:B----4-:R-:W-:Y:S08]  /*4270*/  HMMA.16816.F32 R92, R4.reuse, R12, R92 ;  /* 0x0000000c045c723c */ /* 0x050ff0000000185c */
[----:B------:R-:W-:Y:S01]  /*4280*/  HMMA.16816.F32 R96, R4, R14, R96 ;  /* 0x0000000e0460723c */ /* 0x000fe20000001860 */
[----:B------:R-:W3:Y:S06]  /*4290*/  LDSM.16.MT88.4 R12, [R184+0x3100] ;  /* 0x00310000b80c783b */ /* 0x000eec0000004200 */
[----:B------:R-:W-:Y:S01]  /*42a0*/  F2FP.PACK_AB R4, R167, R164 ;  /* 0x000000a4a704723e */ /* 0x000fe200000000ff */
[----:B------:R-:W-:Y:S01]  /*42b0*/  FADD.FTZ R164, R164, R153 ;  /* 0x00000099a4a47221 */ /* 0x000fe20000010000 */
[----:B------:R-:W-:Y:S01]  /*42c0*/  F2FP.PACK_AB R5, R173, R170 ;  /* 0x000000aaad05723e */ /* 0x000fe200000000ff */
[----:B------:R-:W-:Y:S01]  /*42d0*/  FADD.FTZ R170, R170, R151 ;  /* 0x00000097aaaa7221 */ /* 0x000fe20000010000 */
[----:B------:R-:W-:Y:S01]  /*42e0*/  F2FP.PACK_AB R6, R169, R166 ;  /* 0x000000a6a906723e */ /* 0x000fe200000000ff */
[----:B------:R-:W-:Y:S01]  /*42f0*/  FADD.FTZ R167, R167, R164 ;  /* 0x000000a4a7a77221 */ /* 0x000fe20000010000 */
[----:B------:R-:W-:Y:S01]  /*4300*/  F2FP.PACK_AB R7, R175, R174 ;  /* 0x000000aeaf07723e */ /* 0x000fe200000000ff */
[----:B------:R-:W-:-:S02]  /*4310*/  FADD.FTZ R173, R173, R170 ;  /* 0x000000aaadad7221 */ /* 0x000fc40000010000 */
[----:B------:R-:W-:Y:S02]  /*4320*/  FADD.FTZ R166, R166, R167 ;  /* 0x000000a7a6a67221 */ /* 0x000fe40000010000 */
[----:B------:R-:W-:Y:S02]  /*4330*/  FADD.FTZ R174, R174, R173 ;  /* 0x000000adaeae7221 */ /* 0x000fe40000010000 */
[----:B-1----:R-:W-:Y:S01]  /*4340*/  HMMA.16816.F32 R128, R4, R8, R128 ;  /* 0x000000080480723c */ /* 0x002fe20000001880 */
[----:B------:R-:W-:Y:S02]  /*4350*/  FADD.FTZ R166, R169, R166 ;  /* 0x000000a6a9a67221 */ /* 0x000fe40000010000 */
[----:B------:R-:W-:-:S05]  /*4360*/  FADD.FTZ R175, R175, R174 ;  /* 0x000000aeafaf7221 */ /* 0x000fca0000010000 */
        /* <DEDUP_REMOVED lines=34> */
[----:B------:R-:W2:Y:S06]  /*4590*/  LDSM.16.MT88.4 R20, [R135+0x3900] ;  /* 0x003900008714783b */ /* 0x000eac0000004200 */
        /* <DEDUP_REMOVED lines=10> */
[----:B---3--:R-:W-:Y:S01]  /*4640*/  HMMA.16816.F32 R120, R4, R12, R120 ;  /* 0x0000000c0478723c */ /* 0x008fe20000001878 */
[----:B------:R-:W-:Y:S02]  /*4650*/  FADD.FTZ R223, R178, R177 ;  /* 0x000000b1b2df7221 */ /* 0x000fe40000010000 */
[----:B------:R-:W-:-:S05]  /*4660*/  FADD.FTZ R221, R221, R182 ;  /* 0x000000b6dddd7221 */ /* 0x000fca0000010000 */
        /* <DEDUP_REMOVED lines=8> */
[C---:B------:R-:W-:Y:S08]  /*46f0*/  HMMA.16816.F32 R44, R4.reuse, R140, R44 ;  /* 0x0000008c042c723c */ /* 0x040ff0000000182c */
[C---:B------:R-:W-:Y:S08]  /*4700*/  HMMA.16816.F32 R48, R4.reuse, R142, R48 ;  /* 0x0000008e0430723c */ /* 0x040ff00000001830 */
        /* <DEDUP_REMOVED lines=10> */
[C---:B---3--:R-:W-:Y:S08]  /*47b0*/  HMMA.16816.F32 R68, R4.reuse, R12, R68 ;  /* 0x0000000c0444723c */ /* 0x048ff00000001844 */
[C---:B------:R-:W-:Y:S08]  /*47c0*/  HMMA.16816.F32 R72, R4.reuse, R14, R72 ;  /* 0x0000000e0448723c */ /* 0x040ff00000001848 */
[C---:B-1----:R-:W-:Y:S08]  /*47d0*/  HMMA.16816.F32 R84, R4.reuse, R8, R84 ;  /* 0x000000080454723c */ /* 0x042ff00000001854 */
[C---:B------:R-:W-:Y:S08]  /*47e0*/  HMMA.16816.F32 R88, R4.reuse, R10, R88 ;  /* 0x0000000a0458723c */ /* 0x040ff00000001858 */
[C---:B--2---:R-:W-:Y:S08]  /*47f0*/  HMMA.16816.F32 R92, R4.reuse, R16, R92 ;  /* 0x00000010045c723c */ /* 0x044ff0000000185c */
[----:B------:R-:W-:Y:S07]  /*4800*/  HMMA.16816.F32 R96, R4, R18, R96 ;  /* 0x000000120460723c */ /* 0x000fee0000001860 */
[----:B------:R-:W-:-:S04]  /*4810*/  IADD3 R5, R147, -0x3, RZ ;  /* 0xfffffffd93057810 */ /* 0x000fc80007ffe0ff */
[----:B------:R-:W-:-:S13]  /*4820*/  ISETP.GE.AND P1, PT, R5, R196, PT ;  /* 0x000000c40500720c */ /* 0x000fda0003f26270 */
[----:B------:R-:W-:Y:S05]  /*4830*/  @!P1 BRA `(.L_x_1519) ;  /* 0x0000044000009947 */ /* 0x000fea0003800000 */
[----:B------:R-:W-:Y:S01]  /*4840*/  IADD3 R0, R147, -0x1, RZ ;  /* 0xffffffff93007810 */ /* 0x000fe20007ffe0ff */
[----:B------:R-:W-:Y:S01]  /*4850*/  IMAD.MOV.U32 R199, RZ, RZ, RZ ;  /* 0x000000ffffc77224 */ /* 0x000fe200078e00ff */
[----:B------:R-:W-:-:S03]  /*4860*/  ISETP.NE.AND P2, PT, R197, 0x1, PT ;  /* 0x00000001c500780c */ /* 0x000fc60003f45270 */
[----:B------:R-:W-:-:S05]  /*4870*/  IMAD R5, R0, 0x40, R203 ;  /* 0x0000004000057824 */ /* 0x000fca00078e02cb */
[----:B------:R-:W-:-:S05]  /*4880*/  IADD3 R200, R5, -0x80, R202 ;  /* 0xffffff8005c87810 */ /* 0x000fca0007ffe0ca */
[----:B------:R-:W-:-:S04]  /*4890*/  @P2 IMAD.HI.U32 R4, R200, c[0x0][0x2bc], RZ ;  /* 0x0000af00c8042a27 */ /* 0x000fc800078e00ff */
[----:B------:R-:W-:Y:S01]  /*48a0*/  IMAD.MOV.U32 R0, RZ, RZ, R200 ;  /* 0x000000ffff007224 */ /* 0x000fe200078e00c8 */
[----:B------:R-:W-:-:S04]  /*48b0*/  @P2 SHF.R.U32.HI R0, RZ, c[0x0][0x2c0], R4 ;  /* 0x0000b000ff002a19 */ /* 0x000fc80000011604 */
[----:B------:R-:W-:-:S04]  /*48c0*/  @!P3 IADD3 R5, P1, R0, R210, RZ ;  /* 0x000000d20005b210 */ /* 0x000fc80007f3e0ff */
[----:B------:R-:W-:Y:S02]  /*48d0*/  @!P3 LEA.HI.X.SX32 R4, R0, R195, 0x1, P1 ;  /* 0x000000c30004b211 */ /* 0x000fe400008f0eff */
[----:B------:R-:W-:-:S04]  /*48e0*/  @!P3 LEA R8, P1, R5, c[0x0][0x2a0], 0x2 ;  /* 0x0000a8000508ba11 */ /* 0x000fc800078210ff */
[----:B------:R-:W-:-:S05]  /*48f0*/  @!P3 LEA.HI.X R9, R5, c[0x0][0x2a4], R4, 0x2, P1 ;  /* 0x0000a9000509ba11 */ /* 0x000fca00008f1404 */
[----:B------:R1:W2:Y:S01]  /*4900*/  @!P3 LDG.E R199, [R8.64] ;  /* 0x0000000608c7b981 */ /* 0x0002a2000c1e1900 */
[----:B------:R-:W-:Y:S01]  /*4910*/  IMAD.MOV R5, RZ, RZ, -R0 ;  /* 0x000000ffff057224 */ /* 0x000fe200078e0a00 */
[----:B------:R-:W-:Y:S01]  /*4920*/  SEL R11, RZ, 0x10, P4 ;  /* 0x00000010ff0b7807 */ /* 0x000fe20002000000 */
[C---:B------:R-:W-:Y:S01]  /*4930*/  IMAD.SHL.U32 R4, R149.reuse, 0x2, RZ ;  /* 0x0000000295047824 */ /* 0x040fe200078e00ff */
[----:B------:R-:W-:Y:S01]  /*4940*/  SHF.L.U64.HI R149, R149, 0x1, R144 ;  /* 0x0000000195957819 */ /* 0x000fe20000010290 */
[----:B------:R-:W-:Y:S01]  /*4950*/  IMAD R200, R5, c[0x0][0x2b8], R200 ;  /* 0x0000ae0005c87a24 */ /* 0x000fe200078e02c8 */
[----:B------:R-:W-:Y:S01]  /*4960*/  IADD3 R16, -R11, 0x10, RZ ;  /* 0x000000100b107810 */ /* 0x000fe20007ffe1ff */
[----:B------:R-:W-:Y:S01]  /*4970*/  IMAD.SHL.U32 R12, R134, 0x2, RZ ;  /* 0x00000002860c7824 */ /* 0x000fe200078e00ff */
[----:B------:R-:W-:Y:S01]  /*4980*/  IADD3 R14, -R146, 0x10, RZ ;  /* 0x00000010920e7810 */ /* 0x000fe20007ffe1ff */
[----:B------:R-:W-:Y:S01]  /*4990*/  IMAD.WIDE.U32 R6, R200, c[0x0][0x1e0], RZ ;  /* 0x00007800c8067a25 */ /* 0x000fe200078e00ff */
[----:B------:R-:W-:-:S02]  /*49a0*/  SHF.R.S32.HI R5, RZ, 0x1f, R200 ;  /* 0x0000001fff057819 */ /* 0x000fc400000114c8 */
[----:B------:R-:W-:Y:S01]  /*49b0*/  LOP3.LUT R16, R16, 0xf, RZ, 0xc0, !PT ;  /* 0x0000000f10107812 */ /* 0x000fe200078ec0ff */
[----:B------:R-:W-:Y:S01]  /*49c0*/  IMAD.SHL.U32 R10, R2, 0x2, RZ ;  /* 0x00000002020a7824 */ /* 0x000fe200078e00ff */
[----:B------:R-:W-:Y:S01]  /*49d0*/  SHF.L.U64.HI R13, R134, 0x1, R145 ;  /* 0x00000001860d7819 */ /* 0x000fe20000010291 */
[----:B------:R-:W-:Y:S01]  /*49e0*/  IMAD R5, R5, c[0x0][0x1e0], RZ ;  /* 0x0000780005057a24 */ /* 0x000fe200078e02ff */
[----:B------:R-:W-:-:S03]  /*49f0*/  LOP3.LUT R14, R14, 0xf, RZ, 0xc0, !PT ;  /* 0x0000000f0e0e7812 */ /* 0x000fc600078ec0ff */
[----:B------:R-:W-:-:S04]  /*4a00*/  IMAD R0, R200, c[0x0][0x1e4], R5 ;  /* 0x00007900c8007a24 */ /* 0x000fc800078e0205 */
[----:B------:R-:W-:Y:S01]  /*4a10*/  IMAD.IADD R7, R7, 0x1, R0 ;  /* 0x0000000107077824 */ /* 0x000fe200078e0200 */
[----:B-1----:R-:W-:Y:S02]  /*4a20*/  SHF.L.U64.HI R9, R2, 0x1, R133 ;  /* 0x0000000102097819 */ /* 0x002fe40000010285 */
[----:B--2---:R-:W-:Y:S01]  /*4a30*/  SHF.R.S32.HI R0, RZ, 0x1f, R199 ;  /* 0x0000001fff007819 */ /* 0x004fe200000114c7 */
[----:B------:R-:W-:-:S04]  /*4a40*/  IMAD.WIDE.U32 R6, R199, c[0x0][0x1f0], R6 ;  /* 0x00007c00c7067a25 */ /* 0x000fc800078e0006 */
[----:B------:R-:W-:-:S04]  /*4a50*/  IMAD R0, R0, c[0x0][0x1f0], RZ ;  /* 0x00007c0000007a24 */ /* 0x000fc800078e02ff */
[----:B------:R-:W-:Y:S01]  /*4a60*/  IMAD R5, R199, c[0x0][0x1f4], R0 ;  /* 0x00007d00c7057a24 */ /* 0x000fe200078e0200 */
[----:B------:R-:W-:-:S04]  /*4a70*/  IADD3 R0, P1, R208, R6, RZ ;  /* 0x00000006d0007210 */ /* 0x000fc80007f3e0ff */
[----:B------:R-:W-:Y:S02]  /*4a80*/  IADD3.X R5, R194, R7, R5, P1, !PT ;  /* 0x00000007c2057210 */ /* 0x000fe40000ffe405 */
[----:B------:R-:W-:-:S04]  /*4a90*/  LEA R6, P1, R0, c[0x0][0x1c8], 0x1 ;  /* 0x0000720000067a11 */ /* 0x000fc800078208ff */
[----:B------:R-:W-:Y:S01]  /*4aa0*/  LEA.HI.X R5, R0, c[0x0][0x1cc], R5, 0x1, P1 ;  /* 0x0000730000057a11 */ /* 0x000fe200008f0c05 */
[----:B------:R-:W1:Y:S01]  /*4ab0*/  SHFL.IDX PT, R7, R6, 0x1, 0x181f ;  /* 0x00381f0006077f89 */ /* 0x000e6200000e0000 */
[----:B------:R-:W-:-:S03]  /*4ac0*/  SEL R0, RZ, 0x10, P5 ;  /* 0x00000010ff007807 */ /* 0x000fc60002800000 */
[----:B------:R-:W2:Y:S01]  /*4ad0*/  SHFL.IDX PT, R8, R5, 0x1, 0x181f ;  /* 0x00381f0005087f89 */ /* 0x000ea200000e0000 */
[----:B------:R-:W-:-:S04]  /*4ae0*/  IADD3 R18, -R0, 0x10, RZ ;  /* 0x0000001000127810 */ /* 0x000fc80007ffe1ff */
[----:B------:R-:W-:-:S04]  /*4af0*/  LOP3.LUT R18, R18, 0xf, RZ, 0xc0, !PT ;  /* 0x0000000f12127812 */ /* 0x000fc800078ec0ff */
[----:B-1----:R-:W-:-:S04]  /*4b00*/  IADD3 R18, P2, P1, R18, R7, R4 ;  /* 0x0000000712127210 */ /* 0x002fc8000795e004 */
[----:B--2---:R-:W-:Y:S02]  /*4b10*/  IADD3.X R19, RZ, R8, R149, P2, P1 ;  /* 0x00000008ff137210 */ /* 0x004fe400017e2495 */
[----:B------:R-:W-:-:S04]  /*4b20*/  IADD3 R16, P2, P1, R16, R7, R12 ;  /* 0x0000000710107210 */ /* 0x000fc8000795e00c */
[-C--:B------:R-:W-:Y:S02]  /*4b30*/  IADD3.X R17, RZ, R8.reuse, R13, P2, P1 ;  /* 0x00000008ff117210 */ /* 0x080fe400017e240d */
[----:B------:R-:W-:Y:S02]  /*4b40*/  IADD3 R14, P2, P1, R14, R7, R10 ;  /* 0x000000070e0e7210 */ /* 0x000fe4000795e00a */
[----:B------:R-:W1:Y:S02]  /*4b50*/  SHFL.IDX PT, R7, R6, RZ, 0x181f ;  /* 0x00181fff06077589 */ /* 0x000e6400000e0000 */
[----:B------:R-:W-:Y:S02]  /*4b60*/  IADD3.X R15, RZ, R8, R9, P2, P1 ;  /* 0x00000008ff0f7210 */ /* 0x000fe400017e2409 */
[----:B------:R-:W2:Y:S01]  /*4b70*/  SHFL.IDX PT, R8, R5, RZ, 0x181f ;  /* 0x00181fff05087589 */ /* 0x000ea200000e0000 */
[----:B-1----:R-:W-:-:S05]  /*4b80*/  IADD3 R20, P1, R7, R4, RZ ;  /* 0x0000000407147210 */ /* 0x002fca0007f3e0ff */
[----:B--2---:R-:W-:Y:S01]  /*4b90*/  IMAD.X R21, R8, 0x1, R149, P1 ;  /* 0x0000000108157824 */ /* 0x004fe200008e0695 */
[----:B------:R-:W-:-:S05]  /*4ba0*/  IADD3 R12, P1, R7, R12, RZ ;  /* 0x0000000c070c7210 */ /* 0x000fca0007f3e0ff */
[----:B------:R-:W-:Y:S01]  /*4bb0*/  IMAD.X R13, R8, 0x1, R13, P1 ;  /* 0x00000001080d7824 */ /* 0x000fe200008e060d */
[----:B------:R-:W-:Y:S01]  /*4bc0*/  IADD3 R22, P1, R7, R10, RZ ;  /* 0x0000000a07167210 */ /* 0x000fe20007f3e0ff */
[----:B------:R-:W-:-:S04]  /*4bd0*/  IMAD.SHL.U32 R7, R201, 0x2, RZ ;  /* 0x00000002c9077824 */ /* 0x000fc800078e00ff */
[----:B------:R-:W-:Y:S01]  /*4be0*/  IMAD.X R23, R8, 0x1, R9, P1 ;  /* 0x0000000108177824 */ /* 0x000fe200008e0609 */
[----:B------:R-:W-:Y:S01]  /*4bf0*/  ISETP.NE.U32.AND P1, PT, R0, RZ, PT ;  /* 0x000000ff0000720c */ /* 0x000fe20003f25070 */
[----:B------:R1:W-:Y:S04]  /*4c00*/  LDGSTS.E.BYPASS.LTC128B.128 [R7+0xc100], [R20.64], !P5 ;  /* 0x0c10000014077fae */ /* 0x0003e8000e901d46 */
[----:B------:R1:W-:Y:S04]  /*4c10*/  LDGSTS.E.BYPASS.LTC128B.128 [R7+0xe100], [R12.64], !P4 ;  /* 0x0e1000000c077fae */ /* 0x0003e8000e101d46 */
[----:B------:R1:W-:Y:S04]  /*4c20*/  LDGSTS.E.BYPASS.LTC128B.128 [R7+0x10100], [R22.64], !P6 ;  /* 0x1010000016077fae */ /* 0x0003e8000f101d46 */
[----:B------:R1:W-:Y:S01]  /*4c30*/  LDGSTS.E.BYPASS.LTC128B.128.ZFILL [R7+0xd100], [R18.64], P1 ;  /* 0x0d10000012077fae */ /* 0x0003e20008941d46 */
[----:B------:R-:W-:-:S13]  /*4c40*/  ISETP.NE.U32.AND P1, PT, R11, RZ, PT ;  /* 0x000000ff0b00720c */ /* 0x000fda0003f25070 */
[----:B------:R1:W-:Y:S01]  /*4c50*/  LDGSTS.E.BYPASS.LTC128B.128.ZFILL [R7+0xf100], [R16.64], P1 ;  /* 0x0f10000010077fae */ /* 0x0003e20008941d46 */
[----:B------:R-:W-:-:S13]  /*4c60*/  ISETP.NE.U32.AND P1, PT, R146, RZ, PT ;  /* 0x000000ff9200720c */ /* 0x000fda0003f25070 */
[----:B------:R1:W-:Y:S02]  /*4c70*/  LDGSTS.E.BYPASS.LTC128B.128.ZFILL [R7+0x11100], [R14.64], P1 ;  /* 0x111000000e077fae */ /* 0x0003e40008941d46 */
.L_x_1519:
[----:B------:R-:W-:Y:S01]  /*4c80*/  IADD3 R219, R147, -0x2, RZ ;  /* 0xfffffffe93db7810 */ /* 0x000fe20007ffe0ff */
[----:B------:R-:W0:Y:S03]  /*4c90*/  LDGDEPBAR ;  /* 0x00000000000079af */ /* 0x000e260000000000 */
[----:B------:R-:W-:-:S13]  /*4ca0*/  ISETP.GE.AND P1, PT, R219, R196, PT ;  /* 0x000000c4db00720c */ /* 0x000fda0003f26270 */
[----:B------:R-:W-:Y:S05]  /*4cb0*/  @!P1 BRA `(.L_x_1520) ;  /* 0x0000305000009947 */ /* 0x000fea0003800000 */
[C---:B------:R-:W-:Y:S01]  /*4cc0*/  SHF.L.U64.HI R216, R134.reuse, 0x1, R145 ;  /* 0x0000000186d87819 */ /* 0x040fe20000010291 */
[----:B------:R-:W-:Y:S01]  /*4cd0*/  IMAD.SHL.U32 R215, R134, 0x2, RZ ;  /* 0x0000000286d77824 */ /* 0x000fe200078e00ff */
[----:B------:R-:W-:Y:S01]  /*4ce0*/  MOV R134, 0x20 ;  /* 0x0000002000867802 */ /* 0x000fe20000000f00 */
[C---:B------:R-:W-:Y:S01]  /*4cf0*/  IMAD.SHL.U32 R205, R2.reuse, 0x2, RZ ;  /* 0x0000000202cd7824 */ /* 0x040fe200078e00ff */
[----:B------:R-:W-:Y:S01]  /*4d00*/  SHF.L.U64.HI R214, R2, 0x1, R133 ;  /* 0x0000000102d67819 */ /* 0x000fe20000010285 */
[----:B------:R-:W-:Y:S01]  /*4d10*/  IMAD.MOV.U32 R0, RZ, RZ, R3 ;  /* 0x000000ffff007224 */ /* 0x000fe200078e0003 */
[----:B------:R-:W-:Y:S01]  /*4d20*/  MOV R133, R132 ;  /* 0x0000008400857202 */ /* 0x000fe20000000f00 */
[----:B------:R-:W-:Y:S01]  /*4d30*/  IMAD.MOV.U32 R217, RZ, RZ, RZ ;  /* 0x000000ffffd97224 */ /* 0x000fe200078e00ff */
[----:B------:R-:W-:Y:S01]  /*4d40*/  SEL R134, R134, 0xffffffe0, !P0 ;  /* 0xffffffe086867807 */ /* 0x000fe20004000000 */
[----:B------:R-:W-:Y:S02]  /*4d50*/  UMOV UR5, 0x1 ;  /* 0x0000000100057882 */ /* 0x000fe40000000000 */
.L_x_1523:
[----:B------:R-:W-:Y:S04]  /*4d60*/  DEPBAR.LE SB0, 0x2 ;  /* 0x000080800000791a */ /* 0x000fe80000000000 */
[----:B------:R-:W-:Y:S01]  /*4d70*/  BAR.SYNC.DEFER_BLOCKING 0x0 ;  /* 0x0000000000007b1d */ /* 0x000fe20000010000 */
[----:B------:R-:W-:Y:S01]  /*4d80*/  UIMAD UR4, UR5, 0x6000, URZ ;  /* 0x00006000050478a4 */ /* 0x000fe2000f8e023f */
[----:B------:R-:W-:Y:S05]  /*4d90*/  ISETP.GE.AND P0, PT, R196, R219, PT ;  /* 0x000000dbc400720c */ /* 0x000fea0003f06270 */
[----:B------:R-:W-:Y:S05]  /*4da0*/  IADD3 R180, R190, UR4, RZ ;  /* 0x00000004beb47c10 */ /* 0x000fea000fffe0ff */
[----:B------:R-:W-:Y:S01]  /*4db0*/  IMAD.IADD R132, R134, 0x1, R180 ;  /* 0x0000000186847824 */ /* 0x000fe200078e02b4 */
[----:B------:R2:W3:Y:S04]  /*4dc0*/  LDSM.16.M88.4 R136, [R192] ;  /* 0x00000000c088783b */ /* 0x0004e80000000200 */
[----:B------:R2:W4:Y:S04]  /*4dd0*/  LDSM.16.M88.4 R140, [R190+UR4+0xc100] ;  /* 0x00c10004be8c783b */ /* 0x0005280008000200 */
[----:B-1----:R2:W1:Y:S04]  /*4de0*/  LDSM.16.M88.4 R144, [R190+UR4+0xc900] ;  /* 0x00c90004be90783b */ /* 0x0024680008000200 */
[----:B------:R2:W1:Y:S04]  /*4df0*/  LDSM.16.M88.4 R148, [R190+UR4+0xd100] ;  /* 0x00d10004be94783b */ /* 0x0004680008000200 */
[----:B------:R2:W1:Y:S04]  /*4e00*/  LDSM.16.M88.4 R152, [R190+UR4+0xd900] ;  /* 0x00d90004be98783b */ /* 0x0004680008000200 */
[----:B------:R2:W1:Y:S04]  /*4e10*/  LDSM.16.M88.4 R156, [R188] ;  /* 0x00000000bc9c783b */ /* 0x0004680000000200 */
[----:B------:R2:W1:Y:S04]  /*4e20*/  LDSM.16.M88.4 R160, [R132+0xc100] ;  /* 0x00c1000084a0783b */ /* 0x0004680000000200 */
[----:B------:R2:W1:Y:S04]  /*4e30*/  LDSM.16.M88.4 R164, [R132+0xc900] ;  /* 0x00c9000084a4783b */ /* 0x0004680000000200 */
[----:B------:R2:W1:Y:S04]  /*4e40*/  LDSM.16.M88.4 R168, [R132+0xd100] ;  /* 0x00d1000084a8783b */ /* 0x0004680000000200 */
[----:B------:R2:W1:Y:S01]  /*4e50*/  LDSM.16.M88.4 R172, [R132+0xd900] ;  /* 0x00d9000084ac783b */ /* 0x0004620000000200 */
[----:B------:R-:W-:-:S05]  /*4e60*/  @P0 BRA `(.L_x_1521) ;  /* 0x0000030000000947 */ /* 0x000fca0003800000 */
[----:B------:R-:W-:Y:S01]  /*4e70*/  SHF.R.S32.HI R3, RZ, 0x1f, R200 ;  /* 0x0000001fff037819 */ /* 0x000fe200000114c8 */
[----:B------:R-:W-:Y:S01]  /*4e80*/  IMAD.WIDE.U32 R4, R200, c[0x0][0x208], RZ ;  /* 0x00008200c8047a25 */ /* 0x000fe200078e00ff */
[----:B------:R-:W-:Y:S03]  /*4e90*/  SHF.R.S32.HI R2, RZ, 0x1f, R199 ;  /* 0x0000001fff027819 */ /* 0x000fe600000114c7 */
[----:B------:R-:W-:Y:S02]  /*4ea0*/  IMAD R3, R3, c[0x0][0x208], RZ ;  /* 0x0000820003037a24 */ /* 0x000fe400078e02ff */
[----:B------:R-:W-:Y:S02]  /*4eb0*/  IMAD R2, R2, c[0x0][0x218], RZ ;  /* 0x0000860002027a24 */ /* 0x000fe400078e02ff */
[----:B------:R-:W-:Y:S02]  /*4ec0*/  IMAD R3, R200, c[0x0][0x20c], R3 ;  /* 0x00008300c8037a24 */ /* 0x000fe400078e0203 */
[----:B------:R-:W-:Y:S02]  /*4ed0*/  IMAD R2, R199, c[0x0][0x21c], R2 ;  /* 0x00008700c7027a24 */ /* 0x000fe400078e0202 */
[----:B------:R-:W-:Y:S04]  /*4ee0*/  IMAD.IADD R5, R5, 0x1, R3 ;  /* 0x0000000105057824 */ /* 0x000fe800078e0203 */
[----:B------:R-:W-:Y:S05]  /*4ef0*/  IMAD.WIDE.U32 R4, R199, c[0x0][0x218], R4 ;  /* 0x00008600c7047a25 */ /* 0x000fea00078e0004 */
[----:B------:R-:W-:Y:S02]  /*4f00*/  IADD3 R3, P0, R206, R4, RZ ;  /* 0x00000004ce037210 */ /* 0x000fe40007f1e0ff */
[----:B------:R-:W-:Y:S02]  /*4f10*/  SEL R4, RZ, 0x10, P5 ;  /* 0x00000010ff047807 */ /* 0x000fe40002800000 */
[----:B------:R-:W-:Y:S02]  /*4f20*/  IADD3.X R2, R193, R5, R2, P0, !PT ;  /* 0x00000005c1027210 */ /* 0x000fe400007fe402 */
[C---:B-1----:R-:W-:Y:S02]  /*4f30*/  LEA R14, P0, R3.reuse, c[0x0][0x1f8], 0x1 ;  /* 0x00007e00030e7a11 */ /* 0x042fe400078008ff */
[C---:B------:R-:W-:Y:S02]  /*4f40*/  IADD3 R5, -R4.reuse, 0x10, RZ ;  /* 0x0000001004057810 */ /* 0x040fe40007ffe1ff */
[----:B------:R-:W-:Y:S01]  /*4f50*/  LEA.HI.X R10, R3, c[0x0][0x1fc], R2, 0x1, P0 ;  /* 0x00007f00030a7a11 */ /* 0x000fe200000f0c02 */
[----:B------:R-:W1:Y:S01]  /*4f60*/  SHFL.IDX PT, R7, R14, 0x1, 0x181f ;  /* 0x00381f000e077f89 */ /* 0x000e6200000e0000 */
[----:B------:R-:W-:Y:S02]  /*4f70*/  SEL R3, RZ, 0x10, P4 ;  /* 0x00000010ff037807 */ /* 0x000fe40002000000 */
[----:B------:R-:W-:Y:S01]  /*4f80*/  ISETP.NE.U32.AND P2, PT, R4, RZ, PT ;  /* 0x000000ff0400720c */ /* 0x000fe20003f45070 */
[----:B------:R-:W5:Y:S01]  /*4f90*/  SHFL.IDX PT, R9, R10, 0x1, 0x181f ;  /* 0x00381f000a097f89 */ /* 0x000f6200000e0000 */
[----:B------:R-:W-:Y:S02]  /*4fa0*/  LOP3.LUT R5, R5, 0xf, RZ, 0xc0, !PT ;  /* 0x0000000f05057812 */ /* 0x000fe400078ec0ff */
[----:B------:R-:W-:Y:S01]  /*4fb0*/  SEL R2, RZ, 0x10, P6 ;  /* 0x00000010ff027807 */ /* 0x000fe20003000000 */
[----:B------:R2:W4:Y:S01]  /*4fc0*/  SHFL.IDX PT, R8, R14, RZ, 0x181f ;  /* 0x00181fff0e087589 */ /* 0x00052200000e0000 */
[----:B------:R-:W-:Y:S03]  /*4fd0*/  IADD3 R6, -R3, 0x10, RZ ;  /* 0x0000001003067810 */ /* 0x000fe60007ffe1ff */
[----:B------:R-:W3:Y:S01]  /*4fe0*/  SHFL.IDX PT, R11, R10, RZ, 0x181f ;  /* 0x00181fff0a0b7589 */ /* 0x000ee200000e0000 */
[----:B------:R-:W-:Y:S02]  /*4ff0*/  LOP3.LUT R6, R6, 0xf, RZ, 0xc0, !PT ;  /* 0x0000000f06067812 */ /* 0x000fe400078ec0ff */
[----:B-1----:R-:W-:Y:S02]  /*5000*/  IADD3 R12, P1, P0, R5, R7, R212 ;  /* 0x00000007050c7210 */ /* 0x002fe4000783e0d4 */
[----:B------:R-:W-:Y:S02]  /*5010*/  IADD3 R5, -R2, 0x10, RZ ;  /* 0x0000001002057810 */ /* 0x000fe40007ffe1ff */
[----:B-----5:R-:W-:Y:S02]  /*5020*/  IADD3.X R13, RZ, R9, R213, P1, P0 ;  /* 0x00000009ff0d7210 */ /* 0x020fe40000fe04d5 */
[----:B--2---:R-:W-:Y:S02]  /*5030*/  IADD3 R14, P1, P0, R6, R7, R215 ;  /* 0x00000007060e7210 */ /* 0x004fe4000783e0d7 */
[----:B------:R-:W-:Y:S01]  /*5040*/  LOP3.LUT R6, R5, 0xf, RZ, 0xc0, !PT ;  /* 0x0000000f05067812 */ /* 0x000fe200078ec0ff */
[----:B------:R-:W-:Y:S01]  /*5050*/  IMAD R5, R217, 0x6000, R198 ;  /* 0x00006000d9057824 */ /* 0x000fe200078e02c6 */
[----:B------:R-:W-:Y:S02]  /*5060*/  IADD3.X R15, RZ, R9, R216, P1, P0 ;  /* 0x00000009ff0f7210 */ /* 0x000fe40000fe04d8 */
[----:B------:R-:W-:Y:S04]  /*5070*/  IADD3 R6, P1, P0, R6, R7, R205 ;  /* 0x0000000706067210 */ /* 0x000fe8000783e0cd */
[----:B------:R-:W-:Y:S02]  /*5080*/  IADD3.X R7, RZ, R9, R214, P1, P0 ;  /* 0x00000009ff077210 */ /* 0x000fe40000fe04d6 */
[----:B----4-:R-:W-:Y:S02]  /*5090*/  IADD3 R18, P1, R212, R8, RZ ;  /* 0x00000008d4127210 */ /* 0x010fe40007f3e0ff */
[C---:B------:R-:W-:Y:S03]  /*50a0*/  IADD3 R16, P0, R8.reuse, R215, RZ ;  /* 0x000000d708107210 */ /* 0x040fe60007f1e0ff */
[----:B---3--:R-:W-:Y:S01]  /*50b0*/  IMAD.X R19, R213, 0x1, R11, P1 ;  /* 0x00000001d5137824 */ /* 0x008fe200008e060b */
[----:B------:R-:W-:Y:S01]  /*50c0*/  ISETP.NE.U32.AND P1, PT, R3, RZ, PT ;  /* 0x000000ff0300720c */ /* 0x000fe20003f25070 */
[C---:B------:R-:W-:Y:S01]  /*50d0*/  IMAD.X R17, R11.reuse, 0x1, R216, P0 ;  /* 0x000000010b117824 */ /* 0x040fe200000e06d8 */
[----:B------:R-:W-:Y:S02]  /*50e0*/  IADD3 R8, P0, R8, R205, RZ ;  /* 0x000000cd08087210 */ /* 0x000fe40007f1e0ff */
[----:B------:R1:W-:Y:S03]  /*50f0*/  LDGSTS.E.BYPASS.LTC128B.128 [R5], [R18.64], !P5 ;  /* 0x0000000012057fae */ /* 0x0003e6000e901d46 */
[----:B------:R-:W-:Y:S01]  /*5100*/  IMAD.X R9, R11, 0x1, R214, P0 ;  /* 0x000000010b097824 */ /* 0x000fe200000e06d6 */
[----:B------:R1:W-:Y:S01]  /*5110*/  LDGSTS.E.BYPASS.LTC128B.128 [R5+0x2000], [R16.64], !P4 ;  /* 0x0200000010057fae */ /* 0x0003e2000e101d46 */
[----:B------:R-:W-:Y:S03]  /*5120*/  ISETP.NE.U32.AND P0, PT, R2, RZ, PT ;  /* 0x000000ff0200720c */ /* 0x000fe60003f05070 */
[----:B------:R1:W-:Y:S04]  /*5130*/  LDGSTS.E.BYPASS.LTC128B.128 [R5+0x4000], [R8.64], !P6 ;  /* 0x0400000008057fae */ /* 0x0003e8000f101d46 */
[----:B------:R1:W-:Y:S04]  /*5140*/  LDGSTS.E.BYPASS.LTC128B.128.ZFILL [R5+0x1000], [R12.64], P2 ;  /* 0x010000000c057fae */ /* 0x0003e80009141d46 */
[----:B------:R1:W-:Y:S04]  /*5150*/  LDGSTS.E.BYPASS.LTC128B.128.ZFILL [R5+0x3000], [R14.64], P1 ;  /* 0x030000000e057fae */ /* 0x0003e80008941d46 */
[----:B------:R1:W-:Y:S02]  /*5160*/  LDGSTS.E.BYPASS.LTC128B.128.ZFILL [R5+0x5000], [R6.64], P0 ;  /* 0x0500000006057fae */ /* 0x0003e40008141d46 */
.L_x_1521:
[C---:B-1-34-:R-:W-:Y:S01]  /*5170*/  HMMA.16816.F32 R4, R136.reuse, R140, RZ ;  /* 0x0000008c8804723c */ /* 0x05afe200000018ff */
[----:B------:R-:W0:Y:S02]  /*5180*/  LDGDEPBAR ;  /* 0x00000000000079af */ /* 0x000e240000000000 */
[----:B------:R-:W-:Y:S02]  /*5190*/  ISETP.GE.AND P1, PT, R217, 0x1, PT ;  /* 0x00000001d900780c */ /* 0x000fe40003f26270 */
[C---:B------:R-:W-:Y:S02]  /*51a0*/  IADD3 R191, R187.reuse, R180, RZ ;  /* 0x000000b4bbbf7210 */ /* 0x040fe40007ffe0ff */
[----:B------:R-:W-:Y:S01]  /*51b0*/  IADD3 R2, R187, R132, RZ ;  /* 0x00000084bb027210 */ /* 0x000fe20007ffe0ff */
[C---:B------:R-:W-:Y:S01]  /*51c0*/  HMMA.16816.F32 R8, R136.reuse, R142, RZ ;  /* 0x0000008e8808723c */ /* 0x040fe200000018ff */
[----:B------:R-:W-:Y:S03]  /*51d0*/  LDSM.16.M88.4 R140, [R186] ;  /* 0x00000000ba8c783b */ /* 0x000fe60000000200 */
[----:B------:R-:W-:Y:S02]  /*51e0*/  IADD3 R3, R134, R180, R187 ;  /* 0x000000b486037210 */ /* 0x000fe40007ffe0bb */
[----:B------:R-:W-:Y:S02]  /*51f0*/  IADD3 R217, R217, 0x1, RZ ;  /* 0x00000001d9d97810 */ /* 0x000fe40007ffe0ff */
[C---:B------:R-:W-:Y:S01]  /*5200*/  HMMA.16816.F32 R12, R136.reuse, R144, RZ ;  /* 0x00000090880c723c */ /* 0x040fe200000018ff */
[----:B------:R-:W-:Y:S03]  /*5210*/  LDSM.16.M88.4 R176, [R191+0xe100] ;  /* 0x00e10000bfb0783b */ /* 0x000fe60000000200 */
[----:B------:R-:W-:Y:S04]  /*5220*/  SEL R217, R217, RZ, !P1 ;  /* 0x000000ffd9d97207 */ /* 0x000fe80004800000 */
[C---:B------:R-:W-:Y:S01]  /*5230*/  HMMA.16816.F32 R16, R136.reuse, R146, RZ ;  /* 0x000000928810723c */ /* 0x040fe200000018ff */
[----:B------:R-:W1:Y:S07]  /*5240*/  LDSM.16.M88.4 R144, [R191+0xc100] ;  /* 0x00c10000bf90783b */ /* 0x000e6e0000000200 */
[C---:B------:R-:W-:Y:S01]  /*5250*/  HMMA.16816.F32 R20, R136.reuse, R148, RZ ;  /* 0x000000948814723c */ /* 0x040fe200000018ff */
[----:B------:R-:W-:Y:S07]  /*5260*/  LDSM.16.M88.4 R180, [R190+UR4+0x10100] ;  /* 0x01010004beb4783b */ /* 0x000fee0008000200 */
[C---:B------:R-:W-:Y:S01]  /*5270*/  HMMA.16816.F32 R24, R136.reuse, R150, RZ ;  /* 0x000000968818723c */ /* 0x040fe200000018ff */
[----:B------:R-:W-:Y:S07]  /*5280*/  LDSM.16.M88.4 R148, [R191+0xd100] ;  /* 0x00d10000bf94783b */ /* 0x000fee0000000200 */
[C---:B------:R-:W-:Y:S08]  /*5290*/  HMMA.16816.F32 R28, R136.reuse, R152, RZ ;  /* 0x00000098881c723c */ /* 0x040ff000000018ff */
[----:B------:R-:W-:Y:S01]  /*52a0*/  HMMA.16816.F32 R32, R136, R154, RZ ;  /* 0x0000009a8820723c */ /* 0x000fe200000018ff */
[----:B------:R-:W3:Y:S07]  /*52b0*/  LDSM.16.M88.4 R136, [R191+0xc900] ;  /* 0x00c90000bf88783b */ /* 0x000eee0000000200 */
[C---:B------:R-:W-:Y:S01]  /*52c0*/  HMMA.16816.F32 R4, R156.reuse, R160, R4 ;  /* 0x000000a09c04723c */ /* 0x040fe20000001804 */
[----:B------:R-:W4:Y:S07]  /*52d0*/  LDSM.16.M88.4 R152, [R191+0xd900] ;  /* 0x00d90000bf98783b */ /* 0x000f2e0000000200 */
[C---:B------:R-:W-:Y:S01]  /*52e0*/  HMMA.16816.F32 R8, R156.reuse, R162, R8 ;  /* 0x000000a29c08723c */ /* 0x040fe20000001808 */
[----:B------:R-:W-:Y:S07]  /*52f0*/  LDSM.16.M88.4 R160, [R185] ;  /* 0x00000000b9a0783b */ /* 0x000fee0000000200 */
[C---:B------:R-:W-:Y:S08]  /*5300*/  HMMA.16816.F32 R12, R156.reuse, R164, R12 ;  /* 0x000000a49c0c723c */ /* 0x040ff0000000180c */
[C---:B------:R-:W-:Y:S01]  /*5310*/  HMMA.16816.F32 R16, R156.reuse, R166, R16 ;  /* 0x000000a69c10723c */ /* 0x040fe20000001810 */
[----:B------:R-:W5:Y:S07]  /*5320*/  LDSM.16.M88.4 R164, [R2+0xc100] ;  /* 0x00c1000002a4783b */ /* 0x000f6e0000000200 */
[C---:B------:R-:W-:Y:S08]  /*5330*/  HMMA.16816.F32 R20, R156.reuse, R168, R20 ;  /* 0x000000a89c14723c */ /* 0x040ff00000001814 */
[C---:B------:R-:W-:Y:S01]  /*5340*/  HMMA.16816.F32 R24, R156.reuse, R170, R24 ;  /* 0x000000aa9c18723c */ /* 0x040fe20000001818 */
[----:B------:R-:W-:Y:S07]  /*5350*/  LDSM.16.M88.4 R168, [R132+0xe100] ;  /* 0x00e1000084a8783b */ /* 0x000fee0000000200 */
[C---:B------:R-:W-:Y:S08]  /*5360*/  HMMA.16816.F32 R28, R156.reuse, R172, R28 ;  /* 0x000000ac9c1c723c */ /* 0x040ff0000000181c */
[----:B------:R-:W-:Y:S01]  /*5370*/  HMMA.16816.F32 R32, R156, R174, R32 ;  /* 0x000000ae9c20723c */ /* 0x000fe20000001820 */
[----:B------:R-:W2:Y:S07]  /*5380*/  LDSM.16.M88.4 R156, [R2+0xc900] ;  /* 0x00c90000029c783b */ /* 0x000eae0000000200 */
[C---:B-1----:R-:W-:Y:S01]  /*5390*/  HMMA.16816.F32 R4, R140.reuse, R144, R4 ;  /* 0x000000908c04723c */ /* 0x042fe20000001804 */
[----:B------:R-:W-:Y:S07]  /*53a0*/  LDSM.16.M88.4 R172, [R132+0xe900] ;  /* 0x00e9000084ac783b */ /* 0x000fee0000000200 */
[C---:B------:R-:W-:Y:S01]  /*53b0*/  HMMA.16816.F32 R8, R140.reuse, R146, R8 ;  /* 0x000000928c08723c */ /* 0x040fe20000001808 */
[----:B------:R-:W1:Y:S07]  /*53c0*/  LDSM.16.M88.4 R144, [R2+0xd100] ;  /* 0x00d100000290783b */ /* 0x000e6e0000000200 */
[C---:B---3--:R-:W-:Y:S08]  /*53d0*/  HMMA.16816.F32 R12, R140.reuse, R136, R12 ;  /* 0x000000888c0c723c */ /* 0x048ff0000000180c */
[C---:B------:R-:W-:Y:S01]  /*53e0*/  HMMA.16816.F32 R16, R140.reuse, R138, R16 ;  /* 0x0000008a8c10723c */ /* 0x040fe20000001810 */
[----:B------:R-:W3:Y:S07]  /*53f0*/  LDSM.16.M88.4 R136, [R2+0xd900] ;  /* 0x00d900000288783b */ /* 0x000eee0000000200 */
[C---:B------:R-:W-:Y:S08]  /*5400*/  HMMA.16816.F32 R20, R140.reuse, R148, R20 ;  /* 0x000000948c14723c */ /* 0x040ff00000001814 */
[C---:B------:R-:W-:Y:S01]  /*5410*/  HMMA.16816.F32 R24, R140.reuse, R150, R24 ;  /* 0x000000968c18723c */ /* 0x040fe20000001818 */
[----:B------:R-:W-:Y:S07]  /*5420*/  LDSM.16.M88.4 R148, [R190+UR4+0xe100] ;  /* 0x00e10004be94783b */ /* 0x000fee0008000200 */
[C---:B----4-:R-:W-:Y:S08]  /*5430*/  HMMA.16816.F32 R28, R140.reuse, R152, R28 ;  /* 0x000000988c1c723c */ /* 0x050ff0000000181c */
[----:B------:R-:W-:Y:S01]  /*5440*/  HMMA.16816.F32 R32, R140, R154, R32 ;  /* 0x0000009a8c20723c */ /* 0x000fe20000001820 */
[----:B------:R-:W4:Y:S07]  /*5450*/  LDSM.16.M88.4 R140, [R192+0x4000] ;  /* 0x00400000c08c783b */ /* 0x000f2e0000000200 */
[C---:B-----5:R-:W-:Y:S01]  /*5460*/  HMMA.16816.F32 R4, R160.reuse, R164, R4 ;  /* 0x000000a4a004723c */ /* 0x060fe20000001804 */
[----:B------:R-:W5:Y:S07]  /*5470*/  LDSM.16.M88.4 R152, [R190+UR4+0xe900] ;  /* 0x00e90004be98783b */ /* 0x000f6e0008000200 */
[C---:B------:R-:W-:Y:S01]  /*5480*/  HMMA.16816.F32 R8, R160.reuse, R166, R8 ;  /* 0x000000a6a008723c */ /* 0x040fe20000001808 */
[----:B------:R-:W-:Y:S07]  /*5490*/  LDSM.16.M88.4 R164, [R190+UR4+0xf900] ;  /* 0x00f90004bea4783b */ /* 0x000fee0008000200 */
[C---:B--2---:R-:W-:Y:S08]  /*54a0*/  HMMA.16816.F32 R12, R160.reuse, R156, R12 ;  /* 0x0000009ca00c723c */ /* 0x044ff0000000180c */
[C---:B------:R-:W-:Y:S01]  /*54b0*/  HMMA.16816.F32 R16, R160.reuse, R158, R16 ;  /* 0x0000009ea010723c */ /* 0x040fe20000001810 */
[----:B------:R-:W2:Y:S07]  /*54c0*/  LDSM.16.M88.4 R156, [R190+UR4+0xf100] ;  /* 0x00f10004be9c783b */ /* 0x000eae0008000200 */
[C---:B-1----:R-:W-:Y:S08]  /*54d0*/  HMMA.16816.F32 R20, R160.reuse, R144, R20 ;  /* 0x00000090a014723c */ /* 0x042ff00000001814 */
[C---:B------:R-:W-:Y:S01]  /*54e0*/  HMMA.16816.F32 R24, R160.reuse, R146, R24 ;  /* 0x00000092a018723c */ /* 0x040fe20000001818 */
[----:B------:R-:W1:Y:S07]  /*54f0*/  LDSM.16.M88.4 R144, [R188+0x4000] ;  /* 0x00400000bc90783b */ /* 0x000e6e0000000200 */
[C---:B---3--:R-:W-:Y:S08]  /*5500*/  HMMA.16816.F32 R28, R160.reuse, R136, R28 ;  /* 0x00000088a01c723c */ /* 0x048ff0000000181c */
[----:B------:R-:W-:Y:S01]  /*5510*/  HMMA.16816.F32 R32, R160, R138, R32 ;  /* 0x0000008aa020723c */ /* 0x000fe20000001820 */
[----:B------:R-:W3:Y:S07]  /*5520*/  LDSM.16.M88.4 R136, [R132+0xf100] ;  /* 0x00f100008488783b */ /* 0x000eee0000000200 */
[C---:B----4-:R-:W-:Y:S01]  /*5530*/  HMMA.16816.F32 R4, R140.reuse, R148, R4 ;  /* 0x000000948c04723c */ /* 0x050fe20000001804 */
[----:B------:R-:W-:Y:S07]  /*5540*/  LDSM.16.M88.4 R160, [R186+0x4000] ;  /* 0x00400000baa0783b */ /* 0x000fee0000000200 */
[C---:B------:R-:W-:Y:S01]  /*5550*/  HMMA.16816.F32 R8, R140.reuse, R150, R8 ;  /* 0x000000968c08723c */ /* 0x040fe20000001808 */
[----:B------:R-:W4:Y:S07]  /*5560*/  LDSM.16.M88.4 R148, [R132+0xf900] ;  /* 0x00f900008494783b */ /* 0x000f2e0000000200 */
[C---:B-----5:R-:W-:Y:S08]  /*5570*/  HMMA.16816.F32 R12, R140.reuse, R152, R12 ;  /* 0x000000988c0c723c */ /* 0x060ff0000000180c */
[C---:B------:R-:W-:Y:S01]  /*5580*/  HMMA.16816.F32 R16, R140.reuse, R154, R16 ;  /* 0x0000009a8c10723c */ /* 0x040fe20000001810 */
[----:B------:R-:W-:Y:S07]  /*5590*/  LDSM.16.M88.4 R152, [R191+0xf100] ;  /* 0x00f10000bf98783b */ /* 0x000fee0000000200 */
[C---:B--2---:R-:W-:Y:S08]  /*55a0*/  HMMA.16816.F32 R20, R140.reuse, R156, R20 ;  /* 0x0000009c8c14723c */ /* 0x044ff00000001814 */
        /* <DEDUP_REMOVED lines=9> */
[C---:B------:R-:W-:Y:S08]  /*5640*/  HMMA.16816.F32 R12, R144.reuse, R172, R12 ;  /* 0x000000ac900c723c */ /* 0x040ff0000000180c */
[C---:B------:R-:W-:Y:S01]  /*5650*/  HMMA.16816.F32 R16, R144.reuse, R174, R16 ;  /* 0x000000ae9010723c */ /* 0x040fe20000001810 */
[----:B------:R-:W-:Y:S07]  /*5660*/  LDSM.16.M88.4 R172, [R192+0x8000] ;  /* 0x00800000c0ac783b */ /* 0x000fee0000000200 */
[C---:B---3--:R-:W-:Y:S08]  /*5670*/  HMMA.16816.F32 R20, R144.reuse, R136, R20 ;  /* 0x000000889014723c */ /* 0x048ff00000001814 */
[C---:B------:R-:W-:Y:S01]  /*5680*/  HMMA.16816.F32 R24, R144.reuse, R138, R24 ;  /* 0x0000008a9018723c */ /* 0x040fe20000001818 */
[----:B------:R-:W3:Y:S07]  /*5690*/  LDSM.16.M88.4 R136, [R3+0xe900] ;  /* 0x00e900000388783b */ /* 0x000eee0000000200 */
[C---:B----4-:R-:W-:Y:S08]  /*56a0*/  HMMA.16816.F32 R28, R144.reuse, R148, R28 ;  /* 0x00000094901c723c */ /* 0x050ff0000000181c */
[----:B------:R-:W-:Y:S01]  /*56b0*/  HMMA.16816.F32 R32, R144, R150, R32 ;  /* 0x000000969020723c */ /* 0x000fe20000001820 */
[----:B------:R-:W4:Y:S07]  /*56c0*/  LDSM.16.M88.4 R144, [R3+0xf100] ;  /* 0x00f100000390783b */ /* 0x000f2e0000000200 */
[C---:B------:R-:W-:Y:S01]  /*56d0*/  HMMA.16816.F32 R4, R160.reuse, R176, R4 ;  /* 0x000000b0a004723c */ /* 0x040fe20000001804 */
[----:B------:R-:W5:Y:S07]  /*56e0*/  LDSM.16.M88.4 R148, [R3+0xf900] ;  /* 0x00f900000394783b */ /* 0x000f6e0000000200 */
[C---:B------:R-:W-:Y:S01]  /*56f0*/  HMMA.16816.F32 R8, R160.reuse, R178, R8 ;  /* 0x000000b2a008723c */ /* 0x040fe20000001808 */
[----:B------:R-:W-:Y:S07]  /*5700*/  LDSM.16.M88.4 R176, [R132+0x10100] ;  /* 0x0101000084b0783b */ /* 0x000fee0000000200 */
[C---:B--2---:R-:W-:Y:S08]  /*5710*/  HMMA.16816.F32 R12, R160.reuse, R140, R12 ;  /* 0x0000008ca00c723c */ /* 0x044ff0000000180c */
[C---:B------:R-:W-:Y:S01]  /*5720*/  HMMA.16816.F32 R16, R160.reuse, R142, R16 ;  /* 0x0000008ea010723c */ /* 0x040fe20000001810 */
[----:B------:R-:W2:Y:S07]  /*5730*/  LDSM.16.M88.4 R140, [R190+UR4+0x10900] ;  /* 0x01090004be8c783b */ /* 0x000eae0008000200 */
[C---:B------:R-:W-:Y:S08]  /*5740*/  HMMA.16816.F32 R20, R160.reuse, R152, R20 ;  /* 0x00000098a014723c */ /* 0x040ff00000001814 */
[C---:B------:R-:W-:Y:S01]  /*5750*/  HMMA.16816.F32 R24, R160.reuse, R154, R24 ;  /* 0x0000009aa018723c */ /* 0x040fe20000001818 */
[----:B------:R-:W2:Y:S07]  /*5760*/  LDSM.16.M88.4 R152, [R190+UR4+0x11100] ;  /* 0x01110004be98783b */ /* 0x000eae0008000200 */
[C---:B------:R-:W-:Y:S08]  /*5770*/  HMMA.16816.F32 R28, R160.reuse, R156, R28 ;  /* 0x0000009ca01c723c */ /* 0x040ff0000000181c */
[----:B------:R-:W-:Y:S01]  /*5780*/  HMMA.16816.F32 R32, R160, R158, R32 ;  /* 0x0000009ea020723c */ /* 0x000fe20000001820 */
[----:B------:R-:W2:Y:S07]  /*5790*/  LDSM.16.M88.4 R156, [R190+UR4+0x11900] ;  /* 0x01190004be9c783b */ /* 0x000eae0008000200 */
[C---:B-1----:R-:W-:Y:S01]  /*57a0*/  HMMA.16816.F32 R4, R164.reuse, R168, R4 ;  /* 0x000000a8a404723c */ /* 0x042fe20000001804 */
[----:B------:R-:W1:Y:S07]  /*57b0*/  LDSM.16.M88.4 R160, [R188+0x8000] ;  /* 0x00800000bca0783b */ /* 0x000e6e0000000200 */
[C---:B------:R-:W-:Y:S01]  /*57c0*/  HMMA.16816.F32 R8, R164.reuse, R170, R8 ;  /* 0x000000aaa408723c */ /* 0x040fe20000001808 */
[----:B------:R-:W-:Y:S07]  /*57d0*/  LDSM.16.M88.4 R168, [R191+0x10100] ;  /* 0x01010000bfa8783b */ /* 0x000fee0000000200 */
[C---:B---3--:R-:W-:Y:S08]  /*57e0*/  HMMA.16816.F32 R12, R164.reuse, R136, R12 ;  /* 0x00000088a40c723c */ /* 0x048ff0000000180c */
[C---:B------:R-:W-:Y:S01]  /*57f0*/  HMMA.16816.F32 R16, R164.reuse, R138, R16 ;  /* 0x0000008aa410723c */ /* 0x040fe20000001810 */
[----:B------:R-:W3:Y:S07]  /*5800*/  LDSM.16.M88.4 R136, [R132+0x10900] ;  /* 0x010900008488783b */ /* 0x000eee0000000200 */
        /* <DEDUP_REMOVED lines=10> */
[C---:B--2---:R-:W-:Y:S08]  /*58b0*/  HMMA.16816.F32 R12, R172.reuse, R140, R12 ;  /* 0x0000008cac0c723c */ /* 0x044ff0000000180c */
[C---:B------:R-:W-:Y:S01]  /*58c0*/  HMMA.16816.F32 R16, R172.reuse, R142, R16 ;  /* 0x0000008eac10723c */ /* 0x040fe20000001810 */
[----:B------:R-:W2:Y:S07]  /*58d0*/  LDSM.16.M88.4 R140, [R191+0x10900] ;  /* 0x01090000bf8c783b */ /* 0x000eae0000000200 */
[C---:B------:R-:W-:Y:S08]  /*58e0*/  HMMA.16816.F32 R20, R172.reuse, R152, R20 ;  /* 0x00000098ac14723c */ /* 0x040ff00000001814 */
[C---:B------:R-:W-:Y:S01]  /*58f0*/  HMMA.16816.F32 R24, R172.reuse, R154, R24 ;  /* 0x0000009aac18723c */ /* 0x040fe20000001818 */
[----:B------:R-:W2:Y:S07]  /*5900*/  LDSM.16.M88.4 R152, [R191+0x11100] ;  /* 0x01110000bf98783b */ /* 0x000eae0000000200 */
[C---:B------:R-:W-:Y:S08]  /*5910*/  HMMA.16816.F32 R28, R172.reuse, R156, R28 ;  /* 0x0000009cac1c723c */ /* 0x040ff0000000181c */
[----:B------:R-:W-:Y:S01]  /*5920*/  HMMA.16816.F32 R32, R172, R158, R32 ;  /* 0x0000009eac20723c */ /* 0x000fe20000001820 */
[----:B------:R-:W2:Y:S07]  /*5930*/  LDSM.16.M88.4 R156, [R191+0x11900] ;  /* 0x01190000bf9c783b */ /* 0x000eae0000000200 */
[C---:B-1----:R-:W-:Y:S01]  /*5940*/  HMMA.16816.F32 R4, R160.reuse, R176, R4 ;  /* 0x000000b0a004723c */ /* 0x042fe20000001804 */
[----:B------:R-:W1:Y:S07]  /*5950*/  LDSM.16.M88.4 R172, [R185+0x8000] ;  /* 0x00800000b9ac783b */ /* 0x000e6e0000000200 */
[C---:B------:R-:W-:Y:S08]  /*5960*/  HMMA.16816.F32 R8, R160.reuse, R178, R8 ;  /* 0x000000b2a008723c */ /* 0x040ff00000001808 */
[C---:B---3--:R-:W-:Y:S08]  /*5970*/  HMMA.16816.F32 R12, R160.reuse, R136, R12 ;  /* 0x00000088a00c723c */ /* 0x048ff0000000180c */
[C---:B------:R-:W-:Y:S01]  /*5980*/  HMMA.16816.F32 R16, R160.reuse, R138, R16 ;  /* 0x0000008aa010723c */ /* 0x040fe20000001810 */
[----:B------:R-:W3:Y:S07]  /*5990*/  LDSM.16.M88.4 R136, [R3+0x10900] ;  /* 0x010900000388783b */ /* 0x000eee0000000200 */
[C---:B----4-:R-:W-:Y:S08]  /*59a0*/  HMMA.16816.F32 R20, R160.reuse, R144, R20 ;  /* 0x00000090a014723c */ /* 0x050ff00000001814 */
[C---:B------:R-:W-:Y:S08]  /*59b0*/  HMMA.16816.F32 R24, R160.reuse, R146, R24 ;  /* 0x00000092a018723c */ /* 0x040ff00000001818 */
[C---:B-----5:R-:W-:Y:S08]  /*59c0*/  HMMA.16816.F32 R28, R160.reuse, R148, R28 ;  /* 0x00000094a01c723c */ /* 0x060ff0000000181c */
[----:B------:R-:W-:Y:S08]  /*59d0*/  HMMA.16816.F32 R32, R160, R150, R32 ;  /* 0x00000096a020723c */ /* 0x000ff00000001820 */
[C---:B------:R-:W-:Y:S08]  /*59e0*/  HMMA.16816.F32 R4, R164.reuse, R168, R4 ;  /* 0x000000a8a404723c */ /* 0x040ff00000001804 */
[C---:B------:R-:W-:Y:S08]  /*59f0*/  HMMA.16816.F32 R8, R164.reuse, R170, R8 ;  /* 0x000000aaa408723c */ /* 0x040ff00000001808 */
[C---:B--2---:R-:W-:Y:S08]  /*5a00*/  HMMA.16816.F32 R12, R164.reuse, R140, R12 ;  /* 0x0000008ca40c723c */ /* 0x044ff0000000180c */
[C---:B------:R-:W-:Y:S01]  /*5a10*/  HMMA.16816.F32 R16, R164.reuse, R142, R16 ;  /* 0x0000008ea410723c */ /* 0x040fe20000001810 */
[----:B------:R-:W2:Y:S07]  /*5a20*/  LDSM.16.M88.4 R140, [R3+0x11100] ;  /* 0x01110000038c783b */ /* 0x000eae0000000200 */
        /* <DEDUP_REMOVED lines=8> */
[----:B------:R-:W1:Y:S01]  /*5ab0*/  LDSM.16.M88.4 R136, [R3+0x11900] ;  /* 0x011900000388783b */ /* 0x000e620000000200 */
[----:B------:R-:W-:Y:S04]  /*5ac0*/  DEPBAR.LE SB0, 0x2 ;  /* 0x000080800000791a */ /* 0x000fe80000000000 */
[----:B------:R-:W-:Y:S02]  /*5ad0*/  FMUL.FTZ R170, R4, c[0x0][0x320] ;  /* 0x0000c80004aa7a20 */ /* 0x000fe40000410000 */
[C---:B--2---:R-:W-:Y:S04]  /*5ae0*/  HMMA.16816.F32 R20, R172.reuse, R140, R20 ;  /* 0x0000008cac14723c */ /* 0x044fe80000001814 */
[----:B------:R-:W2:Y:S01]  /*5af0*/  MUFU.TANH R170, R170 ;  /* 0x000000aa00aa7308 */ /* 0x000ea20000002400 */
[----:B------:R-:W-:Y:S01]  /*5b00*/  FMUL.FTZ R155, R5, c[0x0][0x320] ;  /* 0x0000c800059b7a20 */ /* 0x000fe20000410000 */
[----:B------:R-:W-:Y:S01]  /*5b10*/  BAR.SYNC.DEFER_BLOCKING 0x0 ;  /* 0x0000000000007b1d */ /* 0x000fe20000010000 */
[----:B------:R-:W-:Y:S01]  /*5b20*/  FMUL.FTZ R169, R6, c[0x0][0x320] ;  /* 0x0000c80006a97a20 */ /* 0x000fe20000410000 */
[C---:B------:R-:W-:Y:S04]  /*5b30*/  HMMA.16816.F32 R24, R172.reuse, R142, R24 ;  /* 0x0000008eac18723c */ /* 0x040fe80000001818 */
[----:B------:R-:W-:Y:S02]  /*5b40*/  FMUL.FTZ R171, R8, c[0x0][0x320] ;  /* 0x0000c80008ab7a20 */ /* 0x000fe40000410000 */
[----:B------:R-:W-:Y:S02]  /*5b50*/  FMUL.FTZ R168, R7, c[0x0][0x320] ;  /* 0x0000c80007a87a20 */ /* 0x000fe40000410000 */
[----:B------:R-:W-:Y:S04]  /*5b60*/  FMUL.FTZ R229, R9, c[0x0][0x320] ;  /* 0x0000c80009e57a20 */ /* 0x000fe80000410000 */
[----:B------:R-:W-:Y:S02]  /*5b70*/  FMUL.FTZ R228, R10, c[0x0][0x320] ;  /* 0x0000c8000ae47a20 */ /* 0x000fe40000410000 */
[----:B------:R-:W-:Y:S02]  /*5b80*/  FMUL.FTZ R178, R11, c[0x0][0x320] ;  /* 0x0000c8000bb27a20 */ /* 0x000fe40000410000 */
[----:B------:R-:W-:Y:S02]  /*5b90*/  FMUL.FTZ R177, R12, c[0x0][0x320] ;  /* 0x0000c8000cb17a20 */ /* 0x000fe40000410000 */
[----:B------:R-:W-:Y:S02]  /*5ba0*/  FMUL.FTZ R179, R13, c[0x0][0x320] ;  /* 0x0000c8000db37a20 */ /* 0x000fe40000410000 */
[----:B------:R-:W-:Y:S01]  /*5bb0*/  FMUL.FTZ R218, R14, c[0x0][0x320] ;  /* 0x0000c8000eda7a20 */ /* 0x000fe20000410000 */
[----:B--2---:R-:W-:Y:S01]  /*5bc0*/  FMNMX.FTZ R2, R170, R133, !PT ;  /* 0x00000085aa027209 */ /* 0x004fe20007810000 */
[----:B------:R-:W2:Y:S01]  /*5bd0*/  MUFU.TANH R155, R155 ;  /* 0x0000009b009b7308 */ /* 0x000ea20000002400 */
[----:B------:R-:W-:Y:S01]  /*5be0*/  LDSM.16.MT88.4 R140, [R135+UR4+0x2900] ;  /* 0x00290004878c783b */ /* 0x000fe20008004200 */
[----:B------:R-:W-:Y:S01]  /*5bf0*/  FMUL.FTZ R182, R15, c[0x0][0x320] ;  /* 0x0000c8000fb67a20 */ /* 0x000fe20000410000 */
[C---:B-1----:R-:W-:Y:S03]  /*5c00*/  HMMA.16816.F32 R28, R172.reuse, R136, R28 ;  /* 0x00000088ac1c723c */ /* 0x042fe6000000181c */
[----:B------:R-:W-:Y:S02]  /*5c10*/  FMUL.FTZ R181, R16, c[0x0][0x320] ;  /* 0x0000c80010b57a20 */ /* 0x000fe40000410000 */
[----:B------:R-:W-:Y:S01]  /*5c20*/  FMUL.FTZ R183, R17, c[0x0][0x320] ;  /* 0x0000c80011b77a20 */ /* 0x000fe20000410000 */
[----:B------:R-:W-:Y:S01]  /*5c30*/  LDSM.16.MT88.4 R144, [R184+UR4+0x3900] ;  /* 0x00390004b890783b */ /* 0x000fe20008004200 */
[----:B------:R-:W1:Y:S01]  /*5c40*/  MUFU.TANH R169, R169 ;  /* 0x000000a900a97308 */ /* 0x000e620000002400 */
[----:B------:R-:W-:Y:S04]  /*5c50*/  HMMA.16816.F32 R32, R172, R138, R32 ;  /* 0x0000008aac20723c */ /* 0x000fe80000001820 */
[----:B------:R-:W-:Y:S01]  /*5c60*/  FMUL.FTZ R226, R18, c[0x0][0x320] ;  /* 0x0000c80012e27a20 */ /* 0x000fe20000410000 */
[----:B------:R-:W-:Y:S01]  /*5c70*/  IADD3 R136, R184, UR4, RZ ;  /* 0x00000004b8887c10 */ /* 0x000fe2000fffe0ff */
[----:B------:R-:W-:Y:S02]  /*5c80*/  FMUL.FTZ R220, R19, c[0x0][0x320] ;  /* 0x0000c80013dc7a20 */ /* 0x000fe40000410000 */
[----:B------:R-:W-:Y:S01]  /*5c90*/  FMUL.FTZ R227, R20, c[0x0][0x320] ;  /* 0x0000c80014e37a20 */ /* 0x000fe20000410000 */
[----:B------:R-:W3:Y:S03]  /*5ca0*/  MUFU.TANH R168, R168 ;  /* 0x000000a800a87308 */ /* 0x000ee60000002400 */
[----:B------:R-:W-:Y:S01]  /*5cb0*/  FMUL.FTZ R225, R21, c[0x0][0x320] ;  /* 0x0000c80015e17a20 */ /* 0x000fe20000410000 */
[----:B--2---:R-:W-:Y:S01]  /*5cc0*/  FMNMX.FTZ R2, R155, R2, !PT ;  /* 0x000000029b027209 */ /* 0x004fe20007810000 */
[----:B------:R-:W-:Y:S02]  /*5cd0*/  FMUL.FTZ R224, R22, c[0x0][0x320] ;  /* 0x0000c80016e07a20 */ /* 0x000fe40000410000 */
[----:B------:R-:W-:Y:S02]  /*5ce0*/  FMUL.FTZ R222, R23, c[0x0][0x320] ;  /* 0x0000c80017de7a20 */ /* 0x000fe40000410000 */
[----:B------:R-:W-:Y:S01]  /*5cf0*/  FMUL.FTZ R167, R24, c[0x0][0x320] ;  /* 0x0000c80018a77a20 */ /* 0x000fe20000410000 */
[----:B------:R-:W2:Y:S01]  /*5d00*/  MUFU.TANH R171, R171 ;  /* 0x000000ab00ab7308 */ /* 0x000ea20000002400 */
[----:B------:R-:W-:Y:S02]  /*5d10*/  FMUL.FTZ R165, R25, c[0x0][0x320] ;  /* 0x0000c80019a57a20 */ /* 0x000fe40000410000 */
[----:B------:R-:W-:Y:S01]  /*5d20*/  FMUL.FTZ R166, R26, c[0x0][0x320] ;  /* 0x0000c8001aa67a20 */ /* 0x000fe20000410000 */
[----:B-1----:R-:W-:Y:S01]  /*5d30*/  FMNMX.FTZ R3, R169, R0, !PT ;  /* 0x00000000a9037209 */ /* 0x002fe20007810000 */
[----:B------:R-:W-:Y:S02]  /*5d40*/  FMUL.FTZ R164, R27, c[0x0][0x320] ;  /* 0x0000c8001ba47a20 */ /* 0x000fe40000410000 */
[----:B------:R-:W-:Y:S02]  /*5d50*/  FMUL.FTZ R163, R28, c[0x0][0x320] ;  /* 0x0000c8001ca37a20 */ /* 0x000fe40000410000 */
[----:B------:R-:W-:Y:S01]  /*5d60*/  FMUL.FTZ R161, R29, c[0x0][0x320] ;  /* 0x0000c8001da17a20 */ /* 0x000fe20000410000 */
[----:B------:R-:W1:Y:S01]  /*5d70*/  MUFU.TANH R229, R229 ;  /* 0x000000e500e57308 */ /* 0x000e620000002400 */
[----:B------:R-:W-:Y:S02]  /*5d80*/  FMUL.FTZ R162, R30, c[0x0][0x320] ;  /* 0x0000c8001ea27a20 */ /* 0x000fe40000410000 */
[----:B------:R-:W-:Y:S01]  /*5d90*/  FMUL.FTZ R160, R31, c[0x0][0x320] ;  /* 0x0000c8001fa07a20 */ /* 0x000fe20000410000 */
[----:B---3--:R-:W-:Y:S01]  /*5da0*/  FMNMX.FTZ R3, R168, R3, !PT ;  /* 0x00000003a8037209 */ /* 0x008fe20007810000 */
[----:B------:R-:W-:Y:S02]  /*5db0*/  FMUL.FTZ R32, R32, c[0x0][0x320] ;  /* 0x0000c80020207a20 */ /* 0x000fe40000410000 */
[----:B------:R-:W-:Y:S02]  /*5dc0*/  FMUL.FTZ R33, R33, c[0x0][0x320] ;  /* 0x0000c80021217a20 */ /* 0x000fe40000410000 */
[----:B------:R-:W-:Y:S01]  /*5dd0*/  FMUL.FTZ R34, R34, c[0x0][0x320] ;  /* 0x0000c80022227a20 */ /* 0x000fe20000410000 */
[----:B------:R-:W3:Y:S01]  /*5de0*/  MUFU.TANH R228, R228 ;  /* 0x000000e400e47308 */ /* 0x000ee20000002400 */
[----:B------:R-:W-:Y:S01]  /*5df0*/  FMUL.FTZ R154, R35, c[0x0][0x320] ;  /* 0x0000c800239a7a20 */ /* 0x000fe20000410000 */
[----:B--2---:R-:W-:Y:S08]  /*5e00*/  FMNMX.FTZ R2, R171, R2, !PT ;  /* 0x00000002ab027209 */ /* 0x004ff00007810000 */
[----:B------:R-:W2:Y:S01]  /*5e10*/  MUFU.TANH R178, R178 ;  /* 0x000000b200b27308 */ /* 0x000ea20000002400 */
[----:B-1----:R-:W-:Y:S09]  /*5e20*/  FMNMX.FTZ R2, R229, R2, !PT ;  /* 0x00000002e5027209 */ /* 0x002ff20007810000 */
[----:B------:R-:W1:Y:S01]  /*5e30*/  MUFU.TANH R177, R177 ;  /* 0x000000b100b17308 */ /* 0x000e620000002400 */
[----:B---3--:R-:W-:Y:S09]  /*5e40*/  FMNMX.FTZ R3, R228, R3, !PT ;  /* 0x00000003e4037209 */ /* 0x008ff20007810000 */
[----:B------:R-:W3:Y:S01]  /*5e50*/  MUFU.TANH R179, R179 ;  /* 0x000000b300b37308 */ /* 0x000ee20000002400 */
[----:B--2---:R-:W-:Y:S09]  /*5e60*/  FMNMX.FTZ R3, R178, R3, !PT ;  /* 0x00000003b2037209 */ /* 0x004ff20007810000 */
        /* <DEDUP_REMOVED lines=43> */
[----:B-1----:R-:W-:Y:S05]  /*6120*/  FMNMX.FTZ R35, R157, R2, !PT ;  /* 0x000000029d237209 */ /* 0x002fea0007810000 */
[----:B------:R-:W1:Y:S01]  /*6130*/  SHFL.BFLY PT, R2, R35, 0x2, 0x1f ;  /* 0x0c401f0023027f89 */ /* 0x000e6200000e0000 */
[----:B---3--:R-:W-:Y:S04]  /*6140*/  FMNMX.FTZ R3, R156, R3, !PT ;  /* 0x000000039c037209 */ /* 0x008fe80007810000 */
[----:B--2---:R-:W-:Y:S05]  /*6150*/  FMNMX.FTZ R34, R154, R3, !PT ;  /* 0x000000039a227209 */ /* 0x004fea0007810000 */
[----:B------:R-:W2:Y:S01]  /*6160*/  SHFL.BFLY PT, R3, R34, 0x2, 0x1f ;  /* 0x0c401f0022037f89 */ /* 0x000ea200000e0000 */
[----:B-1----:R-:W-:Y:S07]  /*6170*/  FMNMX.FTZ R33, R35, R2, !PT ;  /* 0x0000000223217209 */ /* 0x002fee0007810000 */
[----:B------:R-:W1:Y:S01]  /*6180*/  SHFL.BFLY PT, R132, R33, 0x1, 0x1f ;  /* 0x0c201f0021847f89 */ /* 0x000e6200000e0000 */
[----:B--2---:R-:W-:Y:S07]  /*6190*/  FMNMX.FTZ R32, R34, R3, !PT ;  /* 0x0000000322207209 */ /* 0x004fee0007810000 */
[----:B------:R-:W2:Y:S01]  /*61a0*/  SHFL.BFLY PT, R3, R32, 0x1, 0x1f ;  /* 0x0c201f0020037f89 */ /* 0x000ea200000e0000 */
[----:B-1----:R-:W-:Y:S05]  /*61b0*/  FMNMX.FTZ R132, R33, R132, !PT ;  /* 0x0000008421847209 */ /* 0x002fea0007810000 */
[C---:B------:R-:W-:Y:S01]  /*61c0*/  FADD.FTZ R4, -R132.reuse, R133 ;  /* 0x0000008584047221 */ /* 0x040fe20000010100 */
[----:B------:R-:W-:Y:S01]  /*61d0*/  IADD3 R133, R189, R136, RZ ;  /* 0x00000088bd857210 */ /* 0x000fe20007ffe0ff */
[----:B------:R-:W-:Y:S02]  /*61e0*/  FMUL.FTZ R158, R132, c[0x0][0x2d0] ;  /* 0x0000b400849e7a20 */ /* 0x000fe40000410000 */
[----:B------:R-:W-:Y:S02]  /*61f0*/  FMUL.FTZ R2, R4, c[0x0][0x2d0] ;  /* 0x0000b40004027a20 */ /* 0x000fe40000410000 */
[--C-:B------:R-:W-:Y:S01]  /*6200*/  FFMA.FTZ R175, R155, c[0x0][0x2d0], -R158.reuse ;  /* 0x0000b4009baf7a23 */ /* 0x100fe2000001089e */
[----:B------:R-:W-:Y:S01]  /*6210*/  LDSM.16.MT88.4 R136, [R133+0x100] ;  /* 0x000100008588783b */ /* 0x000fe20000004200 */
[--C-:B------:R-:W-:Y:S02]  /*6220*/  FFMA.FTZ R176, R170, c[0x0][0x2d0], -R158.reuse ;  /* 0x0000b400aab07a23 */ /* 0x100fe4000001089e */
[--C-:B------:R-:W-:Y:S01]  /*6230*/  FFMA.FTZ R174, R171, c[0x0][0x2d0], -R158.reuse ;  /* 0x0000b400abae7a23 */ /* 0x100fe2000001089e */
[----:B------:R-:W1:Y:S01]  /*6240*/  MUFU.EX2 R2, R2 ;  /* 0x0000000200027308 */ /* 0x000e620000000800 */
[--C-:B------:R-:W-:Y:S02]  /*6250*/  FFMA.FTZ R173, R229, c[0x0][0x2d0], -R158.reuse ;  /* 0x0000b400e5ad7a23 */ /* 0x100fe4000001089e */
[--C-:B------:R-:W-:Y:S01]  /*6260*/  FFMA.FTZ R229, R165, c[0x0][0x2d0], -R158.reuse ;  /* 0x0000b400a5e57a23 */ /* 0x100fe2000001089e */
[----:B--2---:R-:W-:Y:S01]  /*6270*/  FMNMX.FTZ R3, R32, R3, !PT ;  /* 0x0000000320037209 */ /* 0x004fe20007810000 */
[----:B------:R-:W-:Y:S01]  /*6280*/  LDSM.16.MT88.4 R148, [R133+0x3900] ;  /* 0x003900008594783b */ /* 0x000fe20000004200 */
[--C-:B------:R-:W-:Y:S02]  /*6290*/  FFMA.FTZ R230, R163, c[0x0][0x2d0], -R158.reuse ;  /* 0x0000b400a3e67a23 */ /* 0x100fe4000001089e */
[----:B------:R-:W-:Y:S02]  /*62a0*/  FFMA.FTZ R233, R161, c[0x0][0x2d0], -R158 ;  /* 0x0000b400a1e97a23 */ /* 0x000fe4000001089e */
[C---:B------:R-:W-:Y:S01]  /*62b0*/  FMUL.FTZ R155, R3.reuse, c[0x0][0x2d0] ;  /* 0x0000b400039b7a20 */ /* 0x040fe20000410000 */
[----:B------:R-:W-:Y:S01]  /*62c0*/  MUFU.EX2 R176, R176 ;  /* 0x000000b000b07308 */ /* 0x000fe20000000800 */
[----:B------:R-:W-:Y:S01]  /*62d0*/  FADD.FTZ R4, -R3, R0 ;  /* 0x0000000003047221 */ /* 0x000fe20000010100 */
[----:B------:R-:W2:Y:S01]  /*62e0*/  LDSM.16.MT88.4 R32, [R184+UR4+0x100] ;  /* 0x00010004b820783b */ /* 0x000ea20008004200 */
[--C-:B------:R-:W-:Y:S02]  /*62f0*/  FFMA.FTZ R172, R169, c[0x0][0x2d0], -R155.reuse ;  /* 0x0000b400a9ac7a23 */ /* 0x100fe4000001089b */
[--C-:B------:R-:W-:Y:S02]  /*6300*/  FFMA.FTZ R171, R168, c[0x0][0x2d0], -R155.reuse ;  /* 0x0000b400a8ab7a23 */ /* 0x100fe4000001089b */
[--C-:B------:R-:W-:Y:S02]  /*6310*/  FFMA.FTZ R170, R228, c[0x0][0x2d0], -R155.reuse ;  /* 0x0000b400e4aa7a23 */ /* 0x100fe4000001089b */
[--C-:B------:R-:W-:Y:S01]  /*6320*/  FFMA.FTZ R169, R178, c[0x0][0x2d0], -R155.reuse ;  /* 0x0000b400b2a97a23 */ /* 0x100fe2000001089b */
[----:B------:R-:W3:Y:S01]  /*6330*/  MUFU.EX2 R175, R175 ;  /* 0x000000af00af7308 */ /* 0x000ee20000000800 */
[----:B------:R-:W-:Y:S02]  /*6340*/  FMUL.FTZ R0, R4, c[0x0][0x2d0] ;  /* 0x0000b40004007a20 */ /* 0x000fe40000410000 */
[C---:B-1----:R-:W-:Y:S02]  /*6350*/  FMUL.FTZ R4, R2.reuse, R128 ;  /* 0x0000008002047220 */ /* 0x042fe40000410000 */
        /* <DEDUP_REMOVED lines=15> */
[----:B------:R-:W-:Y:S01]  /*6450*/  FMUL.FTZ R29, R2, R105 ;  /* 0x00000069021d7220 */ /* 0x000fe20000410000 */
[----:B------:R-:W3:Y:S01]  /*6460*/  MUFU.EX2 R173, R173 ;  /* 0x000000ad00ad7308 */ /* 0x000ee20000000800 */
[--C-:B------:R-:W-:Y:S02]  /*6470*/  FFMA.FTZ R228, R166, c[0x0][0x2d0], -R155.reuse ;  /* 0x0000b400a6e47a23 */ /* 0x100fe4000001089b */
[--C-:B------:R-:W-:Y:S02]  /*6480*/  FFMA.FTZ R231, R164, c[0x0][0x2d0], -R155.reuse ;  /* 0x0000b400a4e77a23 */ /* 0x100fe4000001089b */
[C---:B-1----:R-:W-:Y:S02]  /*6490*/  FMUL.FTZ R6, R0.reuse, R130 ;  /* 0x0000008200067220 */ /* 0x042fe40000410000 */
[C---:B------:R-:W-:Y:S02]  /*64a0*/  FMUL.FTZ R7, R0.reuse, R131 ;  /* 0x0000008300077220 */ /* 0x040fe40000410000 */
[C---:B------:R-:W-:Y:S01]  /*64b0*/  FMUL.FTZ R10, R0.reuse, R126 ;  /* 0x0000007e000a7220 */ /* 0x040fe20000410000 */
[----:B------:R-:W-:Y:S01]  /*64c0*/  MUFU.EX2 R172, R172 ;  /* 0x000000ac00ac7308 */ /* 0x000fe20000000800 */
[C---:B------:R-:W-:Y:S02]  /*64d0*/  FMUL.FTZ R11, R0.reuse, R127 ;  /* 0x0000007f000b7220 */ /* 0x040fe40000410000 */
[----:B------:R-:W1:Y:S01]  /*64e0*/  LDSM.16.MT88.4 R124, [R135+UR4+0x100] ;  /* 0x00010004877c783b */ /* 0x000e620008004200 */
[C---:B------:R-:W-:Y:S02]  /*64f0*/  FMUL.FTZ R14, R0.reuse, R122 ;  /* 0x0000007a000e7220 */ /* 0x040fe40000410000 */
[C---:B------:R-:W-:Y:S02]  /*6500*/  FMUL.FTZ R15, R0.reuse, R123 ;  /* 0x0000007b000f7220 */ /* 0x040fe40000410000 */
[C---:B------:R-:W-:Y:S02]  /*6510*/  FMUL.FTZ R18, R0.reuse, R118 ;  /* 0x0000007600127220 */ /* 0x040fe40000410000 */
[----:B------:R-:W4:Y:S01]  /*6520*/  MUFU.EX2 R171, R171 ;  /* 0x000000ab00ab7308 */ /* 0x000f220000000800 */
[C---:B------:R-:W-:Y:S02]  /*6530*/  FMUL.FTZ R19, R0.reuse, R119 ;  /* 0x0000007700137220 */ /* 0x040fe40000410000 */
[----:B------:R-:W-:Y:S01]  /*6540*/  LDSM.16.MT88.4 R116, [R135+UR4+0x900] ;  /* 0x000900048774783b */ /* 0x000fe20008004200 */
[----:B---3--:R-:W-:Y:S01]  /*6550*/  F2FP.PACK_AB R130, R173, R174 ;  /* 0x000000aead82723e */ /* 0x008fe200000000ff */
[C---:B------:R-:W-:Y:S02]  /*6560*/  FMUL.FTZ R22, R0.reuse, R114 ;  /* 0x0000007200167220 */ /* 0x040fe40000410000 */
[C---:B------:R-:W-:Y:S02]  /*6570*/  FMUL.FTZ R23, R0.reuse, R115 ;  /* 0x0000007300177220 */ /* 0x040fe40000410000 */
[C---:B------:R-:W-:Y:S01]  /*6580*/  FMUL.FTZ R26, R0.reuse, R110 ;  /* 0x0000006e001a7220 */ /* 0x040fe20000410000 */
[----:B------:R-:W-:Y:S01]  /*6590*/  MUFU.EX2 R170, R170 ;  /* 0x000000aa00aa7308 */ /* 0x000fe20000000800 */
[----:B------:R-:W-:Y:S01]  /*65a0*/  LDSM.16.MT88.4 R112, [R184+UR4+0x2100] ;  /* 0x00210004b870783b */ /* 0x000fe20008004200 */
[C---:B------:R-:W-:Y:S02]  /*65b0*/  FMUL.FTZ R27, R0.reuse, R111 ;  /* 0x0000006f001b7220 */ /* 0x040fe40000410000 */
[C---:B------:R-:W-:Y:S02]  /*65c0*/  FMUL.FTZ R30, R0.reuse, R106 ;  /* 0x0000006a001e7220 */ /* 0x040fe40000410000 */
[----:B------:R-:W-:Y:S02]  /*65d0*/  FMUL.FTZ R31, R0, R107 ;  /* 0x0000006b001f7220 */ /* 0x000fe40000410000 */
[--C-:B------:R-:W-:Y:S01]  /*65e0*/  FFMA.FTZ R232, R162, c[0x0][0x2d0], -R155.reuse ;  /* 0x0000b400a2e87a23 */ /* 0x100fe2000001089b */
[----:B------:R-:W-:Y:S01]  /*65f0*/  LDSM.16.MT88.4 R104, [R133+0x2100] ;  /* 0x002100008568783b */ /* 0x000fe20000004200 */
[----:B------:R-:W3:Y:S01]  /*6600*/  MUFU.EX2 R169, R169 ;  /* 0x000000a900a97308 */ /* 0x000ee20000000800 */
[--C-:B------:R-:W-:Y:S02]  /*6610*/  FFMA.FTZ R235, R160, c[0x0][0x2d0], -R155.reuse ;  /* 0x0000b400a0eb7a23 */ /* 0x100fe4000001089b */
[--C-:B------:R-:W-:Y:S01]  /*6620*/  FFMA.FTZ R234, R159, c[0x0][0x2d0], -R158.reuse ;  /* 0x0000b4009fea7a23 */ /* 0x100fe2000001089e */
[----:B----4-:R-:W-:Y:S01]  /*6630*/  F2FP.PACK_AB R129, R171, R172 ;  /* 0x000000acab81723e */ /* 0x010fe200000000ff */
[--C-:B------:R-:W-:Y:S02]  /*6640*/  FFMA.FTZ R236, R156, c[0x0][0x2d0], -R155.reuse ;  /* 0x0000b4009cec7a23 */ /* 0x100fe4000001089b */
[----:B------:R-:W-:Y:S01]  /*6650*/  LDSM.16.MT88.4 R160, [R184+UR4+0x5900] ;  /* 0x00590004b8a0783b */ /* 0x000fe20008004200 */
        /* <DEDUP_REMOVED lines=10> */
[----:B---3--:R-:W-:Y:S01]  /*6700*/  F2FP.PACK_AB R131, R169, R170 ;  /* 0x000000aaa983723e */ /* 0x008fe200000000ff */
[C---:B------:R-:W-:Y:S02]  /*6710*/  FMUL.FTZ R44, R2.reuse, R44 ;  /* 0x0000002c022c7220 */ /* 0x040fe40000410000 */
[----:B------:R-:W-:Y:S02]  /*6720*/  FMUL.FTZ R45, R2, R45 ;  /* 0x0000002d022d7220 */ /* 0x000fe40000410000 */
[C---:B------:R-:W-:Y:S02]  /*6730*/  FMUL.FTZ R46, R0.reuse, R46 ;  /* 0x0000002e002e7220 */ /* 0x040fe40000410000 */
[C---:B--2---:R-:W-:Y:S01]  /*6740*/  HMMA.16816.F32 R4, R128.reuse, R32, R4 ;  /* 0x000000208004723c */ /* 0x044fe20000001804 */
[----:B------:R-:W-:Y:S04]  /*6750*/  MUFU.EX2 R231, R231 ;  /* 0x000000e700e77308 */ /* 0x000fe80000000800 */
[----:B------:R-:W-:Y:S02]  /*6760*/  FMUL.FTZ R47, R0, R47 ;  /* 0x0000002f002f7220 */ /* 0x000fe40000410000 */
[----:B------:R-:W-:Y:S01]  /*6770*/  IADD3 R32, R135, UR4, RZ ;  /* 0x0000000487207c10 */ /* 0x000fe2000fffe0ff */
[C---:B------:R-:W-:Y:S03]  /*6780*/  HMMA.16816.F32 R8, R128.reuse, R34, R8 ;  /* 0x000000228008723c */ /* 0x040fe60000001808 */
[----:B------:R-:W-:Y:S01]  /*6790*/  MUFU.EX2 R230, R230 ;  /* 0x000000e600e67308 */ /* 0x000fe20000000800 */
[----:B------:R-:W-:Y:S01]  /*67a0*/  IADD3 R168, R189, R32, RZ ;  /* 0x00000020bda87210 */ /* 0x000fe20007ffe0ff */
[C---:B------:R-:W-:Y:S02]  /*67b0*/  FMUL.FTZ R32, R2.reuse, R100 ;  /* 0x0000006402207220 */ /* 0x040fe40000410000 */
[----:B------:R-:W-:Y:S01]  /*67c0*/  FMUL.FTZ R33, R2, R101 ;  /* 0x0000006502217220 */ /* 0x000fe20000410000 */
[C---:B------:R-:W-:Y:S01]  /*67d0*/  HMMA.16816.F32 R12, R128.reuse, R136, R12 ;  /* 0x00000088800c723c */ /* 0x040fe2000000180c */
[----:B------:R-:W2:Y:S03]  /*67e0*/  LDSM.16.MT88.4 R120, [R168+0x100] ;  /* 0x00010000a878783b */ /* 0x000ea60000004200 */
[C---:B------:R-:W-:Y:S01]  /*67f0*/  FMUL.FTZ R34, R0.reuse, R102 ;  /* 0x0000006600227220 */ /* 0x040fe20000410000 */
[----:B------:R-:W-:Y:S01]  /*6800*/  MUFU.EX2 R233, R233 ;  /* 0x000000e900e97308 */ /* 0x000fe20000000800 */
[----:B------:R-:W-:Y:S02]  /*6810*/  FMUL.FTZ R35, R0, R103 ;  /* 0x0000006700237220 */ /* 0x000fe40000410000 */
[C---:B------:R-:W-:Y:S01]  /*6820*/  HMMA.16816.F32 R16, R128.reuse, R138, R16 ;  /* 0x0000008a8010723c */ /* 0x040fe20000001810 */
[----:B------:R-:W3:Y:S03]  /*6830*/  LDSM.16.MT88.4 R100, [R135+UR4+0x2100] ;  /* 0x002100048764783b */ /* 0x000ee60008004200 */
[C---:B------:R-:W-:Y:S02]  /*6840*/  FMUL.FTZ R48, R2.reuse, R48 ;  /* 0x0000003002307220 */ /* 0x040fe40000410000 */
[----:B------:R-:W-:Y:S01]  /*6850*/  FMUL.FTZ R49, R2, R49 ;  /* 0x0000003102317220 */ /* 0x000fe20000410000 */
[----:B------:R-:W-:Y:S01]  /*6860*/  MUFU.EX2 R232, R232 ;  /* 0x000000e800e87308 */ /* 0x000fe20000000800 */
[C---:B-1----:R-:W-:Y:S01]  /*6870*/  HMMA.16816.F32 R20, R128.reuse, R124, R20 ;  /* 0x0000007c8014723c */ /* 0x042fe20000001814 */
[----:B------:R-:W1:Y:S03]  /*6880*/  LDSM.16.MT88.4 R108, [R168+0x2100] ;  /* 0x00210000a86c783b */ /* 0x000e660000004200 */
[C---:B------:R-:W-:Y:S02]  /*6890*/  FMUL.FTZ R50, R0.reuse, R50 ;  /* 0x0000003200327220 */ /* 0x040fe40000410000 */
[----:B------:R-:W-:Y:S02]  /*68a0*/  FMUL.FTZ R51, R0, R51 ;  /* 0x0000003300337220 */ /* 0x000fe40000410000 */
[C---:B------:R-:W-:Y:S01]  /*68b0*/  HMMA.16816.F32 R24, R128.reuse, R126, R24 ;  /* 0x0000007e8018723c */ /* 0x040fe20000001818 */
[----:B------:R-:W-:Y:S01]  /*68c0*/  LDSM.16.MT88.4 R124, [R184+UR4+0x2900] ;  /* 0x00290004b87c783b */ /* 0x000fe20008004200 */
[----:B------:R-:W-:Y:S02]  /*68d0*/  MUFU.EX2 R235, R235 ;  /* 0x000000eb00eb7308 */ /* 0x000fe40000000800 */
[C---:B------:R-:W-:Y:S02]  /*68e0*/  FMUL.FTZ R52, R2.reuse, R52 ;  /* 0x0000003402347220 */ /* 0x040fe40000410000 */
[----:B------:R-:W-:Y:S02]  /*68f0*/  FMUL.FTZ R53, R2, R53 ;  /* 0x0000003502357220 */ /* 0x000fe40000410000 */
[C---:B------:R-:W-:Y:S01]  /*6900*/  FMUL.FTZ R54, R0.reuse, R54 ;  /* 0x0000003600367220 */ /* 0x040fe20000410000 */
[----:B------:R-:W-:Y:S03]  /*6910*/  LDSM.16.MT88.4 R136, [R133+0x2900] ;  /* 0x002900008588783b */ /* 0x000fe60000004200 */
[----:B------:R-:W-:Y:S01]  /*6920*/  FMUL.FTZ R55, R0, R55 ;  /* 0x0000003700377220 */ /* 0x000fe20000410000 */
[----:B------:R-:W-:Y:S01]  /*6930*/  MUFU.EX2 R234, R234 ;  /* 0x000000ea00ea7308 */ /* 0x000fe20000000800 */
[C---:B------:R-:W-:Y:S02]  /*6940*/  FMUL.FTZ R56, R2.reuse, R56 ;  /* 0x0000003802387220 */ /* 0x040fe40000410000 */
[----:B------:R-:W-:Y:S01]  /*6950*/  FMUL.FTZ R57, R2, R57 ;  /* 0x0000003902397220 */ /* 0x000fe20000410000 */
[C---:B--2---:R-:W-:Y:S03]  /*6960*/  HMMA.16816.F32 R28, R128.reuse, R120, R28 ;  /* 0x00000078801c723c */ /* 0x044fe6000000181c */
[C---:B------:R-:W-:Y:S02]  /*6970*/  FMUL.FTZ R58, R0.reuse, R58 ;  /* 0x0000003a003a7220 */ /* 0x040fe40000410000 */
[----:B------:R-:W-:Y:S01]  /*6980*/  FMUL.FTZ R59, R0, R59 ;  /* 0x0000003b003b7220 */ /* 0x000fe20000410000 */
[----:B------:R-:W-:Y:S01]  /*6990*/  MUFU.EX2 R236, R236 ;  /* 0x000000ec00ec7308 */ /* 0x000fe20000000800 */
[C---:B------:R-:W-:Y:S01]  /*69a0*/  FMUL.FTZ R60, R2.reuse, R60 ;  /* 0x0000003c023c7220 */ /* 0x040fe20000410000 */
[C---:B------:R-:W-:Y:S01]  /*69b0*/  HMMA.16816.F32 R32, R128.reuse, R122, R32 ;  /* 0x0000007a8020723c */ /* 0x040fe20000001820 */
[----:B------:R-:W-:Y:S03]  /*69c0*/  LDSM.16.MT88.4 R120, [R168+0x900] ;  /* 0x00090000a878783b */ /* 0x000fe60000004200 */
[----:B------:R-:W-:Y:S02]  /*69d0*/  FMUL.FTZ R61, R2, R61 ;  /* 0x0000003d023d7220 */ /* 0x000fe40000410000 */
[C---:B------:R-:W-:Y:S02]  /*69e0*/  FMUL.FTZ R62, R0.reuse, R62 ;  /* 0x0000003e003e7220 */ /* 0x040fe40000410000 */
[C---:B------:R-:W-:Y:S04]  /*69f0*/  HMMA.16816.F32 R36, R128.reuse, R112, R36 ;  /* 0x000000708024723c */ /* 0x040fe80000001824 */
[----:B------:R-:W-:Y:S02]  /*6a00*/  FMUL.FTZ R63, R0, R63 ;  /* 0x0000003f003f7220 */ /* 0x000fe40000410000 */
[C---:B------:R-:W-:Y:S02]  /*6a10*/  FMUL.FTZ R64, R2.reuse, R64 ;  /* 0x0000004002407220 */ /* 0x040fe40000410000 */
[C---:B------:R-:W-:Y:S01]  /*6a20*/  HMMA.16816.F32 R40, R128.reuse, R114, R40 ;  /* 0x000000728028723c */ /* 0x040fe20000001828 */
[----:B------:R-:W-:Y:S03]  /*6a30*/  LDSM.16.MT88.4 R112, [R184+UR4+0x900] ;  /* 0x00090004b870783b */ /* 0x000fe60008004200 */
[----:B------:R-:W-:Y:S02]  /*6a40*/  FMUL.FTZ R65, R2, R65 ;  /* 0x0000004102417220 */ /* 0x000fe40000410000 */
[C---:B------:R-:W-:Y:S02]  /*6a50*/  FMUL.FTZ R66, R0.reuse, R66 ;  /* 0x0000004200427220 */ /* 0x040fe40000410000 */
[C---:B------:R-:W-:Y:S04]  /*6a60*/  HMMA.16816.F32 R44, R128.reuse, R104, R44 ;  /* 0x00000068802c723c */ /* 0x040fe8000000182c */
[----:B------:R-:W-:Y:S02]  /*6a70*/  FMUL.FTZ R67, R0, R67 ;  /* 0x0000004300437220 */ /* 0x000fe40000410000 */
[C---:B------:R-:W-:Y:S02]  /*6a80*/  FMUL.FTZ R68, R2.reuse, R68 ;  /* 0x0000004402447220 */ /* 0x040fe40000410000 */
[C---:B------:R-:W-:Y:S01]  /*6a90*/  HMMA.16816.F32 R48, R128.reuse, R106, R48 ;  /* 0x0000006a8030723c */ /* 0x040fe20000001830 */
[----:B------:R-:W2:Y:S03]  /*6aa0*/  LDSM.16.MT88.4 R104, [R184+UR4+0x4100] ;  /* 0x00410004b868783b */ /* 0x000ea60008004200 */
[----:B------:R-:W-:Y:S02]  /*6ab0*/  FMUL.FTZ R69, R2, R69 ;  /* 0x0000004502457220 */ /* 0x000fe40000410000 */
[C---:B------:R-:W-:Y:S02]  /*6ac0*/  FMUL.FTZ R70, R0.reuse, R70 ;  /* 0x0000004600467220 */ /* 0x040fe40000410000 */
[C---:B---3--:R-:W-:Y:S04]  /*6ad0*/  HMMA.16816.F32 R52, R128.reuse, R100, R52 ;  /* 0x000000648034723c */ /* 0x048fe80000001834 */
[----:B------:R-:W-:Y:S02]  /*6ae0*/  FMUL.FTZ R71, R0, R71 ;  /* 0x0000004700477220 */ /* 0x000fe40000410000 */
[C---:B------:R-:W-:Y:S02]  /*6af0*/  FMUL.FTZ R72, R2.reuse, R72 ;  /* 0x0000004802487220 */ /* 0x040fe40000410000 */
[C---:B------:R-:W-:Y:S01]  /*6b00*/  HMMA.16816.F32 R56, R128.reuse, R102, R56 ;  /* 0x000000668038723c */ /* 0x040fe20000001838 */
[----:B------:R-:W3:Y:S03]  /*6b10*/  LDSM.16.MT88.4 R100, [R133+0x4100] ;  /* 0x004100008564783b */ /* 0x000ee60000004200 */
[----:B------:R-:W-:Y:S02]  /*6b20*/  FMUL.FTZ R73, R2, R73 ;  /* 0x0000004902497220 */ /* 0x000fe40000410000 */
[C---:B------:R-:W-:Y:S02]  /*6b30*/  FMUL.FTZ R74, R0.reuse, R74 ;  /* 0x0000004a004a7220 */ /* 0x040fe40000410000 */
[C---:B-1----:R-:W-:Y:S04]  /*6b40*/  HMMA.16816.F32 R60, R128.reuse, R108, R60 ;  /* 0x0000006c803c723c */ /* 0x042fe8000000183c */
[----:B------:R-:W-:Y:S02]  /*6b50*/  FMUL.FTZ R75, R0, R75 ;  /* 0x0000004b004b7220 */ /* 0x000fe40000410000 */
[C---:B------:R-:W-:Y:S02]  /*6b60*/  FMUL.FTZ R84, R2.reuse, R84 ;  /* 0x0000005402547220 */ /* 0x040fe40000410000 */
[C---:B------:R-:W-:Y:S01]  /*6b70*/  HMMA.16816.F32 R64, R128.reuse, R110, R64 ;  /* 0x0000006e8040723c */ /* 0x040fe20000001840 */
[----:B------:R-:W1:Y:S03]  /*6b80*/  LDSM.16.MT88.4 R108, [R135+UR4+0x4100] ;  /* 0x00410004876c783b */ /* 0x000e660008004200 */
[----:B------:R-:W-:Y:S02]  /*6b90*/  FMUL.FTZ R85, R2, R85 ;  /* 0x0000005502557220 */ /* 0x000fe40000410000 */
[C---:B------:R-:W-:Y:S02]  /*6ba0*/  FMUL.FTZ R86, R0.reuse, R86 ;  /* 0x0000005600567220 */ /* 0x040fe40000410000 */
[----:B------:R-:W-:Y:S01]  /*6bb0*/  FMUL.FTZ R87, R0, R87 ;  /* 0x0000005700577220 */ /* 0x000fe20000410000 */
[C---:B--2---:R-:W-:Y:S03]  /*6bc0*/  HMMA.16816.F32 R68, R128.reuse, R104, R68 ;  /* 0x000000688044723c */ /* 0x044fe60000001844 */
[--C-:B------:R-:W-:Y:S02]  /*6bd0*/  FFMA.FTZ R177, R177, c[0x0][0x2d0], -R158.reuse ;  /* 0x0000b400b1b17a23 */ /* 0x100fe4000001089e */
[--C-:B------:R-:W-:Y:S02]  /*6be0*/  FFMA.FTZ R178, R179, c[0x0][0x2d0], -R158.reuse ;  /* 0x0000b400b3b27a23 */ /* 0x100fe4000001089e */
[--C-:B------:R-:W-:Y:S01]  /*6bf0*/  FFMA.FTZ R179, R218, c[0x0][0x2d0], -R155.reuse ;  /* 0x0000b400dab37a23 */ /* 0x100fe2000001089b */
[C---:B------:R-:W-:Y:S01]  /*6c00*/  HMMA.16816.F32 R72, R128.reuse, R106, R72 ;  /* 0x0000006a8048723c */ /* 0x040fe20000001848 */
[----:B------:R-:W2:Y:S01]  /*6c10*/  LDSM.16.MT88.4 R104, [R168+0x4100] ;  /* 0x00410000a868783b */ /* 0x000ea20000004200 */
[----:B------:R-:W-:Y:S02]  /*6c20*/  MUFU.EX2 R177, R177 ;  /* 0x000000b100b17308 */ /* 0x000fe40000000800 */
[C---:B------:R-:W-:Y:S02]  /*6c30*/  FMUL.FTZ R76, R2.reuse, R76 ;  /* 0x0000004c024c7220 */ /* 0x040fe40000410000 */
[----:B------:R-:W-:Y:S02]  /*6c40*/  FMUL.FTZ R77, R2, R77 ;  /* 0x0000004d024d7220 */ /* 0x000fe40000410000 */
[C---:B------:R-:W-:Y:S04]  /*6c50*/  FMUL.FTZ R78, R0.reuse, R78 ;  /* 0x0000004e004e7220 */ /* 0x040fe80000410000 */
[----:B------:R-:W-:Y:S01]  /*6c60*/  FMUL.FTZ R79, R0, R79 ;  /* 0x0000004f004f7220 */ /* 0x000fe20000410000 */
[----:B------:R-:W4:Y:S01]  /*6c70*/  MUFU.EX2 R178, R178 ;  /* 0x000000b200b27308 */ /* 0x000f220000000800 */
[--C-:B------:R-:W-:Y:S02]  /*6c80*/  FFMA.FTZ R182, R182, c[0x0][0x2d0], -R155.reuse ;  /* 0x0000b400b6b67a23 */ /* 0x100fe4000001089b */
[--C-:B------:R-:W-:Y:S02]  /*6c90*/  FFMA.FTZ R181, R181, c[0x0][0x2d0], -R158.reuse ;  /* 0x0000b400b5b57a23 */ /* 0x100fe4000001089e */
[--C-:B------:R-:W-:Y:S01]  /*6ca0*/  FFMA.FTZ R218, R183, c[0x0][0x2d0], -R158.reuse ;  /* 0x0000b400b7da7a23 */ /* 0x100fe2000001089e */
[C---:B---3--:R-:W-:Y:S03]  /*6cb0*/  HMMA.16816.F32 R76, R128.reuse, R100, R76 ;  /* 0x00000064804c723c */ /* 0x048fe6000000184c */
[C---:B------:R-:W-:Y:S01]  /*6cc0*/  FMUL.FTZ R80, R2.reuse, R80 ;  /* 0x0000005002507220 */ /* 0x040fe20000410000 */
[----:B------:R-:W-:Y:S01]  /*6cd0*/  MUFU.EX2 R179, R179 ;  /* 0x000000b300b37308 */ /* 0x000fe20000000800 */
[----:B------:R-:W-:Y:S02]  /*6ce0*/  FMUL.FTZ R81, R2, R81 ;  /* 0x0000005102517220 */ /* 0x000fe40000410000 */
[C---:B------:R-:W-:Y:S02]  /*6cf0*/  FMUL.FTZ R82, R0.reuse, R82 ;  /* 0x0000005200527220 */ /* 0x040fe40000410000 */
[----:B------:R-:W-:Y:S03]  /*6d00*/  FMUL.FTZ R83, R0, R83 ;  /* 0x0000005300537220 */ /* 0x000fe60000410000 */
[--C-:B------:R-:W-:Y:S02]  /*6d10*/  FFMA.FTZ R183, R226, c[0x0][0x2d0], -R155.reuse ;  /* 0x0000b400e2b77a23 */ /* 0x100fe4000001089b */
[--C-:B------:R-:W-:Y:S01]  /*6d20*/  FFMA.FTZ R220, R220, c[0x0][0x2d0], -R155.reuse ;  /* 0x0000b400dcdc7a23 */ /* 0x100fe2000001089b */
[----:B------:R-:W3:Y:S01]  /*6d30*/  MUFU.EX2 R182, R182 ;  /* 0x000000b600b67308 */ /* 0x000ee20000000800 */
[C---:B------:R-:W-:Y:S03]  /*6d40*/  HMMA.16816.F32 R80, R128.reuse, R102, R80 ;  /* 0x000000668050723c */ /* 0x040fe60000001850 */
[----:B------:R-:W-:Y:S01]  /*6d50*/  FMUL.FTZ R88, R2, R88 ;  /* 0x0000005802587220 */ /* 0x000fe20000410000 */
[----:B----4-:R-:W-:Y:S01]  /*6d60*/  F2FP.PACK_AB R100, R178, R177 ;  /* 0x000000b1b264723e */ /* 0x010fe200000000ff */
[----:B------:R-:W-:Y:S02]  /*6d70*/  FMUL.FTZ R89, R2, R89 ;  /* 0x0000005902597220 */ /* 0x000fe40000410000 */
[C---:B------:R-:W-:Y:S01]  /*6d80*/  FMUL.FTZ R90, R0.reuse, R90 ;  /* 0x0000005a005a7220 */ /* 0x040fe20000410000 */
[C---:B-1----:R-:W-:Y:S01]  /*6d90*/  HMMA.16816.F32 R84, R128.reuse, R108, R84 ;  /* 0x0000006c8054723c */ /* 0x042fe20000001854 */
[----:B------:R-:W-:Y:S03]  /*6da0*/  MUFU.EX2 R181, R181 ;  /* 0x000000b500b57308 */ /* 0x000fe60000000800 */
[----:B------:R-:W-:Y:S02]  /*6db0*/  FMUL.FTZ R91, R0, R91 ;  /* 0x0000005b005b7220 */ /* 0x000fe40000410000 */
[C---:B------:R-:W-:Y:S02]  /*6dc0*/  FMUL.FTZ R92, R2.reuse, R92 ;  /* 0x0000005c025c7220 */ /* 0x040fe40000410000 */
[----:B------:R-:W-:Y:S03]  /*6dd0*/  FMUL.FTZ R93, R2, R93 ;  /* 0x0000005d025d7220 */ /* 0x000fe60000410000 */
[C---:B------:R-:W-:Y:S01]  /*6de0*/  HMMA.16816.F32 R88, R128.reuse, R110, R88 ;  /* 0x0000006e8058723c */ /* 0x040fe20000001858 */
[----:B------:R-:W1:Y:S01]  /*6df0*/  MUFU.EX2 R218, R218 ;  /* 0x000000da00da7308 */ /* 0x000e620000000800 */
[----:B------:R-:W4:Y:S01]  /*6e00*/  LDSM.16.MT88.4 R108, [R133+0x900] ;  /* 0x00090000856c783b */ /* 0x000f220000004200 */
[----:B------:R-:W-:Y:S01]  /*6e10*/  FMUL.FTZ R94, R0, R94 ;  /* 0x0000005e005e7220 */ /* 0x000fe20000410000 */
[----:B---3--:R-:W-:Y:S01]  /*6e20*/  F2FP.PACK_AB R101, R182, R179 ;  /* 0x000000b3b665723e */ /* 0x008fe200000000ff */
[----:B------:R-:W-:Y:S02]  /*6e30*/  FMUL.FTZ R95, R0, R95 ;  /* 0x0000005f005f7220 */ /* 0x000fe40000410000 */
[C---:B------:R-:W-:Y:S02]  /*6e40*/  FMUL.FTZ R96, R2.reuse, R96 ;  /* 0x0000006002607220 */ /* 0x040fe40000410000 */
[----:B------:R-:W-:Y:S02]  /*6e50*/  FMUL.FTZ R97, R2, R97 ;  /* 0x0000006102617220 */ /* 0x000fe40000410000 */
[----:B------:R-:W-:Y:S01]  /*6e60*/  MUFU.EX2 R183, R183 ;  /* 0x000000b700b77308 */ /* 0x000fe20000000800 */
[C---:B--2---:R-:W-:Y:S03]  /*6e70*/  HMMA.16816.F32 R92, R128.reuse, R104, R92 ;  /* 0x00000068805c723c */ /* 0x044fe6000000185c */
[C---:B------:R-:W-:Y:S02]  /*6e80*/  FMUL.FTZ R98, R0.reuse, R98 ;  /* 0x0000006200627220 */ /* 0x040fe40000410000 */
[----:B------:R-:W-:Y:S02]  /*6e90*/  FMUL.FTZ R99, R0, R99 ;  /* 0x0000006300637220 */ /* 0x000fe40000410000 */
[--C-:B------:R-:W-:Y:S02]  /*6ea0*/  FFMA.FTZ R226, R227, c[0x0][0x2d0], -R158.reuse ;  /* 0x0000b400e3e27a23 */ /* 0x100fe4000001089e */
[----:B------:R-:W2:Y:S03]  /*6eb0*/  MUFU.EX2 R220, R220 ;  /* 0x000000dc00dc7308 */ /* 0x000ea60000000800 */
[----:B------:R-:W-:Y:S01]  /*6ec0*/  HMMA.16816.F32 R96, R128, R106, R96 ;  /* 0x0000006a8060723c */ /* 0x000fe20000001860 */
[----:B------:R-:W3:Y:S02]  /*6ed0*/  LDSM.16.MT88.4 R104, [R168+0x2900] ;  /* 0x00290000a868783b */ /* 0x000ee40000004200 */
[----:B-1----:R-:W-:Y:S01]  /*6ee0*/  F2FP.PACK_AB R102, R218, R181 ;  /* 0x000000b5da66723e */ /* 0x002fe200000000ff */
[--C-:B------:R-:W-:Y:S02]  /*6ef0*/  FFMA.FTZ R225, R225, c[0x0][0x2d0], -R158.reuse ;  /* 0x0000b400e1e17a23 */ /* 0x100fe4000001089e */
[--C-:B------:R-:W-:Y:S01]  /*6f00*/  FFMA.FTZ R224, R224, c[0x0][0x2d0], -R155.reuse ;  /* 0x0000b400e0e07a23 */ /* 0x100fe2000001089b */
[----:B------:R-:W-:Y:S01]  /*6f10*/  MUFU.EX2 R226, R226 ;  /* 0x000000e200e27308 */ /* 0x000fe20000000800 */
[--C-:B------:R-:W-:Y:S04]  /*6f20*/  FFMA.FTZ R227, R222, c[0x0][0x2d0], -R155.reuse ;  /* 0x0000b400dee37a23 */ /* 0x100fe8000001089b */
[--C-:B------:R-:W-:Y:S02]  /*6f30*/  FFMA.FTZ R222, R167, c[0x0][0x2d0], -R158.reuse ;  /* 0x0000b400a7de7a23 */ /* 0x100fe4000001089e */
[----:B------:R-:W-:Y:S01]  /*6f40*/  LDSM.16.MT88.4 R164, [R133+0x5900] ;  /* 0x0059000085a4783b */ /* 0x000fe20000004200 */
[----:B------:R-:W-:Y:S02]  /*6f50*/  FFMA.FTZ R158, R157, c[0x0][0x2d0], -R158 ;  /* 0x0000b4009d9e7a23 */ /* 0x000fe4000001089e */
[----:B------:R-:W-:Y:S01]  /*6f60*/  FFMA.FTZ R155, R154, c[0x0][0x2d0], -R155 ;  /* 0x0000b4009a9b7a23 */ /* 0x000fe2000001089b */
[----:B------:R-:W-:Y:S01]  /*6f70*/  MUFU.EX2 R225, R225 ;  /* 0x000000e100e17308 */ /* 0x000fe20000000800 */
[----:B------:R-:W-:Y:S01]  /*6f80*/  FFMA.FTZ R176, R2, R223, R176 ;  /* 0x000000df02b07223 */ /* 0x000fe200000100b0 */
[----:B--2---:R-:W-:Y:S01]  /*6f90*/  F2FP.PACK_AB R103, R220, R183 ;  /* 0x000000b7dc67723e */ /* 0x004fe200000000ff */
[----:B------:R-:W-:Y:S02]  /*6fa0*/  FFMA.FTZ R172, R0, R221, R172 ;  /* 0x000000dd00ac7223 */ /* 0x000fe400000100ac */
[----:B------:R-:W-:Y:S02]  /*6fb0*/  FADD.FTZ R175, R175, R176 ;  /* 0x000000b0afaf7221 */ /* 0x000fe40000010000 */
[----:B------:R-:W-:Y:S02]  /*6fc0*/  FADD.FTZ R171, R171, R172 ;  /* 0x000000acabab7221 */ /* 0x000fe40000010000 */
[C---:B------:R-:W-:Y:S01]  /*6fd0*/  HMMA.16816.F32 R4, R100.reuse, R112, R4 ;  /* 0x000000706404723c */ /* 0x040fe20000001804 */
[----:B------:R1:W2:Y:S04]  /*6fe0*/  MUFU.EX2 R237, R158 ;  /* 0x0000009e00ed7308 */ /* 0x0002a80000000800 */
[----:B------:R-:W-:Y:S02]  /*6ff0*/  FADD.FTZ R0, R174, R175 ;  /* 0x000000afae007221 */ /* 0x000fe40000010000 */
[----:B------:R-:W-:Y:S01]  /*7000*/  FADD.FTZ R2, R170, R171 ;  /* 0x000000abaa027221 */ /* 0x000fe20000010000 */
[C---:B------:R-:W-:Y:S01]  /*7010*/  HMMA.16816.F32 R8, R100.reuse, R114, R8 ;  /* 0x000000726408723c */ /* 0x040fe20000001808 */
[----:B------:R-:W-:Y:S02]  /*7020*/  LDSM.16.MT88.4 R112, [R133+0x4900] ;  /* 0x004900008570783b */ /* 0x000fe40000004200 */
[----:B------:R5:W2:Y:S01]  /*7030*/  MUFU.EX2 R239, R155 ;  /* 0x0000009b00ef7308 */ /* 0x000aa20000000800 */
[----:B------:R-:W-:Y:S02]  /*7040*/  FADD.FTZ R0, R173, R0 ;  /* 0x00000000ad007221 */ /* 0x000fe40000010000 */
[----:B------:R-:W-:Y:S02]  /*7050*/  FADD.FTZ R2, R169, R2 ;  /* 0x00000002a9027221 */ /* 0x000fe40000010000 */
[C---:B----4-:R-:W-:Y:S04]  /*7060*/  HMMA.16816.F32 R12, R100.reuse, R108, R12 ;  /* 0x0000006c640c723c */ /* 0x050fe8000000180c */
[----:B------:R-:W-:Y:S01]  /*7070*/  FADD.FTZ R177, R177, R0 ;  /* 0x00000000b1b17221 */ /* 0x000fe20000010000 */
[----:B------:R-:W-:Y:S01]  /*7080*/  MUFU.EX2 R224, R224 ;  /* 0x000000e000e07308 */ /* 0x000fe20000000800 */
[----:B------:R-:W-:Y:S02]  /*7090*/  FADD.FTZ R179, R179, R2 ;  /* 0x00000002b3b37221 */ /* 0x000fe40000010000 */
[C---:B------:R-:W-:Y:S01]  /*70a0*/  HMMA.16816.F32 R16, R100.reuse, R110, R16 ;  /* 0x0000006e6410723c */ /* 0x040fe20000001810 */
[----:B------:R-:W4:Y:S03]  /*70b0*/  LDSM.16.MT88.4 R108, [R184+UR4+0x4900] ;  /* 0x00490004b86c783b */ /* 0x000f260008004200 */
[----:B------:R-:W-:Y:S02]  /*70c0*/  FADD.FTZ R178, R178, R177 ;  /* 0x000000b1b2b27221 */ /* 0x000fe40000010000 */
[----:B------:R-:W-:Y:S01]  /*70d0*/  FADD.FTZ R182, R182, R179 ;  /* 0x000000b3b6b67221 */ /* 0x000fe20000010000 */
[----:B------:R-:W2:Y:S01]  /*70e0*/  MUFU.EX2 R227, R227 ;  /* 0x000000e300e37308 */ /* 0x000ea20000000800 */
[C---:B------:R-:W-:Y:S01]  /*70f0*/  HMMA.16816.F32 R20, R100.reuse, R116, R20 ;  /* 0x000000746414723c */ /* 0x040fe20000001814 */
[----:B-1----:R-:W-:Y:S07]  /*7100*/  LDSM.16.MT88.4 R156, [R168+0x3900] ;  /* 0x00390000a89c783b */ /* 0x002fee0000004200 */
[C---:B------:R-:W-:Y:S01]  /*7110*/  HMMA.16816.F32 R24, R100.reuse, R118, R24 ;  /* 0x000000766418723c */ /* 0x040fe20000001818 */
[----:B------:R-:W-:Y:S01]  /*7120*/  LDSM.16.MT88.4 R116, [R168+0x4900] ;  /* 0x00490000a874783b */ /* 0x000fe20000004200 */
[----:B------:R-:W1:Y:S06]  /*7130*/  MUFU.EX2 R222, R222 ;  /* 0x000000de00de7308 */ /* 0x000e6c0000000800 */
[C---:B------:R-:W-:Y:S01]  /*7140*/  HMMA.16816.F32 R28, R100.reuse, R120, R28 ;  /* 0x00000078641c723c */ /* 0x040fe2000000181c */
[----:B-----5:R-:W-:Y:S07]  /*7150*/  LDSM.16.MT88.4 R152, [R135+UR4+0x3900] ;  /* 0x003900048798783b */ /* 0x020fee0008004200 */
[C---:B------:R-:W-:Y:S01]  /*7160*/  HMMA.16816.F32 R32, R100.reuse, R122, R32 ;  /* 0x0000007a6420723c */ /* 0x040fe20000001820 */
[----:B------:R-:W-:Y:S07]  /*7170*/  LDSM.16.MT88.4 R120, [R133+0x1100] ;  /* 0x001100008578783b */ /* 0x000fee0000004200 */
[C---:B------:R-:W-:Y:S08]  /*7180*/  HMMA.16816.F32 R36, R100.reuse, R124, R36 ;  /* 0x0000007c6424723c */ /* 0x040ff00000001824 */
[C---:B------:R-:W-:Y:S01]  /*7190*/  HMMA.16816.F32 R40, R100.reuse, R126, R40 ;  /* 0x0000007e6428723c */ /* 0x040fe20000001828 */
[----:B------:R-:W-:Y:S07]  /*71a0*/  LDSM.16.MT88.4 R124, [R168+0x1100] ;  /* 0x00110000a87c783b */ /* 0x000fee0000004200 */
[C---:B------:R-:W-:Y:S07]  /*71b0*/  HMMA.16816.F32 R44, R100.reuse, R136, R44 ;  /* 0x00000088642c723c */ /* 0x040fee000000182c */
[----:B------:R-:W-:Y:S01]  /*71c0*/  F2FP.PACK_AB R136, R233, R230 ;  /* 0x000000e6e988723e */ /* 0x000fe200000000ff */
[C---:B------:R-:W-:Y:S04]  /*71d0*/  HMMA.16816.F32 R48, R100.reuse, R138, R48 ;  /* 0x0000008a6430723c */ /* 0x040fe80000001830 */
[----:B------:R-:W-:Y:S03]  /*71e0*/  F2FP.PACK_AB R137, R235, R232 ;  /* 0x000000e8eb89723e */ /* 0x000fe600000000ff */
[----:B--2---:R-:W-:Y:S01]  /*71f0*/  F2FP.PACK_AB R138, R237, R234 ;  /* 0x000000eaed8a723e */ /* 0x004fe200000000ff */
[C---:B------:R-:W-:Y:S04]  /*7200*/  HMMA.16816.F32 R52, R100.reuse, R140, R52 ;  /* 0x0000008c6434723c */ /* 0x040fe80000001834 */
[----:B------:R-:W-:Y:S04]  /*7210*/  F2FP.PACK_AB R139, R239, R236 ;  /* 0x000000ecef8b723e */ /* 0x000fe800000000ff */
[C---:B------:R-:W-:Y:S01]  /*7220*/  HMMA.16816.F32 R56, R100.reuse, R142, R56 ;  /* 0x0000008e6438723c */ /* 0x040fe20000001838 */
[----:B------:R-:W-:Y:S07]  /*7230*/  LDSM.16.MT88.4 R140, [R168+0x1900] ;  /* 0x00190000a88c783b */ /* 0x000fee0000004200 */
[C---:B---3--:R-:W-:Y:S08]  /*7240*/  HMMA.16816.F32 R60, R100.reuse, R104, R60 ;  /* 0x00000068643c723c */ /* 0x048ff0000000183c */
[C---:B------:R-:W-:Y:S01]  /*7250*/  HMMA.16816.F32 R64, R100.reuse, R106, R64 ;  /* 0x0000006a6440723c */ /* 0x040fe20000001840 */
[----:B------:R-:W2:Y:S07]  /*7260*/  LDSM.16.MT88.4 R104, [R135+UR4+0x4900] ;  /* 0x004900048768783b */ /* 0x000eae0008004200 */
[C---:B----4-:R-:W-:Y:S08]  /*7270*/  HMMA.16816.F32 R68, R100.reuse, R108, R68 ;  /* 0x0000006c6444723c */ /* 0x050ff00000001844 */
[C---:B------:R-:W-:Y:S01]  /*7280*/  HMMA.16816.F32 R72, R100.reuse, R110, R72 ;  /* 0x0000006e6448723c */ /* 0x040fe20000001848 */
[----:B------:R-:W3:Y:S07]  /*7290*/  LDSM.16.MT88.4 R108, [R184+UR4+0x1100] ;  /* 0x00110004b86c783b */ /* 0x000eee0008004200 */
[C---:B------:R-:W-:Y:S08]  /*72a0*/  HMMA.16816.F32 R76, R100.reuse, R112, R76 ;  /* 0x00000070644c723c */ /* 0x040ff0000000184c */
[C---:B------:R-:W-:Y:S01]  /*72b0*/  HMMA.16816.F32 R80, R100.reuse, R114, R80 ;  /* 0x000000726450723c */ /* 0x040fe20000001850 */
[----:B------:R-:W4:Y:S07]  /*72c0*/  LDSM.16.MT88.4 R112, [R135+UR4+0x1100] ;  /* 0x001100048770783b */ /* 0x000f2e0008004200 */
[C---:B--2---:R-:W-:Y:S08]  /*72d0*/  HMMA.16816.F32 R84, R100.reuse, R104, R84 ;  /* 0x000000686454723c */ /* 0x044ff00000001854 */
[C---:B------:R-:W-:Y:S01]  /*72e0*/  HMMA.16816.F32 R88, R100.reuse, R106, R88 ;  /* 0x0000006a6458723c */ /* 0x040fe20000001858 */
[----:B------:R-:W2:Y:S07]  /*72f0*/  LDSM.16.MT88.4 R104, [R184+UR4+0x3100] ;  /* 0x00310004b868783b */ /* 0x000eae0008004200 */
[C---:B------:R-:W-:Y:S08]  /*7300*/  HMMA.16816.F32 R92, R100.reuse, R116, R92 ;  /* 0x00000074645c723c */ /* 0x040ff0000000185c */
[----:B------:R-:W-:Y:S01]  /*7310*/  HMMA.16816.F32 R96, R100, R118, R96 ;  /* 0x000000766460723c */ /* 0x000fe20000001860 */
[----:B------:R-:W5:Y:S06]  /*7320*/  LDSM.16.MT88.4 R116, [R133+0x3100] ;  /* 0x003100008574783b */ /* 0x000f6c0000004200 */
[----:B------:R-:W-:Y:S02]  /*7330*/  F2FP.PACK_AB R100, R225, R226 ;  /* 0x000000e2e164723e */ /* 0x000fe400000000ff */
[----:B------:R-:W-:Y:S03]  /*7340*/  F2FP.PACK_AB R101, R227, R224 ;  /* 0x000000e0e365723e */ /* 0x000fe600000000ff */
[----:B-1----:R-:W-:Y:S02]  /*7350*/  F2FP.PACK_AB R102, R229, R222 ;  /* 0x000000dee566723e */ /* 0x002fe400000000ff */
[----:B------:R-:W-:Y:S07]  /*7360*/  F2FP.PACK_AB R103, R231, R228 ;  /* 0x000000e4e767723e */ /* 0x000fee00000000ff */
[C---:B---3--:R-:W-:Y:S08]  /*7370*/  HMMA.16816.F32 R4, R100.reuse, R108, R4 ;  /* 0x0000006c6404723c */ /* 0x048ff00000001804 */
[C---:B------:R-:W-:Y:S01]  /*7380*/  HMMA.16816.F32 R8, R100.reuse, R110, R8 ;  /* 0x0000006e6408723c */ /* 0x040fe20000001808 */
[----:B------:R-:W1:Y:S07]  /*7390*/  LDSM.16.MT88.4 R108, [R135+UR4+0x3100] ;  /* 0x00310004876c783b */ /* 0x000e6e0008004200 */
[C---:B------:R-:W-:Y:S08]  /*73a0*/  HMMA.16816.F32 R12, R100.reuse, R120, R12 ;  /* 0x00000078640c723c */ /* 0x040ff0000000180c */
[C---:B------:R-:W-:Y:S08]  /*73b0*/  HMMA.16816.F32 R16, R100.reuse, R122, R16 ;  /* 0x0000007a6410723c */ /* 0x040ff00000001810 */
[C---:B----4-:R-:W-:Y:S08]  /*73c0*/  HMMA.16816.F32 R20, R100.reuse, R112, R20 ;  /* 0x000000706414723c */ /* 0x050ff00000001814 */
[C---:B------:R-:W-:Y:S01]  /*73d0*/  HMMA.16816.F32 R24, R100.reuse, R114, R24 ;  /* 0x000000726418723c */ /* 0x040fe20000001818 */
[----:B------:R-:W3:Y:S07]  /*73e0*/  LDSM.16.MT88.4 R112, [R168+0x3100] ;  /* 0x00310000a870783b */ /* 0x000eee0000004200 */
[C---:B------:R-:W-:Y:S08]  /*73f0*/  HMMA.16816.F32 R28, R100.reuse, R124, R28 ;  /* 0x0000007c641c723c */ /* 0x040ff0000000181c */
[C---:B------:R-:W-:Y:S01]  /*7400*/  HMMA.16816.F32 R32, R100.reuse, R126, R32 ;  /* 0x0000007e6420723c */ /* 0x040fe20000001820 */
[----:B------:R-:W-:Y:S07]  /*7410*/  LDSM.16.MT88.4 R124, [R184+UR4+0x1900] ;  /* 0x00190004b87c783b */ /* 0x000fee0008004200 */
[C---:B--2---:R-:W-:Y:S08]  /*7420*/  HMMA.16816.F32 R36, R100.reuse, R104, R36 ;  /* 0x000000686424723c */ /* 0x044ff00000001824 */
[C---:B------:R-:W-:Y:S01]  /*7430*/  HMMA.16816.F32 R40, R100.reuse, R106, R40 ;  /* 0x0000006a6428723c */ /* 0x040fe20000001828 */
[----:B------:R-:W2:Y:S07]  /*7440*/  LDSM.16.MT88.4 R104, [R184+UR4+0x5100] ;  /* 0x00510004b868783b */ /* 0x000eae0008004200 */
[C---:B-----5:R-:W-:Y:S08]  /*7450*/  HMMA.16816.F32 R44, R100.reuse, R116, R44 ;  /* 0x00000074642c723c */ /* 0x060ff0000000182c */
[C---:B------:R-:W-:Y:S01]  /*7460*/  HMMA.16816.F32 R48, R100.reuse, R118, R48 ;  /* 0x000000766430723c */ /* 0x040fe20000001830 */
[----:B------:R-:W4:Y:S07]  /*7470*/  LDSM.16.MT88.4 R116, [R133+0x5100] ;  /* 0x005100008574783b */ /* 0x000f2e0000004200 */
[C---:B-1----:R-:W-:Y:S08]  /*7480*/  HMMA.16816.F32 R52, R100.reuse, R108, R52 ;  /* 0x0000006c6434723c */ /* 0x042ff00000001834 */
[C---:B------:R-:W-:Y:S01]  /*7490*/  HMMA.16816.F32 R56, R100.reuse, R110, R56 ;  /* 0x0000006e6438723c */ /* 0x040fe20000001838 */
[----:B------:R-:W1:Y:S07]  /*74a0*/  LDSM.16.MT88.4 R108, [R135+UR4+0x5100] ;  /* 0x00510004876c783b */ /* 0x000e6e0008004200 */
[C---:B---3--:R-:W-:Y:S08]  /*74b0*/  HMMA.16816.F32 R60, R100.reuse, R112, R60 ;  /* 0x00000070643c723c */ /* 0x048ff0000000183c */
[C---:B------:R-:W-:Y:S01]  /*74c0*/  HMMA.16816.F32 R64, R100.reuse, R114, R64 ;  /* 0x000000726440723c */ /* 0x040fe20000001840 */
[----:B------:R-:W3:Y:S07]  /*74d0*/  LDSM.16.MT88.4 R112, [R168+0x5100] ;  /* 0x00510000a870783b */ /* 0x000eee0000004200 */
[C---:B--2---:R-:W-:Y:S08]  /*74e0*/  HMMA.16816.F32 R68, R100.reuse, R104, R68 ;  /* 0x000000686444723c */ /* 0x044ff00000001844 */
[C---:B------:R-:W-:Y:S01]  /*74f0*/  HMMA.16816.F32 R72, R100.reuse, R106, R72 ;  /* 0x0000006a6448723c */ /* 0x040fe20000001848 */
[----:B------:R-:W-:Y:S07]  /*7500*/  LDSM.16.MT88.4 R104, [R135+UR4+0x1900] ;  /* 0x001900048768783b */ /* 0x000fee0008004200 */
[C---:B----4-:R-:W-:Y:S08]  /*7510*/  HMMA.16816.F32 R76, R100.reuse, R116, R76 ;  /* 0x00000074644c723c */ /* 0x050ff0000000184c */
[C---:B------:R-:W-:Y:S01]  /*7520*/  HMMA.16816.F32 R80, R100.reuse, R118, R80 ;  /* 0x000000766450723c */ /* 0x040fe20000001850 */
[----:B------:R2:W4:Y:S07]  /*7530*/  LDSM.16.MT88.4 R116, [R133+0x1900] ;  /* 0x001900008574783b */ /* 0x00052e0000004200 */
[C---:B-1----:R-:W-:Y:S08]  /*7540*/  HMMA.16816.F32 R84, R100.reuse, R108, R84 ;  /* 0x0000006c6454723c */ /* 0x042ff00000001854 */
[C---:B------:R-:W-:Y:S08]  /*7550*/  HMMA.16816.F32 R88, R100.reuse, R110, R88 ;  /* 0x0000006e6458723c */ /* 0x040ff00000001858 */
[C---:B---3--:R-:W-:Y:S04]  /*7560*/  HMMA.16816.F32 R92, R100.reuse, R112, R92 ;  /* 0x00000070645c723c */ /* 0x048fe8000000185c */
[----:B--2---:R-:W-:Y:S04]  /*7570*/  FADD.FTZ R133, R183, R182 ;  /* 0x000000b6b7857221 */ /* 0x004fe80000010000 */
[----:B------:R-:W-:Y:S04]  /*7580*/  HMMA.16816.F32 R96, R100, R114, R96 ;  /* 0x000000726460723c */ /* 0x000fe80000001860 */
[----:B------:R-:W-:Y:S04]  /*7590*/  FADD.FTZ R133, R220, R133 ;  /* 0x00000085dc857221 */ /* 0x000fe80000010000 */
[C---:B------:R-:W-:Y:S05]  /*75a0*/  HMMA.16816.F32 R128, R136.reuse, R124, R4 ;  /* 0x0000007c8880723c */ /* 0x040fea0000001804 */
[----:B------:R-:W-:Y:S03]  /*75b0*/  FADD.FTZ R224, R224, R133 ;  /* 0x00000085e0e07221 */ /* 0x000fe60000010000 */
[C---:B------:R-:W-:Y:S04]  /*75c0*/  HMMA.16816.F32 R124, R136.reuse, R126, R8 ;  /* 0x0000007e887c723c */ /* 0x040fe80000001808 */
[----:B------:R-:W-:Y:S04]  /*75d0*/  FADD.FTZ R227, R227, R224 ;  /* 0x000000e0e3e37221 */ /* 0x000fe80000010000 */
[C---:B----4-:R-:W-:Y:S04]  /*75e0*/  HMMA.16816.F32 R120, R136.reuse, R116, R12 ;  /* 0x000000748878723c */ /* 0x050fe8000000180c */
[----:B------:R-:W-:Y:S04]  /*75f0*/  FADD.FTZ R228, R228, R227 ;  /* 0x000000e3e4e47221 */ /* 0x000fe80000010000 */
[C---:B------:R-:W-:Y:S04]  /*7600*/  HMMA.16816.F32 R116, R136.reuse, R118, R16 ;  /* 0x000000768874723c */ /* 0x040fe80000001810 */
[----:B------:R-:W-:Y:S04]  /*7610*/  FADD.FTZ R231, R231, R228 ;  /* 0x000000e4e7e77221 */ /* 0x000fe80000010000 */
[C---:B------:R-:W-:Y:S04]  /*7620*/  HMMA.16816.F32 R112, R136.reuse, R104, R20 ;  /* 0x000000688870723c */ /* 0x040fe80000001814 */
[----:B------:R-:W-:Y:S04]  /*7630*/  FADD.FTZ R232, R232, R231 ;  /* 0x000000e7e8e87221 */ /* 0x000fe80000010000 */
[C---:B------:R-:W-:Y:S04]  /*7640*/  HMMA.16816.F32 R108, R136.reuse, R106, R24 ;  /* 0x0000006a886c723c */ /* 0x040fe80000001818 */
[----:B------:R-:W-:Y:S04]  /*7650*/  FADD.FTZ R235, R235, R232 ;  /* 0x000000e8ebeb7221 */ /* 0x000fe80000010000 */
[C---:B------:R-:W-:Y:S04]  /*7660*/  HMMA.16816.F32 R104, R136.reuse, R140, R28 ;  /* 0x0000008c8868723c */ /* 0x040fe8000000181c */
[----:B------:R-:W-:Y:S04]  /*7670*/  FADD.FTZ R236, R236, R235 ;  /* 0x000000ebecec7221 */ /* 0x000fe80000010000 */
[C---:B------:R-:W-:Y:S01]  /*7680*/  HMMA.16816.F32 R100, R136.reuse, R142, R32 ;  /* 0x0000008e8864723c */ /* 0x040fe20000001820 */
[----:B------:R-:W1:Y:S03]  /*7690*/  LDSM.16.MT88.4 R32, [R135+UR4+0x5900] ;  /* 0x005900048720783b */ /* 0x000e660008004200 */
[----:B------:R-:W-:Y:S04]  /*76a0*/  FADD.FTZ R221, R239, R236 ;  /* 0x000000ecefdd7221 */ /* 0x000fe80000010000 */
        /* <DEDUP_REMOVED lines=13> */
[C---:B-1----:R-:W-:Y:S07]  /*7780*/  HMMA.16816.F32 R84, R136.reuse, R32, R84 ;  /* 0x000000208854723c */ /* 0x042fee0000001854 */
[----:B------:R-:W-:Y:S01]  /*7790*/  FADD.FTZ R33, R181, R178 ;  /* 0x000000b2b5217221 */ /* 0x000fe20000010000 */
[C---:B------:R-:W-:Y:S04]  /*77a0*/  HMMA.16816.F32 R88, R136.reuse, R34, R88 ;  /* 0x000000228858723c */ /* 0x040fe80000001858 */
[----:B------:R-:W-:Y:S04]  /*77b0*/  FADD.FTZ R33, R218, R33 ;  /* 0x00000021da217221 */ /* 0x000fe80000010000 */
[C---:B--2---:R-:W-:Y:S04]  /*77c0*/  HMMA.16816.F32 R92, R136.reuse, R140, R92 ;  /* 0x0000008c885c723c */ /* 0x044fe8000000185c */
[----:B------:R-:W-:Y:S01]  /*77d0*/  FADD.FTZ R226, R226, R33 ;  /* 0x00000021e2e27221 */ /* 0x000fe20000010000 */
[----:B------:R-:W-:Y:S03]  /*77e0*/  IADD3 R33, R219, -0x2, RZ ;  /* 0xfffffffedb217810 */ /* 0x000fe60007ffe0ff */
[----:B------:R-:W-:Y:S01]  /*77f0*/  FADD.FTZ R225, R225, R226 ;  /* 0x000000e2e1e17221 */ /* 0x000fe20000010000 */
[----:B------:R-:W-:Y:S03]  /*7800*/  HMMA.16816.F32 R96, R136, R142, R96 ;  /* 0x0000008e8860723c */ /* 0x000fe60000001860 */
[----:B------:R-:W-:Y:S01]  /*7810*/  FADD.FTZ R222, R222, R225 ;  /* 0x000000e1dede7221 */ /* 0x000fe20000010000 */
[----:B------:R-:W-:Y:S03]  /*7820*/  ISETP.GE.AND P0, PT, R33, R196, PT ;  /* 0x000000c42100720c */ /* 0x000fe60003f06270 */
[----:B------:R-:W-:Y:S05]  /*7830*/  FADD.FTZ R229, R229, R222 ;  /* 0x000000dee5e57221 */ /* 0x000fea0000010000 */
[----:B------:R-:W-:Y:S04]  /*7840*/  FADD.FTZ R230, R230, R229 ;  /* 0x000000e5e6e67221 */ /* 0x000fe80000010000 */
[----:B------:R-:W-:Y:S04]  /*7850*/  FADD.FTZ R233, R233, R230 ;  /* 0x000000e6e9e97221 */ /* 0x000fe80000010000 */
[----:B------:R-:W-:Y:S04]  /*7860*/  FADD.FTZ R234, R234, R233 ;  /* 0x000000e9eaea7221 */ /* 0x000fe80000010000 */
[----:B------:R-:W-:Y:S01]  /*7870*/  FADD.FTZ R223, R237, R234 ;  /* 0x000000eaeddf7221 */ /* 0x000fe20000010000 */
[----:B------:R-:W-:-:S05]  /*7880*/  @!P0 BRA `(.L_x_1522) ;  /* 0x000003f000008947 */ /* 0x000fca0003800000 */
[----:B------:R-:W-:Y:S01]  /*7890*/  ISETP.NE.AND P2, PT, R197, 0x1, PT ;  /* 0x00000001c500780c */ /* 0x000fe20003f45270 */
[----:B------:R-:W-:Y:S01]  /*78a0*/  IMAD R5, R219, 0x40, R203 ;  /* 0x00000040db057824 */ /* 0x000fe200078e02cb */
[----:B------:R-:W-:Y:S01]  /*78b0*/  SEL R4, RZ, 0x10, P5 ;  /* 0x00000010ff047807 */ /* 0x000fe20002800000 */
[----:B------:R-:W-:Y:S03]  /*78c0*/  IMAD.MOV.U32 R199, RZ, RZ, RZ ;  /* 0x000000ffffc77224 */ /* 0x000fe600078e00ff */
[----:B------:R-:W-:Y:S05]  /*78d0*/  IADD3 R200, R5, -0x80, R202 ;  /* 0xffffff8005c87810 */ /* 0x000fea0007ffe0ca */
[----:B------:R-:W-:Y:S02]  /*78e0*/  IMAD.MOV.U32 R0, RZ, RZ, R200 ;  /* 0x000000ffff007224 */ /* 0x000fe400078e00c8 */
[----:B------:R-:W-:Y:S05]  /*78f0*/  @P2 IMAD.HI.U32 R2, R200, c[0x0][0x2bc], RZ ;  /* 0x0000af00c8022a27 */ /* 0x000fea00078e00ff */
[----:B------:R-:W-:Y:S02]  /*7900*/  @P2 SHF.R.U32.HI R0, RZ, c[0x0][0x2c0], R2 ;  /* 0x0000b000ff002a19 */ /* 0x000fe40000011602 */
[----:B------:R-:W-:Y:S02]  /*7910*/  ISETP.NE.U32.AND P2, PT, R4, RZ, PT ;  /* 0x000000ff0400720c */ /* 0x000fe40003f45070 */
[C---:B------:R-:W-:Y:S04]  /*7920*/  @!P3 IADD3 R5, P0, R0.reuse, R210, RZ ;  /* 0x000000d20005b210 */ /* 0x040fe80007f1e0ff */
[----:B------:R-:W-:Y:S02]  /*7930*/  @!P3 LEA.HI.X.SX32 R2, R0, R195, 0x1, P0 ;  /* 0x000000c30002b211 */ /* 0x000fe400000f0eff */
[C---:B------:R-:W-:Y:S04]  /*7940*/  @!P3 LEA R10, P0, R5.reuse, c[0x0][0x2a0], 0x2 ;  /* 0x0000a800050aba11 */ /* 0x040fe800078010ff */
[----:B------:R-:W-:Y:S01]  /*7950*/  @!P3 LEA.HI.X R11, R5, c[0x0][0x2a4], R2, 0x2, P0 ;  /* 0x0000a900050bba11 */ /* 0x000fe200000f1402 */
[----:B------:R-:W-:Y:S01]  /*7960*/  IMAD.MOV R5, RZ, RZ, -R0 ;  /* 0x000000ffff057224 */ /* 0x000fe200078e0a00 */
[----:B------:R-:W-:Y:S03]  /*7970*/  SEL R2, RZ, 0x10, P4 ;  /* 0x00000010ff027807 */ /* 0x000fe60002000000 */
[----:B------:R-:W2:Y:S01]  /*7980*/  @!P3 LDG.E R199, [R10.64] ;  /* 0x000000060ac7b981 */ /* 0x000ea2000c1e1900 */
[----:B------:R-:W-:Y:S01]  /*7990*/  IADD3 R6, -R2, 0x10, RZ ;  /* 0x0000001002067810 */ /* 0x000fe20007ffe1ff */
[----:B------:R-:W-:Y:S03]  /*79a0*/  IMAD R200, R5, c[0x0][0x2b8], R200 ;  /* 0x0000ae0005c87a24 */ /* 0x000fe600078e02c8 */
[----:B------:R-:W-:Y:S01]  /*79b0*/  LOP3.LUT R6, R6, 0xf, RZ, 0xc0, !PT ;  /* 0x0000000f06067812 */ /* 0x000fe200078ec0ff */
[----:B------:R-:W-:Y:S01]  /*79c0*/  IMAD.WIDE.U32 R8, R200, c[0x0][0x1e0], RZ ;  /* 0x00007800c8087a25 */ /* 0x000fe200078e00ff */
[----:B------:R-:W-:Y:S05]  /*79d0*/  SHF.R.S32.HI R0, RZ, 0x1f, R200 ;  /* 0x0000001fff007819 */ /* 0x000fea00000114c8 */
        /* <DEDUP_REMOVED lines=11> */
[----:B------:R-:W1:Y:S01]  /*7a90*/  SHFL.IDX PT, R7, R14, 0x1, 0x181f ;  /* 0x00381f000e077f89 */ /* 0x000e6200000e0000 */
[----:B------:R-:W-:Y:S02]  /*7aa0*/  SEL R0, RZ, 0x10, P6 ;  /* 0x00000010ff007807 */ /* 0x000fe40003000000 */
[----:B------:R-:W-:Y:S01]  /*7ab0*/  IADD3 R5, -R4, 0x10, RZ ;  /* 0x0000001004057810 */ /* 0x000fe20007ffe1ff */
[----:B------:R-:W2:Y:S03]  /*7ac0*/  SHFL.IDX PT, R9, R10, 0x1, 0x181f ;  /* 0x00381f000a097f89 */ /* 0x000ea600000e0000 */
[----:B------:R-:W-:Y:S01]  /*7ad0*/  LOP3.LUT R5, R5, 0xf, RZ, 0xc0, !PT ;  /* 0x0000000f05057812 */ /* 0x000fe200078ec0ff */
[----:B------:R3:W4:Y:S04]  /*7ae0*/  SHFL.IDX PT, R8, R14, RZ, 0x181f ;  /* 0x00181fff0e087589 */ /* 0x00072800000e0000 */
[----:B------:R-:W5:Y:S01]  /*7af0*/  SHFL.IDX PT, R11, R10, RZ, 0x181f ;  /* 0x00181fff0a0b7589 */ /* 0x000f6200000e0000 */
[----:B-1----:R-:W-:Y:S02]  /*7b00*/  IADD3 R12, P1, P0, R5, R7, R212 ;  /* 0x00000007050c7210 */ /* 0x002fe4000783e0d4 */
[----:B------:R-:W-:Y:S02]  /*7b10*/  IADD3 R5, -R0, 0x10, RZ ;  /* 0x0000001000057810 */ /* 0x000fe40007ffe1ff */
[----:B--2---:R-:W-:Y:S02]  /*7b20*/  IADD3.X R13, RZ, R9, R213, P1, P0 ;  /* 0x00000009ff0d7210 */ /* 0x004fe40000fe04d5 */
[----:B---3--:R-:W-:Y:S02]  /*7b30*/  IADD3 R14, P1, P0, R6, R7, R215 ;  /* 0x00000007060e7210 */ /* 0x008fe4000783e0d7 */
[----:B------:R-:W-:Y:S01]  /*7b40*/  LOP3.LUT R6, R5, 0xf, RZ, 0xc0, !PT ;  /* 0x0000000f05067812 */ /* 0x000fe200078ec0ff */
[----:B------:R-:W-:Y:S01]  /*7b50*/  IMAD R5, R217, 0x3000, R201 ;  /* 0x00003000d9057824 */ /* 0x000fe200078e02c9 */
[----:B------:R-:W-:Y:S02]  /*7b60*/  IADD3.X R15, RZ, R9, R216, P1, P0 ;  /* 0x00000009ff0f7210 */ /* 0x000fe40000fe04d8 */
[----:B------:R-:W-:Y:S01]  /*7b70*/  IADD3 R16, P1, P0, R6, R7, R205 ;  /* 0x0000000706107210 */ /* 0x000fe2000783e0cd */
[----:B------:R-:W-:Y:S03]  /*7b80*/  IMAD.SHL.U32 R7, R5, 0x2, RZ ;  /* 0x0000000205077824 */ /* 0x000fe600078e00ff */
[----:B------:R-:W-:Y:S02]  /*7b90*/  IADD3.X R17, RZ, R9, R214, P1, P0 ;  /* 0x00000009ff117210 */ /* 0x000fe40000fe04d6 */
[----:B----4-:R-:W-:Y:S02]  /*7ba0*/  IADD3 R20, P1, R212, R8, RZ ;  /* 0x00000008d4147210 */ /* 0x010fe40007f3e0ff */
[----:B------:R-:W-:Y:S03]  /*7bb0*/  IADD3 R18, P0, R8, R215, RZ ;  /* 0x000000d708127210 */ /* 0x000fe60007f1e0ff */
[----:B-----5:R-:W-:Y:S01]  /*7bc0*/  IMAD.X R21, R213, 0x1, R11, P1 ;  /* 0x00000001d5157824 */ /* 0x020fe200008e060b */
[----:B------:R-:W-:Y:S01]  /*7bd0*/  ISETP.NE.U32.AND P1, PT, R2, RZ, PT ;  /* 0x000000ff0200720c */ /* 0x000fe20003f25070 */
[C---:B------:R-:W-:Y:S01]  /*7be0*/  IMAD.X R19, R11.reuse, 0x1, R216, P0 ;  /* 0x000000010b137824 */ /* 0x040fe200000e06d8 */
[----:B------:R-:W-:Y:S02]  /*7bf0*/  IADD3 R8, P0, R8, R205, RZ ;  /* 0x000000cd08087210 */ /* 0x000fe40007f1e0ff */
[----:B------:R1:W-:Y:S03]  /*7c00*/  LDGSTS.E.BYPASS.LTC128B.128 [R7+0xc100], [R20.64], !P5 ;  /* 0x0c10000014077fae */ /* 0x0003e6000e901d46 */
[----:B------:R-:W-:Y:S01]  /*7c10*/  IMAD.X R9, R11, 0x1, R214, P0 ;  /* 0x000000010b097824 */ /* 0x000fe200000e06d6 */
[----:B------:R1:W-:Y:S01]  /*7c20*/  LDGSTS.E.BYPASS.LTC128B.128 [R7+0xe100], [R18.64], !P4 ;  /* 0x0e10000012077fae */ /* 0x0003e2000e101d46 */
[----:B------:R-:W-:Y:S03]  /*7c30*/  ISETP.NE.U32.AND P0, PT, R0, RZ, PT ;  /* 0x000000ff0000720c */ /* 0x000fe60003f05070 */
[----:B------:R1:W-:Y:S04]  /*7c40*/  LDGSTS.E.BYPASS.LTC128B.128 [R7+0x10100], [R8.64], !P6 ;  /* 0x1010000008077fae */ /* 0x0003e8000f101d46 */
[----:B------:R1:W-:Y:S04]  /*7c50*/  LDGSTS.E.BYPASS.LTC128B.128.ZFILL [R7+0xd100], [R12.64], P2 ;  /* 0x0d1000000c077fae */ /* 0x0003e80009141d46 */
[----:B------:R1:W-:Y:S04]  /*7c60*/  LDGSTS.E.BYPASS.LTC128B.128.ZFILL [R7+0xf100], [R14.64], P1 ;  /* 0x0f1000000e077fae */ /* 0x0003e80008941d46 */
[----:B------:R1:W-:Y:S02]  /*7c70*/  LDGSTS.E.BYPASS.LTC128B.128.ZFILL [R7+0x11100], [R16.64], P0 ;  /* 0x1110000010077fae */ /* 0x0003e40008141d46 */
.L_x_1522:
[----:B------:R-:W-:Y:S01]  /*7c80*/  UIADD3 UR4, UR5, 0x1, URZ ;  /* 0x0000000105047890 */ /* 0x000fe2000fffe03f */
[----:B------:R-:W0:Y:S01]  /*7c90*/  LDGDEPBAR ;  /* 0x00000000000079af */ /* 0x000e220000000000 */
[----:B------:R-:W-:Y:S01]  /*7ca0*/  UISETP.GE.AND UP0, UPT, UR5, 0x1, UPT ;  /* 0x000000010500788c */ /* 0x000fe2000bf06270 */
[----:B------:R-:W-:Y:S01]  /*7cb0*/  ISETP.GE.AND P0, PT, R196, R219, PT ;  /* 0x000000dbc400720c */ /* 0x000fe20003f06270 */
[----:B------:R-:W-:Y:S01]  /*7cc0*/  IMAD.MOV.U32 R0, RZ, RZ, R3 ;  /* 0x000000ffff007224 */ /* 0x000fe200078e0003 */
[----:B------:R-:W-:Y:S01]  /*7cd0*/  IADD3 R219, R219, -0x1, RZ ;  /* 0xffffffffdbdb7810 */ /* 0x000fe20007ffe0ff */
[----:B------:R-:W-:Y:S01]  /*7ce0*/  USEL UR5, UR4, URZ, !UP0 ;  /* 0x0000003f04057287 */ /* 0x000fe2000c000000 */
[----:B------:R-:W-:Y:S09]  /*7cf0*/  IMAD.MOV.U32 R133, RZ, RZ, R132 ;  /* 0x000000ffff857224 */ /* 0x000ff200078e0084 */
[----:B------:R-:W-:-:S05]  /*7d00*/  @!P0 BRA `(.L_x_1523) ;  /* 0xffffd05000008947 */ /* 0x000fca000383ffff */
.L_x_1520:
[----:B------:R-:W2:Y:S01]  /*7d10*/  SHFL.BFLY PT, R6, R223, 0x2, 0x1f ;  /* 0x0c401f00df067f89 */ /* 0x000ea200000e0000 */
[----:B------:R-:W-:-:S03]  /*7d20*/  PLOP3.LUT P2, PT, PT, PT, PT, 0x8, 0x0 ;  /* 0x000000000000781c */ /* 0x000fc60003f4e170 */
[----:B------:R-:W3:Y:S01]  /*7d30*/  SHFL.BFLY PT, R0, R221, 0x2, 0x1f ;  /* 0x0c401f00dd007f89 */ /* 0x000ee200000e0000 */
[----:B--2---:R-:W-:Y:S02]  /*7d40*/  FADD.FTZ R6, R6, R223 ;  /* 0x000000df06067221 */ /* 0x004fe40000010000 */
[----:B-1-3--:R-:W-:-:S03]  /*7d50*/  FADD.FTZ R7, R0, R221 ;  /* 0x000000dd00077221 */ /* 0x00afc60000010000 */
        /* <DEDUP_REMOVED lines=118> */
.L_x_1510:
[----:B------:R-:W-:Y:S05]  /*84c0*/  @P2 BRA `(.L_x_1524) ;  /* 0x000018f000002947 */ /* 0x000fea0003800000 */
[----:B-1----:R-:W1:Y:S01]  /*84d0*/  S2R R9, SR_TID.X ;  /* 0x0000000000097919 */ /* 0x002e620000002100 */
[----:B------:R-:W-:Y:S01]  /*84e0*/  SHF.R.S32.HI R11, RZ, 0x1f, R204 ;  /* 0x0000001fff0b7819 */ /* 0x000fe200000114cc */
[----:B------:R-:W-:Y:S01]  /*84f0*/  IMAD.WIDE.U32 R14, R204, c[0x0][0x4d0], RZ ;  /* 0x00013400cc0e7a25 */ /* 0x000fe200078e00ff */
[----:B------:R-:W-:Y:S01]  /*8500*/  MOV R12, c[0x0][0x4e8] ;  /* 0x00013a00000c7a02 */ /* 0x000fe20000000f00 */
[----:B------:R-:W2:Y:S01]  /*8510*/  S2R R3, SR_CTAID.Y ;  /* 0x0000000000037919 */ /* 0x000ea20000002600 */
[----:B------:R-:W-:Y:S01]  /*8520*/  BSSY B0, `(.L_x_1525) ;  /* 0x00000f6000007945 */ /* 0x000fe20003800000 */
[----:B------:R-:W-:-:S02]  /*8530*/  IMAD R13, R11, c[0x0][0x4d0], RZ ;  /* 0x000134000b0d7a24 */ /* 0x000fc400078e02ff */
[----:B------:R-:W-:Y:S01]  /*8540*/  BAR.SYNC.DEFER_BLOCKING 0x1, 0x100 ;  /* 0x0044000000007b1d */ /* 0x000fe20000010000 */
[----:B------:R-:W-:Y:S01]  /*8550*/  IMAD.MOV R6, RZ, RZ, -R204 ;  /* 0x000000ffff067224 */ /* 0x000fe200078e0acc */
[----:B------:R-:W-:Y:S01]  /*8560*/  ISETP.NE.AND P1, PT, R12, 0x1, PT ;  /* 0x000000010c00780c */ /* 0x000fe20003f25270 */
[----:B------:R-:W-:Y:S02]  /*8570*/  IMAD R13, R204, c[0x0][0x4d4], R13 ;  /* 0x00013500cc0d7a24 */ /* 0x000fe400078e020d */
[----:B------:R-:W-:Y:S01]  /*8580*/  IMAD R11, R11, c[0x0][0x438], RZ ;  /* 0x00010e000b0b7a24 */ /* 0x000fe200078e02ff */
[----:B------:R-:W3:Y:S01]  /*8590*/  S2R R7, SR_CTAID.Z ;  /* 0x0000000000077919 */ /* 0x000ee20000002700 */
[----:B------:R-:W-:-:S03]  /*85a0*/  IMAD.IADD R15, R15, 0x1, R13 ;  /* 0x000000010f0f7824 */ /* 0x000fc600078e020d */
[----:B------:R-:W4:Y:S01]  /*85b0*/  S2R R0, SR_CTAID.X ;  /* 0x0000000000007919 */ /* 0x000f220000002500 */
[----:B-1----:R-:W-:-:S04]  /*85c0*/  SHF.R.S32.HI R8, RZ, 0x1f, R9 ;  /* 0x0000001fff087819 */ /* 0x002fc80000011409 */
[-C--:B------:R-:W-:Y:S01]  /*85d0*/  LEA.HI R4, R8, R9.reuse, RZ, 0x5 ;  /* 0x0000000908047211 */ /* 0x080fe200078f28ff */
[----:B--2---:R-:W-:Y:S01]  /*85e0*/  IMAD R6, R6, c[0x0][0x550], R3 ;  /* 0x0001540006067a24 */ /* 0x004fe200078e0203 */
[-C--:B------:R-:W-:Y:S02]  /*85f0*/  LEA.HI R8, R8, R9.reuse, RZ, 0x2 ;  /* 0x0000000908087211 */ /* 0x080fe400078f10ff */
[--C-:B------:R-:W-:Y:S02]  /*8600*/  SHF.R.S32.HI R13, RZ, 0x5, R4.reuse ;  /* 0x00000005ff0d7819 */ /* 0x100fe40000011404 */
[----:B------:R-:W-:Y:S02]  /*8610*/  SHF.R.S32.HI R10, RZ, 0x1f, R4 ;  /* 0x0000001fff0a7819 */ /* 0x000fe40000011404 */
[----:B------:R-:W-:Y:S02]  /*8620*/  LOP3.LUT R4, R4, 0xffffffe0, RZ, 0xc0, !PT ;  /* 0xffffffe004047812 */ /* 0x000fe400078ec0ff */
[----:B------:R-:W-:Y:S01]  /*8630*/  LOP3.LUT R8, R8, 0xfffffffc, RZ, 0xc0, !PT ;  /* 0xfffffffc08087812 */ /* 0x000fe200078ec0ff */
[----:B---3--:R-:W-:Y:S01]  /*8640*/  IMAD.WIDE.U32 R14, R7, c[0x0][0x4d8], R14 ;  /* 0x00013600070e7a25 */ /* 0x008fe200078e000e */
[----:B------:R-:W-:-:S02]  /*8650*/  IADD3 R4, -R4, R9, RZ ;  /* 0x0000000904047210 */ /* 0x000fc40007ffe1ff */
[----:B------:R-:W-:Y:S01]  /*8660*/  LEA.HI R10, R10, R13, RZ, 0x3 ;  /* 0x0000000d0a0a7211 */ /* 0x000fe200078f18ff */
[----:B------:R-:W-:Y:S01]  /*8670*/  IMAD.IADD R9, R9, 0x1, -R8 ;  /* 0x0000000109097824 */ /* 0x000fe200078e0a08 */
[----:B------:R-:W-:Y:S01]  /*8680*/  SHF.R.S32.HI R3, RZ, 0x1f, R4 ;  /* 0x0000001fff037819 */ /* 0x000fe20000011404 */
[----:B------:R-:W-:Y:S01]  /*8690*/  IMAD R8, R204, c[0x0][0x43c], R11 ;  /* 0x00010f00cc087a24 */ /* 0x000fe200078e020b */
[----:B------:R-:W-:Y:S01]  /*86a0*/  LOP3.LUT R10, R10, 0xffffff8, RZ, 0xc0, !PT ;  /* 0x0ffffff80a0a7812 */ /* 0x000fe200078ec0ff */
[----:B------:R-:W-:Y:S01]  /*86b0*/  IMAD.WIDE.U32 R204, R204, c[0x0][0x438], RZ ;  /* 0x00010e00cccc7a25 */ /* 0x000fe200078e00ff */
[----:B------:R-:W-:Y:S02]  /*86c0*/  LEA.HI R3, R3, R4, RZ, 0x2 ;  /* 0x0000000403037211 */ /* 0x000fe400078f10ff */
[----:B------:R-:W-:Y:S01]  /*86d0*/  LEA.HI R16, R9, R9, RZ, 0x1 ;  /* 0x0000000909107211 */ /* 0x000fe200078f08ff */
[----:B------:R-:W-:Y:S01]  /*86e0*/  IMAD.IADD R10, R13, 0x1, -R10 ;  /* 0x000000010d0a7824 */ /* 0x000fe200078e0a0a */
[----:B------:R-:W-:Y:S01]  /*86f0*/  SHF.R.S32.HI R13, RZ, 0x2, R3 ;  /* 0x00000002ff0d7819 */ /* 0x000fe20000011403 */
[----:B------:R-:W-:Y:S01]  /*8700*/  IMAD.IADD R205, R205, 0x1, R8 ;  /* 0x00000001cdcd7824 */ /* 0x000fe200078e0208 */
[----:B------:R-:W-:-:S02]  /*8710*/  LOP3.LUT R16, R16, 0x1ffffffe, RZ, 0xc0, !PT ;  /* 0x1ffffffe10107812 */ /* 0x000fc400078ec0ff */
[----:B------:R-:W-:Y:S01]  /*8720*/  SHF.R.S32.HI R11, RZ, 0x1f, R7 ;  /* 0x0000001fff0b7819 */ /* 0x000fe20000011407 */
[----:B------:R-:W-:Y:S01]  /*8730*/  IMAD R13, R10, 0x10, R13 ;  /* 0x000000100a0d7824 */ /* 0x000fe200078e020d */
[----:B------:R-:W-:Y:S01]  /*8740*/  IADD3 R16, R9, -R16, RZ ;  /* 0x8000001009107210 */ /* 0x000fe20007ffe0ff */
[----:B------:R-:W-:Y:S01]  /*8750*/  IMAD.WIDE.U32 R204, R7, c[0x0][0x440], R204 ;  /* 0x0001100007cc7a25 */ /* 0x000fe200078e00cc */
[----:B------:R-:W-:Y:S02]  /*8760*/  LOP3.LUT R3, R3, 0x7ffffffc, RZ, 0xc0, !PT ;  /* 0x7ffffffc03037812 */ /* 0x000fe400078ec0ff */
[----:B------:R-:W-:Y:S01]  /*8770*/  LEA R9, R16, R13, 0x3 ;  /* 0x0000000d10097211 */ /* 0x000fe200078e18ff */
[C---:B------:R-:W-:Y:S02]  /*8780*/  IMAD R8, R11.reuse, c[0x0][0x4d8], RZ ;  /* 0x000136000b087a24 */ /* 0x040fe400078e02ff */
[----:B------:R-:W-:Y:S02]  /*8790*/  IMAD R10, R11, c[0x0][0x440], RZ ;  /* 0x000110000b0a7a24 */ /* 0x000fe400078e02ff */
[----:B------:R-:W-:-:S02]  /*87a0*/  IMAD R8, R7, c[0x0][0x4dc], R8 ;  /* 0x0001370007087a24 */ /* 0x000fc400078e0208 */
[C---:B----4-:R-:W-:Y:S01]  /*87b0*/  IMAD R9, R0.reuse, 0x80, R9 ;  /* 0x0000008000097824 */ /* 0x050fe200078e0209 */
[----:B------:R-:W-:Y:S01]  /*87c0*/  LEA R0, R0, R13, 0x7 ;  /* 0x0000000d00007211 */ /* 0x000fe200078e38ff */
[----:B------:R-:W-:Y:S01]  /*87d0*/  IMAD R10, R7, c[0x0][0x444], R10 ;  /* 0x00011100070a7a24 */ /* 0x000fe200078e020a */
[----:B------:R-:W-:Y:S01]  /*87e0*/  IADD3 R15, R15, R8, RZ ;  /* 0x000000080f0f7210 */ /* 0x000fe20007ffe0ff */
[----:B------:R-:W-:Y:S01]  /*87f0*/  @P1 IMAD.HI.U32 R8, R9, c[0x0][0x4ec], RZ ;  /* 0x00013b0009081a27 */ /* 0x000fe200078e00ff */
[----:B------:R-:W-:-:S03]  /*8800*/  SHF.R.S32.HI R7, RZ, 0x1f, R6 ;  /* 0x0000001fff077819 */ /* 0x000fc60000011406 */
[----:B------:R-:W-:Y:S01]  /*8810*/  IMAD.IADD R205, R205, 0x1, R10 ;  /* 0x00000001cdcd7824 */ /* 0x000fe200078e020a */
[----:B------:R-:W-:Y:S01]  /*8820*/  MOV R10, R9 ;  /* 0x00000009000a7202 */ /* 0x000fe20000000f00 */
[C---:B------:R-:W-:Y:S01]  /*8830*/  IMAD R11, R7.reuse, c[0x0][0x4e0], RZ ;  /* 0x00013800070b7a24 */ /* 0x040fe200078e02ff */
[----:B------:R-:W-:Y:S01]  /*8840*/  @P1 SHF.R.U32.HI R10, RZ, c[0x0][0x4f0], R8 ;  /* 0x00013c00ff0a1a19 */ /* 0x000fe20000011608 */
[----:B------:R-:W-:Y:S02]  /*8850*/  IMAD R7, R7, c[0x0][0x448], RZ ;  /* 0x0001120007077a24 */ /* 0x000fe400078e02ff */
[C---:B------:R-:W-:Y:S02]  /*8860*/  IMAD R11, R6.reuse, c[0x0][0x4e4], R11 ;  /* 0x00013900060b7a24 */ /* 0x040fe400078e020b */
[----:B------:R-:W-:Y:S02]  /*8870*/  IMAD.MOV R8, RZ, RZ, -R10 ;  /* 0x000000ffff087224 */ /* 0x000fe400078e0a0a */
[----:B------:R-:W-:-:S02]  /*8880*/  IMAD R7, R6, c[0x0][0x44c], R7 ;  /* 0x0001130006077a24 */ /* 0x000fc400078e0207 */
[----:B------:R-:W-:-:S04]  /*8890*/  IMAD.WIDE.U32 R204, R6, c[0x0][0x448], R204 ;  /* 0x0001120006cc7a25 */ /* 0x000fc800078e00cc */
[----:B------:R-:W-:Y:S01]  /*88a0*/  IMAD.WIDE.U32 R16, R6, c[0x0][0x4e0], R14 ;  /* 0x0001380006107a25 */ /* 0x000fe200078e000e */
[----:B------:R-:W-:-:S03]  /*88b0*/  MOV R14, R9 ;  /* 0x00000009000e7202 */ /* 0x000fc60000000f00 */
[----:B------:R-:W-:-:S04]  /*88c0*/  @P1 IMAD.HI.U32 R6, R9, c[0x0][0x4ec], RZ ;  /* 0x00013b0009061a27 */ /* 0x000fc800078e00ff */
[----:B------:R-:W-:Y:S01]  /*88d0*/  IMAD R8, R8, c[0x0][0x4e8], R9 ;  /* 0x00013a0008087a24 */ /* 0x000fe200078e0209 */
[----:B------:R-:W-:Y:S01]  /*88e0*/  @P1 SHF.R.U32.HI R14, RZ, c[0x0][0x4f0], R6 ;  /* 0x00013c00ff0e1a19 */ /* 0x000fe20000011606 */
[----:B------:R-:W-:Y:S01]  /*88f0*/  IMAD.IADD R205, R205, 0x1, R7 ;  /* 0x00000001cdcd7824 */ /* 0x000fe200078e0207 */
[----:B------:R-:W-:Y:S01]  /*8900*/  SHF.R.S32.HI R7, RZ, 0x1f, R10 ;  /* 0x0000001fff077819 */ /* 0x000fe2000001140a */
[----:B------:R-:W-:Y:S01]  /*8910*/  IMAD R13, R12, c[0x0][0x388], RZ ;  /* 0x0000e2000c0d7a24 */ /* 0x000fe200078e02ff */
[----:B------:R-:W-:Y:S01]  /*8920*/  IADD3 R10, P0, R10, R16, RZ ;  /* 0x000000100a0a7210 */ /* 0x000fe20007f1e0ff */
[----:B------:R-:W-:Y:S01]  /*8930*/  IMAD.WIDE.U32 R204, R14, c[0x0][0x430], R204 ;  /* 0x00010c000ecc7a25 */ /* 0x000fe200078e00cc */
[----:B------:R-:W-:Y:S02]  /*8940*/  SHF.R.S32.HI R6, RZ, 0x1f, R8 ;  /* 0x0000001fff067819 */ /* 0x000fe40000011408 */
[----:B------:R-:W-:Y:S01]  /*8950*/  IADD3.X R11, R7, R17, R11, P0, !PT ;  /* 0x00000011070b7210 */ /* 0x000fe200007fe40b */
[----:B------:R-:W-:Y:S01]  /*8960*/  IMAD.IADD R3, R4, 0x1, -R3 ;  /* 0x0000000104037824 */ /* 0x000fe200078e0a03 */
[----:B------:R-:W-:Y:S01]  /*8970*/  IADD3 R16, -R14, RZ, RZ ;  /* 0x000000ff0e107210 */ /* 0x000fe20007ffe1ff */
[----:B------:R-:W-:Y:S01]  /*8980*/  IMAD R7, R6, c[0x0][0x4c8], RZ ;  /* 0x0001320006077a24 */ /* 0x000fe200078e02ff */
[----:B------:R-:W-:Y:S01]  /*8990*/  SHF.R.S32.HI R6, RZ, 0x1f, R14 ;  /* 0x0000001fff067819 */ /* 0x000fe2000001140e */
[----:B------:R-:W-:-:S04]  /*89a0*/  IMAD.WIDE.U32 R10, R8, c[0x0][0x4c8], R10 ;  /* 0x00013200080a7a25 */ /* 0x000fc800078e000a */
[----:B------:R-:W-:Y:S02]  /*89b0*/  IMAD R7, R8, c[0x0][0x4cc], R7 ;  /* 0x0001330008077a24 */ /* 0x000fe400078e0207 */
[----:B------:R-:W-:Y:S02]  /*89c0*/  IMAD R16, R16, c[0x0][0x4e8], R9 ;  /* 0x00013a0010107a24 */ /* 0x000fe400078e0209 */
[----:B------:R-:W-:Y:S01]  /*89d0*/  IMAD R9, R6, c[0x0][0x430], RZ ;  /* 0x00010c0006097a24 */ /* 0x000fe200078e02ff */
[----:B------:R-:W-:Y:S01]  /*89e0*/  LEA R6, P0, R10, c[0x0][0x4a8], 0x2 ;  /* 0x00012a000a067a11 */ /* 0x000fe200078010ff */
[----:B------:R-:W-:Y:S01]  /*89f0*/  IMAD.IADD R7, R11, 0x1, R7 ;  /* 0x000000010b077824 */ /* 0x000fe200078e0207 */
[----:B------:R-:W-:Y:S01]  /*8a00*/  SHF.R.S32.HI R8, RZ, 0x1f, R16 ;  /* 0x0000001fff087819 */ /* 0x000fe20000011410 */
[----:B------:R-:W-:Y:S02]  /*8a10*/  IMAD R9, R14, c[0x0][0x434], R9 ;  /* 0x00010d000e097a24 */ /* 0x000fe400078e0209 */
[----:B------:R-:W-:Y:S01]  /*8a20*/  SHFL.IDX PT, R14, R6, 0x1, 0x1c1f ;  /* 0x003c1f00060e7f89 */ /* 0x000fe200000e0000 */
[----:B------:R-:W-:Y:S01]  /*8a30*/  LEA.HI.X R7, R10, c[0x0][0x4ac], R7, 0x2, P0 ;  /* 0x00012b000a077a11 */ /* 0x000fe200000f1407 */
[----:B------:R-:W-:Y:S01]  /*8a40*/  IMAD.IADD R205, R205, 0x1, R9 ;  /* 0x00000001cdcd7824 */ /* 0x000fe200078e0209 */
[----:B------:R-:W-:Y:S01]  /*8a50*/  LOP3.LUT P0, RZ, R4, 0x3, RZ, 0xc0, !PT ;  /* 0x0000000304ff7812 */ /* 0x000fe2000780c0ff */
[----:B------:R-:W-:Y:S01]  /*8a60*/  SHFL.IDX PT, R10, R6, RZ, 0x1c1f ;  /* 0x001c1fff060a7589 */ /* 0x000fe200000e0000 */
[----:B------:R-:W-:Y:S01]  /*8a70*/  IMAD R9, R8, c[0x0][0x428], RZ ;  /* 0x00010a0008097a24 */ /* 0x000fe200078e02ff */
[----:B------:R-:W-:-:S02]  /*8a80*/  IADD3 R8, R0, 0x8, RZ ;  /* 0x0000000800087810 */ /* 0x000fc40007ffe0ff */
[----:B------:R-:W1:Y:S01]  /*8a90*/  SHFL.IDX PT, R11, R7, RZ, 0x1c1f ;  /* 0x001c1fff070b7589 */ /* 0x000e6200000e0000 */
[-C--:B------:R-:W-:Y:S01]  /*8aa0*/  ISETP.GE.OR P2, PT, R0, R13.reuse, P0 ;  /* 0x0000000d0000720c */ /* 0x080fe20000746670 */
[----:B------:R-:W-:Y:S01]  /*8ab0*/  IMAD R9, R16, c[0x0][0x42c], R9 ;  /* 0x00010b0010097a24 */ /* 0x000fe200078e0209 */
[----:B------:R-:W-:Y:S01]  /*8ac0*/  ISETP.GE.OR P0, PT, R8, R13, P0 ;  /* 0x0000000d0800720c */ /* 0x000fe20000706670 */
[----:B------:R-:W2:Y:S01]  /*8ad0*/  SHFL.IDX PT, R15, R7, 0x1, 0x1c1f ;  /* 0x003c1f00070f7f89 */ /* 0x000ea200000e0000 */
[----:B------:R-:W-:-:S05]  /*8ae0*/  IMAD.WIDE.U32 R16, R16, c[0x0][0x428], R204 ;  /* 0x00010a0010107a25 */ /* 0x000fca00078e00cc */
[----:B------:R-:W-:Y:S02]  /*8af0*/  IADD3 R12, R17, R9, RZ ;  /* 0x00000009110c7210 */ /* 0x000fe40007ffe0ff */
[----:B------:R-:W-:-:S04]  /*8b00*/  LEA R9, P1, R16, c[0x0][0x400], 0x2 ;  /* 0x0001000010097a11 */ /* 0x000fc800078210ff */
[----:B------:R-:W-:Y:S01]  /*8b10*/  LEA.HI.X R12, R16, c[0x0][0x404], R12, 0x2, P1 ;  /* 0x00010100100c7a11 */ /* 0x000fe200008f140c */
[----:B------:R3:W4:Y:S01]  /*8b20*/  SHFL.IDX PT, R6, R9, RZ, 0x1c1f ;  /* 0x001c1fff09067589 */ /* 0x00072200000e0000 */
[----:B------:R-:W-:-:S03]  /*8b30*/  ISETP.GE.AND P1, PT, R8, R13, PT ;  /* 0x0000000d0800720c */ /* 0x000fc60003f26270 */
[----:B------:R3:W3:Y:S01]  /*8b40*/  SHFL.IDX PT, R7, R12, RZ, 0x1c1f ;  /* 0x001c1fff0c077589 */ /* 0x0006e200000e0000 */
[----:B------:R-:W-:-:S03]  /*8b50*/  P2R R8, PR, RZ, 0x2 ;  /* 0x00000002ff087803 */ /* 0x000fc60000000000 */
[----:B-1----:R1:W-:Y:S04]  /*8b60*/  @!P2 ST.E [R10.64], R2 ;  /* 0x000000020a00a985 */ /* 0x0023e8000c101906 */
[----:B--2---:R1:W-:Y:S01]  /*8b70*/  @!P0 ST.E [R14.64], R5 ;  /* 0x000000050e008985 */ /* 0x0043e2000c101906 */
[----:B------:R-:W-:Y:S02]  /*8b80*/  ISETP.GE.AND P0, PT, R0, R13, PT ;  /* 0x0000000d0000720c */ /* 0x000fe40003f06270 */
[----:B------:R-:W-:-:S11]  /*8b90*/  SHF.L.U32 R13, R3, 0x1, RZ ;  /* 0x00000001030d7819 */ /* 0x000fd600000006ff */
[----:B------:R-:W-:Y:S05]  /*8ba0*/  @P0 BRA `(.L_x_1526) ;  /* 0x000008d000000947 */ /* 0x000fea0003800000 */
[C---:B-1--4-:R-:W-:Y:S02]  /*8bb0*/  IADD3 R5, R13.reuse, 0x8, RZ ;  /* 0x000000080d057810 */ /* 0x052fe40007ffe0ff */
[C---:B------:R-:W-:Y:S02]  /*8bc0*/  IADD3 R4, R13.reuse, 0x10, RZ ;  /* 0x000000100d047810 */ /* 0x040fe40007ffe0ff */
[----:B------:R-:W-:Y:S02]  /*8bd0*/  IADD3 R3, R13, 0x18, RZ ;  /* 0x000000180d037810 */ /* 0x000fe40007ffe0ff */
[----:B------:R-:W-:Y:S02]  /*8be0*/  ISETP.GE.AND P3, PT, R5, c[0x0][0x3c8], PT ;  /* 0x0000f20005007a0c */ /* 0x000fe40003f66270 */
[----:B------:R-:W-:Y:S02]  /*8bf0*/  IADD3 R2, R13, 0x20, RZ ;  /* 0x000000200d027810 */ /* 0x000fe40007ffe0ff */
[----:B------:R-:W-:-:S02]  /*8c00*/  ISETP.GE.AND P2, PT, R4, c[0x0][0x3c8], PT ;  /* 0x0000f20004007a0c */ /* 0x000fc40003f46270 */
[----:B------:R-:W-:Y:S02]  /*8c10*/  ISETP.GE.AND P4, PT, R13, c[0x0][0x3c8], PT ;  /* 0x0000f2000d007a0c */ /* 0x000fe40003f86270 */
[----:B------:R-:W-:Y:S02]  /*8c20*/  ISETP.GE.AND P1, PT, R3, c[0x0][0x3c8], PT ;  /* 0x0000f20003007a0c */ /* 0x000fe40003f26270 */
[----:B------:R-:W-:Y:S02]  /*8c30*/  ISETP.GE.AND P0, PT, R2, c[0x0][0x3c8], PT ;  /* 0x0000f20002007a0c */ /* 0x000fe40003f06270 */
[----:B------:R-:W-:Y:S02]  /*8c40*/  IADD3 R0, R13, 0x28, RZ ;  /* 0x000000280d007810 */ /* 0x000fe40007ffe0ff */
[----:B------:R-:W-:Y:S02]  /*8c50*/  @!P3 LEA.HI R5, R5, R5, RZ, 0x1 ;  /* 0x000000050505b211 */ /* 0x000fe400078f08ff */
[----:B------:R-:W-:-:S02]  /*8c60*/  ISETP.GE.AND P5, PT, R0, c[0x0][0x3c8], PT ;  /* 0x0000f20000007a0c */ /* 0x000fc40003fa6270 */
[----:B------:R-:W-:Y:S01]  /*8c70*/  @!P2 LEA.HI R4, R4, R4, RZ, 0x1 ;  /* 0x000000040404a211 */ /* 0x000fe200078f08ff */
[--C-:B---3--:R-:W-:Y:S01]  /*8c80*/  @!P4 IMAD.WIDE R10, R13, 0x4, R6.reuse ;  /* 0x000000040d0ac825 */ /* 0x108fe200078e0206 */
[----:B------:R-:W-:Y:S02]  /*8c90*/  @!P3 LOP3.LUT R5, R5, 0xfffffffe, RZ, 0xc0, !PT ;  /* 0xfffffffe0505b812 */ /* 0x000fe400078ec0ff */
[----:B------:R-:W-:Y:S02]  /*8ca0*/  @!P1 LEA.HI R3, R3, R3, RZ, 0x1 ;  /* 0x0000000303039211 */ /* 0x000fe400078f08ff */
[----:B------:R-:W-:Y:S01]  /*8cb0*/  @!P0 LEA.HI R2, R2, R2, RZ, 0x1 ;  /* 0x0000000202028211 */ /* 0x000fe200078f08ff */
[----:B------:R1:W-:Y:S01]  /*8cc0*/  @!P4 ST.E.64 [R10.64], R128 ;  /* 0x000000800a00c985 */ /* 0x0003e2000c101b06 */
[----:B------:R-:W-:Y:S01]  /*8cd0*/  @!P2 LOP3.LUT R15, R4, 0xfffffffe, RZ, 0xc0, !PT ;  /* 0xfffffffe040fa812 */ /* 0x000fe200078ec0ff */
[----:B------:R-:W-:Y:S01]  /*8ce0*/  @!P3 IMAD.WIDE R4, R5, 0x4, R6 ;  /* 0x000000040504b825 */ /* 0x000fe200078e0206 */
[----:B------:R-:W-:-:S02]  /*8cf0*/  IADD3 R14, R13, 0x30, RZ ;  /* 0x000000300d0e7810 */ /* 0x000fc40007ffe0ff */
[----:B------:R-:W-:Y:S02]  /*8d00*/  @!P1 LOP3.LUT R3, R3, 0xfffffffe, RZ, 0xc0, !PT ;  /* 0xfffffffe03039812 */ /* 0x000fe400078ec0ff */
[----:B------:R-:W-:Y:S01]  /*8d10*/  @!P0 LOP3.LUT R17, R2, 0xfffffffe, RZ, 0xc0, !PT ;  /* 0xfffffffe02118812 */ /* 0x000fe200078ec0ff */
[----:B------:R2:W-:Y:S01]  /*8d20*/  @!P3 ST.E.64 [R4.64], R124 ;  /* 0x0000007c0400b985 */ /* 0x0005e2000c101b06 */
[----:B------:R-:W-:Y:S01]  /*8d30*/  ISETP.GE.AND P4, PT, R14, c[0x0][0x3c8], PT ;  /* 0x0000f2000e007a0c */ /* 0x000fe20003f86270 */
[--C-:B------:R-:W-:Y:S01]  /*8d40*/  @!P1 IMAD.WIDE R2, R3, 0x4, R6.reuse ;  /* 0x0000000403029825 */ /* 0x100fe200078e0206 */
[----:B------:R-:W-:Y:S02]  /*8d50*/  @!P5 LEA.HI R0, R0, R0, RZ, 0x1 ;  /* 0x000000000000d211 */ /* 0x000fe400078f08ff */
[----:B------:R-:W-:Y:S01]  /*8d60*/  IADD3 R19, R13, 0x40, RZ ;  /* 0x000000400d137810 */ /* 0x000fe20007ffe0ff */
[----:B------:R-:W-:Y:S01]  /*8d70*/  @!P0 IMAD.WIDE R16, R17, 0x4, R6 ;  /* 0x0000000411108825 */ /* 0x000fe200078e0206 */
[----:B------:R-:W-:-:S02]  /*8d80*/  IADD3 R20, R13, 0x38, RZ ;  /* 0x000000380d147810 */ /* 0x000fc40007ffe0ff */
[----:B------:R-:W-:Y:S02]  /*8d90*/  IADD3 R18, R13, 0x48, RZ ;  /* 0x000000480d127810 */ /* 0x000fe40007ffe0ff */
[----:B------:R-:W-:-:S03]  /*8da0*/  ISETP.GE.AND P3, PT, R20, c[0x0][0x3c8], PT ;  /* 0x0000f20014007a0c */ /* 0x000fc60003f66270 */
[----:B------:R-:W-:Y:S01]  /*8db0*/  @!P4 LEA.HI R14, R14, R14, RZ, 0x1 ;  /* 0x0000000e0e0ec211 */ /* 0x000fe200078f08ff */
[----:B-1----:R-:W-:Y:S01]  /*8dc0*/  @!P2 IMAD.WIDE R10, R15, 0x4, R6 ;  /* 0x000000040f0aa825 */ /* 0x002fe200078e0206 */
[----:B------:R-:W-:-:S08]  /*8dd0*/  IADD3 R15, R13, 0x50, RZ ;  /* 0x000000500d0f7810 */ /* 0x000fd00007ffe0ff */
[----:B------:R-:W-:Y:S01]  /*8de0*/  @!P3 LEA.HI R20, R20, R20, RZ, 0x1 ;  /* 0x000000141414b211 */ /* 0x000fe200078f08ff */
[----:B------:R1:W-:Y:S01]  /*8df0*/  @!P2 ST.E.64 [R10.64], R120 ;  /* 0x000000780a00a985 */ /* 0x0003e2000c101b06 */
[----:B------:R-:W-:Y:S02]  /*8e00*/  ISETP.GE.AND P2, PT, R19, c[0x0][0x3c8], PT ;  /* 0x0000f20013007a0c */ /* 0x000fe40003f46270 */
[----:B--2---:R-:W-:Y:S01]  /*8e10*/  @!P5 LOP3.LUT R5, R0, 0xfffffffe, RZ, 0xc0, !PT ;  /* 0xfffffffe0005d812 */ /* 0x004fe200078ec0ff */
[----:B------:R2:W-:Y:S01]  /*8e20*/  @!P1 ST.E.64 [R2.64], R116 ;  /* 0x0000007402009985 */ /* 0x0005e2000c101b06 */
[----:B------:R-:W-:Y:S02]  /*8e30*/  ISETP.GE.AND P1, PT, R18, c[0x0][0x3c8], PT ;  /* 0x0000f20012007a0c */ /* 0x000fe40003f26270 */
[----:B------:R-:W-:Y:S01]  /*8e40*/  IADD3 R0, R13, 0x58, RZ ;  /* 0x000000580d007810 */ /* 0x000fe20007ffe0ff */
[----:B------:R3:W-:Y:S01]  /*8e50*/  @!P0 ST.E.64 [R16.64], R112 ;  /* 0x0000007010008985 */ /* 0x0007e2000c101b06 */
[----:B------:R-:W-:Y:S01]  /*8e60*/  ISETP.GE.AND P0, PT, R15, c[0x0][0x3c8], PT ;  /* 0x0000f2000f007a0c */ /* 0x000fe20003f06270 */
[----:B------:R-:W-:-:S04]  /*8e70*/  @!P5 IMAD.WIDE R4, R5, 0x4, R6 ;  /* 0x000000040504d825 */ /* 0x000fc800078e0206 */
[----:B------:R-:W-:Y:S01]  /*8e80*/  @!P2 LEA.HI R19, R19, R19, RZ, 0x1 ;  /* 0x000000131313a211 */ /* 0x000fe200078f08ff */
[----:B------:R4:W-:Y:S01]  /*8e90*/  @!P5 ST.E.64 [R4.64], R108 ;  /* 0x0000006c0400d985 */ /* 0x0009e2000c101b06 */
[----:B------:R-:W-:Y:S02]  /*8ea0*/  ISETP.GE.AND P5, PT, R0, c[0x0][0x3c8], PT ;  /* 0x0000f20000007a0c */ /* 0x000fe40003fa6270 */
[----:B------:R-:W-:Y:S02]  /*8eb0*/  @!P1 LEA.HI R18, R18, R18, RZ, 0x1 ;  /* 0x0000001212129211 */ /* 0x000fe400078f08ff */
[----:B------:R-:W-:Y:S02]  /*8ec0*/  @!P2 LOP3.LUT R19, R19, 0xfffffffe, RZ, 0xc0, !PT ;  /* 0xfffffffe1313a812 */ /* 0x000fe400078ec0ff */
[----:B------:R-:W-:-:S04]  /*8ed0*/  @!P0 LEA.HI R15, R15, R15, RZ, 0x1 ;  /* 0x0000000f0f0f8211 */ /* 0x000fc800078f08ff */
[----:B------:R-:W-:Y:S02]  /*8ee0*/  @!P0 LOP3.LUT R15, R15, 0xfffffffe, RZ, 0xc0, !PT ;  /* 0xfffffffe0f0f8812 */ /* 0x000fe400078ec0ff */
[----:B-1----:R-:W-:Y:S02]  /*8ef0*/  IADD3 R10, R13, 0x60, RZ ;  /* 0x000000600d0a7810 */ /* 0x002fe40007ffe0ff */
[----:B------:R-:W-:Y:S02]  /*8f00*/  @!P3 LOP3.LUT R11, R20, 0xfffffffe, RZ, 0xc0, !PT ;  /* 0xfffffffe140bb812 */ /* 0x000fe400078ec0ff */
[----:B--2---:R-:W-:Y:S01]  /*8f10*/  @!P4 LOP3.LUT R3, R14, 0xfffffffe, RZ, 0xc0, !PT ;  /* 0xfffffffe0e03c812 */ /* 0x004fe200078ec0ff */
[--C-:B------:R-:W-:Y:S01]  /*8f20*/  @!P0 IMAD.WIDE R14, R15, 0x4, R6.reuse ;  /* 0x000000040f0e8825 */ /* 0x100fe200078e0206 */
[----:B------:R-:W-:Y:S02]  /*8f30*/  ISETP.GE.AND P6, PT, R10, c[0x0][0x3c8], PT ;  /* 0x0000f2000a007a0c */ /* 0x000fe40003fc6270 */
[----:B---3--:R-:W-:Y:S01]  /*8f40*/  @!P1 LOP3.LUT R17, R18, 0xfffffffe, RZ, 0xc0, !PT ;  /* 0xfffffffe12119812 */ /* 0x008fe200078ec0ff */
[----:B------:R-:W-:Y:S01]  /*8f50*/  @!P4 IMAD.WIDE R2, R3, 0x4, R6 ;  /* 0x000000040302c825 */ /* 0x000fe200078e0206 */
[----:B------:R-:W-:-:S02]  /*8f60*/  @!P5 LEA.HI R0, R0, R0, RZ, 0x1 ;  /* 0x000000000000d211 */ /* 0x000fc400078f08ff */
[----:B------:R-:W-:Y:S01]  /*8f70*/  IADD3 R18, R13, 0x70, RZ ;  /* 0x000000700d127810 */ /* 0x000fe20007ffe0ff */
[--C-:B------:R-:W-:Y:S01]  /*8f80*/  @!P1 IMAD.WIDE R16, R17, 0x4, R6.reuse ;  /* 0x0000000411109825 */ /* 0x100fe200078e0206 */
[----:B------:R1:W-:Y:S01]  /*8f90*/  @!P4 ST.E.64 [R2.64], R104 ;  /* 0x000000680200c985 */ /* 0x0003e2000c101b06 */
[----:B------:R-:W-:Y:S02]  /*8fa0*/  @!P5 LOP3.LUT R21, R0, 0xfffffffe, RZ, 0xc0, !PT ;  /* 0xfffffffe0015d812 */ /* 0x000fe400078ec0ff */
[----:B----4-:R-:W-:Y:S01]  /*8fb0*/  @!P2 IMAD.WIDE R4, R19, 0x4, R6 ;  /* 0x000000041304a825 */ /* 0x010fe200078e0206 */
[C---:B------:R-:W-:Y:S02]  /*8fc0*/  IADD3 R19, R13.reuse, 0x68, RZ ;  /* 0x000000680d137810 */ /* 0x040fe40007ffe0ff */
[----:B------:R-:W-:Y:S02]  /*8fd0*/  IADD3 R20, R13, 0x80, RZ ;  /* 0x000000800d147810 */ /* 0x000fe40007ffe0ff */
[----:B------:R-:W-:-:S02]  /*8fe0*/  ISETP.GE.AND P4, PT, R19, c[0x0][0x3c8], PT ;  /* 0x0000f20013007a0c */ /* 0x000fc40003f86270 */
[----:B------:R-:W-:Y:S02]  /*8ff0*/  IADD3 R0, R13, 0x88, RZ ;  /* 0x000000880d007810 */ /* 0x000fe40007ffe0ff */
[----:B------:R-:W-:-:S09]  /*9000*/  @!P6 LEA.HI R10, R10, R10, RZ, 0x1 ;  /* 0x0000000a0a0ae211 */ /* 0x000fd200078f08ff */
[----:B------:R-:W-:-:S04]  /*9010*/  @!P4 LEA.HI R19, R19, R19, RZ, 0x1 ;  /* 0x000000131313c211 */ /* 0x000fc800078f08ff */
[----:B------:R-:W-:Y:S01]  /*9020*/  @!P4 LOP3.LUT R19, R19, 0xfffffffe, RZ, 0xc0, !PT ;  /* 0xfffffffe1313c812 */ /* 0x000fe200078ec0ff */
        /* <DEDUP_REMOVED lines=15> */
[----:B-1----:R-:W-:Y:S01]  /*9120*/  @!P6 LOP3.LUT R3, R10, 0xfffffffe, RZ, 0xc0, !PT ;  /* 0xfffffffe0a03e812 */ /* 0x002fe200078ec0ff */
[----:B------:R-:W-:-:S04]  /*9130*/  @!P2 IMAD.WIDE R10, R11, 0x4, R6 ;  /* 0x000000040b0aa825 */ /* 0x000fc800078e0206 */
[----:B--2---:R-:W-:-:S04]  /*9140*/  @!P5 IMAD.WIDE R4, R21, 0x4, R6 ;  /* 0x000000041504d825 */ /* 0x004fc800078e0206 */
[--C-:B------:R-:W-:Y:S01]  /*9150*/  @!P6 IMAD.WIDE R2, R3, 0x4, R6.reuse ;  /* 0x000000040302e825 */ /* 0x100fe200078e0206 */
[----:B------:R1:W-:Y:S01]  /*9160*/  @!P5 ST.E.64 [R4.64], R48 ;  /* 0x000000300400d985 */ /* 0x0003e2000c101b06 */
[----:B---3--:R-:W-:Y:S02]  /*9170*/  @!P3 LOP3.LUT R15, R18, 0xfffffffe, RZ, 0xc0, !PT ;  /* 0xfffffffe120fb812 */ /* 0x008fe400078ec0ff */
[--C-:B------:R-:W-:Y:S01]  /*9180*/  @!P4 IMAD.WIDE R16, R19, 0x4, R6.reuse ;  /* 0x000000041310c825 */ /* 0x100fe200078e0206 */
[----:B------:R2:W-:Y:S01]  /*9190*/  @!P6 ST.E.64 [R2.64], R52 ;  /* 0x000000340200e985 */ /* 0x0005e2000c101b06 */
[----:B------:R-:W-:Y:S02]  /*91a0*/  IADD3 R18, R13, 0x98, RZ ;  /* 0x000000980d127810 */ /* 0x000fe40007ffe0ff */
[----:B------:R-:W-:Y:S01]  /*91b0*/  @!P3 IMAD.WIDE R14, R15, 0x4, R6 ;  /* 0x000000040f0eb825 */ /* 0x000fe200078e0206 */
[----:B------:R3:W-:Y:S01]  /*91c0*/  @!P4 ST.E.64 [R16.64], R56 ;  /* 0x000000381000c985 */ /* 0x0007e2000c101b06 */
[----:B------:R-:W-:-:S02]  /*91d0*/  IADD3 R19, R13, 0xa8, RZ ;  /* 0x000000a80d137810 */ /* 0x000fc40007ffe0ff */
[----:B------:R-:W-:Y:S01]  /*91e0*/  ISETP.GE.AND P4, PT, R18, c[0x0][0x3c8], PT ;  /* 0x0000f20012007a0c */ /* 0x000fe20003f86270 */
[----:B------:R-:W-:Y:S04]  /*91f0*/  @!P3 ST.E.64 [R14.64], R60 ;  /* 0x0000003c0e00b985 */ /* 0x000fe8000c101b06 */
[----:B------:R4:W-:Y:S01]  /*9200*/  @!P2 ST.E.64 [R10.64], R64 ;  /* 0x000000400a00a985 */ /* 0x0009e2000c101b06 */
[----:B------:R-:W-:-:S07]  /*9210*/  ISETP.GE.AND P2, PT, R19, c[0x0][0x3c8], PT ;  /* 0x0000f20013007a0c */ /* 0x000fce0003f46270 */
[----:B------:R-:W-:Y:S02]  /*9220*/  @!P4 LEA.HI R18, R18, R18, RZ, 0x1 ;  /* 0x000000121212c211 */ /* 0x000fe400078f08ff */
[----:B-1----:R-:W-:Y:S02]  /*9230*/  @!P1 LOP3.LUT R5, R20, 0xfffffffe, RZ, 0xc0, !PT ;  /* 0xfffffffe14059812 */ /* 0x002fe400078ec0ff */
[----:B------:R-:W-:Y:S02]  /*9240*/  IADD3 R20, R13, 0xa0, RZ ;  /* 0x000000a00d147810 */ /* 0x000fe40007ffe0ff */
[----:B--2---:R-:W-:Y:S01]  /*9250*/  @!P0 LOP3.LUT R3, R0, 0xfffffffe, RZ, 0xc0, !PT ;  /* 0xfffffffe00038812 */ /* 0x004fe200078ec0ff */
[--C-:B------:R-:W-:Y:S01]  /*9260*/  @!P1 IMAD.WIDE R4, R5, 0x4, R6.reuse ;  /* 0x0000000405049825 */ /* 0x100fe200078e0206 */
[C---:B------:R-:W-:Y:S02]  /*9270*/  IADD3 R0, R13.reuse, 0x90, RZ ;  /* 0x000000900d007810 */ /* 0x040fe40007ffe0ff */
[----:B---3--:R-:W-:Y:S01]  /*9280*/  IADD3 R17, R13, 0xb0, RZ ;  /* 0x000000b00d117810 */ /* 0x008fe20007ffe0ff */
[----:B------:R-:W-:Y:S01]  /*9290*/  @!P0 IMAD.WIDE R2, R3, 0x4, R6 ;  /* 0x0000000403028825 */ /* 0x000fe200078e0206 */
[----:B------:R-:W-:Y:S01]  /*92a0*/  ISETP.GE.AND P5, PT, R0, c[0x0][0x3c8], PT ;  /* 0x0000f20000007a0c */ /* 0x000fe20003fa6270 */
[----:B------:R1:W-:Y:S01]  /*92b0*/  @!P1 ST.E.64 [R4.64], R68 ;  /* 0x0000004404009985 */ /* 0x0003e2000c101b06 */
[----:B------:R-:W-:-:S02]  /*92c0*/  IADD3 R16, R13, 0xb8, RZ ;  /* 0x000000b80d107810 */ /* 0x000fc40007ffe0ff */
[----:B------:R-:W-:Y:S01]  /*92d0*/  ISETP.GE.AND P3, PT, R20, c[0x0][0x3c8], PT ;  /* 0x0000f20014007a0c */ /* 0x000fe20003f66270 */
[----:B------:R2:W-:Y:S01]  /*92e0*/  @!P0 ST.E.64 [R2.64], R72 ;  /* 0x0000004802008985 */ /* 0x0005e2000c101b06 */
[----:B------:R-:W-:Y:S02]  /*92f0*/  ISETP.GE.AND P1, PT, R17, c[0x0][0x3c8], PT ;  /* 0x0000f20011007a0c */ /* 0x000fe40003f26270 */
[----:B------:R-:W-:Y:S02]  /*9300*/  ISETP.GE.AND P0, PT, R16, c[0x0][0x3c8], PT ;  /* 0x0000f20010007a0c */ /* 0x000fe40003f06270 */
[----:B------:R-:W-:-:S03]  /*9310*/  @!P2 LEA.HI R19, R19, R19, RZ, 0x1 ;  /* 0x000000131313a211 */ /* 0x000fc600078f08ff */
[----:B------:R-:W-:Y:S02]  /*9320*/  @!P5 LEA.HI R0, R0, R0, RZ, 0x1 ;  /* 0x000000000000d211 */ /* 0x000fe400078f08ff */
[----:B------:R-:W-:Y:S02]  /*9330*/  @!P2 LOP3.LUT R19, R19, 0xfffffffe, RZ, 0xc0, !PT ;  /* 0xfffffffe1313a812 */ /* 0x000fe400078ec0ff */
[----:B------:R-:W-:Y:S02]  /*9340*/  @!P3 LEA.HI R20, R20, R20, RZ, 0x1 ;  /* 0x000000141414b211 */ /* 0x000fe400078f08ff */
[----:B------:R-:W-:Y:S02]  /*9350*/  @!P1 LEA.HI R17, R17, R17, RZ, 0x1 ;  /* 0x0000001111119211 */ /* 0x000fe400078f08ff */
[----:B------:R-:W-:Y:S02]  /*9360*/  @!P0 LEA.HI R16, R16, R16, RZ, 0x1 ;  /* 0x0000001010108211 */ /* 0x000fe400078f08ff */
[----:B----4-:R-:W-:-:S02]  /*9370*/  @!P3 LOP3.LUT R11, R20, 0xfffffffe, RZ, 0xc0, !PT ;  /* 0xfffffffe140bb812 */ /* 0x010fc400078ec0ff */
[----:B------:R-:W-:Y:S02]  /*9380*/  @!P1 LOP3.LUT R17, R17, 0xfffffffe, RZ, 0xc0, !PT ;  /* 0xfffffffe11119812 */ /* 0x000fe400078ec0ff */
[----:B------:R-:W-:Y:S01]  /*9390*/  @!P0 LOP3.LUT R15, R16, 0xfffffffe, RZ, 0xc0, !PT ;  /* 0xfffffffe100f8812 */ /* 0x000fe200078ec0ff */
[----:B------:R-:W-:Y:S01]  /*93a0*/  @!P3 IMAD.WIDE R10, R11, 0x4, R6 ;  /* 0x000000040b0ab825 */ /* 0x000fe200078e0206 */
[----:B-1----:R-:W-:-:S03]  /*93b0*/  @!P4 LOP3.LUT R5, R18, 0xfffffffe, RZ, 0xc0, !PT ;  /* 0xfffffffe1205c812 */ /* 0x002fc600078ec0ff */
[----:B------:R-:W-:Y:S01]  /*93c0*/  @!P2 IMAD.WIDE R18, R19, 0x4, R6 ;  /* 0x000000041312a825 */ /* 0x000fe200078e0206 */
[----:B--2---:R-:W-:-:S03]  /*93d0*/  @!P5 LOP3.LUT R3, R0, 0xfffffffe, RZ, 0xc0, !PT ;  /* 0xfffffffe0003d812 */ /* 0x004fc600078ec0ff */
[----:B------:R-:W-:-:S04]  /*93e0*/  @!P4 IMAD.WIDE R4, R5, 0x4, R6 ;  /* 0x000000040504c825 */ /* 0x000fc800078e0206 */
[----:B------:R-:W-:-:S04]  /*93f0*/  @!P5 IMAD.WIDE R2, R3, 0x4, R6 ;  /* 0x000000040302d825 */ /* 0x000fc800078e0206 */
[--C-:B------:R-:W-:Y:S01]  /*9400*/  @!P1 IMAD.WIDE R16, R17, 0x4, R6.reuse ;  /* 0x0000000411109825 */ /* 0x100fe200078e0206 */
[----:B------:R1:W-:Y:S03]  /*9410*/  @!P5 ST.E.64 [R2.64], R76 ;  /* 0x0000004c0200d985 */ /* 0x0003e6000c101b06 */
[----:B------:R-:W-:Y:S01]  /*9420*/  @!P0 IMAD.WIDE R6, R15, 0x4, R6 ;  /* 0x000000040f068825 */ /* 0x000fe200078e0206 */
[----:B------:R1:W-:Y:S04]  /*9430*/  @!P4 ST.E.64 [R4.64], R80 ;  /* 0x000000500400c985 */ /* 0x0003e8000c101b06 */
[----:B------:R1:W-:Y:S04]  /*9440*/  @!P3 ST.E.64 [R10.64], R84 ;  /* 0x000000540a00b985 */ /* 0x0003e8000c101b06 */
[----:B------:R1:W-:Y:S04]  /*9450*/  @!P2 ST.E.64 [R18.64], R88 ;  /* 0x000000581200a985 */ /* 0x0003e8000c101b06 */
[----:B------:R1:W-:Y:S04]  /*9460*/  @!P1 ST.E.64 [R16.64], R92 ;  /* 0x0000005c10009985 */ /* 0x0003e8000c101b06 */
[----:B------:R1:W-:Y:S02]  /*9470*/  @!P0 ST.E.64 [R6.64], R96 ;  /* 0x0000006006008985 */ /* 0x0003e4000c101b06 */
.L_x_1526:
[----:B----4-:R-:W-:Y:S05]  /*9480*/  BSYNC B0 ;  /* 0x0000000000007941 */ /* 0x010fea0003800000 */
.L_x_1525:
[----:B------:R-:W-:Y:S01]  /*9490*/  ISETP.NE.AND P0, PT, R8, RZ, PT ;  /* 0x000000ff0800720c */ /* 0x000fe20003f05270 */
[----:B-1----:R1:W2:Y:S04]  /*94a0*/  SHFL.IDX PT, R5, R12, 0x1, 0x1c1f ;  /* 0x003c1f000c057f89 */ /* 0x0022a800000e0000 */
[----:B------:R1:W4:Y:S08]  /*94b0*/  SHFL.IDX PT, R4, R9, 0x1, 0x1c1f ;  /* 0x003c1f0009047f89 */ /* 0x00033000000e0000 */
        /* <DEDUP_REMOVED lines=8> */
[C---:B-1-3--:R-:W-:Y:S01]  /*9540*/  IADD3 R9, R13.reuse, 0x20, RZ ;  /* 0x000000200d097810 */ /* 0x04afe20007ffe0ff */
[C---:B--2-4-:R-:W-:Y:S01]  /*9550*/  @!P1 IMAD.WIDE R10, R13.reuse, 0x4, R4 ;  /* 0x000000040d0a9825 */ /* 0x054fe200078e0204 */
        /* <DEDUP_REMOVED lines=134> */
.L_x_1524:
[----:B------:R-:W2:Y:S02]  /*9dc0*/  S2R R7, SR_TID.X ;  /* 0x0000000000077919 */ /* 0x000ea40000002100 */
[----:B--2---:R-:W-:-:S13]  /*9dd0*/  ISETP.GT.AND P0, PT, R7, 0x7f, PT ;  /* 0x0000007f0700780c */ /* 0x004fda0003f04270 */
[----:B------:R-:W-:Y:S05]  /*9de0*/  @P0 EXIT ;  /* 0x000000000000094d */ /* 0x000fea0003800000 */
[----:B------:R-:W2:Y:S01]  /*9df0*/  S2R R4, SR_CTAID.X ;  /* 0x0000000000047919 */ /* 0x000ea20000002500 */
[----:B------:R-:W-:-:S05]  /*9e00*/  MOV R3, c[0x0][0x4e8] ;  /* 0x00013a0000037a02 */ /* 0x000fca0000000f00 */
[----:B------:R-:W-:Y:S01]  /*9e10*/  IMAD R5, R3, c[0x0][0x388], RZ ;  /* 0x0000e20003057a24 */ /* 0x000fe200078e02ff */
[----:B--2---:R-:W-:-:S04]  /*9e20*/  LEA R4, R4, R7, 0x7 ;  /* 0x0000000704047211 */ /* 0x004fc800078e38ff */
[----:B------:R-:W-:-:S13]  /*9e30*/  ISETP.GE.AND P0, PT, R4, R5, PT ;  /* 0x000000050400720c */ /* 0x000fda0003f06270 */
[----:B------:R-:W-:Y:S05]  /*9e40*/  @P0 EXIT ;  /* 0x000000000000094d */ /* 0x000fea0003800000 */
[----:B------:R-:W2:Y:S01]  /*9e50*/  S2R R2, SR_CTAID.Z ;  /* 0x0000000000027919 */ /* 0x000ea20000002700 */
[----:B------:R-:W-:Y:S01]  /*9e60*/  ISETP.NE.AND P0, PT, R3, 0x1, PT ;  /* 0x000000010300780c */ /* 0x000fe20003f05270 */
[C---:B-1----:R-:W-:Y:S01]  /*9e70*/  IMAD.WIDE.U32 R8, R204.reuse, c[0x0][0x4d0], RZ ;  /* 0x00013400cc087a25 */ /* 0x042fe200078e00ff */
[----:B------:R-:W-:Y:S01]  /*9e80*/  SHF.R.S32.HI R3, RZ, 0x1f, R204 ;  /* 0x0000001fff037819 */ /* 0x000fe200000114cc */
[----:B------:R-:W1:Y:S01]  /*9e90*/  S2R R0, SR_CTAID.Y ;  /* 0x0000000000007919 */ /* 0x000e620000002600 */
[----:B------:R-:W-:Y:S02]  /*9ea0*/  IADD3 R5, -R204, RZ, RZ ;  /* 0x000000ffcc057210 */ /* 0x000fe40007ffe1ff */
[----:B------:R-:W-:Y:S01]  /*9eb0*/  MOV R10, R4 ;  /* 0x00000004000a7202 */ /* 0x000fe20000000f00 */
[----:B------:R-:W-:-:S04]  /*9ec0*/  IMAD R3, R3, c[0x0][0x4d0], RZ ;  /* 0x0001340003037a24 */ /* 0x000fc800078e02ff */
[----:B------:R-:W-:Y:S02]  /*9ed0*/  IMAD R3, R204, c[0x0][0x4d4], R3 ;  /* 0x00013500cc037a24 */ /* 0x000fe400078e0203 */
[----:B------:R-:W-:-:S03]  /*9ee0*/  @P0 IMAD.HI.U32 R7, R4, c[0x0][0x4ec], RZ ;  /* 0x00013b0004070a27 */ /* 0x000fc600078e00ff */
[----:B------:R-:W-:Y:S02]  /*9ef0*/  IADD3 R9, R9, R3, RZ ;  /* 0x0000000309097210 */ /* 0x000fe40007ffe0ff */
[----:B------:R-:W-:Y:S02]  /*9f00*/  @P0 SHF.R.U32.HI R10, RZ, c[0x0][0x4f0], R7 ;  /* 0x00013c00ff0a0a19 */ /* 0x000fe40000011607 */
[----:B--2---:R-:W-:Y:S01]  /*9f10*/  SHF.R.S32.HI R6, RZ, 0x1f, R2 ;  /* 0x0000001fff067819 */ /* 0x004fe20000011402 */
[----:B------:R-:W-:-:S04]  /*9f20*/  IMAD.WIDE.U32 R8, R2, c[0x0][0x4d8], R8 ;  /* 0x0001360002087a25 */ /* 0x000fc800078e0008 */
[----:B------:R-:W-:Y:S02]  /*9f30*/  IMAD R3, R6, c[0x0][0x4d8], RZ ;  /* 0x0001360006037a24 */ /* 0x000fe400078e02ff */
[----:B-1----:R-:W-:Y:S01]  /*9f40*/  IMAD R0, R5, c[0x0][0x550], R0 ;  /* 0x0001540005007a24 */ /* 0x002fe200078e0200 */
[----:B------:R-:W-:Y:S01]  /*9f50*/  IADD3 R5, -R10, RZ, RZ ;  /* 0x000000ff0a057210 */ /* 0x000fe20007ffe1ff */
[----:B------:R-:W-:-:S03]  /*9f60*/  IMAD R3, R2, c[0x0][0x4dc], R3 ;  /* 0x0001370002037a24 */ /* 0x000fc600078e0203 */
[----:B------:R-:W-:Y:S01]  /*9f70*/  SHF.R.S32.HI R2, RZ, 0x1f, R0 ;  /* 0x0000001fff027819 */ /* 0x000fe20000011400 */
[----:B------:R-:W-:Y:S01]  /*9f80*/  IMAD R5, R5, c[0x0][0x4e8], R4 ;  /* 0x00013a0005057a24 */ /* 0x000fe200078e0204 */
[----:B------:R-:W-:-:S03]  /*9f90*/  IADD3 R9, R3, R9, RZ ;  /* 0x0000000903097210 */ /* 0x000fc60007ffe0ff */
[----:B------:R-:W-:Y:S01]  /*9fa0*/  IMAD R3, R2, c[0x0][0x4e0], RZ ;  /* 0x0001380002037a24 */ /* 0x000fe200078e02ff */
[----:B------:R-:W-:Y:S01]  /*9fb0*/  SHF.R.S32.HI R2, RZ, 0x1f, R5 ;  /* 0x0000001fff027819 */ /* 0x000fe20000011405 */
[----:B------:R-:W-:-:S04]  /*9fc0*/  IMAD.WIDE.U32 R8, R0, c[0x0][0x4e0], R8 ;  /* 0x0001380000087a25 */ /* 0x000fc800078e0008 */
[----:B------:R-:W-:Y:S01]  /*9fd0*/  IMAD R3, R0, c[0x0][0x4e4], R3 ;  /* 0x0001390000037a24 */ /* 0x000fe200078e0203 */
[----:B------:R-:W-:Y:S01]  /*9fe0*/  SHF.R.S32.HI R0, RZ, 0x1f, R10 ;  /* 0x0000001fff007819 */ /* 0x000fe2000001140a */
[----:B------:R-:W-:Y:S01]  /*9ff0*/  IMAD R2, R2, c[0x0][0x4c8], RZ ;  /* 0x0001320002027a24 */ /* 0x000fe200078e02ff */
[----:B------:R-:W-:-:S03]  /*a000*/  IADD3 R10, P0, R10, R8, RZ ;  /* 0x000000080a0a7210 */ /* 0x000fc60007f1e0ff */
[----:B------:R-:W-:Y:S01]  /*a010*/  IMAD R2, R5, c[0x0][0x4cc], R2 ;  /* 0x0001330005027a24 */ /* 0x000fe200078e0202 */
[----:B------:R-:W-:-:S05]  /*a020*/  IADD3.X R11, R0, R9, R3, P0, !PT ;  /* 0x00000009000b7210 */ /* 0x000fca00007fe403 */
[----:B------:R-:W-:Y:S01]  /*a030*/  IMAD.WIDE.U32 R10, R5, c[0x0][0x4c8], R10 ;  /* 0x00013200050a7a25 */ /* 0x000fe200078e000a */
[----:B------:R-:W-:-:S04]  /*a040*/  MOV R5, 0xff800000 ;  /* 0xff80000000057802 */ /* 0x000fc80000000f00 */
[----:B------:R-:W-:Y:S02]  /*a050*/  IADD3 R3, R11, R2, RZ ;  /* 0x000000020b037210 */ /* 0x000fe40007ffe0ff */
[----:B------:R-:W-:-:S04]  /*a060*/  LEA R2, P0, R10, c[0x0][0x4a8], 0x2 ;  /* 0x00012a000a027a11 */ /* 0x000fc800078010ff */
[----:B------:R-:W-:-:S05]  /*a070*/  LEA.HI.X R3, R10, c[0x0][0x4ac], R3, 0x2, P0 ;  /* 0x00012b000a037a11 */ /* 0x000fca00000f1403 */
[----:B------:R-:W-:Y:S01]  /*a080*/  STG.E [R2.64], R5 ;  /* 0x0000000502007986 */ /* 0x000fe2000c101906 */
[----:B------:R-:W-:Y:S05]  /*a090*/  EXIT ;  /* 0x000000000000794d */ /* 0x000fea0003800000 */
.L_x_1527:
        /* <DEDUP_REMOVED lines=14> */
.L_x_6205:


//--------------------- .text._ZN7cutlass13device_kernelIN5flash19enable_sm80_to_sm89INS1_16FlashAttnFwdSm80INS1_25CollectiveMainloopFwdSm80ILi8ELi2ELb0EN4cute5tupleIJNS5_1CILi128EEENS7_ILi64EEENS7_ILi192EEEEEELi192ENS_6half_tEfNS_4arch4Sm80ELb0ELb0ELb1ELb1ELb1ELb0ELb1ELb1EEENS1_21CollectiveEpilogueFwdINS6_IJS8_SA_S9_EEENS6_IJNS7_ILi1EEESI_SI_EEESC_SE_Li256ELb1ELb1ELb1ELb0EEENS1_36VarlenDynamicPersistentTileSchedulerILi128ELi64ELi256ELi256ELb1ELb1ELb0ELb0ELb1ELb1EEEEEEEEEvNT_6ParamsE --------------------------
	.section	.text._ZN7cutlass13device_kernelIN5flash19enable_sm80_to_sm89INS1_16FlashAttnFwdSm80INS1_25CollectiveMainloopFwdSm80ILi8ELi2ELb0EN4cute5tupleIJNS5_1CILi128EEENS7_ILi64EEENS7_ILi192EEEEEELi192ENS_6half_tEfNS_4arch4Sm80ELb0ELb0ELb1ELb1ELb1ELb0ELb1ELb1EEENS1_21CollectiveEpilogueFwdINS6_IJS8_SA_S9_EEENS6_IJNS7_ILi1EEESI_SI_EEESC_SE_Li256ELb1ELb1ELb1ELb0EEENS1_36VarlenDynamicPersistentTileSchedulerILi128ELi64ELi256ELi256ELb1ELb1ELb0ELb0ELb1ELb1EEEEEEEEEvNT_6ParamsE,"ax",@progbits
	.sectioninfo	@"SHI_REGISTERS=255"
	.align	128
.text._ZN7cutlass13device_kernelIN5flash19enable_sm80_to_sm89INS1_16FlashAttnFwdSm80INS1_25CollectiveMainloopFwdSm80ILi8ELi2ELb0EN4cute5tupleIJNS5_1CILi128EEENS7_ILi64EEENS7_ILi192EEEEEELi192ENS_6half_tEfNS_4arch4Sm80ELb0ELb0ELb1ELb1ELb1ELb0ELb1ELb1EEENS1_21CollectiveEpilogueFwdINS6_IJS8_SA_S9_EEENS6_IJNS7_ILi1EEESI_SI_EEESC_SE_Li256ELb1ELb1ELb1ELb0EEENS1_36VarlenDynamicPersistentTileSchedulerILi128ELi64ELi256ELi256ELb1ELb1ELb0ELb0ELb1ELb1EEEEEEEEEvNT_6ParamsE:
        .type           _ZN7cutlass13device_kernelIN5flash19enable_sm80_to_sm89INS1_16FlashAttnFwdSm80INS1_25CollectiveMainloopFwdSm80ILi8ELi2ELb0EN4cute5tupleIJNS5_1CILi128EEENS7_ILi64EEENS7_ILi192EEEEEELi192ENS_6half_tEfNS_4arch4Sm80ELb0ELb0ELb1ELb1ELb1ELb0ELb1ELb1EEENS1_21CollectiveEpilogueFwdINS6_IJS8_SA_S9_EEENS6_IJNS7_ILi1EEESI_SI_EEESC_SE_Li256ELb1ELb1ELb1ELb0EEENS1_36VarlenDynamicPersistentTileSchedulerILi128ELi64ELi256ELi256ELb1ELb1ELb0ELb0ELb1ELb1EEEEEEEEEvNT_6ParamsE,@function
        .size           _ZN7cutlass13device_kernelIN5flash19enable_sm80_to_sm89INS1_16FlashAttnFwdSm80INS1_25CollectiveMainloopFwdSm80ILi8ELi2ELb0EN4cute5tupleIJNS5_1CILi128EEENS7_ILi64EEENS7_ILi192EEEEEELi192ENS_6half_tEfNS_4arch4Sm80ELb0ELb0ELb1ELb1ELb1ELb0ELb1ELb1EEENS1_21CollectiveEpilogueFwdINS6_IJS8_SA_S9_EEENS6_IJNS7_ILi1EEESI_SI_EEESC_SE_Li256ELb1ELb1ELb1ELb0EEENS1_36VarlenDynamicPersistentTileSchedulerILi128ELi64ELi256ELi256ELb1ELb1ELb0ELb0ELb1ELb1EEEEEEEEEvNT_6ParamsE,(.L_x_6206 - _ZN7cutlass13device_kernelIN5flash19enable_sm80_to_sm89INS1_16FlashAttnFwdSm80INS1_25CollectiveMainloopFwdSm80ILi8ELi2ELb0EN4cute5tupleIJNS5_1CILi128EEENS7_ILi64EEENS7_ILi192EEEEEELi192ENS_6half_tEfNS_4arch4Sm80ELb0ELb0ELb1ELb1ELb1ELb0ELb1ELb1EEENS1_21CollectiveEpilogueFwdINS6_IJS8_SA_S9_EEENS6_IJNS7_ILi1EEESI_SI_EEESC_SE_Li256ELb1ELb1ELb1ELb0EEENS1_36VarlenDynamicPersistentTileSchedulerILi128ELi64ELi256ELi256ELb1ELb1ELb0ELb0ELb1ELb1EEEEEEEEEvNT_6ParamsE)
        .other          _ZN7cutlass13device_kernelIN5flash19enable_sm80_to_sm89INS1_16FlashAttnFwdSm80INS1_25CollectiveMainloopFwdSm80ILi8ELi2ELb0EN4cute5tupleIJNS5_1CILi128EEENS7_ILi64EEENS7_ILi192EEEEEELi192ENS_6half_tEfNS_4arch4Sm80ELb0ELb0ELb1ELb1ELb1ELb0ELb1ELb1EEENS1_21CollectiveEpilogueFwdINS6_IJS8_SA_S9_EEENS6_IJNS7_ILi1EEESI_SI_EEESC_SE_Li256ELb1ELb1ELb1ELb0EEENS1_36VarlenDynamicPersistentTileSchedulerILi128ELi64ELi256ELi256ELb1ELb1ELb0ELb0ELb1ELb1EEEEEEEEEvNT_6ParamsE,@"STO_CUDA_ENTRY STV_DEFAULT"
_ZN7cutlass13device_kernelIN5flash19enable_sm80_to_sm89INS1_16FlashAttnFwdSm80INS1_25CollectiveMainloopFwdSm80ILi8ELi2ELb0EN4cute5tupleIJNS5_1CILi128EEENS7_ILi64EEENS7_ILi192EEEEEELi192ENS_6half_tEfNS_4arch4Sm80ELb0ELb0ELb1ELb1ELb1ELb0ELb1ELb1EEENS1_21CollectiveEpilogueFwdINS6_IJS8_SA_S9_EEENS6_IJNS7_ILi1EEESI_SI_EEESC_SE_Li256ELb1ELb1ELb1ELb0EEENS1_36VarlenDynamicPersistentTileSchedulerILi128ELi64ELi256ELi256ELb1ELb1ELb0ELb0ELb1ELb1EEEEEEEEEvNT_6ParamsE:
        /* <DEDUP_REMOVED lines=52> */
.L_x_1533:
        /* <DEDUP_REMOVED lines=17> */
.L_x_1642:
        /* <DEDUP_REMOVED lines=16> */
.L_x_1643:
[----:B---3--:R-:W-:-:S05]  /*0550*/  IMAD R0, R0, c[0x0][0x538], RZ ;  /* 0x00014e0000007a24 */ /* 0x008fca00078e02ff */
[----:B------:R-:W-:-:S04]  /*0560*/  IADD3 R6, R0, R6, RZ ;  /* 0x0000000600067210 */ /* 0x000fc80007ffe0ff */
[----:B------:R-:W-:-:S13]  /*0570*/  ISETP.GT.AND P0, PT, R6, UR4, PT ;  /* 0x0000000406007c0c */ /* 0x000fda000bf04270 */
[----:B-12---:R-:W-:Y:S05]  /*0580*/  @!P0 BRA `(.L_x_1533) ;  /* 0xfffffdb000008947 */ /* 0x006fea000383ffff */
.L_x_1529:
[----:B--2---:R-:W-:-:S05]  /*0590*/  IADD3 R200, -R0, R6, RZ ;  /* 0x0000000600c87210 */ /* 0x004fca0007ffe1ff */
[----:B------:R-:W-:-:S05]  /*05a0*/  IMAD R0, R4, c[0x0][0x538], R200 ;  /* 0x00014e0004007a24 */ /* 0x000fca00078e02c8 */
[----:B------:R-:W-:Y:S01]  /*05b0*/  ISETP.GT.AND P0, PT, R0, UR4, PT ;  /* 0x0000000400007c0c */ /* 0x000fe2000bf04270 */
[----:B------:R-:W-:-:S12]  /*05c0*/  BRA.DIV ~URZ, `(.L_x_1534) ;  /* 0x0000d9127f007947 */ /* 0x000fd8000b800000 */
[----:B------:R-:W-:-:S04]  /*05d0*/  VOTE.ANY R0, PT, !P0 ;  /* 0x0000000000007806 */ /* 0x000fc800040e0100 */
.L_x_1644:
[----:B------:R1:W2:Y:S01]  /*05e0*/  POPC R203, R0 ;  /* 0x0000000000cb7309 */ /* 0x0002a20000000000 */
[----:B------:R-:W-:Y:S05]  /*05f0*/  BRA.DIV ~URZ, `(.L_x_1535) ;  /* 0x0000d9227f007947 */ /* 0x000fea000b800000 */
[----:B--2---:R2:W3:Y:S01]  /*0600*/  SHFL.IDX PT, R11, R8, R203, 0x1f ;  /* 0x00001fcb080b7589 */ /* 0x0044e200000e0000 */
[----:B------:R-:W-:-:S03]  /*0610*/  MOV R5, RZ ;  /* 0x000000ff00057202 */ /* 0x000fc60000000f00 */
[----:B------:R2:W4:Y:S04]  /*0620*/  SHFL.IDX PT, R10, R7, R203, 0x1f ;  /* 0x00001fcb070a7589 */ /* 0x00052800000e0000 */
.L_x_1645:
[----:B------:R-:W-:Y:S01]  /*0630*/  ISETP.NE.AND P0, PT, R0, RZ, PT ;  /* 0x000000ff0000720c */ /* 0x000fe20003f05270 */
[----:B------:R-:W-:-:S12]  /*0640*/  BSSY B0, `(.L_x_1536) ;  /* 0x0000005000007945 */ /* 0x000fd80003800000 */
[----:B------:R-:W-:Y:S05]  /*0650*/  @!P0 BRA `(.L_x_1537) ;  /* 0x0000003000008947 */ /* 0x000fea0003800000 */
[----:B------:R-:W-:Y:S01]  /*0660*/  IADD3 R30, R203, -0x1, RZ ;  /* 0xffffffffcb1e7810 */ /* 0x000fe20007ffe0ff */
[----:B------:R-:W-:Y:S05]  /*0670*/  BRA.DIV ~URZ, `(.L_x_1538) ;  /* 0x0000d9827f007947 */ /* 0x000fea000b800000 */
[----:B------:R1:W2:Y:S02]  /*0680*/  SHFL.IDX PT, R5, R4, R30, 0x1f ;  /* 0x00001f1e04057589 */ /* 0x0002a400000e0000 */
.L_x_1537:
[----:B------:R-:W-:Y:S05]  /*0690*/  BSYNC B0 ;  /* 0x0000000000007941 */ /* 0x000fea0003800000 */
.L_x_1536:
[-C--:B-1-3--:R-:W-:Y:S01]  /*06a0*/  IABS R4, R11.reuse ;  /* 0x0000000b00047213 */ /* 0x08afe20000000000 */
[----:B--2---:R-:W-:Y:S01]  /*06b0*/  IMAD R200, R5, c[0x0][0x538], R200 ;  /* 0x00014e0005c87a24 */ /* 0x004fe200078e02c8 */
[----:B----4-:R-:W-:Y:S01]  /*06c0*/  IABS R0, R10 ;  /* 0x0000000a00007213 */ /* 0x010fe20000000000 */
[----:B------:R-:W-:Y:S01]  /*06d0*/  IMAD.IADD R203, R203, 0x1, R9 ;  /* 0x00000001cbcb7824 */ /* 0x000fe200078e0209 */
[----:B------:R-:W1:Y:S02]  /*06e0*/  I2F.RP R2, R4 ;  /* 0x0000000400027306 */ /* 0x000e640000209400 */
[----:B------:R-:W-:Y:S01]  /*06f0*/  IADD3 R201, -R200, UR4, RZ ;  /* 0x00000004c8c97c10 */ /* 0x000fe2000fffe1ff */
[----:B------:R-:W-:Y:S01]  /*0700*/  IMAD.MOV.U32 R6, RZ, RZ, R0 ;  /* 0x000000ffff067224 */ /* 0x000fe200078e0000 */
[----:B------:R-:W-:Y:S02]  /*0710*/  IABS R0, R11 ;  /* 0x0000000b00007213 */ /* 0x000fe40000000000 */
[----:B------:R-:W-:-:S02]  /*0720*/  IABS R7, R201 ;  /* 0x000000c900077213 */ /* 0x000fc40000000000 */
[----:B------:R-:W-:Y:S08]  /*0730*/  I2F.RP R8, R6 ;  /* 0x0000000600087306 */ /* 0x000ff00000209400 */
[----:B-1----:R-:W1:Y:S02]  /*0740*/  MUFU.RCP R2, R2 ;  /* 0x0000000200027308 */ /* 0x002e640000001000 */
[----:B-1----:R-:W-:-:S06]  /*0750*/  IADD3 R2, R2, 0xffffffe, RZ ;  /* 0x0ffffffe02027810 */ /* 0x002fcc0007ffe0ff */
[----:B------:R-:W1:Y:S02]  /*0760*/  F2I.FTZ.U32.TRUNC.NTZ R3, R2 ;  /* 0x0000000200037305 */ /* 0x000e64000021f000 */
[----:B-1----:R-:W-:-:S04]  /*0770*/  IMAD.MOV R2, RZ, RZ, -R3 ;  /* 0x000000ffff027224 */ /* 0x002fc800078e0a03 */
[----:B------:R-:W-:Y:S02]  /*0780*/  IMAD R5, R2, R4, RZ ;  /* 0x0000000402057224 */ /* 0x000fe400078e02ff */
[----:B------:R-:W-:-:S04]  /*0790*/  IMAD.MOV.U32 R2, RZ, RZ, RZ ;  /* 0x000000ffff027224 */ /* 0x000fc800078e00ff */
[----:B------:R-:W-:-:S04]  /*07a0*/  IMAD.HI.U32 R5, R3, R5, R2 ;  /* 0x0000000503057227 */ /* 0x000fc800078e0002 */
[----:B------:R-:W-:Y:S01]  /*07b0*/  IMAD.MOV R2, RZ, RZ, -R0 ;  /* 0x000000ffff027224 */ /* 0x000fe200078e0a00 */
[----:B------:R-:W-:-:S03]  /*07c0*/  MOV R0, R7 ;  /* 0x0000000700007202 */ /* 0x000fc60000000f00 */
[----:B------:R-:W-:Y:S02]  /*07d0*/  IMAD.MOV.U32 R3, RZ, RZ, R2 ;  /* 0x000000ffff037224 */ /* 0x000fe400078e0002 */
        /* <DEDUP_REMOVED lines=45> */
.L_x_1530:
[----:B--2---:R-:W-:Y:S01]  /*0ab0*/  IMAD.MOV.U32 R201, RZ, RZ, RZ ;  /* 0x000000ffffc97224 */ /* 0x004fe200078e00ff */
[----:B------:R-:W-:Y:S01]  /*0ac0*/  MOV R202, RZ ;  /* 0x000000ff00ca7202 */ /* 0x000fe20000000f00 */
[----:B------:R-:W-:Y:S01]  /*0ad0*/  IMAD.U32 R200, RZ, RZ, UR4 ;  /* 0x00000004ffc87e24 */ /* 0x000fe2000f8e00ff */
[----:B------:R-:W-:Y:S02]  /*0ae0*/  MOV R203, c[0x0][0x53c] ;  /* 0x00014f0000cb7a02 */ /* 0x000fe40000000f00 */
.L_x_1539:
[----:B------:R-:W-:Y:S01]  /*0af0*/  ISETP.NE.AND P0, PT, R12, RZ, PT ;  /* 0x000000ff0c00720c */ /* 0x000fe20003f05270 */
[----:B------:R-:W-:-:S12]  /*0b00*/  WARPSYNC 0xffffffff ;  /* 0xffffffff00007948 */ /* 0x000fd80003800000 */
[----:B------:R1:W-:Y:S04]  /*0b10*/  @!P0 STS.128 [0x24100], R200 ;  /* 0x024100c8ff008388 */ /* 0x0003e80000000c00 */
[----:B------:R-:W-:Y:S06]  /*0b20*/  BAR.ARV 0x5, 0x100 ;  /* 0x0144000000007b1d */ /* 0x000fec0000002000 */
.L_x_1528:
[----:B-12---:R-:W-:-:S13]  /*0b30*/  ISETP.GE.AND P0, PT, R203, c[0x0][0x53c], PT ;  /* 0x00014f00cb007a0c */ /* 0x006fda0003f06270 */
[----:B------:R-:W-:Y:S05]  /*0b40*/  @P0 EXIT ;  /* 0x000000000000094d */ /* 0x000fea0003800000 */
[----:B------:R-:W-:Y:S01]  /*0b50*/  SHF.R.S32.HI R9, RZ, 0x1f, R172 ;  /* 0x0000001fff097819 */ /* 0x000fe200000114ac */
[----:B------:R-:W-:Y:S02]  /*0b60*/  ULDC UR5, c[0x0][0x2ac] ;  /* 0x0000ab0000057ab9 */ /* 0x000fe40000000800 */
[----:B------:R-:W-:Y:S01]  /*0b70*/  ULDC UR4, c[0x0][0x1d0] ;  /* 0x0000740000047ab9 */ /* 0x000fe20000000800 */
[CC--:B------:R-:W-:Y:S01]  /*0b80*/  LEA.HI R2, R9.reuse, R172.reuse, RZ, 0x4 ;  /* 0x000000ac09027211 */ /* 0x0c0fe200078f20ff */
[----:B------:R-:W-:Y:S01]  /*0b90*/  UIMAD UR5, UR5, UR4, URZ ;  /* 0x00000004050572a4 */ /* 0x000fe2000f8e023f */
[----:B------:R-:W-:Y:S02]  /*0ba0*/  LEA.HI R13, R9, R172, RZ, 0x2 ;  /* 0x000000ac090d7211 */ /* 0x000fe400078f10ff */
[----:B------:R-:W-:Y:S02]  /*0bb0*/  SHF.R.S32.HI R3, RZ, 0x4, R2 ;  /* 0x00000004ff037819 */ /* 0x000fe40000011402 */
[----:B------:R-:W-:-:S02]  /*0bc0*/  SHF.R.S32.HI R7, RZ, 0x2, R13 ;  /* 0x00000002ff077819 */ /* 0x000fc4000001140d */
[C---:B------:R-:W-:Y:S02]  /*0bd0*/  LEA.HI R0, R2.reuse, R3, RZ, 0x1 ;  /* 0x0000000302007211 */ /* 0x040fe400078f08ff */
[----:B------:R-:W-:Y:S02]  /*0be0*/  LOP3.LUT R2, R2, 0xfffffff0, RZ, 0xc0, !PT ;  /* 0xfffffff002027812 */ /* 0x000fe400078ec0ff */
[----:B------:R-:W-:Y:S02]  /*0bf0*/  LOP3.LUT R0, R0, 0xfffffffe, RZ, 0xc0, !PT ;  /* 0xfffffffe00007812 */ /* 0x000fe400078ec0ff */
[CC--:B------:R-:W-:Y:S01]  /*0c00*/  LEA.HI R8, R9.reuse, R172.reuse, RZ, 0x3 ;  /* 0x000000ac09087211 */ /* 0x0c0fe200078f18ff */
[----:B------:R-:W-:Y:S01]  /*0c10*/  IMAD.IADD R2, R172, 0x1, -R2 ;  /* 0x00000001ac027824 */ /* 0x000fe200078e0a02 */
[----:B------:R-:W-:Y:S01]  /*0c20*/  LEA.HI R6, R9, R172, RZ, 0x5 ;  /* 0x000000ac09067211 */ /* 0x000fe200078f28ff */
[----:B------:R-:W-:Y:S01]  /*0c30*/  IMAD.IADD R14, R3, 0x1, -R0 ;  /* 0x00000001030e7824 */ /* 0x000fe200078e0a00 */
[----:B------:R-:W-:-:S02]  /*0c40*/  SHF.R.S32.HI R3, RZ, 0x1f, R13 ;  /* 0x0000001fff037819 */ /* 0x000fc4000001140d */
[----:B------:R-:W-:Y:S02]  /*0c50*/  SHF.R.S32.HI R206, RZ, 0x3, R8 ;  /* 0x00000003ffce7819 */ /* 0x000fe40000011408 */
[----:B------:R-:W-:Y:S02]  /*0c60*/  LEA.HI R3, R3, R7, RZ, 0x3 ;  /* 0x0000000703037211 */ /* 0x000fe400078f18ff */
[----:B------:R-:W-:Y:S01]  /*0c70*/  SHF.R.S32.HI R10, RZ, 0x1f, R2 ;  /* 0x0000001fff0a7819 */ /* 0x000fe20000011402 */
[----:B------:R-:W-:Y:S01]  /*0c80*/  IMAD.SHL.U32 R4, R206, 0x40, RZ ;  /* 0x00000040ce047824 */ /* 0x000fe200078e00ff */
[----:B------:R-:W-:Y:S02]  /*0c90*/  LOP3.LUT R0, R8, 0xfffffff8, RZ, 0xc0, !PT ;  /* 0xfffffff808007812 */ /* 0x000fe400078ec0ff */
[----:B------:R-:W-:Y:S02]  /*0ca0*/  LOP3.LUT R3, R3, 0xfffffff8, RZ, 0xc0, !PT ;  /* 0xfffffff803037812 */ /* 0x000fe400078ec0ff */
[----:B------:R-:W-:Y:S01]  /*0cb0*/  LEA.HI R10, R10, R2, RZ, 0x3 ;  /* 0x000000020a0a7211 */ /* 0x000fe200078f18ff */
[----:B------:R-:W-:Y:S01]  /*0cc0*/  IMAD.IADD R162, R172, 0x1, -R0 ;  /* 0x00000001aca27824 */ /* 0x000fe200078e0a00 */
[----:B------:R-:W-:Y:S01]  /*0cd0*/  LOP3.LUT R0, R4, 0x1c0, RZ, 0xc0, !PT ;  /* 0x000001c004007812 */ /* 0x000fe200078ec0ff */
[----:B------:R-:W-:Y:S01]  /*0ce0*/  IMAD.IADD R7, R7, 0x1, -R3 ;  /* 0x0000000107077824 */ /* 0x000fe200078e0a03 */
[----:B------:R-:W-:Y:S01]  /*0cf0*/  LOP3.LUT R3, R10, 0xfffffff8, RZ, 0xc0, !PT ;  /* 0xfffffff80a037812 */ /* 0x000fe200078ec0ff */
[C---:B------:R-:W-:Y:S01]  /*0d00*/  IMAD.SHL.U32 R177, R162.reuse, 0x8, RZ ;  /* 0x00000008a2b17824 */ /* 0x040fe200078e00ff */
[----:B------:R-:W-:Y:S01]  /*0d10*/  SHF.R.U32.HI R4, RZ, 0x3, R0 ;  /* 0x00000003ff047819 */ /* 0x000fe20000011600 */
[----:B------:R-:W-:Y:S01]  /*0d20*/  IMAD R189, R162, 0x20, R206 ;  /* 0x00000020a2bd7824 */ /* 0x000fe200078e02ce */
[----:B------:R-:W-:Y:S01]  /*0d30*/  LOP3.LUT R5, R7, 0x1, RZ, 0xc0, !PT ;  /* 0x0000000107057812 */ /* 0x000fe200078ec0ff */
[----:B------:R-:W-:Y:S01]  /*0d40*/  IMAD.IADD R2, R2, 0x1, -R3 ;  /* 0x0000000102027824 */ /* 0x000fe200078e0a03 */
[----:B------:R-:W-:-:S02]  /*0d50*/  LOP3.LUT R3, R6, 0xffffffe0, RZ, 0xc0, !PT ;  /* 0xffffffe006037812 */ /* 0x000fc400078ec0ff */
[----:B------:R-:W-:Y:S02]  /*0d60*/  LOP3.LUT R0, R0, 0x38, R177, 0xf8, !PT ;  /* 0x0000003800007812 */ /* 0x000fe400078ef8b1 */
[----:B------:R-:W-:Y:S01]  /*0d70*/  ISETP.NE.U32.AND P3, PT, R5, 0x1, PT ;  /* 0x000000010500780c */ /* 0x000fe20003f65070 */
[----:B------:R-:W-:Y:S01]  /*0d80*/  IMAD.IADD R16, R172, 0x1, -R3 ;  /* 0x00000001ac107824 */ /* 0x000fe200078e0a03 */
[----:B------:R-:W-:Y:S01]  /*0d90*/  LOP3.LUT R11, R0, R4, RZ, 0x3c, !PT ;  /* 0x00000004000b7212 */ /* 0x000fe200078e3cff */
[----:B------:R-:W-:Y:S01]  /*0da0*/  IMAD.SHL.U32 R3, R162, 0x40, RZ ;  /* 0x00000040a2037824 */ /* 0x000fe200078e00ff */
[--C-:B------:R-:W-:Y:S02]  /*0db0*/  SHF.R.S32.HI R0, RZ, 0x5, R6.reuse ;  /* 0x00000005ff007819 */ /* 0x100fe40000011406 */
[----:B------:R-:W-:Y:S02]  /*0dc0*/  SHF.R.S32.HI R4, RZ, 0x1f, R6 ;  /* 0x0000001fff047819 */ /* 0x000fe40000011406 */
[----:B------:R-:W-:-:S02]  /*0dd0*/  LOP3.LUT R3, R3, 0x1c0, RZ, 0xc0, !PT ;  /* 0x000001c003037812 */ /* 0x000fc400078ec0ff */
[----:B------:R-:W-:Y:S02]  /*0de0*/  LEA.HI R4, R4, R0, RZ, 0x3 ;  /* 0x0000000004047211 */ /* 0x000fe400078f18ff */
[----:B------:R-:W-:Y:S02]  /*0df0*/  SHF.R.S32.HI R12, RZ, 0x1f, R16 ;  /* 0x0000001fff0c7819 */ /* 0x000fe40000011410 */
[----:B------:R-:W-:Y:S02]  /*0e00*/  LOP3.LUT R4, R4, 0xffffff8, RZ, 0xc0, !PT ;  /* 0x0ffffff804047812 */ /* 0x000fe400078ec0ff */
[----:B------:R-:W-:Y:S02]  /*0e10*/  LOP3.LUT R8, R3, 0x8, R8, 0xf8, !PT ;  /* 0x0000000803087812 */ /* 0x000fe400078ef808 */
[----:B------:R-:W-:Y:S01]  /*0e20*/  SHF.R.U32.HI R6, RZ, 0x3, R3 ;  /* 0x00000003ff067819 */ /* 0x000fe20000011603 */
[----:B------:R-:W-:Y:S01]  /*0e30*/  IMAD.IADD R5, R0, 0x1, -R4 ;  /* 0x0000000100057824 */ /* 0x000fe200078e0a04 */
[----:B------:R-:W-:-:S02]  /*0e40*/  LEA.HI R12, R12, R16, RZ, 0x2 ;  /* 0x000000100c0c7211 */ /* 0x000fc400078f10ff */
[----:B------:R-:W-:Y:S02]  /*0e50*/  LOP3.LUT R3, R13, 0xfffffffc, RZ, 0xc0, !PT ;  /* 0xfffffffc0d037812 */ /* 0x000fe400078ec0ff */
[----:B------:R-:W-:Y:S02]  /*0e60*/  SHF.R.S32.HI R4, RZ, 0x2, R12 ;  /* 0x00000002ff047819 */ /* 0x000fe4000001140c */
[----:B------:R-:W-:Y:S01]  /*0e70*/  LOP3.LUT R13, R8, R6, RZ, 0x3c, !PT ;  /* 0x00000006080d7212 */ /* 0x000fe200078e3cff */
[----:B------:R-:W-:Y:S01]  /*0e80*/  IMAD.IADD R3, R172, 0x1, -R3 ;  /* 0x00000001ac037824 */ /* 0x000fe200078e0a03 */
[----:B------:R-:W-:Y:S01]  /*0e90*/  LOP3.LUT P0, RZ, R2, 0x2, RZ, 0xc0, !PT ;  /* 0x0000000202ff7812 */ /* 0x000fe2000780c0ff */
[----:B------:R-:W-:Y:S01]  /*0ea0*/  IMAD.SHL.U32 R8, R0, 0x400, RZ ;  /* 0x0000040000087824 */ /* 0x000fe200078e00ff */
[C---:B------:R-:W-:Y:S01]  /*0eb0*/  LOP3.LUT P4, RZ, R2.reuse, 0x4, RZ, 0xc0, !PT ;  /* 0x0000000402ff7812 */ /* 0x040fe2000788c0ff */
[----:B------:R-:W-:Y:S01]  /*0ec0*/  IMAD.SHL.U32 R0, R2, 0x40, RZ ;  /* 0x0000004002007824 */ /* 0x000fe200078e00ff */
[----:B------:R-:W-:Y:S01]  /*0ed0*/  LEA.HI R9, R9, R172, RZ, 0x6 ;  /* 0x000000ac09097211 */ /* 0x000fe200078f30ff */
[----:B------:R-:W-:Y:S01]  /*0ee0*/  IMAD R15, R5, 0x10, R4 ;  /* 0x00000010050f7824 */ /* 0x000fe200078e0204 */
[----:B------:R-:W-:Y:S01]  /*0ef0*/  LEA.HI R4, R3, R3, RZ, 0x1 ;  /* 0x0000000303047211 */ /* 0x000fe200078f08ff */
[----:B------:R-:W-:Y:S01]  /*0f00*/  IMAD.SHL.U32 R5, R7, 0x40, RZ ;  /* 0x0000004007057824 */ /* 0x000fe200078e00ff */
[----:B------:R-:W-:Y:S01]  /*0f10*/  LOP3.LUT R0, R0, 0x1c0, RZ, 0xc0, !PT ;  /* 0x000001c000007812 */ /* 0x000fe200078ec0ff */
[----:B------:R-:W-:Y:S01]  /*0f20*/  IMAD.SHL.U32 R6, R14, 0x8, RZ ;  /* 0x000000080e067824 */ /* 0x000fe200078e00ff */
[----:B------:R-:W-:Y:S01]  /*0f30*/  LOP3.LUT R2, R4, 0x1ffffffe, RZ, 0xc0, !PT ;  /* 0x1ffffffe04027812 */ /* 0x000fe200078ec0ff */
[----:B------:R-:W-:Y:S01]  /*0f40*/  IMAD.SHL.U32 R9, R9, 0x8, RZ ;  /* 0x0000000809097824 */ /* 0x000fe200078e00ff */
[----:B------:R-:W-:Y:S01]  /*0f50*/  R2P PR, R7, 0x6 ;  /* 0x0000000607007804 */ /* 0x000fe20000000000 */
[----:B------:R-:W-:Y:S01]  /*0f60*/  IMAD.SHL.U32 R7, R10, 0x40, RZ ;  /* 0x000000400a077824 */ /* 0x000fe200078e00ff */
[----:B------:R-:W-:Y:S01]  /*0f70*/  LOP3.LUT R4, R5, 0x1c0, RZ, 0xc0, !PT ;  /* 0x000001c005047812 */ /* 0x000fe200078ec0ff */
[C---:B------:R-:W-:Y:S01]  /*0f80*/  IMAD.IADD R10, R3.reuse, 0x1, -R2 ;  /* 0x00000001030a7824 */ /* 0x040fe200078e0a02 */
[----:B------:R-:W-:Y:S01]  /*0f90*/  LOP3.LUT R6, R0, 0x8, R6, 0xf8, !PT ;  /* 0x0000000800067812 */ /* 0x000fe200078ef806 */
[----:B------:R-:W-:Y:S01]  /*0fa0*/  IMAD R5, R3, 0x2, R8 ;  /* 0x0000000203057824 */ /* 0x000fe200078e0208 */
[----:B------:R-:W-:Y:S01]  /*0fb0*/  SHF.R.U32.HI R0, RZ, 0x3, R0 ;  /* 0x00000003ff007819 */ /* 0x000fe20000011600 */
[----:B------:R-:W-:Y:S01]  /*0fc0*/  STL [R1+0x8], R15 ;  /* 0x0000080f01007387 */ /* 0x000fe20000100800 */
[----:B------:R-:W-:-:S02]  /*0fd0*/  LEA.HI R2, R4, R4, RZ, 0x1d ;  /* 0x0000000404027211 */ /* 0x000fc400078fe8ff */
[----:B------:R-:W-:Y:S01]  /*0fe0*/  LOP3.LUT R3, R6, R0, RZ, 0x3c, !PT ;  /* 0x0000000006037212 */ /* 0x000fe200078e3cff */
[----:B------:R-:W-:Y:S01]  /*0ff0*/  IMAD R0, R14, 0x200, R13 ;  /* 0x000002000e007824 */ /* 0x000fe200078e020d */
[----:B------:R-:W-:Y:S02]  /*1000*/  LOP3.LUT R4, R7, 0xfffffe00, RZ, 0xc0, !PT ;  /* 0xfffffe0007047812 */ /* 0x000fe400078ec0ff */
[----:B------:R-:W-:Y:S01]  /*1010*/  LOP3.LUT R11, R11, 0x7ffffe00, R9, 0xf8, !PT ;  /* 0x7ffffe000b0b7812 */ /* 0x000fe200078ef809 */
[----:B------:R-:W-:Y:S01]  /*1020*/  IMAD.IADD R9, R5, 0x1, R2 ;  /* 0x0000000105097824 */ /* 0x000fe200078e0202 */
[CC--:B------:R-:W-:Y:S01]  /*1030*/  IADD3 R2, R3.reuse, R4.reuse, R8 ;  /* 0x0000000403027210 */ /* 0x0c0fe20007ffe008 */
[----:B------:R-:W-:Y:S01]  /*1040*/  IMAD.MOV.U32 R8, RZ, RZ, 0x40 ;  /* 0x00000040ff087424 */ /* 0x000fe200078e00ff */
[----:B------:R-:W-:Y:S01]  /*1050*/  LOP3.LUT R3, R3, R4, RZ, 0xfc, !PT ;  /* 0x0000000403037212 */ /* 0x000fe200078efcff */
[----:B------:R-:W-:Y:S01]  /*1060*/  IMAD.MOV.U32 R4, RZ, RZ, 0x20 ;  /* 0x00000020ff047424 */ /* 0x000fe200078e00ff */
[----:B------:R-:W-:Y:S01]  /*1070*/  LOP3.LUT R5, R12, 0x7ffffffc, RZ, 0xc0, !PT ;  /* 0x7ffffffc0c057812 */ /* 0x000fe200078ec0ff */
[----:B------:R-:W-:Y:S01]  /*1080*/  IMAD.SHL.U32 R188, R11, 0x2, RZ ;  /* 0x000000020bbc7824 */ /* 0x000fe200078e00ff */
[----:B------:R-:W-:-:S02]  /*1090*/  LEA R163, R2, 0x18100, 0x1 ;  /* 0x0001810002a37811 */ /* 0x000fc400078e08ff */
[----:B------:R-:W-:Y:S02]  /*10a0*/  SEL R168, R4, 0xffffffe0, !P0 ;  /* 0xffffffe004a87807 */ /* 0x000fe40004000000 */
[----:B------:R-:W-:Y:S02]  /*10b0*/  LEA R170, R3, 0x100, 0x1 ;  /* 0x0000010003aa7811 */ /* 0x000fe400078e08ff */
[----:B------:R-:W-:Y:S01]  /*10c0*/  SHF.R.S32.HI R7, RZ, 0x1f, R177 ;  /* 0x0000001fff077819 */ /* 0x000fe200000114b1 */
[----:B------:R-:W-:Y:S01]  /*10d0*/  IMAD.IADD R7, R16, 0x1, -R5 ;  /* 0x0000000110077824 */ /* 0x000fe200078e0a05 */
[----:B------:R-:W-:Y:S01]  /*10e0*/  LEA R169, R0, 0xc100, 0x1 ;  /* 0x0000c10000a97811 */ /* 0x000fe200078e08ff */
[----:B------:R-:W-:Y:S01]  /*10f0*/  IMAD.IADD R164, R163, 0x1, R168 ;  /* 0x00000001a3a47824 */ /* 0x000fe200078e02a8 */
[----:B------:R-:W-:Y:S01]  /*1100*/  SEL R0, R8, 0xffffffc0, !P4 ;  /* 0xffffffc008007807 */ /* 0x000fe20006000000 */
[--C-:B------:R-:W-:Y:S01]  /*1110*/  IMAD.IADD R208, R168, 0x1, R170.reuse ;  /* 0x00000001a8d07824 */ /* 0x100fe200078e02aa */
[----:B------:R-:W-:Y:S01]  /*1120*/  IADD3 R185, R177, 0x40, RZ ;  /* 0x00000040b1b97810 */ /* 0x000fe20007ffe0ff */
[----:B------:R-:W-:Y:S01]  /*1130*/  IMAD.SHL.U32 R220, R7, 0x2, RZ ;  /* 0x0000000207dc7824 */ /* 0x000fe200078e00ff */
[----:B------:R-:W-:Y:S01]  /*1140*/  LEA R221, R9, 0x80, 0x1 ;  /* 0x0000008009dd7811 */ /* 0x000fe200078e08ff */
[----:B------:R-:W-:Y:S01]  /*1150*/  IMAD R7, R10, 0x8, R15 ;  /* 0x000000080a077824 */ /* 0x000fe200078e020f */
[----:B------:R-:W-:Y:S01]  /*1160*/  SHF.R.S32.HI R6, RZ, 0x1f, R185 ;  /* 0x0000001fff067819 */ /* 0x000fe200000114b9 */
[----:B------:R-:W-:Y:S01]  /*1170*/  IMAD.IADD R171, R0, 0x1, R170 ;  /* 0x0000000100ab7824 */ /* 0x000fe200078e02aa */
[----:B------:R-:W-:Y:S01]  /*1180*/  IADD3 R246, R220, 0x10, RZ ;  /* 0x00000010dcf67810 */ /* 0x000fe20007ffe0ff */
[--C-:B------:R-:W-:Y:S01]  /*1190*/  IMAD.IADD R166, R163, 0x1, R0.reuse ;  /* 0x00000001a3a67824 */ /* 0x100fe200078e0200 */
[----:B------:R1:W-:Y:S01]  /*11a0*/  STL [R1+0xc], R7 ;  /* 0x00000c0701007387 */ /* 0x0003e20000100800 */
[----:B------:R-:W-:Y:S01]  /*11b0*/  IMAD.IADD R165, R164, 0x1, R0 ;  /* 0x00000001a4a57824 */ /* 0x000fe200078e0200 */
[----:B------:R-:W-:Y:S01]  /*11c0*/  IADD3 R247, R220, 0x8, RZ ;  /* 0x00000008dcf77810 */ /* 0x000fe20007ffe0ff */
[----:B------:R-:W-:Y:S01]  /*11d0*/  IMAD.IADD R0, R0, 0x1, R208 ;  /* 0x0000000100007824 */ /* 0x000fe200078e02d0 */
[----:B------:R-:W-:Y:S01]  /*11e0*/  IADD3 R243, R220, 0x28, RZ ;  /* 0x00000028dcf37810 */ /* 0x000fe20007ffe0ff */
[----:B------:R-:W-:Y:S01]  /*11f0*/  IMAD.IADD R211, R168, 0x1, R171 ;  /* 0x00000001a8d37824 */ /* 0x000fe200078e02ab */
[----:B------:R-:W-:-:S02]  /*1200*/  IADD3 R244, R220, 0x20, RZ ;  /* 0x00000020dcf47810 */ /* 0x000fc40007ffe0ff */
[----:B------:R2:W-:Y:S01]  /*1210*/  STL [R1], R0 ;  /* 0x0000000001007387 */ /* 0x0005e20000100800 */
[----:B------:R-:W-:Y:S02]  /*1220*/  IADD3 R240, R220, 0x40, RZ ;  /* 0x00000040dcf07810 */ /* 0x000fe40007ffe0ff */
[C---:B------:R-:W-:Y:S02]  /*1230*/  IADD3 R222, R221.reuse, -0x10, RZ ;  /* 0xfffffff0ddde7810 */ /* 0x040fe40007ffe0ff */
[----:B------:R-:W-:Y:S02]  /*1240*/  SEL R6, R4, 0xffffffe0, !P1 ;  /* 0xffffffe004067807 */ /* 0x000fe40004800000 */
[C---:B------:R-:W-:Y:S02]  /*1250*/  IADD3 R245, R220.reuse, 0x18, RZ ;  /* 0x00000018dcf57810 */ /* 0x040fe40007ffe0ff */
[C---:B------:R-:W-:Y:S01]  /*1260*/  IADD3 R241, R220.reuse, 0x38, RZ ;  /* 0x00000038dcf17810 */ /* 0x040fe20007ffe0ff */
[----:B------:R-:W-:Y:S01]  /*1270*/  IMAD.IADD R224, R221, 0x1, R6 ;  /* 0x00000001dde07824 */ /* 0x000fe200078e0206 */
[----:B------:R-:W-:-:S02]  /*1280*/  IADD3 R237, R220, 0x58, RZ ;  /* 0x00000058dced7810 */ /* 0x000fc40007ffe0ff */
[----:B------:R-:W-:Y:S02]  /*1290*/  @P3 IADD3 R222, R221, 0x10, RZ ;  /* 0x00000010ddde3810 */ /* 0x000fe40007ffe0ff */
[C---:B------:R-:W-:Y:S02]  /*12a0*/  IADD3 R242, R220.reuse, 0x30, RZ ;  /* 0x00000030dcf27810 */ /* 0x040fe40007ffe0ff */
[----:B------:R-:W-:Y:S01]  /*12b0*/  IADD3 R238, R220, 0x50, RZ ;  /* 0x00000050dcee7810 */ /* 0x000fe20007ffe0ff */
[----:B------:R-:W-:Y:S01]  /*12c0*/  IMAD.IADD R223, R6, 0x1, R222 ;  /* 0x0000000106df7824 */ /* 0x000fe200078e02de */
[C---:B------:R-:W-:Y:S02]  /*12d0*/  IADD3 R234, R220.reuse, 0x70, RZ ;  /* 0x00000070dcea7810 */ /* 0x040fe40007ffe0ff */
[----:B------:R-:W-:Y:S02]  /*12e0*/  SHF.R.S32.HI R4, RZ, 0x1f, R246 ;  /* 0x0000001fff047819 */ /* 0x000fe400000114f6 */
[----:B------:R-:W-:-:S02]  /*12f0*/  IADD3 R239, R220, 0x48, RZ ;  /* 0x00000048dcef7810 */ /* 0x000fc40007ffe0ff */
[C---:B------:R-:W-:Y:S02]  /*1300*/  IADD3 R235, R220.reuse, 0x68, RZ ;  /* 0x00000068dceb7810 */ /* 0x040fe40007ffe0ff */
[----:B------:R-:W-:Y:S02]  /*1310*/  IADD3 R231, R220, 0x88, RZ ;  /* 0x00000088dce77810 */ /* 0x000fe40007ffe0ff */
[----:B-1----:R-:W-:Y:S02]  /*1320*/  SHF.R.S32.HI R7, RZ, 0x1f, R247 ;  /* 0x0000001fff077819 */ /* 0x002fe400000114f7 */
[----:B------:R-:W-:Y:S02]  /*1330*/  SHF.R.S32.HI R4, RZ, 0x1f, R243 ;  /* 0x0000001fff047819 */ /* 0x000fe400000114f3 */
[----:B------:R-:W-:Y:S02]  /*1340*/  SEL R5, R8, 0xffffffc0, !P2 ;  /* 0xffffffc008057807 */ /* 0x000fe40005000000 */
[----:B------:R-:W-:-:S02]  /*1350*/  IADD3 R236, R220, 0x60, RZ ;  /* 0x00000060dcec7810 */ /* 0x000fc40007ffe0ff */
[C---:B------:R-:W-:Y:S01]  /*1360*/  IADD3 R232, R220.reuse, 0x80, RZ ;  /* 0x00000080dce87810 */ /* 0x040fe20007ffe0ff */
[--C-:B------:R-:W-:Y:S01]  /*1370*/  IMAD.IADD R251, R221, 0x1, R5.reuse ;  /* 0x00000001ddfb7824 */ /* 0x100fe200078e0205 */
[----:B------:R-:W-:Y:S01]  /*1380*/  IADD3 R228, R220, 0xa0, RZ ;  /* 0x000000a0dce47810 */ /* 0x000fe20007ffe0ff */
[--C-:B------:R-:W-:Y:S01]  /*1390*/  IMAD.IADD R250, R224, 0x1, R5.reuse ;  /* 0x00000001e0fa7824 */ /* 0x100fe200078e0205 */
        /* <DEDUP_REMOVED lines=9> */
[----:B------:R-:W-:Y:S02]  /*1430*/  SHF.R.S32.HI R4, RZ, 0x1f, R237 ;  /* 0x0000001fff047819 */ /* 0x000fe400000114ed */
[----:B------:R-:W-:Y:S02]  /*1440*/  IADD3 R186, R177, 0x80, RZ ;  /* 0x00000080b1ba7810 */ /* 0x000fe40007ffe0ff */
[----:B------:R-:W-:-:S02]  /*1450*/  IADD3 R230, R220, 0x90, RZ ;  /* 0x00000090dce67810 */ /* 0x000fc40007ffe0ff */
[C---:B------:R-:W-:Y:S02]  /*1460*/  IADD3 R227, R220.reuse, 0xa8, RZ ;  /* 0x000000a8dce37810 */ /* 0x040fe40007ffe0ff */
[----:B------:R-:W-:Y:S02]  /*1470*/  IADD3 R225, R220, 0xb8, RZ ;  /* 0x000000b8dce17810 */ /* 0x000fe40007ffe0ff */
        /* <DEDUP_REMOVED lines=13> */
[C---:B------:R-:W-:Y:S02]  /*1550*/  IADD3 R205, R188.reuse, 0xc100, RZ ;  /* 0x0000c100bccd7810 */ /* 0x040fe40007ffe0ff */
[----:B------:R-:W-:Y:S02]  /*1560*/  IADD3 R204, R188, 0x100, RZ ;  /* 0x00000100bccc7810 */ /* 0x000fe40007ffe0ff */
[----:B------:R-:W-:-:S02]  /*1570*/  SHF.R.S32.HI R8, RZ, 0x1f, R230 ;  /* 0x0000001fff087819 */ /* 0x000fc400000114e6 */
[----:B------:R-:W-:Y:S02]  /*1580*/  SHF.R.S32.HI R7, RZ, 0x1f, R227 ;  /* 0x0000001fff077819 */ /* 0x000fe400000114e3 */
[----:B--2---:R-:W-:Y:S02]  /*1590*/  SHF.R.S32.HI R4, RZ, 0x1f, R225 ;  /* 0x0000001fff047819 */ /* 0x004fe400000114e1 */
.L_x_1641:
        /* <DEDUP_REMOVED lines=30> */
.L_x_1540:
[----:B------:R-:W-:-:S04]  /*1780*/  ISETP.NE.U32.AND P0, PT, RZ, c[0x0][0x368], PT ;  /* 0x0000da00ff007a0c */ /* 0x000fc80003f05070 */
[----:B------:R-:W-:-:S13]  /*1790*/  ISETP.NE.AND.EX P0, PT, RZ, c[0x0][0x36c], PT, P0 ;  /* 0x0000db00ff007a0c */ /* 0x000fda0003f05300 */
[----:B------:R-:W-:Y:S05]  /*17a0*/  @!P0 BRA `(.L_x_1541) ;  /* 0x0000004000008947 */ /* 0x000fea0003800000 */
[----:B-1----:R-:W-:-:S04]  /*17b0*/  IADD3 R2, P0, R209, c[0x0][0x368], RZ ;  /* 0x0000da00d1027a10 */ /* 0x002fc80007f1e0ff */
[----:B------:R-:W-:-:S05]  /*17c0*/  IADD3.X R3, R210, c[0x0][0x36c], RZ, P0, !PT ;  /* 0x0000db00d2037a10 */ /* 0x000fca00007fe4ff */
[----:B------:R1:W5:Y:S01]  /*17d0*/  LDG.E R0, [R2.64] ;  /* 0x0000000602007981 */ /* 0x000362000c1e1900 */
[----:B------:R-:W-:Y:S05]  /*17e0*/  BRA `(.L_x_1542) ;  /* 0x0000008000007947 */ /* 0x000fea0003800000 */
.L_x_1541:
        /* <DEDUP_REMOVED lines=8> */
.L_x_1542:
        /* <DEDUP_REMOVED lines=45> */
.L_x_1544:
[----:B------:R-:W-:Y:S05]  /*1b40*/  BSYNC B0 ;  /* 0x0000000000007941 */ /* 0x000fea0003800000 */
.L_x_1543:
        /* <DEDUP_REMOVED lines=66> */
[----:B------:R-:W-:Y:S02]  /*1f70*/  ISETP.NE.AND P0, PT, R4, 0x1, PT ;  /* 0x000000010400780c */ /* 0x000fe40003f05270 */
        /* <DEDUP_REMOVED lines=34> */
.L_x_1646:
[----:B------:R-:W-:Y:S05]  /*21a0*/  BRA.DIV ~URZ, `(.L_x_1547) ;  /* 0x0000bf227f007947 */ /* 0x000fea000b800000 */
[----:B------:R3:W4:Y:S02]  /*21b0*/  SHFL.IDX PT, R0, R12, RZ, 0x181f ;  /* 0x00181fff0c007589 */ /* 0x00072400000e0000 */
.L_x_1647:
        /* <DEDUP_REMOVED lines=20> */
.L_x_1549:
[----:B------:R-:W-:Y:S05]  /*2300*/  BSYNC B0 ;  /* 0x0000000000007941 */ /* 0x000fea0003800000 */
.L_x_1548:
[----:B------:R-:W-:Y:S05]  /*2310*/  BRA.DIV ~URZ, `(.L_x_1550) ;  /* 0x0000be227f007947 */ /* 0x000fea000b800000 */
[----:B--2---:R2:W1:Y:S04]  /*2320*/  SHFL.IDX PT, R4, R5, 0x1, 0x181f ;  /* 0x00381f0005047f89 */ /* 0x00446800000e0000 */
[----:B----4-:R2:W4:Y:S02]  /*2330*/  SHFL.IDX PT, R0, R12, 0x1, 0x181f ;  /* 0x00381f000c007f89 */ /* 0x01052400000e0000 */
.L_x_1648:
        /* <DEDUP_REMOVED lines=19> */
.L_x_1552:
[----:B------:R-:W-:Y:S05]  /*2470*/  BSYNC B0 ;  /* 0x0000000000007941 */ /* 0x000fea0003800000 */
.L_x_1551:
[----:B------:R-:W-:Y:S05]  /*2480*/  BRA.DIV ~URZ, `(.L_x_1553) ;  /* 0x0000bd827f007947 */ /* 0x000fea000b800000 */
[----:B-1----:R1:W2:Y:S02]  /*2490*/  SHFL.IDX PT, R4, R5, 0x2, 0x181f ;  /* 0x00581f0005047f89 */ /* 0x0022a400000e0000 */
.L_x_1649:
[----:B------:R-:W-:Y:S05]  /*24a0*/  BRA.DIV ~URZ, `(.L_x_1554) ;  /* 0x0000bdd27f007947 */ /* 0x000fea000b800000 */
[----:B----4-:R4:W1:Y:S02]  /*24b0*/  SHFL.IDX PT, R0, R12, 0x2, 0x181f ;  /* 0x00581f000c007f89 */ /* 0x01086400000e0000 */
.L_x_1650:
        /* <DEDUP_REMOVED lines=19> */
.L_x_1556:
[----:B------:R-:W-:Y:S05]  /*25f0*/  BSYNC B0 ;  /* 0x0000000000007941 */ /* 0x000fea0003800000 */
.L_x_1555:
[----:B------:R-:W-:Y:S05]  /*2600*/  BRA.DIV ~URZ, `(.L_x_1557) ;  /* 0x0000bce27f007947 */ /* 0x000fea000b800000 */
[----:B--2---:R2:W3:Y:S04]  /*2610*/  SHFL.IDX PT, R4, R5, 0x3, 0x181f ;  /* 0x00781f0005047f89 */ /* 0x0044e800000e0000 */
[----:B-1----:R2:W1:Y:S02]  /*2620*/  SHFL.IDX PT, R0, R12, 0x3, 0x181f ;  /* 0x00781f000c007f89 */ /* 0x00246400000e0000 */
.L_x_1651:
[----:B------:R-:W-:Y:S01]  /*2630*/  IADD3 R2, R10, 0x60, RZ ;  /* 0x000000600a027810 */ /* 0x000fe20007ffe0ff */
[----:B-----5:R-:W-:Y:S01]  /*2640*/  IMAD.WIDE.U32 R194, R14, c[0x0][0x2b0], RZ ;  /* 0x0000ac000ec27a25 */ /* 0x020fe200078e00ff */
[----:B------:R-:W-:-:S02]  /*2650*/  SHF.R.S32.HI R19, RZ, 0x1f, R177 ;  /* 0x0000001fff137819 */ /* 0x000fc400000114b1 */
[----:B------:R-:W-:Y:S02]  /*2660*/  ISETP.GE.AND P0, PT, R2, R11, PT ;  /* 0x0000000b0200720c */ /* 0x000fe40003f06270 */
[----:B------:R-:W-:Y:S02]  /*2670*/  SHF.R.S32.HI R23, RZ, 0x1f, R185 ;  /* 0x0000001fff177819 */ /* 0x000fe400000114b9 */
[----:B------:R-:W-:-:S09]  /*2680*/  SHF.R.S32.HI R22, RZ, 0x1f, R186 ;  /* 0x0000001fff167819 */ /* 0x000fd200000114ba */
[-C--:B-1----:R-:W-:Y:S02]  /*2690*/  @!P0 LEA R8, P3, R177, R0.reuse, 0x1 ;  /* 0x00000000b1088211 */ /* 0x082fe400078608ff */
[-C--:B------:R-:W-:Y:S02]  /*26a0*/  @!P0 LEA R6, P2, R185, R0.reuse, 0x1 ;  /* 0x00000000b9068211 */ /* 0x080fe400078408ff */
[----:B------:R-:W-:Y:S02]  /*26b0*/  @!P0 LEA R2, P1, R186, R0, 0x1 ;  /* 0x00000000ba028211 */ /* 0x000fe400078208ff */
[----:B------:R-:W-:Y:S02]  /*26c0*/  SHF.R.S32.HI R0, RZ, 0x1f, R14 ;  /* 0x0000001fff007819 */ /* 0x000fe4000001140e */
[-C--:B---3--:R-:W-:Y:S02]  /*26d0*/  @!P0 LEA.HI.X R9, R177, R4.reuse, R19, 0x1, P3 ;  /* 0x00000004b1098211 */ /* 0x088fe400018f0c13 */
[-C--:B------:R-:W-:Y:S01]  /*26e0*/  @!P0 LEA.HI.X R7, R185, R4.reuse, R23, 0x1, P2 ;  /* 0x00000004b9078211 */ /* 0x080fe200010f0c17 */
[----:B------:R-:W-:Y:S01]  /*26f0*/  IMAD R0, R0, c[0x0][0x2b0], RZ ;  /* 0x0000ac0000007a24 */ /* 0x000fe200078e02ff */
[C---:B------:R-:W-:Y:S01]  /*2700*/  @!P0 LEA.HI.X R3, R186.reuse, R4, R22, 0x1, P1 ;  /* 0x00000004ba038211 */ /* 0x040fe200008f0c16 */
[----:B------:R-:W-:Y:S01]  /*2710*/  @!PT LDS RZ, [RZ] ;  /* 0x00000000fffff984 */ /* 0x000fe20000000800 */
[----:B------:R-:W-:Y:S01]  /*2720*/  @!PT LDS RZ, [RZ] ;  /* 0x00000000fffff984 */ /* 0x000fe20000000800 */
[----:B------:R-:W-:Y:S01]  /*2730*/  @!PT LDS RZ, [RZ] ;  /* 0x00000000fffff984 */ /* 0x000fe20000000800 */
[----:B------:R1:W-:Y:S01]  /*2740*/  @!P0 LDGSTS.E.BYPASS.LTC128B.128 [R188+0x1b100], [R8.64], !P6 ;  /* 0x1b10000008bc8fae */ /* 0x0003e2000f101d46 */
[----:B------:R-:W-:Y:S01]  /*2750*/  ISETP.GE.AND P6, PT, R186, c[0x0][0x1d4], PT ;  /* 0x00007500ba007a0c */ /* 0x000fe20003fc6270 */
[----:B------:R-:W-:-:S02]  /*2760*/  IMAD R0, R14, c[0x0][0x2b4], R0 ;  /* 0x0000ad000e007a24 */ /* 0x000fc400078e0200 */
[----:B------:R1:W-:Y:S01]  /*2770*/  @!P0 LDGSTS.E.BYPASS.LTC128B.128 [R188+0x1f100], [R6.64], !P5 ;  /* 0x1f10000006bc8fae */ /* 0x0003e2000e901d46 */
[----:B------:R-:W-:Y:S01]  /*2780*/  ISETP.GE.AND P5, PT, R177, c[0x0][0x1d4], PT ;  /* 0x00007500b1007a0c */ /* 0x000fe20003fa6270 */
[----:B------:R-:W-:Y:S01]  /*2790*/  IMAD.IADD R198, R195, 0x1, R0 ;  /* 0x00000001c3c67824 */ /* 0x000fe200078e0200 */
[----:B------:R-:W-:Y:S01]  /*27a0*/  SEL R252, RZ, 0x10, P6 ;  /* 0x00000010fffc7807 */ /* 0x000fe20003000000 */
[----:B------:R1:W-:Y:S01]  /*27b0*/  @!P0 LDGSTS.E.BYPASS.LTC128B.128 [R188+0x23100], [R2.64], !P4 ;  /* 0x2310000002bc8fae */ /* 0x0003e2000e101d46 */
[----:B------:R-:W-:-:S03]  /*27c0*/  ISETP.GE.AND P4, PT, R185, c[0x0][0x1d4], PT ;  /* 0x00007500b9007a0c */ /* 0x000fc60003f86270 */
[----:B------:R-:W0:Y:S01]  /*27d0*/  LDGDEPBAR ;  /* 0x00000000000079af */ /* 0x000e220000000000 */
[----:B------:R-:W-:Y:S03]  /*27e0*/  WARPSYNC 0xffffffff ;  /* 0xffffffff00007948 */ /* 0x000fe60003800000 */
[----:B------:R-:W-:Y:S01]  /*27f0*/  IMAD.MOV.U32 R21, RZ, RZ, c[0x0][0x2b8] ;  /* 0x0000ae00ff157624 */ /* 0x000fe200078e00ff */
[----:B------:R-:W-:Y:S01]  /*2800*/  BAR.SYNC.DEFER_BLOCKING 0x0 ;  /* 0x0000000000007b1d */ /* 0x000fe20000010000 */
[----:B-1----:R-:W-:Y:S02]  /*2810*/  IMAD R2, R18, 0x40, R189 ;  /* 0x0000004012027824 */ /* 0x002fe400078e02bd */
        /* <DEDUP_REMOVED lines=9> */
[----:B--2---:R-:W-:Y:S02]  /*28b0*/  @!P0 LEA.HI.X.SX32 R5, R0, R198, 0x1, P1 ;  /* 0x000000c600058211 */ /* 0x004fe400008f0eff */
[----:B------:R-:W-:-:S04]  /*28c0*/  @!P0 LEA R4, P1, R3, c[0x0][0x2a0], 0x2 ;  /* 0x0000a80003048a11 */ /* 0x000fc800078210ff */
[----:B------:R-:W-:-:S05]  /*28d0*/  @!P0 LEA.HI.X R5, R3, c[0x0][0x2a4], R5, 0x2, P1 ;  /* 0x0000a90003058a11 */ /* 0x000fca00008f1405 */
[----:B------:R1:W2:Y:S01]  /*28e0*/  @!P0 LDG.E R173, [R4.64] ;  /* 0x0000000604ad8981 */ /* 0x0002a2000c1e1900 */
[----:B------:R-:W-:Y:S01]  /*28f0*/  IMAD.MOV R0, RZ, RZ, -R0 ;  /* 0x000000ffff007224 */ /* 0x000fe200078e0a00 */
[----:B------:R-:W-:Y:S01]  /*2900*/  BSSY B0, `(.L_x_1558) ;  /* 0x00000a6000007945 */ /* 0x000fe20003800000 */
[----:B------:R-:W-:-:S04]  /*2910*/  IMAD.WIDE.U32 R190, R13, c[0x0][0x1e8], RZ ;  /* 0x00007a000dbe7a25 */ /* 0x000fc800078e00ff */
[----:B------:R-:W-:Y:S02]  /*2920*/  IMAD R174, R0, c[0x0][0x2b8], R2 ;  /* 0x0000ae0000ae7a24 */ /* 0x000fe400078e0202 */
[----:B------:R-:W-:Y:S02]  /*2930*/  IMAD R193, R13, c[0x0][0x1ec], R191 ;  /* 0x00007b000dc17a24 */ /* 0x000fe400078e02bf */
[----:B------:R-:W-:-:S04]  /*2940*/  IMAD.WIDE.U32 R2, R174, c[0x0][0x1e0], RZ ;  /* 0x00007800ae027a25 */ /* 0x000fc800078e00ff */
[----:B------:R-:W-:Y:S01]  /*2950*/  IMAD R104, R18, -0x40, R16 ;  /* 0xffffffc012687824 */ /* 0x000fe200078e0210 */
[----:B------:R-:W-:Y:S01]  /*2960*/  SHF.L.U64.HI R16, R177, 0x1, R19 ;  /* 0x00000001b1107819 */ /* 0x000fe20000010213 */
[----:B------:R-:W-:-:S04]  /*2970*/  IMAD.WIDE.U32 R196, R13, c[0x0][0x210], RZ ;  /* 0x000084000dc47a25 */ /* 0x000fc800078e00ff */
[----:B------:R-:W-:Y:S02]  /*2980*/  IMAD.IADD R14, R104, 0x1, -R206 ;  /* 0x00000001680e7824 */ /* 0x000fe400078e0ace */
[----:B------:R-:W-:Y:S01]  /*2990*/  IMAD R199, R13, c[0x0][0x214], R197 ;  /* 0x000085000dc77a24 */ /* 0x000fe200078e02c5 */
[----:B-1----:R-:W-:Y:S01]  /*29a0*/  SHF.R.S32.HI R5, RZ, 0x1f, R174 ;  /* 0x0000001fff057819 */ /* 0x002fe200000114ae */
[----:B------:R-:W-:Y:S01]  /*29b0*/  IMAD.SHL.U32 R20, R177, 0x2, RZ ;  /* 0x00000002b1147824 */ /* 0x000fe200078e00ff */
[----:B------:R-:W-:-:S03]  /*29c0*/  ISETP.GE.AND P1, PT, R14, 0x1, PT ;  /* 0x000000010e00780c */ /* 0x000fc60003f26270 */
[C---:B------:R-:W-:Y:S02]  /*29d0*/  IMAD R0, R5.reuse, c[0x0][0x1e0], RZ ;  /* 0x0000780005007a24 */ /* 0x040fe400078e02ff */
[----:B------:R-:W-:Y:S02]  /*29e0*/  IMAD R5, R5, c[0x0][0x208], RZ ;  /* 0x0000820005057a24 */ /* 0x000fe400078e02ff */
[C---:B------:R-:W-:Y:S02]  /*29f0*/  IMAD R0, R174.reuse, c[0x0][0x1e4], R0 ;  /* 0x00007900ae007a24 */ /* 0x040fe400078e0200 */
[----:B------:R-:W-:Y:S02]  /*2a00*/  IMAD R5, R174, c[0x0][0x20c], R5 ;  /* 0x00008300ae057a24 */ /* 0x000fe400078e0205 */
[----:B------:R-:W-:Y:S01]  /*2a10*/  IMAD.IADD R3, R3, 0x1, R0 ;  /* 0x0000000103037824 */ /* 0x000fe200078e0200 */
[----:B--2---:R-:W-:-:S03]  /*2a20*/  SHF.R.S32.HI R6, RZ, 0x1f, R173 ;  /* 0x0000001fff067819 */ /* 0x004fc600000114ad */
[----:B------:R-:W-:-:S04]  /*2a30*/  IMAD.WIDE.U32 R2, R173, c[0x0][0x1f0], R2 ;  /* 0x00007c00ad027a25 */ /* 0x000fc800078e0002 */
[----:B------:R-:W-:-:S04]  /*2a40*/  IMAD R0, R6, c[0x0][0x1f0], RZ ;  /* 0x00007c0006007a24 */ /* 0x000fc800078e02ff */
[----:B------:R-:W-:Y:S01]  /*2a50*/  IMAD R4, R173, c[0x0][0x1f4], R0 ;  /* 0x00007d00ad047a24 */ /* 0x000fe200078e0200 */
[----:B------:R-:W-:-:S04]  /*2a60*/  IADD3 R0, P0, R2, R190, RZ ;  /* 0x000000be02007210 */ /* 0x000fc80007f1e0ff */
[----:B------:R-:W-:Y:S02]  /*2a70*/  IADD3.X R2, R193, R3, R4, P0, !PT ;  /* 0x00000003c1027210 */ /* 0x000fe400007fe404 */
[----:B------:R-:W-:-:S04]  /*2a80*/  LEA R4, P0, R0, c[0x0][0x1c8], 0x1 ;  /* 0x0000720000047a11 */ /* 0x000fc800078008ff */
[----:B------:R-:W-:Y:S01]  /*2a90*/  LEA.HI.X R7, R0, c[0x0][0x1cc], R2, 0x1, P0 ;  /* 0x0000730000077a11 */ /* 0x000fe200000f0c02 */
[----:B------:R-:W-:Y:S01]  /*2aa0*/  IMAD.WIDE.U32 R2, R174, c[0x0][0x208], RZ ;  /* 0x00008200ae027a25 */ /* 0x000fe200078e00ff */
[----:B------:R-:W1:Y:S03]  /*2ab0*/  SHFL.IDX PT, R0, R4, RZ, 0x181f ;  /* 0x00181fff04007589 */ /* 0x000e6600000e0000 */
[----:B------:R-:W-:Y:S01]  /*2ac0*/  IMAD.IADD R3, R3, 0x1, R5 ;  /* 0x0000000103037824 */ /* 0x000fe200078e0205 */
[----:B------:R-:W2:Y:S01]  /*2ad0*/  SHFL.IDX PT, R9, R7, RZ, 0x181f ;  /* 0x00181fff07097589 */ /* 0x000ea200000e0000 */
[----:B------:R-:W-:Y:S02]  /*2ae0*/  IMAD R5, R6, c[0x0][0x218], RZ ;  /* 0x0000860006057a24 */ /* 0x000fe400078e02ff */
[C---:B------:R-:W-:Y:S01]  /*2af0*/  IMAD.WIDE.U32 R2, R173.reuse, c[0x0][0x218], R2 ;  /* 0x00008600ad027a25 */ /* 0x040fe200078e0002 */
[----:B----4-:R3:W4:Y:S03]  /*2b00*/  SHFL.IDX PT, R12, R4, 0x1, 0x181f ;  /* 0x00381f00040c7f89 */ /* 0x01072600000e0000 */
[----:B------:R-:W-:Y:S01]  /*2b10*/  IMAD R10, R173, c[0x0][0x21c], R5 ;  /* 0x00008700ad0a7a24 */ /* 0x000fe200078e0205 */
[----:B------:R2:W5:Y:S01]  /*2b20*/  SHFL.IDX PT, R13, R7, 0x1, 0x181f ;  /* 0x00381f00070d7f89 */ /* 0x00056200000e0000 */
[----:B-1----:R-:W-:-:S02]  /*2b30*/  @P1 LEA R6, P0, R177, R0, 0x1 ;  /* 0x00000000b1061211 */ /* 0x002fc400078008ff */
[-C--:B---3--:R-:W-:Y:S02]  /*2b40*/  @P1 LEA R4, P2, R185, R0.reuse, 0x1 ;  /* 0x00000000b9041211 */ /* 0x088fe400078408ff */
[-C--:B--2---:R-:W-:Y:S02]  /*2b50*/  @P1 LEA.HI.X R7, R177, R9.reuse, R19, 0x1, P0 ;  /* 0x00000009b1071211 */ /* 0x084fe400000f0c13 */
[----:B------:R-:W-:Y:S02]  /*2b60*/  @P1 LEA R8, P0, R186, R0, 0x1 ;  /* 0x00000000ba081211 */ /* 0x000fe400078008ff */
[-C--:B------:R-:W-:Y:S01]  /*2b70*/  @P1 LEA.HI.X R5, R185, R9.reuse, R23, 0x1, P2 ;  /* 0x00000009b9051211 */ /* 0x080fe200010f0c17 */
[----:B------:R1:W-:Y:S01]  /*2b80*/  @P1 LDGSTS.E.BYPASS.LTC128B.128 [R188+0xc100], [R6.64], !P5 ;  /* 0x0c10000006bc1fae */ /* 0x0003e2000e901d46 */
[----:B------:R-:W-:Y:S02]  /*2b90*/  IADD3 R0, P2, R2, R196, RZ ;  /* 0x000000c402007210 */ /* 0x000fe40007f5e0ff */
[----:B------:R-:W-:Y:S01]  /*2ba0*/  @P1 LEA.HI.X R9, R186, R9, R22, 0x1, P0 ;  /* 0x00000009ba091211 */ /* 0x000fe200000f0c16 */
[----:B------:R2:W-:Y:S01]  /*2bb0*/  @P1 LDGSTS.E.BYPASS.LTC128B.128 [R188+0xe100], [R4.64], !P4 ;  /* 0x0e10000004bc1fae */ /* 0x0005e2000e101d46 */
[----:B------:R-:W-:-:S02]  /*2bc0*/  IADD3.X R2, R199, R3, R10, P2, !PT ;  /* 0x00000003c7027210 */ /* 0x000fc400017fe40a */
[----:B------:R-:W-:Y:S01]  /*2bd0*/  LEA R15, P2, R0, c[0x0][0x1f8], 0x1 ;  /* 0x00007e00000f7a11 */ /* 0x000fe200078408ff */
[----:B------:R3:W-:Y:S01]  /*2be0*/  @P1 LDGSTS.E.BYPASS.LTC128B.128 [R188+0x10100], [R8.64], !P6 ;  /* 0x1010000008bc1fae */ /* 0x0007e2000f101d46 */
[----:B------:R-:W-:Y:S02]  /*2bf0*/  ISETP.GE.AND P0, PT, R14, 0x21, PT ;  /* 0x000000210e00780c */ /* 0x000fe40003f06270 */
[----:B------:R-:W-:Y:S01]  /*2c00*/  LEA.HI.X R17, R0, c[0x0][0x1fc], R2, 0x1, P2 ;  /* 0x00007f0000117a11 */ /* 0x000fe200010f0c02 */
[----:B------:R-:W3:Y:S04]  /*2c10*/  SHFL.IDX PT, R10, R15, RZ, 0x181f ;  /* 0x00181fff0f0a7589 */ /* 0x000ee800000e0000 */
[----:B------:R-:W3:Y:S04]  /*2c20*/  SHFL.IDX PT, R11, R17, RZ, 0x181f ;  /* 0x00181fff110b7589 */ /* 0x000ee800000e0000 */
[----:B------:R3:W3:Y:S02]  /*2c30*/  SHFL.IDX PT, R0, R15, 0x1, 0x181f ;  /* 0x00381f000f007f89 */ /* 0x0006e400000e0000 */
[----:B----4-:R-:W-:-:S04]  /*2c40*/  @P0 LEA R2, P1, R186, R12, 0x1 ;  /* 0x0000000cba020211 */ /* 0x010fc800078208ff */
[-C--:B-----5:R-:W-:Y:S02]  /*2c50*/  @P0 LEA.HI.X R3, R186, R13.reuse, R22, 0x1, P1 ;  /* 0x0000000dba030211 */ /* 0x0a0fe400008f0c16 */
[-C--:B-1----:R-:W-:Y:S02]  /*2c60*/  @P0 LEA R6, P3, R177, R12.reuse, 0x1 ;  /* 0x0000000cb1060211 */ /* 0x082fe400078608ff */
[----:B--2---:R-:W-:Y:S02]  /*2c70*/  @P0 LEA R4, P2, R185, R12, 0x1 ;  /* 0x0000000cb9040211 */ /* 0x004fe400078408ff */
[-C--:B------:R-:W-:Y:S01]  /*2c80*/  @P0 LEA.HI.X R7, R177, R13.reuse, R19, 0x1, P3 ;  /* 0x0000000db1070211 */ /* 0x080fe200018f0c13 */
[C---:B------:R-:W-:Y:S01]  /*2c90*/  IMAD.SHL.U32 R19, R185.reuse, 0x2, RZ ;  /* 0x00000002b9137824 */ /* 0x040fe200078e00ff */
[C-C-:B------:R-:W-:Y:S02]  /*2ca0*/  @P0 LEA.HI.X R5, R185.reuse, R13, R23.reuse, 0x1, P2 ;  /* 0x0000000db9050211 */ /* 0x140fe400010f0c17 */
[----:B------:R-:W-:Y:S01]  /*2cb0*/  SHF.L.U64.HI R13, R185, 0x1, R23 ;  /* 0x00000001b90d7819 */ /* 0x000fe20000010217 */
[----:B------:R1:W-:Y:S01]  /*2cc0*/  @P0 LDGSTS.E.BYPASS.LTC128B.128 [R188+0xd100], [R6.64], !P5 ;  /* 0x0d10000006bc0fae */ /* 0x0003e2000e901d46 */
[----:B------:R-:W-:-:S02]  /*2cd0*/  ISETP.GE.AND P3, PT, R177, c[0x0][0x1d4], PT ;  /* 0x00007500b1007a0c */ /* 0x000fc40003f66270 */
[----:B------:R-:W-:Y:S01]  /*2ce0*/  ISETP.GE.AND P2, PT, R185, c[0x0][0x1d4], PT ;  /* 0x00007500b9007a0c */ /* 0x000fe20003f46270 */
[----:B------:R2:W-:Y:S01]  /*2cf0*/  @P0 LDGSTS.E.BYPASS.LTC128B.128 [R188+0xf100], [R4.64], !P4 ;  /* 0x0f10000004bc0fae */ /* 0x0005e2000e101d46 */
[----:B------:R-:W-:Y:S02]  /*2d00*/  ISETP.LT.OR P1, PT, R14, 0x1, P3 ;  /* 0x000000010e00780c */ /* 0x000fe40001f21670 */
[----:B---3--:R-:W-:Y:S01]  /*2d10*/  SHF.L.U64.HI R15, R186, 0x1, R22 ;  /* 0x00000001ba0f7819 */ /* 0x008fe20000010216 */
[----:B------:R3:W-:Y:S04]  /*2d20*/  @P0 LDGSTS.E.BYPASS.LTC128B.128 [R188+0x11100], [R2.64], !P6 ;  /* 0x1110000002bc0fae */ /* 0x0007e8000f101d46 */
[----:B------:R-:W0:Y:S04]  /*2d30*/  LDGDEPBAR ;  /* 0x00000000000079af */ /* 0x000e280000000000 */
[----:B-1----:R1:W4:Y:S01]  /*2d40*/  SHFL.IDX PT, R6, R17, 0x1, 0x181f ;  /* 0x00381f0011067f89 */ /* 0x00232200000e0000 */
[----:B--2---:R-:W-:-:S05]  /*2d50*/  IADD3 R4, P0, R10, R20, RZ ;  /* 0x000000140a047210 */ /* 0x004fca0007f1e0ff */
[----:B------:R-:W-:Y:S01]  /*2d60*/  IMAD.X R5, R11, 0x1, R16, P0 ;  /* 0x000000010b057824 */ /* 0x000fe200000e0610 */
[----:B---3--:R-:W-:-:S04]  /*2d70*/  IADD3 R2, P0, R10, R19, RZ ;  /* 0x000000130a027210 */ /* 0x008fc80007f1e0ff */
[----:B------:R2:W-:Y:S01]  /*2d80*/  LDGSTS.E.BYPASS.LTC128B.128 [R188+0x100], [R4.64], !P1 ;  /* 0x0010000004bc7fae */ /* 0x0005e2000c901d46 */
[----:B------:R-:W-:Y:S01]  /*2d90*/  IMAD.X R3, R11, 0x1, R13, P0 ;  /* 0x000000010b037824 */ /* 0x000fe200000e060d */
[----:B------:R-:W-:Y:S02]  /*2da0*/  ISETP.LT.OR P0, PT, R14, 0x1, P2 ;  /* 0x000000010e00780c */ /* 0x000fe40001701670 */
[----:B------:R-:W-:Y:S02]  /*2db0*/  ISETP.GE.AND P1, PT, R186, c[0x0][0x1d4], PT ;  /* 0x00007500ba007a0c */ /* 0x000fe40003f26270 */
[----:B------:R-:W-:Y:S01]  /*2dc0*/  ISETP.LT.OR P2, PT, R14, 0x21, P2 ;  /* 0x000000210e00780c */ /* 0x000fe20001741670 */
[----:B-1----:R-:W-:-:S08]  /*2dd0*/  IMAD.SHL.U32 R17, R186, 0x2, RZ ;  /* 0x00000002ba117824 */ /* 0x002fd000078e00ff */
[----:B------:R1:W-:Y:S01]  /*2de0*/  LDGSTS.E.BYPASS.LTC128B.128 [R188+0x2100], [R2.64], !P0 ;  /* 0x0210000002bc7fae */ /* 0x0003e2000c101d46 */
[----:B--2---:R-:W-:-:S05]  /*2df0*/  IADD3 R4, P0, R10, R17, RZ ;  /* 0x000000110a047210 */ /* 0x004fca0007f1e0ff */
[----:B------:R-:W-:Y:S01]  /*2e00*/  IMAD.X R5, R11, 0x1, R15, P0 ;  /* 0x000000010b057824 */ /* 0x000fe200000e060f */
[----:B-1----:R-:W-:-:S05]  /*2e10*/  IADD3 R2, P0, R0, R20, RZ ;  /* 0x0000001400027210 */ /* 0x002fca0007f1e0ff */
[----:B----4-:R-:W-:Y:S01]  /*2e20*/  IMAD.X R3, R6, 0x1, R16, P0 ;  /* 0x0000000106037824 */ /* 0x010fe200000e0610 */
[C---:B------:R-:W-:Y:S02]  /*2e30*/  ISETP.LT.OR P0, PT, R14.reuse, 0x1, P1 ;  /* 0x000000010e00780c */ /* 0x040fe40000f01670 */
[----:B------:R-:W-:-:S11]  /*2e40*/  ISETP.LT.OR P1, PT, R14, 0x21, P1 ;  /* 0x000000210e00780c */ /* 0x000fd60000f21670 */
[----:B------:R1:W-:Y:S01]  /*2e50*/  LDGSTS.E.BYPASS.LTC128B.128 [R188+0x4100], [R4.64], !P0 ;  /* 0x0410000004bc7fae */ /* 0x0003e2000c101d46 */
[----:B------:R-:W-:Y:S02]  /*2e60*/  ISETP.LT.OR P0, PT, R14, 0x21, P3 ;  /* 0x000000210e00780c */ /* 0x000fe40001f01670 */
[----:B------:R-:W-:-:S11]  /*2e70*/  ISETP.GT.AND P3, PT, R189, 0x3f, PT ;  /* 0x0000003fbd00780c */ /* 0x000fd60003f64270 */
[----:B------:R2:W-:Y:S01]  /*2e80*/  LDGSTS.E.BYPASS.LTC128B.128 [R188+0x1100], [R2.64], !P0 ;  /* 0x0110000002bc7fae */ /* 0x0005e2000c101d46 */
[----:B-1----:R-:W-:-:S05]  /*2e90*/  IADD3 R4, P0, R0, R19, RZ ;  /* 0x0000001300047210 */ /* 0x002fca0007f1e0ff */
[----:B------:R-:W-:-:S05]  /*2ea0*/  IMAD.X R5, R6, 0x1, R13, P0 ;  /* 0x0000000106057824 */ /* 0x000fca00000e060d */
[----:B------:R1:W-:Y:S01]  /*2eb0*/  LDGSTS.E.BYPASS.LTC128B.128 [R188+0x3100], [R4.64], !P2 ;  /* 0x0310000004bc7fae */ /* 0x0003e2000d101d46 */
[----:B------:R-:W-:Y:S02]  /*2ec0*/  ISETP.GT.AND P2, PT, R18, R187, PT ;  /* 0x000000bb1200720c */ /* 0x000fe40003f44270 */
[----:B--2---:R-:W-:-:S05]  /*2ed0*/  IADD3 R2, P0, R0, R17, RZ ;  /* 0x0000001100027210 */ /* 0x004fca0007f1e0ff */
[----:B------:R-:W-:-:S05]  /*2ee0*/  IMAD.X R3, R6, 0x1, R15, P0 ;  /* 0x0000000106037824 */ /* 0x000fca00000e060f */
[----:B------:R1:W-:Y:S04]  /*2ef0*/  LDGSTS.E.BYPASS.LTC128B.128 [R188+0x5100], [R2.64], !P1 ;  /* 0x0510000002bc7fae */ /* 0x0003e8000c901d46 */
[----:B------:R-:W0:Y:S01]  /*2f00*/  LDGDEPBAR ;  /* 0x00000000000079af */ /* 0x000e220000000000 */
        /* <DEDUP_REMOVED lines=28> */
[----:B------:R-:W-:Y:S06]  /*30d0*/  BRA.DIV ~URZ, `(.L_x_1560) ;  /* 0x0000b2e27f007947 */ /* 0x000fec000b800000 */
[----:B------:R1:W2:Y:S02]  /*30e0*/  SHFL.IDX PT, R4, R5, RZ, 0x181f ;  /* 0x00181fff05047589 */ /* 0x0002a400000e0000 */
.L_x_1652:
[----:B------:R-:W-:Y:S05]  /*30f0*/  BRA.DIV ~URZ, `(.L_x_1561) ;  /* 0x0000b3327f007947 */ /* 0x000fea000b800000 */
[----:B------:R-:W3:Y:S01]  /*3100*/  SHFL.IDX PT, R0, R10, RZ, 0x181f ;  /* 0x00181fff0a007589 */ /* 0x000ee200000e0000 */
[----:B------:R-:W-:Y:S02]  /*3110*/  SEL R12, RZ, 0x10, P5 ;  /* 0x00000010ff0c7807 */ /* 0x000fe40002800000 */
[----:B------:R-:W-:Y:S02]  /*3120*/  SEL R11, RZ, 0x10, P4 ;  /* 0x00000010ff0b7807 */ /* 0x000fe40002000000 */
[----:B---3--:R-:W-:-:S05]  /*3130*/  IADD3 R8, P0, R0, R20, RZ ;  /* 0x0000001400087210 */ /* 0x008fca0007f1e0ff */
[----:B--2---:R-:W-:Y:S01]  /*3140*/  IMAD.X R9, R4, 0x1, R16, P0 ;  /* 0x0000000104097824 */ /* 0x004fe200000e0610 */
[----:B------:R-:W-:-:S04]  /*3150*/  IADD3 R6, P0, R0, R19, RZ ;  /* 0x0000001300067210 */ /* 0x000fc80007f1e0ff */
[----:B------:R-:W-:Y:S01]  /*3160*/  @!PT LDS RZ, [RZ] ;  /* 0x00000000fffff984 */ /* 0x000fe20000000800 */
[----:B------:R-:W-:Y:S01]  /*3170*/  @!PT LDS RZ, [RZ] ;  /* 0x00000000fffff984 */ /* 0x000fe20000000800 */
[----:B------:R2:W-:Y:S01]  /*3180*/  LDGSTS.E.BYPASS.LTC128B.128 [R188+0x12100], [R8.64], !P5 ;  /* 0x1210000008bc7fae */ /* 0x0005e2000e901d46 */
[----:B------:R-:W-:Y:S01]  /*3190*/  IMAD.X R7, R4, 0x1, R13, P0 ;  /* 0x0000000104077824 */ /* 0x000fe200000e060d */
[----:B------:R-:W-:Y:S02]  /*31a0*/  IADD3 R2, P0, R0, R17, RZ ;  /* 0x0000001100027210 */ /* 0x000fe40007f1e0ff */
[----:B------:R3:W4:Y:S03]  /*31b0*/  SHFL.IDX PT, R0, R10, 0x1, 0x181f ;  /* 0x00381f000a007f89 */ /* 0x00072600000e0000 */
[----:B------:R-:W-:Y:S01]  /*31c0*/  IMAD.X R3, R4, 0x1, R15, P0 ;  /* 0x0000000104037824 */ /* 0x000fe200000e060f */
[----:B------:R3:W-:Y:S04]  /*31d0*/  LDGSTS.E.BYPASS.LTC128B.128 [R188+0x14100], [R6.64], !P4 ;  /* 0x1410000006bc7fae */ /* 0x0007e8000e101d46 */
[----:B------:R3:W-:Y:S04]  /*31e0*/  LDGSTS.E.BYPASS.LTC128B.128 [R188+0x16100], [R2.64], !P6 ;  /* 0x1610000002bc7fae */ /* 0x0007e8000f101d46 */
[----:B--2---:R3:W2:Y:S01]  /*31f0*/  SHFL.IDX PT, R8, R5, 0x1, 0x181f ;  /* 0x00381f0005087f89 */ /* 0x0046a200000e0000 */
[----:B------:R-:W-:-:S03]  /*3200*/  IMAD.MOV.U32 R9, RZ, RZ, R252 ;  /* 0x000000ffff097224 */ /* 0x000fc600078e00fc */
.L_x_1653:
[----:B---34-:R-:W-:-:S04]  /*3210*/  IADD3 R2, -R11, 0x10, RZ ;  /* 0x000000100b027810 */ /* 0x018fc80007ffe1ff */
[----:B------:R-:W-:-:S04]  /*3220*/  LOP3.LUT R2, R2, 0xf, RZ, 0xc0, !PT ;  /* 0x0000000f02027812 */ /* 0x000fc800078ec0ff */
[----:B------:R-:W-:Y:S02]  /*3230*/  IADD3 R4, P1, P0, R2, R0, R19 ;  /* 0x0000000002047210 */ /* 0x000fe4000783e013 */
[----:B------:R-:W-:Y:S02]  /*3240*/  IADD3 R2, -R12, 0x10, RZ ;  /* 0x000000100c027810 */ /* 0x000fe40007ffe1ff */
[----:B-12---:R-:W-:Y:S02]  /*3250*/  IADD3.X R5, RZ, R8, R13, P1, P0 ;  /* 0x00000008ff057210 */ /* 0x006fe40000fe040d */
[----:B------:R-:W-:-:S04]  /*3260*/  LOP3.LUT R2, R2, 0xf, RZ, 0xc0, !PT ;  /* 0x0000000f02027812 */ /* 0x000fc800078ec0ff */
[----:B------:R-:W-:Y:S02]  /*3270*/  IADD3 R6, P1, P0, R2, R0, R20 ;  /* 0x0000000002067210 */ /* 0x000fe4000783e014 */
[----:B------:R-:W-:Y:S02]  /*3280*/  IADD3 R2, -R9, 0x10, RZ ;  /* 0x0000001009027810 */ /* 0x000fe40007ffe1ff */
[----:B------:R-:W-:Y:S02]  /*3290*/  IADD3.X R7, RZ, R8, R16, P1, P0 ;  /* 0x00000008ff077210 */ /* 0x000fe40000fe0410 */
[----:B------:R-:W-:-:S04]  /*32a0*/  LOP3.LUT R2, R2, 0xf, RZ, 0xc0, !PT ;  /* 0x0000000f02027812 */ /* 0x000fc800078ec0ff */
[----:B------:R-:W-:-:S04]  /*32b0*/  IADD3 R2, P1, P0, R2, R0, R17 ;  /* 0x0000000002027210 */ /* 0x000fc8000783e011 */
[----:B------:R-:W-:Y:S02]  /*32c0*/  IADD3.X R3, RZ, R8, R15, P1, P0 ;  /* 0x00000008ff037210 */ /* 0x000fe40000fe040f */
[----:B------:R-:W-:-:S13]  /*32d0*/  ISETP.NE.U32.AND P0, PT, R12, RZ, PT ;  /* 0x000000ff0c00720c */ /* 0x000fda0003f05070 */
[----:B------:R-:W-:Y:S01]  /*32e0*/  @!PT LDS RZ, [RZ] ;  /* 0x00000000fffff984 */ /* 0x000fe20000000800 */
[----:B------:R-:W-:Y:S01]  /*32f0*/  @!PT LDS RZ, [RZ] ;  /* 0x00000000fffff984 */ /* 0x000fe20000000800 */
[----:B------:R-:W-:Y:S01]  /*3300*/  @!PT LDS RZ, [RZ] ;  /* 0x00000000fffff984 */ /* 0x000fe20000000800 */
[----:B------:R1:W-:Y:S01]  /*3310*/  LDGSTS.E.BYPASS.LTC128B.128.ZFILL [R188+0x13100], [R6.64], P0 ;  /* 0x1310000006bc7fae */ /* 0x0003e20008141d46 */
[----:B------:R-:W-:-:S13]  /*3320*/  ISETP.NE.U32.AND P0, PT, R11, RZ, PT ;  /* 0x000000ff0b00720c */ /* 0x000fda0003f05070 */
[----:B------:R1:W-:Y:S01]  /*3330*/  LDGSTS.E.BYPASS.LTC128B.128.ZFILL [R188+0x15100], [R4.64], P0 ;  /* 0x1510000004bc7fae */ /* 0x0003e20008141d46 */
[----:B------:R-:W-:-:S13]  /*3340*/  ISETP.NE.U32.AND P0, PT, R9, RZ, PT ;  /* 0x000000ff0900720c */ /* 0x000fda0003f05070 */
[----:B------:R1:W-:Y:S02]  /*3350*/  LDGSTS.E.BYPASS.LTC128B.128.ZFILL [R188+0x17100], [R2.64], P0 ;  /* 0x1710000002bc7fae */ /* 0x0003e40008141d46 */
.L_x_1559:
[----:B------:R-:W-:Y:S05]  /*3360*/  BSYNC B0 ;  /* 0x0000000000007941 */ /* 0x000fea0003800000 */
.L_x_1558:
[----:B------:R-:W0:Y:S01]  /*3370*/  LDGDEPBAR ;  /* 0x00000000000079af */ /* 0x000e220000000000 */
[----:B------:R-:W-:Y:S01]  /*3380*/  IMAD.MOV.U32 R0, RZ, RZ, 0x20 ;  /* 0x00000020ff007424 */ /* 0x000fe200078e00ff */
[----:B------:R-:W-:-:S04]  /*3390*/  LOP3.LUT P0, RZ, R162, 0x2, RZ, 0xc0, !PT ;  /* 0x00000002a2ff7812 */ /* 0x000fc8000780c0ff */
[----:B------:R-:W-:-:S05]  /*33a0*/  SEL R167, R0, 0xffffffe0, !P0 ;  /* 0xffffffe000a77807 */ /* 0x000fca0004000000 */
[----:B------:R-:W-:Y:S01]  /*33b0*/  IMAD.IADD R24, R169, 0x1, R167 ;  /* 0x00000001a9187824 */ /* 0x000fe200078e02a7 */
[----:B------:R-:W-:-:S04]  /*33c0*/  DEPBAR.LE SB0, 0x3 ;  /* 0x000080c00000791a */ /* 0x000fc80000000000 */
[----:B------:R-:W-:-:S04]  /*33d0*/  DEPBAR.LE SB0, 0x2 ;  /* 0x000080800000791a */ /* 0x000fc80000000000 */
[----:B------:R-:W-:Y:S01]  /*33e0*/  WARPSYNC 0xffffffff ;  /* 0xffffffff00007948 */ /* 0x000fe20003800000 */
[----:B------:R-:W-:Y:S06]  /*33f0*/  BAR.SYNC.DEFER_BLOCKING 0x0 ;  /* 0x0000000000007b1d */ /* 0x000fec0000010000 */
[----:B------:R-:W-:Y:S01]  /*3400*/  BSSY B0, `(.L_x_1562) ;  /* 0x000004a000007945 */ /* 0x000fe20003800000 */
[----:B------:R2:W3:Y:S04]  /*3410*/  LDSM.16.M88.4 R8, [R163] ;  /* 0x00000000a308783b */ /* 0x0004e80000000200 */
[----:B------:R2:W4:Y:S04]  /*3420*/  LDSM.16.M88.4 R32, [R169] ;  /* 0x00000000a920783b */ /* 0x0005280000000200 */
[----:B------:R2:W1:Y:S04]  /*3430*/  LDSM.16.M88.4 R36, [R169+0x800] ;  /* 0x00080000a924783b */ /* 0x0004680000000200 */
[----:B------:R2:W1:Y:S04]  /*3440*/  LDSM.16.M88.4 R40, [R169+0x1000] ;  /* 0x00100000a928783b */ /* 0x0004680000000200 */
[----:B------:R2:W1:Y:S04]  /*3450*/  LDSM.16.M88.4 R56, [R169+0x1800] ;  /* 0x00180000a938783b */ /* 0x0004680000000200 */
[----:B-1----:R2:W1:Y:S04]  /*3460*/  LDSM.16.M88.4 R4, [R164] ;  /* 0x00000000a404783b */ /* 0x0024680000000200 */
[----:B------:R2:W1:Y:S04]  /*3470*/  LDSM.16.M88.4 R60, [R24] ;  /* 0x00000000183c783b */ /* 0x0004680000000200 */
[----:B------:R2:W1:Y:S04]  /*3480*/  LDSM.16.M88.4 R76, [R24+0x800] ;  /* 0x00080000184c783b */ /* 0x0004680000000200 */
[----:B------:R2:W1:Y:S04]  /*3490*/  LDSM.16.M88.4 R80, [R24+0x1000] ;  /* 0x001000001850783b */ /* 0x0004680000000200 */
[----:B------:R2:W1:Y:S01]  /*34a0*/  LDSM.16.M88.4 R88, [R24+0x1800] ;  /* 0x001800001858783b */ /* 0x0004620000000200 */
[----:B------:R-:W-:Y:S05]  /*34b0*/  @!P2 BRA `(.L_x_1563) ;  /* 0x000003e00000a947 */ /* 0x000fea0003800000 */
[----:B------:R-:W-:Y:S01]  /*34c0*/  SHF.R.S32.HI R0, RZ, 0x1f, R174 ;  /* 0x0000001fff007819 */ /* 0x000fe200000114ae */
[----:B------:R-:W-:Y:S01]  /*34d0*/  IMAD.WIDE.U32 R2, R174, c[0x0][0x208], RZ ;  /* 0x00008200ae027a25 */ /* 0x000fe200078e00ff */
[----:B------:R-:W-:-:S02]  /*34e0*/  SHF.R.S32.HI R12, RZ, 0x1f, R173 ;  /* 0x0000001fff0c7819 */ /* 0x000fc400000114ad */
[----:B------:R-:W-:Y:S01]  /*34f0*/  SHF.R.S32.HI R13, RZ, 0x1f, R186 ;  /* 0x0000001fff0d7819 */ /* 0x000fe200000114ba */
[----:B------:R-:W-:Y:S01]  /*3500*/  IMAD R0, R0, c[0x0][0x208], RZ ;  /* 0x0000820000007a24 */ /* 0x000fe200078e02ff */
[----:B------:R-:W-:Y:S01]  /*3510*/  SHF.R.S32.HI R15, RZ, 0x1f, R185 ;  /* 0x0000001fff0f7819 */ /* 0x000fe200000114b9 */
[----:B------:R-:W-:Y:S01]  /*3520*/  IMAD.SHL.U32 R27, R186, 0x2, RZ ;  /* 0x00000002ba1b7824 */ /* 0x000fe200078e00ff */
[----:B------:R-:W-:Y:S01]  /*3530*/  SHF.R.S32.HI R14, RZ, 0x1f, R177 ;  /* 0x0000001fff0e7819 */ /* 0x000fe200000114b1 */
[----:B------:R-:W-:Y:S01]  /*3540*/  IMAD R0, R174, c[0x0][0x20c], R0 ;  /* 0x00008300ae007a24 */ /* 0x000fe200078e0200 */
[----:B------:R-:W-:Y:S01]  /*3550*/  SHF.L.U64.HI R23, R186, 0x1, R13 ;  /* 0x00000001ba177819 */ /* 0x000fe2000001020d */
[C---:B------:R-:W-:Y:S01]  /*3560*/  IMAD.SHL.U32 R26, R185.reuse, 0x2, RZ ;  /* 0x00000002b91a7824 */ /* 0x040fe200078e00ff */
[----:B------:R-:W-:Y:S01]  /*3570*/  SHF.L.U64.HI R22, R185, 0x1, R15 ;  /* 0x00000001b9167819 */ /* 0x000fe2000001020f */
[----:B------:R-:W-:Y:S01]  /*3580*/  IMAD.IADD R3, R3, 0x1, R0 ;  /* 0x0000000103037824 */ /* 0x000fe200078e0200 */
[----:B------:R-:W-:Y:S01]  /*3590*/  SHF.L.U64.HI R21, R177, 0x1, R14 ;  /* 0x00000001b1157819 */ /* 0x000fe2000001020e */
[----:B------:R-:W-:-:S02]  /*35a0*/  IMAD R0, R12, c[0x0][0x218], RZ ;  /* 0x000086000c007a24 */ /* 0x000fc400078e02ff */
[----:B------:R-:W-:-:S04]  /*35b0*/  IMAD.WIDE.U32 R2, R173, c[0x0][0x218], R2 ;  /* 0x00008600ad027a25 */ /* 0x000fc800078e0002 */
[----:B------:R-:W-:Y:S01]  /*35c0*/  IMAD R12, R173, c[0x0][0x21c], R0 ;  /* 0x00008700ad0c7a24 */ /* 0x000fe200078e0200 */
[----:B------:R-:W-:Y:S01]  /*35d0*/  IADD3 R0, P0, R196, R2, RZ ;  /* 0x00000002c4007210 */ /* 0x000fe20007f1e0ff */
[----:B------:R-:W-:-:S03]  /*35e0*/  IMAD.SHL.U32 R25, R177, 0x2, RZ ;  /* 0x00000002b1197824 */ /* 0x000fc600078e00ff */
[----:B------:R-:W-:Y:S02]  /*35f0*/  IADD3.X R2, R199, R3, R12, P0, !PT ;  /* 0x00000003c7027210 */ /* 0x000fe400007fe40c */
[----:B------:R-:W-:-:S04]  /*3600*/  LEA R20, P0, R0, c[0x0][0x1f8], 0x1 ;  /* 0x00007e0000147a11 */ /* 0x000fc800078008ff */
[----:B------:R-:W-:Y:S01]  /*3610*/  LEA.HI.X R13, R0, c[0x0][0x1fc], R2, 0x1, P0 ;  /* 0x00007f00000d7a11 */ /* 0x000fe200000f0c02 */
[----:B------:R-:W-:Y:S06]  /*3620*/  BRA.DIV ~URZ, `(.L_x_1564) ;  /* 0x0000b0127f007947 */ /* 0x000fec000b800000 */
[----:B------:R2:W4:Y:S02]  /*3630*/  SHFL.IDX PT, R12, R13, RZ, 0x181f ;  /* 0x00181fff0d0c7589 */ /* 0x00052400000e0000 */
.L_x_1654:
[----:B------:R-:W-:Y:S05]  /*3640*/  BRA.DIV ~URZ, `(.L_x_1565) ;  /* 0x0000b0627f007947 */ /* 0x000fea000b800000 */
[----:B------:R-:W5:Y:S01]  /*3650*/  SHFL.IDX PT, R0, R20, RZ, 0x181f ;  /* 0x00181fff14007589 */ /* 0x000f6200000e0000 */
[----:B------:R-:W-:Y:S02]  /*3660*/  SEL R19, RZ, 0x10, P5 ;  /* 0x00000010ff137807 */ /* 0x000fe40002800000 */
[----:B------:R-:W-:Y:S02]  /*3670*/  SEL R18, RZ, 0x10, P4 ;  /* 0x00000010ff127807 */ /* 0x000fe40002000000 */
[C---:B-----5:R-:W-:Y:S02]  /*3680*/  IADD3 R16, P0, R0.reuse, R25, RZ ;  /* 0x0000001900107210 */ /* 0x060fe40007f1e0ff */
[----:B------:R-:W-:-:S03]  /*3690*/  IADD3 R14, P1, R0, R26, RZ ;  /* 0x0000001a000e7210 */ /* 0x000fc60007f3e0ff */
[----:B----4-:R-:W-:Y:S01]  /*36a0*/  IMAD.X R17, R12, 0x1, R21, P0 ;  /* 0x000000010c117824 */ /* 0x010fe200000e0615 */
[----:B------:R-:W-:Y:S01]  /*36b0*/  IADD3 R2, P0, R0, R27, RZ ;  /* 0x0000001b00027210 */ /* 0x000fe20007f1e0ff */
[C---:B------:R-:W-:Y:S01]  /*36c0*/  IMAD.X R15, R12.reuse, 0x1, R22, P1 ;  /* 0x000000010c0f7824 */ /* 0x040fe200008e0616 */
[----:B------:R4:W2:Y:S03]  /*36d0*/  SHFL.IDX PT, R0, R20, 0x1, 0x181f ;  /* 0x00381f0014007f89 */ /* 0x0008a600000e0000 */
[----:B------:R-:W-:Y:S01]  /*36e0*/  IMAD.X R3, R12, 0x1, R23, P0 ;  /* 0x000000010c037824 */ /* 0x000fe200000e0617 */
[----:B------:R-:W-:Y:S01]  /*36f0*/  @!PT LDS RZ, [RZ] ;  /* 0x00000000fffff984 */ /* 0x000fe20000000800 */
[----:B------:R5:W-:Y:S04]  /*3700*/  LDGSTS.E.BYPASS.LTC128B.128 [R188+0x6100], [R16.64], !P5 ;  /* 0x0610000010bc7fae */ /* 0x000be8000e901d46 */
[----:B------:R4:W-:Y:S04]  /*3710*/  LDGSTS.E.BYPASS.LTC128B.128 [R188+0x8100], [R14.64], !P4 ;  /* 0x081000000ebc7fae */ /* 0x0009e8000e101d46 */
[----:B------:R4:W-:Y:S04]  /*3720*/  LDGSTS.E.BYPASS.LTC128B.128 [R188+0xa100], [R2.64], !P6 ;  /* 0x0a10000002bc7fae */ /* 0x0009e8000f101d46 */
[----:B-----5:R4:W3:Y:S01]  /*3730*/  SHFL.IDX PT, R16, R13, 0x1, 0x181f ;  /* 0x00381f000d107f89 */ /* 0x0208e200000e0000 */
[----:B------:R-:W-:-:S03]  /*3740*/  IMAD.MOV.U32 R17, RZ, RZ, R252 ;  /* 0x000000ffff117224 */ /* 0x000fc600078e00fc */
.L_x_1655:
[----:B--2-4-:R-:W-:Y:S02]  /*3750*/  IADD3 R2, -R19, 0x10, RZ ;  /* 0x0000001013027810 */ /* 0x014fe40007ffe1ff */
[----:B------:R-:W-:-:S02]  /*3760*/  IADD3 R3, -R18, 0x10, RZ ;  /* 0x0000001012037810 */ /* 0x000fc40007ffe1ff */
[----:B------:R-:W-:-:S04]  /*3770*/  LOP3.LUT R2, R2, 0xf, RZ, 0xc0, !PT ;  /* 0x0000000f02027812 */ /* 0x000fc800078ec0ff */
[----:B------:R-:W-:Y:S02]  /*3780*/  IADD3 R14, P1, P0, R2, R0, R25 ;  /* 0x00000000020e7210 */ /* 0x000fe4000783e019 */
[----:B------:R-:W-:Y:S02]  /*3790*/  LOP3.LUT R2, R3, 0xf, RZ, 0xc0, !PT ;  /* 0x0000000f03027812 */ /* 0x000fe400078ec0ff */
[----:B------:R-:W-:Y:S02]  /*37a0*/  IADD3 R3, -R17, 0x10, RZ ;  /* 0x0000001011037810 */ /* 0x000fe40007ffe1ff */
[----:B---3--:R-:W-:Y:S02]  /*37b0*/  IADD3.X R15, RZ, R16, R21, P1, P0 ;  /* 0x00000010ff0f7210 */ /* 0x008fe40000fe0415 */
[----:B------:R-:W-:Y:S02]  /*37c0*/  IADD3 R12, P1, P0, R2, R0, R26 ;  /* 0x00000000020c7210 */ /* 0x000fe4000783e01a */
[----:B------:R-:W-:-:S02]  /*37d0*/  LOP3.LUT R2, R3, 0xf, RZ, 0xc0, !PT ;  /* 0x0000000f03027812 */ /* 0x000fc400078ec0ff */
[----:B------:R-:W-:Y:S02]  /*37e0*/  IADD3.X R13, RZ, R16, R22, P1, P0 ;  /* 0x00000010ff0d7210 */ /* 0x000fe40000fe0416 */
[----:B------:R-:W-:-:S04]  /*37f0*/  IADD3 R2, P1, P0, R2, R0, R27 ;  /* 0x0000000002027210 */ /* 0x000fc8000783e01b */
[----:B------:R-:W-:Y:S02]  /*3800*/  IADD3.X R3, RZ, R16, R23, P1, P0 ;  /* 0x00000010ff037210 */ /* 0x000fe40000fe0417 */
[----:B------:R-:W-:Y:S02]  /*3810*/  ISETP.NE.U32.AND P0, PT, R19, RZ, PT ;  /* 0x000000ff1300720c */ /* 0x000fe40003f05070 */
[----:B------:R-:W-:-:S11]  /*3820*/  ISETP.NE.U32.AND P1, PT, R18, RZ, PT ;  /* 0x000000ff1200720c */ /* 0x000fd60003f25070 */
[----:B------:R-:W-:Y:S01]  /*3830*/  @!PT LDS RZ, [RZ] ;  /* 0x00000000fffff984 */ /* 0x000fe20000000800 */
[----:B------:R-:W-:Y:S01]  /*3840*/  @!PT LDS RZ, [RZ] ;  /* 0x00000000fffff984 */ /* 0x000fe20000000800 */
[----:B------:R-:W-:Y:S01]  /*3850*/  @!PT LDS RZ, [RZ] ;  /* 0x00000000fffff984 */ /* 0x000fe20000000800 */
[----:B------:R2:W-:Y:S01]  /*3860*/  LDGSTS.E.BYPASS.LTC128B.128.ZFILL [R188+0x7100], [R14.64], P0 ;  /* 0x071000000ebc7fae */ /* 0x0005e20008141d46 */
[----:B------:R-:W-:-:S03]  /*3870*/  ISETP.NE.U32.AND P0, PT, R17, RZ, PT ;  /* 0x000000ff1100720c */ /* 0x000fc60003f05070 */
[----:B------:R2:W-:Y:S10]  /*3880*/  LDGSTS.E.BYPASS.LTC128B.128.ZFILL [R188+0x9100], [R12.64], P1 ;  /* 0x091000000cbc7fae */ /* 0x0005f40008941d46 */
[----:B------:R2:W-:Y:S02]  /*3890*/  LDGSTS.E.BYPASS.LTC128B.128.ZFILL [R188+0xb100], [R2.64], P0 ;  /* 0x0b10000002bc7fae */ /* 0x0005e40008141d46 */
.L_x_1563:
[----:B------:R-:W-:Y:S05]  /*38a0*/  BSYNC B0 ;  /* 0x0000000000007941 */ /* 0x000fea0003800000 */
.L_x_1562:
[----:B--2---:R-:W-:Y:S01]  /*38b0*/  IMAD.MOV.U32 R2, RZ, RZ, 0x40 ;  /* 0x00000040ff027424 */ /* 0x004fe200078e00ff */
[----:B------:R-:W-:Y:S01]  /*38c0*/  LOP3.LUT P0, RZ, R162, 0x4, RZ, 0xc0, !PT ;  /* 0x00000004a2ff7812 */ /* 0x000fe2000780c0ff */
[----:B------:R-:W0:Y:S01]  /*38d0*/  LDGDEPBAR ;  /* 0x00000000000079af */ /* 0x000e220000000000 */
[----:B------:R-:W-:Y:S02]  /*38e0*/  WARPSYNC 0xffffffff ;  /* 0xffffffff00007948 */ /* 0x000fe40003800000 */
[----:B------:R-:W-:-:S04]  /*38f0*/  SEL R2, R2, 0xffffffc0, !P0 ;  /* 0xffffffc002027807 */ /* 0x000fc80004000000 */
[----:B------:R-:W-:Y:S01]  /*3900*/  IADD3 R0, R2, R169, R167 ;  /* 0x000000a902007210 */ /* 0x000fe20007ffe0a7 */
[----:B------:R-:W-:Y:S02]  /*3910*/  IMAD.IADD R2, R169, 0x1, R2 ;  /* 0x00000001a9027824 */ /* 0x000fe400078e0202 */
[C---:B---34-:R-:W-:Y:S01]  /*3920*/  HMMA.16816.F32 R12, R8.reuse, R32, RZ ;  /* 0x00000020080c723c */ /* 0x058fe200000018ff */
[----:B------:R-:W-:Y:S04]  /*3930*/  LDSM.16.M88.4 R20, [R166] ;  /* 0x00000000a614783b */ /* 0x000fe80000000200 */
[----:B------:R-:W2:Y:S03]  /*3940*/  LDSM.16.M88.4 R64, [R2] ;  /* 0x000000000240783b */ /* 0x000ea60000000200 */
[C---:B------:R-:W-:Y:S01]  /*3950*/  HMMA.16816.F32 R32, R8.reuse, R34, RZ ;  /* 0x000000220820723c */ /* 0x040fe200000018ff */
[----:B------:R-:W3:Y:S04]  /*3960*/  LDSM.16.M88.4 R72, [R2+0x1000] ;  /* 0x001000000248783b */ /* 0x000ee80000000200 */
[----:B------:R-:W4:Y:S03]  /*3970*/  LDSM.16.M88.4 R68, [R2+0x800] ;  /* 0x000800000244783b */ /* 0x000f260000000200 */
[----:B------:R-:W-:Y:S01]  /*3980*/  HMMA.16816.F32 R28, R8, R36, RZ ;  /* 0x00000024081c723c */ /* 0x000fe200000018ff */
[----:B------:R-:W5:Y:S04]  /*3990*/  LDSM.16.M88.4 R84, [R2+0x1800] ;  /* 0x001800000254783b */ /* 0x000f680000000200 */
[----:B------:R-:W-:Y:S03]  /*39a0*/  LDSM.16.M88.4 R16, [R165] ;  /* 0x00000000a510783b */ /* 0x000fe60000000200 */
[----:B-1----:R-:W-:Y:S01]  /*39b0*/  HMMA.16816.F32 R48, R4, R60, R12 ;  /* 0x0000003c0430723c */ /* 0x002fe2000000180c */
[----:B------:R-:W1:Y:S04]  /*39c0*/  LDSM.16.M88.4 R92, [R0] ;  /* 0x00000000005c783b */ /* 0x000e680000000200 */
[----:B------:R-:W-:Y:S03]  /*39d0*/  LDSM.16.M88.4 R100, [R169+0x2000] ;  /* 0x00200000a964783b */ /* 0x000fe60000000200 */
[C---:B------:R-:W-:Y:S01]  /*39e0*/  HMMA.16816.F32 R12, R8.reuse, R38, RZ ;  /* 0x00000026080c723c */ /* 0x040fe200000018ff */
[----:B------:R-:W-:Y:S07]  /*39f0*/  LDSM.16.M88.4 R96, [R24+0x2000] ;  /* 0x002000001860783b */ /* 0x000fee0000000200 */
[C---:B------:R-:W-:Y:S08]  /*3a00*/  HMMA.16816.F32 R36, R8.reuse, R40, RZ ;  /* 0x000000280824723c */ /* 0x040ff000000018ff */
[C---:B------:R-:W-:Y:S08]  /*3a10*/  HMMA.16816.F32 R40, R8.reuse, R42, RZ ;  /* 0x0000002a0828723c */ /* 0x040ff000000018ff */
[C---:B------:R-:W-:Y:S08]  /*3a20*/  HMMA.16816.F32 R44, R8.reuse, R56, RZ ;  /* 0x00000038082c723c */ /* 0x040ff000000018ff */
[----:B------:R-:W-:Y:S08]  /*3a30*/  HMMA.16816.F32 R56, R8, R58, RZ ;  /* 0x0000003a0838723c */ /* 0x000ff000000018ff */
[C---:B------:R-:W-:Y:S08]  /*3a40*/  HMMA.16816.F32 R60, R4.reuse, R62, R32 ;  /* 0x0000003e043c723c */ /* 0x040ff00000001820 */
[C---:B------:R-:W-:Y:S08]  /*3a50*/  HMMA.16816.F32 R52, R4.reuse, R76, R28 ;  /* 0x0000004c0434723c */ /* 0x040ff0000000181c */
[C---:B------:R-:W-:Y:S08]  /*3a60*/  HMMA.16816.F32 R28, R4.reuse, R80, R36 ;  /* 0x00000050041c723c */ /* 0x040ff00000001824 */
[C---:B------:R-:W-:Y:S01]  /*3a70*/  HMMA.16816.F32 R8, R4.reuse, R82, R40 ;  /* 0x000000520408723c */ /* 0x040fe20000001828 */
[----:B------:R-:W-:Y:S07]  /*3a80*/  LDSM.16.M88.4 R80, [R0+0x800] ;  /* 0x000800000050783b */ /* 0x000fee0000000200 */
[C---:B------:R-:W-:Y:S01]  /*3a90*/  HMMA.16816.F32 R32, R4.reuse, R78, R12 ;  /* 0x0000004e0420723c */ /* 0x040fe2000000180c */
[----:B------:R-:W1:Y:S04]  /*3aa0*/  LDSM.16.M88.4 R76, [R0+0x1000] ;  /* 0x00100000004c783b */ /* 0x000e680000000200 */
[----:B------:R-:W-:Y:S03]  /*3ab0*/  LDSM.16.M88.4 R12, [R163+0x4000] ;  /* 0x00400000a30c783b */ /* 0x000fe60000000200 */
[----:B------:R-:W-:Y:S08]  /*3ac0*/  HMMA.16816.F32 R36, R4, R88, R44 ;  /* 0x000000580424723c */ /* 0x000ff0000000182c */
[----:B--2---:R-:W-:Y:S08]  /*3ad0*/  HMMA.16816.F32 R44, R20, R64, R48 ;  /* 0x00000040142c723c */ /* 0x004ff00000001830 */
[----:B------:R-:W-:Y:S01]  /*3ae0*/  HMMA.16816.F32 R48, R4, R90, R56 ;  /* 0x0000005a0430723c */ /* 0x000fe20000001838 */
[----:B------:R-:W2:Y:S07]  /*3af0*/  LDSM.16.M88.4 R88, [R0+0x1800] ;  /* 0x001800000058783b */ /* 0x000eae0000000200 */
[C---:B------:R-:W-:Y:S01]  /*3b00*/  HMMA.16816.F32 R60, R20.reuse, R66, R60 ;  /* 0x00000042143c723c */ /* 0x040fe2000000183c */
[----:B------:R-:W-:Y:S07]  /*3b10*/  LDSM.16.M88.4 R64, [R169+0x3000] ;  /* 0x00300000a940783b */ /* 0x000fee0000000200 */
[C---:B---3--:R-:W-:Y:S08]  /*3b20*/  HMMA.16816.F32 R40, R20.reuse, R72, R28 ;  /* 0x000000481428723c */ /* 0x048ff0000000181c */
[C---:B----4-:R-:W-:Y:S08]  /*3b30*/  HMMA.16816.F32 R56, R20.reuse, R68, R52 ;  /* 0x000000441438723c */ /* 0x050ff00000001834 */
[C---:B------:R-:W-:Y:S01]  /*3b40*/  HMMA.16816.F32 R28, R20.reuse, R74, R8 ;  /* 0x0000004a141c723c */ /* 0x040fe20000001808 */
[----:B------:R-:W-:Y:S04]  /*3b50*/  LDSM.16.M88.4 R8, [R164+0x4000] ;  /* 0x00400000a408783b */ /* 0x000fe80000000200 */
[----:B------:R-:W-:Y:S03]  /*3b60*/  LDSM.16.M88.4 R72, [R24+0x3000] ;  /* 0x003000001848783b */ /* 0x000fe60000000200 */
[C---:B------:R-:W-:Y:S01]  /*3b70*/  HMMA.16816.F32 R52, R20.reuse, R70, R32 ;  /* 0x000000461434723c */ /* 0x040fe20000001820 */
[----:B------:R-:W-:Y:S07]  /*3b80*/  LDSM.16.M88.4 R68, [R169+0x2800] ;  /* 0x00280000a944783b */ /* 0x000fee0000000200 */
[----:B-----5:R-:W-:Y:S08]  /*3b90*/  HMMA.16816.F32 R4, R20, R84, R36 ;  /* 0x000000541404723c */ /* 0x020ff00000001824 */
[----:B-1----:R-:W-:Y:S08]  /*3ba0*/  HMMA.16816.F32 R32, R16, R92, R44 ;  /* 0x0000005c1020723c */ /* 0x002ff0000000182c */
[----:B------:R-:W-:Y:S01]  /*3bb0*/  HMMA.16816.F32 R36, R20, R86, R48 ;  /* 0x000000561424723c */ /* 0x000fe20000001830 */
[----:B------:R-:W1:Y:S07]  /*3bc0*/  LDSM.16.M88.4 R84, [R169+0x3800] ;  /* 0x00380000a954783b */ /* 0x000e6e0000000200 */
[C---:B------:R-:W-:Y:S01]  /*3bd0*/  HMMA.16816.F32 R60, R16.reuse, R94, R60 ;  /* 0x0000005e103c723c */ /* 0x040fe2000000183c */
[----:B------:R-:W-:Y:S07]  /*3be0*/  LDSM.16.M88.4 R92, [R2+0x2000] ;  /* 0x00200000025c783b */ /* 0x000fee0000000200 */
[C---:B------:R-:W-:Y:S08]  /*3bf0*/  HMMA.16816.F32 R44, R16.reuse, R76, R40 ;  /* 0x0000004c102c723c */ /* 0x040ff00000001828 */
[C---:B------:R-:W-:Y:S01]  /*3c00*/  HMMA.16816.F32 R40, R16.reuse, R78, R28 ;  /* 0x0000004e1028723c */ /* 0x040fe2000000181c */
[----:B------:R-:W-:Y:S07]  /*3c10*/  LDSM.16.M88.4 R76, [R24+0x2800] ;  /* 0x00280000184c783b */ /* 0x000fee0000000200 */
[C---:B--2---:R-:W-:Y:S01]  /*3c20*/  HMMA.16816.F32 R28, R16.reuse, R88, R4 ;  /* 0x00000058101c723c */ /* 0x044fe20000001804 */
[----:B------:R-:W-:Y:S07]  /*3c30*/  LDSM.16.M88.4 R4, [R166+0x4000] ;  /* 0x00400000a604783b */ /* 0x000fee0000000200 */
[----:B------:R-:W-:Y:S08]  /*3c40*/  HMMA.16816.F32 R56, R16, R80, R56 ;  /* 0x000000501038723c */ /* 0x000ff00000001838 */
[----:B------:R-:W-:Y:S08]  /*3c50*/  HMMA.16816.F32 R20, R12, R100, R32 ;  /* 0x000000640c14723c */ /* 0x000ff00000001820 */
[C---:B------:R-:W-:Y:S01]  /*3c60*/  HMMA.16816.F32 R48, R16.reuse, R82, R52 ;  /* 0x000000521030723c */ /* 0x040fe20000001834 */
[----:B------:R-:W2:Y:S07]  /*3c70*/  LDSM.16.M88.4 R80, [R24+0x3800] ;  /* 0x003800001850783b */ /* 0x000eae0000000200 */
[----:B------:R-:W-:Y:S01]  /*3c80*/  HMMA.16816.F32 R16, R16, R90, R36 ;  /* 0x0000005a1010723c */ /* 0x000fe20000001824 */
[----:B------:R-:W-:Y:S07]  /*3c90*/  LDSM.16.M88.4 R88, [R0+0x2000] ;  /* 0x002000000058783b */ /* 0x000fee0000000200 */
[C---:B------:R-:W-:Y:S08]  /*3ca0*/  HMMA.16816.F32 R60, R12.reuse, R102, R60 ;  /* 0x000000660c3c723c */ /* 0x040ff0000000183c */
[C---:B-1----:R-:W-:Y:S08]  /*3cb0*/  HMMA.16816.F32 R32, R12.reuse, R84, R28 ;  /* 0x000000540c20723c */ /* 0x042ff0000000181c */
[----:B------:R-:W-:Y:S08]  /*3cc0*/  HMMA.16816.F32 R52, R12, R68, R56 ;  /* 0x000000440c34723c */ /* 0x000ff00000001838 */
[----:B------:R-:W-:Y:S01]  /*3cd0*/  HMMA.16816.F32 R28, R8, R96, R20 ;  /* 0x00000060081c723c */ /* 0x000fe20000001814 */
[----:B------:R-:W-:Y:S07]  /*3ce0*/  LDSM.16.M88.4 R20, [R165+0x4000] ;  /* 0x00400000a514783b */ /* 0x000fee0000000200 */
[C---:B------:R-:W-:Y:S01]  /*3cf0*/  HMMA.16816.F32 R48, R12.reuse, R70, R48 ;  /* 0x000000460c30723c */ /* 0x040fe20000001830 */
[----:B------:R-:W1:Y:S07]  /*3d00*/  LDSM.16.M88.4 R68, [R2+0x2800] ;  /* 0x002800000244783b */ /* 0x000e6e0000000200 */
[C---:B------:R-:W-:Y:S08]  /*3d10*/  HMMA.16816.F32 R44, R12.reuse, R64, R44 ;  /* 0x000000400c2c723c */ /* 0x040ff0000000182c */
[C---:B------:R-:W-:Y:S01]  /*3d20*/  HMMA.16816.F32 R36, R12.reuse, R66, R40 ;  /* 0x000000420c24723c */ /* 0x040fe20000001828 */
[----:B------:R-:W3:Y:S07]  /*3d30*/  LDSM.16.M88.4 R64, [R2+0x3000] ;  /* 0x003000000240783b */ /* 0x000eee0000000200 */
[----:B------:R-:W-:Y:S01]  /*3d40*/  HMMA.16816.F32 R12, R12, R86, R16 ;  /* 0x000000560c0c723c */ /* 0x000fe20000001810 */
[----:B------:R-:W4:Y:S04]  /*3d50*/  LDSM.16.M88.4 R84, [R2+0x3800] ;  /* 0x003800000254783b */ /* 0x000f280000000200 */
[----:B------:R-:W-:Y:S03]  /*3d60*/  LDSM.16.M88.4 R16, [R163+0x8000] ;  /* 0x00800000a310783b */ /* 0x000fe60000000200 */
[C---:B------:R-:W-:Y:S08]  /*3d70*/  HMMA.16816.F32 R60, R8.reuse, R98, R60 ;  /* 0x00000062083c723c */ /* 0x040ff0000000183c */
[C---:B--2---:R-:W-:Y:S08]  /*3d80*/  HMMA.16816.F32 R40, R8.reuse, R80, R32 ;  /* 0x000000500828723c */ /* 0x044ff00000001820 */
[----:B------:R-:W-:Y:S08]  /*3d90*/  HMMA.16816.F32 R56, R8, R76, R52 ;  /* 0x0000004c0838723c */ /* 0x000ff00000001834 */
[----:B------:R-:W-:Y:S08]  /*3da0*/  HMMA.16816.F32 R32, R4, R92, R28 ;  /* 0x0000005c0420723c */ /* 0x000ff0000000181c */
[C---:B------:R-:W-:Y:S01]  /*3db0*/  HMMA.16816.F32 R52, R8.reuse, R78, R48 ;  /* 0x0000004e0834723c */ /* 0x040fe20000001830 */
[----:B------:R-:W-:Y:S07]  /*3dc0*/  LDSM.16.M88.4 R76, [R0+0x2800] ;  /* 0x00280000004c783b */ /* 0x000fee0000000200 */
[C---:B------:R-:W-:Y:S08]  /*3dd0*/  HMMA.16816.F32 R48, R8.reuse, R72, R44 ;  /* 0x000000480830723c */ /* 0x040ff0000000182c */
[C---:B------:R-:W-:Y:S01]  /*3de0*/  HMMA.16816.F32 R44, R8.reuse, R74, R36 ;  /* 0x0000004a082c723c */ /* 0x040fe20000001824 */
[----:B------:R-:W-:Y:S07]  /*3df0*/  LDSM.16.M88.4 R72, [R0+0x3800] ;  /* 0x003800000048783b */ /* 0x000fee0000000200 */
[----:B------:R-:W-:Y:S01]  /*3e00*/  HMMA.16816.F32 R8, R8, R82, R12 ;  /* 0x000000520808723c */ /* 0x000fe2000000180c */
[----:B------:R-:W2:Y:S04]  /*3e10*/  LDSM.16.M88.4 R80, [R169+0x4000] ;  /* 0x00400000a950783b */ /* 0x000ea80000000200 */
[----:B------:R-:W-:Y:S03]  /*3e20*/  LDSM.16.M88.4 R12, [R164+0x8000] ;  /* 0x00800000a40c783b */ /* 0x000fe60000000200 */
[C---:B------:R-:W-:Y:S01]  /*3e30*/  HMMA.16816.F32 R28, R4.reuse, R94, R60 ;  /* 0x0000005e041c723c */ /* 0x040fe2000000183c */
[----:B------:R-:W-:Y:S07]  /*3e40*/  LDSM.16.M88.4 R60, [R2+0x4000] ;  /* 0x00400000023c783b */ /* 0x000fee0000000200 */
[----:B-1----:R-:W-:Y:S08]  /*3e50*/  HMMA.16816.F32 R36, R4, R68, R56 ;  /* 0x000000440424723c */ /* 0x002ff00000001838 */
[----:B------:R-:W-:Y:S08]  /*3e60*/  HMMA.16816.F32 R32, R20, R88, R32 ;  /* 0x000000581420723c */ /* 0x000ff00000001820 */
[C---:B------:R-:W-:Y:S01]  /*3e70*/  HMMA.16816.F32 R56, R4.reuse, R70, R52 ;  /* 0x000000460438723c */ /* 0x040fe20000001834 */
[----:B------:R-:W-:Y:S07]  /*3e80*/  LDSM.16.M88.4 R52, [R169+0x4800] ;  /* 0x00480000a934783b */ /* 0x000fee0000000200 */
[C---:B---3--:R-:W-:Y:S08]  /*3e90*/  HMMA.16816.F32 R68, R4.reuse, R64, R48 ;  /* 0x000000400444723c */ /* 0x048ff00000001830 */
[C---:B------:R-:W-:Y:S01]  /*3ea0*/  HMMA.16816.F32 R48, R4.reuse, R66, R44 ;  /* 0x000000420430723c */ /* 0x040fe2000000182c */
[----:B------:R-:W-:Y:S07]  /*3eb0*/  LDSM.16.M88.4 R44, [R24+0x4000] ;  /* 0x00400000182c783b */ /* 0x000fee0000000200 */
[----:B----4-:R-:W-:Y:S01]  /*3ec0*/  HMMA.16816.F32 R64, R4, R84, R40 ;  /* 0x000000540440723c */ /* 0x010fe20000001828 */
[----:B------:R-:W1:Y:S07]  /*3ed0*/  LDSM.16.M88.4 R40, [R0+0x3000] ;  /* 0x003000000028783b */ /* 0x000e6e0000000200 */
[----:B------:R-:W-:Y:S08]  /*3ee0*/  HMMA.16816.F32 R28, R20, R90, R28 ;  /* 0x0000005a141c723c */ /* 0x000ff0000000181c */
[----:B------:R-:W-:Y:S01]  /*3ef0*/  HMMA.16816.F32 R84, R4, R86, R8 ;  /* 0x000000560454723c */ /* 0x000fe20000001808 */
[----:B------:R-:W3:Y:S07]  /*3f00*/  LDSM.16.M88.4 R8, [R166+0x8000] ;  /* 0x00800000a608783b */ /* 0x000eee0000000200 */
[----:B--2---:R-:W-:Y:S08]  /*3f10*/  HMMA.16816.F32 R4, R16, R80, R32 ;  /* 0x000000501004723c */ /* 0x004ff00000001820 */
[----:B------:R-:W-:Y:S08]  /*3f20*/  HMMA.16816.F32 R36, R20, R76, R36 ;  /* 0x0000004c1424723c */ /* 0x000ff00000001824 */
[----:B------:R-:W-:Y:S01]  /*3f30*/  HMMA.16816.F32 R32, R16, R82, R28 ;  /* 0x000000521020723c */ /* 0x000fe2000000181c */
[----:B------:R-:W-:Y:S07]  /*3f40*/  LDSM.16.M88.4 R80, [R169+0x5800] ;  /* 0x00580000a950783b */ /* 0x000fee0000000200 */
[----:B-1----:R-:W-:Y:S01]  /*3f50*/  HMMA.16816.F32 R92, R20, R40, R68 ;  /* 0x00000028145c723c */ /* 0x002fe20000001844 */
[----:B------:R-:W1:Y:S07]  /*3f60*/  LDSM.16.M88.4 R68, [R24+0x4800] ;  /* 0x004800001844783b */ /* 0x000e6e0000000200 */
[----:B------:R-:W-:Y:S01]  /*3f70*/  HMMA.16816.F32 R28, R12, R44, R4 ;  /* 0x0000002c0c1c723c */ /* 0x000fe20000001804 */
[----:B------:R-:W-:Y:S07]  /*3f80*/  LDSM.16.M88.4 R4, [R165+0x8000] ;  /* 0x00800000a504783b */ /* 0x000fee0000000200 */
[C---:B------:R-:W-:Y:S01]  /*3f90*/  HMMA.16816.F32 R96, R20.reuse, R72, R64 ;  /* 0x000000481460723c */ /* 0x040fe20000001840 */
[----:B------:R-:W2:Y:S07]  /*3fa0*/  LDSM.16.M88.4 R64, [R0+0x4000] ;  /* 0x004000000040783b */ /* 0x000eae0000000200 */
[----:B------:R-:W-:Y:S01]  /*3fb0*/  HMMA.16816.F32 R56, R20, R78, R56 ;  /* 0x0000004e1438723c */ /* 0x000fe20000001838 */
[----:B------:R-:W-:Y:S07]  /*3fc0*/  LDSM.16.M88.4 R76, [R24+0x5000] ;  /* 0x00500000184c783b */ /* 0x000fee0000000200 */
[----:B------:R-:W-:Y:S08]  /*3fd0*/  HMMA.16816.F32 R36, R16, R52, R36 ;  /* 0x000000341024723c */ /* 0x000ff00000001824 */
[----:B------:R-:W-:Y:S01]  /*3fe0*/  HMMA.16816.F32 R88, R20, R42, R48 ;  /* 0x0000002a1458723c */ /* 0x000fe20000001830 */
[----:B------:R-:W4:Y:S07]  /*3ff0*/  LDSM.16.M88.4 R48, [R169+0x5000] ;  /* 0x00500000a930783b */ /* 0x000f2e0000000200 */
[----:B------:R-:W-:Y:S08]  /*4000*/  HMMA.16816.F32 R32, R12, R46, R32 ;  /* 0x0000002e0c20723c */ /* 0x000ff00000001820 */
[----:B---3--:R-:W-:Y:S08]  /*4010*/  HMMA.16816.F32 R28, R8, R60, R28 ;  /* 0x0000003c081c723c */ /* 0x008ff0000000181c */
[----:B------:R-:W-:Y:S01]  /*4020*/  HMMA.16816.F32 R44, R16, R54, R56 ;  /* 0x00000036102c723c */ /* 0x000fe20000001838 */
[----:B------:R-:W3:Y:S07]  /*4030*/  LDSM.16.M88.4 R56, [R2+0x4800] ;  /* 0x004800000238783b */ /* 0x000eee0000000200 */
[----:B-1----:R-:W-:Y:S08]  /*4040*/  HMMA.16816.F32 R40, R12, R68, R36 ;  /* 0x000000440c28723c */ /* 0x002ff00000001824 */
[----:B------:R-:W-:Y:S08]  /*4050*/  HMMA.16816.F32 R36, R8, R62, R32 ;  /* 0x0000003e0824723c */ /* 0x000ff00000001820 */
[----:B--2---:R-:W-:Y:S08]  /*4060*/  HMMA.16816.F32 R52, R4, R64, R28 ;  /* 0x000000400434723c */ /* 0x004ff0000000181c */
[----:B----4-:R-:W-:Y:S08]  /*4070*/  HMMA.16816.F32 R32, R16, R48, R92 ;  /* 0x000000301020723c */ /* 0x010ff0000000185c */
[----:B------:R-:W-:Y:S01]  /*4080*/  HMMA.16816.F32 R60, R20, R74, R84 ;  /* 0x0000004a143c723c */ /* 0x000fe20000001854 */
[----:B------:R-:W1:Y:S07]  /*4090*/  LDSM.16.M88.4 R84, [R0+0x4800] ;  /* 0x004800000054783b */ /* 0x000e6e0000000200 */
[----:B------:R-:W-:Y:S01]  /*40a0*/  HMMA.16816.F32 R28, R12, R70, R44 ;  /* 0x000000460c1c723c */ /* 0x000fe2000000182c */
[----:B------:R-:W-:Y:S01]  /*40b0*/  FMUL.FTZ R3, R52, c[0x0][0x320] ;  /* 0x0000c80034037a20 */ /* 0x000fe20000410000 */
[----:B------:R-:W-:Y:S06]  /*40c0*/  LDSM.16.M88.4 R44, [R2+0x5800] ;  /* 0x00580000022c783b */ /* 0x000fec0000000200 */
[----:B------:R-:W-:Y:S01]  /*40d0*/  HMMA.16816.F32 R36, R4, R66, R36 ;  /* 0x000000420424723c */ /* 0x000fe20000001824 */
[----:B------:R-:W2:Y:S07]  /*40e0*/  LDSM.16.M88.4 R64, [R2+0x5000] ;  /* 0x005000000240783b */ /* 0x000eae0000000200 */
[----:B------:R-:W-:Y:S01]  /*40f0*/  HMMA.16816.F32 R72, R16, R50, R88 ;  /* 0x000000321048723c */ /* 0x000fe20000001858 */
[----:B------:R4:W-:Y:S01]  /*4100*/  MUFU.TANH R88, R3 ;  /* 0x0000000300587308 */ /* 0x0009e20000002400 */
[----:B------:R2:W5:Y:S06]  /*4110*/  LDSM.16.M88.4 R48, [R24+0x5800] ;  /* 0x005800001830783b */ /* 0x00056c0000000200 */
[----:B---3--:R-:W-:Y:S08]  /*4120*/  HMMA.16816.F32 R20, R8, R56, R40 ;  /* 0x000000380814723c */ /* 0x008ff00000001828 */
[----:B------:R-:W-:Y:S01]  /*4130*/  HMMA.16816.F32 R68, R16, R80, R96 ;  /* 0x000000501044723c */ /* 0x000fe20000001860 */
[----:B----4-:R-:W-:-:S04]  /*4140*/  FMUL.FTZ R3, R53, c[0x0][0x320] ;  /* 0x0000c80035037a20 */ /* 0x010fc80000410000 */
[----:B------:R3:W-:Y:S03]  /*4150*/  MUFU.TANH R81, R3 ;  /* 0x0000000300517308 */ /* 0x0007e60000002400 */
[----:B------:R-:W-:Y:S08]  /*4160*/  HMMA.16816.F32 R32, R12, R76, R32 ;  /* 0x0000004c0c20723c */ /* 0x000ff00000001820 */
[----:B------:R-:W-:Y:S01]  /*4170*/  HMMA.16816.F32 R28, R8, R58, R28 ;  /* 0x0000003a081c723c */ /* 0x000fe2000000181c */
[----:B---3--:R-:W-:-:S07]  /*4180*/  FMUL.FTZ R3, R54, c[0x0][0x320] ;  /* 0x0000c80036037a20 */ /* 0x008fce0000410000 */
[----:B-1----:R-:W-:Y:S01]  /*4190*/  HMMA.16816.F32 R40, R4, R84, R20 ;  /* 0x000000540428723c */ /* 0x002fe20000001814 */
[----:B------:R1:W3:Y:S07]  /*41a0*/  MUFU.TANH R80, R3 ;  /* 0x0000000300507308 */ /* 0x0002ee0000002400 */
[----:B------:R-:W-:Y:S08]  /*41b0*/  HMMA.16816.F32 R16, R16, R82, R60 ;  /* 0x000000521010723c */ /* 0x000ff0000000183c */
[----:B------:R-:W-:Y:S01]  /*41c0*/  HMMA.16816.F32 R20, R12, R78, R72 ;  /* 0x0000004e0c14723c */ /* 0x000fe20000001848 */
[----:B-1----:R-:W-:-:S02]  /*41d0*/  FMUL.FTZ R3, R55, c[0x0][0x320] ;  /* 0x0000c80037037a20 */ /* 0x002fc40000410000 */
[----:B------:R-:W1:Y:S02]  /*41e0*/  LDSM.16.M88.4 R52, [R0+0x5000] ;  /* 0x005000000034783b */ /* 0x000e640000000200 */
[----:B------:R4:W1:Y:S03]  /*41f0*/  MUFU.TANH R77, R3 ;  /* 0x00000003004d7308 */ /* 0x0008660000002400 */
[----:B--2---:R-:W-:Y:S01]  /*4200*/  HMMA.16816.F32 R24, R8, R64, R32 ;  /* 0x000000400818723c */ /* 0x004fe20000001820 */
[----:B------:R-:W-:-:S04]  /*4210*/  FMUL.FTZ R2, R40, c[0x0][0x320] ;  /* 0x0000c80028027a20 */ /* 0x000fc80000410000 */
[----:B------:R2:W-:Y:S03]  /*4220*/  MUFU.TANH R56, R2 ;  /* 0x0000000200387308 */ /* 0x0005e60000002400 */
[----:B-----5:R-:W-:Y:S01]  /*4230*/  HMMA.16816.F32 R32, R12, R48, R68 ;  /* 0x000000300c20723c */ /* 0x020fe20000001844 */
[----:B----4-:R-:W-:-:S07]  /*4240*/  FMUL.FTZ R3, R36, c[0x0][0x320] ;  /* 0x0000c80024037a20 */ /* 0x010fce0000410000 */
[----:B------:R-:W-:Y:S01]  /*4250*/  HMMA.16816.F32 R12, R12, R50, R16 ;  /* 0x000000320c0c723c */ /* 0x000fe20000001810 */
[----:B------:R4:W5:Y:S01]  /*4260*/  MUFU.TANH R76, R3 ;  /* 0x00000003004c7308 */ /* 0x0009620000002400 */
[----:B--2---:R-:W-:-:S06]  /*4270*/  FMUL.FTZ R2, R41, c[0x0][0x320] ;  /* 0x0000c80029027a20 */ /* 0x004fcc0000410000 */
[C---:B------:R-:W-:Y:S01]  /*4280*/  HMMA.16816.F32 R16, R8.reuse, R66, R20 ;  /* 0x000000420810723c */ /* 0x040fe20000001814 */
[----:B------:R2:W-:Y:S07]  /*4290*/  MUFU.TANH R49, R2 ;  /* 0x0000000200317308 */ /* 0x0005ee0000002400 */
[----:B------:R-:W-:Y:S01]  /*42a0*/  HMMA.16816.F32 R20, R8, R44, R32 ;  /* 0x0000002c0814723c */ /* 0x000fe20000001820 */
[----:B----4-:R-:W-:-:S04]  /*42b0*/  FMUL.FTZ R3, R37, c[0x0][0x320] ;  /* 0x0000c80025037a20 */ /* 0x010fc80000410000 */
[----:B------:R4:W-:Y:S03]  /*42c0*/  MUFU.TANH R59, R3 ;  /* 0x00000003003b7308 */ /* 0x0009e60000002400 */
[----:B-1----:R-:W-:Y:S01]  /*42d0*/  HMMA.16816.F32 R24, R4, R52, R24 ;  /* 0x000000340418723c */ /* 0x002fe20000001818 */
[----:B--2---:R-:W-:-:S04]  /*42e0*/  FMUL.FTZ R2, R42, c[0x0][0x320] ;  /* 0x0000c8002a027a20 */ /* 0x004fc80000410000 */
[----:B------:R1:W-:Y:S03]  /*42f0*/  MUFU.TANH R48, R2 ;  /* 0x0000000200307308 */ /* 0x0003e60000002400 */
[----:B------:R-:W-:Y:S01]  /*4300*/  HMMA.16816.F32 R8, R8, R46, R12 ;  /* 0x0000002e0808723c */ /* 0x000fe2000000180c */
[----:B----4-:R-:W-:-:S07]  /*4310*/  FMUL.FTZ R3, R38, c[0x0][0x320] ;  /* 0x0000c80026037a20 */ /* 0x010fce0000410000 */
[----:B------:R-:W-:Y:S01]  /*4320*/  HMMA.16816.F32 R12, R4, R54, R16 ;  /* 0x00000036040c723c */ /* 0x000fe20000001810 */
[----:B------:R2:W4:Y:S01]  /*4330*/  MUFU.TANH R58, R3 ;  /* 0x00000003003a7308 */ /* 0x0005220000002400 */
[----:B-1----:R-:W-:-:S07]  /*4340*/  FMUL.FTZ R2, R43, c[0x0][0x320] ;  /* 0x0000c8002b027a20 */ /* 0x002fce0000410000 */
[----:B------:R1:W-:Y:S01]  /*4350*/  MUFU.TANH R40, R2 ;  /* 0x0000000200287308 */ /* 0x0003e20000002400 */
[----:B--2---:R-:W-:Y:S02]  /*4360*/  FMUL.FTZ R3, R39, c[0x0][0x320] ;  /* 0x0000c80027037a20 */ /* 0x004fe40000410000 */
[----:B------:R-:W-:Y:S01]  /*4370*/  HMMA.16816.F32 R36, R4, R86, R28 ;  /* 0x000000560424723c */ /* 0x000fe2000000181c */
[----:B------:R2:W3:Y:S04]  /*4380*/  LDSM.16.M88.4 R28, [R0+0x5800] ;  /* 0x00580000001c783b */ /* 0x0004e80000000200 */
[----:B------:R-:W2:Y:S07]  /*4390*/  MUFU.TANH R57, R3 ;  /* 0x0000000300397308 */ /* 0x000eae0000002400 */
[----:B-1----:R-:W-:Y:S11]  /*43a0*/  FMUL.FTZ R2, R15, c[0x0][0x320] ;  /* 0x0000c8000f027a20 */ /* 0x002ff60000410000 */
[----:B------:R-:W-:Y:S01]  /*43b0*/  @!UPT UIADD3 URZ, URZ, URZ, URZ ;  /* 0x0000003f3f3ff290 */ /* 0x000fe2000fffe03f */
[----:B--2---:R-:W-:-:S04]  /*43c0*/  FMUL.FTZ R0, R36, c[0x0][0x320] ;  /* 0x0000c80024007a20 */ /* 0x004fc80000410000 */
[----:B------:R1:W2:Y:S01]  /*43d0*/  MUFU.TANH R42, R0 ;  /* 0x00000000002a7308 */ /* 0x0002a20000002400 */
[----:B---3--:R-:W-:Y:S01]  /*43e0*/  HMMA.16816.F32 R16, R4, R28, R20 ;  /* 0x0000001c0410723c */ /* 0x008fe20000001814 */
[----:B-1----:R-:W-:-:S06]  /*43f0*/  FMUL.FTZ R0, R37, c[0x0][0x320] ;  /* 0x0000c80025007a20 */ /* 0x002fcc0000410000 */
[----:B------:R1:W-:Y:S01]  /*4400*/  MUFU.TANH R41, R0 ;  /* 0x0000000000297308 */ /* 0x0003e20000002400 */
[----:B------:R-:W-:Y:S01]  /*4410*/  HMMA.16816.F32 R4, R4, R30, R8 ;  /* 0x0000001e0404723c */ /* 0x000fe20000001808 */
[----:B-1----:R-:W-:Y:S11]  /*4420*/  FMUL.FTZ R0, R38, c[0x0][0x320] ;  /* 0x0000c80026007a20 */ /* 0x002ff60000410000 */
[----:B------:R-:W-:Y:S04]  /*4430*/  @!UPT UIADD3 URZ, URZ, URZ, URZ ;  /* 0x0000003f3f3ff290 */ /* 0x000fe8000fffe03f */
[----:B------:R-:W-:Y:S01]  /*4440*/  FMUL.FTZ R8, R16, c[0x0][0x320] ;  /* 0x0000c80010087a20 */ /* 0x000fe20000410000 */
[----:B------:R1:W3:Y:S01]  /*4450*/  MUFU.TANH R37, R0 ;  /* 0x0000000000257308 */ /* 0x0002e20000002400 */
[----:B------:R-:W-:Y:S02]  /*4460*/  FMUL.FTZ R3, R18, c[0x0][0x320] ;  /* 0x0000c80012037a20 */ /* 0x000fe40000410000 */
[----:B------:R-:W-:-:S04]  /*4470*/  FMUL.FTZ R9, R17, c[0x0][0x320] ;  /* 0x0000c80011097a20 */ /* 0x000fc80000410000 */
[----:B------:R-:W-:Y:S02]  /*4480*/  FMUL.FTZ R5, R5, c[0x0][0x320] ;  /* 0x0000c80005057a20 */ /* 0x000fe40000410000 */
[----:B------:R-:W-:Y:S01]  /*4490*/  FMUL.FTZ R4, R4, c[0x0][0x320] ;  /* 0x0000c80004047a20 */ /* 0x000fe20000410000 */
[----:B------:R-:W-:Y:S01]  /*44a0*/  MUFU.TANH R28, R9 ;  /* 0x00000009001c7308 */ /* 0x000fe20000002400 */
[----:B-1----:R-:W-:-:S07]  /*44b0*/  FMUL.FTZ R0, R39, c[0x0][0x320] ;  /* 0x0000c80027007a20 */ /* 0x002fce0000410000 */
[----:B------:R-:W-:Y:S08]  /*44c0*/  MUFU.TANH R16, R4 ;  /* 0x0000000400107308 */ /* 0x000ff00000002400 */
[----:B------:R1:W1:Y:S02]  /*44d0*/  MUFU.TANH R36, R0 ;  /* 0x0000000000247308 */ /* 0x0002640000002400 */
[----:B-1----:R-:W-:-:S06]  /*44e0*/  FMUL.FTZ R0, R24, c[0x0][0x320] ;  /* 0x0000c80018007a20 */ /* 0x002fcc0000410000 */
[----:B------:R-:W-:Y:S08]  /*44f0*/  MUFU.TANH R24, R8 ;  /* 0x0000000800187308 */ /* 0x000ff00000002400 */
[----:B------:R1:W1:Y:S02]  /*4500*/  MUFU.TANH R34, R0 ;  /* 0x0000000000227308 */ /* 0x0002640000002400 */
[----:B-1----:R-:W-:-:S06]  /*4510*/  FMUL.FTZ R0, R25, c[0x0][0x320] ;  /* 0x0000c80019007a20 */ /* 0x002fcc0000410000 */
[----:B------:R1:W-:Y:S02]  /*4520*/  MUFU.TANH R35, R0 ;  /* 0x0000000000237308 */ /* 0x0003e40000002400 */
[----:B-1----:R-:W-:Y:S02]  /*4530*/  FMUL.FTZ R0, R26, c[0x0][0x320] ;  /* 0x0000c8001a007a20 */ /* 0x002fe40000410000 */
[----:B------:R-:W-:-:S04]  /*4540*/  FMUL.FTZ R26, R7, c[0x0][0x320] ;  /* 0x0000c800071a7a20 */ /* 0x000fc80000410000 */
[----:B------:R1:W1:Y:S08]  /*4550*/  MUFU.TANH R33, R0 ;  /* 0x0000000000217308 */ /* 0x0002700000002400 */
[----:B------:R-:W-:Y:S01]  /*4560*/  MUFU.TANH R4, R26 ;  /* 0x0000001a00047308 */ /* 0x000fe20000002400 */
[----:B-1----:R-:W-:-:S07]  /*4570*/  FMUL.FTZ R0, R27, c[0x0][0x320] ;  /* 0x0000c8001b007a20 */ /* 0x002fce0000410000 */
[----:B------:R1:W-:Y:S08]  /*4580*/  MUFU.TANH R27, R2 ;  /* 0x00000002001b7308 */ /* 0x0003f00000002400 */
[----:B------:R2:W2:Y:S01]  /*4590*/  MUFU.TANH R32, R0 ;  /* 0x0000000000207308 */ /* 0x0004a20000002400 */
[----:B-1----:R-:W-:-:S07]  /*45a0*/  FMUL.FTZ R2, R19, c[0x0][0x320] ;  /* 0x0000c80013027a20 */ /* 0x002fce0000410000 */
[----:B------:R-:W-:Y:S01]  /*45b0*/  MUFU.TANH R15, R2 ;  /* 0x00000002000f7308 */ /* 0x000fe20000002400 */
[----:B--2---:R-:W-:-:S07]  /*45c0*/  FMUL.FTZ R0, R12, c[0x0][0x320] ;  /* 0x0000c8000c007a20 */ /* 0x004fce0000410000 */
[----:B------:R1:W2:Y:S08]  /*45d0*/  MUFU.TANH R29, R0 ;  /* 0x00000000001d7308 */ /* 0x0002b00000002400 */
[----:B------:R-:W-:Y:S01]  /*45e0*/  MUFU.TANH R12, R5 ;  /* 0x00000005000c7308 */ /* 0x000fe20000002400 */
[----:B-1----:R-:W-:Y:S02]  /*45f0*/  FMUL.FTZ R0, R13, c[0x0][0x320] ;  /* 0x0000c8000d007a20 */ /* 0x002fe40000410000 */
[----:B------:R-:W-:-:S05]  /*4600*/  FMUL.FTZ R13, R6, c[0x0][0x320] ;  /* 0x0000c800060d7a20 */ /* 0x000fca0000410000 */
[----:B------:R1:W-:Y:S08]  /*4610*/  MUFU.TANH R30, R0 ;  /* 0x00000000001e7308 */ /* 0x0003f00000002400 */
[----:B------:R-:W-:Y:S01]  /*4620*/  MUFU.TANH R5, R13 ;  /* 0x0000000d00057308 */ /* 0x000fe20000002400 */
[----:B-1----:R-:W-:-:S07]  /*4630*/  FMUL.FTZ R0, R14, c[0x0][0x320] ;  /* 0x0000c8000e007a20 */ /* 0x002fce0000410000 */
[----:B------:R-:W-:Y:S08]  /*4640*/  MUFU.TANH R14, R3 ;  /* 0x00000003000e7308 */ /* 0x000ff00000002400 */
[----:B------:R1:W1:Y:S02]  /*4650*/  MUFU.TANH R25, R0 ;  /* 0x0000000000197308 */ /* 0x0002640000002400 */
[----:B-1----:R-:W-:-:S05]  /*4660*/  IMAD.IADD R0, R104, 0x1, -R220 ;  /* 0x0000000168007824 */ /* 0x002fca00078e0adc */
[C---:B------:R-:W-:Y:S02]  /*4670*/  ISETP.GT.AND P0, PT, R0.reuse, RZ, PT ;  /* 0x000000ff0000720c */ /* 0x040fe40003f04270 */
[----:B------:R-:W-:Y:S02]  /*4680*/  ISETP.GT.AND P1, PT, R0, 0x1, PT ;  /* 0x000000010000780c */ /* 0x000fe40003f24270 */
[----:B------:R-:W-:Y:S02]  /*4690*/  FSEL R10, R80, -INF , P0 ;  /* 0xff800000500a7808 */ /* 0x000fe40000000000 */
[----:B------:R-:W-:Y:S02]  /*46a0*/  FSEL R6, R88, -INF , P0 ;  /* 0xff80000058067808 */ /* 0x000fe40000000000 */
[----:B------:R-:W-:Y:S02]  /*46b0*/  ISETP.GT.AND P0, PT, R0, 0x8, PT ;  /* 0x000000080000780c */ /* 0x000fe40003f04270 */
[----:B------:R-:W-:-:S02]  /*46c0*/  FSEL R7, R81, -INF , P1 ;  /* 0xff80000051077808 */ /* 0x000fc40000800000 */
[----:B------:R-:W-:Y:S02]  /*46d0*/  FSEL R11, R77, -INF , P1 ;  /* 0xff8000004d0b7808 */ /* 0x000fe40000800000 */
[----:B------:R-:W-:Y:S02]  /*46e0*/  ISETP.GT.AND P1, PT, R0, 0x9, PT ;  /* 0x000000090000780c */ /* 0x000fe40003f24270 */
[----:B-----5:R-:W-:Y:S02]  /*46f0*/  FSEL R8, R76, -INF , P0 ;  /* 0xff8000004c087808 */ /* 0x020fe40000000000 */
[----:B------:R-:W-:Y:S02]  /*4700*/  FMNMX.FTZ R2, R6, R7, !PT ;  /* 0x0000000706027209 */ /* 0x000fe40007810000 */
[----:B----4-:R-:W-:Y:S02]  /*4710*/  FSEL R17, R58, -INF , P0 ;  /* 0xff8000003a117808 */ /* 0x010fe40000000000 */
        /* <DEDUP_REMOVED lines=19> */
[----:B---3--:R-:W-:Y:S02]  /*4850*/  FSEL R48, R37, -INF , P0 ;  /* 0xff80000025307808 */ /* 0x008fe40000000000 */
        /* <DEDUP_REMOVED lines=17> */
[----:B--2---:R-:W-:Y:S02]  /*4970*/  FSEL R69, R29, -INF , P0 ;  /* 0xff8000001d457808 */ /* 0x004fe40000000000 */
        /* <DEDUP_REMOVED lines=14> */
[----:B------:R-:W-:Y:S02]  /*4a60*/  ISETP.GT.AND P0, PT, R0, 0x39, PT ;  /* 0x000000390000780c */ /* 0x000fe40003f04270 */
[----:B------:R-:W-:Y:S02]  /*4a70*/  FMNMX.FTZ R0, R68, R2, !PT ;  /* 0x0000000244007209 */ /* 0x000fe40007810000 */
[----:B------:R-:W-:-:S02]  /*4a80*/  FSEL R152, R15, -INF , P2 ;  /* 0xff8000000f987808 */ /* 0x000fc40001000000 */
[----:B------:R-:W-:Y:S02]  /*4a90*/  FSEL R66, R28, -INF , P2 ;  /* 0xff8000001c427808 */ /* 0x000fe40001000000 */
        /* <DEDUP_REMOVED lines=9> */
[----:B------:R-:W-:Y:S02]  /*4b30*/  FMNMX.FTZ R0, R64, R0, !PT ;  /* 0x0000000040007209 */ /* 0x000fe40007810000 */
[----:B------:R-:W-:Y:S01]  /*4b40*/  FMNMX.FTZ R5, R102, R2, !PT ;  /* 0x0000000266057209 */ /* 0x000fe20007810000 */
[----:B------:R-:W-:Y:S05]  /*4b50*/  @!PT BRA `(.L_x_1566) ;  /* 0x00009d600000f947 */ /* 0x000fea0003800000 */
[----:B------:R1:W2:Y:S02]  /*4b60*/  SHFL.BFLY PT, R2, R0, 0x2, 0x1f ;  /* 0x0c401f0000027f89 */ /* 0x0002a400000e0000 */
.L_x_1656:
[----:B------:R-:W3:Y:S01]  /*4b70*/  LDL R158, [R1] ;  /* 0x00000000019e7983 */ /* 0x000ee20000100800 */
[----:B-12---:R-:W-:Y:S01]  /*4b80*/  FMNMX.FTZ R0, R0, R2, !PT ;  /* 0x0000000200007209 */ /* 0x006fe20007810000 */
[----:B------:R-:W-:-:S04]  /*4b90*/  DEPBAR.LE SB0, 0x2 ;  /* 0x000080800000791a */ /* 0x000fc80000000000 */
[----:B------:R-:W1:Y:S01]  /*4ba0*/  SHFL.BFLY PT, R4, R5, 0x2, 0x1f ;  /* 0x0c401f0005047f89 */ /* 0x000e6200000e0000 */
[----:B------:R-:W-:Y:S03]  /*4bb0*/  BSSY B0, `(.L_x_1567) ;  /* 0x0000161000007945 */ /* 0x000fe60003800000 */
[----:B------:R-:W2:Y:S04]  /*4bc0*/  SHFL.BFLY PT, R3, R0, 0x1, 0x1f ;  /* 0x0c201f0000037f89 */ /* 0x000ea800000e0000 */
[----:B------:R-:W-:Y:S01]  /*4bd0*/  BAR.SYNC.DEFER_BLOCKING 0x0 ;  /* 0x0000000000007b1d */ /* 0x000fe20000010000 */
[----:B-1----:R-:W-:Y:S02]  /*4be0*/  FMNMX.FTZ R2, R5, R4, !PT ;  /* 0x0000000405027209 */ /* 0x002fe40007810000 */
[----:B--2---:R-:W-:-:S03]  /*4bf0*/  FMNMX.FTZ R101, R0, R3, !PT ;  /* 0x0000000300657209 */ /* 0x004fc60007810000 */
[----:B------:R-:W1:Y:S01]  /*4c00*/  SHFL.BFLY PT, R4, R2, 0x1, 0x1f ;  /* 0x0c201f0002047f89 */ /* 0x000e6200000e0000 */
[C---:B------:R-:W-:Y:S01]  /*4c10*/  FSETP.NEU.FTZ.AND P0, PT, R101.reuse, -INF , PT ;  /* 0xff8000006500780b */ /* 0x040fe20003f1d000 */
[----:B------:R-:W-:Y:S02]  /*4c20*/  FMUL.FTZ R0, R101, c[0x0][0x2d0] ;  /* 0x0000b40065007a20 */ /* 0x000fe40000410000 */
[----:B------:R-:W-:Y:S03]  /*4c30*/  LDSM.16.MT88.4 R12, [R170] ;  /* 0x00000000aa0c783b */ /* 0x000fe60000004200 */
[----:B------:R-:W-:Y:S01]  /*4c40*/  FSEL R0, R0, RZ, P0 ;  /* 0x000000ff00007208 */ /* 0x000fe20000000000 */
[----:B------:R-:W-:Y:S04]  /*4c50*/  LDSM.16.MT88.4 R36, [R171] ;  /* 0x00000000ab24783b */ /* 0x000fe80000004200 */
[----:B------:R-:W-:Y:S01]  /*4c60*/  FFMA.FTZ R3, R6, c[0x0][0x2d0], -R0 ;  /* 0x0000b40006037a23 */ /* 0x000fe20000010800 */
[----:B------:R-:W-:Y:S03]  /*4c70*/  LDSM.16.MT88.4 R28, [R208+0x800] ;  /* 0x00080000d01c783b */ /* 0x000fe60000004200 */
[----:B------:R2:W-:Y:S01]  /*4c80*/  MUFU.EX2 R156, R3 ;  /* 0x00000003009c7308 */ /* 0x0005e20000000800 */
[----:B------:R-:W-:Y:S04]  /*4c90*/  LDSM.16.MT88.4 R32, [R170+0x800] ;  /* 0x00080000aa20783b */ /* 0x000fe80000004200 */
[----:B------:R-:W-:Y:S01]  /*4ca0*/  LDSM.16.MT88.4 R60, [R170+0x2000] ;  /* 0x00200000aa3c783b */ /* 0x000fe20000004200 */
[----:B-1----:R-:W-:-:S03]  /*4cb0*/  FMNMX.FTZ R100, R2, R4, !PT ;  /* 0x0000000402647209 */ /* 0x002fc60007810000 */
[----:B------:R-:W-:Y:S01]  /*4cc0*/  LDSM.16.MT88.4 R56, [R211+0x2000] ;  /* 0x00200000d338783b */ /* 0x000fe20000004200 */
[C---:B------:R-:W-:Y:S01]  /*4cd0*/  FSETP.NEU.FTZ.AND P0, PT, R100.reuse, -INF , PT ;  /* 0xff8000006400780b */ /* 0x040fe20003f1d000 */
[----:B------:R-:W-:Y:S02]  /*4ce0*/  FMUL.FTZ R2, R100, c[0x0][0x2d0] ;  /* 0x0000b40064027a20 */ /* 0x000fe40000410000 */
[----:B--2---:R-:W-:-:S03]  /*4cf0*/  FFMA.FTZ R3, R7, c[0x0][0x2d0], -R0 ;  /* 0x0000b40007037a23 */ /* 0x004fc60000010800 */
[----:B------:R-:W-:Y:S01]  /*4d00*/  FSEL R2, R2, RZ, P0 ;  /* 0x000000ff02027208 */ /* 0x000fe20000000000 */
[----:B------:R-:W1:Y:S01]  /*4d10*/  LDSM.16.MT88.4 R4, [R208] ;  /* 0x00000000d004783b */ /* 0x000e620000004200 */
[----:B------:R2:W4:Y:S02]  /*4d20*/  MUFU.EX2 R150, R3 ;  /* 0x0000000300967308 */ /* 0x0005240000000800 */
[----:B--2---:R-:W-:Y:S01]  /*4d30*/  FFMA.FTZ R3, R8, c[0x0][0x2d0], -R0 ;  /* 0x0000b40008037a23 */ /* 0x004fe20000010800 */
[----:B----4-:R-:W-:-:S05]  /*4d40*/  F2FP.PACK_AB R8, R150, R156 ;  /* 0x0000009c9608723e */ /* 0x010fca00000000ff */
[----:B------:R2:W-:Y:S02]  /*4d50*/  MUFU.EX2 R149, R3 ;  /* 0x0000000300957308 */ /* 0x0005e40000000800 */
[----:B--2---:R-:W-:-:S06]  /*4d60*/  FFMA.FTZ R3, R9, c[0x0][0x2d0], -R0 ;  /* 0x0000b40009037a23 */ /* 0x004fcc0000010800 */
        /* <DEDUP_REMOVED lines=23> */
[----:B------:R-:W-:Y:S01]  /*4ee0*/  LDSM.16.MT88.4 R36, [R208+0x2800] ;  /* 0x00280000d024783b */ /* 0x000fe20000004200 */
[----:B------:R1:W-:Y:S02]  /*4ef0*/  MUFU.EX2 R213, R3 ;  /* 0x0000000300d57308 */ /* 0x0003e40000000800 */
[----:B-1----:R-:W-:-:S06]  /*4f00*/  FFMA.FTZ R3, R22, c[0x0][0x2d0], -R0 ;  /* 0x0000b40016037a23 */ /* 0x002fcc0000010800 */
[----:B------:R1:W2:Y:S02]  /*4f10*/  MUFU.EX2 R217, R3 ;  /* 0x0000000300d97308 */ /* 0x0002a40000000800 */
[--C-:B-1----:R-:W-:Y:S02]  /*4f20*/  FFMA.FTZ R3, R23, c[0x0][0x2d0], -R2.reuse ;  /* 0x0000b40017037a23 */ /* 0x102fe40000010802 */
[----:B------:R-:W-:Y:S04]  /*4f30*/  HMMA.16816.F32 R20, R8, R6, RZ ;  /* 0x000000060814723c */ /* 0x000fe800000018ff */
[----:B------:R1:W-:Y:S03]  /*4f40*/  MUFU.EX2 R180, R3 ;  /* 0x0000000300b47308 */ /* 0x0003e60000000800 */
[----:B--2---:R-:W-:Y:S01]  /*4f50*/  F2FP.PACK_AB R6, R217, R213 ;  /* 0x000000d5d906723e */ /* 0x004fe200000000ff */
[----:B-1----:R-:W-:-:S02]  /*4f60*/  FFMA.FTZ R3, R40, c[0x0][0x2d0], -R2 ;  /* 0x0000b40028037a23 */ /* 0x002fc40000010802 */
[----:B------:R-:W1:Y:S02]  /*4f70*/  LDSM.16.MT88.4 R40, [R171+0x800] ;  /* 0x00080000ab28783b */ /* 0x000e640000004200 */
[----:B------:R2:W4:Y:S02]  /*4f80*/  MUFU.EX2 R212, R3 ;  /* 0x0000000300d47308 */ /* 0x0005240000000800 */
[----:B--2---:R-:W-:Y:S01]  /*4f90*/  FFMA.FTZ R3, R48, c[0x0][0x2d0], -R2 ;  /* 0x0000b40030037a23 */ /* 0x004fe20000010802 */
[----:B----4-:R-:W-:-:S05]  /*4fa0*/  F2FP.PACK_AB R5, R212, R180 ;  /* 0x000000b4d405723e */ /* 0x010fca00000000ff */
[----:B------:R2:W-:Y:S02]  /*4fb0*/  MUFU.EX2 R181, R3 ;  /* 0x0000000300b57308 */ /* 0x0005e40000000800 */
[----:B--2---:R-:W-:Y:S02]  /*4fc0*/  FFMA.FTZ R3, R49, c[0x0][0x2d0], -R2 ;  /* 0x0000b40031037a23 */ /* 0x004fe40000010802 */
[----:B---3--:R-:W2:Y:S04]  /*4fd0*/  LDSM.16.MT88.4 R48, [R158] ;  /* 0x000000009e30783b */ /* 0x008ea80000004200 */
[----:B------:R-:W3:Y:S02]  /*4fe0*/  MUFU.EX2 R216, R3 ;  /* 0x0000000300d87308 */ /* 0x000ee40000000800 */
[----:B---3--:R-:W-:Y:S01]  /*4ff0*/  F2FP.PACK_AB R7, R216, R181 ;  /* 0x000000b5d807723e */ /* 0x008fe200000000ff */
[----:B------:R-:W-:-:S05]  /*5000*/  FFMA.FTZ R3, R74, c[0x0][0x2d0], -R0 ;  /* 0x0000b4004a037a23 */ /* 0x000fca0000010800 */
[----:B------:R3:W-:Y:S01]  /*5010*/  MUFU.EX2 R161, R3 ;  /* 0x0000000300a17308 */ /* 0x0007e20000000800 */
[C---:B------:R-:W-:Y:S01]  /*5020*/  HMMA.16816.F32 R144, R4.reuse, R28, R24 ;  /* 0x0000001c0490723c */ /* 0x040fe20000001818 */
[----:B------:R-:W4:Y:S07]  /*5030*/  LDSM.16.MT88.4 R24, [R211+0x800] ;  /* 0x00080000d318783b */ /* 0x000f2e0000004200 */
[----:B------:R-:W-:Y:S01]  /*5040*/  HMMA.16816.F32 R116, R4, R30, R20 ;  /* 0x0000001e0474723c */ /* 0x000fe20000001814 */
[----:B------:R-:W5:Y:S01]  /*5050*/  LDSM.16.MT88.4 R20, [R208+0x2000] ;  /* 0x00200000d014783b */ /* 0x000f620000004200 */
[----:B---3--:R-:W-:-:S06]  /*5060*/  FFMA.FTZ R3, R71, c[0x0][0x2d0], -R0 ;  /* 0x0000b40047037a23 */ /* 0x008fcc0000010800 */
[C---:B------:R-:W-:Y:S01]  /*5070*/  HMMA.16816.F32 R132, R4.reuse, R32, R52 ;  /* 0x000000200484723c */ /* 0x040fe20000001834 */
[----:B------:R-:W-:Y:S01]  /*5080*/  LDSM.16.MT88.4 R52, [R171+0x2000] ;  /* 0x00200000ab34783b */ /* 0x000fe20000004200 */
[----:B------:R3:W-:Y:S06]  /*5090*/  MUFU.EX2 R176, R3 ;  /* 0x0000000300b07308 */ /* 0x0007ec0000000800 */
[C---:B-1----:R-:W-:Y:S08]  /*50a0*/  HMMA.16816.F32 R140, R4.reuse, R40, R16 ;  /* 0x00000028048c723c */ /* 0x042ff00000001810 */
[----:B------:R-:W-:Y:S01]  /*50b0*/  HMMA.16816.F32 R136, R4, R42, R12 ;  /* 0x0000002a0488723c */ /* 0x000fe2000000180c */
[----:B------:R-:W1:Y:S01]  /*50c0*/  LDSM.16.MT88.4 R40, [R170+0x2800] ;  /* 0x00280000aa28783b */ /* 0x000e620000004200 */
[----:B---3--:R-:W-:-:S04]  /*50d0*/  FFMA.FTZ R3, R69, c[0x0][0x2d0], -R0 ;  /* 0x0000b40045037a23 */ /* 0x008fc80000010800 */
[----:B------:R3:W-:Y:S02]  /*50e0*/  MUFU.EX2 R175, R3 ;  /* 0x0000000300af7308 */ /* 0x0007e40000000800 */
[----:B--2---:R-:W-:Y:S08]  /*50f0*/  HMMA.16816.F32 R16, R8, R48, RZ ;  /* 0x000000300810723c */ /* 0x004ff000000018ff */
[----:B------:R-:W-:Y:S01]  /*5100*/  HMMA.16816.F32 R124, R4, R34, R44 ;  /* 0x00000022047c723c */ /* 0x000fe2000000182c */
[----:B------:R-:W-:Y:S01]  /*5110*/  LDSM.16.MT88.4 R44, [R211+0x2800] ;  /* 0x00280000d32c783b */ /* 0x000fe20000004200 */
[----:B---3--:R-:W-:-:S06]  /*5120*/  FFMA.FTZ R3, R67, c[0x0][0x2d0], -R0 ;  /* 0x0000b40043037a23 */ /* 0x008fcc0000010800 */
[C---:B------:R-:W-:Y:S01]  /*5130*/  HMMA.16816.F32 R12, R8.reuse, R50, RZ ;  /* 0x00000032080c723c */ /* 0x040fe200000018ff */
[----:B------:R-:W2:Y:S01]  /*5140*/  LDSM.16.MT88.4 R48, [R171+0x2800] ;  /* 0x00280000ab30783b */ /* 0x000ea20000004200 */
[----:B------:R3:W1:Y:S06]  /*5150*/  MUFU.EX2 R178, R3 ;  /* 0x0000000300b27308 */ /* 0x00066c0000000800 */
[----:B------:R-:W-:Y:S08]  /*5160*/  HMMA.16816.F32 R32, R8, R60, RZ ;  /* 0x0000003c0820723c */ /* 0x000ff000000018ff */
[----:B----4-:R-:W-:Y:S01]  /*5170*/  HMMA.16816.F32 R108, R4, R24, R16 ;  /* 0x00000018046c723c */ /* 0x010fe20000001810 */
[----:B---3--:R-:W-:-:S04]  /*5180*/  FFMA.FTZ R3, R75, c[0x0][0x2d0], -R2 ;  /* 0x0000b4004b037a23 */ /* 0x008fc80000010802 */
[----:B------:R3:W-:Y:S03]  /*5190*/  MUFU.EX2 R159, R3 ;  /* 0x00000003009f7308 */ /* 0x0007e60000000800 */
[C---:B------:R-:W-:Y:S01]  /*51a0*/  HMMA.16816.F32 R28, R8.reuse, R62, RZ ;  /* 0x0000003e081c723c */ /* 0x040fe200000018ff */
[----:B------:R-:W4:Y:S07]  /*51b0*/  LDSM.16.MT88.4 R60, [R170+0x4000] ;  /* 0x00400000aa3c783b */ /* 0x000f2e0000004200 */
[----:B-----5:R-:W-:Y:S01]  /*51c0*/  HMMA.16816.F32 R16, R8, R20, RZ ;  /* 0x000000140810723c */ /* 0x020fe200000018ff */
[----:B---3--:R-:W-:-:S07]  /*51d0*/  FFMA.FTZ R3, R73, c[0x0][0x2d0], -R2 ;  /* 0x0000b40049037a23 */ /* 0x008fce0000010802 */
[C---:B------:R-:W-:Y:S08]  /*51e0*/  HMMA.16816.F32 R128, R4.reuse, R26, R12 ;  /* 0x0000001a0480723c */ /* 0x040ff0000000180c */
[----:B-1----:R-:W-:Y:S01]  /*51f0*/  HMMA.16816.F32 R120, R4, R40, R32 ;  /* 0x000000280478723c */ /* 0x002fe20000001820 */
[----:B------:R-:W1:Y:S07]  /*5200*/  LDSM.16.MT88.4 R32, [R208+0x4000] ;  /* 0x00400000d020783b */ /* 0x000e6e0000004200 */
[C---:B------:R-:W-:Y:S08]  /*5210*/  HMMA.16816.F32 R24, R8.reuse, R54, RZ ;  /* 0x000000360818723c */ /* 0x040ff000000018ff */
[----:B------:R-:W-:Y:S08]  /*5220*/  HMMA.16816.F32 R12, R8, R22, RZ ;  /* 0x00000016080c723c */ /* 0x000ff000000018ff */
[C---:B------:R-:W-:Y:S01]  /*5230*/  HMMA.16816.F32 R104, R4.reuse, R42, R28 ;  /* 0x0000002a0468723c */ /* 0x040fe2000000181c */
[----:B------:R-:W3:Y:S07]  /*5240*/  LDSM.16.MT88.4 R40, [R170+0x4800] ;  /* 0x00480000aa28783b */ /* 0x000eee0000004200 */
[----:B------:R-:W-:Y:S08]  /*5250*/  HMMA.16816.F32 R112, R4, R36, R16 ;  /* 0x000000240470723c */ /* 0x000ff00000001810 */
[C---:B------:R-:W-:Y:S08]  /*5260*/  HMMA.16816.F32 R16, R8.reuse, R58, RZ ;  /* 0x0000003a0810723c */ /* 0x040ff000000018ff */
[----:B------:R-:W-:Y:S08]  /*5270*/  HMMA.16816.F32 R28, R8, R52, RZ ;  /* 0x00000034081c723c */ /* 0x000ff000000018ff */
[C---:B--2---:R-:W-:Y:S01]  /*5280*/  HMMA.16816.F32 R88, R4.reuse, R50, R24 ;  /* 0x000000320458723c */ /* 0x044fe20000001818 */
[----:B------:R-:W2:Y:S07]  /*5290*/  LDSM.16.MT88.4 R24, [R208+0x4800] ;  /* 0x00480000d018783b */ /* 0x000eae0000004200 */
[----:B------:R-:W-:Y:S08]  /*52a0*/  HMMA.16816.F32 R96, R4, R38, R12 ;  /* 0x000000260460723c */ /* 0x000ff0000000180c */
[----:B----4-:R-:W-:Y:S08]  /*52b0*/  HMMA.16816.F32 R12, R8, R60, RZ ;  /* 0x0000003c080c723c */ /* 0x010ff000000018ff */
[C---:B------:R-:W-:Y:S08]  /*52c0*/  HMMA.16816.F32 R80, R4.reuse, R46, R16 ;  /* 0x0000002e0450723c */ /* 0x040ff00000001810 */
[----:B------:R-:W-:Y:S01]  /*52d0*/  HMMA.16816.F32 R92, R4, R48, R28 ;  /* 0x00000030045c723c */ /* 0x000fe2000000181c */
[----:B------:R-:W4:Y:S07]  /*52e0*/  LDSM.16.MT88.4 R28, [R171+0x4000] ;  /* 0x00400000ab1c783b */ /* 0x000f2e0000004200 */
[C---:B-1----:R-:W-:Y:S08]  /*52f0*/  HMMA.16816.F32 R16, R8.reuse, R32, RZ ;  /* 0x000000200810723c */ /* 0x042ff000000018ff */
[----:B------:R-:W-:Y:S08]  /*5300*/  HMMA.16816.F32 R20, R8, R56, RZ ;  /* 0x000000380814723c */ /* 0x000ff000000018ff */
[----:B---3--:R-:W-:Y:S08]  /*5310*/  HMMA.16816.F32 R76, R4, R40, R12 ;  /* 0x00000028044c723c */ /* 0x008ff0000000180c */
[----:B------:R-:W-:Y:S08]  /*5320*/  HMMA.16816.F32 R12, R8, R34, RZ ;  /* 0x00000022080c723c */ /* 0x000ff000000018ff */
[C---:B--2---:R-:W-:Y:S01]  /*5330*/  HMMA.16816.F32 R48, R4.reuse, R24, R16 ;  /* 0x000000180430723c */ /* 0x044fe20000001810 */
[----:B------:R-:W1:Y:S07]  /*5340*/  LDSM.16.MT88.4 R16, [R171+0x4800] ;  /* 0x00480000ab10783b */ /* 0x000e6e0000004200 */
[----:B------:R-:W-:Y:S08]  /*5350*/  HMMA.16816.F32 R84, R4, R44, R20 ;  /* 0x0000002c0454723c */ /* 0x000ff00000001814 */
[----:B------:R-:W-:Y:S08]  /*5360*/  HMMA.16816.F32 R20, R8, R62, RZ ;  /* 0x0000003e0814723c */ /* 0x000ff000000018ff */
[----:B------:R-:W-:Y:S08]  /*5370*/  HMMA.16816.F32 R44, R4, R26, R12 ;  /* 0x0000001a042c723c */ /* 0x000ff0000000180c */
[----:B----4-:R-:W-:Y:S08]  /*5380*/  HMMA.16816.F32 R12, R8, R28, RZ ;  /* 0x0000001c080c723c */ /* 0x010ff000000018ff */
[C---:B------:R-:W-:Y:S11]  /*5390*/  HMMA.16816.F32 R60, R4.reuse, R42, R20 ;  /* 0x0000002a043c723c */ /* 0x040ff60000001814 */
[----:B------:R-:W-:Y:S05]  /*53a0*/  @!UPT UIADD3 URZ, URZ, URZ, URZ ;  /* 0x0000003f3f3ff290 */ /* 0x000fea000fffe03f */
[----:B-1----:R-:W-:Y:S08]  /*53b0*/  HMMA.16816.F32 R40, R4, R16, R12 ;  /* 0x000000100428723c */ /* 0x002ff0000000180c */
[----:B------:R-:W-:Y:S11]  /*53c0*/  HMMA.16816.F32 R12, R8, R30, RZ ;  /* 0x0000001e080c723c */ /* 0x000ff600000018ff */
[----:B------:R-:W-:Y:S11]  /*53d0*/  @!UPT UIADD3 URZ, URZ, URZ, URZ ;  /* 0x0000003f3f3ff290 */ /* 0x000ff6000fffe03f */
[----:B------:R-:W-:Y:S02]  /*53e0*/  @!UPT UIADD3 URZ, URZ, URZ, URZ ;  /* 0x0000003f3f3ff290 */ /* 0x000fe4000fffe03f */
[----:B------:R-:W-:Y:S01]  /*53f0*/  HMMA.16816.F32 R32, R4, R18, R12 ;  /* 0x000000120420723c */ /* 0x000fe2000000180c */
[----:B------:R1:W2:Y:S02]  /*5400*/  LDSM.16.MT88.4 R12, [R158+0x4000] ;  /* 0x004000009e0c783b */ /* 0x0002a40000004200 */
[----:B-1----:R1:W3:Y:S02]  /*5410*/  MUFU.EX2 R158, R3 ;  /* 0x00000003009e7308 */ /* 0x0022e40000000800 */
[----:B-1----:R-:W-:-:S03]  /*5420*/  FFMA.FTZ R3, R72, c[0x0][0x2d0], -R2 ;  /* 0x0000b40048037a23 */ /* 0x002fc60000010802 */
[C---:B--2---:R-:W-:Y:S08]  /*5430*/  HMMA.16816.F32 R16, R8.reuse, R12, RZ ;  /* 0x0000000c0810723c */ /* 0x044ff000000018ff */
[----:B------:R-:W-:Y:S01]  /*5440*/  HMMA.16816.F32 R8, R8, R14, RZ ;  /* 0x0000000e0808723c */ /* 0x000fe200000018ff */
[----:B------:R-:W1:Y:S11]  /*5450*/  LDSM.16.MT88.4 R12, [R211+0x4800] ;  /* 0x00480000d30c783b */ /* 0x000e760000004200 */
[----:B------:R-:W-:Y:S04]  /*5460*/  @!UPT UIADD3 URZ, URZ, URZ, URZ ;  /* 0x0000003f3f3ff290 */ /* 0x000fe8000fffe03f */
[C---:B-1----:R-:W-:Y:S07]  /*5470*/  HMMA.16816.F32 R20, R4.reuse, R12, R16 ;  /* 0x0000000c0414723c */ /* 0x042fee0000001810 */
[--C-:B------:R-:W-:Y:S01]  /*5480*/  FFMA.FTZ R13, R66, c[0x0][0x2d0], -R0.reuse ;  /* 0x0000b400420d7a23 */ /* 0x100fe20000010800 */
[----:B------:R-:W-:Y:S01]  /*5490*/  HMMA.16816.F32 R16, R4, R14, R8 ;  /* 0x0000000e0410723c */ /* 0x000fe20000001808 */
[----:B------:R-:W1:Y:S01]  /*54a0*/  LDSM.16.MT88.4 R8, [R170+0x1000] ;  /* 0x00100000aa08783b */ /* 0x000e620000004200 */
[----:B------:R-:W-:-:S03]  /*54b0*/  FFMA.FTZ R12, R65, c[0x0][0x2d0], -R0 ;  /* 0x0000b400410c7a23 */ /* 0x000fc60000010800 */
[----:B------:R-:W-:Y:S02]  /*54c0*/  MUFU.EX2 R13, R13 ;  /* 0x0000000d000d7308 */ /* 0x000fe40000000800 */
[----:B------:R-:W-:Y:S01]  /*54d0*/  FADD.FTZ R4, R156, R150 ;  /* 0x000000969c047221 */ /* 0x000fe20000010000 */
[----:B------:R-:W-:Y:S01]  /*54e0*/  F2FP.PACK_AB R6, R178, R175 ;  /* 0x000000afb206723e */ /* 0x000fe200000000ff */
[----:B------:R-:W-:Y:S01]  /*54f0*/  FFMA.FTZ R14, R68, c[0x0][0x2d0], -R0 ;  /* 0x0000b400440e7a23 */ /* 0x000fe20000010800 */
[----:B---3--:R-:W-:Y:S01]  /*5500*/  F2FP.PACK_AB R5, R158, R159 ;  /* 0x0000009f9e05723e */ /* 0x008fe200000000ff */
[----:B------:R-:W-:Y:S02]  /*5510*/  FADD.FTZ R4, R149, R4 ;  /* 0x0000000495047221 */ /* 0x000fe40000010000 */
[----:B------:R2:W-:Y:S01]  /*5520*/  MUFU.EX2 R156, R3 ;  /* 0x00000003009c7308 */ /* 0x0005e20000000800 */
[----:B------:R-:W-:Y:S02]  /*5530*/  FFMA.FTZ R0, R64, c[0x0][0x2d0], -R0 ;  /* 0x0000b40040007a23 */ /* 0x000fe40000010800 */
[----:B------:R-:W-:Y:S01]  /*5540*/  FADD.FTZ R15, R157, R4 ;  /* 0x000000049d0f7221 */ /* 0x000fe20000010000 */
[----:B------:R-:W-:-:S04]  /*5550*/  F2FP.PACK_AB R4, R176, R161 ;  /* 0x000000a1b004723e */ /* 0x000fc800000000ff */
[----:B------:R3:W-:Y:S01]  /*5560*/  MUFU.EX2 R179, R0 ;  /* 0x0000000000b37308 */ /* 0x0007e20000000800 */
[----:B--2---:R-:W-:-:S07]  /*5570*/  FFMA.FTZ R3, R70, c[0x0][0x2d0], -R2 ;  /* 0x0000b40046037a23 */ /* 0x004fce0000010802 */
[----:B------:R-:W-:Y:S01]  /*5580*/  MUFU.EX2 R14, R14 ;  /* 0x0000000e000e7308 */ /* 0x000fe20000000800 */
[----:B---3--:R-:W-:-:S07]  /*5590*/  FFMA.FTZ R0, R153, c[0x0][0x2d0], -R2 ;  /* 0x0000b40099007a23 */ /* 0x008fce0000010802 */
[----:B------:R-:W2:Y:S08]  /*55a0*/  MUFU.EX2 R160, R3 ;  /* 0x0000000300a07308 */ /* 0x000eb00000000800 */
[----:B------:R-:W3:Y:S01]  /*55b0*/  MUFU.EX2 R12, R12 ;  /* 0x0000000c000c7308 */ /* 0x000ee20000000800 */
[----:B--2---:R-:W-:Y:S01]  /*55c0*/  F2FP.PACK_AB R7, R160, R156 ;  /* 0x0000009ca007723e */ /* 0x004fe200000000ff */
[----:B------:R-:W-:-:S04]  /*55d0*/  FADD.FTZ R3, R151, R148 ;  /* 0x0000009497037221 */ /* 0x000fc80000010000 */
[----:B------:R-:W-:Y:S02]  /*55e0*/  FADD.FTZ R3, R155, R3 ;  /* 0x000000039b037221 */ /* 0x000fe40000010000 */
        /* <DEDUP_REMOVED lines=18> */
[C---:B-1----:R-:W-:Y:S01]  /*5710*/  HMMA.16816.F32 R68, R4.reuse, R8, R112 ;  /* 0x000000080444723c */ /* 0x042fe20000001870 */
[----:B------:R-:W-:Y:S07]  /*5720*/  LDSM.16.MT88.4 R112, [R171+0x1800] ;  /* 0x00180000ab70783b */ /* 0x000fee0000004200 */
[----:B------:R-:W-:Y:S01]  /*5730*/  HMMA.16816.F32 R72, R4, R10, R96 ;  /* 0x0000000a0448723c */ /* 0x000fe20000001860 */
[----:B------:R-:W1:Y:S06]  /*5740*/  LDSM.16.MT88.4 R8, [R171+0x3000] ;  /* 0x00300000ab08783b */ /* 0x000e6c0000004200 */
[----:B------:R-:W-:-:S02]  /*5750*/  F2FP.PACK_AB R96, R13, R14 ;  /* 0x0000000e0d60723e */ /* 0x000fc400000000ff */
[----:B---3--:R-:W-:Y:S01]  /*5760*/  F2FP.PACK_AB R98, R179, R12 ;  /* 0x0000000cb362723e */ /* 0x008fe200000000ff */
        /* <DEDUP_REMOVED lines=13> */
[C---:B-1----:R-:W-:Y:S01]  /*5840*/  HMMA.16816.F32 R92, R4.reuse, R8, R40 ;  /* 0x00000008045c723c */ /* 0x042fe20000001828 */
[----:B------:R-:W-:Y:S07]  /*5850*/  LDSM.16.MT88.4 R40, [R170+0x3800] ;  /* 0x00380000aa28783b */ /* 0x000fee0000004200 */
[C---:B------:R-:W-:Y:S01]  /*5860*/  HMMA.16816.F32 R32, R4.reuse, R10, R32 ;  /* 0x0000000a0420723c */ /* 0x040fe20000001820 */
[----:B------:R-:W1:Y:S07]  /*5870*/  LDSM.16.MT88.4 R8, [R211+0x5000] ;  /* 0x00500000d308783b */ /* 0x000e6e0000004200 */
[C---:B-1----:R-:W-:Y:S01]  /*5880*/  HMMA.16816.F32 R20, R4.reuse, R8, R20 ;  /* 0x000000080414723c */ /* 0x042fe20000001814 */
[----:B------:R1:W-:Y:S07]  /*5890*/  MUFU.EX2 R9, R0 ;  /* 0x0000000000097308 */ /* 0x0003ee0000000800 */
[----:B------:R-:W-:Y:S07]  /*58a0*/  HMMA.16816.F32 R16, R4, R10, R16 ;  /* 0x0000000a0410723c */ /* 0x000fee0000001810 */
[----:B------:R-:W-:-:S02]  /*58b0*/  FADD.FTZ R4, R182, R3 ;  /* 0x00000003b6047221 */ /* 0x000fc40000010000 */
[--C-:B-1----:R-:W-:Y:S02]  /*58c0*/  FFMA.FTZ R0, R152, c[0x0][0x2d0], -R2.reuse ;  /* 0x0000b40098007a23 */ /* 0x102fe40000010802 */
[--C-:B------:R-:W-:Y:S02]  /*58d0*/  FFMA.FTZ R3, R103, c[0x0][0x2d0], -R2.reuse ;  /* 0x0000b40067037a23 */ /* 0x100fe40000010802 */
[----:B------:R-:W-:Y:S01]  /*58e0*/  FFMA.FTZ R2, R102, c[0x0][0x2d0], -R2 ;  /* 0x0000b40066027a23 */ /* 0x000fe20000010802 */
[----:B------:R-:W1:Y:S01]  /*58f0*/  MUFU.EX2 R10, R0 ;  /* 0x00000000000a7308 */ /* 0x000e620000000800 */
[----:B------:R-:W-:-:S07]  /*5900*/  FADD.FTZ R4, R180, R4 ;  /* 0x00000004b4047221 */ /* 0x000fce0000010000 */
[----:B------:R-:W-:Y:S08]  /*5910*/  MUFU.EX2 R8, R3 ;  /* 0x0000000300087308 */ /* 0x000ff00000000800 */
[----:B------:R-:W2:Y:S01]  /*5920*/  MUFU.EX2 R184, R2 ;  /* 0x0000000200b87308 */ /* 0x000ea20000000800 */
[----:B-1----:R-:W-:Y:S01]  /*5930*/  F2FP.PACK_AB R97, R10, R9 ;  /* 0x000000090a61723e */ /* 0x002fe200000000ff */
[----:B------:R-:W-:Y:S01]  /*5940*/  FADD.FTZ R0, R183, R15 ;  /* 0x0000000fb7007221 */ /* 0x000fe20000010000 */
[----:B--2---:R-:W-:-:S03]  /*5950*/  F2FP.PACK_AB R99, R184, R8 ;  /* 0x00000008b863723e */ /* 0x004fc600000000ff */
[----:B------:R-:W-:Y:S02]  /*5960*/  FADD.FTZ R2, R214, R0 ;  /* 0x00000000d6027221 */ /* 0x000fe40000010000 */
[----:B------:R-:W-:Y:S02]  /*5970*/  FADD.FTZ R0, R212, R4 ;  /* 0x00000004d4007221 */ /* 0x000fe40000010000 */
[----:B------:R-:W-:Y:S01]  /*5980*/  LDSM.16.MT88.4 R4, [R211+0x5800] ;  /* 0x00580000d304783b */ /* 0x000fe20000004200 */
        /* <DEDUP_REMOVED lines=9> */
[----:B------:R-:W-:Y:S02]  /*5a20*/  FADD.FTZ R0, R158, R0 ;  /* 0x000000009e007221 */ /* 0x000fe40000010000 */
[----:B------:R-:W-:Y:S01]  /*5a30*/  FADD.FTZ R3, R175, R2 ;  /* 0x00000002af037221 */ /* 0x000fe20000010000 */
[----:B------:R-:W-:Y:S01]  /*5a40*/  HMMA.16816.F32 R36, R96, R40, R56 ;  /* 0x000000286024723c */ /* 0x000fe20000001838 */
[----:B------:R-:W-:Y:S01]  /*5a50*/  LDSM.16.MT88.4 R56, [R171+0x3800] ;  /* 0x00380000ab38783b */ /* 0x000fe20000004200 */
[----:B------:R-:W-:-:S02]  /*5a60*/  FADD.FTZ R2, R156, R0 ;  /* 0x000000009c027221 */ /* 0x000fc40000010000 */
[----:B------:R-:W-:Y:S01]  /*5a70*/  FADD.FTZ R0, R178, R3 ;  /* 0x00000003b2007221 */ /* 0x000fe20000010000 */
[----:B------:R-:W-:Y:S01]  /*5a80*/  IADD3 R3, R154, -0x3, RZ ;  /* 0xfffffffd9a037810 */ /* 0x000fe20007ffe0ff */
[----:B------:R-:W-:Y:S02]  /*5a90*/  FADD.FTZ R2, R160, R2 ;  /* 0x00000002a0027221 */ /* 0x000fe40000010000 */
[----:B------:R-:W-:Y:S01]  /*5aa0*/  HMMA.16816.F32 R44, R96, R48, R68 ;  /* 0x00000030602c723c */ /* 0x000fe20000001844 */
[----:B------:R-:W-:Y:S01]  /*5ab0*/  ISETP.GE.AND P0, PT, R3, R187, PT ;  /* 0x000000bb0300720c */ /* 0x000fe20003f06270 */
[----:B------:R-:W-:Y:S02]  /*5ac0*/  FADD.FTZ R0, R14, R0 ;  /* 0x000000000e007221 */ /* 0x000fe40000010000 */
[----:B------:R-:W-:Y:S02]  /*5ad0*/  FADD.FTZ R2, R9, R2 ;  /* 0x0000000209027221 */ /* 0x000fe40000010000 */
[----:B------:R-:W-:-:S02]  /*5ae0*/  FADD.FTZ R0, R13, R0 ;  /* 0x000000000d007221 */ /* 0x000fc40000010000 */
[C---:B------:R-:W-:Y:S01]  /*5af0*/  HMMA.16816.F32 R40, R96.reuse, R42, R64 ;  /* 0x0000002a6028723c */ /* 0x040fe20000001840 */
[----:B------:R-:W1:Y:S01]  /*5b00*/  LDSM.16.MT88.4 R64, [R211+0x3800] ;  /* 0x00380000d340783b */ /* 0x000e620000004200 */
[----:B------:R-:W-:Y:S02]  /*5b10*/  FADD.FTZ R2, R10, R2 ;  /* 0x000000020a027221 */ /* 0x000fe40000010000 */
[----:B------:R-:W-:Y:S02]  /*5b20*/  FADD.FTZ R0, R12, R0 ;  /* 0x000000000c007221 */ /* 0x000fe40000010000 */
[----:B------:R-:W-:Y:S02]  /*5b30*/  FADD.FTZ R2, R8, R2 ;  /* 0x0000000208027221 */ /* 0x000fe40000010000 */
[----:B------:R-:W-:Y:S01]  /*5b40*/  HMMA.16816.F32 R48, R96, R50, R72 ;  /* 0x000000326030723c */ /* 0x000fe20000001848 */
[----:B------:R-:W2:Y:S01]  /*5b50*/  LDSM.16.MT88.4 R72, [R170+0x5800] ;  /* 0x00580000aa48783b */ /* 0x000ea20000004200 */
[----:B------:R-:W-:-:S02]  /*5b60*/  FADD.FTZ R179, R179, R0 ;  /* 0x00000000b3b37221 */ /* 0x000fc40000010000 */
[----:B------:R-:W-:-:S04]  /*5b70*/  FADD.FTZ R184, R184, R2 ;  /* 0x00000002b8b87221 */ /* 0x000fc80000010000 */
[C---:B------:R-:W-:Y:S08]  /*5b80*/  HMMA.16816.F32 R108, R96.reuse, R104, R108 ;  /* 0x00000068606c723c */ /* 0x040ff0000000186c */
[C---:B------:R-:W-:Y:S08]  /*5b90*/  HMMA.16816.F32 R104, R96.reuse, R106, R52 ;  /* 0x0000006a6068723c */ /* 0x040ff00000001834 */
        /* <DEDUP_REMOVED lines=8> */
[C---:B------:R-:W-:Y:S08]  /*5c20*/  HMMA.16816.F32 R52, R96.reuse, R56, R148 ;  /* 0x000000386034723c */ /* 0x040ff00000001894 */
[C---:B------:R-:W-:Y:S08]  /*5c30*/  HMMA.16816.F32 R128, R96.reuse, R130, R24 ;  /* 0x000000826080723c */ /* 0x040ff00000001818 */
[C---:B-1----:R-:W-:Y:S08]  /*5c40*/  HMMA.16816.F32 R84, R96.reuse, R88, R92 ;  /* 0x000000586054723c */ /* 0x042ff0000000185c */
[C---:B--2---:R-:W-:Y:S08]  /*5c50*/  HMMA.16816.F32 R76, R96.reuse, R80, R144 ;  /* 0x00000050604c723c */ /* 0x044ff00000001890 */
[C---:B------:R-:W-:Y:S08]  /*5c60*/  HMMA.16816.F32 R120, R96.reuse, R122, R28 ;  /* 0x0000007a6078723c */ /* 0x040ff0000000181c */
[C---:B------:R-:W-:Y:S08]  /*5c70*/  HMMA.16816.F32 R56, R96.reuse, R58, R140 ;  /* 0x0000003a6038723c */ /* 0x040ff0000000188c */
[C---:B------:R-:W-:Y:S08]  /*5c80*/  HMMA.16816.F32 R80, R96.reuse, R82, R136 ;  /* 0x000000526050723c */ /* 0x040ff00000001888 */
[C---:B------:R-:W-:Y:S08]  /*5c90*/  HMMA.16816.F32 R88, R96.reuse, R90, R32 ;  /* 0x0000005a6058723c */ /* 0x040ff00000001820 */
[C---:B------:R-:W-:Y:S08]  /*5ca0*/  HMMA.16816.F32 R92, R96.reuse, R4, R20 ;  /* 0x00000004605c723c */ /* 0x040ff00000001814 */
[----:B------:R-:W-:Y:S01]  /*5cb0*/  HMMA.16816.F32 R96, R96, R6, R16 ;  /* 0x000000066060723c */ /* 0x000fe20000001810 */
[----:B------:R-:W-:Y:S07]  /*5cc0*/  @!UPT UIADD3 URZ, URZ, URZ, URZ ;  /* 0x0000003f3f3ff290 */ /* 0x000fee000fffe03f */
[----:B------:R-:W-:Y:S11]  /*5cd0*/  @!P0 BRA `(.L_x_1568) ;  /* 0x000004e000008947 */ /* 0x000ff60003800000 */
[----:B------:R-:W-:Y:S01]  /*5ce0*/  IMAD.MOV.U32 R157, RZ, RZ, c[0x0][0x2b8] ;  /* 0x0000ae00ff9d7624 */ /* 0x000fe200078e00ff */
[----:B------:R-:W-:Y:S01]  /*5cf0*/  IADD3 R0, R154, -0x1, RZ ;  /* 0xffffffff9a007810 */ /* 0x000fe20007ffe0ff */
[----:B------:R-:W-:-:S03]  /*5d00*/  IMAD.MOV.U32 R173, RZ, RZ, RZ ;  /* 0x000000ffffad7224 */ /* 0x000fc600078e00ff */
[----:B------:R-:W-:Y:S01]  /*5d10*/  ISETP.NE.AND P1, PT, R157, 0x1, PT ;  /* 0x000000019d00780c */ /* 0x000fe20003f25270 */
[----:B------:R-:W-:-:S05]  /*5d20*/  IMAD R0, R0, 0x40, R192 ;  /* 0x0000004000007824 */ /* 0x000fca00078e02c0 */
        /* <DEDUP_REMOVED lines=9> */
[----:B------:R-:W-:Y:S01]  /*5dc0*/  IMAD.MOV R0, RZ, RZ, -R0 ;  /* 0x000000ffff007224 */ /* 0x000fe200078e0a00 */
[----:B------:R-:W-:Y:S01]  /*5dd0*/  SHF.R.S32.HI R157, RZ, 0x1f, R186 ;  /* 0x0000001fff9d7819 */ /* 0x000fe200000114ba */
[----:B------:R-:W-:Y:S01]  /*5de0*/  IMAD.SHL.U32 R18, R186, 0x2, RZ ;  /* 0x00000002ba127824 */ /* 0x000fe200078e00ff */
[----:B------:R-:W-:Y:S01]  /*5df0*/  SHF.R.S32.HI R7, RZ, 0x1f, R185 ;  /* 0x0000001fff077819 */ /* 0x000fe200000114b9 */
[----:B------:R-:W-:Y:S01]  /*5e00*/  IMAD R174, R0, c[0x0][0x2b8], R2 ;  /* 0x0000ae0000ae7a24 */ /* 0x000fe200078e0202 */
[----:B------:R-:W-:Y:S01]  /*5e10*/  SHF.R.S32.HI R6, RZ, 0x1f, R177 ;  /* 0x0000001fff067819 */ /* 0x000fe200000114b1 */
[----:B------:R-:W-:Y:S01]  /*5e20*/  IMAD.SHL.U32 R17, R185, 0x2, RZ ;  /* 0x00000002b9117824 */ /* 0x000fe200078e00ff */
[----:B------:R-:W-:Y:S01]  /*5e30*/  SHF.L.U64.HI R15, R186, 0x1, R157 ;  /* 0x00000001ba0f7819 */ /* 0x000fe2000001029d */
[----:B------:R-:W-:Y:S01]  /*5e40*/  IMAD.WIDE.U32 R2, R174, c[0x0][0x1e0], RZ ;  /* 0x00007800ae027a25 */ /* 0x000fe200078e00ff */
[----:B------:R-:W-:-:S02]  /*5e50*/  SHF.R.S32.HI R0, RZ, 0x1f, R174 ;  /* 0x0000001fff007819 */ /* 0x000fc400000114ae */
[----:B------:R-:W-:Y:S01]  /*5e60*/  SHF.L.U64.HI R14, R185, 0x1, R7 ;  /* 0x00000001b90e7819 */ /* 0x000fe20000010207 */
[C---:B------:R-:W-:Y:S01]  /*5e70*/  IMAD.SHL.U32 R16, R177.reuse, 0x2, RZ ;  /* 0x00000002b1107824 */ /* 0x040fe200078e00ff */
[----:B------:R-:W-:Y:S01]  /*5e80*/  SHF.L.U64.HI R13, R177, 0x1, R6 ;  /* 0x00000001b10d7819 */ /* 0x000fe20000010206 */
        /* <DEDUP_REMOVED lines=13> */
.L_x_1657:
[----:B------:R-:W-:Y:S05]  /*5f60*/  BRA.DIV ~URZ, `(.L_x_1570) ;  /* 0x00008a227f007947 */ /* 0x000fea000b800000 */
[----:B------:R-:W3:Y:S01]  /*5f70*/  SHFL.IDX PT, R0, R12, RZ, 0x181f ;  /* 0x00181fff0c007589 */ /* 0x000ee200000e0000 */
[----:B------:R-:W-:Y:S01]  /*5f80*/  IMAD.MOV.U32 R5, RZ, RZ, R252 ;  /* 0x000000ffff057224 */ /* 0x000fe200078e00fc */
[----:B------:R-:W-:Y:S02]  /*5f90*/  SEL R11, RZ, 0x10, P5 ;  /* 0x00000010ff0b7807 */ /* 0x000fe40002800000 */
[C---:B---3--:R-:W-:Y:S02]  /*5fa0*/  IADD3 R2, P0, R0.reuse, R16, RZ ;  /* 0x0000001000027210 */ /* 0x048fe40007f1e0ff */
[----:B------:R-:W-:-:S03]  /*5fb0*/  IADD3 R8, P1, R0, R17, RZ ;  /* 0x0000001100087210 */ /* 0x000fc60007f3e0ff */
[----:B--2---:R-:W-:Y:S01]  /*5fc0*/  IMAD.X R3, R4, 0x1, R13, P0 ;  /* 0x0000000104037824 */ /* 0x004fe200000e060d */
[----:B------:R-:W-:Y:S01]  /*5fd0*/  IADD3 R6, P0, R0, R18, RZ ;  /* 0x0000001200067210 */ /* 0x000fe20007f1e0ff */
[C---:B------:R-:W-:Y:S01]  /*5fe0*/  IMAD.X R9, R4.reuse, 0x1, R14, P1 ;  /* 0x0000000104097824 */ /* 0x040fe200008e060e */
[----:B------:R-:W2:Y:S03]  /*5ff0*/  SHFL.IDX PT, R0, R12, 0x1, 0x181f ;  /* 0x00381f000c007f89 */ /* 0x000ea600000e0000 */
[----:B------:R-:W-:Y:S01]  /*6000*/  IMAD.X R7, R4, 0x1, R15, P0 ;  /* 0x0000000104077824 */ /* 0x000fe200000e060f */
[----:B------:R-:W-:Y:S01]  /*6010*/  @!PT LDS RZ, [RZ] ;  /* 0x00000000fffff984 */ /* 0x000fe20000000800 */
[----:B------:R3:W-:Y:S04]  /*6020*/  LDGSTS.E.BYPASS.LTC128B.128 [R188+0xc100], [R2.64], !P5 ;  /* 0x0c10000002bc7fae */ /* 0x0007e8000e901d46 */
[----:B------:R3:W-:Y:S04]  /*6030*/  LDGSTS.E.BYPASS.LTC128B.128 [R188+0xe100], [R8.64], !P4 ;  /* 0x0e10000008bc7fae */ /* 0x0007e8000e101d46 */
[----:B------:R3:W-:Y:S04]  /*6040*/  LDGSTS.E.BYPASS.LTC128B.128 [R188+0x10100], [R6.64], !P6 ;  /* 0x1010000006bc7fae */ /* 0x0007e8000f101d46 */
[----:B------:R4:W1:Y:S02]  /*6050*/  SHFL.IDX PT, R4, R10, 0x1, 0x181f ;  /* 0x00381f000a047f89 */ /* 0x00086400000e0000 */
[----:B-1--4-:R-:W-:-:S02]  /*6060*/  SEL R10, RZ, 0x10, P4 ;  /* 0x00000010ff0a7807 */ /* 0x012fc40002000000 */
.L_x_1658:
[----:B--23--:R-:W-:Y:S02]  /*6070*/  IADD3 R2, -R11, 0x10, RZ ;  /* 0x000000100b027810 */ /* 0x00cfe40007ffe1ff */
[----:B------:R-:W-:-:S02]  /*6080*/  IADD3 R3, -R10, 0x10, RZ ;  /* 0x000000100a037810 */ /* 0x000fc40007ffe1ff */
[----:B------:R-:W-:-:S04]  /*6090*/  LOP3.LUT R2, R2, 0xf, RZ, 0xc0, !PT ;  /* 0x0000000f02027812 */ /* 0x000fc800078ec0ff */
[----:B------:R-:W-:Y:S02]  /*60a0*/  IADD3 R8, P1, P0, R2, R0, R16 ;  /* 0x0000000002087210 */ /* 0x000fe4000783e010 */
[----:B------:R-:W-:Y:S02]  /*60b0*/  LOP3.LUT R2, R3, 0xf, RZ, 0xc0, !PT ;  /* 0x0000000f03027812 */ /* 0x000fe400078ec0ff */
[----:B------:R-:W-:Y:S02]  /*60c0*/  IADD3 R3, -R5, 0x10, RZ ;  /* 0x0000001005037810 */ /* 0x000fe40007ffe1ff */
[----:B------:R-:W-:Y:S02]  /*60d0*/  IADD3.X R9, RZ, R4, R13, P1, P0 ;  /* 0x00000004ff097210 */ /* 0x000fe40000fe040d */
        /* <DEDUP_REMOVED lines=14> */
.L_x_1568:
[----:B------:R-:W-:Y:S05]  /*61c0*/  BSYNC B0 ;  /* 0x0000000000007941 */ /* 0x000fea0003800000 */
.L_x_1567:
[----:B------:R-:W-:Y:S01]  /*61d0*/  IADD3 R0, R154, -0x2, RZ ;  /* 0xfffffffe9a007810 */ /* 0x000fe20007ffe0ff */
[----:B------:R-:W0:Y:S03]  /*61e0*/  LDGDEPBAR ;  /* 0x00000000000079af */ /* 0x000e260000000000 */
[----:B------:R-:W-:-:S13]  /*61f0*/  ISETP.GE.AND P0, PT, R0, R187, PT ;  /* 0x000000bb0000720c */ /* 0x000fda0003f06270 */
[----:B------:R-:W-:Y:S05]  /*6200*/  @!P0 BRA `(.L_x_1571) ;  /* 0x000032d000008947 */ /* 0x000fea0003800000 */
[----:B------:R-:W-:Y:S01]  /*6210*/  MOV R175, R0 ;  /* 0x0000000000af7202 */ /* 0x000fe20000000f00 */
[----:B------:R-:W-:Y:S01]  /*6220*/  IMAD.MOV.U32 R0, RZ, RZ, R101 ;  /* 0x000000ffff007224 */ /* 0x000fe200078e0065 */
[----:B------:R-:W-:Y:S01]  /*6230*/  MOV R102, R100 ;  /* 0x0000006400667202 */ /* 0x000fe20000000f00 */
[----:B------:R-:W-:Y:S01]  /*6240*/  IMAD.MOV.U32 R161, RZ, RZ, 0x1 ;  /* 0x00000001ffa17424 */ /* 0x000fe200078e00ff */
[----:B------:R-:W-:Y:S02]  /*6250*/  MOV R176, RZ ;  /* 0x000000ff00b07202 */ /* 0x000fe40000000f00 */
.L_x_1581:
[----:B------:R-:W-:Y:S04]  /*6260*/  DEPBAR.LE SB0, 0x2 ;  /* 0x000080800000791a */ /* 0x000fe80000000000 */
[----:B------:R-:W-:Y:S01]  /*6270*/  WARPSYNC 0xffffffff ;  /* 0xffffffff00007948 */ /* 0x000fe20003800000 */
[----:B------:R-:W-:Y:S01]  /*6280*/  BAR.SYNC.DEFER_BLOCKING 0x0 ;  /* 0x0000000000007b1d */ /* 0x000fe20000010000 */
[----:B------:R-:W-:Y:S01]  /*6290*/  IMAD R160, R161, 0x6000, RZ ;  /* 0x00006000a1a07824 */ /* 0x000fe200078e02ff */
[----:B------:R-:W-:Y:S04]  /*62a0*/  ISETP.GE.AND P0, PT, R187, R175, PT ;  /* 0x000000afbb00720c */ /* 0x000fe80003f06270 */
[----:B------:R-:W-:Y:S04]  /*62b0*/  IADD3 R100, R169, R160, RZ ;  /* 0x000000a0a9647210 */ /* 0x000fe80007ffe0ff */
[----:B------:R-:W-:Y:S01]  /*62c0*/  IADD3 R103, R167, R100, RZ ;  /* 0x00000064a7677210 */ /* 0x000fe20007ffe0ff */
[----:B------:R2:W3:Y:S01]  /*62d0*/  LDSM.16.M88.4 R32, [R163] ;  /* 0x00000000a320783b */ /* 0x0004e20000000200 */
[----:B------:R-:W-:Y:S03]  /*62e0*/  BSSY B0, `(.L_x_1572) ;  /* 0x000004b000007945 */ /* 0x000fe60003800000 */
[----:B-1----:R2:W1:Y:S04]  /*62f0*/  LDSM.16.M88.4 R8, [R100] ;  /* 0x000000006408783b */ /* 0x0024680000000200 */
        /* <DEDUP_REMOVED lines=9> */
[----:B------:R-:W-:Y:S01]  /*6390*/  IMAD.SHL.U32 R29, R186, 0x2, RZ ;  /* 0x00000002ba1d7824 */ /* 0x000fe200078e00ff */
[----:B------:R-:W-:Y:S01]  /*63a0*/  SHF.R.S32.HI R2, RZ, 0x1f, R174 ;  /* 0x0000001fff027819 */ /* 0x000fe200000114ae */
[----:B------:R-:W-:Y:S01]  /*63b0*/  IMAD.SHL.U32 R28, R185, 0x2, RZ ;  /* 0x00000002b91c7824 */ /* 0x000fe200078e00ff */
[----:B------:R-:W-:Y:S01]  /*63c0*/  SHF.R.S32.HI R5, RZ, 0x1f, R173 ;  /* 0x0000001fff057819 */ /* 0x000fe200000114ad */
[----:B------:R-:W-:Y:S01]  /*63d0*/  IMAD.SHL.U32 R23, R177, 0x2, RZ ;  /* 0x00000002b1177824 */ /* 0x000fe200078e00ff */
[----:B------:R-:W-:Y:S01]  /*63e0*/  SHF.R.S32.HI R6, RZ, 0x1f, R186 ;  /* 0x0000001fff067819 */ /* 0x000fe200000114ba */
[----:B------:R-:W-:Y:S01]  /*63f0*/  IMAD R4, R2, c[0x0][0x208], RZ ;  /* 0x0000820002047a24 */ /* 0x000fe200078e02ff */
[----:B------:R-:W-:Y:S01]  /*6400*/  SHF.R.S32.HI R7, RZ, 0x1f, R185 ;  /* 0x0000001fff077819 */ /* 0x000fe200000114b9 */
[----:B------:R-:W-:Y:S01]  /*6410*/  IMAD.WIDE.U32 R2, R174, c[0x0][0x208], RZ ;  /* 0x00008200ae027a25 */ /* 0x000fe200078e00ff */
[----:B------:R-:W-:Y:S02]  /*6420*/  SHF.L.U64.HI R22, R186, 0x1, R6 ;  /* 0x00000001ba167819 */ /* 0x000fe40000010206 */
[----:B------:R-:W-:Y:S01]  /*6430*/  SHF.R.S32.HI R6, RZ, 0x1f, R177 ;  /* 0x0000001fff067819 */ /* 0x000fe200000114b1 */
[----:B------:R-:W-:Y:S01]  /*6440*/  IMAD R4, R174, c[0x0][0x20c], R4 ;  /* 0x00008300ae047a24 */ /* 0x000fe200078e0204 */
[----:B------:R-:W-:Y:S02]  /*6450*/  SHF.L.U64.HI R21, R185, 0x1, R7 ;  /* 0x00000001b9157819 */ /* 0x000fe40000010207 */
[----:B------:R-:W-:Y:S01]  /*6460*/  SHF.L.U64.HI R20, R177, 0x1, R6 ;  /* 0x00000001b1147819 */ /* 0x000fe20000010206 */
[----:B------:R-:W-:Y:S02]  /*6470*/  IMAD.IADD R3, R3, 0x1, R4 ;  /* 0x0000000103037824 */ /* 0x000fe400078e0204 */
[----:B------:R-:W-:Y:S02]  /*6480*/  IMAD R4, R5, c[0x0][0x218], RZ ;  /* 0x0000860005047a24 */ /* 0x000fe400078e02ff */
[C---:B------:R-:W-:Y:S04]  /*6490*/  IMAD.WIDE.U32 R2, R173.reuse, c[0x0][0x218], R2 ;  /* 0x00008600ad027a25 */ /* 0x040fe800078e0002 */
[----:B------:R-:W-:Y:S01]  /*64a0*/  IMAD R4, R173, c[0x0][0x21c], R4 ;  /* 0x00008700ad047a24 */ /* 0x000fe200078e0204 */
[----:B------:R-:W-:Y:S04]  /*64b0*/  IADD3 R2, P0, R196, R2, RZ ;  /* 0x00000002c4027210 */ /* 0x000fe80007f1e0ff */
[----:B------:R-:W-:Y:S02]  /*64c0*/  IADD3.X R3, R199, R3, R4, P0, !PT ;  /* 0x00000003c7037210 */ /* 0x000fe400007fe404 */
[C---:B------:R-:W-:Y:S04]  /*64d0*/  LEA R13, P0, R2.reuse, c[0x0][0x1f8], 0x1 ;  /* 0x00007e00020d7a11 */ /* 0x040fe800078008ff */
[----:B------:R-:W-:Y:S01]  /*64e0*/  LEA.HI.X R12, R2, c[0x0][0x1fc], R3, 0x1, P0 ;  /* 0x00007f00020c7a11 */ /* 0x000fe200000f0c03 */
[----:B------:R-:W-:-:S06]  /*64f0*/  BRA.DIV ~URZ, `(.L_x_1574) ;  /* 0x000086a27f007947 */ /* 0x000fcc000b800000 */
[----:B------:R2:W4:Y:S02]  /*6500*/  SHFL.IDX PT, R5, R12, RZ, 0x181f ;  /* 0x00181fff0c057589 */ /* 0x00052400000e0000 */
.L_x_1659:
[----:B------:R-:W-:-:S05]  /*6510*/  BRA.DIV ~URZ, `(.L_x_1575) ;  /* 0x000086f27f007947 */ /* 0x000fca000b800000 */
[----:B------:R-:W5:Y:S01]  /*6520*/  SHFL.IDX PT, R2, R13, RZ, 0x181f ;  /* 0x00181fff0d027589 */ /* 0x000f6200000e0000 */
[----:B------:R-:W-:Y:S01]  /*6530*/  IMAD R4, R176, 0x6000, R204 ;  /* 0x00006000b0047824 */ /* 0x000fe200078e02cc */
[----:B------:R-:W-:Y:S02]  /*6540*/  SEL R15, RZ, 0x10, P4 ;  /* 0x00000010ff0f7807 */ /* 0x000fe40002000000 */
[----:B------:R-:W-:Y:S02]  /*6550*/  SEL R14, RZ, 0x10, P6 ;  /* 0x00000010ff0e7807 */ /* 0x000fe40003000000 */
[C---:B-----5:R-:W-:Y:S05]  /*6560*/  IADD3 R6, P0, R2.reuse, R23, RZ ;  /* 0x0000001702067210 */ /* 0x060fea0007f1e0ff */
[C---:B----4-:R-:W-:Y:S05]  /*6570*/  IMAD.X R7, R5.reuse, 0x1, R20, P0 ;  /* 0x0000000105077824 */ /* 0x050fea00000e0614 */
[----:B------:R-:W-:Y:S01]  /*6580*/  @!PT LDS RZ, [RZ] ;  /* 0x00000000fffff984 */ /* 0x000fe20000000800 */
[----:B------:R-:W-:Y:S01]  /*6590*/  @!PT LDS RZ, [RZ] ;  /* 0x00000000fffff984 */ /* 0x000fe20000000800 */
[----:B------:R4:W-:Y:S02]  /*65a0*/  LDGSTS.E.BYPASS.LTC128B.128 [R4], [R6.64], !P5 ;  /* 0x0000000006047fae */ /* 0x0009e4000e901d46 */
[C---:B----4-:R-:W-:Y:S05]  /*65b0*/  IADD3 R6, P0, R2.reuse, R28, RZ ;  /* 0x0000001c02067210 */ /* 0x050fea0007f1e0ff */
[C---:B------:R-:W-:Y:S01]  /*65c0*/  IMAD.X R7, R5.reuse, 0x1, R21, P0 ;  /* 0x0000000105077824 */ /* 0x040fe200000e0615 */
[----:B------:R-:W-:Y:S04]  /*65d0*/  IADD3 R2, P0, R2, R29, RZ ;  /* 0x0000001d02027210 */ /* 0x000fe80007f1e0ff */
[----:B------:R4:W-:Y:S01]  /*65e0*/  LDGSTS.E.BYPASS.LTC128B.128 [R4+0x2000], [R6.64], !P4 ;  /* 0x0200000006047fae */ /* 0x0009e2000e101d46 */
[----:B------:R-:W-:Y:S03]  /*65f0*/  IMAD.X R3, R5, 0x1, R22, P0 ;  /* 0x0000000105037824 */ /* 0x000fe600000e0616 */
[----:B------:R2:W3:Y:S04]  /*6600*/  SHFL.IDX PT, R5, R12, 0x1, 0x181f ;  /* 0x00381f000c057f89 */ /* 0x0004e800000e0000 */
[----:B------:R5:W-:Y:S01]  /*6610*/  LDGSTS.E.BYPASS.LTC128B.128 [R4+0x4000], [R2.64], !P6 ;  /* 0x0400000002047fae */ /* 0x000be2000f101d46 */
[----:B----4-:R-:W-:Y:S03]  /*6620*/  SEL R6, RZ, 0x10, P5 ;  /* 0x00000010ff067807 */ /* 0x010fe60002800000 */
[----:B-----5:R2:W4:Y:S04]  /*6630*/  SHFL.IDX PT, R2, R13, 0x1, 0x181f ;  /* 0x00381f000d027f89 */ /* 0x02052800000e0000 */
.L_x_1660:
[C---:B---3--:R-:W-:Y:S02]  /*6640*/  IADD3 R3, -R6.reuse, 0x10, RZ ;  /* 0x0000001006037810 */ /* 0x048fe40007ffe1ff */
[----:B------:R-:W-:Y:S02]  /*6650*/  ISETP.NE.U32.AND P2, PT, R6, RZ, PT ;  /* 0x000000ff0600720c */ /* 0x000fe40003f45070 */
[----:B------:R-:W-:Y:S04]  /*6660*/  LOP3.LUT R3, R3, 0xf, RZ, 0xc0, !PT ;  /* 0x0000000f03037812 */ /* 0x000fe800078ec0ff */
[-C--:B--2-4-:R-:W-:Y:S02]  /*6670*/  IADD3 R12, P1, P0, R3, R2.reuse, R23 ;  /* 0x00000002030c7210 */ /* 0x094fe4000783e017 */
[----:B------:R-:W-:Y:S02]  /*6680*/  IADD3 R3, -R15, 0x10, RZ ;  /* 0x000000100f037810 */ /* 0x000fe40007ffe1ff */
[-C--:B------:R-:W-:Y:S02]  /*6690*/  IADD3.X R13, RZ, R5.reuse, R20, P1, P0 ;  /* 0x00000005ff0d7210 */ /* 0x080fe40000fe0414 */
[----:B------:R-:W-:Y:S03]  /*66a0*/  LOP3.LUT R3, R3, 0xf, RZ, 0xc0, !PT ;  /* 0x0000000f03037812 */ /* 0x000fe600078ec0ff */
[----:B------:R-:W-:Y:S01]  /*66b0*/  @!PT LDS RZ, [RZ] ;  /* 0x00000000fffff984 */ /* 0x000fe20000000800 */
[----:B------:R-:W-:Y:S01]  /*66c0*/  @!PT LDS RZ, [RZ] ;  /* 0x00000000fffff984 */ /* 0x000fe20000000800 */
[----:B------:R-:W-:Y:S01]  /*66d0*/  @!PT LDS RZ, [RZ] ;  /* 0x00000000fffff984 */ /* 0x000fe20000000800 */
[----:B------:R2:W-:Y:S01]  /*66e0*/  LDGSTS.E.BYPASS.LTC128B.128.ZFILL [R4+0x1000], [R12.64], P2 ;  /* 0x010000000c047fae */ /* 0x0005e20009141d46 */
[-C--:B------:R-:W-:Y:S02]  /*66f0*/  IADD3 R6, P1, P0, R3, R2.reuse, R28 ;  /* 0x0000000203067210 */ /* 0x080fe4000783e01c */
[C---:B------:R-:W-:Y:S02]  /*6700*/  IADD3 R3, -R14.reuse, 0x10, RZ ;  /* 0x000000100e037810 */ /* 0x040fe40007ffe1ff */
[-C--:B------:R-:W-:Y:S02]  /*6710*/  IADD3.X R7, RZ, R5.reuse, R21, P1, P0 ;  /* 0x00000005ff077210 */ /* 0x080fe40000fe0415 */
[----:B------:R-:W-:Y:S04]  /*6720*/  LOP3.LUT R3, R3, 0xf, RZ, 0xc0, !PT ;  /* 0x0000000f03037812 */ /* 0x000fe800078ec0ff */
[----:B------:R-:W-:Y:S04]  /*6730*/  IADD3 R2, P1, P0, R3, R2, R29 ;  /* 0x0000000203027210 */ /* 0x000fe8000783e01d */
[----:B------:R-:W-:Y:S02]  /*6740*/  IADD3.X R3, RZ, R5, R22, P1, P0 ;  /* 0x00000005ff037210 */ /* 0x000fe40000fe0416 */
[----:B------:R-:W-:Y:S02]  /*6750*/  ISETP.NE.U32.AND P1, PT, R15, RZ, PT ;  /* 0x000000ff0f00720c */ /* 0x000fe40003f25070 */
[----:B------:R-:W-:Y:S11]  /*6760*/  ISETP.NE.U32.AND P0, PT, R14, RZ, PT ;  /* 0x000000ff0e00720c */ /* 0x000ff60003f05070 */
[----:B------:R2:W-:Y:S04]  /*6770*/  LDGSTS.E.BYPASS.LTC128B.128.ZFILL [R4+0x3000], [R6.64], P1 ;  /* 0x0300000006047fae */ /* 0x0005e80008941d46 */
[----:B------:R2:W-:Y:S02]  /*6780*/  LDGSTS.E.BYPASS.LTC128B.128.ZFILL [R4+0x5000], [R2.64], P0 ;  /* 0x0500000002047fae */ /* 0x0005e40008141d46 */
.L_x_1573:
[----:B------:R-:W-:Y:S05]  /*6790*/  BSYNC B0 ;  /* 0x0000000000007941 */ /* 0x000fea0003800000 */
.L_x_1572:
[----:B------:R-:W0:Y:S01]  /*67a0*/  LDGDEPBAR ;  /* 0x00000000000079af */ /* 0x000e220000000000 */
[----:B------:R-:W-:Y:S01]  /*67b0*/  WARPSYNC 0xffffffff ;  /* 0xffffffff00007948 */ /* 0x000fe20003800000 */
[C---:B-123--:R-:W-:Y:S01]  /*67c0*/  HMMA.16816.F32 R4, R32.reuse, R8, RZ ;  /* 0x000000082004723c */ /* 0x04efe200000018ff */
[----:B------:R-:W-:Y:S02]  /*67d0*/  IMAD.MOV.U32 R2, RZ, RZ, 0x40 ;  /* 0x00000040ff027424 */ /* 0x000fe400078e00ff */
[----:B------:R-:W-:Y:S01]  /*67e0*/  LOP3.LUT P0, RZ, R162, 0x4, RZ, 0xc0, !PT ;  /* 0x00000004a2ff7812 */ /* 0x000fe2000780c0ff */
[C-C-:B------:R-:W-:Y:S03]  /*67f0*/  IMAD.IADD R3, R167.reuse, 0x1, R100.reuse ;  /* 0x00000001a7037824 */ /* 0x140fe600078e0264 */
[----:B------:R-:W-:Y:S01]  /*6800*/  SEL R2, R2, 0xffffffc0, !P0 ;  /* 0xffffffc002027807 */ /* 0x000fe20004000000 */
[C---:B------:R-:W-:Y:S01]  /*6810*/  HMMA.16816.F32 R8, R32.reuse, R10, RZ ;  /* 0x0000000a2008723c */ /* 0x040fe200000018ff */
[----:B------:R-:W-:Y:S03]  /*6820*/  ISETP.GE.AND P0, PT, R176, 0x1, PT ;  /* 0x00000001b000780c */ /* 0x000fe60003f06270 */
[C---:B------:R-:W-:Y:S04]  /*6830*/  IMAD.IADD R101, R2.reuse, 0x1, R100 ;  /* 0x0000000102657824 */ /* 0x040fe800078e0264 */
        /* <DEDUP_REMOVED lines=12> */
[----:B------:R-:W-:Y:S07]  /*6900*/  LDSM.16.M88.4 R148, [R101+0x1000] ;  /* 0x001000006594783b */ /* 0x000fee0000000200 */
[C---:B------:R-:W-:Y:S08]  /*6910*/  HMMA.16816.F32 R20, R140.reuse, R152, R20 ;  /* 0x000000988c14723c */ /* 0x040ff00000001814 */
[C---:B------:R-:W-:Y:S01]  /*6920*/  HMMA.16816.F32 R24, R140.reuse, R154, R24 ;  /* 0x0000009a8c18723c */ /* 0x040fe20000001818 */
[----:B------:R-:W-:Y:S07]  /*6930*/  LDSM.16.M88.4 R152, [R3+0x5800] ;  /* 0x005800000398783b */ /* 0x000fee0000000200 */
[C---:B------:R-:W-:Y:S07]  /*6940*/  HMMA.16816.F32 R28, R140.reuse, R156, R28 ;  /* 0x0000009c8c1c723c */ /* 0x040fee000000181c */
[----:B------:R-:W-:Y:S01]  /*6950*/  IMAD.IADD R156, R2, 0x1, R103 ;  /* 0x00000001029c7824 */ /* 0x000fe200078e0267 */
[----:B------:R-:W-:Y:S01]  /*6960*/  HMMA.16816.F32 R32, R140, R158, R32 ;  /* 0x0000009e8c20723c */ /* 0x000fe20000001820 */
[----:B------:R-:W2:Y:S03]  /*6970*/  LDSM.16.M88.4 R140, [R101+0x800] ;  /* 0x00080000658c783b */ /* 0x000ea60000000200 */
[----:B------:R-:W-:Y:S04]  /*6980*/  IADD3 R2, R167, R100, R2 ;  /* 0x00000064a7027210 */ /* 0x000fe80007ffe002 */
[C---:B-1----:R-:W-:Y:S08]  /*6990*/  HMMA.16816.F32 R4, R136.reuse, R144, R4 ;  /* 0x000000908804723c */ /* 0x042ff00000001804 */
[C---:B------:R-:W-:Y:S01]  /*69a0*/  HMMA.16816.F32 R8, R136.reuse, R146, R8 ;  /* 0x000000928808723c */ /* 0x040fe20000001808 */
[----:B------:R-:W1:Y:S07]  /*69b0*/  LDSM.16.M88.4 R144, [R101+0x1800] ;  /* 0x001800006590783b */ /* 0x000e6e0000000200 */
[C---:B--2---:R-:W-:Y:S08]  /*69c0*/  HMMA.16816.F32 R12, R136.reuse, R140, R12 ;  /* 0x0000008c880c723c */ /* 0x044ff0000000180c */
[C---:B------:R-:W-:Y:S01]  /*69d0*/  HMMA.16816.F32 R16, R136.reuse, R142, R16 ;  /* 0x0000008e8810723c */ /* 0x040fe20000001810 */
[----:B------:R-:W-:Y:S07]  /*69e0*/  LDSM.16.M88.4 R140, [R165] ;  /* 0x00000000a58c783b */ /* 0x000fee0000000200 */
[C---:B------:R-:W-:Y:S08]  /*69f0*/  HMMA.16816.F32 R20, R136.reuse, R148, R20 ;  /* 0x000000948814723c */ /* 0x040ff00000001814 */
[C---:B------:R-:W-:Y:S01]  /*6a00*/  HMMA.16816.F32 R24, R136.reuse, R150, R24 ;  /* 0x000000968818723c */ /* 0x040fe20000001818 */
[----:B------:R-:W2:Y:S07]  /*6a10*/  LDSM.16.M88.4 R148, [R156] ;  /* 0x000000009c94783b */ /* 0x000eae0000000200 */
[C---:B-1----:R-:W-:Y:S08]  /*6a20*/  HMMA.16816.F32 R28, R136.reuse, R144, R28 ;  /* 0x00000090881c723c */ /* 0x042ff0000000181c */
[----:B------:R-:W-:Y:S01]  /*6a30*/  HMMA.16816.F32 R32, R136, R146, R32 ;  /* 0x000000928820723c */ /* 0x000fe20000001820 */
[----:B------:R-:W1:Y:S08]  /*6a40*/  LDSM.16.M88.4 R136, [R156+0x800] ;  /* 0x000800009c88783b */ /* 0x000e700000000200 */
[----:B------:R-:W3:Y:S01]  /*6a50*/  LDSM.16.M88.4 R144, [R156+0x1000] ;  /* 0x001000009c90783b */ /* 0x000ee20000000200 */
[C---:B--2---:R-:W-:Y:S08]  /*6a60*/  HMMA.16816.F32 R4, R140.reuse, R148, R4 ;  /* 0x000000948c04723c */ /* 0x044ff00000001804 */
[C---:B------:R-:W-:Y:S01]  /*6a70*/  HMMA.16816.F32 R8, R140.reuse, R150, R8 ;  /* 0x000000968c08723c */ /* 0x040fe20000001808 */
[----:B------:R-:W-:Y:S07]  /*6a80*/  LDSM.16.M88.4 R148, [R163+0x4000] ;  /* 0x00400000a394783b */ /* 0x000fee0000000200 */
[C---:B-1----:R-:W-:Y:S08]  /*6a90*/  HMMA.16816.F32 R12, R140.reuse, R136, R12 ;  /* 0x000000888c0c723c */ /* 0x042ff0000000180c */
[C---:B------:R-:W-:Y:S01]  /*6aa0*/  HMMA.16816.F32 R16, R140.reuse, R138, R16 ;  /* 0x0000008a8c10723c */ /* 0x040fe20000001810 */
[----:B------:R-:W1:Y:S07]  /*6ab0*/  LDSM.16.M88.4 R136, [R156+0x1800] ;  /* 0x001800009c88783b */ /* 0x000e6e0000000200 */
[C---:B---3--:R-:W-:Y:S08]  /*6ac0*/  HMMA.16816.F32 R20, R140.reuse, R144, R20 ;  /* 0x000000908c14723c */ /* 0x048ff00000001814 */
[C---:B------:R-:W-:Y:S01]  /*6ad0*/  HMMA.16816.F32 R24, R140.reuse, R146, R24 ;  /* 0x000000928c18723c */ /* 0x040fe20000001818 */
[----:B------:R-:W2:Y:S07]  /*6ae0*/  LDSM.16.M88.4 R144, [R100+0x2000] ;  /* 0x002000006490783b */ /* 0x000eae0000000200 */
[C---:B-1----:R-:W-:Y:S08]  /*6af0*/  HMMA.16816.F32 R28, R140.reuse, R136, R28 ;  /* 0x000000888c1c723c */ /* 0x042ff0000000181c */
[----:B------:R-:W-:Y:S01]  /*6b00*/  HMMA.16816.F32 R32, R140, R138, R32 ;  /* 0x0000008a8c20723c */ /* 0x000fe20000001820 */
[----:B------:R-:W1:Y:S07]  /*6b10*/  LDSM.16.M88.4 R136, [R100+0x2800] ;  /* 0x002800006488783b */ /* 0x000e6e0000000200 */
[C---:B--2---:R-:W-:Y:S01]  /*6b20*/  HMMA.16816.F32 R4, R148.reuse, R144, R4 ;  /* 0x000000909404723c */ /* 0x044fe20000001804 */
[----:B------:R-:W2:Y:S07]  /*6b30*/  LDSM.16.M88.4 R140, [R100+0x3000] ;  /* 0x00300000648c783b */ /* 0x000eae0000000200 */
[C---:B------:R-:W-:Y:S01]  /*6b40*/  HMMA.16816.F32 R8, R148.reuse, R146, R8 ;  /* 0x000000929408723c */ /* 0x040fe20000001808 */
[----:B------:R-:W3:Y:S07]  /*6b50*/  LDSM.16.M88.4 R144, [R100+0x3800] ;  /* 0x003800006490783b */ /* 0x000eee0000000200 */
[C---:B-1----:R-:W-:Y:S08]  /*6b60*/  HMMA.16816.F32 R12, R148.reuse, R136, R12 ;  /* 0x00000088940c723c */ /* 0x042ff0000000180c */
        /* <DEDUP_REMOVED lines=8> */
[----:B------:R-:W-:Y:S01]  /*6bf0*/  LDSM.16.M88.4 R148, [R3+0x3800] ;  /* 0x003800000394783b */ /* 0x000fe20000000200 */
[C---:B-1----:R-:W-:Y:S08]  /*6c00*/  HMMA.16816.F32 R4, R136.reuse, R140, R4 ;  /* 0x0000008c8804723c */ /* 0x042ff00000001804 */
[C---:B------:R-:W-:Y:S01]  /*6c10*/  HMMA.16816.F32 R8, R136.reuse, R142, R8 ;  /* 0x0000008e8808723c */ /* 0x040fe20000001808 */
[----:B------:R-:W1:Y:S07]  /*6c20*/  LDSM.16.M88.4 R140, [R3+0x3000] ;  /* 0x00300000038c783b */ /* 0x000e6e0000000200 */
[C---:B--2---:R-:W-:Y:S08]  /*6c30*/  HMMA.16816.F32 R12, R136.reuse, R144, R12 ;  /* 0x00000090880c723c */ /* 0x044ff0000000180c */
[C---:B------:R-:W-:Y:S01]  /*6c40*/  HMMA.16816.F32 R16, R136.reuse, R146, R16 ;  /* 0x000000928810723c */ /* 0x040fe20000001810 */
[----:B------:R-:W-:Y:S07]  /*6c50*/  LDSM.16.M88.4 R144, [R101+0x2000] ;  /* 0x002000006590783b */ /* 0x000fee0000000200 */
[C---:B-1----:R-:W-:Y:S08]  /*6c60*/  HMMA.16816.F32 R20, R136.reuse, R140, R20 ;  /* 0x0000008c8814723c */ /* 0x042ff00000001814 */
[C---:B------:R-:W-:Y:S01]  /*6c70*/  HMMA.16816.F32 R24, R136.reuse, R142, R24 ;  /* 0x0000008e8818723c */ /* 0x040fe20000001818 */
[----:B------:R-:W1:Y:S07]  /*6c80*/  LDSM.16.M88.4 R140, [R166+0x4000] ;  /* 0x00400000a68c783b */ /* 0x000e6e0000000200 */
[C---:B------:R-:W-:Y:S08]  /*6c90*/  HMMA.16816.F32 R28, R136.reuse, R148, R28 ;  /* 0x00000094881c723c */ /* 0x040ff0000000181c */
        /* <DEDUP_REMOVED lines=28> */
[----:B------:R-:W3:Y:S01]  /*6e60*/  LDSM.16.M88.4 R148, [R100+0x5000] ;  /* 0x005000006494783b */ /* 0x000ee20000000200 */
[C---:B-1----:R-:W-:Y:S08]  /*6e70*/  HMMA.16816.F32 R4, R140.reuse, R144, R4 ;  /* 0x000000908c04723c */ /* 0x042ff00000001804 */
[C---:B------:R-:W-:Y:S01]  /*6e80*/  HMMA.16816.F32 R8, R140.reuse, R146, R8 ;  /* 0x000000928c08723c */ /* 0x040fe20000001808 */
[----:B------:R-:W1:Y:S07]  /*6e90*/  LDSM.16.M88.4 R144, [R100+0x5800] ;  /* 0x005800006490783b */ /* 0x000e6e0000000200 */
[C---:B--2---:R-:W-:Y:S08]  /*6ea0*/  HMMA.16816.F32 R12, R140.reuse, R136, R12 ;  /* 0x000000888c0c723c */ /* 0x044ff0000000180c */
[C---:B------:R-:W-:Y:S01]  /*6eb0*/  HMMA.16816.F32 R16, R140.reuse, R138, R16 ;  /* 0x0000008a8c10723c */ /* 0x040fe20000001810 */
[----:B------:R-:W-:Y:S07]  /*6ec0*/  LDSM.16.M88.4 R136, [R164+0x8000] ;  /* 0x00800000a488783b */ /* 0x000fee0000000200 */
[C---:B---3--:R-:W-:Y:S08]  /*6ed0*/  HMMA.16816.F32 R20, R140.reuse, R148, R20 ;  /* 0x000000948c14723c */ /* 0x048ff00000001814 */
[C---:B------:R-:W-:Y:S01]  /*6ee0*/  HMMA.16816.F32 R24, R140.reuse, R150, R24 ;  /* 0x000000968c18723c */ /* 0x040fe20000001818 */
[----:B------:R-:W2:Y:S07]  /*6ef0*/  LDSM.16.M88.4 R148, [R103+0x4000] ;  /* 0x004000006794783b */ /* 0x000eae0000000200 */
        /* <DEDUP_REMOVED lines=9> */
[----:B------:R-:W-:Y:S07]  /*6f90*/  LDSM.16.M88.4 R140, [R166+0x8000] ;  /* 0x00800000a68c783b */ /* 0x000fee0000000200 */
[C---:B---3--:R-:W-:Y:S08]  /*6fa0*/  HMMA.16816.F32 R20, R136.reuse, R144, R20 ;  /* 0x000000908814723c */ /* 0x048ff00000001814 */
        /* <DEDUP_REMOVED lines=9> */
[C---:B------:R-:W-:Y:S08]  /*7040*/  HMMA.16816.F32 R12, R140.reuse, R148, R12 ;  /* 0x000000948c0c723c */ /* 0x040ff0000000180c */
[C---:B------:R-:W-:Y:S01]  /*7050*/  HMMA.16816.F32 R16, R140.reuse, R150, R16 ;  /* 0x000000968c10723c */ /* 0x040fe20000001810 */
[----:B------:R-:W3:Y:S07]  /*7060*/  LDSM.16.M88.4 R148, [R165+0x8000] ;  /* 0x00800000a594783b */ /* 0x000eee0000000200 */
[C---:B--2---:R-:W-:Y:S08]  /*7070*/  HMMA.16816.F32 R20, R140.reuse, R136, R20 ;  /* 0x000000888c14723c */ /* 0x044ff00000001814 */
[C---:B------:R-:W-:Y:S01]  /*7080*/  HMMA.16816.F32 R24, R140.reuse, R138, R24 ;  /* 0x0000008a8c18723c */ /* 0x040fe20000001818 */
[----:B------:R-:W2:Y:S07]  /*7090*/  LDSM.16.M88.4 R136, [R2+0x4800] ;  /* 0x004800000288783b */ /* 0x000eae0000000200 */
[C---:B-1----:R-:W-:Y:S08]  /*70a0*/  HMMA.16816.F32 R28, R140.reuse, R144, R28 ;  /* 0x000000908c1c723c */ /* 0x042ff0000000181c */
[----:B------:R-:W-:Y:S08]  /*70b0*/  HMMA.16816.F32 R32, R140, R146, R32 ;  /* 0x000000928c20723c */ /* 0x000ff00000001820 */
[C---:B---3--:R-:W-:Y:S08]  /*70c0*/  HMMA.16816.F32 R4, R148.reuse, R152, R4 ;  /* 0x000000989404723c */ /* 0x048ff00000001804 */
[C---:B------:R-:W-:Y:S08]  /*70d0*/  HMMA.16816.F32 R8, R148.reuse, R154, R8 ;  /* 0x0000009a9408723c */ /* 0x040ff00000001808 */
[C---:B--2---:R-:W-:Y:S08]  /*70e0*/  HMMA.16816.F32 R12, R148.reuse, R136, R12 ;  /* 0x00000088940c723c */ /* 0x044ff0000000180c */
[----:B------:R-:W-:Y:S01]  /*70f0*/  FMUL.FTZ R3, R4, c[0x0][0x320] ;  /* 0x0000c80004037a20 */ /* 0x000fe20000410000 */
[C---:B------:R-:W-:Y:S03]  /*7100*/  HMMA.16816.F32 R16, R148.reuse, R138, R16 ;  /* 0x0000008a9410723c */ /* 0x040fe60000001810 */
[----:B------:R1:W-:Y:S04]  /*7110*/  MUFU.TANH R143, R3 ;  /* 0x00000003008f7308 */ /* 0x0003e80000002400 */
[----:B------:R-:W-:Y:S02]  /*7120*/  FMUL.FTZ R9, R9, c[0x0][0x320] ;  /* 0x0000c80009097a20 */ /* 0x000fe40000410000 */
[----:B------:R-:W-:Y:S04]  /*7130*/  FMUL.FTZ R11, R11, c[0x0][0x320] ;  /* 0x0000c8000b0b7a20 */ /* 0x000fe80000410000 */
[----:B------:R-:W-:Y:S10]  /*7140*/  MUFU.TANH R142, R9 ;  /* 0x00000009008e7308 */ /* 0x000ff40000002400 */
[----:B------:R-:W-:Y:S01]  /*7150*/  MUFU.TANH R152, R11 ;  /* 0x0000000b00987308 */ /* 0x000fe20000002400 */
[----:B-1----:R-:W-:Y:S09]  /*7160*/  FMUL.FTZ R3, R6, c[0x0][0x320] ;  /* 0x0000c80006037a20 */ /* 0x002ff20000410000 */
[----:B------:R1:W2:Y:S02]  /*7170*/  MUFU.TANH R154, R3 ;  /* 0x00000003009a7308 */ /* 0x0002a40000002400 */
[----:B-1----:R-:W-:Y:S08]  /*7180*/  FMUL.FTZ R3, R5, c[0x0][0x320] ;  /* 0x0000c80005037a20 */ /* 0x002ff00000410000 */
[----:B------:R1:W-:Y:S02]  /*7190*/  MUFU.TANH R147, R3 ;  /* 0x0000000300937308 */ /* 0x0003e40000002400 */
[----:B-1----:R-:W-:Y:S02]  /*71a0*/  FMUL.FTZ R3, R7, c[0x0][0x320] ;  /* 0x0000c80007037a20 */ /* 0x002fe40000410000 */
[----:B------:R-:W1:Y:S06]  /*71b0*/  LDSM.16.M88.4 R4, [R2+0x5000] ;  /* 0x005000000204783b */ /* 0x000e6c0000000200 */
[----:B------:R3:W4:Y:S02]  /*71c0*/  MUFU.TANH R155, R3 ;  /* 0x00000003009b7308 */ /* 0x0007240000002400 */
[----:B---3--:R-:W-:Y:S08]  /*71d0*/  FMUL.FTZ R3, R8, c[0x0][0x320] ;  /* 0x0000c80008037a20 */ /* 0x008ff00000410000 */
[----:B------:R3:W-:Y:S01]  /*71e0*/  MUFU.TANH R146, R3 ;  /* 0x0000000300927308 */ /* 0x0007e20000002400 */
[C---:B-1----:R-:W-:Y:S07]  /*71f0*/  HMMA.16816.F32 R20, R148.reuse, R4, R20 ;  /* 0x000000049414723c */ /* 0x042fee0000001814 */
[----:B------:R-:W-:Y:S01]  /*7200*/  FMUL.FTZ R4, R17, c[0x0][0x320] ;  /* 0x0000c80011047a20 */ /* 0x000fe20000410000 */
[C---:B------:R-:W-:Y:S03]  /*7210*/  HMMA.16816.F32 R24, R148.reuse, R6, R24 ;  /* 0x000000069418723c */ /* 0x040fe60000001818 */
[----:B------:R-:W-:Y:S01]  /*7220*/  MUFU.TANH R100, R4 ;  /* 0x0000000400647308 */ /* 0x000fe20000002400 */
[----:B---3--:R-:W-:Y:S02]  /*7230*/  FMUL.FTZ R3, R10, c[0x0][0x320] ;  /* 0x0000c8000a037a20 */ /* 0x008fe40000410000 */
[----:B------:R1:W3:Y:S07]  /*7240*/  LDSM.16.M88.4 R8, [R2+0x5800] ;  /* 0x005800000208783b */ /* 0x0002ee0000000200 */
[----:B------:R5:W2:Y:S01]  /*7250*/  MUFU.TANH R153, R3 ;  /* 0x0000000300997308 */ /* 0x000aa20000002400 */
[----:B-1----:R-:W-:Y:S09]  /*7260*/  FMUL.FTZ R2, R18, c[0x0][0x320] ;  /* 0x0000c80012027a20 */ /* 0x002ff20000410000 */
[----:B------:R1:W-:Y:S01]  /*7270*/  MUFU.TANH R141, R2 ;  /* 0x00000002008d7308 */ /* 0x0003e20000002400 */
[----:B-----5:R-:W-:Y:S09]  /*7280*/  FMUL.FTZ R3, R12, c[0x0][0x320] ;  /* 0x0000c8000c037a20 */ /* 0x020ff20000410000 */
[----:B------:R5:W-:Y:S01]  /*7290*/  MUFU.TANH R139, R3 ;  /* 0x00000003008b7308 */ /* 0x000be20000002400 */
[C---:B---3--:R-:W-:Y:S08]  /*72a0*/  HMMA.16816.F32 R28, R148.reuse, R8, R28 ;  /* 0x00000008941c723c */ /* 0x048ff0000000181c */
[----:B------:R-:W-:Y:S04]  /*72b0*/  HMMA.16816.F32 R32, R148, R10, R32 ;  /* 0x0000000a9420723c */ /* 0x000fe80000001820 */
[----:B-1----:R-:W-:Y:S04]  /*72c0*/  FMUL.FTZ R2, R19, c[0x0][0x320] ;  /* 0x0000c80013027a20 */ /* 0x002fe80000410000 */
[----:B------:R1:W-:Y:S01]  /*72d0*/  MUFU.TANH R140, R2 ;  /* 0x00000002008c7308 */ /* 0x0003e20000002400 */
[----:B-----5:R-:W-:Y:S07]  /*72e0*/  FMUL.FTZ R3, R14, c[0x0][0x320] ;  /* 0x0000c8000e037a20 */ /* 0x020fee0000410000 */
[----:B------:R-:W-:Y:S02]  /*72f0*/  FMUL.FTZ R4, R31, c[0x0][0x320] ;  /* 0x0000c8001f047a20 */ /* 0x000fe40000410000 */
[----:B------:R3:W5:Y:S06]  /*7300*/  MUFU.TANH R145, R3 ;  /* 0x0000000300917308 */ /* 0x00076c0000002400 */
[----:B------:R-:W-:Y:S02]  /*7310*/  FMUL.FTZ R7, R32, c[0x0][0x320] ;  /* 0x0000c80020077a20 */ /* 0x000fe40000410000 */
[----:B------:R-:W-:Y:S02]  /*7320*/  FMUL.FTZ R6, R33, c[0x0][0x320] ;  /* 0x0000c80021067a20 */ /* 0x000fe40000410000 */
[----:B------:R2:W-:Y:S01]  /*7330*/  MUFU.TANH R12, R4 ;  /* 0x00000004000c7308 */ /* 0x0005e20000002400 */
[----:B-1----:R-:W-:Y:S09]  /*7340*/  FMUL.FTZ R2, R22, c[0x0][0x320] ;  /* 0x0000c80016027a20 */ /* 0x002ff20000410000 */
[----:B------:R1:W-:Y:S01]  /*7350*/  MUFU.TANH R137, R2 ;  /* 0x0000000200897308 */ /* 0x0003e20000002400 */
[----:B---3--:R-:W-:Y:S09]  /*7360*/  FMUL.FTZ R3, R13, c[0x0][0x320] ;  /* 0x0000c8000d037a20 */ /* 0x008ff20000410000 */
[----:B------:R3:W-:Y:S01]  /*7370*/  MUFU.TANH R138, R3 ;  /* 0x00000003008a7308 */ /* 0x0007e20000002400 */
[----:B--2---:R-:W-:Y:S09]  /*7380*/  FMUL.FTZ R4, R34, c[0x0][0x320] ;  /* 0x0000c80022047a20 */ /* 0x004ff20000410000 */
[----:B------:R2:W-:Y:S01]  /*7390*/  MUFU.TANH R11, R4 ;  /* 0x00000004000b7308 */ /* 0x0005e20000002400 */
[----:B-1----:R-:W-:Y:S09]  /*73a0*/  FMUL.FTZ R2, R21, c[0x0][0x320] ;  /* 0x0000c80015027a20 */ /* 0x002ff20000410000 */
[----:B------:R1:W-:Y:S01]  /*73b0*/  MUFU.TANH R17, R2 ;  /* 0x0000000200117308 */ /* 0x0003e20000002400 */
[----:B---3--:R-:W-:Y:S09]  /*73c0*/  FMUL.FTZ R3, R15, c[0x0][0x320] ;  /* 0x0000c8000f037a20 */ /* 0x008ff20000410000 */
[----:B------:R3:W3:Y:S01]  /*73d0*/  MUFU.TANH R144, R3 ;  /* 0x0000000300907308 */ /* 0x0006e20000002400 */
[----:B--2---:R-:W-:Y:S09]  /*73e0*/  FMUL.FTZ R4, R35, c[0x0][0x320] ;  /* 0x0000c80023047a20 */ /* 0x004ff20000410000 */
[----:B------:R-:W-:Y:S01]  /*73f0*/  MUFU.TANH R7, R7 ;  /* 0x0000000700077308 */ /* 0x000fe20000002400 */
[----:B-1----:R-:W-:Y:S09]  /*7400*/  FMUL.FTZ R2, R23, c[0x0][0x320] ;  /* 0x0000c80017027a20 */ /* 0x002ff20000410000 */
[----:B------:R1:W2:Y:S01]  /*7410*/  MUFU.TANH R103, R2 ;  /* 0x0000000200677308 */ /* 0x0002a20000002400 */
[----:B---3--:R-:W-:Y:S09]  /*7420*/  FMUL.FTZ R3, R16, c[0x0][0x320] ;  /* 0x0000c80010037a20 */ /* 0x008ff20000410000 */
[----:B------:R3:W-:Y:S10]  /*7430*/  MUFU.TANH R136, R3 ;  /* 0x0000000300887308 */ /* 0x0007f40000002400 */
[----:B------:R2:W-:Y:S01]  /*7440*/  MUFU.TANH R9, R4 ;  /* 0x0000000400097308 */ /* 0x0005e20000002400 */
[----:B-1----:R-:W-:Y:S09]  /*7450*/  FMUL.FTZ R2, R24, c[0x0][0x320] ;  /* 0x0000c80018027a20 */ /* 0x002ff20000410000 */
[----:B------:R1:W-:Y:S01]  /*7460*/  MUFU.TANH R15, R2 ;  /* 0x00000002000f7308 */ /* 0x0003e20000002400 */
[----:B---3--:R-:W-:Y:S09]  /*7470*/  FMUL.FTZ R3, R20, c[0x0][0x320] ;  /* 0x0000c80014037a20 */ /* 0x008ff20000410000 */
[----:B------:R3:W-:Y:S01]  /*7480*/  MUFU.TANH R19, R3 ;  /* 0x0000000300137308 */ /* 0x0007e20000002400 */
[----:B--2---:R-:W-:Y:S04]  /*7490*/  IADD3 R4, R176, 0x1, RZ ;  /* 0x00000001b0047810 */ /* 0x004fe80007ffe0ff */
[----:B------:R-:W-:Y:S05]  /*74a0*/  SEL R176, R4, RZ, !P0 ;  /* 0x000000ff04b07207 */ /* 0x000fea0004000000 */
[----:B------:R-:W-:Y:S01]  /*74b0*/  MUFU.TANH R6, R6 ;  /* 0x0000000600067308 */ /* 0x000fe20000002400 */
[----:B-1----:R-:W-:Y:S09]  /*74c0*/  FMUL.FTZ R2, R26, c[0x0][0x320] ;  /* 0x0000c8001a027a20 */ /* 0x002ff20000410000 */
[----:B------:R1:W2:Y:S01]  /*74d0*/  MUFU.TANH R20, R2 ;  /* 0x0000000200147308 */ /* 0x0002a20000002400 */
[----:B---3--:R-:W-:Y:S09]  /*74e0*/  FMUL.FTZ R3, R25, c[0x0][0x320] ;  /* 0x0000c80019037a20 */ /* 0x008ff20000410000 */
[----:B------:R3:W-:Y:S01]  /*74f0*/  MUFU.TANH R14, R3 ;  /* 0x00000003000e7308 */ /* 0x0007e20000002400 */
[----:B-1----:R-:W-:Y:S09]  /*7500*/  FMUL.FTZ R2, R27, c[0x0][0x320] ;  /* 0x0000c8001b027a20 */ /* 0x002ff20000410000 */
[----:B------:R1:W1:Y:S01]  /*7510*/  MUFU.TANH R18, R2 ;  /* 0x0000000200127308 */ /* 0x0002620000002400 */
[----:B---3--:R-:W-:Y:S04]  /*7520*/  FMNMX.FTZ R3, R154, R102, !PT ;  /* 0x000000669a037209 */ /* 0x008fe80007810000 */
[----:B----4-:R-:W-:Y:S04]  /*7530*/  FMNMX.FTZ R3, R155, R3, !PT ;  /* 0x000000039b037209 */ /* 0x010fe80007810000 */
[----:B------:R-:W-:Y:S04]  /*7540*/  FMNMX.FTZ R3, R153, R3, !PT ;  /* 0x0000000399037209 */ /* 0x000fe80007810000 */
[----:B------:R-:W-:Y:S04]  /*7550*/  FMNMX.FTZ R3, R152, R3, !PT ;  /* 0x0000000398037209 */ /* 0x000fe80007810000 */
[----:B-----5:R-:W-:Y:S01]  /*7560*/  FMNMX.FTZ R3, R145, R3, !PT ;  /* 0x0000000391037209 */ /* 0x020fe20007810000 */
[----:B-1----:R-:W-:Y:S03]  /*7570*/  FMUL.FTZ R2, R28, c[0x0][0x320] ;  /* 0x0000c8001c027a20 */ /* 0x002fe60000410000 */
[----:B------:R-:W-:Y:S01]  /*7580*/  FMNMX.FTZ R3, R144, R3, !PT ;  /* 0x0000000390037209 */ /* 0x000fe20007810000 */
[----:B------:R1:W-:Y:S03]  /*7590*/  MUFU.TANH R10, R2 ;  /* 0x00000002000a7308 */ /* 0x0003e60000002400 */
[----:B------:R-:W-:Y:S04]  /*75a0*/  FMNMX.FTZ R3, R141, R3, !PT ;  /* 0x000000038d037209 */ /* 0x000fe80007810000 */
[----:B------:R-:W-:Y:S04]  /*75b0*/  FMNMX.FTZ R3, R140, R3, !PT ;  /* 0x000000038c037209 */ /* 0x000fe80007810000 */
[----:B------:R-:W-:Y:S04]  /*75c0*/  FMNMX.FTZ R3, R137, R3, !PT ;  /* 0x0000000389037209 */ /* 0x000fe80007810000 */
[----:B------:R-:W-:Y:S04]  /*75d0*/  FMNMX.FTZ R3, R103, R3, !PT ;  /* 0x0000000367037209 */ /* 0x000fe80007810000 */
[----:B--2---:R-:W-:Y:S04]  /*75e0*/  FMNMX.FTZ R3, R20, R3, !PT ;  /* 0x0000000314037209 */ /* 0x004fe80007810000 */
[----:B------:R-:W-:Y:S01]  /*75f0*/  FMNMX.FTZ R3, R18, R3, !PT ;  /* 0x0000000312037209 */ /* 0x000fe20007810000 */
[----:B-1----:R-:W-:Y:S04]  /*7600*/  FMUL.FTZ R2, R30, c[0x0][0x320] ;  /* 0x0000c8001e027a20 */ /* 0x002fe80000410000 */
[----:B------:R-:W1:Y:S02]  /*7610*/  MUFU.TANH R13, R2 ;  /* 0x00000002000d7308 */ /* 0x000e640000002400 */
[----:B-1----:R-:W-:Y:S01]  /*7620*/  FMNMX.FTZ R3, R13, R3, !PT ;  /* 0x000000030d037209 */ /* 0x002fe20007810000 */
[----:B------:R-:W-:Y:S03]  /*7630*/  FMUL.FTZ R2, R29, c[0x0][0x320] ;  /* 0x0000c8001d027a20 */ /* 0x000fe60000410000 */
[----:B------:R-:W-:Y:S04]  /*7640*/  FMNMX.FTZ R3, R12, R3, !PT ;  /* 0x000000030c037209 */ /* 0x000fe80007810000 */
[----:B------:R1:W2:Y:S01]  /*7650*/  MUFU.TANH R8, R2 ;  /* 0x0000000200087308 */ /* 0x0002a20000002400 */
[----:B------:R-:W-:Y:S04]  /*7660*/  FMNMX.FTZ R3, R11, R3, !PT ;  /* 0x000000030b037209 */ /* 0x000fe80007810000 */
[----:B------:R-:W-:Y:S02]  /*7670*/  FMNMX.FTZ R5, R9, R3, !PT ;  /* 0x0000000309057209 */ /* 0x000fe40007810000 */
[----:B-1----:R-:W-:Y:S04]  /*7680*/  FMNMX.FTZ R2, R143, R0, !PT ;  /* 0x000000008f027209 */ /* 0x002fe80007810000 */
        /* <DEDUP_REMOVED lines=12> */
[----:B--2---:R-:W-:Y:S04]  /*7750*/  FMNMX.FTZ R2, R8, R2, !PT ;  /* 0x0000000208027209 */ /* 0x004fe80007810000 */
[----:B------:R-:W-:Y:S04]  /*7760*/  FMNMX.FTZ R2, R7, R2, !PT ;  /* 0x0000000207027209 */ /* 0x000fe80007810000 */
[----:B------:R-:W-:Y:S01]  /*7770*/  FMNMX.FTZ R4, R6, R2, !PT ;  /* 0x0000000206047209 */ /* 0x000fe20007810000 */
[----:B------:R-:W-:-:S05]  /*7780*/  BRA.DIV ~URZ, `(.L_x_1576) ;  /* 0x000076a27f007947 */ /* 0x000fca000b800000 */
[----:B------:R1:W2:Y:S02]  /*7790*/  SHFL.BFLY PT, R2, R4, 0x2, 0x1f ;  /* 0x0c401f0004027f89 */ /* 0x0002a400000e0000 */
.L_x_1661:
[----:B--2---:R-:W-:Y:S01]  /*77a0*/  FMNMX.FTZ R2, R4, R2, !PT ;  /* 0x0000000204027209 */ /* 0x004fe20007810000 */
[----:B------:R-:W-:Y:S04]  /*77b0*/  DEPBAR.LE SB0, 0x2 ;  /* 0x000080800000791a */ /* 0x000fe80000000000 */
[----:B------:R-:W2:Y:S01]  /*77c0*/  SHFL.BFLY PT, R3, R2, 0x1, 0x1f ;  /* 0x0c201f0002037f89 */ /* 0x000ea200000e0000 */
[----:B------:R-:W-:Y:S07]  /*77d0*/  BSSY B0, `(.L_x_1577) ;  /* 0x00001c6000007945 */ /* 0x000fee0003800000 */
[----:B------:R-:W-:Y:S01]  /*77e0*/  BAR.SYNC.DEFER_BLOCKING 0x0 ;  /* 0x0000000000007b1d */ /* 0x000fe20000010000 */
[----:B--2---:R-:W-:Y:S05]  /*77f0*/  FMNMX.FTZ R101, R2, R3, !PT ;  /* 0x0000000302657209 */ /* 0x004fea0007810000 */
[C---:B------:R-:W-:Y:S02]  /*7800*/  FMUL.FTZ R3, R101.reuse, c[0x0][0x2d0] ;  /* 0x0000b40065037a20 */ /* 0x040fe40000410000 */
[----:B------:R-:W-:Y:S02]  /*7810*/  FADD.FTZ R0, -R101, R0 ;  /* 0x0000000065007221 */ /* 0x000fe40000010100 */
[--C-:B------:R-:W-:Y:S02]  /*7820*/  FFMA.FTZ R16, R143, c[0x0][0x2d0], -R3.reuse ;  /* 0x0000b4008f107a23 */ /* 0x100fe40000010803 */
[----:B------:R-:W-:Y:S02]  /*7830*/  FMUL.FTZ R0, R0, c[0x0][0x2d0] ;  /* 0x0000b40000007a20 */ /* 0x000fe40000410000 */
[--C-:B------:R-:W-:Y:S02]  /*7840*/  FFMA.FTZ R182, R7, c[0x0][0x2d0], -R3.reuse ;  /* 0x0000b40007b67a23 */ /* 0x100fe40000010803 */
[--C-:B-1----:R-:W-:Y:S01]  /*7850*/  FFMA.FTZ R4, R147, c[0x0][0x2d0], -R3.reuse ;  /* 0x0000b40093047a23 */ /* 0x102fe20000010803 */
        /* <DEDUP_REMOVED lines=15> */
[----:B------:R-:W-:Y:S02]  /*7950*/  FFMA.FTZ R181, R6, c[0x0][0x2d0], -R3 ;  /* 0x0000b40006b57a23 */ /* 0x000fe40000010803 */
[C---:B-1----:R-:W-:Y:S02]  /*7960*/  FMUL.FTZ R32, R2.reuse, R104 ;  /* 0x0000006802207220 */ /* 0x042fe40000410000 */
[C---:B------:R-:W-:Y:S01]  /*7970*/  FMUL.FTZ R33, R2.reuse, R105 ;  /* 0x0000006902217220 */ /* 0x040fe20000410000 */
[----:B------:R-:W1:Y:S01]  /*7980*/  MUFU.EX2 R3, R4 ;  /* 0x0000000400037308 */ /* 0x000e620000000800 */
[C---:B------:R-:W-:Y:S02]  /*7990*/  FMUL.FTZ R17, R2.reuse, R121 ;  /* 0x0000007902117220 */ /* 0x040fe40000410000 */
[C---:B------:R-:W-:Y:S02]  /*79a0*/  FMUL.FTZ R25, R2.reuse, R113 ;  /* 0x0000007102197220 */ /* 0x040fe40000410000 */
[C---:B--2---:R-:W-:Y:S02]  /*79b0*/  FFMA.FTZ R0, R2.reuse, R179, R7 ;  /* 0x000000b302007223 */ /* 0x044fe40000010007 */
[C---:B------:R-:W-:Y:S02]  /*79c0*/  FMUL.FTZ R16, R2.reuse, R120 ;  /* 0x0000007802107220 */ /* 0x040fe40000410000 */
[C---:B------:R-:W-:Y:S01]  /*79d0*/  FMUL.FTZ R28, R2.reuse, R108 ;  /* 0x0000006c021c7220 */ /* 0x040fe20000410000 */
[----:B------:R-:W-:Y:S01]  /*79e0*/  MUFU.EX2 R14, R23 ;  /* 0x00000017000e7308 */ /* 0x000fe20000000800 */
[C---:B------:R-:W-:Y:S02]  /*79f0*/  FMUL.FTZ R29, R2.reuse, R109 ;  /* 0x0000006d021d7220 */ /* 0x040fe40000410000 */
[C---:B------:R-:W-:Y:S02]  /*7a00*/  FMUL.FTZ R36, R2.reuse, R36 ;  /* 0x0000002402247220 */ /* 0x040fe40000410000 */
[C---:B---3--:R-:W-:Y:S02]  /*7a10*/  FMUL.FTZ R24, R2.reuse, R112 ;  /* 0x0000007002187220 */ /* 0x048fe40000410000 */
[C---:B------:R-:W-:Y:S02]  /*7a20*/  FMUL.FTZ R37, R2.reuse, R37 ;  /* 0x0000002502257220 */ /* 0x040fe40000410000 */
[C---:B------:R-:W-:Y:S01]  /*7a30*/  FMUL.FTZ R40, R2.reuse, R40 ;  /* 0x0000002802287220 */ /* 0x040fe20000410000 */
[----:B------:R-:W2:Y:S01]  /*7a40*/  MUFU.EX2 R8, R22 ;  /* 0x0000001600087308 */ /* 0x000ea20000000800 */
[C---:B------:R-:W-:Y:S02]  /*7a50*/  FMUL.FTZ R41, R2.reuse, R41 ;  /* 0x0000002902297220 */ /* 0x040fe40000410000 */
[C---:B------:R-:W-:Y:S01]  /*7a60*/  FMUL.FTZ R44, R2.reuse, R44 ;  /* 0x0000002c022c7220 */ /* 0x040fe20000410000 */
[C---:B-1----:R-:W-:Y:S01]  /*7a70*/  F2FP.PACK_AB R136, R3.reuse, R7 ;  /* 0x000000070388723e */ /* 0x042fe200000000ff */
[----:B------:R-:W-:Y:S02]  /*7a80*/  FADD.FTZ R6, R3, R0 ;  /* 0x0000000003067221 */ /* 0x000fe40000010000 */
[----:B------:R-:W1:Y:S01]  /*7a90*/  SHFL.BFLY PT, R0, R5, 0x2, 0x1f ;  /* 0x0c401f0005007f89 */ /* 0x000e6200000e0000 */
[C---:B------:R-:W-:Y:S02]  /*7aa0*/  FMUL.FTZ R45, R2.reuse, R45 ;  /* 0x0000002d022d7220 */ /* 0x040fe40000410000 */
[----:B------:R3:W4:Y:S01]  /*7ab0*/  MUFU.EX2 R22, R21 ;  /* 0x0000001500167308 */ /* 0x0007220000000800 */
        /* <DEDUP_REMOVED lines=8> */
[----:B--2---:R-:W-:Y:S01]  /*7b40*/  F2FP.PACK_AB R138, R8, R14 ;  /* 0x0000000e088a723e */ /* 0x004fe200000000ff */
[C---:B------:R-:W-:Y:S02]  /*7b50*/  FMUL.FTZ R61, R2.reuse, R61 ;  /* 0x0000003d023d7220 */ /* 0x040fe40000410000 */
[C---:B------:R-:W-:Y:S02]  /*7b60*/  FMUL.FTZ R64, R2.reuse, R64 ;  /* 0x0000004002407220 */ /* 0x040fe40000410000 */
[C---:B------:R-:W-:Y:S01]  /*7b70*/  FMUL.FTZ R65, R2.reuse, R65 ;  /* 0x0000004102417220 */ /* 0x040fe20000410000 */
[----:B------:R-:W-:Y:S01]  /*7b80*/  MUFU.EX2 R113, R159 ;  /* 0x0000009f00717308 */ /* 0x000fe20000000800 */
[----:B-1----:R-:W-:Y:S01]  /*7b90*/  FMNMX.FTZ R0, R5, R0, !PT ;  /* 0x0000000005007209 */ /* 0x002fe20007810000 */
[C---:B------:R-:W-:Y:S02]  /*7ba0*/  FMUL.FTZ R68, R2.reuse, R68 ;  /* 0x0000004402447220 */ /* 0x040fe40000410000 */
[C---:B---3--:R-:W-:Y:S01]  /*7bb0*/  FMUL.FTZ R21, R2.reuse, R117 ;  /* 0x0000007502157220 */ /* 0x048fe20000410000 */
[----:B----4-:R-:W-:Y:S01]  /*7bc0*/  F2FP.PACK_AB R108, R19, R22 ;  /* 0x00000016136c723e */ /* 0x010fe200000000ff */
[----:B------:R-:W1:Y:S01]  /*7bd0*/  SHFL.BFLY PT, R3, R0, 0x1, 0x1f ;  /* 0x0c201f0000037f89 */ /* 0x000e6200000e0000 */
        /* <DEDUP_REMOVED lines=13> */
[----:B------:R-:W-:Y:S01]  /*7cb0*/  FMUL.FTZ R92, R2, R92 ;  /* 0x0000005c025c7220 */ /* 0x000fe20000410000 */
[----:B-1----:R-:W-:Y:S01]  /*7cc0*/  FMNMX.FTZ R100, R0, R3, !PT ;  /* 0x0000000300647209 */ /* 0x002fe20007810000 */
[C---:B------:R-:W-:Y:S02]  /*7cd0*/  FMUL.FTZ R93, R2.reuse, R93 ;  /* 0x0000005d025d7220 */ /* 0x040fe40000410000 */
[----:B------:R-:W-:Y:S02]  /*7ce0*/  FMUL.FTZ R96, R2, R96 ;  /* 0x0000006002607220 */ /* 0x000fe40000410000 */
[C---:B------:R-:W-:Y:S02]  /*7cf0*/  FMUL.FTZ R3, R100.reuse, c[0x0][0x2d0] ;  /* 0x0000b40064037a20 */ /* 0x040fe40000410000 */
[----:B------:R-:W-:Y:S02]  /*7d00*/  FADD.FTZ R0, -R100, R102 ;  /* 0x0000006664007221 */ /* 0x000fe40000010100 */
[--C-:B------:R-:W-:Y:S02]  /*7d10*/  FFMA.FTZ R4, R154, c[0x0][0x2d0], -R3.reuse ;  /* 0x0000b4009a047a23 */ /* 0x100fe40000010803 */
[--C-:B------:R-:W-:Y:S02]  /*7d20*/  FFMA.FTZ R5, R155, c[0x0][0x2d0], -R3.reuse ;  /* 0x0000b4009b057a23 */ /* 0x100fe40000010803 */
[--C-:B------:R-:W-:Y:S01]  /*7d30*/  FFMA.FTZ R179, R11, c[0x0][0x2d0], -R3.reuse ;  /* 0x0000b4000bb37a23 */ /* 0x100fe20000010803 */
[----:B------:R1:W-:Y:S01]  /*7d40*/  MUFU.EX2 R15, R4 ;  /* 0x00000004000f7308 */ /* 0x0003e20000000800 */
[----:B------:R-:W-:Y:S02]  /*7d50*/  FMUL.FTZ R0, R0, c[0x0][0x2d0] ;  /* 0x0000b40000007a20 */ /* 0x000fe40000410000 */
        /* <DEDUP_REMOVED lines=14> */
[----:B------:R-:W-:Y:S02]  /*7e40*/  FFMA.FTZ R155, R12, c[0x0][0x2d0], -R3 ;  /* 0x0000b4000c9b7a23 */ /* 0x000fe40000010803 */
[----:B------:R-:W-:Y:S01]  /*7e50*/  FADD.FTZ R3, R14, R6 ;  /* 0x000000060e037221 */ /* 0x000fe20000010000 */
[----:B------:R-:W-:Y:S01]  /*7e60*/  MUFU.EX2 R121, R145 ;  /* 0x0000009100797308 */ /* 0x000fe20000000800 */
[C---:B------:R-:W-:Y:S02]  /*7e70*/  FMUL.FTZ R9, R2.reuse, R129 ;  /* 0x0000008102097220 */ /* 0x040fe40000410000 */
[C---:B-1----:R-:W-:Y:S01]  /*7e80*/  FMUL.FTZ R4, R2.reuse, R132 ;  /* 0x0000008402047220 */ /* 0x042fe20000410000 */
[C---:B--2---:R-:W-:Y:S01]  /*7e90*/  F2FP.PACK_AB R137, R11.reuse, R15 ;  /* 0x0000000f0b89723e */ /* 0x044fe200000000ff */
[C---:B------:R-:W-:Y:S02]  /*7ea0*/  FMUL.FTZ R5, R2.reuse, R133 ;  /* 0x0000008502057220 */ /* 0x040fe40000410000 */
[C---:B------:R-:W-:Y:S02]  /*7eb0*/  FMUL.FTZ R12, R2.reuse, R124 ;  /* 0x0000007c020c7220 */ /* 0x040fe40000410000 */
[C---:B------:R-:W-:Y:S01]  /*7ec0*/  FMUL.FTZ R13, R2.reuse, R125 ;  /* 0x0000007d020d7220 */ /* 0x040fe20000410000 */
[----:B------:R-:W-:Y:S01]  /*7ed0*/  MUFU.EX2 R124, R146 ;  /* 0x00000092007c7308 */ /* 0x000fe20000000800 */
[C---:B------:R-:W-:Y:S02]  /*7ee0*/  FMUL.FTZ R20, R2.reuse, R116 ;  /* 0x0000007402147220 */ /* 0x040fe40000410000 */
[----:B------:R-:W-:Y:S02]  /*7ef0*/  FMUL.FTZ R97, R2, R97 ;  /* 0x0000006102617220 */ /* 0x000fe40000410000 */
[----:B------:R-:W-:Y:S02]  /*7f00*/  FADD.FTZ R3, R8, R3 ;  /* 0x0000000308037221 */ /* 0x000fe40000010000 */
[----:B------:R-:W-:Y:S01]  /*7f10*/  FMUL.FTZ R8, R2, R128 ;  /* 0x0000008002087220 */ /* 0x000fe20000410000 */
[----:B------:R-:W-:Y:S01]  /*7f20*/  IADD3 R2, R170, R160, RZ ;  /* 0x000000a0aa027210 */ /* 0x000fe20007ffe0ff */
[C---:B---3--:R-:W-:Y:S01]  /*7f30*/  FMUL.FTZ R34, R0.reuse, R106 ;  /* 0x0000006a00227220 */ /* 0x048fe20000410000 */
[----:B------:R1:W-:Y:S01]  /*7f40*/  MUFU.EX2 R128, R10 ;  /* 0x0000000a00807308 */ /* 0x0003e20000000800 */
[----:B------:R-:W-:Y:S01]  /*7f50*/  FMUL.FTZ R35, R0, R107 ;  /* 0x0000006b00237220 */ /* 0x000fe20000410000 */
[----:B------:R-:W-:Y:S01]  /*7f60*/  IADD3 R102, R168, R2, RZ ;  /* 0x00000002a8667210 */ /* 0x000fe20007ffe0ff */
[----:B------:R-:W2:Y:S01]  /*7f70*/  LDSM.16.MT88.4 R140, [R2] ;  /* 0x00000000028c783b */ /* 0x000ea20000004200 */
[C---:B------:R-:W-:Y:S02]  /*7f80*/  FFMA.FTZ R6, R0.reuse, R184, R15 ;  /* 0x000000b800067223 */ /* 0x040fe4000001000f */
[C---:B------:R-:W-:Y:S02]  /*7f90*/  FMUL.FTZ R14, R0.reuse, R126 ;  /* 0x0000007e000e7220 */ /* 0x040fe40000410000 */
[----:B------:R-:W-:Y:S02]  /*7fa0*/  FADD.FTZ R120, R11, R6 ;  /* 0x000000060b787221 */ /* 0x000fe40000010000 */
[----:B------:R-:W3:Y:S01]  /*7fb0*/  MUFU.EX2 R125, R7 ;  /* 0x00000007007d7308 */ /* 0x000ee20000000800 */
[----:B------:R-:W4:Y:S01]  /*7fc0*/  LDSM.16.MT88.4 R104, [R102] ;  /* 0x000000006668783b */ /* 0x000f220000004200 */
[C---:B------:R-:W-:Y:S02]  /*7fd0*/  FMUL.FTZ R6, R0.reuse, R134 ;  /* 0x0000008600067220 */ /* 0x040fe40000410000 */
[C---:B------:R-:W-:Y:S02]  /*7fe0*/  FMUL.FTZ R11, R0.reuse, R131 ;  /* 0x00000083000b7220 */ /* 0x040fe40000410000 */
[----:B------:R-:W-:Y:S02]  /*7ff0*/  FMUL.FTZ R15, R0, R127 ;  /* 0x0000007f000f7220 */ /* 0x000fe40000410000 */
[----:B------:R-:W-:Y:S02]  /*8000*/  FADD.FTZ R3, R22, R3 ;  /* 0x0000000316037221 */ /* 0x000fe40000010000 */
[C---:B------:R-:W-:Y:S01]  /*8010*/  FMUL.FTZ R18, R0.reuse, R122 ;  /* 0x0000007a00127220 */ /* 0x040fe20000410000 */
[----:B------:R-:W-:Y:S01]  /*8020*/  MUFU.EX2 R116, R156 ;  /* 0x0000009c00747308 */ /* 0x000fe20000000800 */
[----:B------:R-:W-:Y:S02]  /*8030*/  FADD.FTZ R103, R19, R3 ;  /* 0x0000000313677221 */ /* 0x000fe40000010000 */
[C---:B-1----:R-:W-:Y:S02]  /*8040*/  FMUL.FTZ R10, R0.reuse, R130 ;  /* 0x00000082000a7220 */ /* 0x042fe40000410000 */
[C---:B------:R-:W-:Y:S02]  /*8050*/  FMUL.FTZ R19, R0.reuse, R123 ;  /* 0x0000007b00137220 */ /* 0x040fe40000410000 */
[C---:B------:R-:W-:Y:S02]  /*8060*/  FMUL.FTZ R26, R0.reuse, R114 ;  /* 0x00000072001a7220 */ /* 0x040fe40000410000 */
[C---:B------:R-:W-:Y:S01]  /*8070*/  FMUL.FTZ R27, R0.reuse, R115 ;  /* 0x00000073001b7220 */ /* 0x040fe20000410000 */
[----:B------:R-:W-:Y:S01]  /*8080*/  MUFU.EX2 R122, R144 ;  /* 0x00000090007a7308 */ /* 0x000fe20000000800 */
[----:B------:R-:W-:Y:S01]  /*8090*/  FMUL.FTZ R22, R0, R118 ;  /* 0x0000007600167220 */ /* 0x000fe20000410000 */
[----:B---3--:R-:W-:Y:S01]  /*80a0*/  F2FP.PACK_AB R139, R128, R125 ;  /* 0x0000007d808b723e */ /* 0x008fe200000000ff */
[C---:B------:R-:W-:Y:S02]  /*80b0*/  FMUL.FTZ R7, R0.reuse, R135 ;  /* 0x0000008700077220 */ /* 0x040fe40000410000 */
[----:B------:R-:W-:Y:S02]  /*80c0*/  FADD.FTZ R120, R125, R120 ;  /* 0x000000787d787221 */ /* 0x000fe40000010000 */
[C---:B------:R-:W-:Y:S02]  /*80d0*/  FMUL.FTZ R23, R0.reuse, R119 ;  /* 0x0000007700177220 */ /* 0x040fe40000410000 */
[C---:B------:R-:W-:Y:S01]  /*80e0*/  FMUL.FTZ R30, R0.reuse, R110 ;  /* 0x0000006e001e7220 */ /* 0x040fe20000410000 */
[----:B------:R-:W-:Y:S01]  /*80f0*/  MUFU.EX2 R146, R151 ;  /* 0x0000009700927308 */ /* 0x000fe20000000800 */
[C---:B--2---:R-:W-:Y:S05]  /*8100*/  HMMA.16816.F32 R4, R136.reuse, R140, R4 ;  /* 0x0000008c8804723c */ /* 0x044fea0000001804 */
[C---:B------:R-:W-:Y:S02]  /*8110*/  FMUL.FTZ R31, R0.reuse, R111 ;  /* 0x0000006f001f7220 */ /* 0x040fe40000410000 */
[C---:B------:R-:W-:Y:S01]  /*8120*/  FMUL.FTZ R38, R0.reuse, R38 ;  /* 0x0000002600267220 */ /* 0x040fe20000410000 */
[C---:B------:R-:W-:Y:S01]  /*8130*/  HMMA.16816.F32 R8, R136.reuse, R142, R8 ;  /* 0x0000008e8808723c */ /* 0x040fe20000001808 */
[----:B------:R-:W-:Y:S03]  /*8140*/  MUFU.EX2 R110, R148 ;  /* 0x00000094006e7308 */ /* 0x000fe60000000800 */
[C---:B------:R-:W-:Y:S02]  /*8150*/  FMUL.FTZ R39, R0.reuse, R39 ;  /* 0x0000002700277220 */ /* 0x040fe40000410000 */
[C---:B------:R-:W-:Y:S02]  /*8160*/  FMUL.FTZ R42, R0.reuse, R42 ;  /* 0x0000002a002a7220 */ /* 0x040fe40000410000 */
[C---:B----4-:R-:W-:Y:S03]  /*8170*/  HMMA.16816.F32 R12, R136.reuse, R104, R12 ;  /* 0x00000068880c723c */ /* 0x050fe6000000180c */
[----:B------:R-:W1:Y:S01]  /*8180*/  MUFU.EX2 R148, R147 ;  /* 0x0000009300947308 */ /* 0x000e620000000800 */
[C---:B------:R-:W-:Y:S02]  /*8190*/  FMUL.FTZ R43, R0.reuse, R43 ;  /* 0x0000002b002b7220 */ /* 0x040fe40000410000 */
[C---:B------:R-:W-:Y:S02]  /*81a0*/  FMUL.FTZ R46, R0.reuse, R46 ;  /* 0x0000002e002e7220 */ /* 0x040fe40000410000 */
[C---:B------:R-:W-:Y:S04]  /*81b0*/  HMMA.16816.F32 R16, R136.reuse, R106, R16 ;  /* 0x0000006a8810723c */ /* 0x040fe80000001810 */
[C---:B------:R-:W-:Y:S01]  /*81c0*/  FMUL.FTZ R47, R0.reuse, R47 ;  /* 0x0000002f002f7220 */ /* 0x040fe20000410000 */
[----:B------:R-:W-:Y:S01]  /*81d0*/  MUFU.EX2 R147, R150 ;  /* 0x0000009600937308 */ /* 0x000fe20000000800 */
[C---:B------:R-:W-:Y:S02]  /*81e0*/  FMUL.FTZ R50, R0.reuse, R50 ;  /* 0x0000003200327220 */ /* 0x040fe40000410000 */
[C---:B------:R-:W-:Y:S04]  /*81f0*/  FMUL.FTZ R51, R0.reuse, R51 ;  /* 0x0000003300337220 */ /* 0x040fe80000410000 */
        /* <DEDUP_REMOVED lines=30> */
[----:B------:R-:W-:Y:S01]  /*83e0*/  IADD3 R0, R171, R160, RZ ;  /* 0x000000a0ab007210 */ /* 0x000fe20007ffe0ff */
[----:B------:R-:W-:Y:S03]  /*83f0*/  FADD.FTZ R103, R109, R103 ;  /* 0x000000676d677221 */ /* 0x000fe60000010000 */
[----:B------:R-:W-:Y:S01]  /*8400*/  IADD3 R3, R168, R0, RZ ;  /* 0x00000000a8037210 */ /* 0x000fe20007ffe0ff */
[----:B------:R-:W2:Y:S01]  /*8410*/  LDSM.16.MT88.4 R104, [R0] ;  /* 0x000000000068783b */ /* 0x000ea20000004200 */
[C---:B------:R-:W-:Y:S01]  /*8420*/  FADD.FTZ R103, R110.reuse, R103 ;  /* 0x000000676e677221 */ /* 0x040fe20000010000 */
[----:B------:R-:W-:Y:S01]  /*8430*/  F2FP.PACK_AB R110, R110, R109 ;  /* 0x0000006d6e6e723e */ /* 0x000fe200000000ff */
[----:B------:R-:W-:Y:S01]  /*8440*/  MUFU.EX2 R143, R154 ;  /* 0x0000009a008f7308 */ /* 0x000fe20000000800 */
[----:B------:R-:W-:Y:S01]  /*8450*/  F2FP.PACK_AB R109, R122, R121 ;  /* 0x000000797a6d723e */ /* 0x000fe200000000ff */
[----:B------:R-:W-:Y:S04]  /*8460*/  FADD.FTZ R103, R113, R103 ;  /* 0x0000006771677221 */ /* 0x000fe80000010000 */
[----:B------:R-:W-:Y:S04]  /*8470*/  FADD.FTZ R103, R112, R103 ;  /* 0x0000006770677221 */ /* 0x000fe80000010000 */
[----:B------:R-:W-:Y:S01]  /*8480*/  FADD.FTZ R103, R117, R103 ;  /* 0x0000006775677221 */ /* 0x000fe20000010000 */
[----:B------:R-:W3:Y:S03]  /*8490*/  MUFU.EX2 R142, R155 ;  /* 0x0000009b008e7308 */ /* 0x000ee60000000800 */
[----:B------:R-:W-:Y:S04]  /*84a0*/  FADD.FTZ R103, R116, R103 ;  /* 0x0000006774677221 */ /* 0x000fe80000010000 */
[----:B-1----:R-:W-:Y:S03]  /*84b0*/  FADD.FTZ R103, R119, R103 ;  /* 0x0000006777677221 */ /* 0x002fe60000010000 */
[----:B------:R-:W1:Y:S01]  /*84c0*/  MUFU.EX2 R140, R183 ;  /* 0x000000b7008c7308 */ /* 0x000e620000000800 */
[C---:B--2---:R-:W-:Y:S08]  /*84d0*/  HMMA.16816.F32 R20, R136.reuse, R104, R20 ;  /* 0x000000688814723c */ /* 0x044ff00000001814 */
        /* <DEDUP_REMOVED lines=27> */
[----:B------:R-:W-:Y:S01]  /*8690*/  HMMA.16816.F32 R96, R136, R106, R96 ;  /* 0x0000006a8860723c */ /* 0x000fe20000001860 */
[----:B------:R-:W2:Y:S06]  /*86a0*/  LDSM.16.MT88.4 R104, [R2+0x800] ;  /* 0x000800000268783b */ /* 0x000eac0000004200 */
[----:B---3--:R-:W-:Y:S02]  /*86b0*/  F2FP.PACK_AB R137, R142, R143 ;  /* 0x0000008f8e89723e */ /* 0x008fe400000000ff */
[----:B-1----:R-:W-:Y:S01]  /*86c0*/  F2FP.PACK_AB R139, R140, R141 ;  /* 0x0000008d8c8b723e */ /* 0x002fe200000000ff */
        /* <DEDUP_REMOVED lines=36> */
[----:B------:R-:W1:Y:S03]  /*8910*/  LDSM.16.MT88.4 R108, [R2+0x1000] ;  /* 0x00100000026c783b */ /* 0x000e660000004200 */
[----:B------:R-:W-:Y:S03]  /*8920*/  F2FP.PACK_AB R105, R147, R146 ;  /* 0x000000929369723e */ /* 0x000fe600000000ff */
[----:B------:R-:W-:Y:S02]  /*8930*/  F2FP.PACK_AB R106, R116, R117 ;  /* 0x00000075746a723e */ /* 0x000fe400000000ff */
[----:B------:R-:W2:Y:S01]  /*8940*/  LDSM.16.MT88.4 R112, [R102+0x1000] ;  /* 0x001000006670783b */ /* 0x000ea20000004200 */
[----:B------:R-:W3:Y:S02]  /*8950*/  MUFU.EX2 R116, R180 ;  /* 0x000000b400747308 */ /* 0x000ee40000000800 */
[----:B------:R-:W-:Y:S08]  /*8960*/  F2FP.PACK_AB R107, R145, R144 ;  /* 0x00000090916b723e */ /* 0x000ff000000000ff */
[----:B------:R-:W4:Y:S01]  /*8970*/  MUFU.EX2 R117, R181 ;  /* 0x000000b500757308 */ /* 0x000f220000000800 */
[C---:B---3--:R-:W-:Y:S01]  /*8980*/  FADD.FTZ R103, R116.reuse, R103 ;  /* 0x0000006774677221 */ /* 0x048fe20000010000 */
[----:B------:R-:W-:Y:S03]  /*8990*/  F2FP.PACK_AB R136, R116, R119 ;  /* 0x000000777488723e */ /* 0x000fe600000000ff */
[----:B------:R-:W-:Y:S01]  /*89a0*/  FADD.FTZ R103, R118, R103 ;  /* 0x0000006776677221 */ /* 0x000fe20000010000 */
[C---:B-1----:R-:W-:Y:S05]  /*89b0*/  HMMA.16816.F32 R4, R104.reuse, R108, R4 ;  /* 0x0000006c6804723c */ /* 0x042fea0000001804 */
[C---:B----4-:R-:W-:Y:S01]  /*89c0*/  FADD.FTZ R179, R117.reuse, R103 ;  /* 0x0000006775b37221 */ /* 0x050fe20000010000 */
[----:B------:R-:W-:Y:S02]  /*89d0*/  F2FP.PACK_AB R138, R117, R118 ;  /* 0x00000076758a723e */ /* 0x000fe400000000ff */
        /* <DEDUP_REMOVED lines=29> */
[C---:B-1----:R-:W-:Y:S07]  /*8bb0*/  HMMA.16816.F32 R84, R104.reuse, R108, R84 ;  /* 0x0000006c6854723c */ /* 0x042fee0000001854 */
[----:B------:R-:W-:Y:S01]  /*8bc0*/  FADD.FTZ R108, R128, R120 ;  /* 0x00000078806c7221 */ /* 0x000fe20000010000 */
[C---:B------:R-:W-:Y:S01]  /*8bd0*/  HMMA.16816.F32 R88, R104.reuse, R110, R88 ;  /* 0x0000006e6858723c */ /* 0x040fe20000001858 */
[----:B------:R-:W1:Y:S03]  /*8be0*/  LDSM.16.MT88.4 R128, [R2+0x1800] ;  /* 0x001800000280783b */ /* 0x000e660000004200 */
[----:B------:R-:W-:Y:S04]  /*8bf0*/  FADD.FTZ R108, R121, R108 ;  /* 0x0000006c796c7221 */ /* 0x000fe80000010000 */
[C---:B--2---:R-:W-:Y:S04]  /*8c00*/  HMMA.16816.F32 R92, R104.reuse, R112, R92 ;  /* 0x00000070685c723c */ /* 0x044fe8000000185c */
[----:B------:R-:W-:Y:S02]  /*8c10*/  FADD.FTZ R108, R122, R108 ;  /* 0x0000006c7a6c7221 */ /* 0x000fe40000010000 */
[----:B------:R-:W2:Y:S02]  /*8c20*/  LDSM.16.MT88.4 R120, [R102+0x1800] ;  /* 0x001800006678783b */ /* 0x000ea40000004200 */
[----:B------:R-:W-:Y:S04]  /*8c30*/  HMMA.16816.F32 R96, R104, R114, R96 ;  /* 0x000000726860723c */ /* 0x000fe80000001860 */
[----:B------:R-:W-:Y:S02]  /*8c40*/  FADD.FTZ R103, R124, R108 ;  /* 0x0000006c7c677221 */ /* 0x000fe40000010000 */
[----:B------:R-:W3:Y:S08]  /*8c50*/  LDSM.16.MT88.4 R108, [R0+0x1800] ;  /* 0x00180000006c783b */ /* 0x000ef00000004200 */
[----:B------:R-:W4:Y:S01]  /*8c60*/  LDSM.16.MT88.4 R104, [R3+0x1800] ;  /* 0x001800000368783b */ /* 0x000f220000004200 */
[C---:B-1----:R-:W-:Y:S07]  /*8c70*/  HMMA.16816.F32 R132, R136.reuse, R128, R4 ;  /* 0x000000808884723c */ /* 0x042fee0000001804 */
[----:B------:R-:W1:Y:S01]  /*8c80*/  LDSM.16.MT88.4 R4, [R2+0x3800] ;  /* 0x003800000204783b */ /* 0x000e620000004200 */
[C---:B------:R-:W-:Y:S07]  /*8c90*/  HMMA.16816.F32 R128, R136.reuse, R130, R8 ;  /* 0x000000828880723c */ /* 0x040fee0000001808 */
[----:B------:R-:W5:Y:S01]  /*8ca0*/  LDSM.16.MT88.4 R8, [R102+0x3800] ;  /* 0x003800006608783b */ /* 0x000f620000004200 */
[C---:B--2---:R-:W-:Y:S07]  /*8cb0*/  HMMA.16816.F32 R124, R136.reuse, R120, R12 ;  /* 0x00000078887c723c */ /* 0x044fee000000180c */
[----:B------:R-:W2:Y:S01]  /*8cc0*/  LDSM.16.MT88.4 R12, [R0+0x3800] ;  /* 0x00380000000c783b */ /* 0x000ea20000004200 */
[C---:B------:R-:W-:Y:S07]  /*8cd0*/  HMMA.16816.F32 R120, R136.reuse, R122, R16 ;  /* 0x0000007a8878723c */ /* 0x040fee0000001810 */
[----:B------:R-:W-:Y:S01]  /*8ce0*/  LDSM.16.MT88.4 R16, [R102+0x5800] ;  /* 0x005800006610783b */ /* 0x000fe20000004200 */
[C---:B---3--:R-:W-:Y:S07]  /*8cf0*/  HMMA.16816.F32 R116, R136.reuse, R108, R20 ;  /* 0x0000006c8874723c */ /* 0x048fee0000001814 */
[----:B------:R3:W-:Y:S01]  /*8d00*/  LDSM.16.MT88.4 R20, [R0+0x5800] ;  /* 0x005800000014783b */ /* 0x0007e20000004200 */
[C---:B------:R-:W-:Y:S08]  /*8d10*/  HMMA.16816.F32 R112, R136.reuse, R110, R24 ;  /* 0x0000006e8870723c */ /* 0x040ff00000001818 */
[C---:B----4-:R-:W-:Y:S08]  /*8d20*/  HMMA.16816.F32 R108, R136.reuse, R104, R28 ;  /* 0x00000068886c723c */ /* 0x050ff0000000181c */
[C---:B------:R-:W-:Y:S04]  /*8d30*/  HMMA.16816.F32 R104, R136.reuse, R106, R32 ;  /* 0x0000006a8868723c */ /* 0x040fe80000001820 */
[----:B---3--:R-:W-:Y:S04]  /*8d40*/  FADD.FTZ R0, R148, R103 ;  /* 0x0000006794007221 */ /* 0x008fe80000010000 */
[C---:B-1----:R-:W-:Y:S04]  /*8d50*/  HMMA.16816.F32 R36, R136.reuse, R4, R36 ;  /* 0x000000048824723c */ /* 0x042fe80000001824 */
[----:B------:R-:W-:Y:S04]  /*8d60*/  FADD.FTZ R0, R146, R0 ;  /* 0x0000000092007221 */ /* 0x000fe80000010000 */
[C---:B------:R-:W-:Y:S01]  /*8d70*/  HMMA.16816.F32 R40, R136.reuse, R6, R40 ;  /* 0x000000068828723c */ /* 0x040fe20000001828 */
[----:B------:R-:W1:Y:S03]  /*8d80*/  LDSM.16.MT88.4 R4, [R3+0x3800] ;  /* 0x003800000304783b */ /* 0x000e660000004200 */
[----:B------:R-:W-:Y:S04]  /*8d90*/  FADD.FTZ R0, R147, R0 ;  /* 0x0000000093007221 */ /* 0x000fe80000010000 */
[C---:B-----5:R-:W-:Y:S04]  /*8da0*/  HMMA.16816.F32 R44, R136.reuse, R8, R44 ;  /* 0x00000008882c723c */ /* 0x060fe8000000182c */
[----:B------:R-:W-:Y:S04]  /*8db0*/  FADD.FTZ R0, R144, R0 ;  /* 0x0000000090007221 */ /* 0x000fe80000010000 */
[C---:B------:R-:W-:Y:S01]  /*8dc0*/  HMMA.16816.F32 R48, R136.reuse, R10, R48 ;  /* 0x0000000a8830723c */ /* 0x040fe20000001830 */
[----:B------:R3:W4:Y:S03]  /*8dd0*/  LDSM.16.MT88.4 R8, [R2+0x5800] ;  /* 0x005800000208783b */ /* 0x0007260000004200 */
[----:B------:R-:W-:Y:S04]  /*8de0*/  FADD.FTZ R0, R145, R0 ;  /* 0x0000000091007221 */ /* 0x000fe80000010000 */
[C---:B--2---:R-:W-:Y:S04]  /*8df0*/  HMMA.16816.F32 R52, R136.reuse, R12, R52 ;  /* 0x0000000c8834723c */ /* 0x044fe80000001834 */
[----:B------:R-:W-:Y:S04]  /*8e00*/  FADD.FTZ R0, R143, R0 ;  /* 0x000000008f007221 */ /* 0x000fe80000010000 */
[C---:B------:R-:W-:Y:S01]  /*8e10*/  HMMA.16816.F32 R56, R136.reuse, R14, R56 ;  /* 0x0000000e8838723c */ /* 0x040fe20000001838 */
[----:B------:R-:W2:Y:S03]  /*8e20*/  LDSM.16.MT88.4 R12, [R3+0x5800] ;  /* 0x00580000030c783b */ /* 0x000ea60000004200 */
[----:B------:R-:W-:Y:S01]  /*8e30*/  FADD.FTZ R0, R142, R0 ;  /* 0x000000008e007221 */ /* 0x000fe20000010000 */
[----:B---3--:R-:W-:Y:S03]  /*8e40*/  IADD3 R2, R175, -0x2, RZ ;  /* 0xfffffffeaf027810 */ /* 0x008fe60007ffe0ff */
[C---:B-1----:R-:W-:Y:S03]  /*8e50*/  HMMA.16816.F32 R60, R136.reuse, R4, R60 ;  /* 0x00000004883c723c */ /* 0x042fe6000000183c */
[----:B------:R-:W-:Y:S01]  /*8e60*/  ISETP.GE.AND P0, PT, R2, R187, PT ;  /* 0x000000bb0200720c */ /* 0x000fe20003f06270 */
[----:B------:R-:W-:Y:S04]  /*8e70*/  FADD.FTZ R0, R141, R0 ;  /* 0x000000008d007221 */ /* 0x000fe80000010000 */
[C---:B------:R-:W-:Y:S04]  /*8e80*/  HMMA.16816.F32 R64, R136.reuse, R6, R64 ;  /* 0x000000068840723c */ /* 0x040fe80000001840 */
[----:B------:R-:W-:Y:S04]  /*8e90*/  FADD.FTZ R184, R140, R0 ;  /* 0x000000008cb87221 */ /* 0x000fe80000010000 */
[C---:B----4-:R-:W-:Y:S08]  /*8ea0*/  HMMA.16816.F32 R68, R136.reuse, R8, R68 ;  /* 0x000000088844723c */ /* 0x050ff00000001844 */
[C---:B------:R-:W-:Y:S08]  /*8eb0*/  HMMA.16816.F32 R72, R136.reuse, R10, R72 ;  /* 0x0000000a8848723c */ /* 0x040ff00000001848 */
[C---:B------:R-:W-:Y:S08]  /*8ec0*/  HMMA.16816.F32 R76, R136.reuse, R16, R76 ;  /* 0x00000010884c723c */ /* 0x040ff0000000184c */
[C---:B------:R-:W-:Y:S08]  /*8ed0*/  HMMA.16816.F32 R80, R136.reuse, R18, R80 ;  /* 0x000000128850723c */ /* 0x040ff00000001850 */
[C---:B------:R-:W-:Y:S08]  /*8ee0*/  HMMA.16816.F32 R84, R136.reuse, R20, R84 ;  /* 0x000000148854723c */ /* 0x040ff00000001854 */
[C---:B------:R-:W-:Y:S08]  /*8ef0*/  HMMA.16816.F32 R88, R136.reuse, R22, R88 ;  /* 0x000000168858723c */ /* 0x040ff00000001858 */
[C---:B--2---:R-:W-:Y:S08]  /*8f00*/  HMMA.16816.F32 R92, R136.reuse, R12, R92 ;  /* 0x0000000c885c723c */ /* 0x044ff0000000185c */
[----:B------:R-:W-:Y:S01]  /*8f10*/  HMMA.16816.F32 R96, R136, R14, R96 ;  /* 0x0000000e8860723c */ /* 0x000fe20000001860 */
[----:B------:R-:W-:Y:S07]  /*8f20*/  @!UPT UIADD3 URZ, URZ, URZ, URZ ;  /* 0x0000003f3f3ff290 */ /* 0x000fee000fffe03f */
[----:B------:R-:W-:-:S11]  /*8f30*/  @!P0 BRA `(.L_x_1578) ;  /* 0x000004f000008947 */ /* 0x000fd60003800000 */
[----:B------:R-:W-:Y:S01]  /*8f40*/  IMAD.MOV.U32 R212, RZ, RZ, c[0x0][0x2b8] ;  /* 0x0000ae00ffd47624 */ /* 0x000fe200078e00ff */
[----:B------:R-:W-:Y:S01]  /*8f50*/  SHF.R.S32.HI R7, RZ, 0x1f, R185 ;  /* 0x0000001fff077819 */ /* 0x000fe200000114b9 */
[----:B------:R-:W-:Y:S01]  /*8f60*/  IMAD R2, R175, 0x40, R192 ;  /* 0x00000040af027824 */ /* 0x000fe200078e02c0 */
[----:B------:R-:W-:Y:S01]  /*8f70*/  SHF.R.S32.HI R6, RZ, 0x1f, R177 ;  /* 0x0000001fff067819 */ /* 0x000fe200000114b1 */
[----:B------:R-:W-:Y:S01]  /*8f80*/  IMAD.MOV.U32 R173, RZ, RZ, RZ ;  /* 0x000000ffffad7224 */ /* 0x000fe200078e00ff */
[----:B------:R-:W-:Y:S01]  /*8f90*/  ISETP.NE.AND P1, PT, R212, 0x1, PT ;  /* 0x00000001d400780c */ /* 0x000fe20003f25270 */
[----:B------:R-:W-:Y:S01]  /*8fa0*/  IMAD.SHL.U32 R18, R186, 0x2, RZ ;  /* 0x00000002ba127824 */ /* 0x000fe200078e00ff */
[----:B------:R-:W-:Y:S01]  /*8fb0*/  IADD3 R2, R2, -0x80, R189 ;  /* 0xffffff8002027810 */ /* 0x000fe20007ffe0bd */
[----:B------:R-:W-:Y:S01]  /*8fc0*/  IMAD.SHL.U32 R17, R185, 0x2, RZ ;  /* 0x00000002b9117824 */ /* 0x000fe200078e00ff */
[----:B------:R-:W-:Y:S01]  /*8fd0*/  SHF.R.S32.HI R212, RZ, 0x1f, R186 ;  /* 0x0000001fffd47819 */ /* 0x000fe200000114ba */
[----:B------:R-:W-:Y:S01]  /*8fe0*/  IMAD.SHL.U32 R16, R177, 0x2, RZ ;  /* 0x00000002b1107824 */ /* 0x000fe200078e00ff */
[----:B------:R-:W-:Y:S01]  /*8ff0*/  SHF.L.U64.HI R14, R185, 0x1, R7 ;  /* 0x00000001b90e7819 */ /* 0x000fe20000010207 */
[----:B------:R-:W-:Y:S01]  /*9000*/  IMAD.MOV.U32 R0, RZ, RZ, R2 ;  /* 0x000000ffff007224 */ /* 0x000fe200078e0002 */
[----:B------:R-:W-:Y:S02]  /*9010*/  SHF.L.U64.HI R15, R186, 0x1, R212 ;  /* 0x00000001ba0f7819 */ /* 0x000fe400000102d4 */
[----:B------:R-:W-:Y:S03]  /*9020*/  SHF.L.U64.HI R13, R177, 0x1, R6 ;  /* 0x00000001b10d7819 */ /* 0x000fe60000010206 */
        /* <DEDUP_REMOVED lines=24> */
.L_x_1662:
[----:B------:R-:W-:-:S05]  /*91b0*/  BRA.DIV ~URZ, `(.L_x_1580) ;  /* 0x00005d327f007947 */ /* 0x000fca000b800000 */
[----:B------:R-:W3:Y:S01]  /*91c0*/  SHFL.IDX PT, R0, R12, RZ, 0x181f ;  /* 0x00181fff0c007589 */ /* 0x000ee200000e0000 */
[----:B------:R-:W-:Y:S02]  /*91d0*/  SEL R11, RZ, 0x10, P5 ;  /* 0x00000010ff0b7807 */ /* 0x000fe40002800000 */
[----:B------:R-:W-:Y:S02]  /*91e0*/  SEL R10, RZ, 0x10, P4 ;  /* 0x00000010ff0a7807 */ /* 0x000fe40002000000 */
[C---:B---3--:R-:W-:Y:S02]  /*91f0*/  IADD3 R2, P0, R0.reuse, R16, RZ ;  /* 0x0000001000027210 */ /* 0x048fe40007f1e0ff */
[----:B------:R-:W-:Y:S03]  /*9200*/  IADD3 R8, P1, R0, R17, RZ ;  /* 0x0000001100087210 */ /* 0x000fe60007f3e0ff */
[----:B--2---:R-:W-:Y:S01]  /*9210*/  IMAD.X R3, R4, 0x1, R13, P0 ;  /* 0x0000000104037824 */ /* 0x004fe200000e060d */
[----:B------:R-:W-:Y:S01]  /*9220*/  IADD3 R6, P0, R0, R18, RZ ;  /* 0x0000001200067210 */ /* 0x000fe20007f1e0ff */
[----:B------:R-:W-:Y:S02]  /*9230*/  IMAD R0, R176, 0x6000, R205 ;  /* 0x00006000b0007824 */ /* 0x000fe400078e02cd */
[C---:B------:R-:W-:Y:S02]  /*9240*/  IMAD.X R9, R4.reuse, 0x1, R14, P1 ;  /* 0x0000000104097824 */ /* 0x040fe400008e060e */
[----:B------:R-:W-:Y:S01]  /*9250*/  IMAD.X R7, R4, 0x1, R15, P0 ;  /* 0x0000000104077824 */ /* 0x000fe200000e060f */
[----:B------:R-:W-:Y:S01]  /*9260*/  @!PT LDS RZ, [RZ] ;  /* 0x00000000fffff984 */ /* 0x000fe20000000800 */
[----:B------:R-:W-:Y:S01]  /*9270*/  @!PT LDS RZ, [RZ] ;  /* 0x00000000fffff984 */ /* 0x000fe20000000800 */
[----:B------:R2:W-:Y:S04]  /*9280*/  LDGSTS.E.BYPASS.LTC128B.128 [R0], [R2.64], !P5 ;  /* 0x0000000002007fae */ /* 0x0005e8000e901d46 */
[----:B------:R3:W-:Y:S04]  /*9290*/  LDGSTS.E.BYPASS.LTC128B.128 [R0+0x2000], [R8.64], !P4 ;  /* 0x0200000008007fae */ /* 0x0007e8000e101d46 */
[----:B------:R4:W1:Y:S04]  /*92a0*/  SHFL.IDX PT, R4, R5, 0x1, 0x181f ;  /* 0x00381f0005047f89 */ /* 0x00086800000e0000 */
[----:B------:R3:W-:Y:S04]  /*92b0*/  LDGSTS.E.BYPASS.LTC128B.128 [R0+0x4000], [R6.64], !P6 ;  /* 0x0400000006007fae */ /* 0x0007e8000f101d46 */
[----:B--2---:R3:W2:Y:S01]  /*92c0*/  SHFL.IDX PT, R2, R12, 0x1, 0x181f ;  /* 0x00381f000c027f89 */ /* 0x0046a200000e0000 */
[----:B-1--4-:R-:W-:Y:S03]  /*92d0*/  SEL R5, RZ, 0x10, P6 ;  /* 0x00000010ff057807 */ /* 0x012fe60003000000 */
.L_x_1663:
[----:B------:R-:W-:Y:S02]  /*92e0*/  IADD3 R3, -R11, 0x10, RZ ;  /* 0x000000100b037810 */ /* 0x000fe40007ffe1ff */
[----:B---3--:R-:W-:Y:S02]  /*92f0*/  IADD3 R6, -R10, 0x10, RZ ;  /* 0x000000100a067810 */ /* 0x008fe40007ffe1ff */
[----:B------:R-:W-:Y:S02]  /*9300*/  LOP3.LUT R3, R3, 0xf, RZ, 0xc0, !PT ;  /* 0x0000000f03037812 */ /* 0x000fe400078ec0ff */
[----:B------:R-:W-:Y:S02]  /*9310*/  IADD3 R7, -R5, 0x10, RZ ;  /* 0x0000001005077810 */ /* 0x000fe40007ffe1ff */
[----:B--2---:R-:W-:Y:S02]  /*9320*/  IADD3 R8, P1, P0, R3, R2, R16 ;  /* 0x0000000203087210 */ /* 0x004fe4000783e010 */
[----:B------:R-:W-:Y:S02]  /*9330*/  LOP3.LUT R3, R6, 0xf, RZ, 0xc0, !PT ;  /* 0x0000000f06037812 */ /* 0x000fe400078ec0ff */
[----:B------:R-:W-:Y:S02]  /*9340*/  IADD3.X R9, RZ, R4, R13, P1, P0 ;  /* 0x00000004ff097210 */ /* 0x000fe40000fe040d */
[----:B------:R-:W-:Y:S02]  /*9350*/  IADD3 R6, P1, P0, R3, R2, R17 ;  /* 0x0000000203067210 */ /* 0x000fe4000783e011 */
[----:B------:R-:W-:Y:S02]  /*9360*/  LOP3.LUT R3, R7, 0xf, RZ, 0xc0, !PT ;  /* 0x0000000f07037812 */ /* 0x000fe400078ec0ff */
[----:B------:R-:W-:Y:S02]  /*9370*/  IADD3.X R7, RZ, R4, R14, P1, P0 ;  /* 0x00000004ff077210 */ /* 0x000fe40000fe040e */
[----:B------:R-:W-:Y:S04]  /*9380*/  IADD3 R2, P1, P0, R3, R2, R18 ;  /* 0x0000000203027210 */ /* 0x000fe8000783e012 */
[----:B------:R-:W-:Y:S02]  /*9390*/  IADD3.X R3, RZ, R4, R15, P1, P0 ;  /* 0x00000004ff037210 */ /* 0x000fe40000fe040f */
[----:B------:R-:W-:Y:S02]  /*93a0*/  ISETP.NE.U32.AND P0, PT, R11, RZ, PT ;  /* 0x000000ff0b00720c */ /* 0x000fe40003f05070 */
[----:B------:R-:W-:Y:S11]  /*93b0*/  ISETP.NE.U32.AND P1, PT, R10, RZ, PT ;  /* 0x000000ff0a00720c */ /* 0x000ff60003f25070 */
[----:B------:R-:W-:Y:S01]  /*93c0*/  @!PT LDS RZ, [RZ] ;  /* 0x00000000fffff984 */ /* 0x000fe20000000800 */
[----:B------:R-:W-:Y:S01]  /*93d0*/  @!PT LDS RZ, [RZ] ;  /* 0x00000000fffff984 */ /* 0x000fe20000000800 */
[----:B------:R-:W-:Y:S01]  /*93e0*/  @!PT LDS RZ, [RZ] ;  /* 0x00000000fffff984 */ /* 0x000fe20000000800 */
[----:B------:R1:W-:Y:S01]  /*93f0*/  LDGSTS.E.BYPASS.LTC128B.128.ZFILL [R0+0x1000], [R8.64], P0 ;  /* 0x0100000008007fae */ /* 0x0003e20008141d46 */
[----:B------:R-:W-:Y:S03]  /*9400*/  ISETP.NE.U32.AND P0, PT, R5, RZ, PT ;  /* 0x000000ff0500720c */ /* 0x000fe60003f05070 */
[----:B------:R1:W-:Y:S10]  /*9410*/  LDGSTS.E.BYPASS.LTC128B.128.ZFILL [R0+0x3000], [R6.64], P1 ;  /* 0x0300000006007fae */ /* 0x0003f40008941d46 */
[----:B------:R1:W-:Y:S02]  /*9420*/  LDGSTS.E.BYPASS.LTC128B.128.ZFILL [R0+0x5000], [R2.64], P0 ;  /* 0x0500000002007fae */ /* 0x0003e40008141d46 */
.L_x_1578:
[----:B------:R-:W-:Y:S05]  /*9430*/  BSYNC B0 ;  /* 0x0000000000007941 */ /* 0x000fea0003800000 */
.L_x_1577:
[----:B------:R-:W-:Y:S01]  /*9440*/  ISETP.GE.AND P0, PT, R187, R175, PT ;  /* 0x000000afbb00720c */ /* 0x000fe20003f06270 */
[----:B------:R-:W0:Y:S01]  /*9450*/  LDGDEPBAR ;  /* 0x00000000000079af */ /* 0x000e220000000000 */
[----:B-1----:R-:W-:Y:S01]  /*9460*/  IADD3 R3, R175, -0x1, RZ ;  /* 0xffffffffaf037810 */ /* 0x002fe20007ffe0ff */
[----:B------:R-:W-:Y:S01]  /*9470*/  IMAD.MOV.U32 R102, RZ, RZ, R100 ;  /* 0x000000ffff667224 */ /* 0x000fe200078e0064 */
[C---:B------:R-:W-:Y:S01]  /*9480*/  ISETP.GE.AND P1, PT, R161.reuse, 0x1, PT ;  /* 0x00000001a100780c */ /* 0x040fe20003f26270 */
[----:B------:R-:W-:Y:S01]  /*9490*/  IMAD.MOV.U32 R0, RZ, RZ, R101 ;  /* 0x000000ffff007224 */ /* 0x000fe200078e0065 */
[----:B------:R-:W-:Y:S01]  /*94a0*/  IADD3 R2, R161, 0x1, RZ ;  /* 0x00000001a1027810 */ /* 0x000fe20007ffe0ff */
[----:B------:R-:W-:Y:S03]  /*94b0*/  IMAD.MOV.U32 R175, RZ, RZ, R3 ;  /* 0x000000ffffaf7224 */ /* 0x000fe600078e0003 */
[----:B------:R-:W-:Y:S03]  /*94c0*/  SEL R161, R2, RZ, !P1 ;  /* 0x000000ff02a17207 */ /* 0x000fe60004800000 */
[----:B------:R-:W-:-:S05]  /*94d0*/  @!P0 BRA `(.L_x_1581) ;  /* 0xffffcd8000008947 */ /* 0x000fca000383ffff */
.L_x_1571:
[----:B------:R-:W-:Y:S05]  /*94e0*/  BRA.DIV ~URZ, `(.L_x_1582) ;  /* 0x00005c227f007947 */ /* 0x000fea000b800000 */
[----:B------:R2:W3:Y:S02]  /*94f0*/  SHFL.BFLY PT, R0, R179, 0x2, 0x1f ;  /* 0x0c401f00b3007f89 */ /* 0x0004e400000e0000 */
.L_x_1664:
[----:B---3--:R-:W-:Y:S01]  /*9500*/  FADD.FTZ R0, R0, R179 ;  /* 0x000000b300007221 */ /* 0x008fe20000010000 */
[----:B------:R-:W-:Y:S05]  /*9510*/  BRA.DIV ~URZ, `(.L_x_1583) ;  /* 0x00005c527f007947 */ /* 0x000fea000b800000 */
[----:B-1----:R-:W1:Y:S04]  /*9520*/  SHFL.BFLY PT, R2, R184, 0x2, 0x1f ;  /* 0x0c401f00b8027f89 */ /* 0x002e6800000e0000 */
[----:B------:R-:W3:Y:S01]  /*9530*/  SHFL.BFLY PT, R5, R0, 0x1, 0x1f ;  /* 0x0c201f0000057f89 */ /* 0x000ee200000e0000 */
[----:B-1----:R-:W-:-:S02]  /*9540*/  FADD.FTZ R4, R2, R184 ;  /* 0x000000b802047221 */ /* 0x002fc40000010000 */
[----:B---3--:R-:W-:-:S03]  /*9550*/  FADD.FTZ R0, R0, R5 ;  /* 0x0000000500007221 */ /* 0x008fc60000010000 */
[----:B------:R1:W3:Y:S04]  /*9560*/  SHFL.BFLY PT, R3, R4, 0x1, 0x1f ;  /* 0x0c201f0004037f89 */ /* 0x0002e800000e0000 */
.L_x_1665:
[----:B------:R-:W-:Y:S01]  /*9570*/  FSETP.NE.FTZ.AND P1, PT, R0, RZ, PT ;  /* 0x000000ff0000720b */ /* 0x000fe20003f35000 */
[----:B---3--:R-:W-:Y:S01]  /*9580*/  FADD.FTZ R3, R3, R4 ;  /* 0x0000000403037221 */ /* 0x008fe20000010000 */
[----:B------:R-:W-:Y:S02]  /*9590*/  MOV R2, RZ ;  /* 0x000000ff00027202 */ /* 0x000fe40000000f00 */
[----:B------:R-:W-:Y:S02]  /*95a0*/  MOV R23, 0xff800000 ;  /* 0xff80000000177802 */ /* 0x000fe40000000f00 */
[----:B------:R-:W-:Y:S02]  /*95b0*/  FSETP.NE.FTZ.AND P0, PT, R3, RZ, PT ;  /* 0x000000ff0300720b */ /* 0x000fe40003f15000 */
[----:B------:R-:W-:-:S05]  /*95c0*/  MOV R22, 0xff800000 ;  /* 0xff80000000167802 */ /* 0x000fca0000000f00 */
[----:B------:R-:W3:Y:S01]  /*95d0*/  @P1 MUFU.RCP R2, R0 ;  /* 0x0000000000021308 */ /* 0x000ee20000001000 */
[----:B-1----:R-:W-:-:S05]  /*95e0*/  @P1 MOV R4, 0x3f317218 ;  /* 0x3f31721800041802 */ /* 0x002fca0000000f00 */
[----:B------:R-:W-:Y:S02]  /*95f0*/  @P1 FMUL.FTZ R4, R4, c[0x0][0x2d0] ;  /* 0x0000b40004041a20 */ /* 0x000fe40000410000 */
[----:B------:R1:W4:Y:S01]  /*9600*/  @P1 MUFU.LG2 R5, R0 ;  /* 0x0000000000051308 */ /* 0x0003220000000c00 */
[C---:B---3--:R-:W-:Y:S02]  /*9610*/  FMUL.FTZ R102, R2.reuse, R112 ;  /* 0x0000007002667220 */ /* 0x048fe40000410000 */
[C---:B------:R-:W-:Y:S02]  /*9620*/  FMUL.FTZ R103, R2.reuse, R113 ;  /* 0x0000007102677220 */ /* 0x040fe40000410000 */
[C---:B------:R-:W-:Y:S02]  /*9630*/  FMUL.FTZ R112, R2.reuse, R68 ;  /* 0x0000004402707220 */ /* 0x040fe40000410000 */
[C---:B------:R-:W-:Y:S01]  /*9640*/  FMUL.FTZ R113, R2.reuse, R69 ;  /* 0x0000004502717220 */ /* 0x040fe20000410000 */
[----:B-1----:R-:W-:Y:S01]  /*9650*/  MOV R0, RZ ;  /* 0x000000ff00007202 */ /* 0x002fe20000000f00 */
[----:B------:R-:W-:-:S02]  /*9660*/  FMUL.FTZ R68, R2, R72 ;  /* 0x0000004802447220 */ /* 0x000fc40000410000 */
[C---:B------:R-:W-:Y:S02]  /*9670*/  FMUL.FTZ R69, R2.reuse, R73 ;  /* 0x0000004902457220 */ /* 0x040fe40000410000 */
[C---:B------:R-:W-:Y:S01]  /*9680*/  FMUL.FTZ R72, R2.reuse, R76 ;  /* 0x0000004c02487220 */ /* 0x040fe20000410000 */
[----:B------:R-:W1:Y:S01]  /*9690*/  @P0 MUFU.RCP R0, R3 ;  /* 0x0000000300000308 */ /* 0x000e620000001000 */
        /* <DEDUP_REMOVED lines=41> */
[----:B------:R3:W5:Y:S01]  /*9930*/  @P0 MUFU.LG2 R2, R3 ;  /* 0x0000000300020308 */ /* 0x0007620000000c00 */
[----:B----4-:R-:W-:Y:S02]  /*9940*/  @P1 FMUL.FTZ R5, R5, 0.69314718246459960938 ;  /* 0x3f31721805051820 */ /* 0x010fe40000410000 */
[----:B-1----:R-:W-:Y:S02]  /*9950*/  FMUL.FTZ R124, R0, R38 ;  /* 0x00000026007c7220 */ /* 0x002fe40000410000 */
[----:B------:R-:W-:Y:S01]  /*9960*/  @P1 FFMA.FTZ R23, R4, R101, R5 ;  /* 0x0000006504171223 */ /* 0x000fe20000010005 */
[----:B------:R-:W-:Y:S01]  /*9970*/  MOV R4, 0x1 ;  /* 0x0000000100047802 */ /* 0x000fe20000000f00 */
[C---:B------:R-:W-:Y:S02]  /*9980*/  FMUL.FTZ R125, R0.reuse, R39 ;  /* 0x00000027007d7220 */ /* 0x040fe40000410000 */
[----:B------:R-:W-:-:S02]  /*9990*/  FMUL.FTZ R84, R0, R130 ;  /* 0x0000008200547220 */ /* 0x000fc40000410000 */
[C---:B------:R-:W-:Y:S02]  /*99a0*/  FMUL.FTZ R85, R0.reuse, R131 ;  /* 0x0000008300557220 */ /* 0x040fe40000410000 */
[C---:B------:R-:W-:Y:S02]  /*99b0*/  FMUL.FTZ R38, R0.reuse, R46 ;  /* 0x0000002e00267220 */ /* 0x040fe40000410000 */
[----:B------:R-:W-:Y:S01]  /*99c0*/  FMUL.FTZ R39, R0, R47 ;  /* 0x0000002f00277220 */ /* 0x000fe20000410000 */
[----:B---3--:R-:W-:Y:S01]  /*99d0*/  @P0 MOV R3, 0x3f317218 ;  /* 0x3f31721800030802 */ /* 0x008fe20000000f00 */
[----:B-----5:R-:W-:Y:S02]  /*99e0*/  @P0 FMUL.FTZ R2, R2, 0.69314718246459960938 ;  /* 0x3f31721802020820 */ /* 0x020fe40000410000 */
        /* <DEDUP_REMOVED lines=43> */
[----:B------:R-:W-:Y:S01]  /*9ca0*/  PRMT R0, R4, 0x7610, R0 ;  /* 0x0000761004007816 */ /* 0x000fe20000000000 */
[----:B------:R-:W-:-:S02]  /*9cb0*/  @P0 FFMA.FTZ R22, R3, R100, R2 ;  /* 0x0000006403160223 */ /* 0x000fc40000010002 */
.L_x_1545:
[----:B------:R-:W-:Y:S01]  /*9cc0*/  LOP3.LUT P0, RZ, R172, 0xff, RZ, 0xc0, !PT ;  /* 0x000000ffacff7812 */ /* 0x000fe2000780c0ff */
[----:B------:R-:W-:-:S12]  /*9cd0*/  BSSY B0, `(.L_x_1584) ;  /* 0x000000f000007945 */ /* 0x000fd80003800000 */
        /* <DEDUP_REMOVED lines=14> */
.L_x_1585:
[----:B------:R-:W-:Y:S05]  /*9dc0*/  BSYNC B0 ;  /* 0x0000000000007941 */ /* 0x000fea0003800000 */
.L_x_1584:
[----:B------:R-:W-:Y:S01]  /*9dd0*/  PRMT R0, R0, 0x9910, RZ ;  /* 0x0000991000007816 */ /* 0x000fe200000000ff */
[----:B------:R-:W-:Y:S01]  /*9de0*/  BSSY B1, `(.L_x_1586) ;  /* 0x0000336000017945 */ /* 0x000fe20003800000 */
[----:B------:R-:W-:Y:S02]  /*9df0*/  IMAD.MOV.U32 R82, RZ, RZ, R200 ;  /* 0x000000ffff527224 */ /* 0x000fe400078e00c8 */
[----:B------:R-:W-:-:S13]  /*9e00*/  ISETP.NE.AND P0, PT, R0, RZ, PT ;  /* 0x000000ff0000720c */ /* 0x000fda0003f05270 */
[----:B------:R-:W-:Y:S05]  /*9e10*/  @!P0 BRA `(.L_x_1587) ;  /* 0x000026b000008947 */ /* 0x000fea0003800000 */
[----:B------:R-:W-:Y:S01]  /*9e20*/  WARPSYNC 0xffffffff ;  /* 0xffffffff00007948 */ /* 0x000fe20003800000 */
[----:B------:R-:W-:Y:S01]  /*9e30*/  BAR.SYNC.DEFER_BLOCKING 0x1, 0x100 ;  /* 0x0044000000007b1d */ /* 0x000fe20000010000 */
[----:B------:R-:W-:Y:S01]  /*9e40*/  F2FP.PACK_AB R0, R133, R132 ;  /* 0x000000848500723e */ /* 0x000fe200000000ff */
[----:B------:R-:W-:Y:S01]  /*9e50*/  IMAD.MOV.U32 R14, RZ, RZ, c[0x0][0x388] ;  /* 0x0000e200ff0e7624 */ /* 0x000fe200078e00ff */
        /* <DEDUP_REMOVED lines=10> */
[----:B-1----:R-:W-:-:S02]  /*9f00*/  F2FP.PACK_AB R0, R85, R84 ;  /* 0x000000545500723e */ /* 0x002fc400000000ff */
[----:B---3--:R-:W-:-:S03]  /*9f10*/  F2FP.PACK_AB R2, R29, R28 ;  /* 0x0000001c1d02723e */ /* 0x008fc600000000ff */
[----:B------:R1:W-:Y:S01]  /*9f20*/  STS [R222+0x400], R0 ;  /* 0x00040000de007388 */ /* 0x0003e20000000800 */
[----:B----4-:R-:W-:-:S03]  /*9f30*/  F2FP.PACK_AB R3, R127, R126 ;  /* 0x0000007e7f03723e */ /* 0x010fc600000000ff */
[----:B------:R3:W-:Y:S04]  /*9f40*/  STS [R224], R2 ;  /* 0x00000002e0007388 */ /* 0x0007e80000000800 */
[----:B------:R4:W-:Y:S01]  /*9f50*/  STS [R224+0x400], R3 ;  /* 0x00040003e0007388 */ /* 0x0009e20000000800 */
[----:B-1----:R-:W-:Y:S02]  /*9f60*/  F2FP.PACK_AB R0, R33, R32 ;  /* 0x000000202100723e */ /* 0x002fe400000000ff */
[----:B---3--:R-:W-:-:S03]  /*9f70*/  F2FP.PACK_AB R2, R123, R122 ;  /* 0x0000007a7b02723e */ /* 0x008fc600000000ff */
[----:B------:R1:W-:Y:S01]  /*9f80*/  STS [R223], R0 ;  /* 0x00000000df007388 */ /* 0x0003e20000000800 */
[----:B----4-:R-:W-:-:S03]  /*9f90*/  F2FP.PACK_AB R3, R35, R34 ;  /* 0x000000222303723e */ /* 0x010fc600000000ff */
[----:B------:R3:W-:Y:S04]  /*9fa0*/  STS [R223+0x400], R2 ;  /* 0x00040002df007388 */ /* 0x0007e80000000800 */
[----:B------:R4:W-:Y:S01]  /*9fb0*/  STS [R251], R3 ;  /* 0x00000003fb007388 */ /* 0x0009e20000000800 */
[----:B-1----:R-:W-:Y:S02]  /*9fc0*/  F2FP.PACK_AB R0, R89, R88 ;  /* 0x000000585900723e */ /* 0x002fe400000000ff */
        /* <DEDUP_REMOVED lines=15> */
[----:B------:R3:W-:Y:S04]  /*a0c0*/  STS [R221+0x4000], R2 ;  /* 0x00400002dd007388 */ /* 0x0007e80000000800 */
[----:B------:R4:W-:Y:S01]  /*a0d0*/  STS [R221+0x4400], R3 ;  /* 0x00440003dd007388 */ /* 0x0009e20000000800 */
        /* <DEDUP_REMOVED lines=23> */
[----:B------:R4:W-:Y:S04]  /*a250*/  STS [R250+0x4400], R4 ;  /* 0x00440004fa007388 */ /* 0x0009e80000000800 */
[----:B------:R2:W-:Y:S01]  /*a260*/  STS [R248+0x4000], R2 ;  /* 0x00400002f8007388 */ /* 0x0005e20000000800 */
[----:B-1----:R-:W-:Y:S02]  /*a270*/  F2FP.PACK_AB R0, R67, R66 ;  /* 0x000000424300723e */ /* 0x002fe400000000ff */
[----:B---3--:R-:W-:-:S03]  /*a280*/  F2FP.PACK_AB R3, R51, R50 ;  /* 0x000000323303723e */ /* 0x008fc600000000ff */
[----:B------:R1:W-:Y:S01]  /*a290*/  STS [R248+0x4400], R0 ;  /* 0x00440000f8007388 */ /* 0x0003e20000000800 */
[----:B----4-:R-:W-:-:S03]  /*a2a0*/  F2FP.PACK_AB R4, R113, R112 ;  /* 0x000000707104723e */ /* 0x010fc600000000ff */
[----:B------:R3:W-:Y:S01]  /*a2b0*/  STS [R221+0x8400], R3 ;  /* 0x00840003dd007388 */ /* 0x0007e20000000800 */
[----:B--2---:R-:W-:-:S03]  /*a2c0*/  F2FP.PACK_AB R2, R69, R68 ;  /* 0x000000444502723e */ /* 0x004fc600000000ff */
[----:B------:R2:W-:Y:S04]  /*a2d0*/  STS [R221+0x8000], R4 ;  /* 0x00800004dd007388 */ /* 0x0005e80000000800 */
[----:B------:R4:W-:Y:S01]  /*a2e0*/  STS [R222+0x8000], R2 ;  /* 0x00800002de007388 */ /* 0x0009e20000000800 */
[----:B-1----:R-:W-:Y:S02]  /*a2f0*/  F2FP.PACK_AB R0, R59, R58 ;  /* 0x0000003a3b00723e */ /* 0x002fe400000000ff */
[----:B---3--:R-:W-:-:S03]  /*a300*/  F2FP.PACK_AB R3, R63, R62 ;  /* 0x0000003e3f03723e */ /* 0x008fc600000000ff */
[----:B------:R1:W-:Y:S01]  /*a310*/  STS [R222+0x8400], R0 ;  /* 0x00840000de007388 */ /* 0x0003e20000000800 */
[----:B--2---:R-:W-:-:S03]  /*a320*/  F2FP.PACK_AB R4, R73, R72 ;  /* 0x000000484904723e */ /* 0x004fc600000000ff */
        /* <DEDUP_REMOVED lines=9> */
[----:B------:R2:W-:Y:S01]  /*a3c0*/  STS [R251+0x8400], R4 ;  /* 0x00840004fb007388 */ /* 0x0005e20000000800 */
[----:B-1----:R-:W-:-:S05]  /*a3d0*/  F2FP.PACK_AB R0, R121, R120 ;  /* 0x000000787900723e */ /* 0x002fca00000000ff */
[----:B------:R1:W-:Y:S01]  /*a3e0*/  STS [R251+0x8000], R0 ;  /* 0x00800000fb007388 */ /* 0x0003e20000000800 */
[----:B--2---:R-:W-:-:S03]  /*a3f0*/  @P2 IADD3 R4, P0, R209, c[0x0][0x508], RZ ;  /* 0x00014200d1042a10 */ /* 0x004fc60007f1e0ff */
[----:B------:R2:W-:Y:S01]  /*a400*/  STS [R249+0x8000], R3 ;  /* 0x00800003f9007388 */ /* 0x0005e20000000800 */
[----:B------:R-:W-:-:S03]  /*a410*/  @P2 IADD3.X R5, R210, c[0x0][0x50c], RZ, P0, !PT ;  /* 0x00014300d2052a10 */ /* 0x000fc600007fe4ff */
[----:B------:R3:W-:Y:S01]  /*a420*/  STS [R249+0x8400], R2 ;  /* 0x00840002f9007388 */ /* 0x0007e20000000800 */
[----:B-1----:R-:W-:Y:S02]  /*a430*/  F2FP.PACK_AB R0, R81, R80 ;  /* 0x000000505100723e */ /* 0x002fe400000000ff */
[----:B--2---:R-:W-:-:S03]  /*a440*/  F2FP.PACK_AB R3, R43, R42 ;  /* 0x0000002a2b03723e */ /* 0x004fc600000000ff */
[----:B------:R1:W-:Y:S01]  /*a450*/  STS [R250+0x8000], R0 ;  /* 0x00800000fa007388 */ /* 0x0003e20000000800 */
[----:B---3--:R-:W-:-:S05]  /*a460*/  F2FP.PACK_AB R2, R55, R54 ;  /* 0x000000363702723e */ /* 0x008fca00000000ff */
        /* <DEDUP_REMOVED lines=17> */
.L_x_1588:
[----:B--2---:R-:W2:Y:S01]  /*a580*/  LDL R3, [R1+0xc] ;  /* 0x00000c0001037983 */ /* 0x004ea20000100800 */
[----:B------:R-:W-:Y:S01]  /*a590*/  IMAD.MOV.U32 R2, RZ, RZ, 0x368 ;  /* 0x00000368ff027424 */ /* 0x000fe200078e00ff */
[----:B------:R-:W-:-:S02]  /*a5a0*/  ISETP.GT.AND P2, PT, R5, 0x1, PT ;  /* 0x000000010500780c */ /* 0x000fc40003f44270 */
[----:B------:R-:W3:Y:S01]  /*a5b0*/  LDL R31, [R1+0x8] ;  /* 0x00000800011f7983 */ /* 0x000ee20000100800 */
[----:B------:R-:W-:Y:S02]  /*a5c0*/  ISETP.NE.U32.AND P0, PT, RZ, c[0x0][0x500], PT ;  /* 0x00014000ff007a0c */ /* 0x000fe40003f05070 */
[----:B------:R-:W-:Y:S02]  /*a5d0*/  SEL R2, R2, 0x328, P2 ;  /* 0x0000032802027807 */ /* 0x000fe40001000000 */
[----:B------:R-:W-:Y:S02]  /*a5e0*/  ISETP.NE.AND.EX P0, PT, RZ, c[0x0][0x504], PT, P0 ;  /* 0x00014100ff007a0c */ /* 0x000fe40003f05300 */
[----:B------:R1:W4:Y:S02]  /*a5f0*/  LDC.64 R4, c[0x0][R2+0x170] ;  /* 0x00005c0002047b82 */ /* 0x0003240000000a00 */
[----:B------:R-:W-:-:S06]  /*a600*/  SEL R8, R207, RZ, !P0 ;  /* 0x000000ffcf087207 */ /* 0x000fcc0004000000 */
[----:B------:R1:W4:Y:S08]  /*a610*/  LDC.64 R16, c[0x0][R2+0x168] ;  /* 0x00005a0002107b82 */ /* 0x0003300000000a00 */
[----:B------:R1:W2:Y:S08]  /*a620*/  LDC.64 R18, c[0x0][R2+0x178] ;  /* 0x00005e0002127b82 */ /* 0x0002b00000000a00 */
[----:B------:R1:W2:Y:S01]  /*a630*/  LDC.64 R20, c[0x0][R2+0x160] ;  /* 0x0000580002147b82 */ /* 0x0002a20000000a00 */
[----:B------:R-:W-:Y:S01]  /*a640*/  LOP3.LUT R9, R202, 0xffff, RZ, 0xc0, !PT ;  /* 0x0000ffffca097812 */ /* 0x000fe200078ec0ff */
[----:B-1----:R-:W-:-:S05]  /*a650*/  IMAD.MOV.U32 R2, RZ, RZ, c[0x0][0x4e8] ;  /* 0x00013a00ff027624 */ /* 0x002fca00078e00ff */
[----:B------:R-:W-:Y:S01]  /*a660*/  ISETP.NE.AND P3, PT, R2, 0x1, PT ;  /* 0x000000010200780c */ /* 0x000fe20003f65270 */
[----:B----4-:R-:W-:Y:S02]  /*a670*/  IMAD R2, R5, R8, RZ ;  /* 0x0000000805027224 */ /* 0x010fe400078e02ff */
[----:B------:R-:W-:-:S04]  /*a680*/  IMAD.WIDE.U32 R6, R16, R9, RZ ;  /* 0x0000000910067225 */ /* 0x000fc800078e00ff */
        /* <DEDUP_REMOVED lines=53> */
[----:B------:R-:W-:Y:S01]  /*a9e0*/  IMAD R11, R11, c[0x0][0x3a0], RZ ;  /* 0x0000e8000b0b7a24 */ /* 0x000fe200078e02ff */
[----:B-1----:R-:W-:Y:S01]  /*a9f0*/  LEA R4, R201, R189, 0x7 ;  /* 0x000000bdc9047211 */ /* 0x002fe200078e38ff */
[C---:B------:R-:W-:Y:S01]  /*aa00*/  IMAD.WIDE.U32 R2, R0.reuse, c[0x0][0x3a0], RZ ;  /* 0x0000e80000027a25 */ /* 0x040fe200078e00ff */
[----:B------:R-:W-:Y:S01]  /*aa10*/  SHF.R.S32.HI R5, RZ, 0x1f, R8 ;  /* 0x0000001fff057819 */ /* 0x000fe20000011408 */
[----:B------:R1:W2:Y:S02]  /*aa20*/  LDS.128 R24, [R188+0x80] ;  /* 0x00008000bc187984 */ /* 0x0002a40000000c00 */
[----:B------:R-:W-:-:S02]  /*aa30*/  IMAD R0, R0, c[0x0][0x3a4], R11 ;  /* 0x0000e90000007a24 */ /* 0x000fc400078e020b */
[----:B------:R-:W-:Y:S01]  /*aa40*/  @P3 IMAD.HI.U32 R6, R4, c[0x0][0x4ec], RZ ;  /* 0x00013b0004063a27 */ /* 0x000fe200078e00ff */
[----:B------:R1:W3:Y:S02]  /*aa50*/  LDS.128 R40, [R188+0x1080] ;  /* 0x00108000bc287984 */ /* 0x0002e40000000c00 */
[----:B------:R-:W-:Y:S01]  /*aa60*/  IADD3 R3, R3, R0, RZ ;  /* 0x0000000003037210 */ /* 0x000fe20007ffe0ff */
[----:B------:R-:W-:Y:S01]  /*aa70*/  IMAD R5, R5, c[0x0][0x3f0], RZ ;  /* 0x0000fc0005057a24 */ /* 0x000fe200078e02ff */
[----:B------:R1:W4:Y:S01]  /*aa80*/  LDS.128 R52, [R188+0x2080] ;  /* 0x00208000bc347984 */ /* 0x0003220000000c00 */
[----:B------:R-:W-:Y:S02]  /*aa90*/  MOV R0, R4 ;  /* 0x0000000400007202 */ /* 0x000fe40000000f00 */
[----:B------:R-:W-:Y:S01]  /*aaa0*/  IMAD.WIDE.U32 R2, R9, c[0x0][0x3e8], R2 ;  /* 0x0000fa0009027a25 */ /* 0x000fe200078e0002 */
[----:B------:R1:W1:Y:S01]  /*aab0*/  LDS.128 R60, [R188+0x3080] ;  /* 0x00308000bc3c7984 */ /* 0x0002620000000c00 */
[----:B------:R-:W-:-:S02]  /*aac0*/  @P3 SHF.R.U32.HI R0, RZ, c[0x0][0x4f0], R6 ;  /* 0x00013c00ff003a19 */ /* 0x000fc40000011606 */
[----:B------:R-:W-:Y:S01]  /*aad0*/  IMAD R3, R9, c[0x0][0x3ec], R3 ;  /* 0x0000fb0009037a24 */ /* 0x000fe200078e0203 */
[----:B------:R1:W1:Y:S01]  /*aae0*/  LDS.128 R20, [R188+0x4080] ;  /* 0x00408000bc147984 */ /* 0x0002620000000c00 */
[C---:B------:R-:W-:Y:S01]  /*aaf0*/  IMAD R7, R8.reuse, c[0x0][0x3f4], R5 ;  /* 0x0000fd0008077a24 */ /* 0x040fe200078e0205 */
[----:B------:R-:W-:Y:S01]  /*ab00*/  SHF.R.S32.HI R6, RZ, 0x1f, R0 ;  /* 0x0000001fff067819 */ /* 0x000fe20000011400 */
[----:B------:R-:W-:Y:S01]  /*ab10*/  IMAD.WIDE.U32 R2, R8, c[0x0][0x3f0], R2 ;  /* 0x0000fc0008027a25 */ /* 0x000fe200078e0002 */
[----:B------:R1:W1:Y:S01]  /*ab20*/  LDS.128 R36, [R188+0x5080] ;  /* 0x00508000bc247984 */ /* 0x0002620000000c00 */
[----:B------:R-:W-:Y:S02]  /*ab30*/  IADD3 R5, -R0, RZ, RZ ;  /* 0x000000ff00057210 */ /* 0x000fe40007ffe1ff */
[----:B------:R-:W-:Y:S01]  /*ab40*/  IMAD R6, R6, c[0x0][0x3e0], RZ ;  /* 0x0000f80006067a24 */ /* 0x000fe200078e02ff */
[----:B------:R1:W1:Y:S01]  /*ab50*/  LDS.128 R48, [R188+0x6080] ;  /* 0x00608000bc307984 */ /* 0x0002620000000c00 */
[----:B------:R-:W-:Y:S01]  /*ab60*/  IADD3 R3, R3, R7, RZ ;  /* 0x0000000703037210 */ /* 0x000fe20007ffe0ff */
[----:B------:R-:W-:-:S02]  /*ab70*/  IMAD R4, R5, c[0x0][0x4e8], R4 ;  /* 0x00013a0005047a24 */ /* 0x000fc400078e0204 */
        /* <DEDUP_REMOVED lines=17> */
.L_x_1666:
[----:B------:R-:W-:Y:S05]  /*ac90*/  BRA.DIV ~URZ, `(.L_x_1591) ;  /* 0x000046327f007947 */ /* 0x000fea000b800000 */
[----:B------:R4:W2:Y:S02]  /*aca0*/  SHFL.IDX PT, R0, R11, RZ, 0x181f ;  /* 0x00181fff0b007589 */ /* 0x0008a400000e0000 */
.L_x_1667:
        /* <DEDUP_REMOVED lines=19> */
.L_x_1593:
[----:B------:R-:W-:Y:S05]  /*ade0*/  BSYNC B0 ;  /* 0x0000000000007941 */ /* 0x000fea0003800000 */
.L_x_1592:
[----:B------:R-:W-:Y:S05]  /*adf0*/  BRA.DIV ~URZ, `(.L_x_1594) ;  /* 0x000045427f007947 */ /* 0x000fea000b800000 */
[----:B---3--:R3:W4:Y:S04]  /*ae00*/  SHFL.IDX PT, R4, R5, 0x1, 0x181f ;  /* 0x00381f0005047f89 */ /* 0x00872800000e0000 */
[----:B--2---:R3:W2:Y:S02]  /*ae10*/  SHFL.IDX PT, R0, R11, 0x1, 0x181f ;  /* 0x00381f000b007f89 */ /* 0x0046a400000e0000 */
.L_x_1668:
        /* <DEDUP_REMOVED lines=19> */
.L_x_1596:
[----:B------:R-:W-:Y:S05]  /*af50*/  BSYNC B0 ;  /* 0x0000000000007941 */ /* 0x000fea0003800000 */
.L_x_1595:
[----:B------:R-:W-:Y:S05]  /*af60*/  BRA.DIV ~URZ, `(.L_x_1597) ;  /* 0x000044a27f007947 */ /* 0x000fea000b800000 */
[----:B----4-:R4:W3:Y:S02]  /*af70*/  SHFL.IDX PT, R4, R5, 0x2, 0x181f ;  /* 0x00581f0005047f89 */ /* 0x0108e400000e0000 */
.L_x_1669:
[----:B------:R-:W-:Y:S05]  /*af80*/  BRA.DIV ~URZ, `(.L_x_1598) ;  /* 0x000044f27f007947 */ /* 0x000fea000b800000 */
[----:B--2---:R2:W4:Y:S02]  /*af90*/  SHFL.IDX PT, R0, R11, 0x2, 0x181f ;  /* 0x00581f000b007f89 */ /* 0x00452400000e0000 */
.L_x_1670:
        /* <DEDUP_REMOVED lines=19> */
.L_x_1600:
[----:B------:R-:W-:Y:S05]  /*b0d0*/  BSYNC B0 ;  /* 0x0000000000007941 */ /* 0x000fea0003800000 */
.L_x_1599:
[----:B------:R-:W-:Y:S05]  /*b0e0*/  BRA.DIV ~URZ, `(.L_x_1601) ;  /* 0x000044027f007947 */ /* 0x000fea000b800000 */
[----:B---3--:R3:W2:Y:S04]  /*b0f0*/  SHFL.IDX PT, R6, R5, 0x3, 0x181f ;  /* 0x00781f0005067f89 */ /* 0x0086a800000e0000 */
[----:B----4-:R3:W4:Y:S02]  /*b100*/  SHFL.IDX PT, R0, R11, 0x3, 0x181f ;  /* 0x00781f000b007f89 */ /* 0x01072400000e0000 */
.L_x_1671:
        /* <DEDUP_REMOVED lines=9> */
[-C--:B--23--:R-:W-:Y:S02]  /*b1a0*/  @!P1 LEA.HI.X R5, R177, R6.reuse, R8, 0x1, P3 ;  /* 0x00000006b1059211 */ /* 0x08cfe400018f0c08 */
        /* <DEDUP_REMOVED lines=10> */
.L_x_1589:
        /* <DEDUP_REMOVED lines=32> */
.L_x_1672:
[----:B------:R-:W-:Y:S05]  /*b450*/  BRA.DIV ~URZ, `(.L_x_1604) ;  /* 0x000041d27f007947 */ /* 0x000fea000b800000 */
[----:B------:R3:W4:Y:S02]  /*b460*/  SHFL.IDX PT, R0, R12, RZ, 0x1c1f ;  /* 0x001c1fff0c007589 */ /* 0x00072400000e0000 */
.L_x_1673:
[----:B------:R-:W-:Y:S01]  /*b470*/  BSSY B0, `(.L_x_1605) ;  /* 0x000007a000007945 */ /* 0x000fe20003800000 */
[----:B------:R-:W-:Y:S05]  /*b480*/  @P0 BRA `(.L_x_1606) ;  /* 0x0000078000000947 */ /* 0x000fea0003800000 */
[----:B------:R-:W-:Y:S02]  /*b490*/  ISETP.GE.AND P1, PT, R220, c[0x0][0x3c8], PT ;  /* 0x0000f200dc007a0c */ /* 0x000fe40003f26270 */
[----:B------:R-:W-:Y:S02]  /*b4a0*/  ISETP.GE.AND P0, PT, R247, c[0x0][0x3c8], PT ;  /* 0x0000f200f7007a0c */ /* 0x000fe40003f06270 */
[----:B------:R-:W-:Y:S02]  /*b4b0*/  ISETP.GE.AND P3, PT, R246, c[0x0][0x3c8], PT ;  /* 0x0000f200f6007a0c */ /* 0x000fe40003f66270 */
[----:B------:R-:W-:Y:S02]  /*b4c0*/  ISETP.GE.AND P4, PT, R245, c[0x0][0x3c8], PT ;  /* 0x0000f200f5007a0c */ /* 0x000fe40003f86270 */
[----:B------:R-:W-:-:S02]  /*b4d0*/  SHF.R.S32.HI R8, RZ, 0x1f, R247 ;  /* 0x0000001fff087819 */ /* 0x000fc400000114f7 */
[----:B------:R-:W-:Y:S02]  /*b4e0*/  SHF.R.S32.HI R9, RZ, 0x1f, R246 ;  /* 0x0000001fff097819 */ /* 0x000fe400000114f6 */
[----:B------:R-:W-:Y:S01]  /*b4f0*/  ISETP.GE.AND P6, PT, R230, c[0x0][0x3c8], PT ;  /* 0x0000f200e6007a0c */ /* 0x000fe20003fc6270 */
[----:B----4-:R-:W-:Y:S01]  /*b500*/  @!P1 IMAD.MOV.U32 R6, RZ, RZ, R0 ;  /* 0x000000ffff069224 */ /* 0x010fe200078e0000 */
[----:B------:R-:W-:Y:S01]  /*b510*/  SHF.R.S32.HI R10, RZ, 0x1f, R232 ;  /* 0x0000001fff0a7819 */ /* 0x000fe200000114e8 */
[----:B--2---:R-:W-:Y:S01]  /*b520*/  @!P1 IMAD.MOV.U32 R7, RZ, RZ, R4 ;  /* 0x000000ffff079224 */ /* 0x004fe200078e0004 */
[C---:B------:R-:W-:Y:S02]  /*b530*/  @!P0 LEA R2, P2, R247.reuse, R0, 0x2 ;  /* 0x00000000f7028211 */ /* 0x040fe400078410ff */
[----:B------:R-:W-:Y:S01]  /*b540*/  SHF.R.S32.HI R11, RZ, 0x1f, R231 ;  /* 0x0000001fff0b7819 */ /* 0x000fe200000114e7 */
[----:B------:R-:W-:Y:S01]  /*b550*/  @!P1 IMAD.WIDE R6, R220, 0x4, R6 ;  /* 0x00000004dc069825 */ /* 0x000fe200078e0206 */
[----:B------:R-:W-:-:S02]  /*b560*/  @!P0 LEA.HI.X R3, R247, R4, R8, 0x2, P2 ;  /* 0x00000004f7038211 */ /* 0x000fc400010f1408 */
[----:B------:R-:W-:Y:S02]  /*b570*/  ISETP.GE.AND P2, PT, R244, c[0x0][0x3c8], PT ;  /* 0x0000f200f4007a0c */ /* 0x000fe40003f46270 */
[----:B------:R2:W-:Y:S01]  /*b580*/  @!P1 ST.E.64 [R6.64], R132 ;  /* 0x0000008406009985 */ /* 0x0005e2000c101b06 */
[----:B------:R-:W-:Y:S02]  /*b590*/  ISETP.GE.AND P1, PT, R243, c[0x0][0x3c8], PT ;  /* 0x0000f200f3007a0c */ /* 0x000fe40003f26270 */
[----:B------:R-:W-:Y:S01]  /*b5a0*/  SHF.R.S32.HI R8, RZ, 0x1f, R245 ;  /* 0x0000001fff087819 */ /* 0x000fe200000114f5 */
[----:B------:R4:W-:Y:S01]  /*b5b0*/  @!P0 ST.E.64 [R2.64], R26 ;  /* 0x0000001a02008985 */ /* 0x0009e2000c101b06 */
[----:B------:R-:W-:Y:S02]  /*b5c0*/  SHF.R.S32.HI R14, RZ, 0x1f, R228 ;  /* 0x0000001fff0e7819 */ /* 0x000fe400000114e4 */
[----:B------:R-:W-:Y:S02]  /*b5d0*/  SHF.R.S32.HI R16, RZ, 0x1f, R227 ;  /* 0x0000001fff107819 */ /* 0x000fe400000114e3 */
[----:B------:R-:W-:-:S02]  /*b5e0*/  SHF.R.S32.HI R15, RZ, 0x1f, R226 ;  /* 0x0000001fff0f7819 */ /* 0x000fc400000114e2 */
        /* <DEDUP_REMOVED lines=64> */
[----:B------:R-:W-:Y:S01]  /*b9f0*/  @!P2 LEA R8, P0, R232, R0, 0x2 ;  /* 0x00000000e808a211 */ /* 0x000fe200078010ff */
[----:B------:R2:W-:Y:S01]  /*ba00*/  @!P3 ST.E.64 [R6.64], R60 ;  /* 0x0000003c0600b985 */ /* 0x0005e2000c101b06 */
[----:B------:R-:W-:-:S02]  /*ba10*/  ISETP.GE.AND P5, PT, R229, c[0x0][0x3c8], PT ;  /* 0x0000f200e5007a0c */ /* 0x000fc40003fa6270 */
[----:B------:R-:W-:Y:S01]  /*ba20*/  @!P2 LEA.HI.X R9, R232, R4, R10, 0x2, P0 ;  /* 0x00000004e809a211 */ /* 0x000fe200000f140a */
[----:B------:R4:W-:Y:S01]  /*ba30*/  @!P4 ST.E.64 [R2.64], R64 ;  /* 0x000000400200c985 */ /* 0x0009e2000c101b06 */
[----:B------:R-:W-:Y:S02]  /*ba40*/  SHF.R.S32.HI R10, RZ, 0x1f, R230 ;  /* 0x0000001fff0a7819 */ /* 0x000fe400000114e6 */
[----:B------:R-:W-:Y:S01]  /*ba50*/  ISETP.GE.AND P4, PT, R228, c[0x0][0x3c8], PT ;  /* 0x0000f200e4007a0c */ /* 0x000fe20003f86270 */
[----:B------:R-:W-:Y:S01]  /*ba60*/  @!P2 ST.E.64 [R8.64], R112 ;  /* 0x000000700800a985 */ /* 0x000fe2000c101b06 */
[----:B------:R-:W-:Y:S02]  /*ba70*/  ISETP.GE.AND P2, PT, R227, c[0x0][0x3c8], PT ;  /* 0x0000f200e3007a0c */ /* 0x000fe40003f46270 */
[-C--:B--2---:R-:W-:Y:S02]  /*ba80*/  @!P6 LEA R6, P0, R230, R0.reuse, 0x2 ;  /* 0x00000000e606e211 */ /* 0x084fe400078010ff */
[----:B----4-:R-:W-:-:S02]  /*ba90*/  @!P1 LEA R2, P3, R231, R0, 0x2 ;  /* 0x00000000e7029211 */ /* 0x010fc400078610ff */
[-C--:B------:R-:W-:Y:S02]  /*baa0*/  @!P6 LEA.HI.X R7, R230, R4.reuse, R10, 0x2, P0 ;  /* 0x00000004e607e211 */ /* 0x080fe400000f140a */
[----:B------:R-:W-:Y:S02]  /*bab0*/  @!P1 LEA.HI.X R3, R231, R4, R11, 0x2, P3 ;  /* 0x00000004e7039211 */ /* 0x000fe400018f140b */
[----:B------:R-:W-:Y:S02]  /*bac0*/  ISETP.GE.AND P0, PT, R225, c[0x0][0x3c8], PT ;  /* 0x0000f200e1007a0c */ /* 0x000fe40003f06270 */
[----:B------:R-:W-:Y:S01]  /*bad0*/  SHF.R.S32.HI R10, RZ, 0x1f, R229 ;  /* 0x0000001fff0a7819 */ /* 0x000fe200000114e5 */
        /* <DEDUP_REMOVED lines=19> */
.L_x_1606:
[----:B------:R-:W-:Y:S05]  /*bc10*/  BSYNC B0 ;  /* 0x0000000000007941 */ /* 0x000fea0003800000 */
.L_x_1605:
[----:B------:R-:W-:Y:S05]  /*bc20*/  BRA.DIV ~URZ, `(.L_x_1607) ;  /* 0x00003a727f007947 */ /* 0x000fea000b800000 */
[----:B--2---:R2:W1:Y:S04]  /*bc30*/  SHFL.IDX PT, R4, R5, 0x1, 0x1c1f ;  /* 0x003c1f0005047f89 */ /* 0x00446800000e0000 */
[----:B----4-:R2:W4:Y:S02]  /*bc40*/  SHFL.IDX PT, R0, R12, 0x1, 0x1c1f ;  /* 0x003c1f000c007f89 */ /* 0x01052400000e0000 */
.L_x_1674:
[----:B------:R-:W-:-:S13]  /*bc50*/  ISETP.NE.AND P0, PT, R13, RZ, PT ;  /* 0x000000ff0d00720c */ /* 0x000fda0003f05270 */
[----:B------:R-:W-:Y:S05]  /*bc60*/  @P0 BRA `(.L_x_1602) ;  /* 0x000014d000000947 */ /* 0x000fea0003800000 */
[----:B------:R-:W-:Y:S02]  /*bc70*/  ISETP.GE.AND P4, PT, R220, c[0x0][0x3c8], PT ;  /* 0x0000f200dc007a0c */ /* 0x000fe40003f86270 */
[----:B------:R-:W-:Y:S02]  /*bc80*/  ISETP.GE.AND P1, PT, R245, c[0x0][0x3c8], PT ;  /* 0x0000f200f5007a0c */ /* 0x000fe40003f26270 */
[----:B------:R-:W-:Y:S02]  /*bc90*/  ISETP.GE.AND P3, PT, R247, c[0x0][0x3c8], PT ;  /* 0x0000f200f7007a0c */ /* 0x000fe40003f66270 */
[----:B------:R-:W-:Y:S02]  /*bca0*/  ISETP.GE.AND P2, PT, R246, c[0x0][0x3c8], PT ;  /* 0x0000f200f6007a0c */ /* 0x000fe40003f46270 */
[----:B-12---:R-:W-:Y:S02]  /*bcb0*/  SHF.R.S32.HI R5, RZ, 0x1f, R247 ;  /* 0x0000001fff057819 */ /* 0x006fe400000114f7 */
[----:B------:R-:W-:-:S02]  /*bcc0*/  ISETP.GE.AND P0, PT, R244, c[0x0][0x3c8], PT ;  /* 0x0000f200f4007a0c */ /* 0x000fc40003f06270 */
[----:B------:R-:W-:Y:S01]  /*bcd0*/  SHF.R.S32.HI R10, RZ, 0x1f, R245 ;  /* 0x0000001fff0a7819 */ /* 0x000fe200000114f5 */
[----:B----4-:R-:W-:Y:S01]  /*bce0*/  @!P4 IMAD.MOV.U32 R6, RZ, RZ, R0 ;  /* 0x000000ffff06c224 */ /* 0x010fe200078e0000 */
[----:B------:R-:W-:Y:S01]  /*bcf0*/  SHF.R.S32.HI R13, RZ, 0x1f, R228 ;  /* 0x0000001fff0d7819 */ /* 0x000fe200000114e4 */
[----:B------:R-:W-:Y:S01]  /*bd00*/  @!P4 IMAD.MOV.U32 R7, RZ, RZ, R4 ;  /* 0x000000ffff07c224 */ /* 0x000fe200078e0004 */
[----:B---3--:R-:W-:Y:S02]  /*bd10*/  SHF.R.S32.HI R12, RZ, 0x1f, R227 ;  /* 0x0000001fff0c7819 */ /* 0x008fe400000114e3 */
[----:B------:R-:W-:Y:S01]  /*bd20*/  @!P3 LEA R2, P5, R247, R0, 0x2 ;  /* 0x00000000f702b211 */ /* 0x000fe200078a10ff */
[----:B------:R-:W-:-:S03]  /*bd30*/  @!P4 IMAD.WIDE R6, R220, 0x4, R6 ;  /* 0x00000004dc06c825 */ /* 0x000fc600078e0206 */
[----:B------:R-:W-:Y:S02]  /*bd40*/  @!P3 LEA.HI.X R3, R247, R4, R5, 0x2, P5 ;  /* 0x00000004f703b211 */ /* 0x000fe400028f1405 */
[----:B------:R1:W-:Y:S01]  /*bd50*/  @!P4 ST.E.64 [R6.64], R92 ;  /* 0x0000005c0600c985 */ /* 0x0003e2000c101b06 */
[----:B------:R-:W-:Y:S02]  /*bd60*/  SHF.R.S32.HI R5, RZ, 0x1f, R246 ;  /* 0x0000001fff057819 */ /* 0x000fe400000114f6 */
[----:B------:R-:W-:Y:S01]  /*bd70*/  ISETP.GE.AND P5, PT, R243, c[0x0][0x3c8], PT ;  /* 0x0000f200f3007a0c */ /* 0x000fe20003fa6270 */
[----:B------:R2:W-:Y:S01]  /*bd80*/  @!P3 ST.E.64 [R2.64], R84 ;  /* 0x000000540200b985 */ /* 0x0005e2000c101b06 */
[----:B------:R-:W-:Y:S02]  /*bd90*/  @!P2 LEA R8, P3, R246, R0, 0x2 ;  /* 0x00000000f608a211 */ /* 0x000fe400078610ff */
[----:B------:R-:W-:Y:S02]  /*bda0*/  ISETP.GE.AND P4, PT, R242, c[0x0][0x3c8], PT ;  /* 0x0000f200f2007a0c */ /* 0x000fe40003f86270 */
[----:B------:R-:W-:-:S02]  /*bdb0*/  @!P2 LEA.HI.X R9, R246, R4, R5, 0x2, P3 ;  /* 0x00000004f609a211 */ /* 0x000fc400018f1405 */
[----:B------:R-:W-:-:S03]  /*bdc0*/  SHF.R.S32.HI R5, RZ, 0x1f, R244 ;  /* 0x0000001fff057819 */ /* 0x000fc600000114f4 */
        /* <DEDUP_REMOVED lines=94> */
[C---:B------:R-:W-:Y:S02]  /*c3b0*/  @!P1 LEA R6, P5, R227.reuse, R0, 0x2 ;  /* 0x00000000e3069211 */ /* 0x040fe400078a10ff */
        /* <DEDUP_REMOVED lines=17> */
.L_x_1587:
        /* <DEDUP_REMOVED lines=17> */
[----:B-1-3--:R-:W4:Y:S02]  /*c5e0*/  LDG.E R2, [R2.64+0x4] ;  /* 0x0000040602027981 */ /* 0x00af24000c1e1900 */
[----:B----45:R-:W-:Y:S02]  /*c5f0*/  IADD3 R20, -R0, R2, RZ ;  /* 0x0000000200147210 */ /* 0x030fe40007ffe1ff */
.L_x_1608:
[----:B------:R-:W-:Y:S01]  /*c600*/  ISETP.GT.AND P0, PT, R172, 0x7f, PT ;  /* 0x0000007fac00780c */ /* 0x000fe20003f04270 */
[----:B------:R-:W-:Y:S01]  /*c610*/  BSSY B0, `(.L_x_1609) ;  /* 0x0000035000007945 */ /* 0x000fe20003800000 */
[----:B------:R-:W-:Y:S02]  /*c620*/  LOP3.LUT R14, R202, 0xffff, RZ, 0xc0, !PT ;  /* 0x0000ffffca0e7812 */ /* 0x000fe400078ec0ff */
[----:B------:R-:W-:-:S02]  /*c630*/  SEL R15, R207, RZ, !P3 ;  /* 0x000000ffcf0f7207 */ /* 0x000fc40005800000 */
[----:B------:R-:W-:Y:S02]  /*c640*/  SEL R21, R218, RZ, !P3 ;  /* 0x000000ffda157207 */ /* 0x000fe40005800000 */
[----:B-----5:R-:W-:-:S05]  /*c650*/  SHF.R.S32.HI R18, RZ, 0x1f, R8 ;  /* 0x0000001fff127819 */ /* 0x020fca0000011408 */
        /* <DEDUP_REMOVED lines=8> */
[----:B------:R3:W4:Y:S08]  /*c6e0*/  LDC.64 R6, c[0x0][R0+0x170] ;  /* 0x00005c0000067b82 */ /* 0x0007300000000a00 */
[----:B-1----:R3:W1:Y:S08]  /*c6f0*/  LDC.64 R4, c[0x0][R0+0x168] ;  /* 0x00005a0000047b82 */ /* 0x0026700000000a00 */
[----:B------:R3:W5:Y:S08]  /*c700*/  LDC.64 R12, c[0x0][R0+0x178] ;  /* 0x00005e00000c7b82 */ /* 0x0007700000000a00 */
[----:B------:R3:W2:Y:S02]  /*c710*/  LDC.64 R10, c[0x0][R0+0x160] ;  /* 0x00005800000a7b82 */ /* 0x0006a40000000a00 */
[----:B---3--:R-:W-:-:S02]  /*c720*/  IMAD.MOV.U32 R0, RZ, RZ, c[0x0][0x4e8] ;  /* 0x00013a00ff007624 */ /* 0x008fc400078e00ff */
[-C--:B----4-:R-:W-:Y:S02]  /*c730*/  IMAD R7, R7, R15.reuse, RZ ;  /* 0x0000000f07077224 */ /* 0x090fe400078e02ff */
[----:B------:R-:W-:Y:S01]  /*c740*/  IMAD.WIDE.U32 R2, R6, R15, RZ ;  /* 0x0000000f06027225 */ /* 0x000fe200078e00ff */
[----:B------:R-:W-:Y:S02]  /*c750*/  ISETP.NE.AND P0, PT, R0, 0x1, PT ;  /* 0x000000010000780c */ /* 0x000fe40003f05270 */
[----:B------:R-:W-:Y:S01]  /*c760*/  MOV R0, R9 ;  /* 0x0000000900007202 */ /* 0x000fe20000000f00 */
[----:B------:R-:W-:Y:S01]  /*c770*/  IMAD R7, R6, R21, R7 ;  /* 0x0000001506077224 */ /* 0x000fe200078e0207 */
[----:B------:R-:W-:Y:S01]  /*c780*/  SEL R6, R219, RZ, P2 ;  /* 0x000000ffdb067207 */ /* 0x000fe20001000000 */
[-C--:B-1----:R-:W-:Y:S02]  /*c790*/  IMAD R16, R5, R14.reuse, RZ ;  /* 0x0000000e05107224 */ /* 0x082fe400078e02ff */
        /* <DEDUP_REMOVED lines=15> */
[----:B--2---:R-:W-:Y:S01]  /*c890*/  IMAD R0, R11, R2, RZ ;  /* 0x000000020b007224 */ /* 0x004fe200078e02ff */
        /* <DEDUP_REMOVED lines=12> */
.L_x_1610:
[----:B------:R-:W-:Y:S05]  /*c960*/  BSYNC B0 ;  /* 0x0000000000007941 */ /* 0x000fea0003800000 */
.L_x_1609:
[----:B------:R-:W-:-:S13]  /*c970*/  ISETP.GT.AND P0, PT, R19, 0x1, PT ;  /* 0x000000011300780c */ /* 0x000fda0003f04270 */
[----:B------:R-:W-:Y:S05]  /*c980*/  @P0 BRA `(.L_x_1602) ;  /* 0x000007b000000947 */ /* 0x000fea0003800000 */
[----:B-1----:R-:W-:Y:S01]  /*c990*/  MOV R2, c[0x0][0x4e8] ;  /* 0x00013a0000027a02 */ /* 0x002fe20000000f00 */
[----:B------:R-:W-:Y:S01]  /*c9a0*/  IMAD R0, R18, c[0x0][0x3a0], RZ ;  /* 0x0000e80012007a24 */ /* 0x000fe200078e02ff */
[----:B------:R-:W-:Y:S01]  /*c9b0*/  LEA R4, R201, R189, 0x7 ;  /* 0x000000bdc9047211 */ /* 0x000fe200078e38ff */
[----:B------:R-:W-:Y:S01]  /*c9c0*/  IMAD R5, R21, c[0x0][0x3f0], RZ ;  /* 0x0000fc0015057a24 */ /* 0x000fe200078e02ff */
[----:B------:R-:W-:Y:S01]  /*c9d0*/  ISETP.NE.AND P0, PT, R2, 0x1, PT ;  /* 0x000000010200780c */ /* 0x000fe20003f05270 */
[----:B------:R-:W-:-:S04]  /*c9e0*/  IMAD.WIDE.U32 R2, R8, c[0x0][0x3a0], RZ ;  /* 0x0000e80008027a25 */ /* 0x000fc800078e00ff */
[----:B------:R-:W-:Y:S01]  /*c9f0*/  IMAD R8, R8, c[0x0][0x3a4], R0 ;  /* 0x0000e90008087a24 */ /* 0x000fe200078e0200 */
[----:B------:R-:W-:Y:S01]  /*ca00*/  MOV R0, R4 ;  /* 0x0000000400007202 */ /* 0x000fe20000000f00 */
[----:B------:R-:W-:-:S03]  /*ca10*/  IMAD R7, R15, c[0x0][0x3f4], R5 ;  /* 0x0000fd000f077a24 */ /* 0x000fc600078e0205 */
[----:B------:R-:W-:-:S03]  /*ca20*/  IADD3 R3, R3, R8, RZ ;  /* 0x0000000803037210 */ /* 0x000fc60007ffe0ff */
        /* <DEDUP_REMOVED lines=21> */
[----:B------:R1:W3:Y:S02]  /*cb80*/  SHFL.IDX PT, R4, R5, RZ, 0x181f ;  /* 0x00181fff05047589 */ /* 0x0002e400000e0000 */
.L_x_1675:
[----:B------:R-:W-:Y:S05]  /*cb90*/  BRA.DIV ~URZ, `(.L_x_1612) ;  /* 0x00002c427f007947 */ /* 0x000fea000b800000 */
[----:B------:R4:W1:Y:S02]  /*cba0*/  SHFL.IDX PT, R0, R12, RZ, 0x181f ;  /* 0x00181fff0c007589 */ /* 0x00086400000e0000 */
.L_x_1676:
        /* <DEDUP_REMOVED lines=14> */
[-C--:B---3--:R-:W-:Y:S02]  /*cc90*/  @!P2 LEA.HI.X R9, R177, R4.reuse, R15, 0x1, P5 ;  /* 0x00000004b109a211 */ /* 0x088fe400028f0c0f */
[-C--:B------:R-:W-:Y:S02]  /*cca0*/  @!P1 LEA.HI.X R7, R185, R4.reuse, R14, 0x1, P4 ;  /* 0x00000004b9079211 */ /* 0x080fe400020f0c0e */
[----:B------:R-:W-:Y:S01]  /*ccb0*/  @!P0 LEA.HI.X R3, R186, R4, R13, 0x1, P3 ;  /* 0x00000004ba038211 */ /* 0x000fe200018f0c0d */
[----:B------:R1:W-:Y:S04]  /*ccc0*/  @!P2 ST.E.128 [R8.64], RZ ;  /* 0x000000ff0800a985 */ /* 0x0003e8000c101d06 */
[----:B------:R1:W-:Y:S04]  /*ccd0*/  @!P1 ST.E.128 [R6.64], RZ ;  /* 0x000000ff06009985 */ /* 0x0003e8000c101d06 */
[----:B------:R1:W-:Y:S02]  /*cce0*/  @!P0 ST.E.128 [R2.64], RZ ;  /* 0x000000ff02008985 */ /* 0x0003e4000c101d06 */
.L_x_1614:
[----:B------:R-:W-:Y:S05]  /*ccf0*/  BSYNC B0 ;  /* 0x0000000000007941 */ /* 0x000fea0003800000 */
.L_x_1613:
[----:B------:R-:W-:Y:S05]  /*cd00*/  BRA.DIV ~URZ, `(.L_x_1615) ;  /* 0x00002b427f007947 */ /* 0x000fea000b800000 */
[----:B---3--:R3:W2:Y:S04]  /*cd10*/  SHFL.IDX PT, R4, R5, 0x1, 0x181f ;  /* 0x00381f0005047f89 */ /* 0x0086a800000e0000 */
[----:B-1----:R3:W1:Y:S02]  /*cd20*/  SHFL.IDX PT, R0, R12, 0x1, 0x181f ;  /* 0x00381f000c007f89 */ /* 0x00266400000e0000 */
.L_x_1677:
        /* <DEDUP_REMOVED lines=19> */
.L_x_1617:
[----:B------:R-:W-:Y:S05]  /*ce60*/  BSYNC B0 ;  /* 0x0000000000007941 */ /* 0x000fea0003800000 */
.L_x_1616:
[----:B------:R-:W-:Y:S05]  /*ce70*/  BRA.DIV ~URZ, `(.L_x_1618) ;  /* 0x00002aa27f007947 */ /* 0x000fea000b800000 */
[----:B--2---:R2:W3:Y:S02]  /*ce80*/  SHFL.IDX PT, R4, R5, 0x2, 0x181f ;  /* 0x00581f0005047f89 */ /* 0x0044e400000e0000 */
.L_x_1678:
[----:B------:R-:W-:Y:S05]  /*ce90*/  BRA.DIV ~URZ, `(.L_x_1619) ;  /* 0x00002af27f007947 */ /* 0x000fea000b800000 */
[----:B-1----:R1:W2:Y:S02]  /*cea0*/  SHFL.IDX PT, R0, R12, 0x2, 0x181f ;  /* 0x00581f000c007f89 */ /* 0x0022a400000e0000 */
.L_x_1679:
        /* <DEDUP_REMOVED lines=19> */
.L_x_1621:
[----:B------:R-:W-:Y:S05]  /*cfe0*/  BSYNC B0 ;  /* 0x0000000000007941 */ /* 0x000fea0003800000 */
.L_x_1620:
[----:B------:R-:W-:Y:S05]  /*cff0*/  BRA.DIV ~URZ, `(.L_x_1622) ;  /* 0x00002a027f007947 */ /* 0x000fea000b800000 */
[----:B---3--:R3:W1:Y:S04]  /*d000*/  SHFL.IDX PT, R4, R5, 0x3, 0x181f ;  /* 0x00781f0005047f89 */ /* 0x00866800000e0000 */
[----:B--2---:R3:W2:Y:S02]  /*d010*/  SHFL.IDX PT, R0, R12, 0x3, 0x181f ;  /* 0x00781f000c007f89 */ /* 0x0046a400000e0000 */
.L_x_1680:
[----:B------:R-:W-:-:S04]  /*d020*/  IADD3 R2, R10, 0x60, RZ ;  /* 0x000000600a027810 */ /* 0x000fc80007ffe0ff */
[----:B------:R-:W-:-:S13]  /*d030*/  ISETP.GE.AND P0, PT, R2, R11, PT ;  /* 0x0000000b0200720c */ /* 0x000fda0003f06270 */
[----:B------:R-:W-:Y:S05]  /*d040*/  @P0 BRA `(.L_x_1602) ;  /* 0x000000f000000947 */ /* 0x000fea0003800000 */
[----:B------:R-:W-:Y:S02]  /*d050*/  ISETP.GE.AND P2, PT, R177, c[0x0][0x3c8], PT ;  /* 0x0000f200b1007a0c */ /* 0x000fe40003f46270 */
[----:B------:R-:W-:Y:S02]  /*d060*/  ISETP.GE.AND P1, PT, R185, c[0x0][0x3c8], PT ;  /* 0x0000f200b9007a0c */ /* 0x000fe40003f26270 */
[----:B------:R-:W-:Y:S02]  /*d070*/  ISETP.GE.AND P0, PT, R186, c[0x0][0x3c8], PT ;  /* 0x0000f200ba007a0c */ /* 0x000fe40003f06270 */
[----:B------:R-:W-:Y:S02]  /*d080*/  SHF.R.S32.HI R13, RZ, 0x1f, R177 ;  /* 0x0000001fff0d7819 */ /* 0x000fe400000114b1 */
[----:B-1-34-:R-:W-:Y:S02]  /*d090*/  SHF.R.S32.HI R12, RZ, 0x1f, R185 ;  /* 0x0000001fff0c7819 */ /* 0x01afe400000114b9 */
[----:B------:R-:W-:-:S03]  /*d0a0*/  SHF.R.S32.HI R5, RZ, 0x1f, R186 ;  /* 0x0000001fff057819 */ /* 0x000fc600000114ba */
[-C--:B--2---:R-:W-:Y:S02]  /*d0b0*/  @!P2 LEA R8, P5, R177, R0.reuse, 0x1 ;  /* 0x00000000b108a211 */ /* 0x084fe400078a08ff */
        /* <DEDUP_REMOVED lines=8> */
.L_x_1602:
[----:B------:R-:W-:Y:S05]  /*d140*/  BSYNC B1 ;  /* 0x0000000000017941 */ /* 0x000fea0003800000 */
.L_x_1586:
[----:B-12-4-:R-:W2:Y:S02]  /*d150*/  LDL R0, [R1+0x4] ;  /* 0x0000040001007983 */ /* 0x016ea40000100800 */
[----:B--2---:R-:W-:-:S13]  /*d160*/  ISETP.NE.AND P0, PT, R0, RZ, PT ;  /* 0x000000ff0000720c */ /* 0x004fda0003f05270 */
[----:B------:R-:W-:Y:S01]  /*d170*/  @P0 WARPSYNC 0xffffffff ;  /* 0xffffffff00000948 */ /* 0x000fe20003800000 */
[----:B------:R-:W-:Y:S06]  /*d180*/  @P0 BAR.SYNC.DEFER_BLOCKING 0x5, 0x100 ;  /* 0x0144000000000b1d */ /* 0x000fec0000010000 */
[----:B------:R-:W1:Y:S04]  /*d190*/  @P0 LDS.128 R200, [0x24100] ;  /* 0x02410000ffc80984 */ /* 0x000e680000000c00 */
[----:B------:R-:W-:Y:S06]  /*d1a0*/  @P0 BAR.ARV 0x4, 0x100 ;  /* 0x0104000000000b1d */ /* 0x000fec0000002000 */
[----:B------:R-:W-:Y:S05]  /*d1b0*/  @P0 BRA `(.L_x_1623) ;  /* 0x00000ac000000947 */ /* 0x000fea0003800000 */
[----:B------:R-:W-:Y:S01]  /*d1c0*/  LOP3.LUT R13, R172, 0x1f, RZ, 0xc0, !PT ;  /* 0x0000001fac0d7812 */ /* 0x000fe200078ec0ff */
[----:B------:R-:W-:-:S03]  /*d1d0*/  IMAD.MOV.U32 R7, RZ, RZ, RZ ;  /* 0x000000ffff077224 */ /* 0x000fc600078e00ff */
[----:B------:R-:W-:Y:S01]  /*d1e0*/  ISETP.NE.AND P6, PT, R13, 0x1f, PT ;  /* 0x0000001f0d00780c */ /* 0x000fe20003fc5270 */
[----:B------:R-:W-:Y:S10]  /*d1f0*/  BRA.DIV ~URZ, `(.L_x_1624) ;  /* 0x000028d27f007947 */ /* 0x000ff4000b800000 */
[----:B------:R2:W4:Y:S02]  /*d200*/  SHFL.IDX PT, R9, R82, RZ, 0x1f ;  /* 0x00001fff52097589 */ /* 0x00052400000e0000 */
.L_x_1681:
[----:B------:R-:W-:Y:S05]  /*d210*/  BRA.DIV ~URZ, `(.L_x_1625) ;  /* 0x000029227f007947 */ /* 0x000fea000b800000 */
[----:B------:R2:W3:Y:S02]  /*d220*/  SHFL.IDX PT, R8, R82, 0x1, 0x1f ;  /* 0x00201f0052087f89 */ /* 0x0004e400000e0000 */
.L_x_1682:
[----:B-1----:R-:W-:Y:S02]  /*d230*/  IMAD.IADD R0, R203, 0x1, R13 ;  /* 0x00000001cb007824 */ /* 0x002fe400078e020d */
[----:B------:R-:W-:-:S03]  /*d240*/  IMAD.MOV.U32 R6, RZ, RZ, RZ ;  /* 0x000000ffff067224 */ /* 0x000fc600078e00ff */
[----:B------:R-:W-:-:S13]  /*d250*/  ISETP.GE.OR P0, PT, R0, c[0x0][0x53c], !P6 ;  /* 0x00014f0000007a0c */ /* 0x000fda0007706670 */
[----:B------:R-:W-:Y:S01]  /*d260*/  @!P0 IMAD.MOV.U32 R2, RZ, RZ, 0x4 ;  /* 0x00000004ff028424 */ /* 0x000fe200078e00ff */
[----:B------:R-:W-:-:S03]  /*d270*/  @!P0 MOV R3, 0x4 ;  /* 0x0000000400038802 */ /* 0x000fc60000000f00 */
[----:B---3--:R-:W-:-:S04]  /*d280*/  @!P0 IMAD.WIDE R4, R0, R2, c[0x0][0x580] ;  /* 0x0001600000048625 */ /* 0x008fc800078e0202 */
[----:B------:R-:W-:Y:S01]  /*d290*/  @!P0 IMAD.WIDE R2, R0, R3, c[0x0][0x578] ;  /* 0x00015e0000028625 */ /* 0x000fe200078e0203 */
[----:B------:R-:W3:Y:S04]  /*d2a0*/  @!P0 LDG.E R6, [R4.64] ;  /* 0x0000000604068981 */ /* 0x000ee8000c1e1900 */
[----:B------:R-:W3:Y:S01]  /*d2b0*/  @!P0 LDG.E R7, [R2.64] ;  /* 0x0000000602078981 */ /* 0x000ee2000c1e1900 */
[C---:B------:R-:W-:Y:S02]  /*d2c0*/  ISETP.GE.U32.AND P4, PT, R13.reuse, 0x10, PT ;  /* 0x000000100d00780c */ /* 0x040fe40003f86070 */
[C---:B------:R-:W-:Y:S02]  /*d2d0*/  ISETP.GE.U32.AND P3, PT, R13.reuse, 0x8, PT ;  /* 0x000000080d00780c */ /* 0x040fe40003f66070 */
[----:B------:R-:W-:-:S02]  /*d2e0*/  ISETP.GE.U32.AND P2, PT, R13, 0x4, PT ;  /* 0x000000040d00780c */ /* 0x000fc40003f46070 */
[C---:B------:R-:W-:Y:S02]  /*d2f0*/  ISETP.GE.U32.AND P1, PT, R13.reuse, 0x2, PT ;  /* 0x000000020d00780c */ /* 0x040fe40003f26070 */
[----:B------:R-:W-:Y:S02]  /*d300*/  ISETP.NE.AND P5, PT, R13, RZ, PT ;  /* 0x000000ff0d00720c */ /* 0x000fe40003fa5270 */
[----:B------:R-:W-:Y:S01]  /*d310*/  MOV R10, RZ ;  /* 0x000000ff000a7202 */ /* 0x000fe20000000f00 */
[----:B---3--:R-:W-:Y:S01]  /*d320*/  IMAD R0, R7, R6, RZ ;  /* 0x0000000607007224 */ /* 0x008fe200078e02ff */
[----:B------:R-:W-:Y:S07]  /*d330*/  BRA.DIV ~URZ, `(.L_x_1626) ;  /* 0x000028727f007947 */ /* 0x000fee000b800000 */
[----:B------:R1:W3:Y:S02]  /*d340*/  SHFL.UP PT, R4, R0, 0x1, RZ ;  /* 0x0420000000047989 */ /* 0x0002e400000e00ff */
.L_x_1683:
        /* <DEDUP_REMOVED lines=16> */
.L_x_1684:
[----:B---3--:R-:W-:Y:S01]  /*d450*/  IMAD R0, R0, c[0x0][0x538], RZ ;  /* 0x00014e0000007a24 */ /* 0x008fe200078e02ff */
[----:B------:R-:W-:Y:S04]  /*d460*/  BSSY B1, `(.L_x_1628) ;  /* 0x000007c000017945 */ /* 0x000fe80003800000 */
[----:B------:R-:W-:-:S04]  /*d470*/  IADD3 R8, R0, R8, RZ ;  /* 0x0000000800087210 */ /* 0x000fc80007ffe0ff */
[----:B----4-:R-:W-:-:S13]  /*d480*/  ISETP.GT.AND P0, PT, R8, R9, PT ;  /* 0x000000090800720c */ /* 0x010fda0003f04270 */
[----:B------:R-:W-:Y:S05]  /*d490*/  @P0 BRA `(.L_x_1629) ;  /* 0x0000024000000947 */ /* 0x000fea0003800000 */
.L_x_1633:
        /* <DEDUP_REMOVED lines=11> */
[----:B------:R-:W3:Y:S04]  /*d550*/  @!P0 LDG.E R6, [R4.64] ;  /* 0x0000000604068981 */ /* 0x000ee8000c1e1900 */
[----:B------:R-:W3:Y:S02]  /*d560*/  @!P0 LDG.E R7, [R2.64] ;  /* 0x0000000602078981 */ /* 0x000ee4000c1e1900 */
[----:B---3--:R-:W-:Y:S01]  /*d570*/  IMAD R0, R7, R6, RZ ;  /* 0x0000000607007224 */ /* 0x008fe200078e02ff */
[----:B------:R-:W-:Y:S05]  /*d580*/  BRA.DIV ~URZ, `(.L_x_1631) ;  /* 0x000028127f007947 */ /* 0x000fea000b800000 */
[----:B------:R1:W3:Y:S02]  /*d590*/  SHFL.UP PT, R2, R0, 0x1, RZ ;  /* 0x0420000000027989 */ /* 0x0002e400000e00ff */
.L_x_1685:
        /* <DEDUP_REMOVED lines=16> */
.L_x_1686:
[----:B---3--:R-:W-:-:S05]  /*d6a0*/  IMAD R0, R0, c[0x0][0x538], RZ ;  /* 0x00014e0000007a24 */ /* 0x008fca00078e02ff */
[----:B------:R-:W-:-:S04]  /*d6b0*/  IADD3 R8, R0, R8, RZ ;  /* 0x0000000800087210 */ /* 0x000fc80007ffe0ff */
[----:B------:R-:W-:-:S13]  /*d6c0*/  ISETP.GT.AND P0, PT, R8, R9, PT ;  /* 0x000000090800720c */ /* 0x000fda0003f04270 */
[----:B-12---:R-:W-:Y:S05]  /*d6d0*/  @!P0 BRA `(.L_x_1633) ;  /* 0xfffffdc000008947 */ /* 0x006fea000383ffff */
.L_x_1629:
[----:B------:R-:W-:-:S05]  /*d6e0*/  IADD3 R8, -R0, R8, RZ ;  /* 0x0000000800087210 */ /* 0x000fca0007ffe1ff */
[----:B------:R-:W-:-:S05]  /*d6f0*/  IMAD R0, R4, c[0x0][0x538], R8 ;  /* 0x00014e0004007a24 */ /* 0x000fca00078e0208 */
[----:B------:R-:W-:Y:S01]  /*d700*/  ISETP.GT.AND P0, PT, R0, R9, PT ;  /* 0x000000090000720c */ /* 0x000fe20003f04270 */
[----:B------:R-:W-:-:S12]  /*d710*/  BRA.DIV ~URZ, `(.L_x_1634) ;  /* 0x000028827f007947 */ /* 0x000fd8000b800000 */
[----:B------:R-:W-:-:S04]  /*d720*/  VOTE.ANY R0, PT, !P0 ;  /* 0x0000000000007806 */ /* 0x000fc800040e0100 */
.L_x_1687:
[----:B------:R3:W4:Y:S01]  /*d730*/  POPC R11, R0 ;  /* 0x00000000000b7309 */ /* 0x0007220000000000 */
[----:B------:R-:W-:Y:S05]  /*d740*/  BRA.DIV ~URZ, `(.L_x_1635) ;  /* 0x000028927f007947 */ /* 0x000fea000b800000 */
[----:B----4-:R4:W1:Y:S04]  /*d750*/  SHFL.IDX PT, R6, R6, R11, 0x1f ;  /* 0x00001f0b06067589 */ /* 0x01086800000e0000 */
[----:B------:R4:W2:Y:S02]  /*d760*/  SHFL.IDX PT, R7, R7, R11, 0x1f ;  /* 0x00001f0b07077589 */ /* 0x0008a400000e0000 */
.L_x_1688:
[----:B------:R-:W-:Y:S01]  /*d770*/  ISETP.NE.AND P0, PT, R0, RZ, PT ;  /* 0x000000ff0000720c */ /* 0x000fe20003f05270 */
[----:B------:R-:W-:-:S12]  /*d780*/  BSSY B0, `(.L_x_1636) ;  /* 0x0000005000007945 */ /* 0x000fd80003800000 */
[----:B------:R-:W-:Y:S05]  /*d790*/  @!P0 BRA `(.L_x_1637) ;  /* 0x0000003000008947 */ /* 0x000fea0003800000 */
[----:B---3--:R-:W-:Y:S01]  /*d7a0*/  IADD3 R0, R11, -0x1, RZ ;  /* 0xffffffff0b007810 */ /* 0x008fe20007ffe0ff */
[----:B------:R-:W-:Y:S05]  /*d7b0*/  BRA.DIV ~URZ, `(.L_x_1638) ;  /* 0x000028f27f007947 */ /* 0x000fea000b800000 */
[----:B------:R3:W4:Y:S02]  /*d7c0*/  SHFL.IDX PT, R10, R4, R0, 0x1f ;  /* 0x00001f00040a7589 */ /* 0x00072400000e0000 */
.L_x_1637:
[----:B------:R-:W-:Y:S05]  /*d7d0*/  BSYNC B0 ;  /* 0x0000000000007941 */ /* 0x000fea0003800000 */
.L_x_1636:
[-C--:B-1-3--:R-:W-:Y:S01]  /*d7e0*/  IABS R4, R6.reuse ;  /* 0x0000000600047213 */ /* 0x08afe20000000000 */
[----:B----4-:R-:W-:Y:S01]  /*d7f0*/  IMAD R200, R10, c[0x0][0x538], R8 ;  /* 0x00014e000ac87a24 */ /* 0x010fe200078e0208 */
[----:B--2---:R-:W-:Y:S01]  /*d800*/  IABS R0, R7 ;  /* 0x0000000700007213 */ /* 0x004fe20000000000 */
        /* <DEDUP_REMOVED lines=61> */
.L_x_1630:
[----:B------:R-:W-:Y:S01]  /*dbe0*/  IMAD.MOV.U32 R200, RZ, RZ, R9 ;  /* 0x000000ffffc87224 */ /* 0x000fe200078e0009 */
[----:B------:R-:W-:Y:S01]  /*dbf0*/  MOV R202, RZ ;  /* 0x000000ff00ca7202 */ /* 0x000fe20000000f00 */
[----:B------:R-:W-:Y:S01]  /*dc00*/  IMAD.MOV.U32 R201, RZ, RZ, RZ ;  /* 0x000000ffffc97224 */ /* 0x000fe200078e00ff */
[----:B------:R-:W-:Y:S02]  /*dc10*/  MOV R203, c[0x0][0x53c] ;  /* 0x00014f0000cb7a02 */ /* 0x000fe40000000f00 */
.L_x_1639:
[----:B------:R-:W-:Y:S05]  /*dc20*/  BSYNC B1 ;  /* 0x0000000000017941 */ /* 0x000fea0003800000 */
.L_x_1628:
[----:B------:R-:W-:Y:S01]  /*dc30*/  WARPSYNC 0xffffffff ;  /* 0xffffffff00007948 */ /* 0x000fe20003800000 */
[----:B------:R-:W-:Y:S01]  /*dc40*/  BAR.SYNC.DEFER_BLOCKING 0x4, 0x100 ;  /* 0x0104000000007b1d */ /* 0x000fe20000010000 */
[----:B------:R-:W-:-:S13]  /*dc50*/  ISETP.NE.AND P0, PT, R13, RZ, PT ;  /* 0x000000ff0d00720c */ /* 0x000fda0003f05270 */
[----:B------:R3:W-:Y:S04]  /*dc60*/  @!P0 STS.128 [0x24100], R200 ;  /* 0x024100c8ff008388 */ /* 0x0007e80000000c00 */
[----:B------:R-:W-:Y:S06]  /*dc70*/  BAR.ARV 0x5, 0x100 ;  /* 0x0144000000007b1d */ /* 0x000fec0000002000 */
.L_x_1623:
[----:B-1----:R-:W-:-:S13]  /*dc80*/  ISETP.GE.AND P0, PT, R203, c[0x0][0x53c], PT ;  /* 0x00014f00cb007a0c */ /* 0x002fda0003f06270 */
[----:B--23--:R-:W-:Y:S01]  /*dc90*/  @P0 CALL.REL.NOINC `(.L_x_1640) ;  /* 0x0000001000000944 */ /* 0x00cfe20003c00000 */
[----:B------:R-:W-:Y:S05]  /*dca0*/  BRA `(.L_x_1641) ;  /* 0xffff38f000007947 */ /* 0x000fea000383ffff */
.L_x_1640:
[----:B------:R-:W-:Y:S05]  /*dcb0*/  EXIT ;  /* 0x000000000000794d */ /* 0x000fea0003800000 */
.L_x_1531:
[----:B------:R-:W-:Y:S01]  /*dcc0*/  IMAD.MOV.U32 R0, RZ, RZ, R5 ;  /* 0x000000ffff007224 */ /* 0x000fe200078e0005 */
[----:B------:R-:W-:Y:S02]  /*dcd0*/  MOV R2, 0x1 ;  /* 0x0000000100027802 */ /* 0x000fe40000000f00 */
[----:B------:R-:W-:Y:S02]  /*dce0*/  MOV R3, 0xdd00 ;  /* 0x0000dd0000037802 */ /* 0x000fe40000000f00 */
[----:B--2---:R-:W-:Y:S05]  /*dcf0*/  CALL.REL.NOINC `($__internal_28_$__cuda_sm70_shflsync_up_p) ;  /* 0x000024d000007944 */ /* 0x004fea0003c00000 */
[----:B------:R-:W-:Y:S01]  /*dd00*/  MOV R0, R4 ;  /* 0x0000000400007202 */ /* 0x000fe20000000f00 */
[----:B------:R-:W-:Y:S05]  /*dd10*/  BRA `(.L_x_1642) ;  /* 0xffff273000007947 */ /* 0x000fea000383ffff */
.L_x_1532:
[----:B------:R-:W-:Y:S01]  /*dd20*/  IMAD.MOV.U32 R0, RZ, RZ, R5 ;  /* 0x000000ffff007224 */ /* 0x000fe200078e0005 */
[----:B------:R-:W-:Y:S02]  /*dd30*/  MOV R2, 0x2 ;  /* 0x0000000200027802 */ /* 0x000fe40000000f00 */
[----:B------:R-:W-:Y:S02]  /*dd40*/  MOV R3, 0xdd60 ;  /* 0x0000dd6000037802 */ /* 0x000fe40000000f00 */
[----:B--2---:R-:W-:Y:S05]  /*dd50*/  CALL.REL.NOINC `($__internal_28_$__cuda_sm70_shflsync_up_p) ;  /* 0x0000247000007944 */ /* 0x004fea0003c00000 */
[----:B------:R-:W-:Y:S01]  /*dd60*/  SEL R0, R4, RZ, P4 ;  /* 0x000000ff04007207 */ /* 0x000fe20002000000 */
[----:B------:R-:W-:Y:S01]  /*dd70*/  IMAD.MOV.U32 R2, RZ, RZ, 0x4 ;  /* 0x00000004ff027424 */ /* 0x000fe200078e00ff */
[----:B------:R-:W-:-:S03]  /*dd80*/  MOV R3, 0xddb0 ;  /* 0x0000ddb000037802 */ /* 0x000fc60000000f00 */
[----:B------:R-:W-:Y:S02]  /*dd90*/  IMAD.IADD R0, R5, 0x1, R0 ;  /* 0x0000000105007824 */ /* 0x000fe400078e0200 */
[----:B------:R-:W-:Y:S05]  /*dda0*/  CALL.REL.NOINC `($__internal_28_$__cuda_sm70_shflsync_up_p) ;  /* 0x0000242000007944 */ /* 0x000fea0003c00000 */
        /* <DEDUP_REMOVED lines=12> */
[----:B------:R-:W-:Y:S02]  /*de70*/  MOV R3, 0x1f ;  /* 0x0000001f00037802 */ /* 0x000fe40000000f00 */
[----:B------:R-:W-:Y:S01]  /*de80*/  MOV R2, 0xdec0 ;  /* 0x0000dec000027802 */ /* 0x000fe20000000f00 */
[----:B------:R-:W-:-:S04]  /*de90*/  IMAD.IADD R4, R0, 0x1, R4 ;  /* 0x0000000100047824 */ /* 0x000fc800078e0204 */
[----:B------:R-:W-:Y:S02]  /*dea0*/  IMAD.MOV.U32 R31, RZ, RZ, R4 ;  /* 0x000000ffff1f7224 */ /* 0x000fe400078e0004 */
[----:B------:R-:W-:Y:S05]  /*deb0*/  CALL.REL.NOINC `($__internal_27_$__cuda_sm70_shflsync_idx_p) ;  /* 0x000022c000007944 */ /* 0x000fea0003c00000 */
[----:B------:R-:W-:Y:S01]  /*dec0*/  MOV R0, R30 ;  /* 0x0000001e00007202 */ /* 0x000fe20000000f00 */
[----:B------:R-:W-:Y:S05]  /*ded0*/  BRA `(.L_x_1643) ;  /* 0xffff267000007947 */ /* 0x000fea000383ffff */
.L_x_1534:
[----:B------:R-:W-:Y:S02]  /*dee0*/  SEL R0, RZ, 0x1, P0 ;  /* 0x00000001ff007807 */ /* 0x000fe40000000000 */
[----:B------:R-:W-:Y:S02]  /*def0*/  MOV R2, 0xdf10 ;  /* 0x0000df1000027802 */ /* 0x000fe40000000f00 */
[----:B------:R-:W-:Y:S05]  /*df00*/  CALL.REL.NOINC `($__internal_29_$__cuda_sm70_votesync_ballot) ;  /* 0x0000233000007944 */ /* 0x000fea0003c00000 */
[----:B------:R-:W-:Y:S05]  /*df10*/  BRA `(.L_x_1644) ;  /* 0xffff26c000007947 */ /* 0x000fea000383ffff */
.L_x_1535:
[----:B------:R-:W-:Y:S01]  /*df20*/  IMAD.MOV.U32 R31, RZ, RZ, R8 ;  /* 0x000000ffff1f7224 */ /* 0x000fe200078e0008 */
[----:B--2---:R-:W-:Y:S01]  /*df30*/  MOV R30, R203 ;  /* 0x000000cb001e7202 */ /* 0x004fe20000000f00 */
[----:B------:R-:W-:Y:S01]  /*df40*/  IMAD.MOV.U32 R3, RZ, RZ, 0x1f ;  /* 0x0000001fff037424 */ /* 0x000fe200078e00ff */
[----:B------:R-:W-:Y:S02]  /*df50*/  MOV R2, 0xdf70 ;  /* 0x0000df7000027802 */ /* 0x000fe40000000f00 */
[----:B-1----:R-:W-:Y:S05]  /*df60*/  CALL.REL.NOINC `($__internal_27_$__cuda_sm70_shflsync_idx_p) ;  /* 0x0000221000007944 */ /* 0x002fea0003c00000 */
[----:B------:R-:W-:Y:S01]  /*df70*/  IMAD.MOV.U32 R11, RZ, RZ, R30 ;  /* 0x000000ffff0b7224 */ /* 0x000fe200078e001e */
[----:B------:R-:W-:Y:S01]  /*df80*/  MOV R31, R7 ;  /* 0x00000007001f7202 */ /* 0x000fe20000000f00 */
[----:B------:R-:W-:Y:S01]  /*df90*/  IMAD.MOV.U32 R5, RZ, RZ, RZ ;  /* 0x000000ffff057224 */ /* 0x000fe200078e00ff */
[----:B------:R-:W-:Y:S01]  /*dfa0*/  MOV R30, R203 ;  /* 0x000000cb001e7202 */ /* 0x000fe20000000f00 */
[----:B------:R-:W-:Y:S01]  /*dfb0*/  IMAD.MOV.U32 R3, RZ, RZ, 0x1f ;  /* 0x0000001fff037424 */ /* 0x000fe200078e00ff */
[----:B------:R-:W-:-:S02]  /*dfc0*/  MOV R2, 0xdfe0 ;  /* 0x0000dfe000027802 */ /* 0x000fc40000000f00 */
[----:B------:R-:W-:Y:S05]  /*dfd0*/  CALL.REL.NOINC `($__internal_27_$__cuda_sm70_shflsync_idx_p) ;  /* 0x000021a000007944 */ /* 0x000fea0003c00000 */
[----:B------:R-:W-:Y:S01]  /*dfe0*/  MOV R10, R30 ;  /* 0x0000001e000a7202 */ /* 0x000fe20000000f00 */
[----:B------:R-:W-:Y:S05]  /*dff0*/  BRA `(.L_x_1645) ;  /* 0xffff263000007947 */ /* 0x000fea000383ffff */
.L_x_1538:
[----:B------:R-:W-:Y:S01]  /*e000*/  IMAD.MOV.U32 R31, RZ, RZ, R4 ;  /* 0x000000ffff1f7224 */ /* 0x000fe200078e0004 */
[----:B------:R-:W-:-:S02]  /*e010*/  MOV R3, 0x1f ;  /* 0x0000001f00037802 */ /* 0x000fc40000000f00 */
[----:B------:R-:W-:Y:S02]  /*e020*/  MOV R2, 0xe040 ;  /* 0x0000e04000027802 */ /* 0x000fe40000000f00 */
[----:B-1234-:R-:W-:Y:S05]  /*e030*/  CALL.REL.NOINC `($__internal_27_$__cuda_sm70_shflsync_idx_p) ;  /* 0x0000214000007944 */ /* 0x01efea0003c00000 */
[----:B------:R-:W-:Y:S01]  /*e040*/  MOV R5, R30 ;  /* 0x0000001e00057202 */ /* 0x000fe20000000f00 */
[----:B------:R-:W-:Y:S05]  /*e050*/  BRA `(.L_x_1537) ;  /* 0xffff263000007947 */ /* 0x000fea000383ffff */
.L_x_1546:
[----:B------:R-:W-:Y:S01]  /*e060*/  IMAD.MOV.U32 R31, RZ, RZ, R5 ;  /* 0x000000ffff1f7224 */ /* 0x000fe200078e0005 */
[----:B------:R-:W-:Y:S01]  /*e070*/  MOV R30, RZ ;  /* 0x000000ff001e7202 */ /* 0x000fe20000000f00 */
[----:B------:R-:W-:Y:S01]  /*e080*/  IMAD.MOV.U32 R3, RZ, RZ, 0x181f ;  /* 0x0000181fff037424 */ /* 0x000fe200078e00ff */
[----:B------:R-:W-:Y:S02]  /*e090*/  MOV R2, 0xe0b0 ;  /* 0x0000e0b000027802 */ /* 0x000fe40000000f00 */
[----:B-----5:R-:W-:Y:S05]  /*e0a0*/  CALL.REL.NOINC `($__internal_27_$__cuda_sm70_shflsync_idx_p) ;  /* 0x000020d000007944 */ /* 0x020fea0003c00000 */
[----:B------:R-:W-:Y:S01]  /*e0b0*/  MOV R4, R30 ;  /* 0x0000001e00047202 */ /* 0x000fe20000000f00 */
[----:B------:R-:W-:Y:S05]  /*e0c0*/  BRA `(.L_x_1646) ;  /* 0xffff40d000007947 */ /* 0x000fea000383ffff */
.L_x_1547:
[----:B------:R-:W-:Y:S01]  /*e0d0*/  IMAD.MOV.U32 R31, RZ, RZ, R12 ;  /* 0x000000ffff1f7224 */ /* 0x000fe200078e000c */
[----:B------:R-:W-:Y:S01]  /*e0e0*/  MOV R30, RZ ;  /* 0x000000ff001e7202 */ /* 0x000fe20000000f00 */
[----:B------:R-:W-:Y:S01]  /*e0f0*/  IMAD.MOV.U32 R3, RZ, RZ, 0x181f ;  /* 0x0000181fff037424 */ /* 0x000fe200078e00ff */
[----:B------:R-:W-:Y:S02]  /*e100*/  MOV R2, 0xe120 ;  /* 0x0000e12000027802 */ /* 0x000fe40000000f00 */
[----:B-12--5:R-:W-:Y:S05]  /*e110*/  CALL.REL.NOINC `($__internal_27_$__cuda_sm70_shflsync_idx_p) ;  /* 0x0000206000007944 */ /* 0x026fea0003c00000 */
[----:B------:R-:W-:Y:S01]  /*e120*/  MOV R0, R30 ;  /* 0x0000001e00007202 */ /* 0x000fe20000000f00 */
[----:B------:R-:W-:Y:S05]  /*e130*/  BRA `(.L_x_1647) ;  /* 0xffff408000007947 */ /* 0x000fea000383ffff */
.L_x_1550:
[----:B------:R-:W-:Y:S01]  /*e140*/  IMAD.MOV.U32 R31, RZ, RZ, R5 ;  /* 0x000000ffff1f7224 */ /* 0x000fe200078e0005 */
[----:B------:R-:W-:Y:S01]  /*e150*/  MOV R30, 0x1 ;  /* 0x00000001001e7802 */ /* 0x000fe20000000f00 */
[----:B--2---:R-:W-:Y:S01]  /*e160*/  IMAD.MOV.U32 R3, RZ, RZ, 0x181f ;  /* 0x0000181fff037424 */ /* 0x004fe200078e00ff */
[----:B------:R-:W-:-:S02]  /*e170*/  MOV R2, 0xe190 ;  /* 0x0000e19000027802 */ /* 0x000fc40000000f00 */
[----:B-1-345:R-:W-:Y:S05]  /*e180*/  CALL.REL.NOINC `($__internal_27_$__cuda_sm70_shflsync_idx_p) ;  /* 0x00001ff000007944 */ /* 0x03afea0003c00000 */
[----:B------:R-:W-:Y:S01]  /*e190*/  IMAD.MOV.U32 R4, RZ, RZ, R30 ;  /* 0x000000ffff047224 */ /* 0x000fe200078e001e */
[----:B------:R-:W-:Y:S01]  /*e1a0*/  MOV R30, 0x1 ;  /* 0x00000001001e7802 */ /* 0x000fe20000000f00 */
[----:B------:R-:W-:Y:S01]  /*e1b0*/  IMAD.MOV.U32 R31, RZ, RZ, R12 ;  /* 0x000000ffff1f7224 */ /* 0x000fe200078e000c */
[----:B------:R-:W-:-:S02]  /*e1c0*/  MOV R3, 0x181f ;  /* 0x0000181f00037802 */ /* 0x000fc40000000f00 */
[----:B------:R-:W-:Y:S02]  /*e1d0*/  MOV R2, 0xe1f0 ;  /* 0x0000e1f000027802 */ /* 0x000fe40000000f00 */
[----:B------:R-:W-:Y:S05]  /*e1e0*/  CALL.REL.NOINC `($__internal_27_$__cuda_sm70_shflsync_idx_p) ;  /* 0x00001f9000007944 */ /* 0x000fea0003c00000 */
[----:B------:R-:W-:Y:S01]  /*e1f0*/  MOV R0, R30 ;  /* 0x0000001e00007202 */ /* 0x000fe20000000f00 */
[----:B------:R-:W-:Y:S05]  /*e200*/  BRA `(.L_x_1648) ;  /* 0xffff413000007947 */ /* 0x000fea000383ffff */
.L_x_1553:
[----:B------:R-:W-:Y:S01]  /*e210*/  IMAD.MOV.U32 R31, RZ, RZ, R5 ;  /* 0x000000ffff1f7224 */ /* 0x000fe200078e0005 */
[----:B------:R-:W-:Y:S01]  /*e220*/  MOV R30, 0x2 ;  /* 0x00000002001e7802 */ /* 0x000fe20000000f00 */
[----:B-1----:R-:W-:Y:S01]  /*e230*/  IMAD.MOV.U32 R3, RZ, RZ, 0x181f ;  /* 0x0000181fff037424 */ /* 0x002fe200078e00ff */
[----:B------:R-:W-:Y:S02]  /*e240*/  MOV R2, 0xe260 ;  /* 0x0000e26000027802 */ /* 0x000fe40000000f00 */
[----:B--2345:R-:W-:Y:S05]  /*e250*/  CALL.REL.NOINC `($__internal_27_$__cuda_sm70_shflsync_idx_p) ;  /* 0x00001f2000007944 */ /* 0x03cfea0003c00000 */
[----:B------:R-:W-:Y:S01]  /*e260*/  MOV R4, R30 ;  /* 0x0000001e00047202 */ /* 0x000fe20000000f00 */
[----:B------:R-:W-:Y:S05]  /*e270*/  BRA `(.L_x_1649) ;  /* 0xffff422000007947 */ /* 0x000fea000383ffff */
.L_x_1554:
[----:B------:R-:W-:Y:S01]  /*e280*/  IMAD.MOV.U32 R31, RZ, RZ, R12 ;  /* 0x000000ffff1f7224 */ /* 0x000fe200078e000c */
[----:B------:R-:W-:Y:S01]  /*e290*/  MOV R30, 0x2 ;  /* 0x00000002001e7802 */ /* 0x000fe20000000f00 */
[----:B------:R-:W-:Y:S01]  /*e2a0*/  IMAD.MOV.U32 R3, RZ, RZ, 0x181f ;  /* 0x0000181fff037424 */ /* 0x000fe200078e00ff */
[----:B------:R-:W-:Y:S02]  /*e2b0*/  MOV R2, 0xe2d0 ;  /* 0x0000e2d000027802 */ /* 0x000fe40000000f00 */
[----:B-12345:R-:W-:Y:S05]  /*e2c0*/  CALL.REL.NOINC `($__internal_27_$__cuda_sm70_shflsync_idx_p) ;  /* 0x00001eb000007944 */ /* 0x03efea0003c00000 */
[----:B------:R-:W-:Y:S01]  /*e2d0*/  MOV R0, R30 ;  /* 0x0000001e00007202 */ /* 0x000fe20000000f00 */
[----:B------:R-:W-:Y:S05]  /*e2e0*/  BRA `(.L_x_1650) ;  /* 0xffff41d000007947 */ /* 0x000fea000383ffff */
.L_x_1557:
[----:B------:R-:W-:Y:S01]  /*e2f0*/  IMAD.MOV.U32 R31, RZ, RZ, R5 ;  /* 0x000000ffff1f7224 */ /* 0x000fe200078e0005 */
[----:B------:R-:W-:Y:S01]  /*e300*/  MOV R30, 0x3 ;  /* 0x00000003001e7802 */ /* 0x000fe20000000f00 */
[----:B-1----:R-:W-:Y:S01]  /*e310*/  IMAD.MOV.U32 R3, RZ, RZ, 0x181f ;  /* 0x0000181fff037424 */ /* 0x002fe200078e00ff */
[----:B------:R-:W-:-:S02]  /*e320*/  MOV R2, 0xe340 ;  /* 0x0000e34000027802 */ /* 0x000fc40000000f00 */
[----:B--2345:R-:W-:Y:S05]  /*e330*/  CALL.REL.NOINC `($__internal_27_$__cuda_sm70_shflsync_idx_p) ;  /* 0x00001e4000007944 */ /* 0x03cfea0003c00000 */
        /* <DEDUP_REMOVED lines=8> */
.L_x_1560:
[----:B------:R-:W-:Y:S01]  /*e3c0*/  IMAD.MOV.U32 R31, RZ, RZ, R5 ;  /* 0x000000ffff1f7224 */ /* 0x000fe200078e0005 */
[----:B------:R-:W-:Y:S01]  /*e3d0*/  MOV R30, RZ ;  /* 0x000000ff001e7202 */ /* 0x000fe20000000f00 */
[----:B------:R-:W-:Y:S01]  /*e3e0*/  IMAD.MOV.U32 R3, RZ, RZ, 0x181f ;  /* 0x0000181fff037424 */ /* 0x000fe200078e00ff */
[----:B------:R-:W-:Y:S02]  /*e3f0*/  MOV R2, 0xe410 ;  /* 0x0000e41000027802 */ /* 0x000fe40000000f00 */
[----:B------:R-:W-:Y:S05]  /*e400*/  CALL.REL.NOINC `($__internal_27_$__cuda_sm70_shflsync_idx_p) ;  /* 0x00001d7000007944 */ /* 0x000fea0003c00000 */
[----:B------:R-:W-:Y:S01]  /*e410*/  MOV R4, R30 ;  /* 0x0000001e00047202 */ /* 0x000fe20000000f00 */
[----:B------:R-:W-:Y:S05]  /*e420*/  BRA `(.L_x_1652) ;  /* 0xffff4cc000007947 */ /* 0x000fea000383ffff */
.L_x_1561:
[----:B------:R-:W-:Y:S01]  /*e430*/  IMAD.MOV.U32 R31, RZ, RZ, R10 ;  /* 0x000000ffff1f7224 */ /* 0x000fe200078e000a */
[----:B------:R-:W-:Y:S01]  /*e440*/  MOV R30, RZ ;  /* 0x000000ff001e7202 */ /* 0x000fe20000000f00 */
[----:B------:R-:W-:Y:S01]  /*e450*/  IMAD.MOV.U32 R3, RZ, RZ, 0x181f ;  /* 0x0000181fff037424 */ /* 0x000fe200078e00ff */
[----:B------:R-:W-:Y:S02]  /*e460*/  MOV R2, 0xe480 ;  /* 0x0000e48000027802 */ /* 0x000fe40000000f00 */
[----:B-12---:R-:W-:Y:S05]  /*e470*/  CALL.REL.NOINC `($__internal_27_$__cuda_sm70_shflsync_idx_p) ;  /* 0x00001d0000007944 */ /* 0x006fea0003c00000 */
[----:B------:R-:W-:Y:S02]  /*e480*/  IADD3 R8, P0, R30, R20, RZ ;  /* 0x000000141e087210 */ /* 0x000fe40007f1e0ff */
[----:B------:R-:W-:-:S02]  /*e490*/  MOV R31, R5 ;  /* 0x00000005001f7202 */ /* 0x000fc40000000f00 */
[----:B------:R-:W-:Y:S01]  /*e4a0*/  SEL R12, RZ, 0x10, P5 ;  /* 0x00000010ff0c7807 */ /* 0x000fe20002800000 */
[----:B------:R-:W-:Y:S01]  /*e4b0*/  IMAD.X R9, R4, 0x1, R16, P0 ;  /* 0x0000000104097824 */ /* 0x000fe200000e0610 */
[----:B------:R-:W-:Y:S02]  /*e4c0*/  IADD3 R6, P0, R30, R19, RZ ;  /* 0x000000131e067210 */ /* 0x000fe40007f1e0ff */
[----:B------:R-:W-:Y:S02]  /*e4d0*/  SEL R11, RZ, 0x10, P4 ;  /* 0x00000010ff0b7807 */ /* 0x000fe40002000000 */
[----:B------:R-:W-:Y:S01]  /*e4e0*/  @!PT LDS RZ, [RZ] ;  /* 0x00000000fffff984 */ /* 0x000fe20000000800 */
[----:B------:R-:W-:Y:S01]  /*e4f0*/  @!PT LDS RZ, [RZ] ;  /* 0x00000000fffff984 */ /* 0x000fe20000000800 */
[----:B------:R-:W-:Y:S01]  /*e500*/  @!PT LDS RZ, [RZ] ;  /* 0x00000000fffff984 */ /* 0x000fe20000000800 */
[----:B------:R1:W-:Y:S01]  /*e510*/  LDGSTS.E.BYPASS.LTC128B.128 [R188+0x12100], [R8.64], !P5 ;  /* 0x1210000008bc7fae */ /* 0x0003e2000e901d46 */
[----:B------:R-:W-:Y:S01]  /*e520*/  IMAD.X R7, R4, 0x1, R13, P0 ;  /* 0x0000000104077824 */ /* 0x000fe200000e060d */
[----:B------:R-:W-:Y:S01]  /*e530*/  IADD3 R2, P0, R30, R17, RZ ;  /* 0x000000111e027210 */ /* 0x000fe20007f1e0ff */
[----:B------:R-:W-:-:S03]  /*e540*/  IMAD.MOV.U32 R30, RZ, RZ, 0x1 ;  /* 0x00000001ff1e7424 */ /* 0x000fc600078e00ff */
[----:B------:R2:W-:Y:S01]  /*e550*/  LDGSTS.E.BYPASS.LTC128B.128 [R188+0x14100], [R6.64], !P4 ;  /* 0x1410000006bc7fae */ /* 0x0005e2000e101d46 */
[----:B------:R-:W-:-:S05]  /*e560*/  IMAD.X R3, R4, 0x1, R15, P0 ;  /* 0x0000000104037824 */ /* 0x000fca00000e060f */
[----:B------:R3:W-:Y:S01]  /*e570*/  LDGSTS.E.BYPASS.LTC128B.128 [R188+0x16100], [R2.64], !P6 ;  /* 0x1610000002bc7fae */ /* 0x0007e2000f101d46 */
[----:B-1----:R-:W-:Y:S01]  /*e580*/  IMAD.MOV.U32 R9, RZ, RZ, R252 ;  /* 0x000000ffff097224 */ /* 0x002fe200078e00fc */
[----:B---3--:R-:W-:Y:S02]  /*e590*/  MOV R3, 0x181f ;  /* 0x0000181f00037802 */ /* 0x008fe40000000f00 */
[----:B------:R-:W-:Y:S02]  /*e5a0*/  MOV R2, 0xe5c0 ;  /* 0x0000e5c000027802 */ /* 0x000fe40000000f00 */
[----:B--2---:R-:W-:Y:S05]  /*e5b0*/  CALL.REL.NOINC `($__internal_27_$__cuda_sm70_shflsync_idx_p) ;  /* 0x00001bc000007944 */ /* 0x004fea0003c00000 */
[----:B------:R-:W-:Y:S01]  /*e5c0*/  IMAD.MOV.U32 R8, RZ, RZ, R30 ;  /* 0x000000ffff087224 */ /* 0x000fe200078e001e */
[----:B------:R-:W-:Y:S01]  /*e5d0*/  MOV R30, 0x1 ;  /* 0x00000001001e7802 */ /* 0x000fe20000000f00 */
[----:B------:R-:W-:Y:S01]  /*e5e0*/  IMAD.MOV.U32 R31, RZ, RZ, R10 ;  /* 0x000000ffff1f7224 */ /* 0x000fe200078e000a */
[----:B------:R-:W-:Y:S02]  /*e5f0*/  MOV R3, 0x181f ;  /* 0x0000181f00037802 */ /* 0x000fe40000000f00 */
[----:B------:R-:W-:Y:S02]  /*e600*/  MOV R2, 0xe620 ;  /* 0x0000e62000027802 */ /* 0x000fe40000000f00 */
[----:B------:R-:W-:Y:S05]  /*e610*/  CALL.REL.NOINC `($__internal_27_$__cuda_sm70_shflsync_idx_p) ;  /* 0x00001b6000007944 */ /* 0x000fea0003c00000 */
[----:B------:R-:W-:Y:S01]  /*e620*/  MOV R0, R30 ;  /* 0x0000001e00007202 */ /* 0x000fe20000000f00 */
[----:B------:R-:W-:Y:S05]  /*e630*/  BRA `(.L_x_1653) ;  /* 0xffff4bd000007947 */ /* 0x000fea000383ffff */
.L_x_1564:
[----:B------:R-:W-:Y:S01]  /*e640*/  IMAD.MOV.U32 R31, RZ, RZ, R13 ;  /* 0x000000ffff1f7224 */ /* 0x000fe200078e000d */
[----:B------:R-:W-:Y:S01]  /*e650*/  MOV R30, RZ ;  /* 0x000000ff001e7202 */ /* 0x000fe20000000f00 */
[----:B------:R-:W-:Y:S01]  /*e660*/  IMAD.MOV.U32 R3, RZ, RZ, 0x181f ;  /* 0x0000181fff037424 */ /* 0x000fe200078e00ff */
[----:B------:R-:W-:-:S02]  /*e670*/  MOV R2, 0xe690 ;  /* 0x0000e69000027802 */ /* 0x000fc40000000f00 */
[----:B-1234-:R-:W-:Y:S05]  /*e680*/  CALL.REL.NOINC `($__internal_27_$__cuda_sm70_shflsync_idx_p) ;  /* 0x00001af000007944 */ /* 0x01efea0003c00000 */
[----:B------:R-:W-:Y:S01]  /*e690*/  MOV R12, R30 ;  /* 0x0000001e000c7202 */ /* 0x000fe20000000f00 */
[----:B------:R-:W-:Y:S05]  /*e6a0*/  BRA `(.L_x_1654) ;  /* 0xffff4f9000007947 */ /* 0x000fea000383ffff */
.L_x_1565:
[----:B------:R-:W-:Y:S01]  /*e6b0*/  IMAD.MOV.U32 R31, RZ, RZ, R20 ;  /* 0x000000ffff1f7224 */ /* 0x000fe200078e0014 */
[----:B------:R-:W-:Y:S01]  /*e6c0*/  MOV R30, RZ ;  /* 0x000000ff001e7202 */ /* 0x000fe20000000f00 */
[----:B------:R-:W-:Y:S01]  /*e6d0*/  IMAD.MOV.U32 R3, RZ, RZ, 0x181f ;  /* 0x0000181fff037424 */ /* 0x000fe200078e00ff */
[----:B------:R-:W-:-:S02]  /*e6e0*/  MOV R2, 0xe700 ;  /* 0x0000e70000027802 */ /* 0x000fc40000000f00 */
[----:B-1234-:R-:W-:Y:S05]  /*e6f0*/  CALL.REL.NOINC `($__internal_27_$__cuda_sm70_shflsync_idx_p) ;  /* 0x00001a8000007944 */ /* 0x01efea0003c00000 */
[C---:B------:R-:W-:Y:S02]  /*e700*/  IADD3 R16, P0, R30.reuse, R25, RZ ;  /* 0x000000191e107210 */ /* 0x040fe40007f1e0ff */
[----:B------:R-:W-:-:S02]  /*e710*/  IADD3 R14, P1, R30, R26, RZ ;  /* 0x0000001a1e0e7210 */ /* 0x000fc40007f3e0ff */
[----:B------:R-:W-:Y:S01]  /*e720*/  MOV R31, R13 ;  /* 0x0000000d001f7202 */ /* 0x000fe20000000f00 */
[----:B------:R-:W-:Y:S01]  /*e730*/  IMAD.X R17, R12, 0x1, R21, P0 ;  /* 0x000000010c117824 */ /* 0x000fe200000e0615 */
[----:B------:R-:W-:Y:S01]  /*e740*/  IADD3 R2, P0, R30, R27, RZ ;  /* 0x0000001b1e027210 */ /* 0x000fe20007f1e0ff */
[C---:B------:R-:W-:Y:S01]  /*e750*/  IMAD.X R15, R12.reuse, 0x1, R22, P1 ;  /* 0x000000010c0f7824 */ /* 0x040fe200008e0616 */
[----:B------:R-:W-:Y:S01]  /*e760*/  SEL R19, RZ, 0x10, P5 ;  /* 0x00000010ff137807 */ /* 0x000fe20002800000 */
[----:B------:R-:W-:Y:S01]  /*e770*/  IMAD.MOV.U32 R30, RZ, RZ, 0x1 ;  /* 0x00000001ff1e7424 */ /* 0x000fe200078e00ff */
[----:B------:R-:W-:Y:S01]  /*e780*/  @!PT LDS RZ, [RZ] ;  /* 0x00000000fffff984 */ /* 0x000fe20000000800 */
[----:B------:R-:W-:Y:S01]  /*e790*/  @!PT LDS RZ, [RZ] ;  /* 0x00000000fffff984 */ /* 0x000fe20000000800 */
[----:B------:R-:W-:Y:S01]  /*e7a0*/  @!PT LDS RZ, [RZ] ;  /* 0x00000000fffff984 */ /* 0x000fe20000000800 */
[----:B------:R1:W-:Y:S01]  /*e7b0*/  LDGSTS.E.BYPASS.LTC128B.128 [R188+0x6100], [R16.64], !P5 ;  /* 0x0610000010bc7fae */ /* 0x0003e2000e901d46 */
[----:B------:R-:W-:Y:S01]  /*e7c0*/  IMAD.X R3, R12, 0x1, R23, P0 ;  /* 0x000000010c037824 */ /* 0x000fe200000e0617 */
[----:B------:R-:W-:Y:S02]  /*e7d0*/  SEL R18, RZ, 0x10, P4 ;  /* 0x00000010ff127807 */ /* 0x000fe40002000000 */
[----:B------:R2:W-:Y:S04]  /*e7e0*/  LDGSTS.E.BYPASS.LTC128B.128 [R188+0x8100], [R14.64], !P4 ;  /* 0x081000000ebc7fae */ /* 0x0005e8000e101d46 */
[----:B------:R3:W-:Y:S01]  /*e7f0*/  LDGSTS.E.BYPASS.LTC128B.128 [R188+0xa100], [R2.64], !P6 ;  /* 0x0a10000002bc7fae */ /* 0x0007e2000f101d46 */
[----:B-1----:R-:W-:Y:S01]  /*e800*/  IMAD.MOV.U32 R17, RZ, RZ, R252 ;  /* 0x000000ffff117224 */ /* 0x002fe200078e00fc */
[----:B---3--:R-:W-:-:S02]  /*e810*/  MOV R3, 0x181f ;  /* 0x0000181f00037802 */ /* 0x008fc40000000f00 */
        /* <DEDUP_REMOVED lines=10> */
.L_x_1566:
[----:B------:R-:W-:Y:S01]  /*e8c0*/  IMAD.MOV.U32 R4, RZ, RZ, R0 ;  /* 0x000000ffff047224 */ /* 0x000fe200078e0000 */
[----:B------:R-:W-:Y:S02]  /*e8d0*/  MOV R3, 0x2 ;  /* 0x0000000200037802 */ /* 0x000fe40000000f00 */
[----:B------:R-:W-:Y:S02]  /*e8e0*/  MOV R2, 0xe900 ;  /* 0x0000e90000027802 */ /* 0x000fe40000000f00 */
[----:B------:R-:W-:Y:S05]  /*e8f0*/  CALL.REL.NOINC `($__internal_26_$__cuda_sm70_shflsync_bfly_p) ;  /* 0x0000182000007944 */ /* 0x000fea0003c00000 */
[----:B------:R-:W-:Y:S01]  /*e900*/  MOV R2, R16 ;  /* 0x0000001000027202 */ /* 0x000fe20000000f00 */
[----:B------:R-:W-:Y:S05]  /*e910*/  BRA `(.L_x_1656) ;  /* 0xffff625000007947 */ /* 0x000fea000383ffff */
.L_x_1569:
[----:B------:R-:W-:Y:S01]  /*e920*/  IMAD.MOV.U32 R31, RZ, RZ, R10 ;  /* 0x000000ffff1f7224 */ /* 0x000fe200078e000a */
[----:B------:R-:W-:Y:S01]  /*e930*/  MOV R30, RZ ;  /* 0x000000ff001e7202 */ /* 0x000fe20000000f00 */
[----:B------:R-:W-:Y:S01]  /*e940*/  IMAD.MOV.U32 R3, RZ, RZ, 0x181f ;  /* 0x0000181fff037424 */ /* 0x000fe200078e00ff */
[----:B------:R-:W-:-:S02]  /*e950*/  MOV R2, 0xe970 ;  /* 0x0000e97000027802 */ /* 0x000fc40000000f00 */
[----:B------:R-:W-:Y:S05]  /*e960*/  CALL.REL.NOINC `($__internal_27_$__cuda_sm70_shflsync_idx_p) ;  /* 0x0000181000007944 */ /* 0x000fea0003c00000 */
[----:B------:R-:W-:Y:S01]  /*e970*/  MOV R4, R30 ;  /* 0x0000001e00047202 */ /* 0x000fe20000000f00 */
[----:B------:R-:W-:Y:S05]  /*e980*/  BRA `(.L_x_1657) ;  /* 0xffff75d000007947 */ /* 0x000fea000383ffff */
.L_x_1570:
[----:B------:R-:W-:Y:S01]  /*e990*/  IMAD.MOV.U32 R31, RZ, RZ, R12 ;  /* 0x000000ffff1f7224 */ /* 0x000fe200078e000c */
[----:B------:R-:W-:Y:S01]  /*e9a0*/  MOV R30, RZ ;  /* 0x000000ff001e7202 */ /* 0x000fe20000000f00 */
[----:B------:R-:W-:Y:S01]  /*e9b0*/  IMAD.MOV.U32 R3, RZ, RZ, 0x181f ;  /* 0x0000181fff037424 */ /* 0x000fe200078e00ff */
[----:B------:R-:W-:-:S02]  /*e9c0*/  MOV R2, 0xe9e0 ;  /* 0x0000e9e000027802 */ /* 0x000fc40000000f00 */
[----:B-12---:R-:W-:Y:S05]  /*e9d0*/  CALL.REL.NOINC `($__internal_27_$__cuda_sm70_shflsync_idx_p) ;  /* 0x000017a000007944 */ /* 0x006fea0003c00000 */
[----:B------:R-:W-:Y:S01]  /*e9e0*/  IADD3 R6, P0, R30, R16, RZ ;  /* 0x000000101e067210 */ /* 0x000fe20007f1e0ff */
[----:B------:R-:W-:Y:S01]  /*e9f0*/  IMAD.MOV.U32 R31, RZ, RZ, R10 ;  /* 0x000000ffff1f7224 */ /* 0x000fe200078e000a */
        /* <DEDUP_REMOVED lines=9> */
[----:B------:R-:W-:-:S05]  /*ea90*/  IMAD.X R3, R4, 0x1, R14, P0 ;  /* 0x0000000104037824 */ /* 0x000fca00000e060e */
[----:B------:R2:W-:Y:S02]  /*eaa0*/  LDGSTS.E.BYPASS.LTC128B.128 [R188+0xe100], [R2.64], !P4 ;  /* 0x0e10000002bc7fae */ /* 0x0005e4000e101d46 */
[----:B--2---:R-:W-:Y:S01]  /*eab0*/  IADD3 R2, P0, R30, R18, RZ ;  /* 0x000000121e027210 */ /* 0x004fe20007f1e0ff */
[----:B------:R-:W-:-:S04]  /*eac0*/  IMAD.MOV.U32 R30, RZ, RZ, 0x1 ;  /* 0x00000001ff1e7424 */ /* 0x000fc800078e00ff */
[----:B------:R-:W-:-:S05]  /*ead0*/  IMAD.X R3, R4, 0x1, R15, P0 ;  /* 0x0000000104037824 */ /* 0x000fca00000e060f */
[----:B------:R2:W-:Y:S02]  /*eae0*/  LDGSTS.E.BYPASS.LTC128B.128 [R188+0x10100], [R2.64], !P6 ;  /* 0x1010000002bc7fae */ /* 0x0005e4000f101d46 */
[----:B--2---:R-:W-:Y:S02]  /*eaf0*/  MOV R3, 0x181f ;  /* 0x0000181f00037802 */ /* 0x004fe40000000f00 */
[----:B------:R-:W-:Y:S02]  /*eb00*/  MOV R2, 0xeb20 ;  /* 0x0000eb2000027802 */ /* 0x000fe40000000f00 */
[----:B-1----:R-:W-:Y:S05]  /*eb10*/  CALL.REL.NOINC `($__internal_27_$__cuda_sm70_shflsync_idx_p) ;  /* 0x0000166000007944 */ /* 0x002fea0003c00000 */
        /* <DEDUP_REMOVED lines=8> */
.L_x_1574:
[----:B------:R-:W-:Y:S01]  /*eba0*/  MOV R30, RZ ;  /* 0x000000ff001e7202 */ /* 0x000fe20000000f00 */
[----:B------:R-:W-:Y:S01]  /*ebb0*/  IMAD.MOV.U32 R31, RZ, RZ, R12 ;  /* 0x000000ffff1f7224 */ /* 0x000fe200078e000c */
[----:B------:R-:W-:Y:S01]  /*ebc0*/  MOV R2, 0xebf0 ;  /* 0x0000ebf000027802 */ /* 0x000fe20000000f00 */
[----:B------:R-:W-:Y:S02]  /*ebd0*/  IMAD.MOV.U32 R3, RZ, RZ, 0x181f ;  /* 0x0000181fff037424 */ /* 0x000fe400078e00ff */
[----:B-1234-:R-:W-:Y:S05]  /*ebe0*/  CALL.REL.NOINC `($__internal_27_$__cuda_sm70_shflsync_idx_p) ;  /* 0x0000159000007944 */ /* 0x01efea0003c00000 */
[----:B------:R-:W-:Y:S01]  /*ebf0*/  MOV R5, R30 ;  /* 0x0000001e00057202 */ /* 0x000fe20000000f00 */
[----:B------:R-:W-:-:S05]  /*ec00*/  BRA `(.L_x_1659) ;  /* 0xffff790000007947 */ /* 0x000fca000383ffff */
.L_x_1575:
[----:B------:R-:W-:Y:S01]  /*ec10*/  MOV R30, RZ ;  /* 0x000000ff001e7202 */ /* 0x000fe20000000f00 */
[----:B------:R-:W-:Y:S01]  /*ec20*/  IMAD.MOV.U32 R31, RZ, RZ, R13 ;  /* 0x000000ffff1f7224 */ /* 0x000fe200078e000d */
[----:B------:R-:W-:Y:S01]  /*ec30*/  MOV R2, 0xec60 ;  /* 0x0000ec6000027802 */ /* 0x000fe20000000f00 */
[----:B------:R-:W-:Y:S02]  /*ec40*/  IMAD.MOV.U32 R3, RZ, RZ, 0x181f ;  /* 0x0000181fff037424 */ /* 0x000fe400078e00ff */
[----:B-1234-:R-:W-:Y:S05]  /*ec50*/  CALL.REL.NOINC `($__internal_27_$__cuda_sm70_shflsync_idx_p) ;  /* 0x0000152000007944 */ /* 0x01efea0003c00000 */
[----:B------:R-:W-:Y:S01]  /*ec60*/  IMAD R4, R176, 0x6000, R204 ;  /* 0x00006000b0047824 */ /* 0x000fe200078e02cc */
[C---:B------:R-:W-:Y:S01]  /*ec70*/  IADD3 R2, P0, R30.reuse, R23, RZ ;  /* 0x000000171e027210 */ /* 0x040fe20007f1e0ff */
[----:B------:R-:W-:Y:S01]  /*ec80*/  IMAD.MOV.U32 R31, RZ, RZ, R12 ;  /* 0x000000ffff1f7224 */ /* 0x000fe200078e000c */
[----:B------:R-:W-:Y:S02]  /*ec90*/  SEL R15, RZ, 0x10, P4 ;  /* 0x00000010ff0f7807 */ /* 0x000fe40002000000 */
[----:B------:R-:W-:Y:S01]  /*eca0*/  SEL R14, RZ, 0x10, P6 ;  /* 0x00000010ff0e7807 */ /* 0x000fe20003000000 */
[C---:B------:R-:W-:Y:S01]  /*ecb0*/  IMAD.X R3, R5.reuse, 0x1, R20, P0 ;  /* 0x0000000105037824 */ /* 0x040fe200000e0614 */
[C---:B------:R-:W-:Y:S04]  /*ecc0*/  IADD3 R6, P0, R30.reuse, R28, RZ ;  /* 0x0000001c1e067210 */ /* 0x040fe80007f1e0ff */
[----:B------:R-:W-:Y:S01]  /*ecd0*/  @!PT LDS RZ, [RZ] ;  /* 0x00000000fffff984 */ /* 0x000fe20000000800 */
[----:B------:R-:W-:Y:S01]  /*ece0*/  @!PT LDS RZ, [RZ] ;  /* 0x00000000fffff984 */ /* 0x000fe20000000800 */
[----:B------:R-:W-:Y:S01]  /*ecf0*/  @!PT LDS RZ, [RZ] ;  /* 0x00000000fffff984 */ /* 0x000fe20000000800 */
[----:B------:R1:W-:Y:S01]  /*ed00*/  LDGSTS.E.BYPASS.LTC128B.128 [R4], [R2.64], !P5 ;  /* 0x0000000002047fae */ /* 0x0003e2000e901d46 */
[C---:B------:R-:W-:Y:S05]  /*ed10*/  IMAD.X R7, R5.reuse, 0x1, R21, P0 ;  /* 0x0000000105077824 */ /* 0x040fea00000e0615 */
[----:B------:R2:W-:Y:S01]  /*ed20*/  LDGSTS.E.BYPASS.LTC128B.128 [R4+0x2000], [R6.64], !P4 ;  /* 0x0200000006047fae */ /* 0x0005e2000e101d46 */
[----:B-1----:R-:W-:Y:S01]  /*ed30*/  IADD3 R2, P0, R30, R29, RZ ;  /* 0x0000001d1e027210 */ /* 0x002fe20007f1e0ff */
[----:B------:R-:W-:Y:S04]  /*ed40*/  IMAD.MOV.U32 R30, RZ, RZ, 0x1 ;  /* 0x00000001ff1e7424 */ /* 0x000fe800078e00ff */
[----:B------:R-:W-:Y:S01]  /*ed50*/  IMAD.X R3, R5, 0x1, R22, P0 ;  /* 0x0000000105037824 */ /* 0x000fe200000e0616 */
[----:B--2---:R-:W-:Y:S04]  /*ed60*/  SEL R6, RZ, 0x10, P5 ;  /* 0x00000010ff067807 */ /* 0x004fe80002800000 */
[----:B------:R1:W-:Y:S02]  /*ed70*/  LDGSTS.E.BYPASS.LTC128B.128 [R4+0x4000], [R2.64], !P6 ;  /* 0x0400000002047fae */ /* 0x0003e4000f101d46 */
[----:B-1----:R-:W-:Y:S01]  /*ed80*/  MOV R2, 0xedb0 ;  /* 0x0000edb000027802 */ /* 0x002fe20000000f00 */
[----:B------:R-:W-:Y:S02]  /*ed90*/  IMAD.MOV.U32 R3, RZ, RZ, 0x181f ;  /* 0x0000181fff037424 */ /* 0x000fe400078e00ff */
[----:B------:R-:W-:Y:S05]  /*eda0*/  CALL.REL.NOINC `($__internal_27_$__cuda_sm70_shflsync_idx_p) ;  /* 0x000013d000007944 */ /* 0x000fea0003c00000 */
[----:B------:R-:W-:Y:S01]  /*edb0*/  MOV R3, 0x181f ;  /* 0x0000181f00037802 */ /* 0x000fe20000000f00 */
[----:B------:R-:W-:Y:S01]  /*edc0*/  IMAD.MOV.U32 R5, RZ, RZ, R30 ;  /* 0x000000ffff057224 */ /* 0x000fe200078e001e */
[----:B------:R-:W-:Y:S01]  /*edd0*/  MOV R30, 0x1 ;  /* 0x00000001001e7802 */ /* 0x000fe20000000f00 */
[----:B------:R-:W-:Y:S01]  /*ede0*/  IMAD.MOV.U32 R31, RZ, RZ, R13 ;  /* 0x000000ffff1f7224 */ /* 0x000fe200078e000d */
[----:B------:R-:W-:Y:S02]  /*edf0*/  MOV R2, 0xee10 ;  /* 0x0000ee1000027802 */ /* 0x000fe40000000f00 */
[----:B------:R-:W-:Y:S05]  /*ee00*/  CALL.REL.NOINC `($__internal_27_$__cuda_sm70_shflsync_idx_p) ;  /* 0x0000137000007944 */ /* 0x000fea0003c00000 */
[----:B------:R-:W-:Y:S01]  /*ee10*/  MOV R2, R30 ;  /* 0x0000001e00027202 */ /* 0x000fe20000000f00 */
[----:B------:R-:W-:-:S05]  /*ee20*/  BRA `(.L_x_1660) ;  /* 0xffff781000007947 */ /* 0x000fca000383ffff */
.L_x_1576:
[----:B------:R-:W-:Y:S02]  /*ee30*/  MOV R3, 0x2 ;  /* 0x0000000200037802 */ /* 0x000fe40000000f00 */
[----:B------:R-:W-:Y:S02]  /*ee40*/  MOV R2, 0xee60 ;  /* 0x0000ee6000027802 */ /* 0x000fe40000000f00 */
[----:B------:R-:W-:Y:S05]  /*ee50*/  CALL.REL.NOINC `($__internal_26_$__cuda_sm70_shflsync_bfly_p) ;  /* 0x000012c000007944 */ /* 0x000fea0003c00000 */
[----:B------:R-:W-:Y:S01]  /*ee60*/  MOV R2, R16 ;  /* 0x0000001000027202 */ /* 0x000fe20000000f00 */
[----:B------:R-:W-:-:S05]  /*ee70*/  BRA `(.L_x_1661) ;  /* 0xffff892000007947 */ /* 0x000fca000383ffff */
.L_x_1579:
[----:B------:R-:W-:Y:S01]  /*ee80*/  MOV R30, RZ ;  /* 0x000000ff001e7202 */ /* 0x000fe20000000f00 */
[----:B------:R-:W-:Y:S01]  /*ee90*/  IMAD.MOV.U32 R31, RZ, RZ, R5 ;  /* 0x000000ffff1f7224 */ /* 0x000fe200078e0005 */
[----:B------:R-:W-:Y:S01]  /*eea0*/  MOV R2, 0xeed0 ;  /* 0x0000eed000027802 */ /* 0x000fe20000000f00 */
[----:B------:R-:W-:Y:S02]  /*eeb0*/  IMAD.MOV.U32 R3, RZ, RZ, 0x181f ;  /* 0x0000181fff037424 */ /* 0x000fe400078e00ff */
[----:B------:R-:W-:Y:S05]  /*eec0*/  CALL.REL.NOINC `($__internal_27_$__cuda_sm70_shflsync_idx_p) ;  /* 0x000012b000007944 */ /* 0x000fea0003c00000 */
[----:B------:R-:W-:Y:S01]  /*eed0*/  MOV R4, R30 ;  /* 0x0000001e00047202 */ /* 0x000fe20000000f00 */
[----:B------:R-:W-:-:S05]  /*eee0*/  BRA `(.L_x_1662) ;  /* 0xffffa2c000007947 */ /* 0x000fca000383ffff */
.L_x_1580:
[----:B------:R-:W-:Y:S01]  /*eef0*/  MOV R30, RZ ;  /* 0x000000ff001e7202 */ /* 0x000fe20000000f00 */
[----:B------:R-:W-:Y:S01]  /*ef00*/  IMAD.MOV.U32 R31, RZ, RZ, R12 ;  /* 0x000000ffff1f7224 */ /* 0x000fe200078e000c */
[----:B------:R-:W-:Y:S01]  /*ef10*/  MOV R2, 0xef40 ;  /* 0x0000ef4000027802 */ /* 0x000fe20000000f00 */
[----:B------:R-:W-:Y:S02]  /*ef20*/  IMAD.MOV.U32 R3, RZ, RZ, 0x181f ;  /* 0x0000181fff037424 */ /* 0x000fe400078e00ff */
[----:B-12---:R-:W-:Y:S05]  /*ef30*/  CALL.REL.NOINC `($__internal_27_$__cuda_sm70_shflsync_idx_p) ;  /* 0x0000124000007944 */ /* 0x006fea0003c00000 */
[----:B------:R-:W-:Y:S01]  /*ef40*/  IMAD R0, R176, 0x6000, R205 ;  /* 0x00006000b0007824 */ /* 0x000fe200078e02cd */
[----:B------:R-:W-:Y:S01]  /*ef50*/  IADD3 R2, P0, R30, R16, RZ ;  /* 0x000000101e027210 */ /* 0x000fe20007f1e0ff */
[----:B------:R-:W-:Y:S01]  /*ef60*/  IMAD.MOV.U32 R31, RZ, RZ, R5 ;  /* 0x000000ffff1f7224 */ /* 0x000fe200078e0005 */
[----:B------:R-:W-:Y:S02]  /*ef70*/  SEL R11, RZ, 0x10, P5 ;  /* 0x00000010ff0b7807 */ /* 0x000fe40002800000 */
[----:B------:R-:W-:Y:S01]  /*ef80*/  SEL R10, RZ, 0x10, P4 ;  /* 0x00000010ff0a7807 */ /* 0x000fe20002000000 */
[----:B------:R-:W-:Y:S01]  /*ef90*/  IMAD.X R3, R4, 0x1, R13, P0 ;  /* 0x0000000104037824 */ /* 0x000fe200000e060d */
[----:B------:R-:W-:Y:S02]  /*efa0*/  IADD3 R6, P0, R30, R17, RZ ;  /* 0x000000111e067210 */ /* 0x000fe40007f1e0ff */
[----:B------:R-:W-:Y:S02]  /*efb0*/  SEL R5, RZ, 0x10, P6 ;  /* 0x00000010ff057807 */ /* 0x000fe40003000000 */
[----:B------:R-:W-:Y:S01]  /*efc0*/  @!PT LDS RZ, [RZ] ;  /* 0x00000000fffff984 */ /* 0x000fe20000000800 */
[----:B------:R-:W-:Y:S01]  /*efd0*/  @!PT LDS RZ, [RZ] ;  /* 0x00000000fffff984 */ /* 0x000fe20000000800 */
[----:B------:R-:W-:Y:S01]  /*efe0*/  @!PT LDS RZ, [RZ] ;  /* 0x00000000fffff984 */ /* 0x000fe20000000800 */
[----:B------:R1:W-:Y:S01]  /*eff0*/  LDGSTS.E.BYPASS.LTC128B.128 [R0], [R2.64], !P5 ;  /* 0x0000000002007fae */ /* 0x0003e2000e901d46 */
        /* <DEDUP_REMOVED lines=8> */
[----:B--2---:R-:W-:Y:S05]  /*f080*/  CALL.REL.NOINC `($__internal_27_$__cuda_sm70_shflsync_idx_p) ;  /* 0x000010f000007944 */ /* 0x004fea0003c00000 */
        /* <DEDUP_REMOVED lines=8> */
.L_x_1582:
[----:B------:R-:W-:Y:S01]  /*f110*/  IMAD.MOV.U32 R4, RZ, RZ, R179 ;  /* 0x000000ffff047224 */ /* 0x000fe200078e00b3 */
[----:B-1----:R-:W-:-:S02]  /*f120*/  MOV R3, 0x2 ;  /* 0x0000000200037802 */ /* 0x002fc40000000f00 */
[----:B------:R-:W-:Y:S02]  /*f130*/  MOV R2, 0xf150 ;  /* 0x0000f15000027802 */ /* 0x000fe40000000f00 */
[----:B------:R-:W-:Y:S05]  /*f140*/  CALL.REL.NOINC `($__internal_26_$__cuda_sm70_shflsync_bfly_p) ;  /* 0x00000fd000007944 */ /* 0x000fea0003c00000 */
[----:B------:R-:W-:Y:S01]  /*f150*/  MOV R0, R16 ;  /* 0x0000001000007202 */ /* 0x000fe20000000f00 */
[----:B------:R-:W-:Y:S05]  /*f160*/  BRA `(.L_x_1664) ;  /* 0xffffa39000007947 */ /* 0x000fea000383ffff */
.L_x_1583:
[----:B------:R-:W-:Y:S01]  /*f170*/  IMAD.MOV.U32 R4, RZ, RZ, R0 ;  /* 0x000000ffff047224 */ /* 0x000fe200078e0000 */
[----:B-1----:R-:W-:Y:S02]  /*f180*/  MOV R3, 0x1 ;  /* 0x0000000100037802 */ /* 0x002fe40000000f00 */
[----:B------:R-:W-:Y:S02]  /*f190*/  MOV R2, 0xf1b0 ;  /* 0x0000f1b000027802 */ /* 0x000fe40000000f00 */
[----:B--2---:R-:W-:Y:S05]  /*f1a0*/  CALL.REL.NOINC `($__internal_26_$__cuda_sm70_shflsync_bfly_p) ;  /* 0x00000f7000007944 */ /* 0x004fea0003c00000 */
[----:B------:R-:W-:Y:S01]  /*f1b0*/  FADD.FTZ R0, R0, R16 ;  /* 0x0000001000007221 */ /* 0x000fe20000010000 */
[----:B------:R-:W-:Y:S02]  /*f1c0*/  MOV R4, R184 ;  /* 0x000000b800047202 */ /* 0x000fe40000000f00 */
[----:B------:R-:W-:Y:S02]  /*f1d0*/  MOV R3, 0x2 ;  /* 0x0000000200037802 */ /* 0x000fe40000000f00 */
[----:B------:R-:W-:Y:S02]  /*f1e0*/  MOV R2, 0xf200 ;  /* 0x0000f20000027802 */ /* 0x000fe40000000f00 */
[----:B------:R-:W-:Y:S05]  /*f1f0*/  CALL.REL.NOINC `($__internal_26_$__cuda_sm70_shflsync_bfly_p) ;  /* 0x00000f2000007944 */ /* 0x000fea0003c00000 */
[----:B------:R-:W-:Y:S01]  /*f200*/  FADD.FTZ R4, R184, R16 ;  /* 0x00000010b8047221 */ /* 0x000fe20000010000 */
[----:B------:R-:W-:-:S02]  /*f210*/  MOV R3, 0x1 ;  /* 0x0000000100037802 */ /* 0x000fc40000000f00 */
[----:B------:R-:W-:Y:S02]  /*f220*/  MOV R2, 0xf240 ;  /* 0x0000f24000027802 */ /* 0x000fe40000000f00 */
[----:B------:R-:W-:Y:S05]  /*f230*/  CALL.REL.NOINC `($__internal_26_$__cuda_sm70_shflsync_bfly_p) ;  /* 0x00000ee000007944 */ /* 0x000fea0003c00000 */
[----:B------:R-:W-:Y:S01]  /*f240*/  MOV R3, R16 ;  /* 0x0000001000037202 */ /* 0x000fe20000000f00 */
[----:B------:R-:W-:Y:S05]  /*f250*/  BRA `(.L_x_1665) ;  /* 0xffffa31000007947 */ /* 0x000fea000383ffff */
.L_x_1590:
[----:B--234-:R-:W-:Y:S01]  /*f260*/  IMAD.MOV.U32 R31, RZ, RZ, R5 ;  /* 0x000000ffff1f7224 */ /* 0x01cfe200078e0005 */
[----:B------:R-:W-:Y:S01]  /*f270*/  MOV R30, RZ ;  /* 0x000000ff001e7202 */ /* 0x000fe20000000f00 */
[----:B------:R-:W-:Y:S01]  /*f280*/  IMAD.MOV.U32 R3, RZ, RZ, 0x181f ;  /* 0x0000181fff037424 */ /* 0x000fe200078e00ff */
[----:B------:R-:W-:Y:S02]  /*f290*/  MOV R2, 0xf2b0 ;  /* 0x0000f2b000027802 */ /* 0x000fe40000000f00 */
[----:B-1----:R-:W-:Y:S05]  /*f2a0*/  CALL.REL.NOINC `($__internal_27_$__cuda_sm70_shflsync_idx_p) ;  /* 0x00000ed000007944 */ /* 0x002fea0003c00000 */
[----:B------:R-:W-:Y:S01]  /*f2b0*/  MOV R4, R30 ;  /* 0x0000001e00047202 */ /* 0x000fe20000000f00 */
[----:B------:R-:W-:Y:S05]  /*f2c0*/  BRA `(.L_x_1666) ;  /* 0xffffb9c000007947 */ /* 0x000fea000383ffff */
.L_x_1591:
[----:B------:R-:W-:Y:S01]  /*f2d0*/  IMAD.MOV.U32 R31, RZ, RZ, R11 ;  /* 0x000000ffff1f7224 */ /* 0x000fe200078e000b */
[----:B------:R-:W-:Y:S01]  /*f2e0*/  MOV R30, RZ ;  /* 0x000000ff001e7202 */ /* 0x000fe20000000f00 */
[----:B------:R-:W-:Y:S01]  /*f2f0*/  IMAD.MOV.U32 R3, RZ, RZ, 0x181f ;  /* 0x0000181fff037424 */ /* 0x000fe200078e00ff */
[----:B------:R-:W-:Y:S02]  /*f300*/  MOV R2, 0xf320 ;  /* 0x0000f32000027802 */ /* 0x000fe40000000f00 */
[----:B-123--:R-:W-:Y:S05]  /*f310*/  CALL.REL.NOINC `($__internal_27_$__cuda_sm70_shflsync_idx_p) ;  /* 0x00000e6000007944 */ /* 0x00efea0003c00000 */
[----:B------:R-:W-:Y:S01]  /*f320*/  MOV R0, R30 ;  /* 0x0000001e00007202 */ /* 0x000fe20000000f00 */
[----:B------:R-:W-:Y:S05]  /*f330*/  BRA `(.L_x_1667) ;  /* 0xffffb97000007947 */ /* 0x000fea000383ffff */
.L_x_1594:
[----:B------:R-:W-:Y:S01]  /*f340*/  IMAD.MOV.U32 R31, RZ, RZ, R5 ;  /* 0x000000ffff1f7224 */ /* 0x000fe200078e0005 */
[----:B------:R-:W-:Y:S01]  /*f350*/  MOV R30, 0x1 ;  /* 0x00000001001e7802 */ /* 0x000fe20000000f00 */
[----:B--2---:R-:W-:Y:S01]  /*f360*/  IMAD.MOV.U32 R3, RZ, RZ, 0x181f ;  /* 0x0000181fff037424 */ /* 0x004fe200078e00ff */
[----:B------:R-:W-:-:S02]  /*f370*/  MOV R2, 0xf390 ;  /* 0x0000f39000027802 */ /* 0x000fc40000000f00 */
[----:B-1-34-:R-:W-:Y:S05]  /*f380*/  CALL.REL.NOINC `($__internal_27_$__cuda_sm70_shflsync_idx_p) ;  /* 0x00000df000007944 */ /* 0x01afea0003c00000 */
        /* <DEDUP_REMOVED lines=8> */
.L_x_1597:
[----:B------:R-:W-:Y:S01]  /*f410*/  IMAD.MOV.U32 R31, RZ, RZ, R5 ;  /* 0x000000ffff1f7224 */ /* 0x000fe200078e0005 */
[----:B------:R-:W-:Y:S01]  /*f420*/  MOV R30, 0x2 ;  /* 0x00000002001e7802 */ /* 0x000fe20000000f00 */
[----:B--2---:R-:W-:Y:S01]  /*f430*/  IMAD.MOV.U32 R3, RZ, RZ, 0x181f ;  /* 0x0000181fff037424 */ /* 0x004fe200078e00ff */
[----:B------:R-:W-:Y:S02]  /*f440*/  MOV R2, 0xf460 ;  /* 0x0000f46000027802 */ /* 0x000fe40000000f00 */
[----:B-1-34-:R-:W-:Y:S05]  /*f450*/  CALL.REL.NOINC `($__internal_27_$__cuda_sm70_shflsync_idx_p) ;  /* 0x00000d2000007944 */ /* 0x01afea0003c00000 */
[----:B------:R-:W-:Y:S01]  /*f460*/  MOV R4, R30 ;  /* 0x0000001e00047202 */ /* 0x000fe20000000f00 */
[----:B------:R-:W-:Y:S05]  /*f470*/  BRA `(.L_x_1669) ;  /* 0xffffbb0000007947 */ /* 0x000fea000383ffff */
.L_x_1598:
[----:B------:R-:W-:Y:S01]  /*f480*/  IMAD.MOV.U32 R31, RZ, RZ, R11 ;  /* 0x000000ffff1f7224 */ /* 0x000fe200078e000b */
[----:B------:R-:W-:Y:S01]  /*f490*/  MOV R30, 0x2 ;  /* 0x00000002001e7802 */ /* 0x000fe20000000f00 */
[----:B--2---:R-:W-:Y:S01]  /*f4a0*/  IMAD.MOV.U32 R3, RZ, RZ, 0x181f ;  /* 0x0000181fff037424 */ /* 0x004fe200078e00ff */
[----:B------:R-:W-:Y:S02]  /*f4b0*/  MOV R2, 0xf4d0 ;  /* 0x0000f4d000027802 */ /* 0x000fe40000000f00 */
[----:B-1-34-:R-:W-:Y:S05]  /*f4c0*/  CALL.REL.NOINC `($__internal_27_$__cuda_sm70_shflsync_idx_p) ;  /* 0x00000cb000007944 */ /* 0x01afea0003c00000 */
[----:B------:R-:W-:Y:S01]  /*f4d0*/  MOV R0, R30 ;  /* 0x0000001e00007202 */ /* 0x000fe20000000f00 */
[----:B------:R-:W-:Y:S05]  /*f4e0*/  BRA `(.L_x_1670) ;  /* 0xffffbab000007947 */ /* 0x000fea000383ffff */
.L_x_1601:
[----:B------:R-:W-:Y:S01]  /*f4f0*/  IMAD.MOV.U32 R31, RZ, RZ, R5 ;  /* 0x000000ffff1f7224 */ /* 0x000fe200078e0005 */
[----:B------:R-:W-:Y:S01]  /*f500*/  MOV R30, 0x3 ;  /* 0x00000003001e7802 */ /* 0x000fe20000000f00 */
[----:B---3--:R-:W-:Y:S01]  /*f510*/  IMAD.MOV.U32 R3, RZ, RZ, 0x181f ;  /* 0x0000181fff037424 */ /* 0x008fe200078e00ff */
        /* <DEDUP_REMOVED lines=10> */
.L_x_1603:
[----:B------:R-:W-:Y:S01]  /*f5c0*/  IMAD.MOV.U32 R31, RZ, RZ, R5 ;  /* 0x000000ffff1f7224 */ /* 0x000fe200078e0005 */
[----:B------:R-:W-:Y:S01]  /*f5d0*/  MOV R30, RZ ;  /* 0x000000ff001e7202 */ /* 0x000fe20000000f00 */
[----:B------:R-:W-:Y:S01]  /*f5e0*/  IMAD.MOV.U32 R3, RZ, RZ, 0x1c1f ;  /* 0x00001c1fff037424 */ /* 0x000fe200078e00ff */
[----:B------:R-:W-:Y:S02]  /*f5f0*/  MOV R2, 0xf610 ;  /* 0x0000f61000027802 */ /* 0x000fe40000000f00 */
[----:B------:R-:W-:Y:S05]  /*f600*/  CALL.REL.NOINC `($__internal_27_$__cuda_sm70_shflsync_idx_p) ;  /* 0x00000b7000007944 */ /* 0x000fea0003c00000 */
[----:B------:R-:W-:Y:S01]  /*f610*/  MOV R4, R30 ;  /* 0x0000001e00047202 */ /* 0x000fe20000000f00 */
[----:B------:R-:W-:Y:S05]  /*f620*/  BRA `(.L_x_1672) ;  /* 0xffffbe2000007947 */ /* 0x000fea000383ffff */
.L_x_1604:
[----:B------:R-:W-:Y:S01]  /*f630*/  IMAD.MOV.U32 R31, RZ, RZ, R12 ;  /* 0x000000ffff1f7224 */ /* 0x000fe200078e000c */
[----:B------:R-:W-:Y:S01]  /*f640*/  MOV R30, RZ ;  /* 0x000000ff001e7202 */ /* 0x000fe20000000f00 */
[----:B------:R-:W-:Y:S01]  /*f650*/  IMAD.MOV.U32 R3, RZ, RZ, 0x1c1f ;  /* 0x00001c1fff037424 */ /* 0x000fe200078e00ff */
[----:B------:R-:W-:Y:S02]  /*f660*/  MOV R2, 0xf680 ;  /* 0x0000f68000027802 */ /* 0x000fe40000000f00 */
[----:B-12---:R-:W-:Y:S05]  /*f670*/  CALL.REL.NOINC `($__internal_27_$__cuda_sm70_shflsync_idx_p) ;  /* 0x00000b0000007944 */ /* 0x006fea0003c00000 */
[----:B------:R-:W-:Y:S01]  /*f680*/  MOV R0, R30 ;  /* 0x0000001e00007202 */ /* 0x000fe20000000f00 */
[----:B------:R-:W-:Y:S05]  /*f690*/  BRA `(.L_x_1673) ;  /* 0xffffbdd000007947 */ /* 0x000fea000383ffff */
.L_x_1607:
[----:B------:R-:W-:Y:S01]  /*f6a0*/  IMAD.MOV.U32 R31, RZ, RZ, R5 ;  /* 0x000000ffff1f7224 */ /* 0x000fe200078e0005 */
[----:B------:R-:W-:Y:S01]  /*f6b0*/  MOV R30, 0x1 ;  /* 0x00000001001e7802 */ /* 0x000fe20000000f00 */
[----:B----4-:R-:W-:Y:S01]  /*f6c0*/  IMAD.MOV.U32 R3, RZ, RZ, 0x1c1f ;  /* 0x00001c1fff037424 */ /* 0x010fe200078e00ff */
[----:B------:R-:W-:-:S02]  /*f6d0*/  MOV R2, 0xf6f0 ;  /* 0x0000f6f000027802 */ /* 0x000fc40000000f00 */
[----:B-123--:R-:W-:Y:S05]  /*f6e0*/  CALL.REL.NOINC `($__internal_27_$__cuda_sm70_shflsync_idx_p) ;  /* 0x00000a9000007944 */ /* 0x00efea0003c00000 */
        /* <DEDUP_REMOVED lines=8> */
.L_x_1611:
[----:B------:R-:W-:Y:S01]  /*f770*/  IMAD.MOV.U32 R31, RZ, RZ, R5 ;  /* 0x000000ffff1f7224 */ /* 0x000fe200078e0005 */
[----:B------:R-:W-:Y:S01]  /*f780*/  MOV R30, RZ ;  /* 0x000000ff001e7202 */ /* 0x000fe20000000f00 */
[----:B------:R-:W-:Y:S01]  /*f790*/  IMAD.MOV.U32 R3, RZ, RZ, 0x181f ;  /* 0x0000181fff037424 */ /* 0x000fe200078e00ff */
[----:B------:R-:W-:Y:S02]  /*f7a0*/  MOV R2, 0xf7c0 ;  /* 0x0000f7c000027802 */ /* 0x000fe40000000f00 */
[----:B--2---:R-:W-:Y:S05]  /*f7b0*/  CALL.REL.NOINC `($__internal_27_$__cuda_sm70_shflsync_idx_p) ;  /* 0x000009c000007944 */ /* 0x004fea0003c00000 */
[----:B------:R-:W-:Y:S01]  /*f7c0*/  MOV R4, R30 ;  /* 0x0000001e00047202 */ /* 0x000fe20000000f00 */
[----:B------:R-:W-:Y:S05]  /*f7d0*/  BRA `(.L_x_1675) ;  /* 0xffffd3b000007947 */ /* 0x000fea000383ffff */
.L_x_1612:
[----:B------:R-:W-:Y:S01]  /*f7e0*/  IMAD.MOV.U32 R31, RZ, RZ, R12 ;  /* 0x000000ffff1f7224 */ /* 0x000fe200078e000c */
[----:B------:R-:W-:Y:S01]  /*f7f0*/  MOV R30, RZ ;  /* 0x000000ff001e7202 */ /* 0x000fe20000000f00 */
[----:B------:R-:W-:Y:S01]  /*f800*/  IMAD.MOV.U32 R3, RZ, RZ, 0x181f ;  /* 0x0000181fff037424 */ /* 0x000fe200078e00ff */
[----:B------:R-:W-:Y:S02]  /*f810*/  MOV R2, 0xf830 ;  /* 0x0000f83000027802 */ /* 0x000fe40000000f00 */
[----:B-123--:R-:W-:Y:S05]  /*f820*/  CALL.REL.NOINC `($__internal_27_$__cuda_sm70_shflsync_idx_p) ;  /* 0x0000095000007944 */ /* 0x00efea0003c00000 */
[----:B------:R-:W-:Y:S01]  /*f830*/  MOV R0, R30 ;  /* 0x0000001e00007202 */ /* 0x000fe20000000f00 */
[----:B------:R-:W-:Y:S05]  /*f840*/  BRA `(.L_x_1676) ;  /* 0xffffd36000007947 */ /* 0x000fea000383ffff */
.L_x_1615:
[----:B------:R-:W-:Y:S01]  /*f850*/  IMAD.MOV.U32 R31, RZ, RZ, R5 ;  /* 0x000000ffff1f7224 */ /* 0x000fe200078e0005 */
[----:B------:R-:W-:Y:S01]  /*f860*/  MOV R30, 0x1 ;  /* 0x00000001001e7802 */ /* 0x000fe20000000f00 */
[----:B-1----:R-:W-:Y:S01]  /*f870*/  IMAD.MOV.U32 R3, RZ, RZ, 0x181f ;  /* 0x0000181fff037424 */ /* 0x002fe200078e00ff */
[----:B------:R-:W-:-:S02]  /*f880*/  MOV R2, 0xf8a0 ;  /* 0x0000f8a000027802 */ /* 0x000fc40000000f00 */
[----:B--234-:R-:W-:Y:S05]  /*f890*/  CALL.REL.NOINC `($__internal_27_$__cuda_sm70_shflsync_idx_p) ;  /* 0x000008e000007944 */ /* 0x01cfea0003c00000 */
        /* <DEDUP_REMOVED lines=8> */
.L_x_1618:
[----:B------:R-:W-:Y:S01]  /*f920*/  IMAD.MOV.U32 R31, RZ, RZ, R5 ;  /* 0x000000ffff1f7224 */ /* 0x000fe200078e0005 */
[----:B------:R-:W-:Y:S01]  /*f930*/  MOV R30, 0x2 ;  /* 0x00000002001e7802 */ /* 0x000fe20000000f00 */
[----:B-1----:R-:W-:Y:S01]  /*f940*/  IMAD.MOV.U32 R3, RZ, RZ, 0x181f ;  /* 0x0000181fff037424 */ /* 0x002fe200078e00ff */
[----:B------:R-:W-:Y:S02]  /*f950*/  MOV R2, 0xf970 ;  /* 0x0000f97000027802 */ /* 0x000fe40000000f00 */
[----:B--234-:R-:W-:Y:S05]  /*f960*/  CALL.REL.NOINC `($__internal_27_$__cuda_sm70_shflsync_idx_p) ;  /* 0x0000081000007944 */ /* 0x01cfea0003c00000 */
[----:B------:R-:W-:Y:S01]  /*f970*/  MOV R4, R30 ;  /* 0x0000001e00047202 */ /* 0x000fe20000000f00 */
[----:B------:R-:W-:Y:S05]  /*f980*/  BRA `(.L_x_1678) ;  /* 0xffffd50000007947 */ /* 0x000fea000383ffff */
.L_x_1619:
[----:B------:R-:W-:Y:S01]  /*f990*/  IMAD.MOV.U32 R31, RZ, RZ, R12 ;  /* 0x000000ffff1f7224 */ /* 0x000fe200078e000c */
[----:B------:R-:W-:Y:S01]  /*f9a0*/  MOV R30, 0x2 ;  /* 0x00000002001e7802 */ /* 0x000fe20000000f00 */
[----:B-1----:R-:W-:Y:S01]  /*f9b0*/  IMAD.MOV.U32 R3, RZ, RZ, 0x181f ;  /* 0x0000181fff037424 */ /* 0x002fe200078e00ff */
[----:B------:R-:W-:Y:S02]  /*f9c0*/  MOV R2, 0xf9e0 ;  /* 0x0000f9e000027802 */ /* 0x000fe40000000f00 */
[----:B--234-:R-:W-:Y:S05]  /*f9d0*/  CALL.REL.NOINC `($__internal_27_$__cuda_sm70_shflsync_idx_p) ;  /* 0x000007a000007944 */ /* 0x01cfea0003c00000 */
[----:B------:R-:W-:Y:S01]  /*f9e0*/  MOV R0, R30 ;  /* 0x0000001e00007202 */ /* 0x000fe20000000f00 */
[----:B------:R-:W-:Y:S05]  /*f9f0*/  BRA `(.L_x_1679) ;  /* 0xffffd4b000007947 */ /* 0x000fea000383ffff */
.L_x_1622:
        /* <DEDUP_REMOVED lines=13> */
.L_x_1624:
[----:B------:R-:W-:Y:S01]  /*fad0*/  IMAD.MOV.U32 R31, RZ, RZ, R82 ;  /* 0x000000ffff1f7224 */ /* 0x000fe200078e0052 */
[----:B------:R-:W-:Y:S01]  /*fae0*/  MOV R30, RZ ;  /* 0x000000ff001e7202 */ /* 0x000fe20000000f00 */
[----:B------:R-:W-:Y:S01]  /*faf0*/  IMAD.MOV.U32 R3, RZ, RZ, 0x1f ;  /* 0x0000001fff037424 */ /* 0x000fe200078e00ff */
[----:B------:R-:W-:Y:S02]  /*fb00*/  MOV R2, 0xfb20 ;  /* 0x0000fb2000027802 */ /* 0x000fe40000000f00 */
[----:B-1-3--:R-:W-:Y:S05]  /*fb10*/  CALL.REL.NOINC `($__internal_27_$__cuda_sm70_shflsync_idx_p) ;  /* 0x0000066000007944 */ /* 0x00afea0003c00000 */
[----:B------:R-:W-:Y:S01]  /*fb20*/  MOV R9, R30 ;  /* 0x0000001e00097202 */ /* 0x000fe20000000f00 */
[----:B------:R-:W-:Y:S05]  /*fb30*/  BRA `(.L_x_1681) ;  /* 0xffffd6d000007947 */ /* 0x000fea000383ffff */
.L_x_1625:
[----:B------:R-:W-:Y:S01]  /*fb40*/  IMAD.MOV.U32 R31, RZ, RZ, R82 ;  /* 0x000000ffff1f7224 */ /* 0x000fe200078e0052 */
[----:B------:R-:W-:Y:S01]  /*fb50*/  MOV R30, 0x1 ;  /* 0x00000001001e7802 */ /* 0x000fe20000000f00 */
[----:B------:R-:W-:Y:S01]  /*fb60*/  IMAD.MOV.U32 R3, RZ, RZ, 0x1f ;  /* 0x0000001fff037424 */ /* 0x000fe200078e00ff */
[----:B------:R-:W-:Y:S02]  /*fb70*/  MOV R2, 0xfb90 ;  /* 0x0000fb9000027802 */ /* 0x000fe40000000f00 */
[----:B-1234-:R-:W-:Y:S05]  /*fb80*/  CALL.REL.NOINC `($__internal_27_$__cuda_sm70_shflsync_idx_p) ;  /* 0x000005f000007944 */ /* 0x01efea0003c00000 */
[----:B------:R-:W-:Y:S01]  /*fb90*/  MOV R8, R30 ;  /* 0x0000001e00087202 */ /* 0x000fe20000000f00 */
[----:B------:R-:W-:Y:S05]  /*fba0*/  BRA `(.L_x_1682) ;  /* 0xffffd68000007947 */ /* 0x000fea000383ffff */
.L_x_1626:
[----:B------:R-:W-:Y:S02]  /*fbb0*/  MOV R2, 0x1 ;  /* 0x0000000100027802 */ /* 0x000fe40000000f00 */
[----:B------:R-:W-:-:S02]  /*fbc0*/  MOV R3, 0xfbe0 ;  /* 0x0000fbe000037802 */ /* 0x000fc40000000f00 */
[----:B--2-4-:R-:W-:Y:S05]  /*fbd0*/  CALL.REL.NOINC `($__internal_28_$__cuda_sm70_shflsync_up_p) ;  /* 0x000005f000007944 */ /* 0x014fea0003c00000 */
[----:B------:R-:W-:Y:S05]  /*fbe0*/  BRA `(.L_x_1683) ;  /* 0xffffd76000007947 */ /* 0x000fea000383ffff */
.L_x_1627:
[----:B------:R-:W-:Y:S02]  /*fbf0*/  MOV R2, 0x2 ;  /* 0x0000000200027802 */ /* 0x000fe40000000f00 */
[----:B------:R-:W-:-:S02]  /*fc00*/  MOV R3, 0xfc20 ;  /* 0x0000fc2000037802 */ /* 0x000fc40000000f00 */
[----:B--2-4-:R-:W-:Y:S05]  /*fc10*/  CALL.REL.NOINC `($__internal_28_$__cuda_sm70_shflsync_up_p) ;  /* 0x000005b000007944 */ /* 0x014fea0003c00000 */
        /* <DEDUP_REMOVED lines=24> */
.L_x_1631:
[----:B------:R-:W-:Y:S02]  /*fda0*/  MOV R2, 0x1 ;  /* 0x0000000100027802 */ /* 0x000fe40000000f00 */
[----:B------:R-:W-:Y:S02]  /*fdb0*/  MOV R3, 0xfdd0 ;  /* 0x0000fdd000037802 */ /* 0x000fe40000000f00 */
[----:B--2---:R-:W-:Y:S05]  /*fdc0*/  CALL.REL.NOINC `($__internal_28_$__cuda_sm70_shflsync_up_p) ;  /* 0x0000040000007944 */ /* 0x004fea0003c00000 */
[----:B------:R-:W-:Y:S01]  /*fdd0*/  MOV R2, R4 ;  /* 0x0000000400027202 */ /* 0x000fe20000000f00 */
[----:B------:R-:W-:Y:S05]  /*fde0*/  BRA `(.L_x_1685) ;  /* 0xffffd7b000007947 */ /* 0x000fea000383ffff */
.L_x_1632:
        /* <DEDUP_REMOVED lines=27> */
.L_x_1634:
[----:B------:R-:W-:Y:S02]  /*ffa0*/  SEL R0, RZ, 0x1, P0 ;  /* 0x00000001ff007807 */ /* 0x000fe40000000000 */
[----:B------:R-:W-:Y:S02]  /*ffb0*/  MOV R2, 0xffd0 ;  /* 0x0000ffd000027802 */ /* 0x000fe40000000f00 */
[----:B-12---:R-:W-:Y:S05]  /*ffc0*/  CALL.REL.NOINC `($__internal_29_$__cuda_sm70_votesync_ballot) ;  /* 0x0000027000007944 */ /* 0x006fea0003c00000 */
[----:B------:R-:W-:Y:S05]  /*ffd0*/  BRA `(.L_x_1687) ;  /* 0xffffd75000007947 */ /* 0x000fea000383ffff */
.L_x_1635:
[----:B------:R-:W-:Y:S01]  /*ffe0*/  IMAD.MOV.U32 R31, RZ, RZ, R6 ;  /* 0x000000ffff1f7224 */ /* 0x000fe200078e0006 */
[----:B----4-:R-:W-:Y:S01]  /*fff0*/  MOV R30, R11 ;  /* 0x0000000b001e7202 */ /* 0x010fe20000000f00 */
[----:B------:R-:W-:Y:S01]  /*10000*/  IMAD.MOV.U32 R3, RZ, RZ, 0x1f ;  /* 0x0000001fff037424 */ /* 0x000fe200078e00ff */
[----:B------:R-:W-:Y:S02]  /*10010*/  MOV R2, 0x10030 ;  /* 0x0001003000027802 */ /* 0x000fe40000000f00 */
[----:B-123--:R-:W-:Y:S05]  /*10020*/  CALL.REL.NOINC `($__internal_27_$__cuda_sm70_shflsync_idx_p) ;  /* 0x0000015000007944 */ /* 0x00efea0003c00000 */
[----:B------:R-:W-:Y:S01]  /*10030*/  IMAD.MOV.U32 R6, RZ, RZ, R30 ;  /* 0x000000ffff067224 */ /* 0x000fe200078e001e */
[----:B------:R-:W-:Y:S01]  /*10040*/  MOV R30, R11 ;  /* 0x0000000b001e7202 */ /* 0x000fe20000000f00 */
[----:B------:R-:W-:Y:S01]  /*10050*/  IMAD.MOV.U32 R31, RZ, RZ, R7 ;  /* 0x000000ffff1f7224 */ /* 0x000fe200078e0007 */
[----:B------:R-:W-:Y:S02]  /*10060*/  MOV R3, 0x1f ;  /* 0x0000001f00037802 */ /* 0x000fe40000000f00 */
[----:B------:R-:W-:-:S02]  /*10070*/  MOV R2, 0x10090 ;  /* 0x0001009000027802 */ /* 0x000fc40000000f00 */
[----:B------:R-:W-:Y:S05]  /*10080*/  CALL.REL.NOINC `($__internal_27_$__cuda_sm70_shflsync_idx_p) ;  /* 0x000000f000007944 */ /* 0x000fea0003c00000 */
[----:B------:R-:W-:Y:S01]  /*10090*/  MOV R7, R30 ;  /* 0x0000001e00077202 */ /* 0x000fe20000000f00 */
[----:B------:R-:W-:Y:S05]  /*100a0*/  BRA `(.L_x_1688) ;  /* 0xffffd6c000007947 */ /* 0x000fea000383ffff */
.L_x_1638:
[----:B------:R-:W-:Y:S01]  /*100b0*/  IMAD.MOV.U32 R31, RZ, RZ, R4 ;  /* 0x000000ffff1f7224 */ /* 0x000fe200078e0004 */
[----:B------:R-:W-:Y:S01]  /*100c0*/  MOV R30, R0 ;  /* 0x00000000001e7202 */ /* 0x000fe20000000f00 */
[----:B------:R-:W-:Y:S01]  /*100d0*/  IMAD.MOV.U32 R3, RZ, RZ, 0x1f ;  /* 0x0000001fff037424 */ /* 0x000fe200078e00ff */
[----:B------:R-:W-:-:S02]  /*100e0*/  MOV R2, 0x10100 ;  /* 0x0001010000027802 */ /* 0x000fc40000000f00 */
[----:B-12-4-:R-:W-:Y:S05]  /*100f0*/  CALL.REL.NOINC `($__internal_27_$__cuda_sm70_shflsync_idx_p) ;  /* 0x0000008000007944 */ /* 0x016fea0003c00000 */
[----:B------:R-:W-:Y:S01]  /*10100*/  MOV R10, R30 ;  /* 0x0000001e000a7202 */ /* 0x000fe20000000f00 */
[----:B------:R-:W-:Y:S05]  /*10110*/  BRA `(.L_x_1637) ;  /* 0xffffd6b000007947 */ /* 0x000fea000383ffff */
        .weak           $__internal_26_$__cuda_sm70_shflsync_bfly_p
        .type           $__internal_26_$__cuda_sm70_shflsync_bfly_p,@function
        .size           $__internal_26_$__cuda_sm70_shflsync_bfly_p,($__internal_27_$__cuda_sm70_shflsync_idx_p - $__internal_26_$__cuda_sm70_shflsync_bfly_p)
$__internal_26_$__cuda_sm70_shflsync_bfly_p:
[----:B------:R-:W-:Y:S02]  /*10120*/  MOV R16, 0x1f ;  /* 0x0000001f00107802 */ /* 0x000fe40000000f00 */
[----:B------:R-:W-:-:S04]  /*10130*/  MOV R24, 0xffffffff ;  /* 0xffffffff00187802 */ /* 0x000fc80000000f00 */
[----:B------:R-:W-:Y:S04]  /*10140*/  WARPSYNC R24 ;  /* 0x0000001800007348 */ /* 0x000fe80003800000 */
[----:B------:R1:W2:Y:S02]  /*10150*/  SHFL.BFLY PT, R16, R4, R3, R16 ;  /* 0x0c00000304107389 */ /* 0x0002a400000e0010 */
[----:B-1----:R-:W-:-:S04]  /*10160*/  MOV R3, 0x0 ;  /* 0x0000000000037802 */ /* 0x002fc80000000f00 */
[----:B--2---:R-:W-:Y:S05]  /*10170*/  RET.REL.NODEC R2 `(_ZN7cutlass13device_kernelIN5flash19enable_sm80_to_sm89INS1_16FlashAttnFwdSm80INS1_25CollectiveMainloopFwdSm80ILi8ELi2ELb0EN4cute5tupleIJNS5_1CILi128EEENS7_ILi64EEENS7_ILi192EEEEEELi192ENS_6half_tEfNS_4arch4Sm80ELb0ELb0ELb1ELb1ELb1ELb0ELb1ELb1EEENS1_21CollectiveEpilogueFwdINS6_IJS8_SA_S9_EEENS6_IJNS7_ILi1EEESI_SI_EEESC_SE_Li256ELb1ELb1ELb1ELb0EEENS1_36VarlenDynamicPersistentTileSchedulerILi128ELi64ELi256ELi256ELb1ELb1ELb0ELb0ELb1ELb1EEEEEEEEEvNT_6ParamsE) ;  /* 0xfffefe8002007950 */ /* 0x004fea0003c3ffff */
        .weak           $__internal_27_$__cuda_sm70_shflsync_idx_p
        .type           $__internal_27_$__cuda_sm70_shflsync_idx_p,@function
        .size           $__internal_27_$__cuda_sm70_shflsync_idx_p,($__internal_28_$__cuda_sm70_shflsync_up_p - $__internal_27_$__cuda_sm70_shflsync_idx_p)
$__internal_27_$__cuda_sm70_shflsync_idx_p:
[----:B------:R-:W-:-:S04]  /*10180*/  MOV R178, 0xffffffff ;  /* 0xffffffff00b27802 */ /* 0x000fc80000000f00 */
[----:B------:R-:W-:Y:S04]  /*10190*/  WARPSYNC R178 ;  /* 0x000000b200007348 */ /* 0x000fe80003800000 */
[----:B------:R1:W2:Y:S02]  /*101a0*/  SHFL.IDX PT, R30, R31, R30, R3 ;  /* 0x0000001e1f1e7389 */ /* 0x0002a400000e0003 */
[----:B-1----:R-:W-:-:S04]  /*101b0*/  MOV R3, 0x0 ;  /* 0x0000000000037802 */ /* 0x002fc80000000f00 */
[----:B--2---:R-:W-:Y:S05]  /*101c0*/  RET.REL.NODEC R2 `(_ZN7cutlass13device_kernelIN5flash19enable_sm80_to_sm89INS1_16FlashAttnFwdSm80INS1_25CollectiveMainloopFwdSm80ILi8ELi2ELb0EN4cute5tupleIJNS5_1CILi128EEENS7_ILi64EEENS7_ILi192EEEEEELi192ENS_6half_tEfNS_4arch4Sm80ELb0ELb0ELb1ELb1ELb1ELb0ELb1ELb1EEENS1_21CollectiveEpilogueFwdINS6_IJS8_SA_S9_EEENS6_IJNS7_ILi1EEESI_SI_EEESC_SE_Li256ELb1ELb1ELb1ELb0EEENS1_36VarlenDynamicPersistentTileSchedulerILi128ELi64ELi256ELi256ELb1ELb1ELb0ELb0ELb1ELb1EEEEEEEEEvNT_6ParamsE) ;  /* 0xfffefe3002007950 */ /* 0x004fea0003c3ffff */
        .weak           $__internal_28_$__cuda_sm70_shflsync_up_p
        .type           $__internal_28_$__cuda_sm70_shflsync_up_p,@function
        .size           $__internal_28_$__cuda_sm70_shflsync_up_p,($__internal_29_$__cuda_sm70_votesync_ballot - $__internal_28_$__cuda_sm70_shflsync_up_p)
$__internal_28_$__cuda_sm70_shflsync_up_p:
[----:B------:R-:W-:Y:S02]  /*101d0*/  IMAD.MOV.U32 R4, RZ, RZ, RZ ;  /* 0x000000ffff047224 */ /* 0x000fe400078e00ff */
[----:B------:R-:W-:-:S04]  /*101e0*/  IMAD.MOV.U32 R11, RZ, RZ, -0x1 ;  /* 0xffffffffff0b7424 */ /* 0x000fc800078e00ff */
[----:B------:R-:W-:Y:S04]  /*101f0*/  WARPSYNC R11 ;  /* 0x0000000b00007348 */ /* 0x000fe80003800000 */
[----:B------:R1:W2:Y:S02]  /*10200*/  SHFL.UP PT, R4, R0, R2, R4 ;  /* 0x0400000200047389 */ /* 0x0002a400000e0004 */
[----:B-1----:R-:W-:Y:S02]  /*10210*/  MOV R2, R3 ;  /* 0x0000000300027202 */ /* 0x002fe40000000f00 */
[----:B------:R-:W-:-:S04]  /*10220*/  MOV R3, 0x0 ;  /* 0x0000000000037802 */ /* 0x000fc80000000f00 */
[----:B--2---:R-:W-:Y:S05]  /*10230*/  RET.REL.NODEC R2 `(_ZN7cutlass13device_kernelIN5flash19enable_sm80_to_sm89INS1_16FlashAttnFwdSm80INS1_25CollectiveMainloopFwdSm80ILi8ELi2ELb0EN4cute5tupleIJNS5_1CILi128EEENS7_ILi64EEENS7_ILi192EEEEEELi192ENS_6half_tEfNS_4arch4Sm80ELb0ELb0ELb1ELb1ELb1ELb0ELb1ELb1EEENS1_21CollectiveEpilogueFwdINS6_IJS8_SA_S9_EEENS6_IJNS7_ILi1EEESI_SI_EEESC_SE_Li256ELb1ELb1ELb1ELb0EEENS1_36VarlenDynamicPersistentTileSchedulerILi128ELi64ELi256ELi256ELb1ELb1ELb0ELb0ELb1ELb1EEEEEEEEEvNT_6ParamsE) ;  /* 0xfffefdc002007950 */ /* 0x004fea0003c3ffff */
        .weak           $__internal_29_$__cuda_sm70_votesync_ballot
        .type           $__internal_29_$__cuda_sm70_votesync_ballot,@function
        .size           $__internal_29_$__cuda_sm70_votesync_ballot,(.L_x_6206 - $__internal_29_$__cuda_sm70_votesync_ballot)
$__internal_29_$__cuda_sm70_votesync_ballot:
[----:B------:R-:W-:Y:S01]  /*10240*/  ISETP.NE.U32.AND P0, PT, R0, 0x1, PT ;  /* 0x000000010000780c */ /* 0x000fe20003f05070 */
[----:B------:R-:W-:-:S04]  /*10250*/  IMAD.MOV.U32 R3, RZ, RZ, -0x1 ;  /* 0xffffffffff037424 */ /* 0x000fc800078e00ff */
[----:B------:R-:W-:Y:S08]  /*10260*/  WARPSYNC R3 ;  /* 0x0000000300007348 */ /* 0x000ff00003800000 */
[----:B------:R-:W-:-:S04]  /*10270*/  VOTE.ANY R0, PT, !P0 ;  /* 0x0000000000007806 */ /* 0x000fc800040e0100 */
[----:B------:R-:W-:Y:S01]  /*10280*/  LOP3.LUT R0, R0, R3, RZ, 0xc0, !PT ;  /* 0x0000000300007212 */ /* 0x000fe200078ec0ff */
[----:B------:R-:W-:-:S04]  /*10290*/  IMAD.MOV.U32 R3, RZ, RZ, 0x0 ;  /* 0x00000000ff037424 */ /* 0x000fc800078e00ff */
[----:B------:R-:W-:Y:S05]  /*102a0*/  RET.REL.NODEC R2 `(_ZN7cutlass13device_kernelIN5flash19enable_sm80_to_sm89INS1_16FlashAttnFwdSm80INS1_25CollectiveMainloopFwdSm80ILi8ELi2ELb0EN4cute5tupleIJNS5_1CILi128EEENS7_ILi64EEENS7_ILi192EEEEEELi192ENS_6half_tEfNS_4arch4Sm80ELb0ELb0ELb1ELb1ELb1ELb0ELb1ELb1EEENS1_21CollectiveEpilogueFwdINS6_IJS8_SA_S9_EEENS6_IJNS7_ILi1EEESI_SI_EEESC_SE_Li256ELb1ELb1ELb1ELb0EEENS1_36VarlenDynamicPersistentTileSchedulerILi128ELi64ELi256ELi256ELb1ELb1ELb0ELb0ELb1ELb1EEEEEEEEEvNT_6ParamsE) ;  /* 0xfffefd5002007950 */ /* 0x000fea0003c3ffff */
.L_x_1689:
        /* <DEDUP_REMOVED lines=13> */
.L_x_6206:


//--------------------- .text._ZN7cutlass13device_kernelIN5flash19enable_sm80_to_sm89INS1_16FlashAttnFwdSm80INS1_25CollectiveMainloopFwdSm80ILi8ELi2ELb0EN4cute5tupleIJNS5_1CILi128EEENS7_ILi64EEENS7_ILi192EEEEEELi192ENS_6half_tEfNS_4arch4Sm80ELb0ELb0ELb1ELb1ELb1ELb1ELb1ELb1EEENS1_21CollectiveEpilogueFwdINS6_IJS8_SA_S9_EEENS6_IJNS7_ILi1EEESI_SI_EEESC_SE_Li256ELb1ELb1ELb1ELb0EEENS1_36VarlenDynamicPersistentTileSchedulerILi128ELi64ELi256ELi256ELb1ELb1ELb0ELb0ELb1ELb1EEEEEEEEEvNT_6ParamsE --------------------------
	.section	.text._ZN7cutlass13device_kernelIN5flash19enable_sm80_to_sm89INS1_16FlashAttnFwdSm80INS1_25CollectiveMainloopFwdSm80ILi8ELi2ELb0EN4cute5tupleIJNS5_1CILi128EEENS7_ILi64EEENS7_ILi192EEEEEELi192ENS_6half_tEfNS_4arch4Sm80ELb0ELb0ELb1ELb1ELb1ELb1ELb1ELb1EEENS1_21CollectiveEpilogueFwdINS6_IJS8_SA_S9_EEENS6_IJNS7_ILi1EEESI_SI_EEESC_SE_Li256ELb1ELb1ELb1ELb0EEENS1_36VarlenDynamicPersistentTileSchedulerILi128ELi64ELi256ELi256ELb1ELb1ELb0ELb0ELb1ELb1EEEEEEEEEvNT_6ParamsE,"ax",@progbits
	.sectioninfo	@"SHI_REGISTERS=255"
	.align	128
.text._ZN7cutlass13device_kernelIN5flash19enable_sm80_to_sm89INS1_16FlashAttnFwdSm80INS1_25CollectiveMainloopFwdSm80ILi8ELi2ELb0EN4cute5tupleIJNS5_1CILi128EEENS7_ILi64EEENS7_ILi192EEEEEELi192ENS_6half_tEfNS_4arch4Sm80ELb0ELb0ELb1ELb1ELb1ELb1ELb1ELb1EEENS1_21CollectiveEpilogueFwdINS6_IJS8_SA_S9_EEENS6_IJNS7_ILi1EEESI_SI_EEESC_SE_Li256ELb1ELb1ELb1ELb0EEENS1_36VarlenDynamicPersistentTileSchedulerILi128ELi64ELi256ELi256ELb1ELb1ELb0ELb0ELb1ELb1EEEEEEEEEvNT_6ParamsE:
        .type           _ZN7cutlass13device_kernelIN5flash19enable_sm80_to_sm89INS1_16FlashAttnFwdSm80INS1_25CollectiveMainloopFwdSm80ILi8ELi2ELb0EN4cute5tupleIJNS5_1CILi128EEENS7_ILi64EEENS7_ILi192EEEEEELi192ENS_6half_tEfNS_4arch4Sm80ELb0ELb0ELb1ELb1ELb1ELb1ELb1ELb1EEENS1_21CollectiveEpilogueFwdINS6_IJS8_SA_S9_EEENS6_IJNS7_ILi1EEESI_SI_EEESC_SE_Li256ELb1ELb1ELb1ELb0EEENS1_36VarlenDynamicPersistentTileSchedulerILi128ELi64ELi256ELi256ELb1ELb1ELb0ELb0ELb1ELb1EEEEEEEEEvNT_6ParamsE,@function
        .size           _ZN7cutlass13device_kernelIN5flash19enable_sm80_to_sm89INS1_16FlashAttnFwdSm80INS1_25CollectiveMainloopFwdSm80ILi8ELi2ELb0EN4cute5tupleIJNS5_1CILi128EEENS7_ILi64EEENS7_ILi192EEEEEELi192ENS_6half_tEfNS_4arch4Sm80ELb0ELb0ELb1ELb1ELb1ELb1ELb1ELb1EEENS1_21CollectiveEpilogueFwdINS6_IJS8_SA_S9_EEENS6_IJNS7_ILi1EEESI_SI_EEESC_SE_Li256ELb1ELb1ELb1ELb0EEENS1_36VarlenDynamicPersistentTileSchedulerILi128ELi64ELi256ELi256ELb1ELb1ELb0ELb0ELb1ELb1EEEEEEEEEvNT_6ParamsE,(.L_x_6211 - _ZN7cutlass13device_kernelIN5flash19enable_sm80_to_sm89INS1_16FlashAttnFwdSm80INS1_25CollectiveMainloopFwdSm80ILi8ELi2ELb0EN4cute5tupleIJNS5_1CILi128EEENS7_ILi64EEENS7_ILi192EEEEEELi192ENS_6half_tEfNS_4arch4Sm80ELb0ELb0ELb1ELb1ELb1ELb1ELb1ELb1EEENS1_21CollectiveEpilogueFwdINS6_IJS8_SA_S9_EEENS6_IJNS7_ILi1EEESI_SI_EEESC_SE_Li256ELb1ELb1ELb1ELb0EEENS1_36VarlenDynamicPersistentTileSchedulerILi128ELi64ELi256ELi256ELb1ELb1ELb0ELb0ELb1ELb1EEEEEEEEEvNT_6ParamsE)
        .other          _ZN7cutlass13device_kernelIN5flash19enable_sm80_to_sm89INS1_16FlashAttnFwdSm80INS1_25CollectiveMainloopFwdSm80ILi8ELi2ELb0EN4cute5tupleIJNS5_1CILi128EEENS7_ILi64EEENS7_ILi192EEEEEELi192ENS_6half_tEfNS_4arch4Sm80ELb0ELb0ELb1ELb1ELb1ELb1ELb1ELb1EEENS1_21CollectiveEpilogueFwdINS6_IJS8_SA_S9_EEENS6_IJNS7_ILi1EEESI_SI_EEESC_SE_Li256ELb1ELb1ELb1ELb0EEENS1_36VarlenDynamicPersistentTileSchedulerILi128ELi64ELi256ELi256ELb1ELb1ELb0ELb0ELb1ELb1EEEEEEEEEvNT_6ParamsE,@"STO_CUDA_ENTRY STV_DEFAULT"
_ZN7cutlass13device_kernelIN5flash19enable_sm80_to_sm89INS1_16FlashAttnFwdSm80INS1_25CollectiveMainloopFwdSm80ILi8ELi2ELb0EN4cute5tupleIJNS5_1CILi128EEENS7_ILi64EEENS7_ILi192EEEEEELi192ENS_6half_tEfNS_4arch4Sm80ELb0ELb0ELb1ELb1ELb1ELb1ELb1ELb1EEENS1_21CollectiveEpilogueFwdINS6_IJS8_SA_S9_EEENS6_IJNS7_ILi1EEESI_SI_EEESC_SE_Li256ELb1ELb1ELb1ELb0EEENS1_36VarlenDynamicPersistentTileSchedulerILi128ELi64ELi256ELi256ELb1ELb1ELb0ELb0ELb1ELb1EEEEEEEEEvNT_6ParamsE:
        /* <DEDUP_REMOVED lines=52> */
.L_x_1695:
        /* <DEDUP_REMOVED lines=17> */
.L_x_1875:
        /* <DEDUP_REMOVED lines=16> */
.L_x_1876:
[----:B---3--:R-:W-:-:S05]  /*0550*/  IMAD R0, R0, c[0x0][0x538], RZ ;  /* 0x00014e0000007a24 */ /* 0x008fca00078e02ff */
[----:B------:R-:W-:-:S04]  /*0560*/  IADD3 R6, R0, R6, RZ ;  /* 0x0000000600067210 */ /* 0x000fc80007ffe0ff */
[----:B------:R-:W-:-:S13]  /*0570*/  ISETP.GT.AND P0, PT, R6, UR4, PT ;  /* 0x0000000406007c0c */ /* 0x000fda000bf04270 */
[----:B-12---:R-:W-:Y:S05]  /*0580*/  @!P0 BRA `(.L_x_1695) ;  /* 0xfffffdb000008947 */ /* 0x006fea000383ffff */
.L_x_1691:
[----:B------:R-:W-:-:S05]  /*0590*/  IADD3 R6, -R0, R6, RZ ;  /* 0x0000000600067210 */ /* 0x000fca0007ffe1ff */
[----:B------:R-:W-:-:S05]  /*05a0*/  IMAD R0, R4, c[0x0][0x538], R6 ;  /* 0x00014e0004007a24 */ /* 0x000fca00078e0206 */
[----:B------:R-:W-:Y:S01]  /*05b0*/  ISETP.GT.AND P0, PT, R0, UR4, PT ;  /* 0x0000000400007c0c */ /* 0x000fe2000bf04270 */
[----:B------:R-:W-:-:S12]  /*05c0*/  BRA.DIV ~URZ, `(.L_x_1696) ;  /* 0x000195b27f007947 */ /* 0x000fd8000b800000 */
[----:B------:R-:W-:-:S04]  /*05d0*/  VOTE.ANY R0, PT, !P0 ;  /* 0x0000000000007806 */ /* 0x000fc800040e0100 */
.L_x_1877:
[----:B------:R1:W3:Y:S01]  /*05e0*/  POPC R12, R0 ;  /* 0x00000000000c7309 */ /* 0x0002e20000000000 */
[----:B------:R-:W-:Y:S05]  /*05f0*/  BRA.DIV ~URZ, `(.L_x_1697) ;  /* 0x000195c27f007947 */ /* 0x000fea000b800000 */
[----:B---3--:R3:W4:Y:S01]  /*0600*/  SHFL.IDX PT, R11, R8, R12, 0x1f ;  /* 0x00001f0c080b7589 */ /* 0x00872200000e0000 */
[----:B------:R-:W-:-:S03]  /*0610*/  MOV R5, RZ ;  /* 0x000000ff00057202 */ /* 0x000fc60000000f00 */
[----:B------:R3:W1:Y:S04]  /*0620*/  SHFL.IDX PT, R10, R7, R12, 0x1f ;  /* 0x00001f0c070a7589 */ /* 0x00066800000e0000 */
.L_x_1878:
[----:B------:R-:W-:Y:S01]  /*0630*/  ISETP.NE.AND P0, PT, R0, RZ, PT ;  /* 0x000000ff0000720c */ /* 0x000fe20003f05270 */
[----:B------:R-:W-:-:S12]  /*0640*/  BSSY B0, `(.L_x_1698) ;  /* 0x0000005000007945 */ /* 0x000fd80003800000 */
[----:B------:R-:W-:Y:S05]  /*0650*/  @!P0 BRA `(.L_x_1699) ;  /* 0x0000003000008947 */ /* 0x000fea0003800000 */
[----:B------:R-:W-:Y:S01]  /*0660*/  IADD3 R32, R12, -0x1, RZ ;  /* 0xffffffff0c207810 */ /* 0x000fe20007ffe0ff */
[----:B------:R-:W-:Y:S05]  /*0670*/  BRA.DIV ~URZ, `(.L_x_1700) ;  /* 0x000196227f007947 */ /* 0x000fea000b800000 */
[----:B------:R3:W4:Y:S02]  /*0680*/  SHFL.IDX PT, R5, R4, R32, 0x1f ;  /* 0x00001f2004057589 */ /* 0x00072400000e0000 */
.L_x_1699:
[----:B------:R-:W-:Y:S05]  /*0690*/  BSYNC B0 ;  /* 0x0000000000007941 */ /* 0x000fea0003800000 */
.L_x_1698:
[-C--:B---34-:R-:W-:Y:S01]  /*06a0*/  IABS R4, R11.reuse ;  /* 0x0000000b00047213 */ /* 0x098fe20000000000 */
[----:B--2---:R-:W-:Y:S01]  /*06b0*/  IMAD R232, R5, c[0x0][0x538], R6 ;  /* 0x00014e0005e87a24 */ /* 0x004fe200078e0206 */
[----:B-1----:R-:W-:Y:S01]  /*06c0*/  IABS R0, R10 ;  /* 0x0000000a00007213 */ /* 0x002fe20000000000 */
        /* <DEDUP_REMOVED lines=62> */
.L_x_1692:
[----:B--2---:R-:W-:Y:S01]  /*0ab0*/  IMAD.MOV.U32 R233, RZ, RZ, RZ ;  /* 0x000000ffffe97224 */ /* 0x004fe200078e00ff */
[----:B------:R-:W-:Y:S01]  /*0ac0*/  MOV R234, RZ ;  /* 0x000000ff00ea7202 */ /* 0x000fe20000000f00 */
[----:B------:R-:W-:Y:S01]  /*0ad0*/  IMAD.U32 R232, RZ, RZ, UR4 ;  /* 0x00000004ffe87e24 */ /* 0x000fe2000f8e00ff */
[----:B------:R-:W-:Y:S02]  /*0ae0*/  MOV R235, c[0x0][0x53c] ;  /* 0x00014f0000eb7a02 */ /* 0x000fe40000000f00 */
.L_x_1701:
[----:B------:R-:W-:Y:S01]  /*0af0*/  ISETP.NE.AND P0, PT, R14, RZ, PT ;  /* 0x000000ff0e00720c */ /* 0x000fe20003f05270 */
[----:B------:R-:W-:-:S12]  /*0b00*/  WARPSYNC 0xffffffff ;  /* 0xffffffff00007948 */ /* 0x000fd80003800000 */
[----:B------:R1:W-:Y:S04]  /*0b10*/  @!P0 STS.128 [0x24100], R232 ;  /* 0x024100e8ff008388 */ /* 0x0003e80000000c00 */
[----:B------:R-:W-:Y:S06]  /*0b20*/  BAR.ARV 0x5, 0x100 ;  /* 0x0144000000007b1d */ /* 0x000fec0000002000 */
.L_x_1690:
[----:B-12---:R-:W-:-:S13]  /*0b30*/  ISETP.GE.AND P0, PT, R235, c[0x0][0x53c], PT ;  /* 0x00014f00eb007a0c */ /* 0x006fda0003f06270 */
[----:B------:R-:W-:Y:S05]  /*0b40*/  @P0 EXIT ;  /* 0x000000000000094d */ /* 0x000fea0003800000 */
[----:B------:R-:W-:Y:S01]  /*0b50*/  SHF.R.S32.HI R12, RZ, 0x1f, R187 ;  /* 0x0000001fff0c7819 */ /* 0x000fe200000114bb */
[----:B------:R-:W-:Y:S01]  /*0b60*/  IMAD.MOV.U32 R18, RZ, RZ, 0x40 ;  /* 0x00000040ff127424 */ /* 0x000fe200078e00ff */
[----:B------:R-:W-:Y:S02]  /*0b70*/  ULDC UR4, c[0x0][0x2ac] ;  /* 0x0000ab0000047ab9 */ /* 0x000fe40000000800 */
[CC--:B------:R-:W-:Y:S01]  /*0b80*/  LEA.HI R9, R12.reuse, R187.reuse, RZ, 0x3 ;  /* 0x000000bb0c097211 */ /* 0x0c0fe200078f18ff */
[----:B------:R-:W-:Y:S01]  /*0b90*/  ULDC UR6, c[0x0][0x1d0] ;  /* 0x0000740000067ab9 */ /* 0x000fe20000000800 */
[----:B------:R-:W-:Y:S01]  /*0ba0*/  LEA.HI R3, R12, R187, RZ, 0x4 ;  /* 0x000000bb0c037211 */ /* 0x000fe200078f20ff */
[----:B------:R-:W-:Y:S01]  /*0bb0*/  UIMAD UR6, UR4, UR6, URZ ;  /* 0x00000006040672a4 */ /* 0x000fe2000f8e023f */
[----:B------:R-:W-:Y:S02]  /*0bc0*/  LOP3.LUT R0, R9, 0xfffffff8, RZ, 0xc0, !PT ;  /* 0xfffffff809007812 */ /* 0x000fe400078ec0ff */
[----:B------:R-:W-:-:S02]  /*0bd0*/  LOP3.LUT R2, R3, 0xfffffff0, RZ, 0xc0, !PT ;  /* 0xfffffff003027812 */ /* 0x000fc400078ec0ff */
[----:B------:R-:W-:Y:S01]  /*0be0*/  SHF.R.S32.HI R237, RZ, 0x3, R9 ;  /* 0x00000003ffed7819 */ /* 0x000fe20000011409 */
[C---:B------:R-:W-:Y:S01]  /*0bf0*/  IMAD.IADD R182, R187.reuse, 0x1, -R0 ;  /* 0x00000001bbb67824 */ /* 0x040fe200078e0a00 */
[----:B------:R-:W-:Y:S01]  /*0c00*/  SHF.R.S32.HI R4, RZ, 0x4, R3 ;  /* 0x00000004ff047819 */ /* 0x000fe20000011403 */
[----:B------:R-:W-:Y:S02]  /*0c10*/  IMAD.IADD R0, R187, 0x1, -R2 ;  /* 0x00000001bb007824 */ /* 0x000fe400078e0a02 */
[----:B------:R-:W-:Y:S01]  /*0c20*/  IMAD.SHL.U32 R5, R237, 0x40, RZ ;  /* 0x00000040ed057824 */ /* 0x000fe200078e00ff */
[----:B------:R-:W-:Y:S01]  /*0c30*/  LEA.HI R3, R3, R4, RZ, 0x1 ;  /* 0x0000000403037211 */ /* 0x000fe200078f08ff */
[C---:B------:R-:W-:Y:S01]  /*0c40*/  IMAD.SHL.U32 R202, R182.reuse, 0x8, RZ ;  /* 0x00000008b6ca7824 */ /* 0x040fe200078e00ff */
[----:B------:R-:W-:Y:S01]  /*0c50*/  SHF.R.S32.HI R8, RZ, 0x1f, R0 ;  /* 0x0000001fff087819 */ /* 0x000fe20000011400 */
[C---:B------:R-:W-:Y:S01]  /*0c60*/  IMAD.SHL.U32 R7, R182.reuse, 0x40, RZ ;  /* 0x00000040b6077824 */ /* 0x040fe200078e00ff */
[----:B------:R-:W-:Y:S01]  /*0c70*/  LOP3.LUT R6, R3, 0xfffffffe, RZ, 0xc0, !PT ;  /* 0xfffffffe03067812 */ /* 0x000fe200078ec0ff */
[----:B------:R-:W-:Y:S01]  /*0c80*/  IMAD R216, R182, 0x20, R237 ;  /* 0x00000020b6d87824 */ /* 0x000fe200078e02ed */
[----:B------:R-:W-:-:S02]  /*0c90*/  LOP3.LUT R2, R5, 0x1c0, RZ, 0xc0, !PT ;  /* 0x000001c005027812 */ /* 0x000fc400078ec0ff */
[----:B------:R-:W-:Y:S01]  /*0ca0*/  LEA.HI R13, R8, R0, RZ, 0x3 ;  /* 0x00000000080d7211 */ /* 0x000fe200078f18ff */
[----:B------:R-:W-:Y:S01]  /*0cb0*/  IMAD.IADD R8, R4, 0x1, -R6 ;  /* 0x0000000104087824 */ /* 0x000fe200078e0a06 */
[----:B------:R-:W-:Y:S02]  /*0cc0*/  SHF.R.U32.HI R5, RZ, 0x3, R2 ;  /* 0x00000003ff057819 */ /* 0x000fe40000011602 */
[----:B------:R-:W-:Y:S02]  /*0cd0*/  LOP3.LUT R3, R2, 0x38, R202, 0xf8, !PT ;  /* 0x0000003802037812 */ /* 0x000fe400078ef8ca */
[----:B------:R-:W-:Y:S02]  /*0ce0*/  LOP3.LUT R2, R7, 0x1c0, RZ, 0xc0, !PT ;  /* 0x000001c007027812 */ /* 0x000fe400078ec0ff */
[----:B------:R-:W-:Y:S02]  /*0cf0*/  LOP3.LUT R4, R13, 0xfffffff8, RZ, 0xc0, !PT ;  /* 0xfffffff80d047812 */ /* 0x000fe400078ec0ff */
[----:B------:R-:W-:-:S02]  /*0d00*/  LOP3.LUT R10, R3, R5, RZ, 0x3c, !PT ;  /* 0x00000005030a7212 */ /* 0x000fc400078e3cff */
[CC--:B------:R-:W-:Y:S02]  /*0d10*/  LEA.HI R6, R12.reuse, R187.reuse, RZ, 0x2 ;  /* 0x000000bb0c067211 */ /* 0x0c0fe400078f10ff */
[----:B------:R-:W-:Y:S02]  /*0d20*/  LEA.HI R5, R12, R187, RZ, 0x5 ;  /* 0x000000bb0c057211 */ /* 0x000fe400078f28ff */
[----:B------:R-:W-:Y:S01]  /*0d30*/  LOP3.LUT R3, R2, 0x8, R9, 0xf8, !PT ;  /* 0x0000000802037812 */ /* 0x000fe200078ef809 */
[----:B------:R-:W-:Y:S01]  /*0d40*/  IMAD.IADD R9, R0, 0x1, -R4 ;  /* 0x0000000100097824 */ /* 0x000fe200078e0a04 */
[----:B------:R-:W-:Y:S02]  /*0d50*/  LOP3.LUT R4, R6, 0xfffffffc, RZ, 0xc0, !PT ;  /* 0xfffffffc06047812 */ /* 0x000fe400078ec0ff */
[----:B------:R-:W-:Y:S02]  /*0d60*/  LOP3.LUT R0, R5, 0xffffffe0, RZ, 0xc0, !PT ;  /* 0xffffffe005007812 */ /* 0x000fe400078ec0ff */
[----:B------:R-:W-:Y:S01]  /*0d70*/  SHF.R.U32.HI R2, RZ, 0x3, R2 ;  /* 0x00000003ff027819 */ /* 0x000fe20000011602 */
[C---:B------:R-:W-:Y:S01]  /*0d80*/  IMAD.IADD R231, R187.reuse, 0x1, -R4 ;  /* 0x00000001bbe77824 */ /* 0x040fe200078e0a04 */
[----:B------:R-:W-:Y:S01]  /*0d90*/  SHF.R.S32.HI R206, RZ, 0x2, R6 ;  /* 0x00000002ffce7819 */ /* 0x000fe20000011406 */
[----:B------:R-:W-:Y:S01]  /*0da0*/  IMAD.IADD R22, R187, 0x1, -R0 ;  /* 0x00000001bb167824 */ /* 0x000fe200078e0a00 */
[----:B------:R-:W-:Y:S01]  /*0db0*/  LOP3.LUT R11, R3, R2, RZ, 0x3c, !PT ;  /* 0x00000002030b7212 */ /* 0x000fe200078e3cff */
[C---:B------:R-:W-:Y:S01]  /*0dc0*/  IMAD.SHL.U32 R108, R231.reuse, 0x4, RZ ;  /* 0x00000004e76c7824 */ /* 0x040fe200078e00ff */
[--C-:B------:R-:W-:Y:S01]  /*0dd0*/  SHF.R.S32.HI R2, RZ, 0x5, R5.reuse ;  /* 0x00000005ff027819 */ /* 0x100fe20000011405 */
[----:B------:R-:W-:Y:S01]  /*0de0*/  IMAD.SHL.U32 R104, R231, 0x8, RZ ;  /* 0x00000008e7687824 */ /* 0x000fe200078e00ff */
[----:B------:R-:W-:-:S02]  /*0df0*/  SHF.R.S32.HI R3, RZ, 0x1f, R5 ;  /* 0x0000001fff037819 */ /* 0x000fc40000011405 */
[----:B------:R-:W-:Y:S01]  /*0e00*/  SHF.R.S32.HI R4, RZ, 0x1f, R22 ;  /* 0x0000001fff047819 */ /* 0x000fe20000011416 */
[----:B------:R-:W-:Y:S01]  /*0e10*/  IMAD.SHL.U32 R148, R2, 0x200, RZ ;  /* 0x0000020002947824 */ /* 0x000fe200078e00ff */
[----:B------:R-:W-:Y:S02]  /*0e20*/  LEA.HI R3, R3, R2, RZ, 0x3 ;  /* 0x0000000203037211 */ /* 0x000fe400078f18ff */
[----:B------:R-:W-:Y:S02]  /*0e30*/  LEA.HI R0, R12, R187, RZ, 0x6 ;  /* 0x000000bb0c007211 */ /* 0x000fe400078f30ff */
[----:B------:R-:W-:Y:S02]  /*0e40*/  IADD3 R111, R108, 0x20, RZ ;  /* 0x000000206c6f7810 */ /* 0x000fe40007ffe0ff */
[----:B------:R-:W-:Y:S01]  /*0e50*/  LOP3.LUT R3, R3, 0xffffff8, RZ, 0xc0, !PT ;  /* 0x0ffffff803037812 */ /* 0x000fe200078ec0ff */
[----:B------:R-:W-:Y:S01]  /*0e60*/  IMAD.SHL.U32 R7, R0, 0x8, RZ ;  /* 0x0000000800077824 */ /* 0x000fe200078e00ff */
[----:B------:R-:W-:Y:S01]  /*0e70*/  LEA.HI R12, R4, R22, RZ, 0x2 ;  /* 0x00000016040c7211 */ /* 0x000fe200078f10ff */
[----:B------:R-:W-:Y:S01]  /*0e80*/  IMAD.IADD R0, R108, 0x1, R111 ;  /* 0x000000016c007824 */ /* 0x000fe200078e026f */
[----:B------:R-:W-:Y:S01]  /*0e90*/  SHF.R.S32.HI R6, RZ, 0x1f, R6 ;  /* 0x0000001fff067819 */ /* 0x000fe20000011406 */
[C---:B------:R-:W-:Y:S01]  /*0ea0*/  IMAD.IADD R5, R2.reuse, 0x1, -R3 ;  /* 0x0000000102057824 */ /* 0x040fe200078e0a03 */
[----:B------:R-:W-:Y:S01]  /*0eb0*/  SHF.R.S32.HI R4, RZ, 0x2, R12 ;  /* 0x00000002ff047819 */ /* 0x000fe2000001140c */
[----:B------:R-:W-:Y:S01]  /*0ec0*/  IMAD.SHL.U32 R2, R2, 0x400, RZ ;  /* 0x0000040002027824 */ /* 0x000fe200078e00ff */
[----:B------:R-:W-:-:S02]  /*0ed0*/  SHF.R.S32.HI R3, RZ, 0x1f, R0 ;  /* 0x0000001fff037819 */ /* 0x000fc40000011400 */
[----:B------:R-:W-:Y:S01]  /*0ee0*/  IADD3 R14, R206, 0x40, RZ ;  /* 0x00000040ce0e7810 */ /* 0x000fe20007ffe0ff */
[----:B------:R-:W-:Y:S01]  /*0ef0*/  IMAD R21, R5, 0x10, R4 ;  /* 0x0000001005157824 */ /* 0x000fe200078e0204 */
[----:B------:R-:W-:Y:S01]  /*0f00*/  LEA.HI R4, R6, R206, RZ, 0x3 ;  /* 0x000000ce06047211 */ /* 0x000fe200078f18ff */
[----:B------:R-:W-:Y:S01]  /*0f10*/  IMAD.SHL.U32 R6, R9, 0x40, RZ ;  /* 0x0000004009067824 */ /* 0x000fe200078e00ff */
[----:B------:R-:W-:Y:S01]  /*0f20*/  LOP3.LUT R107, R10, 0x7ffffe00, R7, 0xf8, !PT ;  /* 0x7ffffe000a6b7812 */ /* 0x000fe200078ef807 */
[----:B------:R-:W-:Y:S01]  /*0f30*/  IMAD.SHL.U32 R10, R8, 0x8, RZ ;  /* 0x00000008080a7824 */ /* 0x000fe200078e00ff */
[CC--:B------:R-:W-:Y:S01]  /*0f40*/  LEA.HI R210, R3.reuse, R0.reuse, RZ, 0x3 ;  /* 0x0000000003d27211 */ /* 0x0c0fe200078f18ff */
[----:B------:R-:W-:Y:S01]  /*0f50*/  STL [R1+0x48], R21 ;  /* 0x0000481501007387 */ /* 0x000fe20000100800 */
[----:B------:R-:W-:Y:S01]  /*0f60*/  LEA.HI R7, R3, R0, RZ, 0x6 ;  /* 0x0000000003077211 */ /* 0x000fe200078f30ff */
[----:B------:R-:W-:Y:S01]  /*0f70*/  IMAD.SHL.U32 R3, R14, 0x40, RZ ;  /* 0x000000400e037824 */ /* 0x000fe200078e00ff */
[----:B------:R-:W-:Y:S01]  /*0f80*/  LOP3.LUT R0, R4, 0xfffffff8, RZ, 0xc0, !PT ;  /* 0xfffffff804007812 */ /* 0x000fe200078ec0ff */
[----:B------:R-:W-:Y:S01]  /*0f90*/  IMAD.SHL.U32 R107, R107, 0x2, RZ ;  /* 0x000000026b6b7824 */ /* 0x000fe200078e00ff */
[----:B------:R-:W-:-:S02]  /*0fa0*/  SHF.R.S32.HI R4, RZ, 0x1f, R14 ;  /* 0x0000001fff047819 */ /* 0x000fc4000001140e */
[----:B------:R-:W-:Y:S01]  /*0fb0*/  IADD3 R110, R108, 0x40, RZ ;  /* 0x000000406c6e7810 */ /* 0x000fe20007ffe0ff */
[----:B------:R-:W-:Y:S01]  /*0fc0*/  IMAD.IADD R236, R206, 0x1, -R0 ;  /* 0x00000001ceec7824 */ /* 0x000fe200078e0a00 */
[----:B------:R-:W-:Y:S01]  /*0fd0*/  LEA.HI R4, R4, R14, RZ, 0x3 ;  /* 0x0000000e04047211 */ /* 0x000fe200078f18ff */
[----:B------:R-:W-:Y:S01]  /*0fe0*/  IMAD R0, R8, 0x200, R11 ;  /* 0x0000020008007824 */ /* 0x000fe200078e020b */
[----:B------:R-:W-:Y:S01]  /*0ff0*/  LOP3.LUT R23, R3, 0x1c0, RZ, 0xc0, !PT ;  /* 0x000001c003177812 */ /* 0x000fe200078ec0ff */
[----:B------:R-:W-:Y:S01]  /*1000*/  IMAD.SHL.U32 R5, R236, 0x40, RZ ;  /* 0x00000040ec057824 */ /* 0x000fe200078e00ff */
[----:B------:R-:W-:Y:S01]  /*1010*/  R2P PR, R9, 0x6 ;  /* 0x0000000609007804 */ /* 0x000fe20000000000 */
[----:B------:R-:W-:Y:S01]  /*1020*/  IMAD.SHL.U32 R4, R4, 0x40, RZ ;  /* 0x0000004004047824 */ /* 0x000fe200078e00ff */
[----:B------:R-:W-:Y:S01]  /*1030*/  SHF.R.U32.HI R20, RZ, 0x3, R23 ;  /* 0x00000003ff147819 */ /* 0x000fe20000011617 */
[----:B------:R-:W-:Y:S01]  /*1040*/  IMAD.IADD R3, R108, 0x1, R110 ;  /* 0x000000016c037824 */ /* 0x000fe200078e026e */
[----:B------:R-:W-:-:S02]  /*1050*/  LOP3.LUT R208, R5, 0x1c0, RZ, 0xc0, !PT ;  /* 0x000001c005d07812 */ /* 0x000fc400078ec0ff */
[----:B------:R-:W-:Y:S02]  /*1060*/  LOP3.LUT R19, R4, 0xfffffe00, RZ, 0xc0, !PT ;  /* 0xfffffe0004137812 */ /* 0x000fe400078ec0ff */
[----:B------:R-:W-:Y:S01]  /*1070*/  LOP3.LUT R4, R6, 0x1c0, RZ, 0xc0, !PT ;  /* 0x000001c006047812 */ /* 0x000fe200078ec0ff */
[----:B------:R-:W-:Y:S01]  /*1080*/  IMAD.SHL.U32 R6, R7, 0x80, RZ ;  /* 0x0000008007067824 */ /* 0x000fe200078e00ff */
[----:B------:R-:W-:Y:S01]  /*1090*/  SHF.R.S32.HI R5, RZ, 0x1f, R3 ;  /* 0x0000001fff057819 */ /* 0x000fe20000011403 */
[----:B------:R-:W-:Y:S01]  /*10a0*/  STL [R1], R19 ;  /* 0x0000001301007387 */ /* 0x000fe20000100800 */
[----:B------:R-:W-:Y:S02]  /*10b0*/  SHF.R.U32.HI R147, RZ, 0x3, R208 ;  /* 0x00000003ff937819 */ /* 0x000fe400000116d0 */
[--C-:B------:R-:W-:Y:S02]  /*10c0*/  LOP3.LUT R8, R208, 0x38, R210.reuse, 0xf8, !PT ;  /* 0x00000038d0087812 */ /* 0x100fe400078ef8d2 */
[----:B------:R-:W-:-:S02]  /*10d0*/  LOP3.LUT R7, R23, 0x38, R210, 0xf8, !PT ;  /* 0x0000003817077812 */ /* 0x000fc400078ef8d2 */
[CC--:B------:R-:W-:Y:S02]  /*10e0*/  LEA.HI R11, R5.reuse, R3.reuse, RZ, 0x3 ;  /* 0x00000003050b7211 */ /* 0x0c0fe400078f18ff */
[----:B------:R-:W-:Y:S02]  /*10f0*/  LOP3.LUT R10, R4, 0x8, R10, 0xf8, !PT ;  /* 0x00000008040a7812 */ /* 0x000fe400078ef80a */
[----:B------:R-:W-:Y:S02]  /*1100*/  SHF.R.U32.HI R9, RZ, 0x3, R4 ;  /* 0x00000003ff097819 */ /* 0x000fe40000011604 */
[----:B------:R-:W-:Y:S02]  /*1110*/  LOP3.LUT R4, R6, 0xffffe000, RZ, 0xc0, !PT ;  /* 0xffffe00006047812 */ /* 0x000fe400078ec0ff */
[----:B------:R-:W-:Y:S02]  /*1120*/  LEA.HI R3, R5, R3, RZ, 0x6 ;  /* 0x0000000305037211 */ /* 0x000fe400078f30ff */
[----:B------:R-:W-:-:S02]  /*1130*/  LOP3.LUT R8, R8, R147, RZ, 0x3c, !PT ;  /* 0x0000009308087212 */ /* 0x000fc400078e3cff */
[----:B------:R-:W-:Y:S01]  /*1140*/  LOP3.LUT R6, R7, R20, RZ, 0x3c, !PT ;  /* 0x0000001407067212 */ /* 0x000fe200078e3cff */
[----:B------:R-:W-:Y:S01]  /*1150*/  IMAD.SHL.U32 R3, R3, 0x80, RZ ;  /* 0x0000008003037824 */ /* 0x000fe200078e00ff */
[-C--:B------:R-:W-:Y:S01]  /*1160*/  IADD3 R17, R8, R4.reuse, R148 ;  /* 0x0000000408117210 */ /* 0x080fe20007ffe094 */
[----:B------:R-:W-:Y:S01]  /*1170*/  IMAD.SHL.U32 R8, R13, 0x40, RZ ;  /* 0x000000400d087824 */ /* 0x000fe200078e00ff */
[----:B------:R-:W-:Y:S02]  /*1180*/  IADD3 R16, R6, R4, R19 ;  /* 0x0000000406107210 */ /* 0x000fe40007ffe013 */
[--C-:B------:R-:W-:Y:S02]  /*1190*/  LOP3.LUT R4, R208, 0x38, R11.reuse, 0xf8, !PT ;  /* 0x00000038d0047812 */ /* 0x100fe400078ef80b */
[----:B------:R-:W-:Y:S02]  /*11a0*/  LOP3.LUT R6, R23, 0x38, R11, 0xf8, !PT ;  /* 0x0000003817067812 */ /* 0x000fe400078ef80b */
[----:B------:R-:W-:-:S02]  /*11b0*/  LOP3.LUT R3, R3, 0xffffe000, RZ, 0xc0, !PT ;  /* 0xffffe00003037812 */ /* 0x000fc400078ec0ff */
[----:B------:R-:W-:Y:S02]  /*11c0*/  LOP3.LUT R7, R4, R147, RZ, 0x3c, !PT ;  /* 0x0000009304077212 */ /* 0x000fe400078e3cff */
[----:B------:R-:W-:Y:S02]  /*11d0*/  LOP3.LUT R6, R6, R20, RZ, 0x3c, !PT ;  /* 0x0000001406067212 */ /* 0x000fe400078e3cff */
[----:B------:R-:W-:Y:S02]  /*11e0*/  LOP3.LUT R5, R10, R9, RZ, 0x3c, !PT ;  /* 0x000000090a057212 */ /* 0x000fe400078e3cff */
[----:B------:R-:W-:Y:S02]  /*11f0*/  LOP3.LUT R4, R8, 0xfffffe00, RZ, 0xc0, !PT ;  /* 0xfffffe0008047812 */ /* 0x000fe400078ec0ff */
[----:B------:R-:W-:Y:S02]  /*1200*/  IADD3 R146, R108, 0x10, RZ ;  /* 0x000000106c927810 */ /* 0x000fe40007ffe0ff */
[----:B------:R-:W-:-:S02]  /*1210*/  IADD3 R15, R7, R3, R148 ;  /* 0x00000003070f7210 */ /* 0x000fc40007ffe094 */
[----:B------:R-:W-:Y:S01]  /*1220*/  IADD3 R14, R6, R3, R19 ;  /* 0x00000003060e7210 */ /* 0x000fe20007ffe013 */
[----:B------:R-:W-:Y:S01]  /*1230*/  IMAD.SHL.U32 R24, R146, 0x2, RZ ;  /* 0x0000000292187824 */ /* 0x000fe200078e00ff */
[CC--:B------:R-:W-:Y:S02]  /*1240*/  IADD3 R2, R5.reuse, R4.reuse, R2 ;  /* 0x0000000405027210 */ /* 0x0c0fe40007ffe002 */
[----:B------:R-:W-:Y:S01]  /*1250*/  LOP3.LUT R3, R5, R4, RZ, 0xfc, !PT ;  /* 0x0000000405037212 */ /* 0x000fe200078efcff */
[----:B------:R-:W-:Y:S01]  /*1260*/  IMAD.MOV.U32 R4, RZ, RZ, 0x20 ;  /* 0x00000020ff047424 */ /* 0x000fe200078e00ff */
[----:B------:R-:W-:Y:S01]  /*1270*/  LEA.HI R5, R231, R231, RZ, 0x1 ;  /* 0x000000e7e7057211 */ /* 0x000fe200078f08ff */
[----:B------:R1:W-:Y:S01]  /*1280*/  STL [R1+0x30], R24 ;  /* 0x0000301801007387 */ /* 0x0003e20000100800 */
[----:B------:R-:W-:Y:S02]  /*1290*/  LOP3.LUT R10, R12, 0x7ffffffc, RZ, 0xc0, !PT ;  /* 0x7ffffffc0c0a7812 */ /* 0x000fe400078ec0ff */
[----:B------:R-:W-:-:S02]  /*12a0*/  IADD3 R145, R108, 0x30, RZ ;  /* 0x000000306c917810 */ /* 0x000fc40007ffe0ff */
[----:B------:R-:W-:Y:S01]  /*12b0*/  LOP3.LUT R12, R23, 0x38, R104, 0xf8, !PT ;  /* 0x00000038170c7812 */ /* 0x000fe200078ef868 */
[----:B------:R-:W-:Y:S01]  /*12c0*/  IMAD.SHL.U32 R23, R111, 0x2, RZ ;  /* 0x000000026f177824 */ /* 0x000fe200078e00ff */
[----:B------:R-:W-:Y:S01]  /*12d0*/  LOP3.LUT R5, R5, 0x1ffffffe, RZ, 0xc0, !PT ;  /* 0x1ffffffe05057812 */ /* 0x000fe200078ec0ff */
[----:B------:R-:W-:Y:S01]  /*12e0*/  IMAD.SHL.U32 R25, R145, 0x2, RZ ;  /* 0x0000000291197824 */ /* 0x000fe200078e00ff */
[----:B------:R-:W-:Y:S01]  /*12f0*/  IADD3 R144, R108, 0x50, RZ ;  /* 0x000000506c907810 */ /* 0x000fe20007ffe0ff */
[----:B------:R-:W-:Y:S01]  /*1300*/  IMAD.IADD R10, R22, 0x1, -R10 ;  /* 0x00000001160a7824 */ /* 0x000fe200078e0a0a */
[----:B------:R-:W-:Y:S01]  /*1310*/  SHF.R.S32.HI R9, RZ, 0x1f, R146 ;  /* 0x0000001fff097819 */ /* 0x000fe20000011492 */
[----:B------:R2:W-:Y:S01]  /*1320*/  STL [R1+0x34], R23 ;  /* 0x0000341701007387 */ /* 0x0005e20000100800 */
[----:B------:R-:W-:Y:S01]  /*1330*/  SHF.R.S32.HI R8, RZ, 0x1f, R111 ;  /* 0x0000001fff087819 */ /* 0x000fe2000001146f */
[----:B------:R-:W-:Y:S01]  /*1340*/  IMAD.IADD R13, R231, 0x1, -R5 ;  /* 0x00000001e70d7824 */ /* 0x000fe200078e0a05 */
[----:B------:R-:W-:Y:S01]  /*1350*/  SHF.R.S32.HI R7, RZ, 0x1f, R145 ;  /* 0x0000001fff077819 */ /* 0x000fe20000011491 */
[----:B------:R-:W-:Y:S01]  /*1360*/  STL [R1+0x38], R25 ;  /* 0x0000381901007387 */ /* 0x000fe20000100800 */
[----:B------:R-:W-:Y:S01]  /*1370*/  SHF.R.S32.HI R6, RZ, 0x1f, R110 ;  /* 0x0000001fff067819 */ /* 0x000fe2000001146e */
[----:B------:R-:W-:Y:S01]  /*1380*/  IMAD.SHL.U32 R246, R10, 0x2, RZ ;  /* 0x000000020af67824 */ /* 0x000fe200078e00ff */
[----:B------:R-:W-:-:S02]  /*1390*/  SHF.R.S32.HI R5, RZ, 0x1f, R144 ;  /* 0x0000001fff057819 */ /* 0x000fc40000011490 */
[----:B------:R-:W-:Y:S02]  /*13a0*/  SHF.L.U64.HI R9, R146, 0x1, R9 ;  /* 0x0000000192097819 */ /* 0x000fe40000010209 */
[----:B------:R-:W-:Y:S01]  /*13b0*/  SHF.L.U64.HI R8, R111, 0x1, R8 ;  /* 0x000000016f087819 */ /* 0x000fe20000010208 */
[C---:B-1----:R-:W-:Y:S01]  /*13c0*/  IMAD.SHL.U32 R24, R110.reuse, 0x2, RZ ;  /* 0x000000026e187824 */ /* 0x042fe200078e00ff */
[----:B------:R-:W-:Y:S02]  /*13d0*/  SHF.L.U64.HI R7, R145, 0x1, R7 ;  /* 0x0000000191077819 */ /* 0x000fe40000010207 */
[----:B------:R-:W-:Y:S02]  /*13e0*/  SHF.L.U64.HI R6, R110, 0x1, R6 ;  /* 0x000000016e067819 */ /* 0x000fe40000010206 */
[----:B------:R1:W-:Y:S01]  /*13f0*/  STL [R1+0x3c], R24 ;  /* 0x00003c1801007387 */ /* 0x0003e20000100800 */
[----:B------:R-:W-:Y:S02]  /*1400*/  SHF.L.U64.HI R5, R144, 0x1, R5 ;  /* 0x0000000190057819 */ /* 0x000fe40000010205 */
[----:B------:R-:W-:-:S02]  /*1410*/  IADD3 R29, R246, 0x8, RZ ;  /* 0x00000008f61d7810 */ /* 0x000fc40007ffe0ff */
[----:B------:R-:W-:Y:S01]  /*1420*/  IADD3 R27, R246, 0x18, RZ ;  /* 0x00000018f61b7810 */ /* 0x000fe20007ffe0ff */
[----:B--2---:R-:W-:Y:S01]  /*1430*/  IMAD.SHL.U32 R23, R144, 0x2, RZ ;  /* 0x0000000290177824 */ /* 0x004fe200078e00ff */
[----:B------:R-:W-:Y:S02]  /*1440*/  IADD3 R26, R246, 0x20, RZ ;  /* 0x00000020f61a7810 */ /* 0x000fe40007ffe0ff */
[----:B------:R-:W-:Y:S02]  /*1450*/  SEL R183, R4, 0xffffffe0, !P1 ;  /* 0xffffffe004b77807 */ /* 0x000fe40004800000 */
[----:B------:R2:W-:Y:S01]  /*1460*/  STL [R1+0x40], R23 ;  /* 0x0000401701007387 */ /* 0x0005e20000100800 */
[----:B------:R-:W-:Y:S02]  /*1470*/  SHF.R.S32.HI R4, RZ, 0x1f, R29 ;  /* 0x0000001fff047819 */ /* 0x000fe4000001141d */
[----:B------:R-:W-:Y:S01]  /*1480*/  IADD3 R252, R246, 0x90, RZ ;  /* 0x00000090f6fc7810 */ /* 0x000fe20007ffe0ff */
[----:B------:R-:W-:Y:S01]  /*1490*/  STL [R1+0x2c], R9 ;  /* 0x00002c0901007387 */ /* 0x000fe20000100800 */
[----:B------:R-:W-:-:S02]  /*14a0*/  SHF.R.S32.HI R4, RZ, 0x1f, R26 ;  /* 0x0000001fff047819 */ /* 0x000fc4000001141a */
[----:B------:R-:W-:Y:S01]  /*14b0*/  LEA R178, R2, 0x18100, 0x1 ;  /* 0x0001810002b27811 */ /* 0x000fe200078e08ff */
[----:B------:R3:W-:Y:S01]  /*14c0*/  STL [R1+0x28], R8 ;  /* 0x0000280801007387 */ /* 0x0007e20000100800 */
[C---:B------:R-:W-:Y:S02]  /*14d0*/  IADD3 R251, R246.reuse, 0x98, RZ ;  /* 0x00000098f6fb7810 */ /* 0x040fe40007ffe0ff */
[C---:B------:R-:W-:Y:S01]  /*14e0*/  IADD3 R249, R246.reuse, 0xa8, RZ ;  /* 0x000000a8f6f97810 */ /* 0x040fe20007ffe0ff */
[----:B------:R4:W-:Y:S01]  /*14f0*/  STL [R1+0x24], R7 ;  /* 0x0000240701007387 */ /* 0x0009e20000100800 */
[----:B-1----:R-:W-:Y:S01]  /*1500*/  IADD3 R24, R246, 0x30, RZ ;  /* 0x00000030f6187810 */ /* 0x002fe20007ffe0ff */
[----:B------:R-:W-:Y:S01]  /*1510*/  IMAD.IADD R179, R178, 0x1, R183 ;  /* 0x00000001b2b37824 */ /* 0x000fe200078e02b7 */
[----:B------:R-:W-:Y:S01]  /*1520*/  LEA R185, R3, 0x100, 0x1 ;  /* 0x0000010003b97811 */ /* 0x000fe200078e08ff */
[----:B------:R1:W-:Y:S01]  /*1530*/  STL [R1+0x20], R6 ;  /* 0x0000200601007387 */ /* 0x0003e20000100800 */
[----:B------:R-:W-:-:S02]  /*1540*/  IADD3 R248, R246, 0xb0, RZ ;  /* 0x000000b0f6f87810 */ /* 0x000fc40007ffe0ff */
[----:B------:R-:W-:Y:S01]  /*1550*/  LEA R184, R0, 0xc100, 0x1 ;  /* 0x0000c10000b87811 */ /* 0x000fe200078e08ff */
[----:B------:R5:W-:Y:S01]  /*1560*/  STL [R1+0x1c], R5 ;  /* 0x00001c0501007387 */ /* 0x000be20000100800 */
[----:B------:R-:W-:Y:S01]  /*1570*/  SEL R0, R18, 0xffffffc0, !P2 ;  /* 0xffffffc012007807 */ /* 0x000fe20005000000 */
[--C-:B------:R-:W-:Y:S01]  /*1580*/  IMAD.IADD R241, R183, 0x1, R185.reuse ;  /* 0x00000001b7f17824 */ /* 0x100fe200078e02b9 */
[----:B------:R-:W-:Y:S02]  /*1590*/  LEA R3, R15, 0x18100, 0x1 ;  /* 0x000181000f037811 */ /* 0x000fe400078e08ff */
[----:B--2---:R-:W-:Y:S01]  /*15a0*/  IADD3 R23, R246, 0x38, RZ ;  /* 0x00000038f6177810 */ /* 0x004fe20007ffe0ff */
[----:B------:R-:W-:Y:S01]  /*15b0*/  IMAD.IADD R186, R0, 0x1, R185 ;  /* 0x0000000100ba7824 */ /* 0x000fe200078e02b9 */
[----:B------:R-:W-:Y:S01]  /*15c0*/  LEA R2, R14, 0x18100, 0x1 ;  /* 0x000181000e027811 */ /* 0x000fe200078e08ff */
[--C-:B------:R-:W-:Y:S01]  /*15d0*/  IMAD.IADD R181, R178, 0x1, R0.reuse ;  /* 0x00000001b2b57824 */ /* 0x100fe200078e0200 */
[----:B------:R-:W-:Y:S01]  /*15e0*/  SHF.R.S32.HI R4, RZ, 0x1f, R23 ;  /* 0x0000001fff047819 */ /* 0x000fe20000011417 */
[----:B------:R-:W-:Y:S01]  /*15f0*/  IMAD.IADD R180, R179, 0x1, R0 ;  /* 0x00000001b3b47824 */ /* 0x000fe200078e0200 */
[----:B------:R-:W-:Y:S01]  /*1600*/  IADD3 R28, R246, 0x10, RZ ;  /* 0x00000010f61c7810 */ /* 0x000fe20007ffe0ff */
[----:B------:R-:W-:Y:S01]  /*1610*/  IMAD.IADD R0, R0, 0x1, R241 ;  /* 0x0000000100007824 */ /* 0x000fe200078e02f1 */
[C---:B---3--:R-:W-:Y:S01]  /*1620*/  IADD3 R8, R246.reuse, 0x78, RZ ;  /* 0x00000078f6087810 */ /* 0x048fe20007ffe0ff */
[----:B------:R-:W-:Y:S01]  /*1630*/  IMAD.IADD R242, R183, 0x1, R186 ;  /* 0x00000001b7f27824 */ /* 0x000fe200078e02ba */
[----:B------:R-:W-:-:S02]  /*1640*/  IADD3 R25, R246, 0x28, RZ ;  /* 0x00000028f6197810 */ /* 0x000fc40007ffe0ff */
[C---:B----4-:R-:W-:Y:S02]  /*1650*/  IADD3 R7, R246.reuse, 0x80, RZ ;  /* 0x00000080f6077810 */ /* 0x050fe40007ffe0ff */
[C---:B------:R-:W-:Y:S01]  /*1660*/  IADD3 R22, R246.reuse, 0x40, RZ ;  /* 0x00000040f6167810 */ /* 0x040fe20007ffe0ff */
[----:B-1----:R-:W-:Y:S01]  /*1670*/  IMAD R6, R13, 0x8, R21 ;  /* 0x000000080d067824 */ /* 0x002fe200078e0215 */
[C---:B------:R-:W-:Y:S02]  /*1680*/  IADD3 R21, R246.reuse, 0x48, RZ ;  /* 0x00000048f6157810 */ /* 0x040fe40007ffe0ff */
[C---:B------:R-:W-:Y:S02]  /*1690*/  IADD3 R13, R246.reuse, 0x60, RZ ;  /* 0x00000060f60d7810 */ /* 0x040fe40007ffe0ff */
[----:B-----5:R-:W-:Y:S01]  /*16a0*/  LOP3.LUT R5, R19, R12, R20, 0xf6, !PT ;  /* 0x0000000c13057212 */ /* 0x020fe200078ef614 */
[----:B------:R1:W-:Y:S01]  /*16b0*/  STL [R1+0x4c], R6 ;  /* 0x00004c0601007387 */ /* 0x0003e20000100800 */
[----:B------:R-:W-:-:S02]  /*16c0*/  IADD3 R20, R246, 0x50, RZ ;  /* 0x00000050f6147810 */ /* 0x000fc40007ffe0ff */
[----:B------:R-:W-:Y:S02]  /*16d0*/  LEA R5, R5, 0x18100, 0x1 ;  /* 0x0001810005057811 */ /* 0x000fe400078e08ff */
[----:B------:R-:W-:Y:S02]  /*16e0*/  IADD3 R12, R246, 0x68, RZ ;  /* 0x00000068f60c7810 */ /* 0x000fe40007ffe0ff */
[----:B------:R-:W-:Y:S01]  /*16f0*/  SHF.R.S32.HI R4, RZ, 0x1f, R20 ;  /* 0x0000001fff047819 */ /* 0x000fe20000011414 */
[----:B------:R2:W-:Y:S01]  /*1700*/  STL [R1+0x18], R5 ;  /* 0x0000180501007387 */ /* 0x0005e20000100800 */
[----:B------:R-:W-:Y:S02]  /*1710*/  SHF.R.S32.HI R4, RZ, 0x1f, R12 ;  /* 0x0000001fff047819 */ /* 0x000fe4000001140c */
[----:B------:R-:W-:Y:S02]  /*1720*/  SHF.R.S32.HI R4, RZ, 0x1f, R7 ;  /* 0x0000001fff047819 */ /* 0x000fe40000011407 */
[----:B------:R-:W-:-:S02]  /*1730*/  SHF.R.S32.HI R4, RZ, 0x1f, R251 ;  /* 0x0000001fff047819 */ /* 0x000fc400000114fb */
[----:B------:R-:W-:Y:S02]  /*1740*/  SHF.R.S32.HI R4, RZ, 0x1f, R248 ;  /* 0x0000001fff047819 */ /* 0x000fe400000114f8 */
[----:B------:R-:W-:Y:S02]  /*1750*/  LEA R4, R16, 0x18100, 0x1 ;  /* 0x0001810010047811 */ /* 0x000fe400078e08ff */
[----:B------:R-:W-:Y:S02]  /*1760*/  IADD3 R250, R246, 0xa0, RZ ;  /* 0x000000a0f6fa7810 */ /* 0x000fe40007ffe0ff */
[C---:B------:R-:W-:Y:S02]  /*1770*/  IADD3 R204, R202.reuse, 0x40, RZ ;  /* 0x00000040cacc7810 */ /* 0x040fe40007ffe0ff */
[----:B------:R-:W-:Y:S02]  /*1780*/  IADD3 R205, R202, 0x80, RZ ;  /* 0x00000080cacd7810 */ /* 0x000fe40007ffe0ff */
[----:B-1----:R-:W-:-:S02]  /*1790*/  IADD3 R6, R246, 0x88, RZ ;  /* 0x00000088f6067810 */ /* 0x002fc40007ffe0ff */
[C---:B------:R-:W-:Y:S02]  /*17a0*/  IADD3 R200, R104.reuse, 0x60, RZ ;  /* 0x0000006068c87810 */ /* 0x040fe40007ffe0ff */
[C---:B------:R-:W-:Y:S02]  /*17b0*/  IADD3 R199, R104.reuse, 0x80, RZ ;  /* 0x0000008068c77810 */ /* 0x040fe40007ffe0ff */
[----:B------:R-:W-:Y:S02]  /*17c0*/  IADD3 R198, R104, 0xa0, RZ ;  /* 0x000000a068c67810 */ /* 0x000fe40007ffe0ff */
[----:B--2---:R-:W-:Y:S02]  /*17d0*/  SHF.R.S32.HI R5, RZ, 0x1f, R27 ;  /* 0x0000001fff057819 */ /* 0x004fe4000001141b */
[----:B------:R-:W-:Y:S02]  /*17e0*/  SHF.R.S32.HI R5, RZ, 0x1f, R24 ;  /* 0x0000001fff057819 */ /* 0x000fe40000011418 */
[----:B------:R-:W-:-:S02]  /*17f0*/  SHF.R.S32.HI R5, RZ, 0x1f, R21 ;  /* 0x0000001fff057819 */ /* 0x000fc40000011415 */
[----:B------:R-:W-:Y:S02]  /*1800*/  SHF.R.S32.HI R5, RZ, 0x1f, R13 ;  /* 0x0000001fff057819 */ /* 0x000fe4000001140d */
[----:B------:R-:W-:Y:S02]  /*1810*/  SHF.R.S32.HI R5, RZ, 0x1f, R8 ;  /* 0x0000001fff057819 */ /* 0x000fe40000011408 */
[----:B------:R-:W-:Y:S02]  /*1820*/  SHF.R.S32.HI R5, RZ, 0x1f, R252 ;  /* 0x0000001fff057819 */ /* 0x000fe400000114fc */
[----:B------:R-:W-:Y:S02]  /*1830*/  SHF.R.S32.HI R5, RZ, 0x1f, R249 ;  /* 0x0000001fff057819 */ /* 0x000fe400000114f9 */
[----:B------:R-:W-:Y:S02]  /*1840*/  LEA R5, R17, 0x18100, 0x1 ;  /* 0x0001810011057811 */ /* 0x000fe400078e08ff */
[----:B------:R-:W-:-:S02]  /*1850*/  IADD3 R19, R246, 0x58, RZ ;  /* 0x00000058f6137810 */ /* 0x000fc40007ffe0ff */
[C---:B------:R-:W-:Y:S01]  /*1860*/  IADD3 R9, R246.reuse, 0x70, RZ ;  /* 0x00000070f6097810 */ /* 0x040fe20007ffe0ff */
[----:B------:R1:W-:Y:S01]  /*1870*/  STL [R1+0x14], R5 ;  /* 0x0000140501007387 */ /* 0x0003e20000100800 */
[----:B------:R-:W-:Y:S02]  /*1880*/  IADD3 R247, R246, 0xb8, RZ ;  /* 0x000000b8f6f77810 */ /* 0x000fe40007ffe0ff */
        /* <DEDUP_REMOVED lines=9> */
[----:B------:R-:W-:Y:S01]  /*1920*/  SHF.R.S32.HI R203, RZ, 0x1f, R202 ;  /* 0x0000001fffcb7819 */ /* 0x000fe200000114ca */
[----:B------:R1:W-:Y:S01]  /*1930*/  STL [R1+0x4], R0 ;  /* 0x0000040001007387 */ /* 0x0003e20000100800 */
[----:B------:R-:W-:Y:S02]  /*1940*/  SHF.R.S32.HI R105, RZ, 0x1f, R104 ;  /* 0x0000001fff697819 */ /* 0x000fe40000011468 */
[----:B------:R-:W-:Y:S02]  /*1950*/  SHF.R.S32.HI R212, RZ, 0x1f, R204 ;  /* 0x0000001fffd47819 */ /* 0x000fe400000114cc */
[----:B------:R-:W-:-:S02]  /*1960*/  SHF.R.S32.HI R211, RZ, 0x1f, R205 ;  /* 0x0000001fffd37819 */ /* 0x000fc400000114cd */
[----:B------:R-:W-:Y:S02]  /*1970*/  SHF.R.S32.HI R215, RZ, 0x1f, R200 ;  /* 0x0000001fffd77819 */ /* 0x000fe400000114c8 */
[----:B------:R-:W-:Y:S02]  /*1980*/  SHF.R.S32.HI R214, RZ, 0x1f, R199 ;  /* 0x0000001fffd67819 */ /* 0x000fe400000114c7 */
[----:B------:R-:W-:Y:S02]  /*1990*/  SHF.R.S32.HI R213, RZ, 0x1f, R198 ;  /* 0x0000001fffd57819 */ /* 0x000fe400000114c6 */
[----:B------:R-:W-:Y:S02]  /*19a0*/  SHF.R.S32.HI R210, RZ, 0x3, R210 ;  /* 0x00000003ffd27819 */ /* 0x000fe400000114d2 */
[C---:B------:R-:W-:Y:S02]  /*19b0*/  IADD3 R11, R107.reuse, 0xc100, RZ ;  /* 0x0000c1006b0b7810 */ /* 0x040fe40007ffe0ff */
[----:B------:R-:W-:-:S02]  /*19c0*/  IADD3 R10, R107, 0x100, RZ ;  /* 0x000001006b0a7810 */ /* 0x000fc40007ffe0ff */
[----:B------:R-:W-:Y:S02]  /*19d0*/  SHF.R.S32.HI R18, RZ, 0x1f, R19 ;  /* 0x0000001fff127819 */ /* 0x000fe40000011413 */
[----:B------:R-:W-:Y:S02]  /*19e0*/  SHF.R.S32.HI R9, RZ, 0x1f, R9 ;  /* 0x0000001fff097819 */ /* 0x000fe40000011409 */
[----:B------:R-:W-:Y:S02]  /*19f0*/  SHF.R.S32.HI R6, RZ, 0x1f, R247 ;  /* 0x0000001fff067819 */ /* 0x000fe400000114f7 */
.L_x_1874:
        /* <DEDUP_REMOVED lines=42> */
.L_x_1702:
[----:B------:R-:W-:-:S04]  /*1ca0*/  ISETP.NE.U32.AND P0, PT, RZ, c[0x0][0x368], PT ;  /* 0x0000da00ff007a0c */ /* 0x000fc80003f05070 */
[----:B------:R-:W-:-:S13]  /*1cb0*/  ISETP.NE.AND.EX P0, PT, RZ, c[0x0][0x36c], PT, P0 ;  /* 0x0000db00ff007a0c */ /* 0x000fda0003f05300 */
[----:B------:R-:W-:Y:S05]  /*1cc0*/  @!P0 BRA `(.L_x_1703) ;  /* 0x0000004000008947 */ /* 0x000fea0003800000 */
[----:B---3--:R-:W-:-:S04]  /*1cd0*/  IADD3 R4, P0, R238, c[0x0][0x368], RZ ;  /* 0x0000da00ee047a10 */ /* 0x008fc80007f1e0ff */
[----:B------:R-:W-:-:S05]  /*1ce0*/  IADD3.X R5, R239, c[0x0][0x36c], RZ, P0, !PT ;  /* 0x0000db00ef057a10 */ /* 0x000fca00007fe4ff */
[----:B------:R1:W5:Y:S01]  /*1cf0*/  LDG.E R17, [R4.64] ;  /* 0x0000000804117981 */ /* 0x000362000c1e1900 */
[----:B------:R-:W-:Y:S05]  /*1d00*/  BRA `(.L_x_1704) ;  /* 0x0000005000007947 */ /* 0x000fea0003800000 */
.L_x_1703:
[----:B------:R-:W-:Y:S01]  /*1d10*/  MOV R17, UR6 ;  /* 0x0000000600117c02 */ /* 0x000fe20008000f00 */
[----:B------:R-:W-:Y:S05]  /*1d20*/  @!P5 BRA `(.L_x_1704) ;  /* 0x000000300000d947 */ /* 0x000fea0003800000 */
[----:B---3--:R-:W2:Y:S04]  /*1d30*/  LDG.E R6, [R4.64] ;  /* 0x0000000804067981 */ /* 0x008ea8000c1e1900 */
[----:B------:R-:W2:Y:S02]  /*1d40*/  LDG.E R0, [R4.64+0x4] ;  /* 0x0000040804007981 */ /* 0x000ea4000c1e1900 */
[----:B--2---:R-:W-:Y:S02]  /*1d50*/  IADD3 R17, -R6, R0, RZ ;  /* 0x0000000006117210 */ /* 0x004fe40007ffe1ff */
.L_x_1704:
        /* <DEDUP_REMOVED lines=56> */
.L_x_1706:
[----:B------:R-:W-:Y:S05]  /*20e0*/  BSYNC B0 ;  /* 0x0000000000007941 */ /* 0x000fea0003800000 */
.L_x_1705:
[----:B------:R-:W-:-:S04]  /*20f0*/  IMAD R2, R245, R0, RZ ;  /* 0x00000000f5027224 */ /* 0x000fc800078e02ff */
[----:B------:R-:W-:-:S05]  /*2100*/  IMAD.IADD R0, R2, 0x1, R0 ;  /* 0x0000000102007824 */ /* 0x000fca00078e0200 */
[----:B------:R-:W-:Y:S01]  /*2110*/  IMNMX R3, R129, R0, PT ;  /* 0x0000000081037217 */ /* 0x000fe20003800200 */
[----:B------:R-:W-:-:S04]  /*2120*/  IMAD R0, R2, 0x40, -R6 ;  /* 0x0000004002007824 */ /* 0x000fc800078e0a06 */
[----:B------:R-:W-:Y:S01]  /*2130*/  IMAD R2, R3, 0x40, -R6 ;  /* 0x0000004003027824 */ /* 0x000fe200078e0a06 */
[----:B------:R-:W-:-:S04]  /*2140*/  IMNMX R0, RZ, R0, !PT ;  /* 0x00000000ff007217 */ /* 0x000fc80007800200 */
[----:B------:R-:W-:Y:S02]  /*2150*/  IMNMX R2, R2, R78, PT ;  /* 0x0000004e02027217 */ /* 0x000fe40003800200 */
[----:B------:R-:W-:Y:S02]  /*2160*/  SHF.R.U32.HI R35, RZ, 0x6, R0 ;  /* 0x00000006ff237819 */ /* 0x000fe40000011600 */
[----:B------:R-:W-:-:S03]  /*2170*/  ISETP.GT.AND P0, PT, R2, R0, PT ;  /* 0x000000000200720c */ /* 0x000fc60003f04270 */
[----:B------:R-:W-:-:S10]  /*2180*/  IMAD.MOV.U32 R8, RZ, RZ, R35 ;  /* 0x000000ffff087224 */ /* 0x000fd400078e0023 */
[----:B------:R-:W-:-:S04]  /*2190*/  @P0 IADD3 R2, R2, 0x3f, RZ ;  /* 0x0000003f02020810 */ /* 0x000fc80007ffe0ff */
[----:B------:R-:W-:-:S04]  /*21a0*/  @P0 SHF.R.S32.HI R0, RZ, 0x1f, R2 ;  /* 0x0000001fff000819 */ /* 0x000fc80000011402 */
[----:B------:R-:W-:-:S04]  /*21b0*/  @P0 LEA.HI R2, R0, R2, RZ, 0x6 ;  /* 0x0000000200020211 */ /* 0x000fc800078f30ff */
[----:B------:R-:W-:-:S04]  /*21c0*/  @P0 SHF.R.S32.HI R8, RZ, 0x6, R2 ;  /* 0x00000006ff080819 */ /* 0x000fc80000011402 */
[----:B------:R-:W-:-:S13]  /*21d0*/  ISETP.GT.AND P0, PT, R8, R35, PT ;  /* 0x000000230800720c */ /* 0x000fda0003f04270 */
[----:B------:R-:W-:Y:S05]  /*21e0*/  @!P0 BRA `(.L_x_1707) ;  /* 0x0000560000008947 */ /* 0x000fea0003800000 */
[----:B------:R-:W-:Y:S01]  /*21f0*/  SHF.R.S32.HI R2, RZ, 0x1f, R12 ;  /* 0x0000001fff027819 */ /* 0x000fe2000001140c */
[----:B------:R-:W-:Y:S01]  /*2200*/  IMAD.MOV.U32 R9, RZ, RZ, c[0x0][0x238] ;  /* 0x00008e00ff097624 */ /* 0x000fe200078e00ff */
[----:B------:R-:W-:Y:S02]  /*2210*/  IADD3 R0, P0, R237, R12, RZ ;  /* 0x0000000ced007210 */ /* 0x000fe40007f1e0ff */
[----:B------:R-:W-:Y:S01]  /*2220*/  LOP3.LUT R31, R234, 0xffff, RZ, 0xc0, !PT ;  /* 0x0000ffffea1f7812 */ /* 0x000fe200078ec0ff */
[----:B------:R-:W-:Y:S01]  /*2230*/  IMAD.SHL.U32 R137, R9, 0x40, RZ ;  /* 0x0000004009897824 */ /* 0x000fe200078e00ff */
[----:B------:R-:W-:Y:S01]  /*2240*/  LEA.HI.X.SX32 R15, R237, R2, 0x1, P0 ;  /* 0x00000002ed0f7211 */ /* 0x000fe200000f0eff */
[----:B------:R-:W-:Y:S01]  /*2250*/  IMAD.WIDE.U32 R2, R0, c[0x0][0x238], R202 ;  /* 0x00008e0000027a25 */ /* 0x000fe200078e00ca */
[----:B------:R-:W-:Y:S02]  /*2260*/  IADD3 R16, R8, -0x1, RZ ;  /* 0xffffffff08107810 */ /* 0x000fe40007ffe0ff */
[----:B------:R-:W-:Y:S01]  /*2270*/  SEL R14, R243, RZ, !P6 ;  /* 0x000000fff30e7207 */ /* 0x000fe20007000000 */
[----:B------:R-:W-:Y:S01]  /*2280*/  IMAD R4, R15, c[0x0][0x238], RZ ;  /* 0x00008e000f047a24 */ /* 0x000fe200078e02ff */
[----:B------:R-:W-:Y:S01]  /*2290*/  SEL R13, R240, RZ, !P6 ;  /* 0x000000fff00d7207 */ /* 0x000fe20007000000 */
[C---:B------:R-:W-:Y:S01]  /*22a0*/  IMAD.SHL.U32 R138, R9.reuse, 0x20, RZ ;  /* 0x00000020098a7824 */ /* 0x040fe200078e00ff */
[----:B------:R-:W-:Y:S01]  /*22b0*/  MOV R132, 0x6 ;  /* 0x0000000600847802 */ /* 0x000fe20000000f00 */
[----:B------:R-:W-:Y:S01]  /*22c0*/  IMAD R4, R0, c[0x0][0x23c], R4 ;  /* 0x00008f0000047a24 */ /* 0x000fe200078e0204 */
[----:B------:R-:W-:Y:S01]  /*22d0*/  SHF.R.S32.HI R20, RZ, 0x1f, R16 ;  /* 0x0000001fff147819 */ /* 0x000fe20000011410 */
[----:B------:R-:W-:Y:S01]  /*22e0*/  IMAD R5, R14, c[0x0][0x248], RZ ;  /* 0x000092000e057a24 */ /* 0x000fe200078e02ff */
[----:B------:R-:W-:Y:S01]  /*22f0*/  SHF.L.U64.HI R136, R9, R132, c[0x0][0x23c] ;  /* 0x00008f0009887619 */ /* 0x000fe20000010284 */
[----:B------:R-:W-:Y:S01]  /*2300*/  IMAD.IADD R3, R3, 0x1, R4 ;  /* 0x0000000103037824 */ /* 0x000fe200078e0204 */
[----:B------:R-:W-:Y:S01]  /*2310*/  ISETP.NE.U32.AND P0, PT, RZ, c[0x0][0x340], PT ;  /* 0x0000d000ff007a0c */ /* 0x000fe20003f05070 */
[----:B------:R-:W-:Y:S01]  /*2320*/  IMAD.IADD R4, R78, 0x1, -R237 ;  /* 0x000000014e047824 */ /* 0x000fe200078e0aed */
[----:B------:R-:W-:Y:S01]  /*2330*/  MOV R134, 0x5 ;  /* 0x0000000500867802 */ /* 0x000fe20000000f00 */
[----:B------:R-:W-:Y:S01]  /*2340*/  IMAD.WIDE.U32 R2, R31, c[0x0][0x240], R2 ;  /* 0x000090001f027a25 */ /* 0x000fe200078e0002 */
[----:B------:R-:W-:-:S02]  /*2350*/  ISETP.NE.AND.EX P3, PT, RZ, c[0x0][0x344], PT, P0 ;  /* 0x0000d100ff007a0c */ /* 0x000fc40003f65300 */
[----:B------:R-:W-:Y:S01]  /*2360*/  SHF.L.U64.HI R133, R9, R134, c[0x0][0x23c] ;  /* 0x00008f0009857619 */ /* 0x000fe20000010286 */
[----:B------:R-:W-:Y:S01]  /*2370*/  IMAD R4, R16, -0x40, R4 ;  /* 0xffffffc010047824 */ /* 0x000fe200078e0204 */
[----:B------:R-:W-:Y:S01]  /*2380*/  P2R R12, PR, RZ, 0x8 ;  /* 0x00000008ff0c7803 */ /* 0x000fe20000000000 */
[----:B------:R-:W-:Y:S01]  /*2390*/  IMAD R3, R31, c[0x0][0x244], R3 ;  /* 0x000091001f037a24 */ /* 0x000fe200078e0203 */
[----:B------:R-:W-:Y:S01]  /*23a0*/  ISETP.GE.AND P6, PT, R202, c[0x0][0x1d4], PT ;  /* 0x00007500ca007a0c */ /* 0x000fe20003fc6270 */
[C---:B------:R-:W-:Y:S01]  /*23b0*/  IMAD R5, R13.reuse, c[0x0][0x24c], R5 ;  /* 0x000093000d057a24 */ /* 0x040fe200078e0205 */
[C---:B------:R-:W-:Y:S01]  /*23c0*/  ISETP.GE.AND P2, PT, R4.reuse, 0x1, PT ;  /* 0x000000010400780c */ /* 0x040fe20003f46270 */
[----:B------:R-:W-:Y:S01]  /*23d0*/  IMAD.WIDE.U32 R90, R13, c[0x0][0x248], R2 ;  /* 0x000092000d5a7a25 */ /* 0x000fe200078e0002 */
[----:B------:R-:W-:Y:S02]  /*23e0*/  ISETP.GE.AND P1, PT, R4, 0x21, PT ;  /* 0x000000210400780c */ /* 0x000fe40003f26270 */
[----:B------:R-:W-:Y:S01]  /*23f0*/  ISETP.GE.AND P5, PT, R204, c[0x0][0x1d4], PT ;  /* 0x00007500cc007a0c */ /* 0x000fe20003fa6270 */
[----:B------:R-:W-:Y:S01]  /*2400*/  IMAD R3, R136, R16, RZ ;  /* 0x0000001088037224 */ /* 0x000fe200078e02ff */
[----:B------:R-:W-:Y:S01]  /*2410*/  ISETP.GE.AND P4, PT, R205, c[0x0][0x1d4], PT ;  /* 0x00007500cd007a0c */ /* 0x000fe20003f86270 */
[----:B------:R-:W-:-:S02]  /*2420*/  IMAD.IADD R87, R91, 0x1, R5 ;  /* 0x000000015b577824 */ /* 0x000fc400078e0205 */
[----:B------:R-:W-:Y:S02]  /*2430*/  IMAD.MOV.U32 R86, RZ, RZ, R90 ;  /* 0x000000ffff567224 */ /* 0x000fe400078e005a */
[-C--:B------:R-:W-:Y:S02]  /*2440*/  IMAD R3, R20, R137.reuse, R3 ;  /* 0x0000008914037224 */ /* 0x080fe400078e0203 */
[----:B------:R-:W-:-:S05]  /*2450*/  IMAD.WIDE.U32 R6, R16, R137, R86 ;  /* 0x0000008910067225 */ /* 0x000fca00078e0056 */
[----:B------:R-:W-:Y:S02]  /*2460*/  IADD3 R3, R7, R3, RZ ;  /* 0x0000000307037210 */ /* 0x000fe40007ffe0ff */
[----:B------:R-:W-:Y:S02]  /*2470*/  @P2 LEA R4, P3, R6, c[0x0][0x220], 0x1 ;  /* 0x0000880006042a11 */ /* 0x000fe400078608ff */
[----:B------:R-:W-:Y:S02]  /*2480*/  @P1 IADD3 R7, P0, R138, R6, RZ ;  /* 0x000000068a071210 */ /* 0x000fe40007f1e0ff */
[----:B------:R-:W-:Y:S02]  /*2490*/  @P2 LEA.HI.X R5, R6, c[0x0][0x224], R3, 0x1, P3 ;  /* 0x0000890006052a11 */ /* 0x000fe400018f0c03 */
[----:B------:R-:W-:Y:S01]  /*24a0*/  ISETP.NE.AND P3, PT, R12, RZ, PT ;  /* 0x000000ff0c00720c */ /* 0x000fe20003f65270 */
[----:B------:R-:W-:Y:S01]  /*24b0*/  @P1 IMAD.X R9, R3, 0x1, R133, P0 ;  /* 0x0000000103091824 */ /* 0x000fe200000e0685 */
[C---:B------:R-:W-:Y:S01]  /*24c0*/  @P1 LEA R2, P0, R7.reuse, c[0x0][0x220], 0x1 ;  /* 0x0000880007021a11 */ /* 0x040fe200078008ff */
[----:B------:R-:W-:Y:S01]  /*24d0*/  @!PT LDS RZ, [RZ] ;  /* 0x00000000fffff984 */ /* 0x000fe20000000800 */
[----:B------:R-:W-:Y:S01]  /*24e0*/  @!PT LDS RZ, [RZ] ;  /* 0x00000000fffff984 */ /* 0x000fe20000000800 */
[----:B------:R-:W-:Y:S01]  /*24f0*/  @!PT LDS RZ, [RZ] ;  /* 0x00000000fffff984 */ /* 0x000fe20000000800 */
[----:B------:R1:W-:Y:S03]  /*2500*/  @P2 LDGSTS.E.BYPASS.LTC128B.128 [R107+0xc100], [R4.64], !P6 ;  /* 0x0c100000046b2fae */ /* 0x0003e6000f101d48 */
[----:B------:R-:W-:Y:S01]  /*2510*/  @P1 LEA.HI.X R3, R7, c[0x0][0x224], R9, 0x1, P0 ;  /* 0x0000890007031a11 */ /* 0x000fe200000f0c09 */
[----:B------:R1:W-:Y:S04]  /*2520*/  @P2 LDGSTS.E.BYPASS.LTC128B.128 [R107+0xe100], [R4.64+0x80], !P5 ;  /* 0x0e100080046b2fae */ /* 0x0003e8000e901d48 */
[----:B------:R1:W-:Y:S02]  /*2530*/  @P2 LDGSTS.E.BYPASS.LTC128B.128 [R107+0x10100], [R4.64+0x100], !P4 ;  /* 0x10100100046b2fae */ /* 0x0003e4000e101d48 */
[----:B------:R-:W-:-:S02]  /*2540*/  @P3 IADD3 R6, P0, R238, c[0x0][0x340], RZ ;  /* 0x0000d000ee063a10 */ /* 0x000fc40007f1e0ff */
[----:B------:R2:W-:Y:S02]  /*2550*/  @P1 LDGSTS.E.BYPASS.LTC128B.128 [R107+0xd100], [R2.64], !P6 ;  /* 0x0d100000026b1fae */ /* 0x0005e4000f101d48 */
[----:B------:R-:W-:Y:S02]  /*2560*/  @P3 IADD3.X R7, R239, c[0x0][0x344], RZ, P0, !PT ;  /* 0x0000d100ef073a10 */ /* 0x000fe400007fe4ff */
[----:B------:R2:W-:Y:S04]  /*2570*/  @P1 LDGSTS.E.BYPASS.LTC128B.128 [R107+0xf100], [R2.64+0x80], !P5 ;  /* 0x0f100080026b1fae */ /* 0x0005e8000e901d48 */
[----:B------:R2:W-:Y:S04]  /*2580*/  @P1 LDGSTS.E.BYPASS.LTC128B.128 [R107+0x11100], [R2.64+0x100], !P4 ;  /* 0x11100100026b1fae */ /* 0x0005e8000e101d48 */
[----:B------:R-:W0:Y:S04]  /*2590*/  LDGDEPBAR ;  /* 0x00000000000079af */ /* 0x000e280000000000 */
[----:B------:R-:W3:Y:S01]  /*25a0*/  @P3 LDG.E R19, [R6.64] ;  /* 0x0000000806133981 */ /* 0x000ee2000c1e1900 */
[----:B------:R-:W-:Y:S01]  /*25b0*/  MOV R151, c[0x0][0x258] ;  /* 0x0000960000977a02 */ /* 0x000fe20000000f00 */
[----:B------:R-:W-:Y:S01]  /*25c0*/  IMAD.MOV.U32 R130, RZ, RZ, c[0x0][0x27c] ;  /* 0x00009f00ff827624 */ /* 0x000fe200078e00ff */
[----:B------:R-:W-:Y:S01]  /*25d0*/  WARPSYNC 0xffffffff ;  /* 0xffffffff00007948 */ /* 0x000fe20003800000 */
[----:B------:R-:W-:Y:S01]  /*25e0*/  IMAD.WIDE.U32 R80, R31, c[0x0][0x1e8], RZ ;  /* 0x00007a001f507a25 */ /* 0x000fe200078e00ff */
[----:B------:R-:W-:-:S02]  /*25f0*/  SHF.L.U64.HI R134, R151, R134, c[0x0][0x25c] ;  /* 0x0000970097867619 */ /* 0x000fc40000010286 */
[----:B------:R-:W-:Y:S01]  /*2600*/  SHF.L.U64.HI R135, R151, R132, c[0x0][0x25c] ;  /* 0x0000970097877619 */ /* 0x000fe20000010284 */
[----:B-1----:R-:W-:Y:S01]  /*2610*/  IMAD R4, R15, c[0x0][0x258], RZ ;  /* 0x000096000f047a24 */ /* 0x002fe200078e02ff */
[----:B------:R-:W-:Y:S01]  /*2620*/  SHF.R.S32.HI R109, RZ, 0x1f, R108 ;  /* 0x0000001fff6d7819 */ /* 0x000fe2000001146c */
[C---:B------:R-:W-:Y:S01]  /*2630*/  IMAD.SHL.U32 R141, R151.reuse, 0x40, RZ ;  /* 0x00000040978d7824 */ /* 0x040fe200078e00ff */
[----:B------:R-:W-:Y:S01]  /*2640*/  SHF.R.S32.HI R18, RZ, 0x1f, R206 ;  /* 0x0000001fff127819 */ /* 0x000fe200000114ce */
[----:B------:R-:W-:Y:S01]  /*2650*/  IMAD.SHL.U32 R130, R130, 0x2, RZ ;  /* 0x0000000282827824 */ /* 0x000fe200078e00ff */
[----:B------:R-:W-:Y:S01]  /*2660*/  SHF.L.U32 R151, R151, 0x5, RZ ;  /* 0x0000000597977819 */ /* 0x000fe200000006ff */
[----:B------:R-:W-:Y:S02]  /*2670*/  IMAD.MOV.U32 R28, RZ, RZ, R16 ;  /* 0x000000ffff1c7224 */ /* 0x000fe400078e0010 */
[----:B------:R-:W-:Y:S02]  /*2680*/  IMAD R84, R31, c[0x0][0x1ec], R81 ;  /* 0x00007b001f547a24 */ /* 0x000fe400078e0251 */
[----:B--2---:R-:W-:-:S04]  /*2690*/  IMAD.WIDE.U32 R2, R0, c[0x0][0x258], R202 ;  /* 0x0000960000027a25 */ /* 0x004fc800078e00ca */
[----:B------:R-:W-:-:S04]  /*26a0*/  IMAD R0, R0, c[0x0][0x25c], R4 ;  /* 0x0000970000007a24 */ /* 0x000fc800078e0204 */
[----:B------:R-:W-:Y:S02]  /*26b0*/  IMAD.IADD R3, R3, 0x1, R0 ;  /* 0x0000000103037824 */ /* 0x000fe400078e0200 */
[----:B------:R-:W-:Y:S02]  /*26c0*/  IMAD R0, R14, c[0x0][0x268], RZ ;  /* 0x00009a000e007a24 */ /* 0x000fe400078e02ff */
[----:B------:R-:W-:-:S04]  /*26d0*/  IMAD.WIDE.U32 R2, R31, c[0x0][0x260], R2 ;  /* 0x000098001f027a25 */ /* 0x000fc800078e0002 */
[----:B------:R-:W-:Y:S02]  /*26e0*/  IMAD R3, R31, c[0x0][0x264], R3 ;  /* 0x000099001f037a24 */ /* 0x000fe400078e0203 */
[C---:B------:R-:W-:Y:S02]  /*26f0*/  IMAD R0, R13.reuse, c[0x0][0x26c], R0 ;  /* 0x00009b000d007a24 */ /* 0x040fe400078e0200 */
[----:B------:R-:W-:-:S05]  /*2700*/  IMAD.WIDE.U32 R88, R13, c[0x0][0x268], R2 ;  /* 0x00009a000d587a25 */ /* 0x000fca00078e0002 */
[----:B------:R-:W-:Y:S02]  /*2710*/  IADD3 R85, R89, R0, RZ ;  /* 0x0000000059557210 */ /* 0x000fe40007ffe0ff */
[----:B---3--:R-:W-:Y:S01]  /*2720*/  @P3 SHF.R.S32.HI R27, RZ, 0x1f, R19 ;  /* 0x0000001fff1b3819 */ /* 0x008fe20000011413 */
[----:B------:R-:W-:Y:S01]  /*2730*/  @!P3 IMAD.MOV.U32 R27, RZ, RZ, R243 ;  /* 0x000000ffff1bb224 */ /* 0x000fe200078e00f3 */
[----:B------:R-:W-:Y:S02]  /*2740*/  @!P3 MOV R19, R240 ;  /* 0x000000f00013b202 */ /* 0x000fe40000000f00 */
[----:B------:R-:W-:Y:S01]  /*2750*/  BAR.SYNC.DEFER_BLOCKING 0x0 ;  /* 0x0000000000007b1d */ /* 0x000fe20000010000 */
[----:B------:R-:W-:Y:S01]  /*2760*/  ISETP.GT.AND P0, PT, R28, R35, PT ;  /* 0x000000231c00720c */ /* 0x000fe20003f04270 */
[----:B------:R-:W-:Y:S01]  /*2770*/  IMAD R0, R135, R16, RZ ;  /* 0x0000001087007224 */ /* 0x000fe200078e02ff */
[----:B------:R-:W-:Y:S01]  /*2780*/  IADD3 R30, R104, 0x20, RZ ;  /* 0x00000020681e7810 */ /* 0x000fe20007ffe0ff */
[----:B------:R-:W-:Y:S01]  /*2790*/  IMAD.MOV.U32 R2, RZ, RZ, R88 ;  /* 0x000000ffff027224 */ /* 0x000fe200078e0058 */
[----:B------:R-:W-:Y:S01]  /*27a0*/  LOP3.LUT R196, R196, 0xfffffffe, RZ, 0xc0, !PT ;  /* 0xfffffffec4c47812 */ /* 0x000fe200078ec0ff */
[----:B------:R-:W-:Y:S01]  /*27b0*/  IMAD.MOV.U32 R3, RZ, RZ, R85 ;  /* 0x000000ffff037224 */ /* 0x000fe200078e0055 */
[----:B------:R-:W-:Y:S01]  /*27c0*/  IADD3 R29, R104, 0x40, RZ ;  /* 0x00000040681d7810 */ /* 0x000fe20007ffe0ff */
[-C--:B------:R-:W-:Y:S01]  /*27d0*/  IMAD R0, R20, R141.reuse, R0 ;  /* 0x0000008d14007224 */ /* 0x080fe200078e0200 */
[----:B------:R-:W-:Y:S01]  /*27e0*/  ULDC.U8 UR5, c[0x0][0x298] ;  /* 0x0000a60000057ab9 */ /* 0x000fe20000000000 */
[----:B------:R-:W-:-:S04]  /*27f0*/  IMAD.WIDE.U32 R2, R16, R141, R2 ;  /* 0x0000008d10027225 */ /* 0x000fc800078e0002 */
[----:B------:R-:W-:Y:S01]  /*2800*/  IMAD.IADD R3, R3, 0x1, R0 ;  /* 0x0000000103037824 */ /* 0x000fe200078e0200 */
[----:B------:R-:W-:Y:S01]  /*2810*/  @P2 LEA R6, P3, R2, c[0x0][0x250], 0x1 ;  /* 0x0000940002062a11 */ /* 0x000fe200078608ff */
[----:B------:R-:W-:Y:S01]  /*2820*/  IMAD R4, R18, c[0x0][0x290], RZ ;  /* 0x0000a40012047a24 */ /* 0x000fe200078e02ff */
[----:B------:R-:W-:Y:S01]  /*2830*/  @P0 IADD3 R0, R8, -0x2, RZ ;  /* 0xfffffffe08000810 */ /* 0x000fe20007ffe0ff */
[----:B------:R-:W-:Y:S01]  /*2840*/  IMAD.IADD R126, R17, 0x1, R21 ;  /* 0x00000001117e7824 */ /* 0x000fe200078e0215 */
[----:B------:R-:W-:Y:S01]  /*2850*/  @P2 LEA.HI.X R7, R2, c[0x0][0x254], R3, 0x1, P3 ;  /* 0x0000950002072a11 */ /* 0x000fe200018f0c03 */
[----:B------:R-:W-:Y:S01]  /*2860*/  IMAD R16, R206, c[0x0][0x294], R4 ;  /* 0x0000a500ce107a24 */ /* 0x000fe200078e0204 */
[----:B------:R-:W-:Y:S01]  /*2870*/  @P1 IADD3 R2, P3, R151, R2, RZ ;  /* 0x0000000297021210 */ /* 0x000fe20007f7e0ff */
[----:B------:R-:W-:Y:S01]  /*2880*/  @P0 IMAD R5, R136, R0, RZ ;  /* 0x0000000088050224 */ /* 0x000fe200078e02ff */
[----:B------:R-:W-:Y:S01]  /*2890*/  @P0 SHF.R.S32.HI R14, RZ, 0x1f, R0 ;  /* 0x0000001fff0e0819 */ /* 0x000fe20000011400 */
[-C--:B------:R-:W-:Y:S01]  /*28a0*/  @P0 IMAD.WIDE.U32 R8, R0, R137.reuse, R86 ;  /* 0x0000008900080225 */ /* 0x080fe200078e0056 */
[----:B------:R-:W-:Y:S01]  /*28b0*/  @!PT LDS RZ, [RZ] ;  /* 0x00000000fffff984 */ /* 0x000fe20000000800 */
[----:B------:R-:W-:Y:S01]  /*28c0*/  @!PT LDS RZ, [RZ] ;  /* 0x00000000fffff984 */ /* 0x000fe20000000800 */
[----:B------:R-:W-:Y:S01]  /*28d0*/  @!PT LDS RZ, [RZ] ;  /* 0x00000000fffff984 */ /* 0x000fe20000000800 */
[----:B------:R1:W-:Y:S03]  /*28e0*/  @P2 LDGSTS.E.BYPASS.LTC128B.128 [R107+0x100], [R6.64], !P6 ;  /* 0x00100000066b2fae */ /* 0x0003e6000f101d48 */
[----:B------:R-:W-:Y:S01]  /*28f0*/  @P1 IMAD.X R3, R3, 0x1, R134, P3 ;  /* 0x0000000103031824 */ /* 0x000fe200018e0686 */
[----:B------:R-:W-:Y:S01]  /*2900*/  @P1 LEA R4, P3, R2, c[0x0][0x250], 0x1 ;  /* 0x0000940002041a11 */ /* 0x000fe200078608ff */
[----:B------:R-:W-:Y:S01]  /*2910*/  @P0 IMAD R0, R14, R137, R5 ;  /* 0x000000890e000224 */ /* 0x000fe200078e0205 */
[----:B------:R1:W-:Y:S01]  /*2920*/  @P2 LDGSTS.E.BYPASS.LTC128B.128 [R107+0x2100], [R6.64+0x80], !P5 ;  /* 0x02100080066b2fae */ /* 0x0003e2000e901d48 */
[----:B------:R-:W-:Y:S01]  /*2930*/  IMAD.WIDE.U32 R12, R206, c[0x0][0x290], R104 ;  /* 0x0000a400ce0c7a25 */ /* 0x000fe200078e0068 */
[----:B------:R-:W-:-:S02]  /*2940*/  @P1 LEA.HI.X R5, R2, c[0x0][0x254], R3, 0x1, P3 ;  /* 0x0000950002051a11 */ /* 0x000fc400018f0c03 */
[----:B------:R1:W-:Y:S01]  /*2950*/  @P2 LDGSTS.E.BYPASS.LTC128B.128 [R107+0x4100], [R6.64+0x100], !P4 ;  /* 0x04100100066b2fae */ /* 0x0003e2000e101d48 */
[----:B------:R-:W-:Y:S01]  /*2960*/  @P0 IMAD.IADD R0, R9, 0x1, R0 ;  /* 0x0000000109000824 */ /* 0x000fe200078e0200 */
[----:B------:R-:W-:Y:S01]  /*2970*/  ISETP.GE.AND P2, PT, R104, c[0x0][0x27c], PT ;  /* 0x00009f0068007a0c */ /* 0x000fe20003f46270 */
[----:B------:R-:W-:Y:S01]  /*2980*/  IMAD.IADD R15, R13, 0x1, R16 ;  /* 0x000000010d0f7824 */ /* 0x000fe200078e0210 */
[C---:B------:R-:W-:Y:S01]  /*2990*/  @P0 LEA R2, P3, R8.reuse, c[0x0][0x220], 0x1 ;  /* 0x0000880008020a11 */ /* 0x040fe200078608ff */
[----:B------:R2:W-:Y:S01]  /*29a0*/  @P1 LDGSTS.E.BYPASS.LTC128B.128 [R107+0x1100], [R4.64], !P6 ;  /* 0x01100000046b1fae */ /* 0x0005e2000f101d48 */
[----:B------:R-:W-:Y:S02]  /*29b0*/  IMAD.MOV.U32 R14, RZ, RZ, R12 ;  /* 0x000000ffff0e7224 */ /* 0x000fe400078e000c */
[----:B------:R-:W-:Y:S01]  /*29c0*/  @P0 LEA.HI.X R3, R8, c[0x0][0x224], R0, 0x1, P3 ;  /* 0x0000890008030a11 */ /* 0x000fe200018f0c00 */
[----:B------:R-:W-:Y:S01]  /*29d0*/  IMAD R0, R18, c[0x0][0x280], RZ ;  /* 0x0000a00012007a24 */ /* 0x000fe200078e02ff */
[----:B------:R-:W-:Y:S01]  /*29e0*/  ISETP.GE.AND P3, PT, R30, c[0x0][0x27c], PT ;  /* 0x00009f001e007a0c */ /* 0x000fe20003f66270 */
[----:B------:R2:W-:Y:S01]  /*29f0*/  @P1 LDGSTS.E.BYPASS.LTC128B.128 [R107+0x3100], [R4.64+0x80], !P5 ;  /* 0x03100080046b1fae */ /* 0x0005e2000e901d48 */
[----:B------:R-:W-:-:S03]  /*2a00*/  IMAD.WIDE.U32 R8, R206, c[0x0][0x290], R108 ;  /* 0x0000a400ce087a25 */ /* 0x000fc600078e006c */
[----:B------:R-:W-:Y:S01]  /*2a10*/  @P2 LOP3.LUT R196, R196, 0x1, RZ, 0xfc, !PT ;  /* 0x00000001c4c42812 */ /* 0x000fe200078efcff */
[----:B------:R-:W-:Y:S01]  /*2a20*/  IMAD R21, R206, c[0x0][0x284], R0 ;  /* 0x0000a100ce157a24 */ /* 0x000fe200078e0200 */
[----:B------:R-:W-:Y:S01]  /*2a30*/  SEL R0, RZ, c[0x0][0x27c], !P2 ;  /* 0x00009f00ff007a07 */ /* 0x000fe20005000000 */
[----:B------:R2:W-:Y:S01]  /*2a40*/  @P1 LDGSTS.E.BYPASS.LTC128B.128 [R107+0x5100], [R4.64+0x100], !P4 ;  /* 0x05100100046b1fae */ /* 0x0005e2000e101d48 */
[----:B------:R-:W-:Y:S01]  /*2a50*/  ISETP.GE.AND P2, PT, R29, c[0x0][0x27c], PT ;  /* 0x00009f001d007a0c */ /* 0x000fe20003f46270 */
[----:B------:R-:W-:Y:S01]  /*2a60*/  IMAD.IADD R9, R16, 0x1, R9 ;  /* 0x0000000110097824 */ /* 0x000fe200078e0209 */
[----:B------:R-:W-:Y:S01]  /*2a70*/  LOP3.LUT R196, R196, 0xfffffffd, RZ, 0xc0, !PT ;  /* 0xfffffffdc4c47812 */ /* 0x000fe200078ec0ff */
[----:B------:R-:W-:Y:S01]  /*2a80*/  IMAD.IADD R0, R104, 0x1, R0 ;  /* 0x0000000168007824 */ /* 0x000fe200078e0200 */
[----:B------:R-:W-:Y:S01]  /*2a90*/  SEL R17, RZ, c[0x0][0x27c], !P2 ;  /* 0x00009f00ff117a07 */ /* 0x000fe20005000000 */
[----:B------:R-:W0:Y:S01]  /*2aa0*/  LDGDEPBAR ;  /* 0x00000000000079af */ /* 0x000e220000000000 */
[----:B------:R-:W-:Y:S01]  /*2ab0*/  @P3 LOP3.LUT R196, R196, 0x2, RZ, 0xfc, !PT ;  /* 0x00000002c4c43812 */ /* 0x000fe200078efcff */
[----:B------:R-:W-:Y:S01]  /*2ac0*/  IMAD.MOV.U32 R153, RZ, RZ, 0x1 ;  /* 0x00000001ff997424 */ /* 0x000fe200078e00ff */
[----:B------:R-:W-:Y:S01]  /*2ad0*/  SHF.R.S32.HI R16, RZ, 0x1f, R0 ;  /* 0x0000001fff107819 */ /* 0x000fe20000011400 */
[----:B-1----:R-:W-:Y:S01]  /*2ae0*/  IMAD.WIDE.U32 R6, R206, c[0x0][0x280], R104 ;  /* 0x0000a000ce067a25 */ /* 0x002fe200078e0068 */
[----:B------:R1:W-:Y:S01]  /*2af0*/  @P0 LDGSTS.E.BYPASS.LTC128B.128 [R107+0x12100], [R2.64], !P6 ;  /* 0x12100000026b0fae */ /* 0x0003e2000f101d48 */
[----:B------:R-:W-:-:S02]  /*2b00*/  LOP3.LUT R196, R196, 0xfffffffb, RZ, 0xc0, !PT ;  /* 0xfffffffbc4c47812 */ /* 0x000fc400078ec0ff */
[----:B------:R-:W-:Y:S01]  /*2b10*/  IMAD.IADD R13, R7, 0x1, R21 ;  /* 0x00000001070d7824 */ /* 0x000fe200078e0215 */
[----:B------:R-:W-:Y:S01]  /*2b20*/  SEL R7, RZ, c[0x0][0x27c], !P3 ;  /* 0x00009f00ff077a07 */ /* 0x000fe20005800000 */
[----:B------:R-:W-:Y:S01]  /*2b30*/  IMAD.MOV.U32 R12, RZ, RZ, R6 ;  /* 0x000000ffff0c7224 */ /* 0x000fe200078e0006 */
[----:B------:R1:W-:Y:S01]  /*2b40*/  @P0 LDGSTS.E.BYPASS.LTC128B.128 [R107+0x14100], [R2.64+0x80], !P5 ;  /* 0x14100080026b0fae */ /* 0x0003e2000e901d48 */
[----:B------:R-:W-:Y:S01]  /*2b50*/  IMAD.IADD R20, R29, 0x1, R17 ;  /* 0x000000011d147824 */ /* 0x000fe200078e0211 */
[-C--:B------:R-:W-:Y:S01]  /*2b60*/  LEA.HI R18, R16, R0.reuse, RZ, 0x3 ;  /* 0x0000000010127211 */ /* 0x080fe200078f18ff */
[----:B------:R-:W-:Y:S01]  /*2b70*/  IMAD.IADD R6, R30, 0x1, R7 ;  /* 0x000000011e067824 */ /* 0x000fe200078e0207 */
[----:B------:R1:W-:Y:S01]  /*2b80*/  @P0 LDGSTS.E.BYPASS.LTC128B.128 [R107+0x16100], [R2.64+0x100], !P4 ;  /* 0x16100100026b0fae */ /* 0x0003e2000e101d48 */
[----:B------:R-:W-:Y:S01]  /*2b90*/  LEA.HI R16, R16, R0, RZ, 0x6 ;  /* 0x0000000010107211 */ /* 0x000fe200078f30ff */
[----:B------:R-:W-:Y:S01]  /*2ba0*/  IMAD.MOV.U32 R140, RZ, RZ, c[0x0][0x290] ;  /* 0x0000a400ff8c7624 */ /* 0x000fe200078e00ff */
[----:B------:R-:W-:Y:S01]  /*2bb0*/  SHF.R.S32.HI R0, RZ, 0x1f, R20 ;  /* 0x0000001fff007819 */ /* 0x000fe20000011414 */
[----:B------:R-:W-:Y:S01]  /*2bc0*/  IMAD.MOV.U32 R139, RZ, RZ, c[0x0][0x280] ;  /* 0x0000a000ff8b7624 */ /* 0x000fe200078e00ff */
[----:B------:R-:W-:Y:S01]  /*2bd0*/  SHF.R.S32.HI R7, RZ, 0x1f, R6 ;  /* 0x0000001fff077819 */ /* 0x000fe20000011406 */
[----:B------:R-:W-:Y:S01]  /*2be0*/  IMAD.SHL.U32 R22, R16, 0x40, RZ ;  /* 0x0000004010167824 */ /* 0x000fe200078e00ff */
[----:B--2---:R-:W-:Y:S01]  /*2bf0*/  @P0 LEA R4, P1, R138, R2, 0x1 ;  /* 0x000000028a040211 */ /* 0x004fe200078208ff */
[----:B------:R-:W-:Y:S01]  /*2c00*/  IMAD.WIDE.U32 R102, R19, c[0x0][0x2b0], RZ ;  /* 0x0000ac0013667a25 */ /* 0x000fe200078e00ff */
[----:B------:R-:W-:-:S02]  /*2c10*/  LEA.HI R24, R7, R6, RZ, 0x6 ;  /* 0x0000000607187211 */ /* 0x000fc400078f30ff */
[----:B------:R-:W-:Y:S01]  /*2c20*/  @P0 LEA.HI.X R5, R138, R3, R133, 0x1, P1 ;  /* 0x000000038a050211 */ /* 0x000fe200008f0c85 */
[----:B------:R-:W-:Y:S01]  /*2c30*/  IMAD.WIDE.U32 R100, R31, c[0x0][0x210], RZ ;  /* 0x000084001f647a25 */ /* 0x000fe200078e00ff */
[CC--:B------:R-:W-:Y:S02]  /*2c40*/  LEA.HI R16, R0.reuse, R20.reuse, RZ, 0x3 ;  /* 0x0000001400107211 */ /* 0x0c0fe400078f18ff */
[----:B------:R-:W-:Y:S01]  /*2c50*/  LEA.HI R0, R0, R20, RZ, 0x6 ;  /* 0x0000001400007211 */ /* 0x000fe200078f30ff */
[----:B------:R2:W-:Y:S01]  /*2c60*/  @P0 LDGSTS.E.BYPASS.LTC128B.128 [R107+0x13100], [R4.64], !P6 ;  /* 0x13100000046b0fae */ /* 0x0005e2000f101d48 */
[----:B------:R-:W-:Y:S01]  /*2c70*/  @P2 LOP3.LUT R196, R196, 0x4, RZ, 0xfc, !PT ;  /* 0x00000004c4c42812 */ /* 0x000fe200078efcff */
[----:B------:R-:W-:Y:S01]  /*2c80*/  IMAD.SHL.U32 R20, R24, 0x40, RZ ;  /* 0x0000004018147824 */ /* 0x000fe200078e00ff */
[----:B------:R-:W-:Y:S01]  /*2c90*/  LOP3.LUT R23, R208, 0x38, R18, 0xf8, !PT ;  /* 0x00000038d0177812 */ /* 0x000fe200078ef812 */
[----:B------:R2:W-:Y:S01]  /*2ca0*/  @P0 LDGSTS.E.BYPASS.LTC128B.128 [R107+0x15100], [R4.64+0x80], !P5 ;  /* 0x15100080046b0fae */ /* 0x0005e2000e901d48 */
[----:B------:R-:W-:Y:S01]  /*2cb0*/  IMAD.SHL.U32 R0, R0, 0x40, RZ ;  /* 0x0000004000007824 */ /* 0x000fe200078e00ff */
[----:B------:R-:W-:Y:S01]  /*2cc0*/  LOP3.LUT R196, R196, 0xfffffff7, RZ, 0xc0, !PT ;  /* 0xfffffff7c4c47812 */ /* 0x000fe200078ec0ff */
[----:B-----5:R-:W-:Y:S01]  /*2cd0*/  IMAD.WIDE.U32 R98, R142, c[0x0][0x290], R14 ;  /* 0x0000a4008e627a25 */ /* 0x020fe200078e000e */
[----:B------:R2:W-:Y:S01]  /*2ce0*/  @P0 LDGSTS.E.BYPASS.LTC128B.128 [R107+0x17100], [R4.64+0x100], !P4 ;  /* 0x17100100046b0fae */ /* 0x0005e2000e101d48 */
[----:B------:R-:W-:-:S02]  /*2cf0*/  LOP3.LUT P0, RZ, R236, 0x4, RZ, 0xc0, !PT ;  /* 0x00000004ecff7812 */ /* 0x000fc4000780c0ff */
[----:B------:R-:W-:Y:S01]  /*2d00*/  LOP3.LUT R26, R22, 0xfffff000, RZ, 0xc0, !PT ;  /* 0xfffff000161a7812 */ /* 0x000fe200078ec0ff */
[----:B------:R-:W0:Y:S01]  /*2d10*/  LDGDEPBAR ;  /* 0x00000000000079af */ /* 0x000e220000000000 */
[----:B------:R-:W-:Y:S01]  /*2d20*/  LOP3.LUT R22, R208, 0x38, R16, 0xf8, !PT ;  /* 0x00000038d0167812 */ /* 0x000fe200078ef810 */
[C---:B------:R-:W-:Y:S01]  /*2d30*/  IMAD.WIDE.U32 R96, R142.reuse, c[0x0][0x280], R12 ;  /* 0x0000a0008e607a25 */ /* 0x040fe200078e000c */
[-C--:B------:R-:W-:Y:S02]  /*2d40*/  LOP3.LUT R25, R23, R147.reuse, RZ, 0x3c, !PT ;  /* 0x0000009317197212 */ /* 0x080fe400078e3cff */
[----:B------:R-:W-:Y:S01]  /*2d50*/  ISETP.NE.AND P1, PT, R153, c[0x0][0x2b8], PT ;  /* 0x0000ae0099007a0c */ /* 0x000fe20003f25270 */
[----:B------:R-:W-:Y:S01]  /*2d60*/  IMAD.WIDE.U32 R94, R142, c[0x0][0x290], R8 ;  /* 0x0000a4008e5e7a25 */ /* 0x000fe200078e0008 */
[----:B------:R-:W-:Y:S02]  /*2d70*/  LOP3.LUT R23, R20, 0xfffff000, RZ, 0xc0, !PT ;  /* 0xfffff00014177812 */ /* 0x000fe400078ec0ff */
[----:B------:R-:W-:Y:S01]  /*2d80*/  LOP3.LUT R20, R0, 0xfffff000, RZ, 0xc0, !PT ;  /* 0xfffff00000147812 */ /* 0x000fe200078ec0ff */
[----:B------:R-:W-:Y:S01]  /*2d90*/  IMAD R152, R231, 0x40, R206 ;  /* 0x00000040e7987824 */ /* 0x000fe200078e02ce */
[----:B------:R-:W-:Y:S01]  /*2da0*/  @P0 LOP3.LUT R196, R196, 0x8, RZ, 0xfc, !PT ;  /* 0x00000008c4c40812 */ /* 0x000fe200078efcff */
[----:B------:R-:W-:Y:S01]  /*2db0*/  IMAD.MOV.U32 R36, RZ, RZ, RZ ;  /* 0x000000ffff247224 */ /* 0x000fe200078e00ff */
[----:B------:R-:W-:Y:S01]  /*2dc0*/  LEA.HI R17, R7, R6, RZ, 0x3 ;  /* 0x0000000607117211 */ /* 0x000fe200078f18ff */
[----:B------:R-:W-:Y:S01]  /*2dd0*/  IMAD.WIDE.U32 R6, R206, c[0x0][0x280], R108 ;  /* 0x0000a000ce067a25 */ /* 0x000fe200078e006c */
[----:B------:R-:W-:-:S02]  /*2de0*/  LOP3.LUT R0, R22, R147, RZ, 0x3c, !PT ;  /* 0x0000009316007212 */ /* 0x000fc400078e3cff */
[----:B-1----:R-:W-:Y:S01]  /*2df0*/  SHF.R.S32.HI R2, RZ, 0x1f, R142 ;  /* 0x0000001fff027819 */ /* 0x002fe2000001148e */
[----:B------:R-:W-:Y:S01]  /*2e00*/  IMAD.IADD R7, R21, 0x1, R7 ;  /* 0x0000000115077824 */ /* 0x000fe200078e0207 */
[----:B------:R-:W-:Y:S01]  /*2e10*/  ISETP.LE.AND P0, PT, R153, c[0x0][0x27c], PT ;  /* 0x00009f0099007a0c */ /* 0x000fe20003f03270 */
[----:B------:R-:W-:Y:S01]  /*2e20*/  IMAD.MOV.U32 R40, RZ, RZ, 0x1 ;  /* 0x00000001ff287424 */ /* 0x000fe200078e00ff */
[----:B------:R-:W-:Y:S01]  /*2e30*/  LOP3.LUT R196, R196, 0xffffffdf, RZ, 0xc0, !PT ;  /* 0xffffffdfc4c47812 */ /* 0x000fe200078ec0ff */
[----:B------:R-:W-:Y:S01]  /*2e40*/  IMAD R3, R2, c[0x0][0x290], RZ ;  /* 0x0000a40002037a24 */ /* 0x000fe200078e02ff */
[----:B------:R-:W-:Y:S01]  /*2e50*/  IADD3 R123, R0, R20, R148 ;  /* 0x00000014007b7210 */ /* 0x000fe20007ffe094 */
[----:B------:R-:W-:Y:S01]  /*2e60*/  IMAD R0, R27, c[0x0][0x2b0], RZ ;  /* 0x0000ac001b007a24 */ /* 0x000fe200078e02ff */
[----:B------:R-:W-:Y:S01]  /*2e70*/  LOP3.LUT R21, R208, 0x38, R17, 0xf8, !PT ;  /* 0x00000038d0157812 */ /* 0x000fe200078ef811 */
[----:B------:R-:W-:Y:S01]  /*2e80*/  IMAD R2, R2, c[0x0][0x280], RZ ;  /* 0x0000a00002027a24 */ /* 0x000fe200078e02ff */
[----:B------:R-:W-:Y:S01]  /*2e90*/  LOP3.LUT R196, R196, 0xffffffef, RZ, 0xc0, !PT ;  /* 0xffffffefc4c47812 */ /* 0x000fe200078ec0ff */
[----:B--2---:R-:W-:Y:S01]  /*2ea0*/  IMAD R4, R19, c[0x0][0x2b4], R0 ;  /* 0x0000ad0013047a24 */ /* 0x004fe200078e0200 */
[----:B------:R-:W-:Y:S01]  /*2eb0*/  LOP3.LUT R21, R21, R147, RZ, 0x3c, !PT ;  /* 0x0000009315157212 */ /* 0x000fe200078e3cff */
[----:B------:R-:W-:Y:S01]  /*2ec0*/  IMAD R3, R142, c[0x0][0x294], R3 ;  /* 0x0000a5008e037a24 */ /* 0x000fe200078e0203 */
[----:B------:R-:W-:Y:S01]  /*2ed0*/  LOP3.LUT R0, R208, 0x18, R104, 0xf8, !PT ;  /* 0x00000018d0007812 */ /* 0x000fe200078ef868 */
[----:B------:R-:W-:Y:S01]  /*2ee0*/  IMAD R2, R142, c[0x0][0x284], R2 ;  /* 0x0000a1008e027a24 */ /* 0x000fe200078e0202 */
[----:B------:R-:W-:Y:S01]  /*2ef0*/  LOP3.LUT R83, R18, 0xfffffff8, RZ, 0xc0, !PT ;  /* 0xfffffff812537812 */ /* 0x000fe200078ec0ff */
[----:B------:R-:W-:Y:S01]  /*2f00*/  IMAD.WIDE.U32 R92, R142, c[0x0][0x280], R6 ;  /* 0x0000a0008e5c7a25 */ /* 0x000fe200078e0006 */
[----:B------:R-:W-:-:S02]  /*2f10*/  LOP3.LUT R82, R17, 0xfffffff8, RZ, 0xc0, !PT ;  /* 0xfffffff811527812 */ /* 0x000fc400078ec0ff */
[----:B------:R-:W-:Y:S01]  /*2f20*/  LOP3.LUT R79, R16, 0xfffffff8, RZ, 0xc0, !PT ;  /* 0xfffffff8104f7812 */ /* 0x000fe200078ec0ff */
[----:B------:R-:W-:Y:S01]  /*2f30*/  IMAD R122, R31, c[0x0][0x214], R101 ;  /* 0x000085001f7a7a24 */ /* 0x000fe200078e0265 */
[----:B------:R-:W-:Y:S01]  /*2f40*/  @P1 LOP3.LUT R196, R196, 0x10, RZ, 0xfc, !PT ;  /* 0x00000010c4c41812 */ /* 0x000fe200078efcff */
[----:B------:R-:W-:Y:S01]  /*2f50*/  IMAD.IADD R121, R103, 0x1, R4 ;  /* 0x0000000167797824 */ /* 0x000fe200078e0204 */
[CC--:B------:R-:W-:Y:S01]  /*2f60*/  SHF.L.U64.HI R131, R140.reuse, R132.reuse, c[0x0][0x294] ;  /* 0x0000a5008c837619 */ /* 0x0c0fe20000010284 */
[----:B------:R-:W-:Y:S01]  /*2f70*/  IMAD.SHL.U32 R140, R140, 0x40, RZ ;  /* 0x000000408c8c7824 */ /* 0x000fe200078e00ff */
[C---:B------:R-:W-:Y:S01]  /*2f80*/  SHF.L.U64.HI R132, R139.reuse, R132, c[0x0][0x284] ;  /* 0x0000a1008b847619 */ /* 0x040fe20000010284 */
[----:B------:R-:W-:Y:S01]  /*2f90*/  IMAD.SHL.U32 R139, R139, 0x40, RZ ;  /* 0x000000408b8b7824 */ /* 0x000fe200078e00ff */
[--C-:B------:R-:W-:Y:S01]  /*2fa0*/  IADD3 R125, R25, R26, R148.reuse ;  /* 0x0000001a197d7210 */ /* 0x100fe20007ffe094 */
[----:B------:R-:W-:Y:S01]  /*2fb0*/  IMAD.IADD R119, R99, 0x1, R3 ;  /* 0x0000000163777824 */ /* 0x000fe200078e0203 */
[----:B------:R-:W-:Y:S01]  /*2fc0*/  IADD3 R124, R21, R23, R148 ;  /* 0x00000017157c7210 */ /* 0x000fe20007ffe094 */
[----:B------:R-:W-:Y:S01]  /*2fd0*/  IMAD.IADD R117, R3, 0x1, R95 ;  /* 0x0000000103757824 */ /* 0x000fe200078e025f */
[----:B------:R-:W-:Y:S01]  /*2fe0*/  LOP3.LUT R0, R148, R0, R147, 0xf6, !PT ;  /* 0x0000000094007212 */ /* 0x000fe200078ef693 */
        /* <DEDUP_REMOVED lines=8> */
[----:B------:R-:W-:Y:S02]  /*3070*/  @P0 LOP3.LUT R196, R196, 0x20, RZ, 0xfc, !PT ;  /* 0x00000020c4c40812 */ /* 0x000fe400078efcff */
.L_x_1732:
[----:B------:R-:W-:Y:S01]  /*3080*/  ISETP.NE.AND P1, PT, R153, c[0x0][0x2b8], PT ;  /* 0x0000ae0099007a0c */ /* 0x000fe20003f25270 */
[----:B------:R-:W-:Y:S01]  /*3090*/  IMAD.SHL.U32 R8, R28, 0x40, RZ ;  /* 0x000000401c087824 */ /* 0x000fe200078e00ff */
[----:B------:R-:W-:Y:S01]  /*30a0*/  LOP3.LUT P2, RZ, R236, 0x4, RZ, 0xc0, !PT ;  /* 0x00000004ecff7812 */ /* 0x000fe2000784c0ff */
[----:B------:R-:W-:Y:S01]  /*30b0*/  IMAD.MOV.U32 R71, RZ, RZ, RZ ;  /* 0x000000ffff477224 */ /* 0x000fe200078e00ff */
[----:B------:R-:W-:Y:S04]  /*30c0*/  DEPBAR.LE SB0, 0x2 ;  /* 0x000080800000791a */ /* 0x000fe80000000000 */
[----:B-1----:R-:W-:Y:S01]  /*30d0*/  IMAD.IADD R2, R152, 0x1, R8 ;  /* 0x0000000198027824 */ /* 0x002fe200078e0208 */
[----:B------:R-:W-:Y:S01]  /*30e0*/  WARPSYNC 0xffffffff ;  /* 0xffffffff00007948 */ /* 0x000fe20003800000 */
[----:B------:R-:W-:Y:S02]  /*30f0*/  BSSY B1, `(.L_x_1708) ;  /* 0x0000400000017945 */ /* 0x000fe40003800000 */
[----:B------:R-:W-:Y:S01]  /*3100*/  IMAD.IADD R4, R126, 0x1, R2 ;  /* 0x000000017e047824 */ /* 0x000fe200078e0202 */
[----:B------:R-:W-:Y:S03]  /*3110*/  ISETP.GE.AND P0, PT, R2, R78, PT ;  /* 0x0000004e0200720c */ /* 0x000fe60003f06270 */
[----:B------:R-:W-:Y:S01]  /*3120*/  @P1 IMAD.HI.U32 R2, R4, c[0x0][0x2bc], RZ ;  /* 0x0000af0004021a27 */ /* 0x000fe200078e00ff */
[----:B------:R-:W-:Y:S03]  /*3130*/  ISETP.GT.OR P0, PT, R152, 0x3f, P0 ;  /* 0x0000003f9800780c */ /* 0x000fe60000704670 */
[----:B------:R-:W-:Y:S01]  /*3140*/  IMAD.MOV.U32 R3, RZ, RZ, R4 ;  /* 0x000000ffff037224 */ /* 0x000fe200078e0004 */
[----:B------:R-:W-:Y:S09]  /*3150*/  @P1 SHF.R.U32.HI R3, RZ, c[0x0][0x2c0], R2 ;  /* 0x0000b000ff031a19 */ /* 0x000ff20000011602 */
[C---:B------:R-:W-:Y:S04]  /*3160*/  @!P0 IADD3 R2, P1, R3.reuse, R102, RZ ;  /* 0x0000006603028210 */ /* 0x040fe80007f3e0ff */
[----:B------:R-:W-:Y:S01]  /*3170*/  @!P0 LEA.HI.X.SX32 R5, R3, R121, 0x1, P1 ;  /* 0x0000007903058211 */ /* 0x000fe200008f0eff */
[----:B------:R-:W-:Y:S01]  /*3180*/  IMAD.MOV R3, RZ, RZ, -R3 ;  /* 0x000000ffff037224 */ /* 0x000fe200078e0a03 */
[C---:B------:R-:W-:Y:S03]  /*3190*/  @!P0 LEA R6, P1, R2.reuse, c[0x0][0x2a0], 0x2 ;  /* 0x0000a80002068a11 */ /* 0x040fe600078210ff */
[----:B------:R-:W-:Y:S01]  /*31a0*/  IMAD R74, R3, c[0x0][0x2b8], R4 ;  /* 0x0000ae00034a7a24 */ /* 0x000fe200078e0204 */
[----:B------:R-:W-:Y:S01]  /*31b0*/  @!P0 LEA.HI.X R7, R2, c[0x0][0x2a4], R5, 0x2, P1 ;  /* 0x0000a90002078a11 */ /* 0x000fe200008f1405 */
[----:B------:R-:W-:Y:S04]  /*31c0*/  IMAD R2, R36, 0x3000, R0 ;  /* 0x0000300024027824 */ /* 0x000fe800078e0200 */
[----:B------:R1:W5:Y:S01]  /*31d0*/  @!P0 LDG.E R71, [R6.64] ;  /* 0x0000000806478981 */ /* 0x000362000c1e1900 */
[C---:B------:R-:W-:Y:S02]  /*31e0*/  IADD3 R5, R2.reuse, 0x20, RZ ;  /* 0x0000002002057810 */ /* 0x040fe40007ffe0ff */
[C---:B------:R-:W-:Y:S01]  /*31f0*/  @P2 IADD3 R5, R2.reuse, -0x20, RZ ;  /* 0xffffffe002052810 */ /* 0x040fe20007ffe0ff */
[----:B------:R-:W-:Y:S01]  /*3200*/  BAR.SYNC.DEFER_BLOCKING 0x0 ;  /* 0x0000000000007b1d */ /* 0x000fe20000010000 */
[----:B------:R-:W-:Y:S02]  /*3210*/  ISETP.LE.AND P2, PT, R153, c[0x0][0x27c], PT ;  /* 0x00009f0099007a0c */ /* 0x000fe40003f43270 */
[----:B------:R-:W-:Y:S02]  /*3220*/  LEA R72, R2, 0x100, 0x1 ;  /* 0x0000010002487811 */ /* 0x000fe400078e08ff */
[----:B------:R-:W-:Y:S09]  /*3230*/  LEA R73, R5, 0x100, 0x1 ;  /* 0x0000010005497811 */ /* 0x000ff200078e08ff */
[----:B---3--:R-:W-:-:S05]  /*3240*/  @!P2 BRA `(.L_x_1709) ;  /* 0x00003b600000a947 */ /* 0x008fca0003800000 */
[----:B------:R-:W-:Y:S01]  /*3250*/  IMAD.WIDE.U32 R2, R74, c[0x0][0x1e0], RZ ;  /* 0x000078004a027a25 */ /* 0x000fe200078e00ff */
[----:B------:R-:W-:Y:S02]  /*3260*/  SHF.R.S32.HI R76, RZ, 0x1f, R74 ;  /* 0x0000001fff4c7819 */ /* 0x000fe4000001144a */
[----:B-----5:R-:W-:Y:S02]  /*3270*/  SHF.R.S32.HI R77, RZ, 0x1f, R71 ;  /* 0x0000001fff4d7819 */ /* 0x020fe40000011447 */
[----:B------:R-:W-:Y:S01]  /*3280*/  IADD3 R5, -R8, R78, RZ ;  /* 0x0000004e08057210 */ /* 0x000fe20007ffe1ff */
[----:B------:R-:W-:Y:S02]  /*3290*/  IMAD R4, R76, c[0x0][0x1e0], RZ ;  /* 0x000078004c047a24 */ /* 0x000fe400078e02ff */
[----:B------:R-:W-:Y:S01]  /*32a0*/  IMAD.WIDE.U32 R8, R140, R28, RZ ;  /* 0x0000001c8c087225 */ /* 0x000fe200078e00ff */
[----:B------:R-:W-:Y:S03]  /*32b0*/  IMNMX R75, R5, 0x40, PT ;  /* 0x00000040054b7817 */ /* 0x000fe60003800200 */
[----:B------:R-:W-:Y:S05]  /*32c0*/  IMAD R4, R74, c[0x0][0x1e4], R4 ;  /* 0x000079004a047a24 */ /* 0x000fea00078e0204 */
[----:B------:R-:W-:Y:S01]  /*32d0*/  IADD3 R3, R3, R4, RZ ;  /* 0x0000000403037210 */ /* 0x000fe20007ffe0ff */
[----:B------:R-:W-:Y:S04]  /*32e0*/  IMAD R4, R77, c[0x0][0x1f0], RZ ;  /* 0x00007c004d047a24 */ /* 0x000fe800078e02ff */
[C---:B------:R-:W-:Y:S04]  /*32f0*/  IMAD.WIDE.U32 R2, R71.reuse, c[0x0][0x1f0], R2 ;  /* 0x00007c0047027a25 */ /* 0x040fe800078e0002 */
[----:B------:R-:W-:Y:S01]  /*3300*/  IMAD R4, R71, c[0x0][0x1f4], R4 ;  /* 0x00007d0047047a24 */ /* 0x000fe200078e0204 */
[----:B------:R-:W-:Y:S04]  /*3310*/  IADD3 R2, P0, R80, R2, RZ ;  /* 0x0000000250027210 */ /* 0x000fe80007f1e0ff */
[----:B------:R-:W-:Y:S01]  /*3320*/  IADD3.X R3, R84, R3, R4, P0, !PT ;  /* 0x0000000354037210 */ /* 0x000fe200007fe404 */
[-C--:B------:R-:W-:Y:S01]  /*3330*/  IMAD R4, R132, R28.reuse, RZ ;  /* 0x0000001c84047224 */ /* 0x080fe200078e02ff */
[C---:B------:R-:W-:Y:S04]  /*3340*/  LEA R34, P0, R2.reuse, c[0x0][0x1c8], 0x1 ;  /* 0x0000720002227a11 */ /* 0x040fe800078008ff */
[----:B------:R-:W-:Y:S01]  /*3350*/  LEA.HI.X R33, R2, c[0x0][0x1cc], R3, 0x1, P0 ;  /* 0x0000730002217a11 */ /* 0x000fe200000f0c03 */
[----:B------:R-:W-:Y:S01]  /*3360*/  IMAD R3, R131, R28, RZ ;  /* 0x0000001c83037224 */ /* 0x000fe200078e02ff */
[----:B------:R-:W-:Y:S02]  /*3370*/  ISETP.NE.AND P0, PT, RZ, UR5, PT ;  /* 0x00000005ff007c0c */ /* 0x000fe4000bf05270 */
[----:B------:R-:W-:Y:S05]  /*3380*/  SHF.R.S32.HI R2, RZ, 0x1f, R28 ;  /* 0x0000001fff027819 */ /* 0x000fea000001141c */
[C---:B------:R-:W-:Y:S02]  /*3390*/  IMAD R4, R2.reuse, R139, R4 ;  /* 0x0000008b02047224 */ /* 0x040fe400078e0204 */
[----:B-1----:R-:W-:Y:S02]  /*33a0*/  IMAD R6, R2, R140, R3 ;  /* 0x0000008c02067224 */ /* 0x002fe400078e0203 */
        /* <DEDUP_REMOVED lines=63> */
.L_x_1712:
[----:B------:R-:W-:Y:S05]  /*37a0*/  BSYNC B0 ;  /* 0x0000000000007941 */ /* 0x000fea0003800000 */
.L_x_1711:
        /* <DEDUP_REMOVED lines=11> */
[----:B------:R-:W-:Y:S01]  /*3860*/  PRMT R53, R2, 0x5410, R9 ;  /* 0x0000541002357816 */ /* 0x000fe20000000009 */
        /* <DEDUP_REMOVED lines=25> */
[----:B------:R-:W-:Y:S02]  /*3a00*/  PRMT R24, R8, 0x7610, R24 ;  /* 0x0000761008187816 */ /* 0x000fe40000000018 */
[----:B------:R-:W-:Y:S02]  /*3a10*/  PRMT R9, R2, 0x5410, R9 ;  /* 0x0000541002097816 */ /* 0x000fe40000000009 */
[----:B------:R-:W-:Y:S01]  /*3a20*/  PRMT R8, R3, 0x7610, R8 ;  /* 0x0000761003087816 */ /* 0x000fe20000000008 */
[----:B------:R-:W-:-:S05]  /*3a30*/  @P0 BRA `(.L_x_1715) ;  /* 0x0000039000000947 */ /* 0x000fca0003800000 */
[----:B------:R-:W-:Y:S01]  /*3a40*/  ISETP.GE.AND P0, PT, R108, c[0x0][0x27c], PT ;  /* 0x00009f006c007a0c */ /* 0x000fe20003f06270 */
[----:B------:R-:W1:Y:S01]  /*3a50*/  LDS.128 R12, [R72+0xc000] ;  /* 0x00c00000480c7984 */ /* 0x000e620000000c00 */
[----:B------:R-:W-:Y:S02]  /*3a60*/  MOV R3, R4 ;  /* 0x0000000400037202 */ /* 0x000fe40000000f00 */
[----:B------:R-:W-:Y:S09]  /*3a70*/  MOV R32, R38 ;  /* 0x0000002600207202 */ /* 0x000ff20000000f00 */
[----:B------:R-:W-:Y:S02]  /*3a80*/  @!P0 HADD2.F32 R3, -RZ, R3.H0_H0 ;  /* 0x20000003ff038230 */ /* 0x000fe40000004100 */
[----:B------:R-:W-:Y:S01]  /*3a90*/  @!P0 HADD2.F32 R32, -RZ, R32.H0_H0 ;  /* 0x20000020ff208230 */ /* 0x000fe20000004100 */
[----:B-1----:R-:W-:Y:S05]  /*3aa0*/  @!P0 MOV R2, R12 ;  /* 0x0000000c00028202 */ /* 0x002fea0000000f00 */
[--C-:B------:R-:W-:Y:S02]  /*3ab0*/  @!P0 HADD2.F32 R31, -RZ, R2.reuse.H1_H1 ;  /* 0x30000002ff1f8230 */ /* 0x100fe40000004100 */
[----:B------:R-:W-:Y:S03]  /*3ac0*/  @!P0 HADD2.F32 R2, -RZ, R2.H0_H0 ;  /* 0x20000002ff028230 */ /* 0x000fe60000004100 */
[CC--:B--2---:R-:W-:Y:S04]  /*3ad0*/  @!P0 FMUL.FTZ R33, R31.reuse, R3.reuse ;  /* 0x000000031f218220 */ /* 0x0c4fe80000410000 */
[CC--:B------:R-:W-:Y:S02]  /*3ae0*/  @!P0 FFMA.FTZ R33, R2.reuse, R32.reuse, -R33 ;  /* 0x0000002002218223 */ /* 0x0c0fe40000010821 */
[----:B------:R-:W-:Y:S01]  /*3af0*/  @!P0 FMUL.FTZ R2, R2, R3 ;  /* 0x0000000302028220 */ /* 0x000fe20000410000 */
[----:B------:R-:W-:Y:S03]  /*3b00*/  @!P0 SHF.R.U64 R3, R4, 0x10, R5 ;  /* 0x0000001004038819 */ /* 0x000fe60000001205 */
[----:B------:R-:W-:Y:S01]  /*3b10*/  @!P0 FFMA.FTZ R2, R31, R32, R2 ;  /* 0x000000201f028223 */ /* 0x000fe20000010002 */
[----:B------:R-:W-:Y:S01]  /*3b20*/  @!P0 SHF.R.U64 R31, R38, 0x10, R39 ;  /* 0x00000010261f8819 */ /* 0x000fe20000001227 */
[----:B------:R-:W-:Y:S03]  /*3b30*/  @!P0 HADD2.F32 R3, -RZ, R3.H0_H0 ;  /* 0x20000003ff038230 */ /* 0x000fe60000004100 */
[----:B------:R-:W-:Y:S01]  /*3b40*/  @!P0 F2FP.PACK_AB R32, R2, R33 ;  /* 0x000000210220823e */ /* 0x000fe200000000ff */
[----:B------:R-:W-:Y:S01]  /*3b50*/  @!P0 IMAD.MOV.U32 R2, RZ, RZ, R13 ;  /* 0x000000ffff028224 */ /* 0x000fe200078e000d */
[----:B------:R-:W-:Y:S03]  /*3b60*/  @!P0 HADD2.F32 R31, -RZ, R31.H0_H0 ;  /* 0x2000001fff1f8230 */ /* 0x000fe60000004100 */
[----:B------:R-:W-:Y:S01]  /*3b70*/  @!P0 IMAD.MOV.U32 R12, RZ, RZ, R32 ;  /* 0x000000ffff0c8224 */ /* 0x000fe200078e0020 */
[----:B------:R-:W-:Y:S01]  /*3b80*/  MOV R32, R39 ;  /* 0x0000002700207202 */ /* 0x000fe20000000f00 */
[--C-:B------:R-:W-:Y:S02]  /*3b90*/  @!P0 HADD2.F32 R4, -RZ, R2.reuse.H1_H1 ;  /* 0x30000002ff048230 */ /* 0x100fe40000004100 */
[----:B------:R-:W-:Y:S02]  /*3ba0*/  @!P0 HADD2.F32 R2, -RZ, R2.H0_H0 ;  /* 0x20000002ff028230 */ /* 0x000fe40000004100 */
[----:B------:R-:W-:Y:S01]  /*3bb0*/  @!P0 HADD2.F32 R32, -RZ, R32.H0_H0 ;  /* 0x20000020ff208230 */ /* 0x000fe20000004100 */
[----:B------:R-:W-:Y:S04]  /*3bc0*/  @!P0 FMUL.FTZ R33, R4, R3 ;  /* 0x0000000304218220 */ /* 0x000fe80000410000 */
[C---:B------:R-:W-:Y:S02]  /*3bd0*/  @!P0 FFMA.FTZ R33, R2.reuse, R31, -R33 ;  /* 0x0000001f02218223 */ /* 0x040fe40000010821 */
[----:B------:R-:W-:Y:S01]  /*3be0*/  @!P0 FMUL.FTZ R2, R2, R3 ;  /* 0x0000000302028220 */ /* 0x000fe20000410000 */
[----:B------:R-:W-:Y:S03]  /*3bf0*/  MOV R3, R5 ;  /* 0x0000000500037202 */ /* 0x000fe60000000f00 */
[----:B------:R-:W-:Y:S01]  /*3c00*/  @!P0 FFMA.FTZ R2, R4, R31, R2 ;  /* 0x0000001f04028223 */ /* 0x000fe20000010002 */
[----:B------:R-:W-:Y:S01]  /*3c10*/  @!P0 SHF.R.U32.HI R4, RZ, 0x10, R5 ;  /* 0x00000010ff048819 */ /* 0x000fe20000011605 */
[----:B------:R-:W-:Y:S03]  /*3c20*/  @!P0 HADD2.F32 R5, -RZ, R3.H0_H0 ;  /* 0x20000003ff058230 */ /* 0x000fe60000004100 */
[----:B------:R-:W-:Y:S02]  /*3c30*/  @!P0 F2FP.PACK_AB R31, R2, R33 ;  /* 0x00000021021f823e */ /* 0x000fe400000000ff */
[----:B------:R-:W-:Y:S02]  /*3c40*/  @!P0 MOV R2, R14 ;  /* 0x0000000e00028202 */ /* 0x000fe40000000f00 */
[----:B------:R-:W-:Y:S02]  /*3c50*/  @!P0 MOV R13, R31 ;  /* 0x0000001f000d8202 */ /* 0x000fe40000000f00 */
[----:B------:R-:W-:Y:S01]  /*3c60*/  @!P0 SHF.R.U32.HI R33, RZ, 0x10, R39 ;  /* 0x00000010ff218819 */ /* 0x000fe20000011627 */
[--C-:B------:R-:W-:Y:S02]  /*3c70*/  @!P0 HADD2.F32 R31, -RZ, R2.reuse.H1_H1 ;  /* 0x30000002ff1f8230 */ /* 0x100fe40000004100 */
[----:B------:R-:W-:Y:S03]  /*3c80*/  @!P0 HADD2.F32 R3, -RZ, R2.H0_H0 ;  /* 0x20000002ff038230 */ /* 0x000fe60000004100 */
[-C--:B------:R-:W-:Y:S02]  /*3c90*/  @!P0 FMUL.FTZ R34, R31, R5.reuse ;  /* 0x000000051f228220 */ /* 0x080fe40000410000 */
[C---:B------:R-:W-:Y:S01]  /*3ca0*/  @!P0 FMUL.FTZ R2, R3.reuse, R5 ;  /* 0x0000000503028220 */ /* 0x040fe20000410000 */
[----:B------:R-:W-:Y:S01]  /*3cb0*/  @!P0 HADD2.F32 R5, -RZ, R4.H0_H0 ;  /* 0x20000004ff058230 */ /* 0x000fe20000004100 */
[-C--:B------:R-:W-:Y:S02]  /*3cc0*/  @!P0 FFMA.FTZ R34, R3, R32.reuse, -R34 ;  /* 0x0000002003228223 */ /* 0x080fe40000010822 */
[----:B------:R-:W-:Y:S02]  /*3cd0*/  @!P0 IMAD.MOV.U32 R3, RZ, RZ, R15 ;  /* 0x000000ffff038224 */ /* 0x000fe400078e000f */
[----:B------:R-:W-:Y:S01]  /*3ce0*/  @!P0 FFMA.FTZ R2, R31, R32, R2 ;  /* 0x000000201f028223 */ /* 0x000fe20000010002 */
[----:B------:R-:W-:Y:S02]  /*3cf0*/  @!P0 HADD2.F32 R32, -RZ, R33.H0_H0 ;  /* 0x20000021ff208230 */ /* 0x000fe40000004100 */
[--C-:B------:R-:W-:Y:S02]  /*3d00*/  @!P0 HADD2.F32 R4, -RZ, R3.reuse.H0_H0 ;  /* 0x20000003ff048230 */ /* 0x100fe40000004100 */
[----:B------:R-:W-:Y:S01]  /*3d10*/  @!P0 F2FP.PACK_AB R2, R2, R34 ;  /* 0x000000220202823e */ /* 0x000fe200000000ff */
[----:B------:R-:W-:Y:S02]  /*3d20*/  @!P0 HADD2.F32 R31, -RZ, R3.H1_H1 ;  /* 0x30000003ff1f8230 */ /* 0x000fe40000004100 */
[CC--:B------:R-:W-:Y:S01]  /*3d30*/  @!P0 FMUL.FTZ R3, R4.reuse, R5.reuse ;  /* 0x0000000504038220 */ /* 0x0c0fe20000410000 */
[----:B------:R-:W-:Y:S02]  /*3d40*/  @!P0 MOV R14, R2 ;  /* 0x00000002000e8202 */ /* 0x000fe40000000f00 */
[C---:B------:R-:W-:Y:S02]  /*3d50*/  @!P0 FMUL.FTZ R33, R31.reuse, R5 ;  /* 0x000000051f218220 */ /* 0x040fe40000410000 */
[-C--:B------:R-:W-:Y:S02]  /*3d60*/  @!P0 FFMA.FTZ R3, R31, R32.reuse, R3 ;  /* 0x000000201f038223 */ /* 0x080fe40000010003 */
[----:B------:R-:W-:Y:S01]  /*3d70*/  @!P0 FFMA.FTZ R33, R4, R32, -R33 ;  /* 0x0000002004218223 */ /* 0x000fe20000010821 */
[C---:B----4-:R-:W-:Y:S04]  /*3d80*/  LEA R4, P1, R104.reuse, R56, 0x1 ;  /* 0x0000003868047211 */ /* 0x050fe800078208ff */
[----:B------:R-:W-:Y:S02]  /*3d90*/  @!P0 F2FP.PACK_AB R3, R3, R33 ;  /* 0x000000210303823e */ /* 0x000fe400000000ff */
[----:B---3--:R-:W-:Y:S02]  /*3da0*/  LEA.HI.X R5, R104, R57, R105, 0x1, P1 ;  /* 0x0000003968057211 */ /* 0x008fe400008f0c69 */
[----:B------:R-:W-:Y:S05]  /*3db0*/  @!P0 MOV R15, R3 ;  /* 0x00000003000f8202 */ /* 0x000fea0000000f00 */
[----:B------:R1:W-:Y:S02]  /*3dc0*/  ST.E.128 [R4.64], R12 ;  /* 0x0000000c04007985 */ /* 0x0003e4000c101d08 */
.L_x_1715:
[----:B------:R-:W-:Y:S05]  /*3dd0*/  BSYNC B0 ;  /* 0x0000000000007941 */ /* 0x000fea0003800000 */
.L_x_1714:
        /* <DEDUP_REMOVED lines=8> */
[--C-:B------:R-:W-:Y:S01]  /*3e60*/  @!P0 SHF.R.U64 R6, R6, 0x10, R7.reuse ;  /* 0x0000001006068819 */ /* 0x100fe20000001207 */
[----:B------:R-:W-:Y:S01]  /*3e70*/  @!P0 HADD2.F32 R32, -RZ, R27.H1_H1 ;  /* 0x3000001bff208230 */ /* 0x000fe20000004100 */
[----:B------:R-:W-:Y:S02]  /*3e80*/  @!P0 SHF.R.U32.HI R8, RZ, 0x10, R7 ;  /* 0x00000010ff088819 */ /* 0x000fe40000011607 */
[--C-:B--2---:R-:W-:Y:S01]  /*3e90*/  @!P0 SHF.R.U32.HI R34, RZ, 0x10, R43.reuse ;  /* 0x00000010ff228819 */ /* 0x104fe2000001162b */
[----:B------:R-:W-:Y:S01]  /*3ea0*/  @!P0 HADD2.F32 R6, -RZ, R6.H0_H0 ;  /* 0x20000006ff068230 */ /* 0x000fe20000004100 */
[----:B-1----:R-:W-:Y:S02]  /*3eb0*/  @!P0 MOV R2, R12 ;  /* 0x0000000c00028202 */ /* 0x002fe40000000f00 */
[----:B------:R-:W-:Y:S03]  /*3ec0*/  @!P0 MOV R3, R13 ;  /* 0x0000000d00038202 */ /* 0x000fe60000000f00 */
[--C-:B------:R-:W-:Y:S02]  /*3ed0*/  @!P0 HADD2.F32 R31, -RZ, R2.reuse.H1_H1 ;  /* 0x30000002ff1f8230 */ /* 0x100fe40000004100 */
[----:B------:R-:W-:Y:S03]  /*3ee0*/  @!P0 HADD2.F32 R5, -RZ, R2.H0_H0 ;  /* 0x20000002ff058230 */ /* 0x000fe60000004100 */
[-C--:B------:R-:W-:Y:S02]  /*3ef0*/  @!P0 FMUL.FTZ R33, R31, R4.reuse ;  /* 0x000000041f218220 */ /* 0x080fe40000410000 */
[C---:B------:R-:W-:Y:S01]  /*3f00*/  @!P0 FMUL.FTZ R2, R5.reuse, R4 ;  /* 0x0000000405028220 */ /* 0x040fe20000410000 */
[----:B------:R-:W-:Y:S01]  /*3f10*/  @!P0 SHF.R.U64 R4, R42, 0x10, R43 ;  /* 0x000000102a048819 */ /* 0x000fe2000000122b */
[-C--:B------:R-:W-:Y:S01]  /*3f20*/  @!P0 FFMA.FTZ R55, R5, R32.reuse, -R33 ;  /* 0x0000002005378223 */ /* 0x080fe20000010821 */
[--C-:B------:R-:W-:Y:S01]  /*3f30*/  @!P0 HADD2.F32 R33, -RZ, R3.reuse.H1_H1 ;  /* 0x30000003ff218230 */ /* 0x100fe20000004100 */
[----:B------:R-:W-:Y:S01]  /*3f40*/  @!P0 FFMA.FTZ R2, R31, R32, R2 ;  /* 0x000000201f028223 */ /* 0x000fe20000010002 */
[----:B------:R-:W-:Y:S02]  /*3f50*/  @!P0 HADD2.F32 R5, -RZ, R3.H0_H0 ;  /* 0x20000003ff058230 */ /* 0x000fe40000004100 */
[----:B------:R-:W-:Y:S01]  /*3f60*/  @!P0 HADD2.F32 R31, -RZ, R4.H0_H0 ;  /* 0x20000004ff1f8230 */ /* 0x000fe20000004100 */
[----:B------:R-:W-:Y:S01]  /*3f70*/  @!P0 FMUL.FTZ R7, R33, R6 ;  /* 0x0000000621078220 */ /* 0x000fe20000410000 */
[----:B------:R-:W-:Y:S01]  /*3f80*/  @!P0 MOV R4, R14 ;  /* 0x0000000e00048202 */ /* 0x000fe20000000f00 */
[C---:B------:R-:W-:Y:S02]  /*3f90*/  @!P0 FMUL.FTZ R3, R5.reuse, R6 ;  /* 0x0000000605038220 */ /* 0x040fe40000410000 */
[-C--:B------:R-:W-:Y:S01]  /*3fa0*/  @!P0 FFMA.FTZ R39, R5, R31.reuse, -R7 ;  /* 0x0000001f05278223 */ /* 0x080fe20000010807 */
[----:B------:R-:W-:Y:S01]  /*3fb0*/  @!P0 HADD2.F32 R7, -RZ, R9.H0_H0 ;  /* 0x20000009ff078230 */ /* 0x000fe20000004100 */
[----:B------:R-:W-:Y:S01]  /*3fc0*/  @!P0 FFMA.FTZ R3, R33, R31, R3 ;  /* 0x0000001f21038223 */ /* 0x000fe20000010003 */
[--C-:B------:R-:W-:Y:S01]  /*3fd0*/  @!P0 HADD2.F32 R32, -RZ, R4.reuse.H1_H1 ;  /* 0x30000004ff208230 */ /* 0x100fe20000004100 */
[----:B------:R-:W-:Y:S01]  /*3fe0*/  @!P0 IMAD.MOV.U32 R6, RZ, RZ, R15 ;  /* 0x000000ffff068224 */ /* 0x000fe200078e000f */
[----:B------:R-:W-:Y:S02]  /*3ff0*/  @!P0 HADD2.F32 R5, -RZ, R4.H0_H0 ;  /* 0x20000004ff058230 */ /* 0x000fe40000004100 */
[----:B------:R-:W-:Y:S01]  /*4000*/  @!P0 HADD2.F32 R31, -RZ, R37.H0_H0 ;  /* 0x20000025ff1f8230 */ /* 0x000fe20000004100 */
[CC--:B------:R-:W-:Y:S02]  /*4010*/  @!P0 FMUL.FTZ R33, R32.reuse, R7.reuse ;  /* 0x0000000720218220 */ /* 0x0c0fe40000410000 */
[C---:B------:R-:W-:Y:S01]  /*4020*/  @!P0 FMUL.FTZ R4, R5.reuse, R7 ;  /* 0x0000000705048220 */ /* 0x040fe20000410000 */
[----:B------:R-:W-:Y:S01]  /*4030*/  @!P0 HADD2.F32 R7, -RZ, R6.H1_H1 ;  /* 0x30000006ff078230 */ /* 0x000fe20000004100 */
[-C--:B------:R-:W-:Y:S01]  /*4040*/  @!P0 FFMA.FTZ R38, R5, R31.reuse, -R33 ;  /* 0x0000001f05268223 */ /* 0x080fe20000010821 */
[----:B------:R-:W-:Y:S01]  /*4050*/  @!P0 HADD2.F32 R5, -RZ, R8.H0_H0 ;  /* 0x20000008ff058230 */ /* 0x000fe20000004100 */
[----:B------:R-:W-:Y:S01]  /*4060*/  @!P0 FFMA.FTZ R4, R32, R31, R4 ;  /* 0x0000001f20048223 */ /* 0x000fe20000010004 */
[----:B------:R-:W-:Y:S01]  /*4070*/  SHF.L.U32 R31, R210, 0x3, RZ ;  /* 0x00000003d21f7819 */ /* 0x000fe200000006ff */
[----:B------:R-:W-:Y:S02]  /*4080*/  @!P0 HADD2.F32 R6, -RZ, R6.H0_H0 ;  /* 0x20000006ff068230 */ /* 0x000fe40000004100 */
[----:B------:R-:W-:Y:S01]  /*4090*/  @!P0 HADD2.F32 R8, -RZ, R34.H0_H0 ;  /* 0x20000022ff088230 */ /* 0x000fe20000004100 */
[-C--:B------:R-:W-:Y:S02]  /*40a0*/  @!P0 FMUL.FTZ R32, R7, R5.reuse ;  /* 0x0000000507208220 */ /* 0x080fe40000410000 */
[C---:B------:R-:W-:Y:S02]  /*40b0*/  @!P0 FMUL.FTZ R5, R6.reuse, R5 ;  /* 0x0000000506058220 */ /* 0x040fe40000410000 */
[-C--:B------:R-:W-:Y:S01]  /*40c0*/  @!P0 FFMA.FTZ R34, R6, R8.reuse, -R32 ;  /* 0x0000000806228223 */ /* 0x080fe20000010820 */
[----:B------:R-:W-:Y:S01]  /*40d0*/  @!P0 F2FP.PACK_AB R6, R3, R39 ;  /* 0x000000270306823e */ /* 0x000fe200000000ff */
[----:B------:R-:W-:Y:S01]  /*40e0*/  @!P0 FFMA.FTZ R5, R7, R8, R5 ;  /* 0x0000000807058223 */ /* 0x000fe20000010005 */
[----:B----4-:R-:W-:Y:S02]  /*40f0*/  LEA R32, P1, R31, R56, 0x1 ;  /* 0x000000381f207211 */ /* 0x010fe400078208ff */
[----:B------:R-:W-:Y:S01]  /*4100*/  @!P0 F2FP.PACK_AB R7, R2, R55 ;  /* 0x000000370207823e */ /* 0x000fe200000000ff */
[----:B------:R-:W-:Y:S01]  /*4110*/  @!P0 IMAD.MOV.U32 R13, RZ, RZ, R6 ;  /* 0x000000ffff0d8224 */ /* 0x000fe200078e0006 */
[----:B------:R-:W-:Y:S02]  /*4120*/  @!P0 F2FP.PACK_AB R3, R4, R38 ;  /* 0x000000260403823e */ /* 0x000fe400000000ff */
[----:B------:R-:W-:Y:S02]  /*4130*/  @!P0 F2FP.PACK_AB R2, R5, R34 ;  /* 0x000000220502823e */ /* 0x000fe400000000ff */
[----:B---3--:R-:W-:Y:S02]  /*4140*/  LEA.HI.X.SX32 R33, R31, R57, 0x1, P1 ;  /* 0x000000391f217211 */ /* 0x008fe400008f0eff */
[----:B------:R-:W-:Y:S02]  /*4150*/  @!P0 MOV R12, R7 ;  /* 0x00000007000c8202 */ /* 0x000fe40000000f00 */
[----:B------:R-:W-:Y:S02]  /*4160*/  @!P0 MOV R14, R3 ;  /* 0x00000003000e8202 */ /* 0x000fe40000000f00 */
[----:B------:R-:W-:Y:S05]  /*4170*/  @!P0 MOV R15, R2 ;  /* 0x00000002000f8202 */ /* 0x000fea0000000f00 */
[----:B------:R1:W-:Y:S02]  /*4180*/  ST.E.128 [R32.64], R12 ;  /* 0x0000000c20007985 */ /* 0x0003e4000c101d08 */
.L_x_1717:
[----:B------:R-:W-:Y:S05]  /*4190*/  BSYNC B0 ;  /* 0x0000000000007941 */ /* 0x000fea0003800000 */
.L_x_1716:
[----:B------:R-:W-:Y:S01]  /*41a0*/  ISETP.GE.AND P0, PT, R29, c[0x0][0x1d4], PT ;  /* 0x000075001d007a0c */ /* 0x000fe20003f06270 */
[----:B------:R-:W-:Y:S01]  /*41b0*/  @!UPT UIADD3 URZ, URZ, URZ, URZ ;  /* 0x0000003f3f3ff290 */ /* 0x000fe2000fffe03f */
[----:B------:R-:W-:Y:S11]  /*41c0*/  BSSY B0, `(.L_x_1718) ;  /* 0x000003b000007945 */ /* 0x000ff60003800000 */
[----:B------:R-:W-:-:S05]  /*41d0*/  @P0 BRA `(.L_x_1719) ;  /* 0x0000039000000947 */ /* 0x000fca0003800000 */
[----:B---3--:R-:W-:Y:S01]  /*41e0*/  IMAD.MOV.U32 R3, RZ, RZ, R57 ;  /* 0x000000ffff037224 */ /* 0x008fe200078e0039 */
[----:B-1----:R-:W-:Y:S01]  /*41f0*/  SHF.L.U32 R4, R209, 0x3, RZ ;  /* 0x00000003d1047819 */ /* 0x002fe200000006ff */
[----:B------:R-:W1:Y:S01]  /*4200*/  LDS.128 R12, [R72+0xe000] ;  /* 0x00e00000480c7984 */ /* 0x000e620000000c00 */
[----:B----4-:R-:W-:Y:S04]  /*4210*/  MOV R2, R56 ;  /* 0x0000003800027202 */ /* 0x010fe80000000f00 */
[C---:B------:R-:W-:Y:S04]  /*4220*/  LEA R38, P0, R4.reuse, R2, 0x1 ;  /* 0x0000000204267211 */ /* 0x040fe800078008ff */
[----:B------:R-:W-:Y:S02]  /*4230*/  LEA.HI.X.SX32 R39, R4, R3, 0x1, P0 ;  /* 0x0000000304277211 */ /* 0x000fe400000f0eff */
[----:B------:R-:W-:Y:S11]  /*4240*/  ISETP.GE.AND P0, PT, R111, c[0x0][0x27c], PT ;  /* 0x00009f006f007a0c */ /* 0x000ff60003f06270 */
[----:B------:R-:W-:Y:S02]  /*4250*/  @!UPT UIADD3 URZ, URZ, URZ, URZ ;  /* 0x0000003f3f3ff290 */ /* 0x000fe4000fffe03f */
[----:B------:R-:W-:Y:S01]  /*4260*/  @!P0 SHF.R.U64 R5, R16, 0x10, R17 ;  /* 0x0000001010058819 */ /* 0x000fe20000001211 */
[----:B------:R-:W-:Y:S01]  /*4270*/  @!P0 HADD2.F32 R2, -RZ, R9.H1_H1 ;  /* 0x30000009ff028230 */ /* 0x000fe20000004100 */
[----:B------:R-:W-:Y:S01]  /*4280*/  @!P0 SHF.R.U64 R16, R44, 0x10, R45 ;  /* 0x000000102c108819 */ /* 0x000fe2000000122d */
[----:B------:R-:W-:Y:S01]  /*4290*/  @!P0 HADD2.F32 R8, -RZ, R37.H1_H1 ;  /* 0x30000025ff088230 */ /* 0x000fe20000004100 */
[----:B------:R-:W-:Y:S01]  /*42a0*/  @!P0 SHF.R.U32.HI R7, RZ, 0x10, R17 ;  /* 0x00000010ff078819 */ /* 0x000fe20000011611 */
[----:B------:R-:W-:Y:S01]  /*42b0*/  @!P0 HADD2.F32 R5, -RZ, R5.H0_H0 ;  /* 0x20000005ff058230 */ /* 0x000fe20000004100 */
[----:B--2---:R-:W-:Y:S01]  /*42c0*/  @!P0 SHF.R.U32.HI R33, RZ, 0x10, R45 ;  /* 0x00000010ff218819 */ /* 0x004fe2000001162d */
        /* <DEDUP_REMOVED lines=13> */
[----:B------:R-:W-:Y:S01]  /*43a0*/  @!P0 HADD2.F32 R8, -RZ, R7.H0_H0 ;  /* 0x20000007ff088230 */ /* 0x000fe20000004100 */
[----:B------:R-:W-:Y:S02]  /*43b0*/  @!P0 IMAD.MOV.U32 R6, RZ, RZ, R14 ;  /* 0x000000ffff068224 */ /* 0x000fe400078e000e */
        /* <DEDUP_REMOVED lines=8> */
[--C-:B------:R-:W-:Y:S02]  /*4440*/  @!P0 HADD2.F32 R6, -RZ, R5.reuse.H0_H0 ;  /* 0x20000005ff068230 */ /* 0x100fe40000004100 */
[----:B------:R-:W-:Y:S01]  /*4450*/  @!P0 HADD2.F32 R32, -RZ, R5.H1_H1 ;  /* 0x30000005ff208230 */ /* 0x000fe20000004100 */
[-C--:B------:R-:W-:Y:S02]  /*4460*/  @!P0 FMUL.FTZ R5, R17, R4.reuse ;  /* 0x0000000411058220 */ /* 0x080fe40000410000 */
[C---:B------:R-:W-:Y:S02]  /*4470*/  @!P0 FMUL.FTZ R4, R7.reuse, R4 ;  /* 0x0000000407048220 */ /* 0x040fe40000410000 */
[----:B------:R-:W-:Y:S01]  /*4480*/  @!P0 FFMA.FTZ R37, R7, R31, -R5 ;  /* 0x0000001f07258223 */ /* 0x000fe20000010805 */
[----:B------:R-:W-:Y:S01]  /*4490*/  @!P0 F2FP.PACK_AB R7, R2, R43 ;  /* 0x0000002b0207823e */ /* 0x000fe200000000ff */
[-C--:B------:R-:W-:Y:S02]  /*44a0*/  @!P0 FMUL.FTZ R5, R6, R8.reuse ;  /* 0x0000000806058220 */ /* 0x080fe40000410000 */
[----:B------:R-:W-:Y:S01]  /*44b0*/  @!P0 FMUL.FTZ R34, R32, R8 ;  /* 0x0000000820228220 */ /* 0x000fe20000410000 */
[----:B------:R-:W-:Y:S01]  /*44c0*/  @!P0 MOV R12, R7 ;  /* 0x00000007000c8202 */ /* 0x000fe20000000f00 */
[----:B------:R-:W-:Y:S02]  /*44d0*/  @!P0 FFMA.FTZ R4, R17, R31, R4 ;  /* 0x0000001f11048223 */ /* 0x000fe40000010004 */
[-C--:B------:R-:W-:Y:S01]  /*44e0*/  @!P0 FFMA.FTZ R34, R6, R33.reuse, -R34 ;  /* 0x0000002106228223 */ /* 0x080fe20000010822 */
[----:B------:R-:W-:Y:S01]  /*44f0*/  @!P0 F2FP.PACK_AB R6, R3, R42 ;  /* 0x0000002a0306823e */ /* 0x000fe200000000ff */
[----:B------:R-:W-:Y:S01]  /*4500*/  @!P0 FFMA.FTZ R5, R32, R33, R5 ;  /* 0x0000002120058223 */ /* 0x000fe20000010005 */
[----:B------:R-:W-:Y:S03]  /*4510*/  @!P0 F2FP.PACK_AB R3, R4, R37 ;  /* 0x000000250403823e */ /* 0x000fe600000000ff */
[----:B------:R-:W-:Y:S01]  /*4520*/  @!P0 IMAD.MOV.U32 R13, RZ, RZ, R6 ;  /* 0x000000ffff0d8224 */ /* 0x000fe200078e0006 */
[----:B------:R-:W-:Y:S02]  /*4530*/  @!P0 F2FP.PACK_AB R2, R5, R34 ;  /* 0x000000220502823e */ /* 0x000fe400000000ff */
[----:B------:R-:W-:Y:S02]  /*4540*/  @!P0 MOV R14, R3 ;  /* 0x00000003000e8202 */ /* 0x000fe40000000f00 */
[----:B------:R-:W-:Y:S05]  /*4550*/  @!P0 MOV R15, R2 ;  /* 0x00000002000f8202 */ /* 0x000fea0000000f00 */
[----:B------:R1:W-:Y:S02]  /*4560*/  ST.E.128 [R38.64], R12 ;  /* 0x0000000c26007985 */ /* 0x0003e4000c101d08 */
.L_x_1719:
[----:B------:R-:W-:Y:S05]  /*4570*/  BSYNC B0 ;  /* 0x0000000000007941 */ /* 0x000fea0003800000 */
.L_x_1718:
[----:B------:R-:W-:Y:S01]  /*4580*/  ISETP.GE.AND P0, PT, R200, c[0x0][0x1d4], PT ;  /* 0x00007500c8007a0c */ /* 0x000fe20003f06270 */
[----:B------:R-:W-:Y:S01]  /*4590*/  @!UPT UIADD3 URZ, URZ, URZ, URZ ;  /* 0x0000003f3f3ff290 */ /* 0x000fe2000fffe03f */
[----:B------:R-:W-:Y:S11]  /*45a0*/  BSSY B0, `(.L_x_1720) ;  /* 0x0000038000007945 */ /* 0x000ff60003800000 */
[----:B------:R-:W-:-:S05]  /*45b0*/  @P0 BRA `(.L_x_1721) ;  /* 0x0000036000000947 */ /* 0x000fca0003800000 */
[C---:B-1--4-:R-:W-:Y:S01]  /*45c0*/  LEA R32, P0, R200.reuse, R56, 0x1 ;  /* 0x00000038c8207211 */ /* 0x052fe200078008ff */
[----:B------:R-:W1:Y:S03]  /*45d0*/  LDS.128 R12, [R73+0xe000] ;  /* 0x00e00000490c7984 */ /* 0x000e660000000c00 */
[----:B--23--:R-:W-:Y:S02]  /*45e0*/  LEA.HI.X R33, R200, R57, R215, 0x1, P0 ;  /* 0x00000039c8217211 */ /* 0x00cfe400000f0cd7 */
[----:B------:R-:W-:Y:S11]  /*45f0*/  ISETP.GE.AND P0, PT, R145, c[0x0][0x27c], PT ;  /* 0x00009f0091007a0c */ /* 0x000ff60003f06270 */
[----:B------:R-:W-:Y:S02]  /*4600*/  @!UPT UIADD3 URZ, URZ, URZ, URZ ;  /* 0x0000003f3f3ff290 */ /* 0x000fe4000fffe03f */
[----:B------:R-:W-:Y:S01]  /*4610*/  @!P0 HADD2.F32 R2, -RZ, R24.H1_H1 ;  /* 0x30000018ff028230 */ /* 0x000fe20000004100 */
[----:B------:R-:W-:Y:S01]  /*4620*/  @!P0 SHF.R.U64 R5, R18, 0x10, R19 ;  /* 0x0000001012058819 */ /* 0x000fe20000001213 */
[----:B------:R-:W-:Y:S01]  /*4630*/  @!P0 HADD2.F32 R8, -RZ, R41.H1_H1 ;  /* 0x30000029ff088230 */ /* 0x000fe20000004100 */
[----:B------:R-:W-:Y:S01]  /*4640*/  @!P0 SHF.R.U64 R16, R46, 0x10, R47 ;  /* 0x000000102e108819 */ /* 0x000fe2000000122f */
[----:B------:R-:W-:Y:S01]  /*4650*/  @!P0 HADD2.F32 R18, -RZ, R52.H0_H0 ;  /* 0x20000034ff128230 */ /* 0x000fe20000004100 */
[----:B------:R-:W-:Y:S01]  /*4660*/  @!P0 SHF.R.U32.HI R7, RZ, 0x10, R19 ;  /* 0x00000010ff078819 */ /* 0x000fe20000011613 */
[----:B------:R-:W-:Y:S01]  /*4670*/  @!P0 HADD2.F32 R5, -RZ, R5.H0_H0 ;  /* 0x20000005ff058230 */ /* 0x000fe20000004100 */
[----:B------:R-:W-:Y:S01]  /*4680*/  @!P0 SHF.R.U32.HI R24, RZ, 0x10, R47 ;  /* 0x00000010ff188819 */ /* 0x000fe2000001162f */
[----:B------:R-:W-:Y:S04]  /*4690*/  @!P0 HADD2.F32 R16, -RZ, R16.H0_H0 ;  /* 0x20000010ff108230 */ /* 0x000fe80000004100 */
        /* <DEDUP_REMOVED lines=12> */
[CC--:B------:R-:W-:Y:S01]  /*4760*/  @!P0 FMUL.FTZ R17, R9.reuse, R5.reuse ;  /* 0x0000000509118220 */ /* 0x0c0fe20000410000 */
[----:B------:R-:W-:Y:S01]  /*4770*/  @!P0 HADD2.F32 R8, -RZ, R7.H0_H0 ;  /* 0x20000007ff088230 */ /* 0x000fe20000004100 */
        /* <DEDUP_REMOVED lines=13> */
[CC--:B------:R-:W-:Y:S02]  /*4850*/  @!P0 FMUL.FTZ R5, R6.reuse, R8.reuse ;  /* 0x0000000806058220 */ /* 0x0c0fe40000410000 */
[----:B------:R-:W-:Y:S01]  /*4860*/  @!P0 FMUL.FTZ R31, R19, R8 ;  /* 0x00000008131f8220 */ /* 0x000fe20000410000 */
[----:B------:R-:W-:Y:S01]  /*4870*/  @!P0 MOV R12, R7 ;  /* 0x00000007000c8202 */ /* 0x000fe20000000f00 */
        /* <DEDUP_REMOVED lines=10> */
.L_x_1721:
[----:B------:R-:W-:Y:S05]  /*4920*/  BSYNC B0 ;  /* 0x0000000000007941 */ /* 0x000fea0003800000 */
.L_x_1720:
        /* <DEDUP_REMOVED lines=58> */
.L_x_1723:
[----:B------:R-:W-:Y:S05]  /*4cd0*/  BSYNC B0 ;  /* 0x0000000000007941 */ /* 0x000fea0003800000 */
.L_x_1722:
[----:B------:R-:W-:Y:S11]  /*4ce0*/  ISETP.GE.AND P0, PT, R198, c[0x0][0x1d4], PT ;  /* 0x00007500c6007a0c */ /* 0x000ff60003f06270 */
[----:B------:R-:W-:Y:S02]  /*4cf0*/  @!UPT UIADD3 URZ, URZ, URZ, URZ ;  /* 0x0000003f3f3ff290 */ /* 0x000fe4000fffe03f */
[----:B------:R-:W-:-:S05]  /*4d00*/  @P0 BRA `(.L_x_1713) ;  /* 0x000023e000000947 */ /* 0x000fca0003800000 */
[C---:B----4-:R-:W-:Y:S01]  /*4d10*/  LEA R24, P0, R198.reuse, R56, 0x1 ;  /* 0x00000038c6187211 */ /* 0x050fe200078008ff */
[----:B-1----:R-:W1:Y:S03]  /*4d20*/  LDS.128 R12, [R73+0x10000] ;  /* 0x01000000490c7984 */ /* 0x002e660000000c00 */
[----:B---3--:R-:W-:Y:S02]  /*4d30*/  LEA.HI.X R25, R198, R57, R213, 0x1, P0 ;  /* 0x00000039c6197211 */ /* 0x008fe400000f0cd5 */
        /* <DEDUP_REMOVED lines=52> */
.L_x_1710:
        /* <DEDUP_REMOVED lines=31> */
[----:B------:R-:W-:Y:S01]  /*5270*/  LEA.HI.X R5, R2, c[0x0][0x274], R5, 0x1, P0 ;  /* 0x00009d0002057a11 */ /* 0x000fe200000f0c05 */
[----:B------:R-:W-:Y:S01]  /*5280*/  CS2R R24, SRZ ;  /* 0x0000000000187805 */ /* 0x000fe2000001ff00 */
[C---:B------:R-:W-:Y:S04]  /*5290*/  LEA R2, P0, R3.reuse, c[0x0][0x288], 0x1 ;  /* 0x0000a20003027a11 */ /* 0x040fe800078008ff */
[----:B------:R-:W-:Y:S02]  /*52a0*/  LEA.HI.X R3, R3, c[0x0][0x28c], R6, 0x1, P0 ;  /* 0x0000a30003037a11 */ /* 0x000fe400000f0c06 */
[----:B------:R-:W-:Y:S11]  /*52b0*/  ISETP.GE.AND P0, PT, R104, c[0x0][0x27c], PT ;  /* 0x00009f0068007a0c */ /* 0x000ff60003f06270 */
[----:B------:R-:W-:Y:S02]  /*52c0*/  @!UPT UIADD3 URZ, URZ, URZ, URZ ;  /* 0x0000003f3f3ff290 */ /* 0x000fe4000fffe03f */
        /* <DEDUP_REMOVED lines=10> */
.L_x_1725:
[----:B------:R-:W-:Y:S05]  /*5370*/  BSYNC B0 ;  /* 0x0000000000007941 */ /* 0x000fea0003800000 */
.L_x_1724:
[----:B------:R2:W3:Y:S04]  /*5380*/  SHFL.IDX PT, R65, R33, RZ, 0x1c1f ;  /* 0x001c1fff21417589 */ /* 0x0004e800000e0000 */
[----:B------:R2:W4:Y:S01]  /*5390*/  SHFL.IDX PT, R64, R34, RZ, 0x1c1f ;  /* 0x001c1fff22407589 */ /* 0x00052200000e0000 */
[----:B------:R-:W-:-:S05]  /*53a0*/  @P1 BRA `(.L_x_1713) ;  /* 0x00001d4000001947 */ /* 0x000fca0003800000 */
[----:B-1---5:R-:W-:Y:S01]  /*53b0*/  MOV R2, R57 ;  /* 0x0000003900027202 */ /* 0x022fe20000000f00 */
[----:B------:R-:W-:Y:S01]  /*53c0*/  IMAD.MOV.U32 R5, RZ, RZ, R58 ;  /* 0x000000ffff057224 */ /* 0x000fe200078e003a */
[----:B------:R-:W-:Y:S01]  /*53d0*/  ISETP.GE.AND P0, PT, R104, c[0x0][0x1d4], PT ;  /* 0x0000750068007a0c */ /* 0x000fe20003f06270 */
[----:B------:R-:W-:Y:S01]  /*53e0*/  IMAD.MOV.U32 R4, RZ, RZ, R59 ;  /* 0x000000ffff047224 */ /* 0x000fe200078e003b */
[----:B------:R-:W-:Y:S01]  /*53f0*/  IADD3 R127, -R130, c[0x0][0x1d4], RZ ;  /* 0x00007500827f7a10 */ /* 0x000fe20007ffe1ff */
[----:B------:R-:W-:Y:S01]  /*5400*/  IMAD.MOV.U32 R3, RZ, RZ, R56 ;  /* 0x000000ffff037224 */ /* 0x000fe200078e0038 */
[----:B------:R-:W-:Y:S01]  /*5410*/  BSSY B0, `(.L_x_1726) ;  /* 0x0000099000007945 */ /* 0x000fe20003800000 */
[----:B------:R-:W-:Y:S01]  /*5420*/  IMAD R66, R36, 0x3000, RZ ;  /* 0x0000300024427824 */ /* 0x000fe200078e02ff */
        /* <DEDUP_REMOVED lines=12> */
[----:B--2---:R-:W-:Y:S01]  /*54f0*/  PRMT R34, R4, 0x5410, R5 ;  /* 0x0000541004227816 */ /* 0x004fe20000000005 */
[----:B------:R-:W-:Y:S01]  /*5500*/  IMAD.MOV.U32 R4, RZ, RZ, R23 ;  /* 0x000000ffff047224 */ /* 0x000fe200078e0017 */
[----:B------:R-:W-:Y:S01]  /*5510*/  PRMT R33, R3, 0x5410, R2 ;  /* 0x0000541003217816 */ /* 0x000fe20000000002 */
[----:B------:R-:W-:Y:S01]  /*5520*/  IMAD.MOV.U32 R3, RZ, RZ, R20 ;  /* 0x000000ffff037224 */ /* 0x000fe200078e0014 */
[----:B------:R-:W-:Y:S02]  /*5530*/  MOV R5, R22 ;  /* 0x0000001600057202 */ /* 0x000fe40000000f00 */
[----:B------:R-:W-:Y:S02]  /*5540*/  MOV R2, R21 ;  /* 0x0000001500027202 */ /* 0x000fe40000000f00 */
[----:B------:R-:W-:Y:S02]  /*5550*/  PRMT R32, R5, 0x5410, R4 ;  /* 0x0000541005207816 */ /* 0x000fe40000000004 */
[----:B------:R-:W-:Y:S01]  /*5560*/  PRMT R31, R3, 0x5410, R2 ;  /* 0x00005410031f7816 */ /* 0x000fe20000000002 */
[----:B------:R-:W-:-:S05]  /*5570*/  @P0 BRA `(.L_x_1727) ;  /* 0x0000082000000947 */ /* 0x000fca0003800000 */
[----:B------:R-:W-:Y:S01]  /*5580*/  IMAD.MOV.U32 R8, RZ, RZ, R44 ;  /* 0x000000ffff087224 */ /* 0x000fe200078e002c */
[----:B------:R-:W-:Y:S02]  /*5590*/  LOP3.LUT P2, RZ, R196, 0x1, RZ, 0xc0, !PT ;  /* 0x00000001c4ff7812 */ /* 0x000fe4000784c0ff */
[----:B------:R-:W-:Y:S02]  /*55a0*/  ISETP.GE.AND P0, PT, R104, c[0x0][0x27c], PT ;  /* 0x00009f0068007a0c */ /* 0x000fe40003f06270 */
[----:B------:R-:W-:Y:S02]  /*55b0*/  SEL R2, R130, R127, !P2 ;  /* 0x0000007f82027207 */ /* 0x000fe40005000000 */
[----:B------:R-:W-:Y:S02]  /*55c0*/  MOV R6, R13 ;  /* 0x0000000d00067202 */ /* 0x000fe40000000f00 */
[----:B------:R-:W-:Y:S04]  /*55d0*/  SHF.R.S32.HI R3, RZ, 0x1f, R2 ;  /* 0x0000001fff037819 */ /* 0x000fe80000011402 */
[----:B------:R-:W-:Y:S03]  /*55e0*/  LEA.HI R2, R3, R2, RZ, 0x4 ;  /* 0x0000000203027211 */ /* 0x000fe600078f20ff */
[----:B------:R-:W-:Y:S01]  /*55f0*/  @!P0 HADD2.F32 R8, -RZ, R8.H0_H0 ;  /* 0x20000008ff088230 */ /* 0x000fe20000004100 */
[----:B------:R-:W-:Y:S01]  /*5600*/  LEA.HI.SX32 R2, R2, R120, 0x1c ;  /* 0x0000007802027211 */ /* 0x000fe200078fe2ff */
[----:B------:R-:W-:Y:S01]  /*5610*/  @!P0 HADD2.F32 R6, -RZ, R6.H0_H0 ;  /* 0x20000006ff068230 */ /* 0x000fe20000004100 */
        /* <DEDUP_REMOVED lines=9> */
[----:B------:R-:W-:Y:S03]  /*56b0*/  IADD3 R3, R125, R66, RZ ;  /* 0x000000427d037210 */ /* 0x000fe60007ffe0ff */
[----:B------:R-:W-:Y:S01]  /*56c0*/  IMAD.IADD R2, R66, 0x1, R2 ;  /* 0x0000000142027824 */ /* 0x000fe200078e0202 */
[----:B------:R-:W-:Y:S03]  /*56d0*/  SHF.L.U32 R3, R3, 0x1, RZ ;  /* 0x0000000103037819 */ /* 0x000fe600000006ff */
[----:B------:R-:W-:Y:S02]  /*56e0*/  IMAD.SHL.U32 R2, R2, 0x2, RZ ;  /* 0x0000000202027824 */ /* 0x000fe400078e00ff */
[----:B------:R-:W1:Y:S08]  /*56f0*/  LDS.128 R16, [R3+0xc100] ;  /* 0x00c1000003107984 */ /* 0x000e700000000c00 */
[----:B------:R2:W5:Y:S02]  /*5700*/  LDS.128 R52, [R2+0xc100] ;  /* 0x00c1000002347984 */ /* 0x0005640000000c00 */
[----:B--2---:R-:W-:Y:S05]  /*5710*/  MOV R2, R12 ;  /* 0x0000000c00027202 */ /* 0x004fea0000000f00 */
[----:B------:R-:W-:Y:S01]  /*5720*/  @!P0 HADD2.F32 R3, -RZ, R2.H0_H0 ;  /* 0x20000002ff038230 */ /* 0x000fe20000004100 */
[----:B-1----:R-:W-:Y:S05]  /*5730*/  @!P0 IMAD.MOV.U32 R5, RZ, RZ, R16 ;  /* 0x000000ffff058224 */ /* 0x002fea00078e0010 */
[----:B------:R-:W-:Y:S01]  /*5740*/  @!P0 HADD2.F32 R4, -RZ, R5.H0_H0 ;  /* 0x20000005ff048230 */ /* 0x000fe20000004100 */
[----:B-----5:R-:W-:Y:S01]  /*5750*/  @!P0 IMAD.MOV.U32 R39, RZ, RZ, R54 ;  /* 0x000000ffff278224 */ /* 0x020fe200078e0036 */
[----:B------:R-:W-:Y:S03]  /*5760*/  @!P0 MOV R9, R52 ;  /* 0x0000003400098202 */ /* 0x000fe60000000f00 */
[----:B------:R-:W-:Y:S01]  /*5770*/  @!P0 FMUL.FTZ R2, R4, R3 ;  /* 0x0000000304028220 */ /* 0x000fe20000410000 */
[----:B------:R-:W-:Y:S01]  /*5780*/  @!P0 MOV R41, R53 ;  /* 0x0000003500298202 */ /* 0x000fe20000000f00 */
[--C-:B------:R-:W-:Y:S05]  /*5790*/  @!P0 HADD2.F32 R7, -RZ, R9.reuse.H0_H0 ;  /* 0x20000009ff078230 */ /* 0x100fea0000004100 */
[C---:B------:R-:W-:Y:S01]  /*57a0*/  @!P0 FMUL.FTZ R37, R7.reuse, R3 ;  /* 0x0000000307258220 */ /* 0x040fe20000410000 */
[----:B------:R-:W-:Y:S01]  /*57b0*/  @!P0 SHF.R.U64 R3, R12, 0x10, R13 ;  /* 0x000000100c038819 */ /* 0x000fe2000000120d */
[-C--:B------:R-:W-:Y:S01]  /*57c0*/  @!P0 FFMA.FTZ R2, R7, R8.reuse, R2 ;  /* 0x0000000807028223 */ /* 0x080fe20000010002 */
[----:B------:R-:W-:Y:S01]  /*57d0*/  @!P0 HADD2.F32 R7, -RZ, R9.H1_H1 ;  /* 0x30000009ff078230 */ /* 0x000fe20000004100 */
[----:B------:R-:W-:Y:S01]  /*57e0*/  @!P0 FFMA.FTZ R70, R4, R8, -R37 ;  /* 0x0000000804468223 */ /* 0x000fe20000010825 */
[----:B------:R-:W-:Y:S01]  /*57f0*/  @!P0 SHF.R.U64 R8, R44, 0x10, R45 ;  /* 0x000000102c088819 */ /* 0x000fe2000000122d */
[----:B------:R-:W-:Y:S01]  /*5800*/  @!P0 IMAD.MOV.U32 R9, RZ, RZ, R17 ;  /* 0x000000ffff098224 */ /* 0x000fe200078e0011 */
[----:B------:R-:W-:Y:S01]  /*5810*/  @!P0 HADD2.F32 R3, -RZ, R3.H0_H0 ;  /* 0x20000003ff038230 */ /* 0x000fe20000004100 */
[----:B------:R-:W-:Y:S01]  /*5820*/  IMAD.MOV.U32 R37, RZ, RZ, R45 ;  /* 0x000000ffff257224 */ /* 0x000fe200078e002d */
[----:B------:R-:W-:Y:S01]  /*5830*/  @!P0 HADD2.F32 R4, -RZ, R5.H1_H1 ;  /* 0x30000005ff048230 */ /* 0x000fe20000004100 */
[----:B------:R-:W-:Y:S01]  /*5840*/  @!P0 SHF.R.U32.HI R12, RZ, 0x10, R13 ;  /* 0x00000010ff0c8819 */ /* 0x000fe2000001160d */
[----:B------:R-:W-:Y:S01]  /*5850*/  @!P0 HADD2.F32 R8, -RZ, R8.H0_H0 ;  /* 0x20000008ff088230 */ /* 0x000fe20000004100 */
[-C--:B------:R-:W-:Y:S01]  /*5860*/  @!P0 FMUL.FTZ R38, R7, R3.reuse ;  /* 0x0000000307268220 */ /* 0x080fe20000410000 */
[----:B------:R-:W-:Y:S01]  /*5870*/  @!P0 HADD2.F32 R13, -RZ, R41.H0_H0 ;  /* 0x20000029ff0d8230 */ /* 0x000fe20000004100 */
[C---:B------:R-:W-:Y:S01]  /*5880*/  @!P0 FMUL.FTZ R3, R4.reuse, R3 ;  /* 0x0000000304038220 */ /* 0x040fe20000410000 */
[----:B------:R-:W-:Y:S01]  /*5890*/  @!P0 HADD2.F32 R5, -RZ, R9.H0_H0 ;  /* 0x20000009ff058230 */ /* 0x000fe20000004100 */
[----:B------:R-:W-:Y:S01]  /*58a0*/  @!P0 FFMA.FTZ R69, R4, R8, -R38 ;  /* 0x0000000804458223 */ /* 0x000fe20000010826 */
[----:B------:R-:W-:Y:S01]  /*58b0*/  @!P0 HADD2.F32 R37, -RZ, R37.H0_H0 ;  /* 0x20000025ff258230 */ /* 0x000fe20000004100 */
[-C--:B------:R-:W-:Y:S02]  /*58c0*/  @!P0 FMUL.FTZ R38, R13, R6.reuse ;  /* 0x000000060d268220 */ /* 0x080fe40000410000 */
[----:B------:R-:W-:Y:S01]  /*58d0*/  @!P0 FMUL.FTZ R4, R5, R6 ;  /* 0x0000000605048220 */ /* 0x000fe20000410000 */
[----:B------:R-:W-:Y:S01]  /*58e0*/  MOV R6, R14 ;  /* 0x0000000e00067202 */ /* 0x000fe20000000f00 */
[----:B------:R-:W-:Y:S02]  /*58f0*/  @!P0 FFMA.FTZ R3, R7, R8, R3 ;  /* 0x0000000807038223 */ /* 0x000fe40000010003 */
[-C--:B------:R-:W-:Y:S01]  /*5900*/  @!P0 FFMA.FTZ R44, R5, R37.reuse, -R38 ;  /* 0x00000025052c8223 */ /* 0x080fe20000010826 */
[----:B------:R-:W-:Y:S01]  /*5910*/  MOV R5, R46 ;  /* 0x0000002e00057202 */ /* 0x000fe20000000f00 */
[----:B------:R-:W-:Y:S01]  /*5920*/  @!P0 IMAD.MOV.U32 R8, RZ, RZ, R18 ;  /* 0x000000ffff088224 */ /* 0x000fe200078e0012 */
[----:B------:R-:W-:Y:S01]  /*5930*/  @!P0 HADD2.F32 R6, -RZ, R6.H0_H0 ;  /* 0x20000006ff068230 */ /* 0x000fe20000004100 */
[----:B------:R-:W-:Y:S01]  /*5940*/  @!P0 FFMA.FTZ R4, R13, R37, R4 ;  /* 0x000000250d048223 */ /* 0x000fe20000010004 */
[----:B------:R-:W-:Y:S01]  /*5950*/  @!P0 HADD2.F32 R37, -RZ, R39.H0_H0 ;  /* 0x20000027ff258230 */ /* 0x000fe20000004100 */
[----:B------:R-:W-:Y:S01]  /*5960*/  @!P0 SHF.R.U32.HI R13, RZ, 0x10, R45 ;  /* 0x00000010ff0d8819 */ /* 0x000fe2000001162d */
[----:B------:R-:W-:Y:S02]  /*5970*/  @!P0 HADD2.F32 R38, -RZ, R5.H0_H0 ;  /* 0x20000005ff268230 */ /* 0x000fe40000004100 */
[--C-:B------:R-:W-:Y:S01]  /*5980*/  @!P0 HADD2.F32 R5, -RZ, R8.reuse.H0_H0 ;  /* 0x20000008ff058230 */ /* 0x100fe20000004100 */
[----:B------:R-:W-:Y:S01]  /*5990*/  @!P0 FMUL.FTZ R7, R37, R6 ;  /* 0x0000000625078220 */ /* 0x000fe20000410000 */
[----:B------:R-:W-:Y:S03]  /*59a0*/  @!P0 HADD2.F32 R13, -RZ, R13.H0_H0 ;  /* 0x2000000dff0d8230 */ /* 0x000fe60000004100 */
[C---:B------:R-:W-:Y:S01]  /*59b0*/  @!P0 FFMA.FTZ R68, R5.reuse, R38, -R7 ;  /* 0x0000002605448223 */ /* 0x040fe20000010807 */
[----:B------:R-:W-:Y:S01]  /*59c0*/  @!P0 SHF.R.U64 R7, R14, 0x10, R15 ;  /* 0x000000100e078819 */ /* 0x000fe2000000120f */
[----:B------:R-:W-:Y:S01]  /*59d0*/  @!P0 FMUL.FTZ R6, R5, R6 ;  /* 0x0000000605068220 */ /* 0x000fe20000410000 */
[----:B------:R-:W-:Y:S01]  /*59e0*/  @!P0 SHF.R.U64 R5, R46, 0x10, R47 ;  /* 0x000000102e058819 */ /* 0x000fe2000000122f */
[----:B------:R-:W-:Y:S02]  /*59f0*/  @!P0 HADD2.F32 R14, -RZ, R39.H1_H1 ;  /* 0x30000027ff0e8230 */ /* 0x000fe40000004100 */
[----:B------:R-:W-:Y:S02]  /*5a00*/  @!P0 HADD2.F32 R7, -RZ, R7.H0_H0 ;  /* 0x20000007ff078230 */ /* 0x000fe40000004100 */
[----:B------:R-:W-:Y:S02]  /*5a10*/  @!P0 HADD2.F32 R39, -RZ, R5.H0_H0 ;  /* 0x20000005ff278230 */ /* 0x000fe40000004100 */
[----:B------:R-:W-:Y:S01]  /*5a20*/  @!P0 HADD2.F32 R5, -RZ, R8.H1_H1 ;  /* 0x30000008ff058230 */ /* 0x000fe20000004100 */
[----:B------:R-:W-:Y:S01]  /*5a30*/  @!P0 FMUL.FTZ R42, R14, R7 ;  /* 0x000000070e2a8220 */ /* 0x000fe20000410000 */
[----:B------:R-:W-:Y:S02]  /*5a40*/  @!P0 HADD2.F32 R8, -RZ, R12.H0_H0 ;  /* 0x2000000cff088230 */ /* 0x000fe40000004100 */
[----:B------:R-:W-:Y:S01]  /*5a50*/  @!P0 HADD2.F32 R12, -RZ, R41.H1_H1 ;  /* 0x30000029ff0c8230 */ /* 0x000fe20000004100 */
[C---:B------:R-:W-:Y:S01]  /*5a60*/  @!P0 FFMA.FTZ R46, R5.reuse, R39, -R42 ;  /* 0x00000027052e8223 */ /* 0x040fe2000001082a */
[----:B------:R-:W-:Y:S01]  /*5a70*/  @!P0 MOV R41, R55 ;  /* 0x0000003700298202 */ /* 0x000fe20000000f00 */
[----:B------:R-:W-:Y:S01]  /*5a80*/  @!P0 FMUL.FTZ R7, R5, R7 ;  /* 0x0000000705078220 */ /* 0x000fe20000410000 */
[----:B------:R-:W-:Y:S01]  /*5a90*/  @!P0 HADD2.F32 R5, -RZ, R9.H1_H1 ;  /* 0x30000009ff058230 */ /* 0x000fe20000004100 */
[CC--:B------:R-:W-:Y:S01]  /*5aa0*/  @!P0 FMUL.FTZ R9, R12.reuse, R8.reuse ;  /* 0x000000080c098220 */ /* 0x0c0fe20000410000 */
[----:B------:R-:W-:Y:S03]  /*5ab0*/  MOV R42, R47 ;  /* 0x0000002f002a7202 */ /* 0x000fe60000000f00 */
[CC--:B------:R-:W-:Y:S02]  /*5ac0*/  @!P0 FFMA.FTZ R9, R5.reuse, R13.reuse, -R9 ;  /* 0x0000000d05098223 */ /* 0x0c0fe40000010809 */
[----:B------:R-:W-:Y:S02]  /*5ad0*/  @!P0 FMUL.FTZ R5, R5, R8 ;  /* 0x0000000805058220 */ /* 0x000fe40000410000 */
[----:B------:R-:W-:Y:S01]  /*5ae0*/  IMAD.MOV.U32 R8, RZ, RZ, R15 ;  /* 0x000000ffff087224 */ /* 0x000fe200078e000f */
[----:B------:R-:W-:Y:S01]  /*5af0*/  @!P0 F2FP.PACK_AB R45, R9, R44 ;  /* 0x0000002c092d823e */ /* 0x000fe200000000ff */
[----:B------:R-:W-:Y:S01]  /*5b00*/  @!P0 IMAD.MOV.U32 R9, RZ, RZ, R19 ;  /* 0x000000ffff098224 */ /* 0x000fe200078e0013 */
[----:B------:R-:W-:Y:S01]  /*5b10*/  @!P0 F2FP.PACK_AB R44, R69, R70 ;  /* 0x00000046452c823e */ /* 0x000fe200000000ff */
[----:B------:R-:W-:Y:S01]  /*5b20*/  @!P0 FFMA.FTZ R5, R12, R13, R5 ;  /* 0x0000000d0c058223 */ /* 0x000fe20000010005 */
[----:B------:R-:W-:Y:S01]  /*5b30*/  @!P0 SHF.R.U32.HI R12, RZ, 0x10, R15 ;  /* 0x00000010ff0c8819 */ /* 0x000fe2000001160f */
[----:B------:R-:W-:Y:S01]  /*5b40*/  @!P0 FFMA.FTZ R6, R37, R38, R6 ;  /* 0x0000002625068223 */ /* 0x000fe20000010006 */
[----:B------:R-:W-:Y:S01]  /*5b50*/  @!P0 MOV R16, R44 ;  /* 0x0000002c00108202 */ /* 0x000fe20000000f00 */
[----:B------:R-:W-:Y:S01]  /*5b60*/  @!P0 FFMA.FTZ R7, R14, R39, R7 ;  /* 0x000000270e078223 */ /* 0x000fe20000010007 */
[----:B------:R-:W-:Y:S01]  /*5b70*/  @!P0 F2FP.PACK_AB R4, R5, R4 ;  /* 0x000000040504823e */ /* 0x000fe200000000ff */
[----:B------:R-:W-:Y:S01]  /*5b80*/  @!P0 IMAD.MOV.U32 R17, RZ, RZ, R45 ;  /* 0x000000ffff118224 */ /* 0x000fe200078e002d */
[----:B------:R-:W-:Y:S02]  /*5b90*/  @!P0 HADD2.F32 R13, -RZ, R8.H0_H0 ;  /* 0x20000008ff0d8230 */ /* 0x000fe40000004100 */
[----:B------:R-:W-:Y:S01]  /*5ba0*/  @!P0 HADD2.F32 R15, -RZ, R41.H0_H0 ;  /* 0x20000029ff0f8230 */ /* 0x000fe20000004100 */
[----:B------:R-:W-:Y:S01]  /*5bb0*/  @!P0 IMAD.MOV.U32 R53, RZ, RZ, R4 ;  /* 0x000000ffff358224 */ /* 0x000fe200078e0004 */
[----:B------:R-:W-:Y:S02]  /*5bc0*/  @!P0 HADD2.F32 R37, -RZ, R42.H0_H0 ;  /* 0x2000002aff258230 */ /* 0x000fe40000004100 */
[----:B------:R-:W-:Y:S01]  /*5bd0*/  @!P0 HADD2.F32 R8, -RZ, R9.H0_H0 ;  /* 0x20000009ff088230 */ /* 0x000fe20000004100 */
[C---:B------:R-:W-:Y:S01]  /*5be0*/  @!P0 FMUL.FTZ R42, R15.reuse, R13 ;  /* 0x0000000d0f2a8220 */ /* 0x040fe20000410000 */
[----:B------:R-:W-:Y:S02]  /*5bf0*/  @!P0 HADD2.F32 R12, -RZ, R12.H0_H0 ;  /* 0x2000000cff0c8230 */ /* 0x000fe40000004100 */
[----:B------:R-:W-:Y:S01]  /*5c00*/  @!P0 HADD2.F32 R38, -RZ, R41.H1_H1 ;  /* 0x30000029ff268230 */ /* 0x000fe20000004100 */
[C---:B------:R-:W-:Y:S01]  /*5c10*/  @!P0 FFMA.FTZ R42, R8.reuse, R37, -R42 ;  /* 0x00000025082a8223 */ /* 0x040fe2000001082a */
[----:B------:R-:W-:Y:S01]  /*5c20*/  @!P0 HADD2.F32 R9, -RZ, R9.H1_H1 ;  /* 0x30000009ff098230 */ /* 0x000fe20000004100 */
[----:B------:R-:W-:Y:S01]  /*5c30*/  @!P0 FMUL.FTZ R8, R8, R13 ;  /* 0x0000000d08088220 */ /* 0x000fe20000410000 */
[----:B------:R-:W-:Y:S01]  /*5c40*/  @!P0 HADD2.F32 R13, -RZ, R43.H0_H0 ;  /* 0x2000002bff0d8230 */ /* 0x000fe20000004100 */
[----:B------:R-:W-:Y:S02]  /*5c50*/  @!P0 FMUL.FTZ R41, R38, R12 ;  /* 0x0000000c26298220 */ /* 0x000fe40000410000 */
[----:B------:R-:W-:Y:S02]  /*5c60*/  @!P0 FFMA.FTZ R8, R15, R37, R8 ;  /* 0x000000250f088223 */ /* 0x000fe40000010008 */
[CC--:B------:R-:W-:Y:S01]  /*5c70*/  @!P0 FFMA.FTZ R43, R9.reuse, R13.reuse, -R41 ;  /* 0x0000000d092b8223 */ /* 0x0c0fe20000010829 */
[----:B------:R-:W-:Y:S01]  /*5c80*/  @!P0 F2FP.PACK_AB R41, R46, R68 ;  /* 0x000000442e29823e */ /* 0x000fe200000000ff */
[----:B------:R-:W-:Y:S01]  /*5c90*/  @!P0 FMUL.FTZ R9, R9, R12 ;  /* 0x0000000c09098220 */ /* 0x000fe20000410000 */
[----:B------:R-:W-:Y:S02]  /*5ca0*/  @!P0 F2FP.PACK_AB R12, R3, R2 ;  /* 0x00000002030c823e */ /* 0x000fe400000000ff */
[----:B------:R-:W-:Y:S01]  /*5cb0*/  @!P0 F2FP.PACK_AB R3, R7, R6 ;  /* 0x000000060703823e */ /* 0x000fe200000000ff */
[----:B------:R-:W-:Y:S01]  /*5cc0*/  @!P0 FFMA.FTZ R9, R38, R13, R9 ;  /* 0x0000000d26098223 */ /* 0x000fe20000010009 */
[----:B------:R-:W-:Y:S02]  /*5cd0*/  @!P0 F2FP.PACK_AB R13, R43, R42 ;  /* 0x0000002a2b0d823e */ /* 0x000fe400000000ff */
[----:B------:R-:W-:Y:S02]  /*5ce0*/  @!P0 MOV R18, R41 ;  /* 0x0000002900128202 */ /* 0x000fe40000000f00 */
[----:B------:R-:W-:Y:S01]  /*5cf0*/  @!P0 F2FP.PACK_AB R2, R9, R8 ;  /* 0x000000080902823e */ /* 0x000fe200000000ff */
[----:B------:R-:W-:Y:S01]  /*5d00*/  @!P0 IMAD.MOV.U32 R19, RZ, RZ, R13 ;  /* 0x000000ffff138224 */ /* 0x000fe200078e000d */
        /* <DEDUP_REMOVED lines=9> */
.L_x_1727:
[----:B------:R-:W-:Y:S05]  /*5da0*/  BSYNC B0 ;  /* 0x0000000000007941 */ /* 0x000fea0003800000 */
.L_x_1726:
[----:B------:R-:W-:Y:S01]  /*5db0*/  ISETP.GE.AND P0, PT, R30, c[0x0][0x1d4], PT ;  /* 0x000075001e007a0c */ /* 0x000fe20003f06270 */
[----:B------:R-:W-:Y:S01]  /*5dc0*/  @!UPT UIADD3 URZ, URZ, URZ, URZ ;  /* 0x0000003f3f3ff290 */ /* 0x000fe2000fffe03f */
[----:B------:R-:W-:Y:S11]  /*5dd0*/  BSSY B0, `(.L_x_1728) ;  /* 0x000007c000007945 */ /* 0x000ff60003800000 */
[----:B------:R-:W-:-:S05]  /*5de0*/  @P0 BRA `(.L_x_1729) ;  /* 0x000007a000000947 */ /* 0x000fca0003800000 */
[----:B------:R-:W-:Y:S02]  /*5df0*/  LOP3.LUT P1, RZ, R196, 0x2, RZ, 0xc0, !PT ;  /* 0x00000002c4ff7812 */ /* 0x000fe4000782c0ff */
[----:B------:R-:W-:Y:S02]  /*5e00*/  ISETP.GE.AND P0, PT, R30, c[0x0][0x27c], PT ;  /* 0x00009f001e007a0c */ /* 0x000fe40003f06270 */
[----:B-1----:R-:W-:Y:S04]  /*5e10*/  SEL R2, R130, R127, !P1 ;  /* 0x0000007f82027207 */ /* 0x002fe80004800000 */
[----:B------:R-:W-:Y:S04]  /*5e20*/  SHF.R.S32.HI R3, RZ, 0x1f, R2 ;  /* 0x0000001fff037819 */ /* 0x000fe80000011402 */
[----:B------:R-:W-:Y:S03]  /*5e30*/  LEA.HI R2, R3, R2, RZ, 0x4 ;  /* 0x0000000203027211 */ /* 0x000fe600078f20ff */
[--C-:B------:R-:W-:Y:S01]  /*5e40*/  @!P0 HADD2.F32 R9, -RZ, R60.reuse.H0_H0 ;  /* 0x2000003cff098230 */ /* 0x100fe20000004100 */
[----:B------:R-:W-:Y:S01]  /*5e50*/  LEA.HI.SX32 R2, R2, R116, 0x1c ;  /* 0x0000007402027211 */ /* 0x000fe200078fe2ff */
[----:B------:R-:W-:Y:S01]  /*5e60*/  @!P0 HADD2.F32 R17, -RZ, R60.H1_H1 ;  /* 0x3000003cff118230 */ /* 0x000fe20000004100 */
[----:B------:R-:W-:Y:S02]  /*5e70*/  @!P0 SHF.R.U32.HI R8, RZ, 0x10, R21 ;  /* 0x00000010ff088819 */ /* 0x000fe40000011615 */
[----:B------:R-:W-:Y:S02]  /*5e80*/  SHF.R.S32.HI R3, RZ, 0x1f, R2 ;  /* 0x0000001fff037819 */ /* 0x000fe40000011402 */
[----:B------:R-:W-:Y:S01]  /*5e90*/  SHF.L.U32 R39, R2, 0x3, RZ ;  /* 0x0000000302277819 */ /* 0x000fe200000006ff */
[----:B------:R-:W-:Y:S01]  /*5ea0*/  @!P0 HADD2.F32 R8, -RZ, R8.H0_H0 ;  /* 0x20000008ff088230 */ /* 0x000fe20000004100 */
[----:B------:R-:W-:Y:S02]  /*5eb0*/  LEA.HI R2, R3, R2, RZ, 0x3 ;  /* 0x0000000203027211 */ /* 0x000fe400078f18ff */
[----:B------:R-:W-:Y:S02]  /*5ec0*/  @!P0 SHF.R.U32.HI R19, RZ, 0x10, R49 ;  /* 0x00000010ff138819 */ /* 0x000fe40000011631 */
[----:B------:R-:W-:Y:S01]  /*5ed0*/  @!P0 SHF.R.U64 R7, R20, 0x10, R21 ;  /* 0x0000001014078819 */ /* 0x000fe20000001215 */
[----:B------:R-:W-:Y:S01]  /*5ee0*/  IMAD.SHL.U32 R2, R2, 0x200, RZ ;  /* 0x0000020002027824 */ /* 0x000fe200078e00ff */
[----:B------:R-:W-:Y:S01]  /*5ef0*/  LOP3.LUT R3, R208, 0x38, R39, 0xf8, !PT ;  /* 0x00000038d0037812 */ /* 0x000fe200078ef827 */
[----:B------:R-:W-:Y:S01]  /*5f00*/  @!P0 HADD2.F32 R19, -RZ, R19.H0_H0 ;  /* 0x20000013ff138230 */ /* 0x000fe20000004100 */
[----:B------:R-:W-:Y:S01]  /*5f10*/  @!P0 SHF.R.U64 R38, R48, 0x10, R49 ;  /* 0x0000001030268819 */ /* 0x000fe20000001231 */
[----:B------:R-:W-:Y:S01]  /*5f20*/  @!P0 HADD2.F32 R7, -RZ, R7.H0_H0 ;  /* 0x20000007ff078230 */ /* 0x000fe20000004100 */
[----:B------:R-:W-:Y:S02]  /*5f30*/  LOP3.LUT R3, R3, R147, RZ, 0x3c, !PT ;  /* 0x0000009303037212 */ /* 0x000fe400078e3cff */
[----:B------:R-:W-:Y:S04]  /*5f40*/  LOP3.LUT R2, R2, 0x7ffff000, RZ, 0xc0, !PT ;  /* 0x7ffff00002027812 */ /* 0x000fe800078ec0ff */
[----:B------:R-:W-:Y:S02]  /*5f50*/  IADD3 R2, R3, R2, R148 ;  /* 0x0000000203027210 */ /* 0x000fe40007ffe094 */
[----:B------:R-:W-:Y:S03]  /*5f60*/  IADD3 R3, R124, R66, RZ ;  /* 0x000000427c037210 */ /* 0x000fe60007ffe0ff */
[----:B------:R-:W-:Y:S01]  /*5f70*/  IMAD.IADD R2, R66, 0x1, R2 ;  /* 0x0000000142027824 */ /* 0x000fe200078e0202 */
[----:B------:R-:W-:Y:S03]  /*5f80*/  SHF.L.U32 R3, R3, 0x1, RZ ;  /* 0x0000000103037819 */ /* 0x000fe600000006ff */
[----:B------:R-:W-:Y:S02]  /*5f90*/  IMAD.SHL.U32 R2, R2, 0x2, RZ ;  /* 0x0000000202027824 */ /* 0x000fe400078e00ff */
[----:B------:R1:W-:Y:S08]  /*5fa0*/  LDS.128 R12, [R3+0xc100] ;  /* 0x00c10000030c7984 */ /* 0x0003f00000000c00 */
[----:B------:R-:W2:Y:S01]  /*5fb0*/  LDS.128 R44, [R2+0xc100] ;  /* 0x00c10000022c7984 */ /* 0x000ea20000000c00 */
[----:B-1----:R-:W-:Y:S01]  /*5fc0*/  @!P0 HADD2.F32 R3, -RZ, R31.H0_H0 ;  /* 0x2000001fff038230 */ /* 0x002fe20000004100 */
[----:B--2---:R-:W-:Y:S01]  /*5fd0*/  @!P0 IMAD.MOV.U32 R37, RZ, RZ, R44 ;  /* 0x000000ffff258224 */ /* 0x004fe200078e002c */
[----:B------:R-:W-:Y:S02]  /*5fe0*/  @!P0 MOV R6, R12 ;  /* 0x0000000c00068202 */ /* 0x000fe40000000f00 */
[----:B------:R-:W-:Y:S02]  /*5ff0*/  @!P0 MOV R18, R45 ;  /* 0x0000002d00128202 */ /* 0x000fe40000000f00 */
[----:B------:R-:W-:Y:S02]  /*6000*/  @!P0 HADD2.F32 R5, -RZ, R37.H0_H0 ;  /* 0x20000025ff058230 */ /* 0x000fe40000004100 */
[----:B------:R-:W-:Y:S02]  /*6010*/  @!P0 HADD2.F32 R4, -RZ, R6.H0_H0 ;  /* 0x20000006ff048230 */ /* 0x000fe40000004100 */
[--C-:B------:R-:W-:Y:S02]  /*6020*/  @!P0 HADD2.F32 R16, -RZ, R18.reuse.H0_H0 ;  /* 0x20000012ff108230 */ /* 0x100fe40000004100 */
[----:B------:R-:W-:Y:S01]  /*6030*/  @!P0 HADD2.F32 R18, -RZ, R18.H1_H1 ;  /* 0x30000012ff128230 */ /* 0x000fe20000004100 */
[CC--:B------:R-:W-:Y:S02]  /*6040*/  @!P0 FMUL.FTZ R2, R4.reuse, R3.reuse ;  /* 0x0000000304028220 */ /* 0x0c0fe40000410000 */
[C---:B------:R-:W-:Y:S02]  /*6050*/  @!P0 FMUL.FTZ R3, R5.reuse, R3 ;  /* 0x0000000305038220 */ /* 0x040fe40000410000 */
[-C--:B------:R-:W-:Y:S02]  /*6060*/  @!P0 FFMA.FTZ R2, R5, R9.reuse, R2 ;  /* 0x0000000905028223 */ /* 0x080fe40000010002 */
[----:B------:R-:W-:Y:S02]  /*6070*/  @!P0 IMAD.MOV.U32 R5, RZ, RZ, R13 ;  /* 0x000000ffff058224 */ /* 0x000fe400078e000d */
[----:B------:R-:W-:Y:S01]  /*6080*/  @!P0 FFMA.FTZ R41, R4, R9, -R3 ;  /* 0x0000000904298223 */ /* 0x000fe20000010803 */
[----:B------:R-:W-:Y:S01]  /*6090*/  @!P0 HADD2.F32 R3, -RZ, R31.H1_H1 ;  /* 0x3000001fff038230 */ /* 0x000fe20000004100 */
[----:B------:R-:W-:Y:S01]  /*60a0*/  @!P0 MOV R31, R46 ;  /* 0x0000002e001f8202 */ /* 0x000fe20000000f00 */
[----:B------:R-:W-:Y:S03]  /*60b0*/  @!P0 HADD2.F32 R4, -RZ, R5.H0_H0 ;  /* 0x20000005ff048230 */ /* 0x000fe60000004100 */
[----:B------:R-:W-:Y:S04]  /*60c0*/  @!P0 FMUL.FTZ R9, R16, R3 ;  /* 0x0000000310098220 */ /* 0x000fe80000410000 */
[C---:B------:R-:W-:Y:S01]  /*60d0*/  @!P0 FFMA.FTZ R20, R4.reuse, R17, -R9 ;  /* 0x0000001104148223 */ /* 0x040fe20000010809 */
[----:B------:R-:W-:Y:S01]  /*60e0*/  @!P0 HADD2.F32 R9, -RZ, R37.H1_H1 ;  /* 0x30000025ff098230 */ /* 0x000fe20000004100 */
[----:B------:R-:W-:Y:S01]  /*60f0*/  @!P0 FMUL.FTZ R4, R4, R3 ;  /* 0x0000000304048220 */ /* 0x000fe20000410000 */
[----:B------:R-:W-:Y:S01]  /*6100*/  @!P0 HADD2.F32 R3, -RZ, R5.H1_H1 ;  /* 0x30000005ff038230 */ /* 0x000fe20000004100 */
[-C--:B------:R-:W-:Y:S04]  /*6110*/  @!P0 FMUL.FTZ R5, R18, R8.reuse ;  /* 0x0000000812058220 */ /* 0x080fe80000410000 */
[C---:B------:R-:W-:Y:S02]  /*6120*/  @!P0 FFMA.FTZ R21, R3.reuse, R19, -R5 ;  /* 0x0000001303158223 */ /* 0x040fe40000010805 */
[----:B------:R-:W-:Y:S01]  /*6130*/  @!P0 FMUL.FTZ R5, R3, R8 ;  /* 0x0000000803058220 */ /* 0x000fe20000410000 */
[----:B------:R-:W-:Y:S02]  /*6140*/  @!P0 HADD2.F32 R8, -RZ, R38.H0_H0 ;  /* 0x20000026ff088230 */ /* 0x000fe40000004100 */
[----:B------:R-:W-:Y:S01]  /*6150*/  @!P0 HADD2.F32 R3, -RZ, R6.H1_H1 ;  /* 0x30000006ff038230 */ /* 0x000fe20000004100 */
[----:B------:R-:W-:Y:S01]  /*6160*/  @!P0 FMUL.FTZ R6, R9, R7 ;  /* 0x0000000709068220 */ /* 0x000fe20000410000 */
[----:B------:R-:W-:Y:S03]  /*6170*/  @!P0 F2FP.PACK_AB R21, R21, R20 ;  /* 0x000000141515823e */ /* 0x000fe600000000ff */
[CC--:B------:R-:W-:Y:S01]  /*6180*/  @!P0 FFMA.FTZ R6, R3.reuse, R8.reuse, -R6 ;  /* 0x0000000803068223 */ /* 0x0c0fe20000010806 */
[----:B------:R-:W-:Y:S01]  /*6190*/  @!P0 MOV R13, R21 ;  /* 0x00000015000d8202 */ /* 0x000fe20000000f00 */
[----:B------:R-:W-:Y:S01]  /*61a0*/  @!P0 FMUL.FTZ R3, R3, R7 ;  /* 0x0000000703038220 */ /* 0x000fe20000410000 */
[----:B------:R-:W-:Y:S02]  /*61b0*/  @!P0 HADD2.F32 R21, -RZ, R61.H1_H1 ;  /* 0x3000003dff158230 */ /* 0x000fe40000004100 */
[----:B------:R-:W-:Y:S01]  /*61c0*/  @!P0 F2FP.PACK_AB R20, R6, R41 ;  /* 0x000000290614823e */ /* 0x000fe200000000ff */
[----:B------:R-:W-:Y:S01]  /*61d0*/  @!P0 FFMA.FTZ R3, R9, R8, R3 ;  /* 0x0000000809038223 */ /* 0x000fe20000010003 */
[----:B------:R-:W-:Y:S01]  /*61e0*/  @!P0 HADD2.F32 R6, -RZ, R32.H0_H0 ;  /* 0x20000020ff068230 */ /* 0x000fe20000004100 */
[----:B------:R-:W-:Y:S01]  /*61f0*/  @!P0 FFMA.FTZ R4, R16, R17, R4 ;  /* 0x0000001110048223 */ /* 0x000fe20000010004 */
[----:B------:R-:W-:Y:S01]  /*6200*/  @!P0 HADD2.F32 R8, -RZ, R31.H0_H0 ;  /* 0x2000001fff088230 */ /* 0x000fe20000004100 */
[----:B------:R-:W-:Y:S01]  /*6210*/  @!P0 IMAD.MOV.U32 R16, RZ, RZ, R14 ;  /* 0x000000ffff108224 */ /* 0x000fe200078e000e */
[----:B------:R-:W-:Y:S01]  /*6220*/  @!P0 HADD2.F32 R9, -RZ, R61.H0_H0 ;  /* 0x2000003dff098230 */ /* 0x000fe20000004100 */
[----:B------:R-:W-:Y:S01]  /*6230*/  @!P0 FFMA.FTZ R5, R18, R19, R5 ;  /* 0x0000001312058223 */ /* 0x000fe20000010005 */
[--C-:B------:R-:W-:Y:S01]  /*6240*/  @!P0 SHF.R.U64 R18, R22, 0x10, R23.reuse ;  /* 0x0000001016128819 */ /* 0x100fe20000001217 */
[CC--:B------:R-:W-:Y:S01]  /*6250*/  @!P0 FMUL.FTZ R19, R8.reuse, R6.reuse ;  /* 0x0000000608138220 */ /* 0x0c0fe20000410000 */
[----:B------:R-:W-:Y:S01]  /*6260*/  @!P0 HADD2.F32 R7, -RZ, R16.H0_H0 ;  /* 0x20000010ff078230 */ /* 0x000fe20000004100 */
[----:B------:R-:W-:Y:S01]  /*6270*/  @!P0 IMAD.MOV.U32 R12, RZ, RZ, R20 ;  /* 0x000000ffff0c8224 */ /* 0x000fe200078e0014 */
[----:B------:R-:W-:Y:S02]  /*6280*/  @!P0 MOV R22, R47 ;  /* 0x0000002f00168202 */ /* 0x000fe40000000f00 */
[----:B------:R-:W-:Y:S01]  /*6290*/  @!P0 SHF.R.U32.HI R17, RZ, 0x10, R23 ;  /* 0x00000010ff118819 */ /* 0x000fe20000011617 */
[C---:B------:R-:W-:Y:S01]  /*62a0*/  @!P0 FMUL.FTZ R6, R7.reuse, R6 ;  /* 0x0000000607068220 */ /* 0x040fe20000410000 */
[----:B------:R-:W-:Y:S01]  /*62b0*/  @!P0 SHF.R.U32.HI R23, RZ, 0x10, R51 ;  /* 0x00000010ff178819 */ /* 0x000fe20000011633 */
[-C--:B------:R-:W-:Y:S01]  /*62c0*/  @!P0 FFMA.FTZ R38, R7, R9.reuse, -R19 ;  /* 0x0000000907268223 */ /* 0x080fe20000010813 */
[----:B------:R-:W-:Y:S01]  /*62d0*/  @!P0 HADD2.F32 R7, -RZ, R32.H1_H1 ;  /* 0x30000020ff078230 */ /* 0x000fe20000004100 */
[----:B------:R-:W-:Y:S01]  /*62e0*/  @!P0 FFMA.FTZ R6, R8, R9, R6 ;  /* 0x0000000908068223 */ /* 0x000fe20000010006 */
[--C-:B------:R-:W-:Y:S01]  /*62f0*/  @!P0 HADD2.F32 R20, -RZ, R22.reuse.H0_H0 ;  /* 0x20000016ff148230 */ /* 0x100fe20000004100 */
[----:B------:R-:W-:Y:S01]  /*6300*/  @!P0 IMAD.MOV.U32 R9, RZ, RZ, R15 ;  /* 0x000000ffff098224 */ /* 0x000fe200078e000f */
[----:B------:R-:W-:Y:S01]  /*6310*/  @!P0 HADD2.F32 R19, -RZ, R17.H0_H0 ;  /* 0x20000011ff138230 */ /* 0x000fe20000004100 */
[----:B------:R-:W-:Y:S01]  /*6320*/  @!P0 SHF.R.U64 R32, R50, 0x10, R51 ;  /* 0x0000001032208819 */ /* 0x000fe20000001233 */
[----:B------:R-:W-:Y:S01]  /*6330*/  @!P0 HADD2.F32 R22, -RZ, R22.H1_H1 ;  /* 0x30000016ff168230 */ /* 0x000fe20000004100 */
[----:B------:R-:W-:Y:S01]  /*6340*/  @!P0 FMUL.FTZ R37, R20, R7 ;  /* 0x0000000714258220 */ /* 0x000fe20000410000 */
[----:B------:R-:W-:Y:S01]  /*6350*/  @!P0 HADD2.F32 R8, -RZ, R9.H0_H0 ;  /* 0x20000009ff088230 */ /* 0x000fe20000004100 */
[----:B------:R-:W-:Y:S01]  /*6360*/  @!P0 F2FP.PACK_AB R4, R5, R4 ;  /* 0x000000040504823e */ /* 0x000fe200000000ff */
[----:B------:R-:W-:Y:S02]  /*6370*/  @!P0 HADD2.F32 R23, -RZ, R23.H0_H0 ;  /* 0x20000017ff178230 */ /* 0x000fe40000004100 */
[----:B------:R-:W-:Y:S01]  /*6380*/  @!P0 HADD2.F32 R17, -RZ, R18.H0_H0 ;  /* 0x20000012ff118230 */ /* 0x000fe20000004100 */
[C---:B------:R-:W-:Y:S01]  /*6390*/  @!P0 FFMA.FTZ R37, R8.reuse, R21, -R37 ;  /* 0x0000001508258223 */ /* 0x040fe20000010825 */
[----:B------:R-:W-:Y:S01]  /*63a0*/  @!P0 HADD2.F32 R18, -RZ, R31.H1_H1 ;  /* 0x3000001fff128230 */ /* 0x000fe20000004100 */
[----:B------:R-:W-:Y:S01]  /*63b0*/  @!P0 FMUL.FTZ R8, R8, R7 ;  /* 0x0000000708088220 */ /* 0x000fe20000410000 */
[----:B------:R-:W-:Y:S01]  /*63c0*/  @!P0 HADD2.F32 R7, -RZ, R9.H1_H1 ;  /* 0x30000009ff078230 */ /* 0x000fe20000004100 */
[----:B------:R-:W-:Y:S02]  /*63d0*/  @!P0 FMUL.FTZ R9, R22, R19 ;  /* 0x0000001316098220 */ /* 0x000fe40000410000 */
[----:B------:R-:W-:Y:S02]  /*63e0*/  @!P0 IMAD.MOV.U32 R45, RZ, RZ, R4 ;  /* 0x000000ffff2d8224 */ /* 0x000fe400078e0004 */
        /* <DEDUP_REMOVED lines=26> */
.L_x_1729:
[----:B------:R-:W-:Y:S05]  /*6590*/  BSYNC B0 ;  /* 0x0000000000007941 */ /* 0x000fea0003800000 */
.L_x_1728:
[----:B------:R-:W-:Y:S11]  /*65a0*/  ISETP.GE.AND P0, PT, R29, c[0x0][0x1d4], PT ;  /* 0x000075001d007a0c */ /* 0x000ff60003f06270 */
[----:B------:R-:W-:Y:S02]  /*65b0*/  @!UPT UIADD3 URZ, URZ, URZ, URZ ;  /* 0x0000003f3f3ff290 */ /* 0x000fe4000fffe03f */
[----:B------:R-:W-:-:S05]  /*65c0*/  @P0 BRA `(.L_x_1713) ;  /* 0x00000b2000000947 */ /* 0x000fca0003800000 */
[----:B------:R-:W-:Y:S02]  /*65d0*/  LOP3.LUT P1, RZ, R196, 0x4, RZ, 0xc0, !PT ;  /* 0x00000004c4ff7812 */ /* 0x000fe4000782c0ff */
[C---:B----4-:R-:W-:Y:S02]  /*65e0*/  LEA R48, P0, R79.reuse, R64, 0x1 ;  /* 0x000000404f307211 */ /* 0x050fe400078008ff */
[----:B-1----:R-:W-:Y:S02]  /*65f0*/  SEL R2, R130, R127, !P1 ;  /* 0x0000007f82027207 */ /* 0x002fe40004800000 */
[----:B---3--:R-:W-:Y:S02]  /*6600*/  LEA.HI.X R49, R79, R65, R106, 0x1, P0 ;  /* 0x000000414f317211 */ /* 0x008fe400000f0c6a */
[----:B------:R-:W-:Y:S02]  /*6610*/  SHF.R.S32.HI R3, RZ, 0x1f, R2 ;  /* 0x0000001fff037819 */ /* 0x000fe40000011402 */
[----:B------:R-:W-:Y:S02]  /*6620*/  ISETP.GE.AND P0, PT, R29, c[0x0][0x27c], PT ;  /* 0x00009f001d007a0c */ /* 0x000fe40003f06270 */
[----:B------:R-:W-:Y:S04]  /*6630*/  LEA.HI R2, R3, R2, RZ, 0x4 ;  /* 0x0000000203027211 */ /* 0x000fe800078f20ff */
[----:B------:R-:W-:Y:S04]  /*6640*/  LEA.HI.SX32 R2, R2, R114, 0x1c ;  /* 0x0000007202027211 */ /* 0x000fe800078fe2ff */
[----:B------:R-:W-:Y:S02]  /*6650*/  SHF.R.S32.HI R3, RZ, 0x1f, R2 ;  /* 0x0000001fff037819 */ /* 0x000fe40000011402 */
[----:B------:R-:W-:Y:S01]  /*6660*/  SHF.L.U32 R38, R2, 0x3, RZ ;  /* 0x0000000302267819 */ /* 0x000fe200000006ff */
[--C-:B------:R-:W-:Y:S01]  /*6670*/  @!P0 HADD2.F32 R9, -RZ, R62.reuse.H0_H0 ;  /* 0x2000003eff098230 */ /* 0x100fe20000004100 */
[----:B------:R-:W-:Y:S01]  /*6680*/  LEA.HI R2, R3, R2, RZ, 0x3 ;  /* 0x0000000203027211 */ /* 0x000fe200078f18ff */
[----:B------:R-:W-:Y:S01]  /*6690*/  @!P0 HADD2.F32 R20, -RZ, R62.H1_H1 ;  /* 0x3000003eff148230 */ /* 0x000fe20000004100 */
[----:B------:R-:W-:Y:S02]  /*66a0*/  LOP3.LUT R3, R208, 0x38, R38, 0xf8, !PT ;  /* 0x00000038d0037812 */ /* 0x000fe400078ef826 */
[----:B------:R-:W-:Y:S01]  /*66b0*/  @!P0 SHF.R.U64 R15, R56, 0x10, R57 ;  /* 0x00000010380f8819 */ /* 0x000fe20000001239 */
[----:B------:R-:W-:Y:S01]  /*66c0*/  IMAD.SHL.U32 R2, R2, 0x200, RZ ;  /* 0x0000020002027824 */ /* 0x000fe200078e00ff */
[----:B------:R-:W-:Y:S02]  /*66d0*/  LOP3.LUT R3, R3, R147, RZ, 0x3c, !PT ;  /* 0x0000009303037212 */ /* 0x000fe400078e3cff */
[--C-:B------:R-:W-:Y:S02]  /*66e0*/  @!P0 SHF.R.U64 R6, R24, 0x10, R25.reuse ;  /* 0x0000001018068819 */ /* 0x100fe40000001219 */
[----:B------:R-:W-:Y:S02]  /*66f0*/  LOP3.LUT R2, R2, 0x7ffff000, RZ, 0xc0, !PT ;  /* 0x7ffff00002027812 */ /* 0x000fe400078ec0ff */
[----:B------:R-:W-:Y:S02]  /*6700*/  @!P0 SHF.R.U32.HI R8, RZ, 0x10, R25 ;  /* 0x00000010ff088819 */ /* 0x000fe40000011619 */
[----:B------:R-:W-:Y:S02]  /*6710*/  IADD3 R2, R3, R2, R148 ;  /* 0x0000000203027210 */ /* 0x000fe40007ffe094 */
[----:B------:R-:W-:Y:S02]  /*6720*/  IADD3 R3, R123, R66, RZ ;  /* 0x000000427b037210 */ /* 0x000fe40007ffe0ff */
[----:B------:R-:W-:Y:S01]  /*6730*/  @!P0 SHF.R.U32.HI R22, RZ, 0x10, R57 ;  /* 0x00000010ff168819 */ /* 0x000fe20000011639 */
[----:B------:R-:W-:Y:S01]  /*6740*/  IMAD.IADD R2, R66, 0x1, R2 ;  /* 0x0000000142027824 */ /* 0x000fe200078e0202 */
[----:B------:R-:W-:Y:S02]  /*6750*/  SHF.L.U32 R3, R3, 0x1, RZ ;  /* 0x0000000103037819 */ /* 0x000fe400000006ff */
[--C-:B------:R-:W-:Y:S01]  /*6760*/  @!P0 SHF.R.U64 R14, R26, 0x10, R27.reuse ;  /* 0x000000101a0e8819 */ /* 0x100fe2000000121b */
[----:B------:R-:W-:Y:S01]  /*6770*/  IMAD.SHL.U32 R2, R2, 0x2, RZ ;  /* 0x0000000202027824 */ /* 0x000fe200078e00ff */
[----:B------:R-:W-:Y:S01]  /*6780*/  @!P0 HADD2.F32 R22, -RZ, R22.H0_H0 ;  /* 0x20000016ff168230 */ /* 0x000fe20000004100 */
[----:B------:R1:W-:Y:S01]  /*6790*/  LDS.128 R16, [R3+0xc100] ;  /* 0x00c1000003107984 */ /* 0x0003e20000000c00 */
[----:B------:R-:W-:Y:S01]  /*67a0*/  @!P0 SHF.R.U32.HI R13, RZ, 0x10, R27 ;  /* 0x00000010ff0d8819 */ /* 0x000fe2000001161b */
[--C-:B------:R-:W-:Y:S01]  /*67b0*/  @!P0 HADD2.F32 R27, -RZ, R63.reuse.H0_H0 ;  /* 0x2000003fff1b8230 */ /* 0x100fe20000004100 */
[--C-:B------:R-:W-:Y:S02]  /*67c0*/  @!P0 SHF.R.U32.HI R24, RZ, 0x10, R59.reuse ;  /* 0x00000010ff188819 */ /* 0x100fe4000001163b */
[----:B------:R-:W-:Y:S03]  /*67d0*/  @!P0 SHF.R.U64 R37, R58, 0x10, R59 ;  /* 0x000000103a258819 */ /* 0x000fe6000000123b */
[----:B------:R-:W2:Y:S01]  /*67e0*/  LDS.128 R44, [R2+0xc100] ;  /* 0x00c10000022c7984 */ /* 0x000ea20000000c00 */
[----:B------:R-:W-:Y:S02]  /*67f0*/  @!P0 HADD2.F32 R32, -RZ, R24.H0_H0 ;  /* 0x20000018ff208230 */ /* 0x000fe40000004100 */
[----:B------:R-:W-:Y:S02]  /*6800*/  @!P0 HADD2.F32 R24, -RZ, R63.H1_H1 ;  /* 0x3000003fff188230 */ /* 0x000fe40000004100 */
[----:B-1----:R-:W-:Y:S01]  /*6810*/  @!P0 HADD2.F32 R3, -RZ, R33.H0_H0 ;  /* 0x20000021ff038230 */ /* 0x002fe20000004100 */
[----:B--2---:R-:W-:Y:S01]  /*6820*/  @!P0 IMAD.MOV.U32 R12, RZ, RZ, R44 ;  /* 0x000000ffff0c8224 */ /* 0x004fe200078e002c */
[----:B------:R-:W-:Y:S02]  /*6830*/  @!P0 MOV R5, R16 ;  /* 0x0000001000058202 */ /* 0x000fe40000000f00 */
[----:B------:R-:W-:Y:S02]  /*6840*/  @!P0 MOV R21, R45 ;  /* 0x0000002d00158202 */ /* 0x000fe40000000f00 */
[--C-:B------:R-:W-:Y:S02]  /*6850*/  @!P0 HADD2.F32 R7, -RZ, R12.reuse.H0_H0 ;  /* 0x2000000cff078230 */ /* 0x100fe40000004100 */
[--C-:B------:R-:W-:Y:S02]  /*6860*/  @!P0 HADD2.F32 R4, -RZ, R5.reuse.H0_H0 ;  /* 0x20000005ff048230 */ /* 0x100fe40000004100 */
[----:B------:R-:W-:Y:S03]  /*6870*/  @!P0 HADD2.F32 R5, -RZ, R5.H1_H1 ;  /* 0x30000005ff058230 */ /* 0x000fe60000004100 */
[CC--:B------:R-:W-:Y:S02]  /*6880*/  @!P0 FMUL.FTZ R2, R4.reuse, R3.reuse ;  /* 0x0000000304028220 */ /* 0x0c0fe40000410000 */
[C---:B------:R-:W-:Y:S02]  /*6890*/  @!P0 FMUL.FTZ R3, R7.reuse, R3 ;  /* 0x0000000307038220 */ /* 0x040fe40000410000 */
[-C--:B------:R-:W-:Y:S02]  /*68a0*/  @!P0 FFMA.FTZ R2, R7, R9.reuse, R2 ;  /* 0x0000000907028223 */ /* 0x080fe40000010002 */
[----:B------:R-:W-:Y:S02]  /*68b0*/  @!P0 IMAD.MOV.U32 R7, RZ, RZ, R17 ;  /* 0x000000ffff078224 */ /* 0x000fe400078e0011 */
[----:B------:R-:W-:Y:S01]  /*68c0*/  @!P0 FFMA.FTZ R51, R4, R9, -R3 ;  /* 0x0000000904338223 */ /* 0x000fe20000010803 */
[----:B------:R-:W-:Y:S02]  /*68d0*/  @!P0 HADD2.F32 R4, -RZ, R33.H1_H1 ;  /* 0x30000021ff048230 */ /* 0x000fe40000004100 */
[----:B------:R-:W-:Y:S02]  /*68e0*/  @!P0 HADD2.F32 R9, -RZ, R12.H1_H1 ;  /* 0x3000000cff098230 */ /* 0x000fe40000004100 */
[----:B------:R-:W-:Y:S02]  /*68f0*/  @!P0 HADD2.F32 R12, -RZ, R15.H0_H0 ;  /* 0x2000000fff0c8230 */ /* 0x000fe40000004100 */
[----:B------:R-:W-:Y:S02]  /*6900*/  @!P0 HADD2.F32 R15, -RZ, R21.H0_H0 ;  /* 0x20000015ff0f8230 */ /* 0x000fe40000004100 */
[----:B------:R-:W-:Y:S02]  /*6910*/  @!P0 HADD2.F32 R3, -RZ, R6.H0_H0 ;  /* 0x20000006ff038230 */ /* 0x000fe40000004100 */
[--C-:B------:R-:W-:Y:S01]  /*6920*/  @!P0 HADD2.F32 R6, -RZ, R7.reuse.H0_H0 ;  /* 0x20000007ff068230 */ /* 0x100fe20000004100 */
[----:B------:R-:W-:Y:S01]  /*6930*/  @!P0 FMUL.FTZ R23, R15, R4 ;  /* 0x000000040f178220 */ /* 0x000fe20000410000 */
[----:B------:R-:W-:Y:S01]  /*6940*/  @!P0 HADD2.F32 R7, -RZ, R7.H1_H1 ;  /* 0x30000007ff078230 */ /* 0x000fe20000004100 */
[-C--:B------:R-:W-:Y:S01]  /*6950*/  @!P0 FMUL.FTZ R25, R9, R3.reuse ;  /* 0x0000000309198220 */ /* 0x080fe20000410000 */
[----:B------:R-:W-:Y:S01]  /*6960*/  @!P0 HADD2.F32 R21, -RZ, R21.H1_H1 ;  /* 0x30000015ff158230 */ /* 0x000fe20000004100 */
[C---:B------:R-:W-:Y:S02]  /*6970*/  @!P0 FMUL.FTZ R3, R5.reuse, R3 ;  /* 0x0000000305038220 */ /* 0x040fe40000410000 */
[C---:B------:R-:W-:Y:S01]  /*6980*/  @!P0 FFMA.FTZ R43, R6.reuse, R20, -R23 ;  /* 0x00000014062b8223 */ /* 0x040fe20000010817 */
[----:B------:R-:W-:Y:S01]  /*6990*/  @!P0 MOV R23, R47 ;  /* 0x0000002f00178202 */ /* 0x000fe20000000f00 */
[-C--:B------:R-:W-:Y:S01]  /*69a0*/  @!P0 FFMA.FTZ R50, R5, R12.reuse, -R25 ;  /* 0x0000000c05328223 */ /* 0x080fe20000010819 */
[----:B------:R-:W-:Y:S01]  /*69b0*/  @!P0 HADD2.F32 R5, -RZ, R8.H0_H0 ;  /* 0x20000008ff058230 */ /* 0x000fe20000004100 */
[----:B------:R-:W-:Y:S02]  /*69c0*/  @!P0 FFMA.FTZ R3, R9, R12, R3 ;  /* 0x0000000c09038223 */ /* 0x000fe40000010003 */
[----:B------:R-:W-:Y:S01]  /*69d0*/  @!P0 IMAD.MOV.U32 R12, RZ, RZ, R19 ;  /* 0x000000ffff0c8224 */ /* 0x000fe200078e0013 */
[--C-:B------:R-:W-:Y:S01]  /*69e0*/  @!P0 HADD2.F32 R26, -RZ, R23.reuse.H0_H0 ;  /* 0x20000017ff1a8230 */ /* 0x100fe20000004100 */
[----:B------:R-:W-:Y:S01]  /*69f0*/  @!P0 FMUL.FTZ R4, R6, R4 ;  /* 0x0000000406048220 */ /* 0x000fe20000410000 */
[----:B------:R-:W-:Y:S01]  /*6a00*/  @!P0 HADD2.F32 R6, -RZ, R34.H0_H0 ;  /* 0x20000022ff068230 */ /* 0x000fe20000004100 */
[-C--:B------:R-:W-:Y:S01]  /*6a10*/  @!P0 FMUL.FTZ R8, R21, R5.reuse ;  /* 0x0000000515088220 */ /* 0x080fe20000410000 */
[--C-:B------:R-:W-:Y:S01]  /*6a20*/  @!P0 HADD2.F32 R9, -RZ, R12.reuse.H0_H0 ;  /* 0x2000000cff098230 */ /* 0x100fe20000004100 */
[C---:B------:R-:W-:Y:S01]  /*6a30*/  @!P0 FMUL.FTZ R5, R7.reuse, R5 ;  /* 0x0000000507058220 */ /* 0x040fe20000410000 */
[----:B------:R-:W-:Y:S01]  /*6a40*/  @!P0 HADD2.F32 R31, -RZ, R23.H1_H1 ;  /* 0x30000017ff1f8230 */ /* 0x000fe20000004100 */
[----:B------:R-:W-:Y:S02]  /*6a50*/  @!P0 FMUL.FTZ R25, R26, R6 ;  /* 0x000000061a198220 */ /* 0x000fe40000410000 */
[----:B------:R-:W-:Y:S01]  /*6a60*/  @!P0 FFMA.FTZ R42, R7, R22, -R8 ;  /* 0x00000016072a8223 */ /* 0x000fe20000010808 */
[----:B------:R-:W-:Y:S01]  /*6a70*/  @!P0 HADD2.F32 R7, -RZ, R12.H1_H1 ;  /* 0x3000000cff078230 */ /* 0x000fe20000004100 */
[C---:B------:R-:W-:Y:S01]  /*6a80*/  @!P0 FMUL.FTZ R8, R9.reuse, R6 ;  /* 0x0000000609088220 */ /* 0x040fe20000410000 */
[----:B------:R-:W-:Y:S01]  /*6a90*/  @!P0 HADD2.F32 R6, -RZ, R34.H1_H1 ;  /* 0x30000022ff068230 */ /* 0x000fe20000004100 */
[----:B------:R-:W-:Y:S01]  /*6aa0*/  @!P0 FFMA.FTZ R41, R9, R27, -R25 ;  /* 0x0000001b09298223 */ /* 0x000fe20000010819 */
[----:B------:R-:W-:Y:S01]  /*6ab0*/  @!P0 HADD2.F32 R9, -RZ, R13.H0_H0 ;  /* 0x2000000dff098230 */ /* 0x000fe20000004100 */
[----:B------:R-:W-:Y:S01]  /*6ac0*/  @!P0 IMAD.MOV.U32 R12, RZ, RZ, R18 ;  /* 0x000000ffff0c8224 */ /* 0x000fe200078e0012 */
[----:B------:R-:W-:Y:S01]  /*6ad0*/  @!P0 MOV R25, R46 ;  /* 0x0000002e00198202 */ /* 0x000fe20000000f00 */
[----:B------:R-:W-:Y:S01]  /*6ae0*/  @!P0 FFMA.FTZ R4, R15, R20, R4 ;  /* 0x000000140f048223 */ /* 0x000fe20000010004 */
[----:B------:R-:W-:Y:S01]  /*6af0*/  @!P0 F2FP.PACK_AB R20, R50, R51 ;  /* 0x000000333214823e */ /* 0x000fe200000000ff */
[-C--:B------:R-:W-:Y:S02]  /*6b00*/  @!P0 FMUL.FTZ R13, R31, R9.reuse ;  /* 0x000000091f0d8220 */ /* 0x080fe40000410000 */
[C---:B------:R-:W-:Y:S01]  /*6b10*/  @!P0 FMUL.FTZ R9, R7.reuse, R9 ;  /* 0x0000000907098220 */ /* 0x040fe20000410000 */
[--C-:B------:R-:W-:Y:S01]  /*6b20*/  @!P0 HADD2.F32 R23, -RZ, R25.reuse.H0_H0 ;  /* 0x20000019ff178230 */ /* 0x100fe20000004100 */
[----:B------:R-:W-:Y:S01]  /*6b30*/  @!P0 FFMA.FTZ R34, R7, R32, -R13 ;  /* 0x0000002007228223 */ /* 0x000fe2000001080d */
[----:B------:R-:W-:Y:S01]  /*6b40*/  @!P0 HADD2.F32 R7, -RZ, R12.H0_H0 ;  /* 0x2000000cff078230 */ /* 0x000fe20000004100 */
[----:B------:R-:W-:Y:S01]  /*6b50*/  @!P0 FFMA.FTZ R5, R21, R22, R5 ;  /* 0x0000001615058223 */ /* 0x000fe20000010005 */
[----:B------:R-:W-:Y:S01]  /*6b60*/  @!P0 MOV R16, R20 ;  /* 0x0000001400108202 */ /* 0x000fe20000000f00 */
[-C--:B------:R-:W-:Y:S01]  /*6b70*/  @!P0 FMUL.FTZ R33, R23, R6.reuse ;  /* 0x0000000617218220 */ /* 0x080fe20000410000 */
[----:B------:R-:W-:Y:S01]  /*6b80*/  @!P0 F2FP.PACK_AB R15, R34, R41 ;  /* 0x00000029220f823e */ /* 0x000fe200000000ff */
[----:B------:R-:W-:Y:S01]  /*6b90*/  @!P0 FMUL.FTZ R6, R7, R6 ;  /* 0x0000000607068220 */ /* 0x000fe20000410000 */
[----:B------:R-:W-:Y:S01]  /*6ba0*/  @!P0 F2FP.PACK_AB R4, R5, R4 ;  /* 0x000000040504823e */ /* 0x000fe200000000ff */
[-C--:B------:R-:W-:Y:S01]  /*6bb0*/  @!P0 FFMA.FTZ R39, R7, R24.reuse, -R33 ;  /* 0x0000001807278223 */ /* 0x080fe20000010821 */
[----:B------:R-:W-:Y:S01]  /*6bc0*/  @!P0 HADD2.F32 R13, -RZ, R14.H0_H0 ;  /* 0x2000000eff0d8230 */ /* 0x000fe20000004100 */
[----:B------:R-:W-:Y:S01]  /*6bd0*/  @!P0 FFMA.FTZ R6, R23, R24, R6 ;  /* 0x0000001817068223 */ /* 0x000fe20000010006 */
[----:B------:R-:W-:Y:S01]  /*6be0*/  @!P0 HADD2.F32 R14, -RZ, R25.H1_H1 ;  /* 0x30000019ff0e8230 */ /* 0x000fe20000004100 */
[----:B------:R-:W-:Y:S01]  /*6bf0*/  @!P0 IMAD.MOV.U32 R19, RZ, RZ, R15 ;  /* 0x000000ffff138224 */ /* 0x000fe200078e000f */
[----:B------:R-:W-:Y:S01]  /*6c00*/  @!P0 HADD2.F32 R12, -RZ, R12.H1_H1 ;  /* 0x3000000cff0c8230 */ /* 0x000fe20000004100 */
[----:B------:R-:W-:Y:S01]  /*6c10*/  @!P0 IMAD.MOV.U32 R45, RZ, RZ, R4 ;  /* 0x000000ffff2d8224 */ /* 0x000fe200078e0004 */
[----:B------:R-:W-:Y:S01]  /*6c20*/  @!P0 HADD2.F32 R25, -RZ, R37.H0_H0 ;  /* 0x20000025ff198230 */ /* 0x000fe20000004100 */
[-C--:B------:R-:W-:Y:S02]  /*6c30*/  @!P0 FMUL.FTZ R33, R14, R13.reuse ;  /* 0x0000000d0e218220 */ /* 0x080fe40000410000 */
[C---:B------:R-:W-:Y:S02]  /*6c40*/  @!P0 FMUL.FTZ R7, R12.reuse, R13 ;  /* 0x0000000d0c078220 */ /* 0x040fe40000410000 */
[----:B------:R-:W-:Y:S01]  /*6c50*/  @!P0 FFMA.FTZ R13, R12, R25, -R33 ;  /* 0x000000190c0d8223 */ /* 0x000fe20000010821 */
[----:B------:R-:W-:Y:S01]  /*6c60*/  @!P0 F2FP.PACK_AB R33, R42, R43 ;  /* 0x0000002b2a21823e */ /* 0x000fe200000000ff */
[----:B------:R-:W-:Y:S01]  /*6c70*/  @!P0 FFMA.FTZ R7, R14, R25, R7 ;  /* 0x000000190e078223 */ /* 0x000fe20000010007 */
[----:B------:R-:W-:Y:S01]  /*6c80*/  @!P0 F2FP.PACK_AB R12, R3, R2 ;  /* 0x00000002030c823e */ /* 0x000fe200000000ff */
[----:B------:R-:W-:Y:S01]  /*6c90*/  @!P0 FFMA.FTZ R8, R26, R27, R8 ;  /* 0x0000001b1a088223 */ /* 0x000fe20000010008 */
[----:B------:R-:W-:Y:S01]  /*6ca0*/  @!P0 F2FP.PACK_AB R13, R13, R39 ;  /* 0x000000270d0d823e */ /* 0x000fe200000000ff */
[----:B------:R-:W-:Y:S01]  /*6cb0*/  @!P0 IMAD.MOV.U32 R17, RZ, RZ, R33 ;  /* 0x000000ffff118224 */ /* 0x000fe200078e0021 */
[----:B------:R-:W-:Y:S01]  /*6cc0*/  @!P0 F2FP.PACK_AB R3, R7, R6 ;  /* 0x000000060703823e */ /* 0x000fe200000000ff */
[----:B------:R-:W-:Y:S01]  /*6cd0*/  @!P0 FFMA.FTZ R9, R31, R32, R9 ;  /* 0x000000201f098223 */ /* 0x000fe20000010009 */
[----:B------:R-:W-:Y:S02]  /*6ce0*/  @!P0 MOV R18, R13 ;  /* 0x0000000d00128202 */ /* 0x000fe40000000f00 */
[----:B------:R-:W-:Y:S02]  /*6cf0*/  @!P0 MOV R44, R12 ;  /* 0x0000000c002c8202 */ /* 0x000fe40000000f00 */
[----:B------:R-:W-:Y:S01]  /*6d00*/  @!P0 F2FP.PACK_AB R2, R9, R8 ;  /* 0x000000080902823e */ /* 0x000fe200000000ff */
[----:B------:R1:W-:Y:S01]  /*6d10*/  ST.E.128 [R48.64], R16 ;  /* 0x0000001030007985 */ /* 0x0003e2000c101d08 */
[----:B------:R-:W-:Y:S02]  /*6d20*/  @!P0 MOV R46, R3 ;  /* 0x00000003002e8202 */ /* 0x000fe40000000f00 */
[----:B------:R-:W-:Y:S02]  /*6d30*/  @!P0 MOV R47, R2 ;  /* 0x00000002002f8202 */ /* 0x000fe40000000f00 */
[----:B------:R-:W-:Y:S11]  /*6d40*/  ISETP.GE.AND P0, PT, R38, c[0x0][0x1d4], PT ;  /* 0x0000750026007a0c */ /* 0x000ff60003f06270 */
[----:B------:R-:W-:Y:S02]  /*6d50*/  @!UPT UIADD3 URZ, URZ, URZ, URZ ;  /* 0x0000003f3f3ff290 */ /* 0x000fe4000fffe03f */
[----:B------:R-:W-:-:S05]  /*6d60*/  @P0 BRA `(.L_x_1713) ;  /* 0x0000038000000947 */ /* 0x000fca0003800000 */
[C---:B------:R-:W-:Y:S04]  /*6d70*/  LEA R2, P0, R38.reuse, R64, 0x1 ;  /* 0x0000004026027211 */ /* 0x040fe800078008ff */
[----:B------:R-:W-:Y:S05]  /*6d80*/  LEA.HI.X.SX32 R3, R38, R65, 0x1, P0 ;  /* 0x0000004126037211 */ /* 0x000fea00000f0eff */
[----:B------:R2:W-:Y:S01]  /*6d90*/  ST.E.128 [R2.64], R44 ;  /* 0x0000002c02007985 */ /* 0x0005e2000c101d08 */
[----:B------:R-:W-:-:S05]  /*6da0*/  BRA `(.L_x_1713) ;  /* 0x0000034000007947 */ /* 0x000fca0003800000 */
.L_x_1709:
[----:B------:R-:W-:Y:S01]  /*6db0*/  IMAD.WIDE.U32 R2, R74, c[0x0][0x1e0], RZ ;  /* 0x000078004a027a25 */ /* 0x000fe200078e00ff */
[----:B------:R-:W-:Y:S02]  /*6dc0*/  SHF.R.S32.HI R76, RZ, 0x1f, R74 ;  /* 0x0000001fff4c7819 */ /* 0x000fe4000001144a */
[----:B-----5:R-:W-:Y:S03]  /*6dd0*/  SHF.R.S32.HI R77, RZ, 0x1f, R71 ;  /* 0x0000001fff4d7819 */ /* 0x020fe60000011447 */
[----:B------:R-:W-:Y:S04]  /*6de0*/  IMAD R4, R76, c[0x0][0x1e0], RZ ;  /* 0x000078004c047a24 */ /* 0x000fe800078e02ff */
[----:B------:R-:W-:Y:S04]  /*6df0*/  IMAD R4, R74, c[0x0][0x1e4], R4 ;  /* 0x000079004a047a24 */ /* 0x000fe800078e0204 */
[----:B------:R-:W-:Y:S02]  /*6e00*/  IMAD.IADD R3, R3, 0x1, R4 ;  /* 0x0000000103037824 */ /* 0x000fe400078e0204 */
[----:B------:R-:W-:Y:S02]  /*6e10*/  IMAD R4, R77, c[0x0][0x1f0], RZ ;  /* 0x00007c004d047a24 */ /* 0x000fe400078e02ff */
[C---:B------:R-:W-:Y:S04]  /*6e20*/  IMAD.WIDE.U32 R2, R71.reuse, c[0x0][0x1f0], R2 ;  /* 0x00007c0047027a25 */ /* 0x040fe800078e0002 */
[----:B------:R-:W-:Y:S01]  /*6e30*/  IMAD R4, R71, c[0x0][0x1f4], R4 ;  /* 0x00007d0047047a24 */ /* 0x000fe200078e0204 */
[----:B------:R-:W-:Y:S04]  /*6e40*/  IADD3 R2, P0, R80, R2, RZ ;  /* 0x0000000250027210 */ /* 0x000fe80007f1e0ff */
[----:B------:R-:W-:Y:S02]  /*6e50*/  IADD3.X R4, R84, R3, R4, P0, !PT ;  /* 0x0000000354047210 */ /* 0x000fe400007fe404 */
[C---:B------:R-:W-:Y:S04]  /*6e60*/  LEA R3, P0, R2.reuse, c[0x0][0x1c8], 0x1 ;  /* 0x0000720002037a11 */ /* 0x040fe800078008ff */
[----:B------:R-:W-:Y:S02]  /*6e70*/  LEA.HI.X R4, R2, c[0x0][0x1cc], R4, 0x1, P0 ;  /* 0x0000730002047a11 */ /* 0x000fe400000f0c04 */
[----:B------:R-:W2:Y:S08]  /*6e80*/  SHFL.IDX PT, R2, R3, RZ, 0x1c1f ;  /* 0x001c1fff03027589 */ /* 0x000eb000000e0000 */
[----:B------:R3:W4:Y:S02]  /*6e90*/  SHFL.IDX PT, R3, R4, RZ, 0x1c1f ;  /* 0x001c1fff04037589 */ /* 0x00072400000e0000 */
[----:B---3--:R-:W-:Y:S05]  /*6ea0*/  IMAD.IADD R4, R78, 0x1, -R8 ;  /* 0x000000014e047824 */ /* 0x008fea00078e0a08 */
[----:B------:R-:W-:Y:S04]  /*6eb0*/  IMNMX R75, R4, 0x40, PT ;  /* 0x00000040044b7817 */ /* 0x000fe80003800200 */
[----:B------:R-:W-:Y:S11]  /*6ec0*/  ISETP.GT.AND P0, PT, R75, R206, PT ;  /* 0x000000ce4b00720c */ /* 0x000ff60003f04270 */
[----:B------:R-:W-:Y:S02]  /*6ed0*/  @!UPT UIADD3 URZ, URZ, URZ, URZ ;  /* 0x0000003f3f3ff290 */ /* 0x000fe4000fffe03f */
[----:B------:R-:W-:-:S05]  /*6ee0*/  @!P0 BRA `(.L_x_1713) ;  /* 0x0000020000008947 */ /* 0x000fca0003800000 */
[----:B--2-4-:R-:W-:Y:S02]  /*6ef0*/  ISETP.GE.AND P1, PT, R104, c[0x0][0x1d4], PT ;  /* 0x0000750068007a0c */ /* 0x014fe40003f26270 */
[----:B------:R-:W-:Y:S02]  /*6f00*/  ISETP.GE.AND P3, PT, R200, c[0x0][0x1d4], PT ;  /* 0x00007500c8007a0c */ /* 0x000fe40003f66270 */
[C---:B------:R-:W-:Y:S09]  /*6f10*/  ISETP.GE.AND P2, PT, R199.reuse, c[0x0][0x1d4], PT ;  /* 0x00007500c7007a0c */ /* 0x040ff20003f46270 */
[----:B------:R-:W2:Y:S01]  /*6f20*/  @!P1 LDS.128 R12, [R72+0xc000] ;  /* 0x00c00000480c9984 */ /* 0x000ea20000000c00 */
[CC--:B------:R-:W-:Y:S04]  /*6f30*/  @!P1 LEA R4, P0, R104.reuse, R2.reuse, 0x1 ;  /* 0x0000000268049211 */ /* 0x0c0fe800078008ff */
[-C--:B------:R-:W-:Y:S02]  /*6f40*/  @!P1 LEA.HI.X R5, R104, R3.reuse, R105, 0x1, P0 ;  /* 0x0000000368059211 */ /* 0x080fe400000f0c69 */
[CC--:B------:R-:W-:Y:S04]  /*6f50*/  @!P3 LEA R8, P0, R200.reuse, R2.reuse, 0x1 ;  /* 0x00000002c808b211 */ /* 0x0c0fe800078008ff */
[-C--:B------:R-:W-:Y:S02]  /*6f60*/  @!P3 LEA.HI.X R9, R200, R3.reuse, R215, 0x1, P0 ;  /* 0x00000003c809b211 */ /* 0x080fe400000f0cd7 */
[CC--:B-1----:R-:W-:Y:S04]  /*6f70*/  @!P2 LEA R6, P0, R199.reuse, R2.reuse, 0x1 ;  /* 0x00000002c706a211 */ /* 0x0c2fe800078008ff */
[-C--:B------:R-:W-:Y:S02]  /*6f80*/  @!P2 LEA.HI.X R7, R199, R3.reuse, R214, 0x1, P0 ;  /* 0x00000003c707a211 */ /* 0x080fe400000f0cd6 */
[----:B------:R-:W-:Y:S01]  /*6f90*/  ISETP.GE.AND P0, PT, R30, c[0x0][0x1d4], PT ;  /* 0x000075001e007a0c */ /* 0x000fe20003f06270 */
[----:B--2---:R1:W-:Y:S11]  /*6fa0*/  @!P1 ST.E.128 [R4.64], R12 ;  /* 0x0000000c04009985 */ /* 0x0043f6000c101d08 */
[----:B------:R-:W-:Y:S01]  /*6fb0*/  @!UPT UIADD3 URZ, URZ, URZ, URZ ;  /* 0x0000003f3f3ff290 */ /* 0x000fe2000fffe03f */
[----:B------:R-:W2:Y:S01]  /*6fc0*/  @!P0 LDS.128 R12, [R73+0xc000] ;  /* 0x00c00000490c8984 */ /* 0x000ea20000000c00 */
[----:B-1----:R-:W-:Y:S04]  /*6fd0*/  @!P0 IMAD.SHL.U32 R4, R210, 0x8, RZ ;  /* 0x00000008d2048824 */ /* 0x002fe800078e00ff */
[--C-:B------:R-:W-:Y:S05]  /*6fe0*/  @!P0 IMAD.WIDE R4, R4, 0x2, R2.reuse ;  /* 0x0000000204048825 */ /* 0x100fea00078e0202 */
[----:B--2---:R1:W-:Y:S01]  /*6ff0*/  @!P0 ST.E.128 [R4.64], R12 ;  /* 0x0000000c04008985 */ /* 0x0043e2000c101d08 */
[----:B------:R-:W-:Y:S11]  /*7000*/  ISETP.GE.AND P0, PT, R29, c[0x0][0x1d4], PT ;  /* 0x000075001d007a0c */ /* 0x000ff60003f06270 */
[----:B------:R-:W-:Y:S02]  /*7010*/  @!UPT UIADD3 URZ, URZ, URZ, URZ ;  /* 0x0000003f3f3ff290 */ /* 0x000fe4000fffe03f */
[----:B------:R-:W2:Y:S01]  /*7020*/  @!P0 LDS.128 R16, [R72+0xe000] ;  /* 0x00e0000048108984 */ /* 0x000ea20000000c00 */
[----:B-1----:R-:W-:Y:S04]  /*7030*/  @!P0 IMAD.SHL.U32 R4, R209, 0x8, RZ ;  /* 0x00000008d1048824 */ /* 0x002fe800078e00ff */
[----:B------:R-:W-:Y:S05]  /*7040*/  @!P0 IMAD.WIDE R4, R4, 0x2, R2 ;  /* 0x0000000204048825 */ /* 0x000fea00078e0202 */
        /* <DEDUP_REMOVED lines=10> */
.L_x_1713:
[----:B--2-4-:R-:W-:Y:S05]  /*70f0*/  BSYNC B1 ;  /* 0x0000000000017941 */ /* 0x014fea0003800000 */
.L_x_1708:
[----:B------:R-:W-:Y:S01]  /*7100*/  ISETP.GT.AND P0, PT, R28, R35, PT ;  /* 0x000000231c00720c */ /* 0x000fe20003f04270 */
[----:B-1----:R-:W-:Y:S01]  /*7110*/  IMAD R8, R77, c[0x0][0x218], RZ ;  /* 0x000086004d087a24 */ /* 0x002fe200078e02ff */
[C---:B------:R-:W-:Y:S01]  /*7120*/  ISETP.GE.AND P1, PT, R40.reuse, 0x1, PT ;  /* 0x000000012800780c */ /* 0x040fe20003f26270 */
[----:B------:R-:W-:Y:S01]  /*7130*/  BSSY B0, `(.L_x_1730) ;  /* 0x000004a000007945 */ /* 0x000fe20003800000 */
[C---:B------:R-:W-:Y:S01]  /*7140*/  IADD3 R3, R40.reuse, 0x1, RZ ;  /* 0x0000000128037810 */ /* 0x040fe20007ffe0ff */
[----:B------:R-:W-:Y:S08]  /*7150*/  IMAD R8, R71, c[0x0][0x21c], R8 ;  /* 0x0000870047087a24 */ /* 0x000ff000078e0208 */
[----:B------:R-:W-:Y:S01]  /*7160*/  @P0 IMAD R2, R40, 0x6000, R10 ;  /* 0x0000600028020824 */ /* 0x000fe200078e020a */
[----:B------:R-:W-:Y:S01]  /*7170*/  SEL R40, R3, RZ, !P1 ;  /* 0x000000ff03287207 */ /* 0x000fe20004800000 */
[----:B-----5:R-:W-:Y:S01]  /*7180*/  @P0 IMAD.MOV.U32 R6, RZ, RZ, R88 ;  /* 0x000000ffff060224 */ /* 0x020fe200078e0058 */
[----:B------:R-:W-:Y:S01]  /*7190*/  @P0 IADD3 R3, R28, -0x1, RZ ;  /* 0xffffffff1c030810 */ /* 0x000fe20007ffe0ff */
[----:B------:R-:W-:Y:S03]  /*71a0*/  @P0 IMAD.MOV.U32 R7, RZ, RZ, R85 ;  /* 0x000000ffff070224 */ /* 0x000fe600078e0055 */
[----:B------:R-:W-:Y:S01]  /*71b0*/  @P0 SHF.R.S32.HI R5, RZ, 0x1f, R3 ;  /* 0x0000001fff050819 */ /* 0x000fe20000011403 */
[----:B------:R-:W-:Y:S02]  /*71c0*/  @P0 IMAD R4, R135, R3, RZ ;  /* 0x0000000387040224 */ /* 0x000fe400078e02ff */
[-C--:B------:R-:W-:Y:S04]  /*71d0*/  @P0 IMAD.WIDE.U32 R6, R3, R141.reuse, R6 ;  /* 0x0000008d03060225 */ /* 0x080fe800078e0006 */
[----:B------:R-:W-:Y:S01]  /*71e0*/  @P0 IMAD R3, R5, R141, R4 ;  /* 0x0000008d05030224 */ /* 0x000fe200078e0204 */
[C---:B------:R-:W-:Y:S03]  /*71f0*/  @P0 LEA R4, P1, R6.reuse, c[0x0][0x250], 0x1 ;  /* 0x0000940006040a11 */ /* 0x040fe600078208ff */
[----:B------:R-:W-:Y:S05]  /*7200*/  @P0 IMAD.IADD R3, R7, 0x1, R3 ;  /* 0x0000000107030824 */ /* 0x000fea00078e0203 */
[----:B------:R-:W-:Y:S01]  /*7210*/  @P0 LEA.HI.X R5, R6, c[0x0][0x254], R3, 0x1, P1 ;  /* 0x0000950006050a11 */ /* 0x000fe200008f0c03 */
[----:B------:R-:W-:Y:S02]  /*7220*/  IMAD R3, R76, c[0x0][0x208], RZ ;  /* 0x000082004c037a24 */ /* 0x000fe400078e02ff */
[C---:B------:R-:W-:Y:S02]  /*7230*/  IMAD.WIDE.U32 R6, R74.reuse, c[0x0][0x208], RZ ;  /* 0x000082004a067a25 */ /* 0x040fe400078e00ff */
[----:B------:R-:W-:Y:S01]  /*7240*/  @!PT LDS RZ, [RZ] ;  /* 0x00000000fffff984 */ /* 0x000fe20000000800 */
[----:B------:R-:W-:Y:S01]  /*7250*/  @!PT LDS RZ, [RZ] ;  /* 0x00000000fffff984 */ /* 0x000fe20000000800 */
[----:B------:R-:W-:Y:S01]  /*7260*/  @!PT LDS RZ, [RZ] ;  /* 0x00000000fffff984 */ /* 0x000fe20000000800 */
[----:B------:R1:W-:Y:S02]  /*7270*/  @P0 LDGSTS.E.BYPASS.LTC128B.128 [R2], [R4.64], !P6 ;  /* 0x0000000004020fae */ /* 0x0003e4000f101d48 */
[----:B------:R-:W-:Y:S02]  /*7280*/  IMAD R3, R74, c[0x0][0x20c], R3 ;  /* 0x000083004a037a24 */ /* 0x000fe400078e0203 */
[----:B------:R1:W-:Y:S02]  /*7290*/  @P0 LDGSTS.E.BYPASS.LTC128B.128 [R2+0x2000], [R4.64+0x80], !P5 ;  /* 0x0200008004020fae */ /* 0x0003e4000e901d48 */
[----:B------:R-:W-:Y:S02]  /*72a0*/  IMAD.IADD R7, R7, 0x1, R3 ;  /* 0x0000000107077824 */ /* 0x000fe400078e0203 */
[----:B------:R1:W-:Y:S02]  /*72b0*/  @P0 LDGSTS.E.BYPASS.LTC128B.128 [R2+0x4000], [R4.64+0x100], !P4 ;  /* 0x0400010004020fae */ /* 0x0003e4000e101d48 */
[----:B------:R-:W-:Y:S05]  /*72c0*/  IMAD.WIDE.U32 R6, R71, c[0x0][0x218], R6 ;  /* 0x0000860047067a25 */ /* 0x000fea00078e0006 */
[----:B------:R-:W-:Y:S04]  /*72d0*/  IADD3 R3, P1, R100, R6, RZ ;  /* 0x0000000664037210 */ /* 0x000fe80007f3e0ff */
[----:B------:R-:W-:Y:S02]  /*72e0*/  IADD3.X R8, R122, R7, R8, P1, !PT ;  /* 0x000000077a087210 */ /* 0x000fe40000ffe408 */
[C---:B------:R-:W-:Y:S04]  /*72f0*/  @P0 LEA R6, P1, R151.reuse, R4, 0x1 ;  /* 0x0000000497060211 */ /* 0x040fe800078208ff */
[----:B------:R-:W-:Y:S02]  /*7300*/  @P0 LEA.HI.X R7, R151, R5, R134, 0x1, P1 ;  /* 0x0000000597070211 */ /* 0x000fe400008f0c86 */
[C---:B------:R-:W-:Y:S03]  /*7310*/  LEA R9, P1, R3.reuse, c[0x0][0x1f8], 0x1 ;  /* 0x00007e0003097a11 */ /* 0x040fe600078208ff */
[----:B------:R2:W-:Y:S01]  /*7320*/  @P0 LDGSTS.E.BYPASS.LTC128B.128 [R2+0x1000], [R6.64], !P6 ;  /* 0x0100000006020fae */ /* 0x0005e2000f101d48 */
[----:B------:R-:W-:Y:S03]  /*7330*/  LEA.HI.X R3, R3, c[0x0][0x1fc], R8, 0x1, P1 ;  /* 0x00007f0003037a11 */ /* 0x000fe600008f0c08 */
[----:B------:R2:W-:Y:S04]  /*7340*/  @P0 LDGSTS.E.BYPASS.LTC128B.128 [R2+0x3000], [R6.64+0x80], !P5 ;  /* 0x0300008006020fae */ /* 0x0005e8000e901d48 */
[----:B------:R2:W-:Y:S01]  /*7350*/  @P0 LDGSTS.E.BYPASS.LTC128B.128 [R2+0x5000], [R6.64+0x100], !P4 ;  /* 0x0500010006020fae */ /* 0x0005e2000e101d48 */
[----:B------:R-:W-:Y:S03]  /*7360*/  ISETP.GT.AND P0, PT, R75, R206, PT ;  /* 0x000000ce4b00720c */ /* 0x000fe60003f04270 */
[----:B------:R-:W0:Y:S04]  /*7370*/  LDGDEPBAR ;  /* 0x00000000000079af */ /* 0x000e280000000000 */
[----:B-1----:R2:W1:Y:S04]  /*7380*/  SHFL.IDX PT, R4, R9, RZ, 0x1c1f ;  /* 0x001c1fff09047589 */ /* 0x00246800000e0000 */
[----:B------:R2:W4:Y:S01]  /*7390*/  SHFL.IDX PT, R5, R3, RZ, 0x1c1f ;  /* 0x001c1fff03057589 */ /* 0x00052200000e0000 */
[----:B------:R-:W-:Y:S04]  /*73a0*/  DEPBAR.LE SB0, 0x2 ;  /* 0x000080800000791a */ /* 0x000fe80000000000 */
[----:B------:R-:W-:Y:S06]  /*73b0*/  BAR.SYNC.DEFER_BLOCKING 0x0 ;  /* 0x0000000000007b1d */ /* 0x000fec0000010000 */
[----:B------:R-:W-:-:S05]  /*73c0*/  @!P0 BRA `(.L_x_1731) ;  /* 0x0000020000008947 */ /* 0x000fca0003800000 */
[----:B-12-4-:R-:W-:Y:S02]  /*73d0*/  ISETP.GE.AND P1, PT, R104, c[0x0][0x1d4], PT ;  /* 0x0000750068007a0c */ /* 0x016fe40003f26270 */
[----:B------:R-:W-:Y:S02]  /*73e0*/  ISETP.GE.AND P3, PT, R200, c[0x0][0x1d4], PT ;  /* 0x00007500c8007a0c */ /* 0x000fe40003f66270 */
[C---:B------:R-:W-:Y:S09]  /*73f0*/  ISETP.GE.AND P2, PT, R199.reuse, c[0x0][0x1d4], PT ;  /* 0x00007500c7007a0c */ /* 0x040ff20003f46270 */
[----:B------:R-:W1:Y:S01]  /*7400*/  @!P1 LDS.128 R12, [R72] ;  /* 0x00000000480c9984 */ /* 0x000e620000000c00 */
[CC--:B------:R-:W-:Y:S04]  /*7410*/  @!P1 LEA R2, P0, R104.reuse, R4.reuse, 0x1 ;  /* 0x0000000468029211 */ /* 0x0c0fe800078008ff */
[-C--:B------:R-:W-:Y:S02]  /*7420*/  @!P1 LEA.HI.X R3, R104, R5.reuse, R105, 0x1, P0 ;  /* 0x0000000568039211 */ /* 0x080fe400000f0c69 */
[CC--:B------:R-:W-:Y:S04]  /*7430*/  @!P3 LEA R8, P0, R200.reuse, R4.reuse, 0x1 ;  /* 0x00000004c808b211 */ /* 0x0c0fe800078008ff */
[-C--:B------:R-:W-:Y:S02]  /*7440*/  @!P3 LEA.HI.X R9, R200, R5.reuse, R215, 0x1, P0 ;  /* 0x00000005c809b211 */ /* 0x080fe400000f0cd7 */
[CC--:B------:R-:W-:Y:S04]  /*7450*/  @!P2 LEA R6, P0, R199.reuse, R4.reuse, 0x1 ;  /* 0x00000004c706a211 */ /* 0x0c0fe800078008ff */
[-C--:B------:R-:W-:Y:S02]  /*7460*/  @!P2 LEA.HI.X R7, R199, R5.reuse, R214, 0x1, P0 ;  /* 0x00000005c707a211 */ /* 0x080fe400000f0cd6 */
[----:B------:R-:W-:Y:S01]  /*7470*/  ISETP.GE.AND P0, PT, R30, c[0x0][0x1d4], PT ;  /* 0x000075001e007a0c */ /* 0x000fe20003f06270 */
[----:B-1----:R1:W-:Y:S11]  /*7480*/  @!P1 ST.E.128 [R2.64], R12 ;  /* 0x0000000c02009985 */ /* 0x0023f6000c101d08 */
[----:B------:R-:W-:Y:S01]  /*7490*/  @!UPT UIADD3 URZ, URZ, URZ, URZ ;  /* 0x0000003f3f3ff290 */ /* 0x000fe2000fffe03f */
[----:B------:R-:W2:Y:S01]  /*74a0*/  @!P0 LDS.128 R12, [R73] ;  /* 0x00000000490c8984 */ /* 0x000ea20000000c00 */
        /* <DEDUP_REMOVED lines=8> */
[----:B--2---:R1:W-:Y:S01]  /*7530*/  @!P0 ST.E.128 [R2.64], R16 ;  /* 0x0000001002008985 */ /* 0x0043e2000c101d08 */
[C---:B------:R-:W-:Y:S03]  /*7540*/  ISETP.GE.AND P0, PT, R198.reuse, c[0x0][0x1d4], PT ;  /* 0x00007500c6007a0c */ /* 0x040fe60003f06270 */
[----:B------:R-:W2:Y:S10]  /*7550*/  @!P3 LDS.128 R12, [R73+0x2000] ;  /* 0x00200000490cb984 */ /* 0x000eb40000000c00 */
[C---:B-1----:R-:W-:Y:S04]  /*7560*/  @!P0 LEA R2, P1, R198.reuse, R4, 0x1 ;  /* 0x00000004c6028211 */ /* 0x042fe800078208ff */
[----:B------:R-:W-:Y:S01]  /*7570*/  @!P0 LEA.HI.X R3, R198, R5, R213, 0x1, P1 ;  /* 0x00000005c6038211 */ /* 0x000fe200008f0cd5 */
[----:B--2---:R-:W-:Y:S04]  /*7580*/  @!P3 ST.E.128 [R8.64], R12 ;  /* 0x0000000c0800b985 */ /* 0x004fe8000c101d08 */
[----:B------:R-:W1:Y:S04]  /*7590*/  @!P2 LDS.128 R12, [R72+0x4000] ;  /* 0x00400000480ca984 */ /* 0x000e680000000c00 */
[----:B-1----:R-:W-:Y:S04]  /*75a0*/  @!P2 ST.E.128 [R6.64], R12 ;  /* 0x0000000c0600a985 */ /* 0x002fe8000c101d08 */
[----:B------:R-:W1:Y:S04]  /*75b0*/  @!P0 LDS.128 R4, [R73+0x4000] ;  /* 0x0040000049048984 */ /* 0x000e680000000c00 */
[----:B-1----:R1:W-:Y:S02]  /*75c0*/  @!P0 ST.E.128 [R2.64], R4 ;  /* 0x0000000402008985 */ /* 0x0023e4000c101d08 */
.L_x_1731:
[----:B-12-4-:R-:W-:Y:S05]  /*75d0*/  BSYNC B0 ;  /* 0x0000000000007941 */ /* 0x016fea0003800000 */
.L_x_1730:
[C---:B------:R-:W-:Y:S02]  /*75e0*/  ISETP.GE.AND P0, PT, R36.reuse, 0x1, PT ;  /* 0x000000012400780c */ /* 0x040fe40003f06270 */
[----:B------:R-:W-:Y:S04]  /*75f0*/  IADD3 R2, R36, 0x1, RZ ;  /* 0x0000000124027810 */ /* 0x000fe80007ffe0ff */
[----:B------:R-:W-:Y:S02]  /*7600*/  SEL R36, R2, RZ, !P0 ;  /* 0x000000ff02247207 */ /* 0x000fe40004000000 */
[----:B------:R-:W-:Y:S04]  /*7610*/  IADD3 R2, R28, -0x2, RZ ;  /* 0xfffffffe1c027810 */ /* 0x000fe80007ffe0ff */
[----:B------:R-:W-:Y:S11]  /*7620*/  ISETP.GE.AND P0, PT, R2, R35, PT ;  /* 0x000000230200720c */ /* 0x000ff60003f06270 */
[----:B------:R-:W-:Y:S02]  /*7630*/  @!UPT UIADD3 URZ, URZ, URZ, URZ ;  /* 0x0000003f3f3ff290 */ /* 0x000fe4000fffe03f */
[----:B------:R-:W-:Y:S01]  /*7640*/  @P0 SHF.R.S32.HI R6, RZ, 0x1f, R2 ;  /* 0x0000001fff060819 */ /* 0x000fe20000011402 */
[----:B------:R-:W-:Y:S02]  /*7650*/  @P0 IMAD.MOV.U32 R4, RZ, RZ, R90 ;  /* 0x000000ffff040224 */ /* 0x000fe400078e005a */
[----:B------:R-:W-:Y:S02]  /*7660*/  @P0 IMAD.MOV.U32 R5, RZ, RZ, R87 ;  /* 0x000000ffff050224 */ /* 0x000fe400078e0057 */
[----:B------:R-:W-:Y:S04]  /*7670*/  @P0 IMAD R3, R136, R2, RZ ;  /* 0x0000000288030224 */ /* 0x000fe800078e02ff */
[-C--:B------:R-:W-:Y:S02]  /*7680*/  @P0 IMAD R6, R6, R137.reuse, R3 ;  /* 0x0000008906060224 */ /* 0x080fe400078e0203 */
[----:B------:R-:W-:Y:S04]  /*7690*/  @P0 IMAD.WIDE.U32 R2, R2, R137, R4 ;  /* 0x0000008902020225 */ /* 0x000fe800078e0004 */
[----:B------:R-:W-:Y:S01]  /*76a0*/  @P0 IMAD.IADD R3, R3, 0x1, R6 ;  /* 0x0000000103030824 */ /* 0x000fe200078e0206 */
[C---:B------:R-:W-:Y:S04]  /*76b0*/  @P0 LEA R4, P1, R2.reuse, c[0x0][0x220], 0x1 ;  /* 0x0000880002040a11 */ /* 0x040fe800078208ff */
[----:B------:R-:W-:Y:S01]  /*76c0*/  @P0 LEA.HI.X R5, R2, c[0x0][0x224], R3, 0x1, P1 ;  /* 0x0000890002050a11 */ /* 0x000fe200008f0c03 */
[----:B------:R-:W-:Y:S01]  /*76d0*/  @P0 IMAD R2, R40, 0x6000, R11 ;  /* 0x0000600028020824 */ /* 0x000fe200078e020b */
[C---:B------:R-:W-:Y:S04]  /*76e0*/  @P0 LEA R6, P1, R138.reuse, R4, 0x1 ;  /* 0x000000048a060211 */ /* 0x040fe800078208ff */
[----:B------:R-:W-:Y:S01]  /*76f0*/  @!PT LDS RZ, [RZ] ;  /* 0x00000000fffff984 */ /* 0x000fe20000000800 */
[----:B------:R-:W-:Y:S01]  /*7700*/  @!PT LDS RZ, [RZ] ;  /* 0x00000000fffff984 */ /* 0x000fe20000000800 */
[----:B------:R-:W-:Y:S01]  /*7710*/  @!PT LDS RZ, [RZ] ;  /* 0x00000000fffff984 */ /* 0x000fe20000000800 */
[----:B------:R1:W-:Y:S01]  /*7720*/  @P0 LDGSTS.E.BYPASS.LTC128B.128 [R2], [R4.64], !P6 ;  /* 0x0000000004020fae */ /* 0x0003e2000f101d48 */
[----:B------:R-:W-:Y:S03]  /*7730*/  @P0 LEA.HI.X R7, R138, R5, R133, 0x1, P1 ;  /* 0x000000058a070211 */ /* 0x000fe600008f0c85 */
[----:B------:R1:W-:Y:S04]  /*7740*/  @P0 LDGSTS.E.BYPASS.LTC128B.128 [R2+0x2000], [R4.64+0x80], !P5 ;  /* 0x0200008004020fae */ /* 0x0003e8000e901d48 */
[----:B------:R1:W-:Y:S04]  /*7750*/  @P0 LDGSTS.E.BYPASS.LTC128B.128 [R2+0x4000], [R4.64+0x100], !P4 ;  /* 0x0400010004020fae */ /* 0x0003e8000e101d48 */
[----:B------:R1:W-:Y:S04]  /*7760*/  @P0 LDGSTS.E.BYPASS.LTC128B.128 [R2+0x1000], [R6.64], !P6 ;  /* 0x0100000006020fae */ /* 0x0003e8000f101d48 */
[----:B------:R1:W-:Y:S04]  /*7770*/  @P0 LDGSTS.E.BYPASS.LTC128B.128 [R2+0x3000], [R6.64+0x80], !P5 ;  /* 0x0300008006020fae */ /* 0x0003e8000e901d48 */
[----:B------:R1:W-:Y:S01]  /*7780*/  @P0 LDGSTS.E.BYPASS.LTC128B.128 [R2+0x5000], [R6.64+0x100], !P4 ;  /* 0x0500010006020fae */ /* 0x0003e2000e101d48 */
[C---:B------:R-:W-:Y:S02]  /*7790*/  ISETP.GT.AND P0, PT, R28.reuse, R35, PT ;  /* 0x000000231c00720c */ /* 0x040fe40003f04270 */
[----:B------:R-:W-:Y:S01]  /*77a0*/  IADD3 R28, R28, -0x1, RZ ;  /* 0xffffffff1c1c7810 */ /* 0x000fe20007ffe0ff */
[----:B------:R-:W0:Y:S10]  /*77b0*/  LDGDEPBAR ;  /* 0x00000000000079af */ /* 0x000e340000000000 */
[----:B------:R-:W-:-:S05]  /*77c0*/  @P0 BRA `(.L_x_1732) ;  /* 0xffffb8b000000947 */ /* 0x000fca000383ffff */
[----:B------:R-:W-:Y:S01]  /*77d0*/  WARPSYNC 0xffffffff ;  /* 0xffffffff00007948 */ /* 0x000fe20003800000 */
[----:B------:R-:W-:Y:S06]  /*77e0*/  BAR.SYNC.DEFER_BLOCKING 0x0 ;  /* 0x0000000000007b1d */ /* 0x000fec0000010000 */
.L_x_1707:
        /* <DEDUP_REMOVED lines=32> */
.L_x_1734:
[----:B------:R-:W-:Y:S05]  /*79f0*/  BSYNC B0 ;  /* 0x0000000000007941 */ /* 0x000fea0003800000 */
.L_x_1733:
        /* <DEDUP_REMOVED lines=26> */
[----:B---3--:R-:W-:Y:S01]  /*7ba0*/  CS2R R64, SRZ ;  /* 0x0000000000407805 */ /* 0x008fe2000001ff00 */
        /* <DEDUP_REMOVED lines=34> */
[----:B------:R-:W-:Y:S01]  /*7dd0*/  IMAD.MOV.U32 R4, RZ, RZ, 0x1 ;  /* 0x00000001ff047424 */ /* 0x000fe200078e00ff */
[----:B------:R-:W-:Y:S02]  /*7de0*/  SHF.R.S32.HI R0, RZ, 0x1f, R149 ;  /* 0x0000001fff007819 */ /* 0x000fe40000011495 */
[----:B------:R-:W-:Y:S02]  /*7df0*/  ISETP.NE.U32.AND P0, PT, RZ, c[0x0][0x348], PT ;  /* 0x0000d200ff007a0c */ /* 0x000fe40003f05070 */
[----:B------:R-:W-:Y:S01]  /*7e00*/  ISETP.NE.AND P1, PT, R4, c[0x0][0x2c4], PT ;  /* 0x0000b10004007a0c */ /* 0x000fe20003f25270 */
        /* <DEDUP_REMOVED lines=40> */
.L_x_1879:
[----:B------:R-:W-:Y:S05]  /*8090*/  BRA.DIV ~URZ, `(.L_x_1737) ;  /* 0x00011cd27f007947 */ /* 0x000fea000b800000 */
[----:B------:R3:W4:Y:S02]  /*80a0*/  SHFL.IDX PT, R0, R13, RZ, 0x181f ;  /* 0x00181fff0d007589 */ /* 0x00072400000e0000 */
.L_x_1880:
[----:B------:R-:W-:Y:S01]  /*80b0*/  IMAD R50, R150, c[0x0][0x2c4], RZ ;  /* 0x0000b10096327a24 */ /* 0x000fe200078e02ff */
[----:B------:R-:W-:Y:S04]  /*80c0*/  BSSY B0, `(.L_x_1738) ;  /* 0x000000f000007945 */ /* 0x000fe80003800000 */
[----:B------:R-:W-:-:S13]  /*80d0*/  ISETP.GE.AND P0, PT, R5, R50, PT ;  /* 0x000000320500720c */ /* 0x000fda0003f06270 */
[----:B------:R-:W-:Y:S05]  /*80e0*/  @P0 BRA `(.L_x_1739) ;  /* 0x000000c000000947 */ /* 0x000fea0003800000 */
[-C--:B----4-:R-:W-:Y:S02]  /*80f0*/  LEA R8, P2, R202, R0.reuse, 0x1 ;  /* 0x00000000ca087211 */ /* 0x090fe400078408ff */
[-C--:B------:R-:W-:Y:S02]  /*8100*/  LEA R6, P1, R204, R0.reuse, 0x1 ;  /* 0x00000000cc067211 */ /* 0x080fe400078208ff */
[C---:B------:R-:W-:Y:S02]  /*8110*/  LEA R2, P0, R205.reuse, R0, 0x1 ;  /* 0x00000000cd027211 */ /* 0x040fe400078008ff */
        /* <DEDUP_REMOVED lines=9> */
.L_x_1739:
[----:B------:R-:W-:Y:S05]  /*81b0*/  BSYNC B0 ;  /* 0x0000000000007941 */ /* 0x000fea0003800000 */
.L_x_1738:
[----:B------:R-:W-:Y:S05]  /*81c0*/  BRA.DIV ~URZ, `(.L_x_1740) ;  /* 0x00011c127f007947 */ /* 0x000fea000b800000 */
[----:B--2---:R2:W1:Y:S04]  /*81d0*/  SHFL.IDX PT, R4, R12, 0x1, 0x181f ;  /* 0x00381f000c047f89 */ /* 0x00446800000e0000 */
[----:B----4-:R2:W4:Y:S02]  /*81e0*/  SHFL.IDX PT, R0, R13, 0x1, 0x181f ;  /* 0x00381f000d007f89 */ /* 0x01052400000e0000 */
.L_x_1881:
[----:B------:R-:W-:Y:S01]  /*81f0*/  IADD3 R2, R5, 0x20, RZ ;  /* 0x0000002005027810 */ /* 0x000fe20007ffe0ff */
[----:B------:R-:W-:Y:S03]  /*8200*/  BSSY B0, `(.L_x_1741) ;  /* 0x000000f000007945 */ /* 0x000fe60003800000 */
[----:B------:R-:W-:-:S13]  /*8210*/  ISETP.GE.AND P0, PT, R2, R50, PT ;  /* 0x000000320200720c */ /* 0x000fda0003f06270 */
[----:B------:R-:W-:Y:S05]  /*8220*/  @P0 BRA `(.L_x_1742) ;  /* 0x000000c000000947 */ /* 0x000fea0003800000 */
[-C--:B----4-:R-:W-:Y:S02]  /*8230*/  LEA R8, P2, R202, R0.reuse, 0x1 ;  /* 0x00000000ca087211 */ /* 0x090fe400078408ff */
[-C--:B------:R-:W-:Y:S02]  /*8240*/  LEA R6, P1, R204, R0.reuse, 0x1 ;  /* 0x00000000cc067211 */ /* 0x080fe400078208ff */
[C---:B------:R-:W-:Y:S02]  /*8250*/  LEA R2, P0, R205.reuse, R0, 0x1 ;  /* 0x00000000cd027211 */ /* 0x040fe400078008ff */
        /* <DEDUP_REMOVED lines=9> */
.L_x_1742:
[----:B------:R-:W-:Y:S05]  /*82f0*/  BSYNC B0 ;  /* 0x0000000000007941 */ /* 0x000fea0003800000 */
.L_x_1741:
[----:B------:R-:W-:Y:S05]  /*8300*/  BRA.DIV ~URZ, `(.L_x_1743) ;  /* 0x00011ba27f007947 */ /* 0x000fea000b800000 */
[----:B-1----:R1:W2:Y:S02]  /*8310*/  SHFL.IDX PT, R4, R12, 0x2, 0x181f ;  /* 0x00581f000c047f89 */ /* 0x0022a400000e0000 */
.L_x_1882:
[----:B------:R-:W-:Y:S05]  /*8320*/  BRA.DIV ~URZ, `(.L_x_1744) ;  /* 0x00011bf27f007947 */ /* 0x000fea000b800000 */
[----:B----4-:R4:W1:Y:S02]  /*8330*/  SHFL.IDX PT, R0, R13, 0x2, 0x181f ;  /* 0x00581f000d007f89 */ /* 0x01086400000e0000 */
.L_x_1883:
[----:B------:R-:W-:Y:S01]  /*8340*/  IADD3 R2, R5, 0x40, RZ ;  /* 0x0000004005027810 */ /* 0x000fe20007ffe0ff */
[----:B------:R-:W-:Y:S03]  /*8350*/  BSSY B0, `(.L_x_1745) ;  /* 0x000000f000007945 */ /* 0x000fe60003800000 */
[----:B------:R-:W-:-:S13]  /*8360*/  ISETP.GE.AND P0, PT, R2, R50, PT ;  /* 0x000000320200720c */ /* 0x000fda0003f06270 */
[----:B------:R-:W-:Y:S05]  /*8370*/  @P0 BRA `(.L_x_1746) ;  /* 0x000000c000000947 */ /* 0x000fea0003800000 */
[-C--:B-1----:R-:W-:Y:S02]  /*8380*/  LEA R8, P2, R202, R0.reuse, 0x1 ;  /* 0x00000000ca087211 */ /* 0x082fe400078408ff */
        /* <DEDUP_REMOVED lines=11> */
.L_x_1746:
[----:B------:R-:W-:Y:S05]  /*8440*/  BSYNC B0 ;  /* 0x0000000000007941 */ /* 0x000fea0003800000 */
.L_x_1745:
[----:B------:R-:W-:Y:S05]  /*8450*/  BRA.DIV ~URZ, `(.L_x_1747) ;  /* 0x00011b327f007947 */ /* 0x000fea000b800000 */
[----:B--2---:R2:W3:Y:S04]  /*8460*/  SHFL.IDX PT, R4, R12, 0x3, 0x181f ;  /* 0x00781f000c047f89 */ /* 0x0044e800000e0000 */
[----:B-1----:R2:W1:Y:S02]  /*8470*/  SHFL.IDX PT, R0, R13, 0x3, 0x181f ;  /* 0x00781f000d007f89 */ /* 0x00246400000e0000 */
.L_x_1884:
[----:B------:R-:W-:Y:S01]  /*8480*/  IADD3 R2, R5, 0x60, RZ ;  /* 0x0000006005027810 */ /* 0x000fe20007ffe0ff */
[----:B-----5:R-:W-:Y:S01]  /*8490*/  IMAD.WIDE.U32 R220, R15, c[0x0][0x2b0], RZ ;  /* 0x0000ac000fdc7a25 */ /* 0x020fe200078e00ff */
[----:B------:R-:W-:-:S02]  /*84a0*/  LOP3.LUT R196, R196, 0xfffffffd, RZ, 0xc0, !PT ;  /* 0xfffffffdc4c47812 */ /* 0x000fc400078ec0ff */
[----:B------:R-:W-:-:S13]  /*84b0*/  ISETP.GE.AND P0, PT, R2, R50, PT ;  /* 0x000000320200720c */ /* 0x000fda0003f06270 */
[-C--:B-1----:R-:W-:Y:S02]  /*84c0*/  @!P0 LEA R8, P3, R202, R0.reuse, 0x1 ;  /* 0x00000000ca088211 */ /* 0x082fe400078608ff */
[----:B------:R-:W-:Y:S02]  /*84d0*/  @!P0 LEA R6, P2, R204, R0, 0x1 ;  /* 0x00000000cc068211 */ /* 0x000fe400078408ff */
[CC--:B---3--:R-:W-:Y:S02]  /*84e0*/  @!P0 LEA.HI.X R9, R202.reuse, R4.reuse, R203, 0x1, P3 ;  /* 0x00000004ca098211 */ /* 0x0c8fe400018f0ccb */
[----:B------:R-:W-:Y:S02]  /*84f0*/  ISETP.GE.AND P3, PT, R202, c[0x0][0x1d4], PT ;  /* 0x00007500ca007a0c */ /* 0x000fe40003f66270 */
[----:B------:R-:W-:Y:S01]  /*8500*/  @!P0 LEA.HI.X R7, R204, R4, R212, 0x1, P2 ;  /* 0x00000004cc078211 */ /* 0x000fe200010f0cd4 */
[----:B------:R-:W-:Y:S01]  /*8510*/  @!PT LDS RZ, [RZ] ;  /* 0x00000000fffff984 */ /* 0x000fe20000000800 */
[----:B------:R-:W-:Y:S01]  /*8520*/  @!PT LDS RZ, [RZ] ;  /* 0x00000000fffff984 */ /* 0x000fe20000000800 */
[----:B------:R-:W-:Y:S01]  /*8530*/  @!PT LDS RZ, [RZ] ;  /* 0x00000000fffff984 */ /* 0x000fe20000000800 */
[----:B------:R1:W-:Y:S01]  /*8540*/  @!P0 LDGSTS.E.BYPASS.LTC128B.128 [R107+0x1b100], [R8.64], !P6 ;  /* 0x1b100000086b8fae */ /* 0x0003e2000f101d48 */
[----:B------:R-:W-:-:S02]  /*8550*/  @!P0 LEA R2, P1, R205, R0, 0x1 ;  /* 0x00000000cd028211 */ /* 0x000fc400078208ff */
[----:B------:R-:W-:Y:S01]  /*8560*/  SHF.R.S32.HI R0, RZ, 0x1f, R15 ;  /* 0x0000001fff007819 */ /* 0x000fe2000001140f */
[----:B------:R1:W-:Y:S01]  /*8570*/  @!P0 LDGSTS.E.BYPASS.LTC128B.128 [R107+0x1f100], [R6.64], !P5 ;  /* 0x1f100000066b8fae */ /* 0x0003e2000e901d48 */
[----:B------:R-:W-:Y:S02]  /*8580*/  ISETP.GE.AND P5, PT, R204, c[0x0][0x1d4], PT ;  /* 0x00007500cc007a0c */ /* 0x000fe40003fa6270 */
[C---:B------:R-:W-:Y:S01]  /*8590*/  ISETP.GE.AND P6, PT, R205.reuse, c[0x0][0x1d4], PT ;  /* 0x00007500cd007a0c */ /* 0x040fe20003fc6270 */
[----:B------:R-:W-:Y:S01]  /*85a0*/  IMAD R0, R0, c[0x0][0x2b0], RZ ;  /* 0x0000ac0000007a24 */ /* 0x000fe200078e02ff */
[----:B------:R-:W-:Y:S02]  /*85b0*/  @!P0 LEA.HI.X R3, R205, R4, R211, 0x1, P1 ;  /* 0x00000004cd038211 */ /* 0x000fe400008f0cd3 */
[----:B------:R-:W-:Y:S01]  /*85c0*/  @P3 LOP3.LUT R196, R196, 0x2, RZ, 0xfc, !PT ;  /* 0x00000002c4c43812 */ /* 0x000fe200078efcff */
[----:B------:R-:W-:Y:S01]  /*85d0*/  IMAD R0, R15, c[0x0][0x2b4], R0 ;  /* 0x0000ad000f007a24 */ /* 0x000fe200078e0200 */
[----:B------:R-:W-:Y:S01]  /*85e0*/  SEL R149, RZ, 0x10, P6 ;  /* 0x00000010ff957807 */ /* 0x000fe20003000000 */
[----:B------:R1:W-:Y:S01]  /*85f0*/  @!P0 LDGSTS.E.BYPASS.LTC128B.128 [R107+0x23100], [R2.64], !P4 ;  /* 0x23100000026b8fae */ /* 0x0003e2000e101d48 */
[----:B------:R-:W-:Y:S01]  /*8600*/  LOP3.LUT R196, R196, 0xfffffffe, RZ, 0xc0, !PT ;  /* 0xfffffffec4c47812 */ /* 0x000fe200078ec0ff */
[----:B------:R-:W-:-:S02]  /*8610*/  IMAD.IADD R228, R221, 0x1, R0 ;  /* 0x00000001dde47824 */ /* 0x000fc400078e0200 */
[----:B------:R-:W0:Y:S01]  /*8620*/  LDGDEPBAR ;  /* 0x00000000000079af */ /* 0x000e220000000000 */
[----:B------:R-:W-:Y:S01]  /*8630*/  @P5 LOP3.LUT R196, R196, 0x1, RZ, 0xfc, !PT ;  /* 0x00000001c4c45812 */ /* 0x000fe200078efcff */
[----:B------:R-:W-:Y:S03]  /*8640*/  WARPSYNC 0xffffffff ;  /* 0xffffffff00007948 */ /* 0x000fe60003800000 */
[----:B------:R-:W-:-:S04]  /*8650*/  LOP3.LUT R196, R196, 0xfffffffb, RZ, 0xc0, !PT ;  /* 0xfffffffbc4c47812 */ /* 0x000fc800078ec0ff */
[----:B------:R-:W-:Y:S02]  /*8660*/  @P6 LOP3.LUT R196, R196, 0x4, RZ, 0xfc, !PT ;  /* 0x00000004c4c46812 */ /* 0x000fe400078efcff */
[----:B------:R-:W-:Y:S01]  /*8670*/  IMAD.MOV.U32 R0, RZ, RZ, c[0x0][0x2b8] ;  /* 0x0000ae00ff007624 */ /* 0x000fe200078e00ff */
[----:B------:R-:W-:Y:S01]  /*8680*/  BAR.SYNC.DEFER_BLOCKING 0x0 ;  /* 0x0000000000007b1d */ /* 0x000fe20000010000 */
[----:B-1----:R-:W-:Y:S01]  /*8690*/  IMAD R2, R22, 0x40, R216 ;  /* 0x0000004016027824 */ /* 0x002fe200078e02d8 */
[----:B------:R-:W-:Y:S01]  /*86a0*/  LOP3.LUT R196, R196, 0xfffffff7, RZ, 0xc0, !PT ;  /* 0xfffffff7c4c47812 */ /* 0x000fe200078ec0ff */
[----:B------:R-:W-:Y:S01]  /*86b0*/  IMAD.MOV.U32 R189, RZ, RZ, RZ ;  /* 0x000000ffffbd7224 */ /* 0x000fe200078e00ff */
[----:B------:R-:W-:Y:S02]  /*86c0*/  ISETP.NE.AND P4, PT, R0, 0x1, PT ;  /* 0x000000010000780c */ /* 0x000fe40003f85270 */
        /* <DEDUP_REMOVED lines=15> */
[----:B------:R-:W-:Y:S01]  /*87c0*/  SHF.L.U64.HI R18, R204, 0x1, R212 ;  /* 0x00000001cc127819 */ /* 0x000fe200000102d4 */
[----:B------:R-:W-:Y:S02]  /*87d0*/  BSSY B0, `(.L_x_1748) ;  /* 0x00000a8000007945 */ /* 0x000fe40003800000 */
[----:B------:R-:W-:Y:S02]  /*87e0*/  IMAD R191, R0, c[0x0][0x2b8], R2 ;  /* 0x0000ae0000bf7a24 */ /* 0x000fe400078e0202 */
[----:B------:R-:W-:Y:S02]  /*87f0*/  IMAD R217, R14, c[0x0][0x1ec], R219 ;  /* 0x00007b000ed97a24 */ /* 0x000fe400078e02db */
[----:B------:R-:W-:Y:S01]  /*8800*/  IMAD.WIDE.U32 R2, R191, c[0x0][0x1e0], RZ ;  /* 0x00007800bf027a25 */ /* 0x000fe200078e00ff */
[----:B------:R-:W-:-:S03]  /*8810*/  SHF.R.S32.HI R6, RZ, 0x1f, R191 ;  /* 0x0000001fff067819 */ /* 0x000fc600000114bf */
[----:B------:R-:W-:Y:S02]  /*8820*/  IMAD R143, R22, -0x40, R143 ;  /* 0xffffffc0168f7824 */ /* 0x000fe400078e028f */
[C---:B------:R-:W-:Y:S02]  /*8830*/  IMAD R0, R6.reuse, c[0x0][0x1e0], RZ ;  /* 0x0000780006007a24 */ /* 0x040fe400078e02ff */
        /* <DEDUP_REMOVED lines=14> */
[C---:B------:R-:W-:Y:S01]  /*8920*/  IMAD R4, R189.reuse, c[0x0][0x1f4], R0 ;  /* 0x00007d00bd047a24 */ /* 0x040fe200078e0200 */
[----:B------:R-:W-:Y:S01]  /*8930*/  IADD3 R0, P0, R2, R218, RZ ;  /* 0x000000da02007210 */ /* 0x000fe20007f1e0ff */
[----:B------:R-:W-:-:S03]  /*8940*/  IMAD R16, R189, c[0x0][0x21c], R7 ;  /* 0x00008700bd107a24 */ /* 0x000fc600078e0207 */
[----:B------:R-:W-:Y:S02]  /*8950*/  IADD3.X R2, R217, R3, R4, P0, !PT ;  /* 0x00000003d9027210 */ /* 0x000fe400007fe404 */
[----:B------:R-:W-:-:S04]  /*8960*/  LEA R5, P0, R0, c[0x0][0x1c8], 0x1 ;  /* 0x0000720000057a11 */ /* 0x000fc800078008ff */
[----:B------:R-:W-:Y:S01]  /*8970*/  LEA.HI.X R8, R0, c[0x0][0x1cc], R2, 0x1, P0 ;  /* 0x0000730000087a11 */ /* 0x000fe200000f0c02 */
[----:B------:R-:W-:Y:S01]  /*8980*/  IMAD.WIDE.U32 R2, R191, c[0x0][0x208], RZ ;  /* 0x00008200bf027a25 */ /* 0x000fe200078e00ff */
[----:B------:R-:W1:Y:S03]  /*8990*/  SHFL.IDX PT, R0, R5, RZ, 0x181f ;  /* 0x00181fff05007589 */ /* 0x000e6600000e0000 */
[----:B------:R-:W-:Y:S01]  /*89a0*/  IMAD.IADD R3, R3, 0x1, R6 ;  /* 0x0000000103037824 */ /* 0x000fe200078e0206 */
[----:B------:R-:W3:Y:S03]  /*89b0*/  SHFL.IDX PT, R4, R8, RZ, 0x181f ;  /* 0x00181fff08047589 */ /* 0x000ee600000e0000 */
[----:B------:R-:W-:Y:S01]  /*89c0*/  IMAD.WIDE.U32 R2, R189, c[0x0][0x218], R2 ;  /* 0x00008600bd027a25 */ /* 0x000fe200078e0002 */
[----:B------:R-:W5:Y:S04]  /*89d0*/  SHFL.IDX PT, R5, R5, 0x1, 0x181f ;  /* 0x00381f0005057f89 */ /* 0x000f6800000e0000 */
[----:B------:R2:W4:Y:S02]  /*89e0*/  SHFL.IDX PT, R14, R8, 0x1, 0x181f ;  /* 0x00381f00080e7f89 */ /* 0x00052400000e0000 */
[----:B-12---:R-:W-:-:S02]  /*89f0*/  @P1 LEA R12, P0, R202, R0, 0x1 ;  /* 0x00000000ca0c1211 */ /* 0x006fc400078008ff */
[----:B------:R-:W-:Y:S02]  /*8a00*/  @P1 LEA R6, P2, R204, R0, 0x1 ;  /* 0x00000000cc061211 */ /* 0x000fe400078408ff */
[-C--:B---34-:R-:W-:Y:S02]  /*8a10*/  @P1 LEA.HI.X R13, R202, R4.reuse, R203, 0x1, P0 ;  /* 0x00000004ca0d1211 */ /* 0x098fe400000f0ccb */
[----:B------:R-:W-:-:S03]  /*8a20*/  @P1 LEA.HI.X R7, R204, R4, R212, 0x1, P2 ;  /* 0x00000004cc071211 */ /* 0x000fc600010f0cd4 */
[----:B------:R1:W-:Y:S01]  /*8a30*/  @P1 LDGSTS.E.BYPASS.LTC128B.128 [R107+0xc100], [R12.64], !P3 ;  /* 0x0c1000000c6b1fae */ /* 0x0003e2000d901d48 */
[C---:B------:R-:W-:Y:S02]  /*8a40*/  @P1 LEA R8, P0, R205.reuse, R0, 0x1 ;  /* 0x00000000cd081211 */ /* 0x040fe400078008ff */
[----:B------:R-:W-:Y:S01]  /*8a50*/  IADD3 R0, P2, R2, R222, RZ ;  /* 0x000000de02007210 */ /* 0x000fe20007f5e0ff */
[----:B------:R2:W-:Y:S01]  /*8a60*/  @P1 LDGSTS.E.BYPASS.LTC128B.128 [R107+0xe100], [R6.64], !P5 ;  /* 0x0e100000066b1fae */ /* 0x0005e2000e901d48 */
[----:B------:R-:W-:Y:S02]  /*8a70*/  @P1 LEA.HI.X R9, R205, R4, R211, 0x1, P0 ;  /* 0x00000004cd091211 */ /* 0x000fe400000f0cd3 */
[----:B------:R-:W-:Y:S02]  /*8a80*/  ISETP.GE.AND P0, PT, R15, 0x21, PT ;  /* 0x000000210f00780c */ /* 0x000fe40003f06270 */
[----:B------:R-:W-:Y:S01]  /*8a90*/  IADD3.X R2, R229, R3, R16, P2, !PT ;  /* 0x00000003e5027210 */ /* 0x000fe200017fe410 */
[----:B------:R3:W-:Y:S01]  /*8aa0*/  @P1 LDGSTS.E.BYPASS.LTC128B.128 [R107+0x10100], [R8.64], !P6 ;  /* 0x10100000086b1fae */ /* 0x0007e2000f101d48 */
[----:B------:R-:W-:-:S04]  /*8ab0*/  LEA R16, P2, R0, c[0x0][0x1f8], 0x1 ;  /* 0x00007e0000107a11 */ /* 0x000fc800078408ff */
[----:B------:R-:W-:Y:S02]  /*8ac0*/  LEA.HI.X R19, R0, c[0x0][0x1fc], R2, 0x1, P2 ;  /* 0x00007f0000137a11 */ /* 0x000fe400010f0c02 */
[----:B------:R-:W-:Y:S03]  /*8ad0*/  SHFL.IDX PT, R0, R16, 0x1, 0x181f ;  /* 0x00381f0010007f89 */ /* 0x000fe600000e0000 */
[-C--:B-----5:R-:W-:Y:S02]  /*8ae0*/  @P0 LEA R4, P2, R204, R5.reuse, 0x1 ;  /* 0x00000005cc040211 */ /* 0x0a0fe400078408ff */
[CC--:B------:R-:W-:Y:S01]  /*8af0*/  @P0 LEA R2, P1, R205.reuse, R5.reuse, 0x1 ;  /* 0x00000005cd020211 */ /* 0x0c0fe200078208ff */
[----:B-1----:R1:W4:Y:S03]  /*8b00*/  SHFL.IDX PT, R12, R16, RZ, 0x181f ;  /* 0x00181fff100c7589 */ /* 0x00232600000e0000 */
[----:B------:R-:W-:Y:S01]  /*8b10*/  @P0 LEA.HI.X R3, R205, R14, R211, 0x1, P1 ;  /* 0x0000000ecd030211 */ /* 0x000fe200008f0cd3 */
[----:B------:R-:W5:Y:S01]  /*8b20*/  SHFL.IDX PT, R13, R19, RZ, 0x181f ;  /* 0x00181fff130d7589 */ /* 0x000f6200000e0000 */
[----:B--2---:R-:W-:-:S02]  /*8b30*/  @P0 LEA R6, P3, R202, R5, 0x1 ;  /* 0x00000005ca060211 */ /* 0x004fc400078608ff */
[-C--:B------:R-:W-:Y:S02]  /*8b40*/  @P0 LEA.HI.X R5, R204, R14.reuse, R212, 0x1, P2 ;  /* 0x0000000ecc050211 */ /* 0x080fe400010f0cd4 */
[----:B------:R-:W-:Y:S02]  /*8b50*/  @P0 LEA.HI.X R7, R202, R14, R203, 0x1, P3 ;  /* 0x0000000eca070211 */ /* 0x000fe400018f0ccb */
[----:B------:R-:W-:Y:S02]  /*8b60*/  LOP3.LUT P3, RZ, R196, 0x2, RZ, 0xc0, !PT ;  /* 0x00000002c4ff7812 */ /* 0x000fe4000786c0ff */
[----:B------:R-:W-:Y:S02]  /*8b70*/  ISETP.GE.AND P2, PT, R204, c[0x0][0x1d4], PT ;  /* 0x00007500cc007a0c */ /* 0x000fe40003f46270 */
[----:B------:R-:W-:Y:S02]  /*8b80*/  LOP3.LUT R196, R196, 0xffffffef, RZ, 0xc0, !PT ;  /* 0xffffffefc4c47812 */ /* 0x000fe400078ec0ff */
[----:B-1----:R-:W-:-:S07]  /*8b90*/  SHF.L.U64.HI R16, R205, 0x1, R211 ;  /* 0x00000001cd107819 */ /* 0x002fce00000102d3 */
[----:B------:R1:W-:Y:S01]  /*8ba0*/  @P0 LDGSTS.E.BYPASS.LTC128B.128 [R107+0xd100], [R6.64], !P3 ;  /* 0x0d100000066b0fae */ /* 0x0003e2000d901d48 */
[----:B------:R-:W-:-:S03]  /*8bb0*/  ISETP.GE.AND P3, PT, R202, c[0x0][0x1d4], PT ;  /* 0x00007500ca007a0c */ /* 0x000fc60003f66270 */
[----:B------:R2:W-:Y:S01]  /*8bc0*/  @P0 LDGSTS.E.BYPASS.LTC128B.128 [R107+0xf100], [R4.64], !P5 ;  /* 0x0f100000046b0fae */ /* 0x0005e2000e901d48 */
[----:B------:R-:W-:Y:S02]  /*8bd0*/  ISETP.LT.OR P1, PT, R15, 0x1, P3 ;  /* 0x000000010f00780c */ /* 0x000fe40001f21670 */
[----:B------:R-:W-:Y:S01]  /*8be0*/  ISETP.GT.AND P5, PT, R22, R207, PT ;  /* 0x000000cf1600720c */ /* 0x000fe20003fa4270 */
[----:B------:R4:W-:Y:S01]  /*8bf0*/  @P0 LDGSTS.E.BYPASS.LTC128B.128 [R107+0x11100], [R2.64], !P6 ;  /* 0x11100000026b0fae */ /* 0x0009e2000f101d48 */
[----:B------:R-:W-:-:S03]  /*8c00*/  ISETP.GT.AND P6, PT, R216, 0x3f, PT ;  /* 0x0000003fd800780c */ /* 0x000fc60003fc4270 */
[----:B------:R-:W0:Y:S08]  /*8c10*/  LDGDEPBAR ;  /* 0x00000000000079af */ /* 0x000e300000000000 */
[----:B------:R-:W-:Y:S01]  /*8c20*/  @P5 LOP3.LUT R196, R196, 0x10, RZ, 0xfc, !PT ;  /* 0x00000010c4c45812 */ /* 0x000fe200078efcff */
[----:B-1----:R1:W3:Y:S01]  /*8c30*/  SHFL.IDX PT, R6, R19, 0x1, 0x181f ;  /* 0x00381f0013067f89 */ /* 0x0022e200000e0000 */
[----:B----4-:R-:W-:-:S05]  /*8c40*/  IADD3 R2, P0, R12, R21, RZ ;  /* 0x000000150c027210 */ /* 0x010fca0007f1e0ff */
[----:B-----5:R-:W-:Y:S01]  /*8c50*/  IMAD.X R3, R13, 0x1, R20, P0 ;  /* 0x000000010d037824 */ /* 0x020fe200000e0614 */
[----:B--2---:R-:W-:-:S04]  /*8c60*/  IADD3 R4, P0, R12, R17, RZ ;  /* 0x000000110c047210 */ /* 0x004fc80007f1e0ff */
[----:B------:R2:W-:Y:S01]  /*8c70*/  LDGSTS.E.BYPASS.LTC128B.128 [R107+0x100], [R2.64], !P1 ;  /* 0x00100000026b7fae */ /* 0x0005e2000c901d48 */
[----:B------:R-:W-:Y:S01]  /*8c80*/  IMAD.X R5, R13, 0x1, R18, P0 ;  /* 0x000000010d057824 */ /* 0x000fe200000e0612 */
[----:B------:R-:W-:Y:S02]  /*8c90*/  ISETP.LT.OR P0, PT, R15, 0x1, P2 ;  /* 0x000000010f00780c */ /* 0x000fe40001701670 */
[C---:B------:R-:W-:Y:S01]  /*8ca0*/  ISETP.GE.AND P1, PT, R205.reuse, c[0x0][0x1d4], PT ;  /* 0x00007500cd007a0c */ /* 0x040fe20003f26270 */
[----:B-1----:R-:W-:Y:S01]  /*8cb0*/  IMAD.SHL.U32 R19, R205, 0x2, RZ ;  /* 0x00000002cd137824 */ /* 0x002fe200078e00ff */
[----:B------:R-:W-:-:S09]  /*8cc0*/  ISETP.LT.OR P2, PT, R15, 0x21, P2 ;  /* 0x000000210f00780c */ /* 0x000fd20001741670 */
[----:B------:R1:W-:Y:S02]  /*8cd0*/  LDGSTS.E.BYPASS.LTC128B.128 [R107+0x2100], [R4.64], !P0 ;  /* 0x02100000046b7fae */ /* 0x0003e4000c101d48 */
[----:B-1----:R-:W-:-:S05]  /*8ce0*/  IADD3 R4, P0, R12, R19, RZ ;  /* 0x000000130c047210 */ /* 0x002fca0007f1e0ff */
[----:B------:R-:W-:Y:S01]  /*8cf0*/  IMAD.X R5, R13, 0x1, R16, P0 ;  /* 0x000000010d057824 */ /* 0x000fe200000e0610 */
[----:B--2---:R-:W-:-:S05]  /*8d00*/  IADD3 R2, P0, R0, R21, RZ ;  /* 0x0000001500027210 */ /* 0x004fca0007f1e0ff */
[----:B---3--:R-:W-:Y:S01]  /*8d10*/  IMAD.X R3, R6, 0x1, R20, P0 ;  /* 0x0000000106037824 */ /* 0x008fe200000e0614 */
[C---:B------:R-:W-:Y:S02]  /*8d20*/  ISETP.LT.OR P0, PT, R15.reuse, 0x1, P1 ;  /* 0x000000010f00780c */ /* 0x040fe40000f01670 */
[----:B------:R-:W-:-:S11]  /*8d30*/  ISETP.LT.OR P1, PT, R15, 0x21, P1 ;  /* 0x000000210f00780c */ /* 0x000fd60000f21670 */
[----:B------:R1:W-:Y:S01]  /*8d40*/  LDGSTS.E.BYPASS.LTC128B.128 [R107+0x4100], [R4.64], !P0 ;  /* 0x04100000046b7fae */ /* 0x0003e2000c101d48 */
[----:B------:R-:W-:-:S13]  /*8d50*/  ISETP.LT.OR P0, PT, R15, 0x21, P3 ;  /* 0x000000210f00780c */ /* 0x000fda0001f01670 */
[----:B------:R2:W-:Y:S01]  /*8d60*/  LDGSTS.E.BYPASS.LTC128B.128 [R107+0x1100], [R2.64], !P0 ;  /* 0x01100000026b7fae */ /* 0x0005e2000c101d48 */
[----:B-1----:R-:W-:-:S05]  /*8d70*/  IADD3 R4, P0, R0, R17, RZ ;  /* 0x0000001100047210 */ /* 0x002fca0007f1e0ff */
[----:B------:R-:W-:-:S05]  /*8d80*/  IMAD.X R5, R6, 0x1, R18, P0 ;  /* 0x0000000106057824 */ /* 0x000fca00000e0612 */
[----:B------:R1:W-:Y:S01]  /*8d90*/  LDGSTS.E.BYPASS.LTC128B.128 [R107+0x3100], [R4.64], !P2 ;  /* 0x03100000046b7fae */ /* 0x0003e2000d101d48 */
[----:B--2---:R-:W-:-:S05]  /*8da0*/  IADD3 R2, P0, R0, R19, RZ ;  /* 0x0000001300027210 */ /* 0x004fca0007f1e0ff */
[----:B------:R-:W-:-:S05]  /*8db0*/  IMAD.X R3, R6, 0x1, R16, P0 ;  /* 0x0000000106037824 */ /* 0x000fca00000e0610 */
[----:B------:R1:W-:Y:S04]  /*8dc0*/  LDGSTS.E.BYPASS.LTC128B.128 [R107+0x5100], [R2.64], !P1 ;  /* 0x05100000026b7fae */ /* 0x0003e8000c901d48 */
[----:B------:R-:W0:Y:S01]  /*8dd0*/  LDGDEPBAR ;  /* 0x00000000000079af */ /* 0x000e220000000000 */
[----:B------:R-:W-:Y:S05]  /*8de0*/  @!P5 BRA `(.L_x_1749) ;  /* 0x000004600000d947 */ /* 0x000fea0003800000 */
[----:B-1----:R-:W-:Y:S01]  /*8df0*/  IMAD R2, R22, 0x40, R230 ;  /* 0x0000004016027824 */ /* 0x002fe200078e02e6 */
[----:B------:R-:W-:-:S04]  /*8e00*/  MOV R189, RZ ;  /* 0x000000ff00bd7202 */ /* 0x000fc80000000f00 */
        /* <DEDUP_REMOVED lines=26> */
.L_x_1885:
[----:B------:R-:W-:Y:S05]  /*8fb0*/  BRA.DIV ~URZ, `(.L_x_1751) ;  /* 0x000111127f007947 */ /* 0x000fea000b800000 */
[----:B------:R-:W3:Y:S01]  /*8fc0*/  SHFL.IDX PT, R0, R14, RZ, 0x181f ;  /* 0x00181fff0e007589 */ /* 0x000ee200000e0000 */
[C---:B------:R-:W-:Y:S02]  /*8fd0*/  LOP3.LUT P2, RZ, R196.reuse, 0x2, RZ, 0xc0, !PT ;  /* 0x00000002c4ff7812 */ /* 0x040fe4000784c0ff */
[C---:B------:R-:W-:Y:S02]  /*8fe0*/  LOP3.LUT P1, RZ, R196.reuse, 0x1, RZ, 0xc0, !PT ;  /* 0x00000001c4ff7812 */ /* 0x040fe4000782c0ff */
[----:B------:R-:W-:Y:S02]  /*8ff0*/  LOP3.LUT P3, RZ, R196, 0x4, RZ, 0xc0, !PT ;  /* 0x00000004c4ff7812 */ /* 0x000fe4000786c0ff */
[----:B------:R-:W-:Y:S02]  /*9000*/  SEL R13, RZ, 0x10, P2 ;  /* 0x00000010ff0d7807 */ /* 0x000fe40001000000 */
[----:B------:R-:W-:-:S02]  /*9010*/  SEL R12, RZ, 0x10, P1 ;  /* 0x00000010ff0c7807 */ /* 0x000fc40000800000 */
        /* <DEDUP_REMOVED lines=14> */
.L_x_1886:
        /* <DEDUP_REMOVED lines=21> */
.L_x_1749:
[----:B------:R-:W-:Y:S05]  /*9250*/  BSYNC B0 ;  /* 0x0000000000007941 */ /* 0x000fea0003800000 */
.L_x_1748:
[----:B------:R-:W-:Y:S01]  /*9260*/  ISETP.LT.AND P0, PT, RZ, c[0x0][0x27c], PT ;  /* 0x00009f00ff007a0c */ /* 0x000fe20003f01270 */
[----:B------:R-:W0:Y:S01]  /*9270*/  LDGDEPBAR ;  /* 0x00000000000079af */ /* 0x000e220000000000 */
[----:B------:R-:W-:Y:S11]  /*9280*/  BSSY B2, `(.L_x_1752) ;  /* 0x000058f000027945 */ /* 0x000ff60003800000 */
[----:B------:R-:W-:Y:S05]  /*9290*/  @P0 BRA `(.L_x_1753) ;  /* 0x0000002000000947 */ /* 0x000fea0003800000 */
[----:B------:R-:W-:-:S04]  /*92a0*/  DEPBAR.LE SB0, 0x3 ;  /* 0x000080c00000791a */ /* 0x000fc80000000000 */
[----:B------:R-:W-:Y:S05]  /*92b0*/  BRA `(.L_x_1754) ;  /* 0x000058b000007947 */ /* 0x000fea0003800000 */
.L_x_1753:
[----:B------:R-:W-:Y:S01]  /*92c0*/  SHF.R.S32.HI R0, RZ, 0x1f, R142 ;  /* 0x0000001fff007819 */ /* 0x000fe2000001148e */
[----:B-1----:R-:W-:Y:S01]  /*92d0*/  IMAD.WIDE.U32 R4, R142, c[0x0][0x280], RZ ;  /* 0x0000a0008e047a25 */ /* 0x002fe200078e00ff */
[----:B------:R-:W-:-:S03]  /*92e0*/  ULDC.U8 UR4, c[0x0][0x298] ;  /* 0x0000a60000047ab9 */ /* 0x000fc60000000000 */
[----:B------:R-:W-:Y:S01]  /*92f0*/  IMAD R2, R0, c[0x0][0x280], RZ ;  /* 0x0000a00000027a24 */ /* 0x000fe200078e02ff */
[----:B------:R-:W-:Y:S01]  /*9300*/  LEA R6, P0, R4, c[0x0][0x270], 0x1 ;  /* 0x00009c0004067a11 */ /* 0x000fe200078008ff */
[----:B------:R-:W-:Y:S02]  /*9310*/  IMAD R0, R0, c[0x0][0x290], RZ ;  /* 0x0000a40000007a24 */ /* 0x000fe400078e02ff */
[C---:B------:R-:W-:Y:S02]  /*9320*/  IMAD R7, R142.reuse, c[0x0][0x284], R2 ;  /* 0x0000a1008e077a24 */ /* 0x040fe400078e0202 */
[----:B------:R-:W-:-:S03]  /*9330*/  IMAD.WIDE.U32 R2, R142, c[0x0][0x290], RZ ;  /* 0x0000a4008e027a25 */ /* 0x000fc600078e00ff */
[----:B------:R-:W-:Y:S01]  /*9340*/  IADD3 R7, R7, R5, RZ ;  /* 0x0000000507077210 */ /* 0x000fe20007ffe0ff */
[----:B------:R-:W-:-:S03]  /*9350*/  IMAD R5, R142, c[0x0][0x294], R0 ;  /* 0x0000a5008e057a24 */ /* 0x000fc600078e0200 */
[----:B------:R-:W-:Y:S02]  /*9360*/  LEA.HI.X R0, R4, c[0x0][0x274], R7, 0x1, P0 ;  /* 0x00009d0004007a11 */ /* 0x000fe400000f0c07 */
[C---:B------:R-:W-:Y:S02]  /*9370*/  LEA R12, P0, R2.reuse, c[0x0][0x288], 0x1 ;  /* 0x0000a200020c7a11 */ /* 0x040fe400078008ff */
[----:B------:R-:W-:Y:S02]  /*9380*/  IADD3 R3, R5, R3, RZ ;  /* 0x0000000305037210 */ /* 0x000fe40007ffe0ff */
[----:B------:R-:W-:Y:S02]  /*9390*/  LEA R7, R233, R206, 0x7 ;  /* 0x000000cee9077211 */ /* 0x000fe400078e38ff */
[----:B------:R-:W-:Y:S02]  /*93a0*/  LEA.HI.X R5, R2, c[0x0][0x28c], R3, 0x1, P0 ;  /* 0x0000a30002057a11 */ /* 0x000fe400000f0c03 */
[----:B------:R-:W-:-:S13]  /*93b0*/  ISETP.NE.AND P0, PT, RZ, UR4, PT ;  /* 0x00000004ff007c0c */ /* 0x000fda000bf05270 */
[----:B------:R-:W-:Y:S05]  /*93c0*/  @!P0 BRA `(.L_x_1755) ;  /* 0x00002b5000008947 */ /* 0x000fea0003800000 */
[----:B------:R-:W-:Y:S05]  /*93d0*/  BRA.DIV ~URZ, `(.L_x_1756) ;  /* 0x00010f327f007947 */ /* 0x000fea000b800000 */
[----:B------:R1:W2:Y:S02]  /*93e0*/  SHFL.IDX PT, R8, R0, RZ, 0x1c1f ;  /* 0x001c1fff00087589 */ /* 0x0002a400000e0000 */
.L_x_1887:
[----:B------:R-:W-:Y:S05]  /*93f0*/  BRA.DIV ~URZ, `(.L_x_1757) ;  /* 0x00010f827f007947 */ /* 0x000fea000b800000 */
[----:B------:R-:W3:Y:S04]  /*9400*/  SHFL.IDX PT, R4, R6, RZ, 0x1c1f ;  /* 0x001c1fff06047589 */ /* 0x000ee800000e0000 */
[----:B-1----:R-:W1:Y:S04]  /*9410*/  SHFL.IDX PT, R0, R12, RZ, 0x1c1f ;  /* 0x001c1fff0c007589 */ /* 0x002e6800000e0000 */
[----:B------:R4:W2:Y:S02]  /*9420*/  SHFL.IDX PT, R30, R5, RZ, 0x1c1f ;  /* 0x001c1fff051e7589 */ /* 0x0008a400000e0000 */
[----:B--2-4-:R-:W-:-:S02]  /*9430*/  MOV R5, R8 ;  /* 0x0000000800057202 */ /* 0x014fc40000000f00 */
.L_x_1888:
[----:B-1-3--:R-:W-:Y:S01]  /*9440*/  ISETP.GE.AND P0, PT, R7, R50, PT ;  /* 0x000000320700720c */ /* 0x00afe20003f06270 */
        /* <DEDUP_REMOVED lines=14> */
[----:B------:R-:W2:Y:S04]  /*9530*/  LDL R42, [R1+0x30] ;  /* 0x00003000012a7983 */ /* 0x000ea80000100800 */
[----:B------:R-:W3:Y:S04]  /*9540*/  LDL R41, [R1+0x2c] ;  /* 0x00002c0001297983 */ /* 0x000ee80000100800 */
[----:B------:R-:W4:Y:S04]  /*9550*/  LDL R40, [R1+0x34] ;  /* 0x0000340001287983 */ /* 0x000f280000100800 */
[----:B------:R-:W4:Y:S04]  /*9560*/  LDL R39, [R1+0x28] ;  /* 0x0000280001277983 */ /* 0x000f280000100800 */
        /* <DEDUP_REMOVED lines=9> */
[----:B------:R-:W-:Y:S01]  /*9600*/  CS2R R2, SRZ ;  /* 0x0000000000027805 */ /* 0x000fe2000001ff00 */
[----:B------:R-:W-:-:S02]  /*9610*/  ISETP.GE.AND P2, PT, R145, c[0x0][0x27c], PT ;  /* 0x00009f0091007a0c */ /* 0x000fc40003f46270 */
[----:B------:R-:W-:Y:S01]  /*9620*/  ISETP.GE.AND P1, PT, R110, c[0x0][0x27c], PT ;  /* 0x00009f006e007a0c */ /* 0x000fe20003f26270 */
[----:B------:R-:W-:Y:S01]  /*9630*/  CS2R R20, SRZ ;  /* 0x0000000000147805 */ /* 0x000fe2000001ff00 */
[----:B------:R-:W-:Y:S01]  /*9640*/  CS2R R22, SRZ ;  /* 0x0000000000167805 */ /* 0x000fe2000001ff00 */
[----:B------:R-:W-:Y:S01]  /*9650*/  CS2R R24, SRZ ;  /* 0x0000000000187805 */ /* 0x000fe2000001ff00 */
[----:B------:R-:W-:Y:S01]  /*9660*/  CS2R R26, SRZ ;  /* 0x00000000001a7805 */ /* 0x000fe2000001ff00 */
[----:B------:R-:W-:Y:S02]  /*9670*/  CS2R R28, SRZ ;  /* 0x00000000001c7805 */ /* 0x000fe4000001ff00 */
[----:B--2---:R-:W-:-:S05]  /*9680*/  @!P4 IADD3 R8, P0, R4, R42, RZ ;  /* 0x0000002a0408c210 */ /* 0x004fca0007f1e0ff */
[----:B---3--:R-:W-:Y:S01]  /*9690*/  @!P4 IMAD.X R9, R5, 0x1, R41, P0 ;  /* 0x000000010509c824 */ /* 0x008fe200000e0629 */
[----:B----4-:R-:W-:-:S04]  /*96a0*/  @!P3 IADD3 R12, P0, R4, R40, RZ ;  /* 0x00000028040cb210 */ /* 0x010fc80007f1e0ff */
[----:B------:R1:W5:Y:S01]  /*96b0*/  @!P4 LD.E.64 R20, [R8.64] ;  /* 0x000000080814c980 */ /* 0x000362000c101b00 */
[----:B------:R-:W-:Y:S01]  /*96c0*/  @!P3 IMAD.X R13, R5, 0x1, R39, P0 ;  /* 0x00000001050db824 */ /* 0x000fe200000e0627 */
[----:B------:R-:W-:-:S04]  /*96d0*/  @!P2 IADD3 R14, P0, R4, R38, RZ ;  /* 0x00000026040ea210 */ /* 0x000fc80007f1e0ff */
[----:B------:R2:W5:Y:S01]  /*96e0*/  @!P3 LD.E.64 R22, [R12.64] ;  /* 0x000000080c16b980 */ /* 0x000562000c101b00 */
[----:B------:R-:W-:Y:S01]  /*96f0*/  @!P2 IMAD.X R15, R5, 0x1, R37, P0 ;  /* 0x00000001050fa824 */ /* 0x000fe200000e0625 */
[----:B------:R-:W-:-:S04]  /*9700*/  @!P1 IADD3 R16, P0, R4, R36, RZ ;  /* 0x0000002404109210 */ /* 0x000fc80007f1e0ff */
[----:B------:R3:W5:Y:S01]  /*9710*/  @!P2 LD.E.64 R24, [R14.64] ;  /* 0x000000080e18a980 */ /* 0x000762000c101b00 */
[----:B------:R-:W-:Y:S01]  /*9720*/  @!P1 IMAD.X R17, R5, 0x1, R35, P0 ;  /* 0x0000000105119824 */ /* 0x000fe200000e0623 */
[----:B------:R-:W-:-:S04]  /*9730*/  ISETP.GE.AND P0, PT, R144, c[0x0][0x27c], PT ;  /* 0x00009f0090007a0c */ /* 0x000fc80003f06270 */
[----:B------:R4:W5:Y:S09]  /*9740*/  @!P1 LD.E.64 R26, [R16.64] ;  /* 0x00000008101a9980 */ /* 0x000972000c101b00 */
[----:B------:R-:W-:-:S05]  /*9750*/  @!P0 IADD3 R32, P5, R4, R34, RZ ;  /* 0x0000002204208210 */ /* 0x000fca0007fbe0ff */
[----:B------:R-:W-:Y:S01]  /*9760*/  @!P0 IMAD.X R33, R5, 0x1, R31, P5 ;  /* 0x0000000105218824 */ /* 0x000fe200028e061f */
[----:B------:R-:W-:Y:S01]  /*9770*/  ISETP.GE.AND P5, PT, R108, c[0x0][0x27c], PT ;  /* 0x00009f006c007a0c */ /* 0x000fe20003fa6270 */
[----:B-1----:R-:W-:Y:S01]  /*9780*/  CS2R R8, SRZ ;  /* 0x0000000000087805 */ /* 0x002fe2000001ff00 */
[----:B--2---:R-:W-:Y:S01]  /*9790*/  CS2R R12, SRZ ;  /* 0x00000000000c7805 */ /* 0x004fe2000001ff00 */
[----:B---3--:R-:W-:Y:S01]  /*97a0*/  CS2R R14, SRZ ;  /* 0x00000000000e7805 */ /* 0x008fe2000001ff00 */
[----:B------:R1:W5:Y:S09]  /*97b0*/  @!P0 LD.E.64 R28, [R32.64] ;  /* 0x00000008201c8980 */ /* 0x000372000c101b00 */
[----:B------:R-:W-:-:S02]  /*97c0*/  @!P5 IMAD.MOV.U32 R6, RZ, RZ, R4 ;  /* 0x000000ffff06d224 */ /* 0x000fc400078e0004 */
[----:B------:R-:W-:Y:S02]  /*97d0*/  @!P5 IMAD.MOV.U32 R7, RZ, RZ, R5 ;  /* 0x000000ffff07d224 */ /* 0x000fe400078e0005 */
[----:B------:R-:W-:Y:S02]  /*97e0*/  @!P5 IMAD.MOV.U32 R4, RZ, RZ, R0 ;  /* 0x000000ffff04d224 */ /* 0x000fe400078e0000 */
[----:B------:R-:W-:Y:S02]  /*97f0*/  @!P5 IMAD.MOV.U32 R5, RZ, RZ, R30 ;  /* 0x000000ffff05d224 */ /* 0x000fe400078e001e */
[----:B------:R-:W-:-:S04]  /*9800*/  @!P5 IMAD.WIDE R6, R108, 0x2, R6 ;  /* 0x000000026c06d825 */ /* 0x000fc800078e0206 */
[----:B------:R-:W-:Y:S01]  /*9810*/  @!P5 IMAD.WIDE R4, R108, 0x2, R4 ;  /* 0x000000026c04d825 */ /* 0x000fe200078e0204 */
[----:B------:R2:W5:Y:S04]  /*9820*/  @!P5 LD.E.64 R18, [R6.64] ;  /* 0x000000080612d980 */ /* 0x000568000c101b00 */
[----:B------:R3:W5:Y:S01]  /*9830*/  @!P5 LD.E.64 R2, [R4.64] ;  /* 0x000000080402d980 */ /* 0x000762000c101b00 */
[----:B--2---:R-:W-:Y:S01]  /*9840*/  CS2R R6, SRZ ;  /* 0x0000000000067805 */ /* 0x004fe2000001ff00 */
[----:B---3--:R-:W-:-:S05]  /*9850*/  @!P4 IADD3 R4, P5, R0, R42, RZ ;  /* 0x0000002a0004c210 */ /* 0x008fca0007fbe0ff */
[----:B------:R-:W-:-:S05]  /*9860*/  @!P4 IMAD.X R5, R30, 0x1, R41, P5 ;  /* 0x000000011e05c824 */ /* 0x000fca00028e0629 */
[----:B------:R2:W5:Y:S02]  /*9870*/  @!P4 LD.E.64 R6, [R4.64] ;  /* 0x000000080406c980 */ /* 0x000564000c101b00 */
[----:B--2---:R-:W-:-:S05]  /*9880*/  @!P3 IADD3 R4, P4, R0, R40, RZ ;  /* 0x000000280004b210 */ /* 0x004fca0007f9e0ff */
[----:B------:R-:W-:-:S05]  /*9890*/  @!P3 IMAD.X R5, R30, 0x1, R39, P4 ;  /* 0x000000011e05b824 */ /* 0x000fca00020e0627 */
[----:B------:R2:W5:Y:S02]  /*98a0*/  @!P3 LD.E.64 R8, [R4.64] ;  /* 0x000000080408b980 */ /* 0x000564000c101b00 */
[----:B--2---:R-:W-:-:S05]  /*98b0*/  @!P2 IADD3 R4, P3, R0, R38, RZ ;  /* 0x000000260004a210 */ /* 0x004fca0007f7e0ff */
[----:B------:R-:W-:-:S05]  /*98c0*/  @!P2 IMAD.X R5, R30, 0x1, R37, P3 ;  /* 0x000000011e05a824 */ /* 0x000fca00018e0625 */
[----:B------:R2:W5:Y:S01]  /*98d0*/  @!P2 LD.E.64 R12, [R4.64] ;  /* 0x00000008040ca980 */ /* 0x000562000c101b00 */
[----:B----4-:R-:W-:Y:S01]  /*98e0*/  CS2R R16, SRZ ;  /* 0x0000000000107805 */ /* 0x010fe2000001ff00 */
[----:B--2---:R-:W-:-:S05]  /*98f0*/  @!P1 IADD3 R4, P2, R0, R36, RZ ;  /* 0x0000002400049210 */ /* 0x004fca0007f5e0ff */
[----:B------:R-:W-:-:S05]  /*9900*/  @!P1 IMAD.X R5, R30, 0x1, R35, P2 ;  /* 0x000000011e059824 */ /* 0x000fca00010e0623 */
[----:B------:R2:W5:Y:S02]  /*9910*/  @!P1 LD.E.64 R14, [R4.64] ;  /* 0x00000008040e9980 */ /* 0x000564000c101b00 */
[----:B--2---:R-:W-:-:S05]  /*9920*/  @!P0 IADD3 R4, P1, R0, R34, RZ ;  /* 0x0000002200048210 */ /* 0x004fca0007f3e0ff */
[----:B------:R-:W-:-:S05]  /*9930*/  @!P0 IMAD.X R5, R30, 0x1, R31, P1 ;  /* 0x000000011e058824 */ /* 0x000fca00008e061f */
[----:B------:R1:W5:Y:S03]  /*9940*/  @!P0 LD.E.64 R16, [R4.64] ;  /* 0x0000000804108980 */ /* 0x000366000c101b00 */
.L_x_1759:
[----:B------:R-:W-:Y:S05]  /*9950*/  BSYNC B0 ;  /* 0x0000000000007941 */ /* 0x000fea0003800000 */
.L_x_1758:
[----:B-----5:R-:W-:Y:S01]  /*9960*/  IMAD.MOV.U32 R47, RZ, RZ, R22 ;  /* 0x000000ffff2f7224 */ /* 0x020fe200078e0016 */
[--C-:B-1----:R-:W-:Y:S01]  /*9970*/  SHF.R.U64 R32, R28, 0x10, R29.reuse ;  /* 0x000000101c207819 */ /* 0x102fe2000000121d */
[----:B------:R-:W-:Y:S01]  /*9980*/  IMAD.MOV.U32 R34, RZ, RZ, R29 ;  /* 0x000000ffff227224 */ /* 0x000fe200078e001d */
[----:B------:R-:W-:Y:S01]  /*9990*/  SHF.R.U64 R48, R20, 0x10, R21 ;  /* 0x0000001014307819 */ /* 0x000fe20000001215 */
[----:B------:R-:W-:Y:S01]  /*99a0*/  IMAD.MOV.U32 R54, RZ, RZ, R19 ;  /* 0x000000ffff367224 */ /* 0x000fe200078e0013 */
[----:B------:R-:W-:Y:S01]  /*99b0*/  SHF.R.U32.HI R29, RZ, 0x10, R29 ;  /* 0x00000010ff1d7819 */ /* 0x000fe2000001161d */
[----:B------:R-:W-:Y:S01]  /*99c0*/  IMAD.MOV.U32 R35, RZ, RZ, R28 ;  /* 0x000000ffff237224 */ /* 0x000fe200078e001c */
[----:B------:R-:W-:Y:S01]  /*99d0*/  SHF.R.U64 R44, R22, 0x10, R23 ;  /* 0x00000010162c7819 */ /* 0x000fe20000001217 */
[----:B------:R-:W-:Y:S01]  /*99e0*/  IMAD.MOV.U32 R43, RZ, RZ, R24 ;  /* 0x000000ffff2b7224 */ /* 0x000fe200078e0018 */
[--C-:B------:R-:W-:Y:S01]  /*99f0*/  SHF.R.U32.HI R33, RZ, 0x10, R27.reuse ;  /* 0x00000010ff217819 */ /* 0x100fe2000001161b */
[----:B------:R-:W-:Y:S01]  /*9a00*/  IMAD.MOV.U32 R38, RZ, RZ, R27 ;  /* 0x000000ffff267224 */ /* 0x000fe200078e001b */
[----:B------:R-:W-:Y:S01]  /*9a10*/  PRMT R29, R29, 0x5410, R48 ;  /* 0x000054101d1d7816 */ /* 0x000fe20000000030 */
[----:B------:R-:W-:Y:S01]  /*9a20*/  IMAD.MOV.U32 R22, RZ, RZ, R14 ;  /* 0x000000ffff167224 */ /* 0x000fe200078e000e */
[----:B------:R-:W-:Y:S01]  /*9a30*/  PRMT R34, R34, 0x5410, R47 ;  /* 0x0000541022227816 */ /* 0x000fe2000000002f */
[----:B------:R-:W-:Y:S01]  /*9a40*/  IMAD.MOV.U32 R55, RZ, RZ, R18 ;  /* 0x000000ffff377224 */ /* 0x000fe200078e0012 */
[----:B------:R-:W-:Y:S01]  /*9a50*/  SHF.R.U32.HI R0, RZ, 0x10, R9 ;  /* 0x00000010ff007819 */ /* 0x000fe20000011609 */
[----:B------:R-:W-:Y:S01]  /*9a60*/  IMAD.MOV.U32 R31, RZ, RZ, R2 ;  /* 0x000000ffff1f7224 */ /* 0x000fe200078e0002 */
[----:B------:R-:W-:Y:S01]  /*9a70*/  PRMT R33, R33, 0x5410, R44 ;  /* 0x0000541021217816 */ /* 0x000fe2000000002c */
[----:B------:R-:W-:Y:S01]  /*9a80*/  IMAD.MOV.U32 R52, RZ, RZ, R20 ;  /* 0x000000ffff347224 */ /* 0x000fe200078e0014 */
[----:B------:R-:W-:Y:S01]  /*9a90*/  PRMT R44, R29, 0x5410, R34 ;  /* 0x000054101d2c7816 */ /* 0x000fe20000000022 */
[--C-:B------:R-:W-:Y:S01]  /*9aa0*/  IMAD.MOV.U32 R30, RZ, RZ, R3.reuse ;  /* 0x000000ffff1e7224 */ /* 0x100fe200078e0003 */
[----:B------:R-:W-:Y:S01]  /*9ab0*/  SHF.R.U64 R28, R2, 0x10, R3 ;  /* 0x00000010021c7819 */ /* 0x000fe20000001203 */
[----:B------:R-:W-:Y:S01]  /*9ac0*/  IMAD.MOV.U32 R2, RZ, RZ, R13 ;  /* 0x000000ffff027224 */ /* 0x000fe200078e000d */
[----:B------:R-:W-:Y:S01]  /*9ad0*/  PRMT R29, R0, 0x7610, R29 ;  /* 0x00007610001d7816 */ /* 0x000fe2000000001d */
[----:B------:R-:W-:Y:S01]  /*9ae0*/  IMAD.MOV.U32 R42, RZ, RZ, R25 ;  /* 0x000000ffff2a7224 */ /* 0x000fe200078e0019 */
[----:B------:R-:W-:Y:S01]  /*9af0*/  LOP3.LUT R0, R208, 0x18, R104, 0xf8, !PT ;  /* 0x00000018d0007812 */ /* 0x000fe200078ef868 */
[----:B------:R-:W-:Y:S01]  /*9b00*/  IMAD.MOV.U32 R20, RZ, RZ, R9 ;  /* 0x000000ffff147224 */ /* 0x000fe200078e0009 */
[----:B------:R-:W-:Y:S01]  /*9b10*/  SHF.R.U64 R53, R18, 0x10, R19 ;  /* 0x0000001012357819 */ /* 0x000fe20000001213 */
[--C-:B------:R-:W-:Y:S01]  /*9b20*/  IMAD.MOV.U32 R46, RZ, RZ, R23.reuse ;  /* 0x000000ffff2e7224 */ /* 0x100fe200078e0017 */
[----:B------:R-:W-:Y:S01]  /*9b30*/  SHF.R.U32.HI R41, RZ, 0x10, R23 ;  /* 0x00000010ff297819 */ /* 0x000fe20000011617 */
[----:B------:R-:W-:Y:S01]  /*9b40*/  IMAD.MOV.U32 R39, RZ, RZ, R26 ;  /* 0x000000ffff277224 */ /* 0x000fe200078e001a */
[----:B------:R-:W-:Y:S01]  /*9b50*/  PRMT R28, R28, 0x5410, R54 ;  /* 0x000054101c1c7816 */ /* 0x000fe20000000036 */
[----:B------:R-:W-:Y:S01]  /*9b60*/  IMAD.MOV.U32 R51, RZ, RZ, R21 ;  /* 0x000000ffff337224 */ /* 0x000fe200078e0015 */
[----:B------:R-:W-:Y:S01]  /*9b70*/  SHF.R.U64 R18, R8, 0x10, R9 ;  /* 0x0000001008127819 */ /* 0x000fe20000001209 */
[----:B------:R-:W-:Y:S01]  /*9b80*/  IMAD.MOV.U32 R9, RZ, RZ, R12 ;  /* 0x000000ffff097224 */ /* 0x000fe200078e000c */
[----:B------:R-:W-:Y:S01]  /*9b90*/  PRMT R38, R38, 0x5410, R43 ;  /* 0x0000541026267816 */ /* 0x000fe2000000002b */
[----:B------:R-:W-:-:S04]  /*9ba0*/  DEPBAR.LE SB0, 0x3 ;  /* 0x000080c00000791a */ /* 0x000fc80000000000 */
[----:B------:R-:W-:Y:S01]  /*9bb0*/  LOP3.LUT R0, R148, R0, R147, 0xf6, !PT ;  /* 0x0000000094007212 */ /* 0x000fe200078ef693 */
[----:B------:R-:W-:Y:S01]  /*9bc0*/  WARPSYNC 0xffffffff ;  /* 0xffffffff00007948 */ /* 0x000fe20003800000 */
[----:B------:R-:W-:Y:S01]  /*9bd0*/  LOP3.LUT P0, RZ, R236, 0x4, RZ, 0xc0, !PT ;  /* 0x00000004ecff7812 */ /* 0x000fe2000780c0ff */
[----:B------:R-:W-:Y:S01]  /*9be0*/  BSSY B1, `(.L_x_1760) ;  /* 0x0000135000017945 */ /* 0x000fe20003800000 */
[--C-:B------:R-:W-:Y:S02]  /*9bf0*/  SHF.R.U64 R40, R24, 0x10, R25.reuse ;  /* 0x0000001018287819 */ /* 0x100fe40000001219 */
[----:B------:R-:W-:Y:S02]  /*9c00*/  SHF.R.U32.HI R37, RZ, 0x10, R25 ;  /* 0x00000010ff257819 */ /* 0x000fe40000011619 */
[----:B------:R-:W-:Y:S02]  /*9c10*/  SHF.R.U32.HI R25, RZ, 0x10, R3 ;  /* 0x00000010ff197819 */ /* 0x000fe40000011603 */
[----:B------:R-:W-:-:S02]  /*9c20*/  PRMT R35, R35, 0x5410, R41 ;  /* 0x0000541023237816 */ /* 0x000fc40000000029 */
[----:B------:R-:W-:Y:S02]  /*9c30*/  PRMT R22, R22, 0x5410, R28 ;  /* 0x0000541016167816 */ /* 0x000fe4000000001c */
[----:B------:R-:W-:Y:S02]  /*9c40*/  PRMT R41, R33, 0x5410, R38 ;  /* 0x0000541021297816 */ /* 0x000fe40000000026 */
[----:B------:R-:W-:Y:S01]  /*9c50*/  PRMT R28, R18, 0x7610, R28 ;  /* 0x00007610121c7816 */ /* 0x000fe2000000001c */
[----:B------:R-:W-:Y:S01]  /*9c60*/  IMAD.SHL.U32 R18, R0, 0x2, RZ ;  /* 0x0000000200127824 */ /* 0x000fe200078e00ff */
[----:B------:R-:W-:Y:S02]  /*9c70*/  SHF.R.U64 R24, R6, 0x10, R7 ;  /* 0x0000001006187819 */ /* 0x000fe40000001207 */
[----:B------:R-:W-:Y:S02]  /*9c80*/  PRMT R30, R30, 0x5410, R52 ;  /* 0x000054101e1e7816 */ /* 0x000fe40000000034 */
[----:B------:R-:W-:Y:S01]  /*9c90*/  PRMT R33, R2, 0x7610, R33 ;  /* 0x0000761002217816 */ /* 0x000fe20000000021 */
[----:B------:R-:W-:Y:S01]  /*9ca0*/  IMAD R2, R233, -0x80, R50 ;  /* 0xffffff80e9027824 */ /* 0x000fe200078e0232 */
[----:B------:R-:W-:-:S02]  /*9cb0*/  SHF.R.U32.HI R49, RZ, 0x10, R19 ;  /* 0x00000010ff317819 */ /* 0x000fc40000011613 */
[----:B------:R-:W-:Y:S02]  /*9cc0*/  SHF.R.U64 R23, R12, 0x10, R13 ;  /* 0x000000100c177819 */ /* 0x000fe4000000120d */
[----:B------:R-:W-:Y:S02]  /*9cd0*/  PRMT R25, R25, 0x5410, R53 ;  /* 0x0000541019197816 */ /* 0x000fe40000000035 */
[----:B------:R-:W-:Y:S02]  /*9ce0*/  SHF.R.U32.HI R19, RZ, 0x10, R7 ;  /* 0x00000010ff137819 */ /* 0x000fe40000011607 */
[--C-:B------:R-:W-:Y:S02]  /*9cf0*/  PRMT R24, R24, 0x5410, R30.reuse ;  /* 0x0000541018187816 */ /* 0x100fe4000000001e */
[----:B------:R-:W-:Y:S02]  /*9d00*/  PRMT R30, R20, 0x7610, R30 ;  /* 0x00007610141e7816 */ /* 0x000fe4000000001e */
[----:B------:R-:W-:-:S02]  /*9d10*/  IADD3 R0, R18, 0x18100, RZ ;  /* 0x0001810012007810 */ /* 0x000fc40007ffe0ff */
[--C-:B------:R-:W-:Y:S02]  /*9d20*/  PRMT R23, R23, 0x5410, R25.reuse ;  /* 0x0000541017177816 */ /* 0x100fe40000000019 */
[----:B------:R-:W-:Y:S02]  /*9d30*/  IMNMX R20, R2, 0x80, PT ;  /* 0x0000008002147817 */ /* 0x000fe40003800200 */
[----:B------:R-:W-:Y:S02]  /*9d40*/  PRMT R25, R19, 0x7610, R25 ;  /* 0x0000761013197816 */ /* 0x000fe40000000019 */
[----:B------:R-:W-:Y:S02]  /*9d50*/  IADD3 R19, R18, 0x18140, RZ ;  /* 0x0001814012137810 */ /* 0x000fe40007ffe0ff */
[----:B------:R-:W-:Y:S02]  /*9d60*/  @P0 IADD3 R19, R0, -0x40, RZ ;  /* 0xffffffc000130810 */ /* 0x000fe40007ffe0ff */
[----:B------:R-:W-:-:S02]  /*9d70*/  ISETP.GE.AND P0, PT, R206, R20, PT ;  /* 0x00000014ce00720c */ /* 0x000fc40003f06270 */
        /* <DEDUP_REMOVED lines=8> */
[----:B------:R-:W-:Y:S01]  /*9e00*/  PRMT R39, R39, 0x5410, R42 ;  /* 0x0000541027277816 */ /* 0x000fe2000000002a */
[----:B------:R-:W-:Y:S01]  /*9e10*/  IMAD.MOV.U32 R7, RZ, RZ, R16 ;  /* 0x000000ffff077224 */ /* 0x000fe200078e0010 */
[----:B------:R-:W-:Y:S01]  /*9e20*/  PRMT R32, R32, 0x5410, R51 ;  /* 0x0000541020207816 */ /* 0x000fe20000000033 */
[----:B------:R-:W-:Y:S01]  /*9e30*/  IMAD.MOV.U32 R6, RZ, RZ, R17 ;  /* 0x000000ffff067224 */ /* 0x000fe200078e0011 */
[----:B------:R-:W-:-:S02]  /*9e40*/  PRMT R31, R31, 0x5410, R45 ;  /* 0x000054101f1f7816 */ /* 0x000fc4000000002d */
[----:B------:R-:W-:Y:S02]  /*9e50*/  PRMT R36, R36, 0x5410, R46 ;  /* 0x0000541024247816 */ /* 0x000fe4000000002e */
[--C-:B------:R-:W-:Y:S02]  /*9e60*/  SHF.R.U64 R12, R14, 0x10, R15.reuse ;  /* 0x000000100e0c7819 */ /* 0x100fe4000000120f */
[----:B------:R-:W-:Y:S02]  /*9e70*/  SHF.R.U32.HI R5, RZ, 0x10, R15 ;  /* 0x00000010ff057819 */ /* 0x000fe4000001160f */
[----:B------:R-:W-:Y:S02]  /*9e80*/  SHF.R.U32.HI R3, RZ, 0x10, R17 ;  /* 0x00000010ff037819 */ /* 0x000fe40000011611 */
        /* <DEDUP_REMOVED lines=57> */
.L_x_1763:
[----:B------:R-:W-:Y:S05]  /*a220*/  BSYNC B0 ;  /* 0x0000000000007941 */ /* 0x000fea0003800000 */
.L_x_1762:
[----:B------:R-:W-:Y:S01]  /*a230*/  ISETP.GE.AND P0, PT, R146, c[0x0][0x27c], PT ;  /* 0x00009f0092007a0c */ /* 0x000fe20003f06270 */
[----:B------:R-:W-:-:S12]  /*a240*/  BSSY B0, `(.L_x_1764) ;  /* 0x0000028000007945 */ /* 0x000fd80003800000 */
[----:B------:R-:W-:Y:S05]  /*a250*/  @P0 BRA `(.L_x_1765) ;  /* 0x0000026000000947 */ /* 0x000fea0003800000 */
[----:B-1----:R-:W1:Y:S01]  /*a260*/  LDS.128 R4, [R19] ;  /* 0x0000000013047984 */ /* 0x002e620000000c00 */
        /* <DEDUP_REMOVED lines=36> */
[----:B------:R1:W-:Y:S02]  /*a4b0*/  STS.128 [R19], R4 ;  /* 0x0000000413007388 */ /* 0x0003e40000000c00 */
.L_x_1765:
[----:B------:R-:W-:Y:S05]  /*a4c0*/  BSYNC B0 ;  /* 0x0000000000007941 */ /* 0x000fea0003800000 */
.L_x_1764:
        /* <DEDUP_REMOVED lines=41> */
.L_x_1767:
[----:B------:R-:W-:Y:S05]  /*a760*/  BSYNC B0 ;  /* 0x0000000000007941 */ /* 0x000fea0003800000 */
.L_x_1766:
        /* <DEDUP_REMOVED lines=41> */
.L_x_1769:
[----:B------:R-:W-:Y:S05]  /*aa00*/  BSYNC B0 ;  /* 0x0000000000007941 */ /* 0x000fea0003800000 */
.L_x_1768:
[----:B------:R-:W-:Y:S01]  /*aa10*/  ISETP.GE.AND P0, PT, R110, c[0x0][0x27c], PT ;  /* 0x00009f006e007a0c */ /* 0x000fe20003f06270 */
[----:B------:R-:W-:-:S12]  /*aa20*/  BSSY B0, `(.L_x_1770) ;  /* 0x0000028000007945 */ /* 0x000fd80003800000 */
        /* <DEDUP_REMOVED lines=39> */
.L_x_1771:
[----:B------:R-:W-:Y:S05]  /*aca0*/  BSYNC B0 ;  /* 0x0000000000007941 */ /* 0x000fea0003800000 */
.L_x_1770:
[----:B------:R-:W-:-:S13]  /*acb0*/  ISETP.GE.AND P0, PT, R144, c[0x0][0x27c], PT ;  /* 0x00009f0090007a0c */ /* 0x000fda0003f06270 */
[----:B------:R-:W-:Y:S05]  /*acc0*/  @P0 BRA `(.L_x_1761) ;  /* 0x0000026000000947 */ /* 0x000fea0003800000 */
[----:B-1----:R-:W1:Y:S01]  /*acd0*/  LDS.128 R4, [R19+0x8000] ;  /* 0x0080000013047984 */ /* 0x002e620000000c00 */
[----:B------:R-:W-:Y:S02]  /*ace0*/  HADD2.F32 R9, -RZ, R38.H0_H0 ;  /* 0x20000026ff097230 */ /* 0x000fe40000004100 */
[----:B------:R-:W-:Y:S02]  /*acf0*/  HADD2.F32 R0, -RZ, R40.H1_H1 ;  /* 0x30000028ff007230 */ /* 0x000fe40000004100 */
[--C-:B------:R-:W-:Y:S02]  /*ad00*/  HADD2.F32 R3, -RZ, R43.reuse.H1_H1 ;  /* 0x3000002bff037230 */ /* 0x100fe40000004100 */
        /* <DEDUP_REMOVED lines=34> */
.L_x_1761:
[----:B------:R-:W-:Y:S05]  /*af30*/  BSYNC B1 ;  /* 0x0000000000017941 */ /* 0x000fea0003800000 */
.L_x_1760:
[----:B------:R-:W-:-:S04]  /*af40*/  IADD3 R0, R206, 0x40, RZ ;  /* 0x00000040ce007810 */ /* 0x000fc80007ffe0ff */
[----:B------:R-:W-:-:S13]  /*af50*/  ISETP.GE.AND P0, PT, R0, R20, PT ;  /* 0x000000140000720c */ /* 0x000fda0003f06270 */
[----:B------:R-:W-:Y:S05]  /*af60*/  @P0 BRA `(.L_x_1754) ;  /* 0x00003c0000000947 */ /* 0x000fea0003800000 */
        /* <DEDUP_REMOVED lines=41> */
.L_x_1773:
[----:B------:R-:W-:Y:S05]  /*b200*/  BSYNC B0 ;  /* 0x0000000000007941 */ /* 0x000fea0003800000 */
.L_x_1772:
        /* <DEDUP_REMOVED lines=41> */
.L_x_1775:
[----:B------:R-:W-:Y:S05]  /*b4a0*/  BSYNC B0 ;  /* 0x0000000000007941 */ /* 0x000fea0003800000 */
.L_x_1774:
        /* <DEDUP_REMOVED lines=41> */
.L_x_1777:
[----:B------:R-:W-:Y:S05]  /*b740*/  BSYNC B0 ;  /* 0x0000000000007941 */ /* 0x000fea0003800000 */
.L_x_1776:
        /* <DEDUP_REMOVED lines=41> */
.L_x_1779:
[----:B------:R-:W-:Y:S05]  /*b9e0*/  BSYNC B0 ;  /* 0x0000000000007941 */ /* 0x000fea0003800000 */
.L_x_1778:
        /* <DEDUP_REMOVED lines=41> */
.L_x_1781:
[----:B------:R-:W-:Y:S05]  /*bc80*/  BSYNC B0 ;  /* 0x0000000000007941 */ /* 0x000fea0003800000 */
.L_x_1780:
        /* <DEDUP_REMOVED lines=41> */
.L_x_1755:
[----:B------:R-:W-:Y:S05]  /*bf20*/  BRA.DIV ~URZ, `(.L_x_1782) ;  /* 0x0000e5927f007947 */ /* 0x000fea000b800000 */
[----:B------:R-:W1:Y:S02]  /*bf30*/  SHFL.IDX PT, R0, R0, RZ, 0x1c1f ;  /* 0x001c1fff00007589 */ /* 0x000e6400000e0000 */
.L_x_1889:
[----:B------:R-:W-:Y:S05]  /*bf40*/  BRA.DIV ~URZ, `(.L_x_1783) ;  /* 0x0000e5e27f007947 */ /* 0x000fea000b800000 */
[----:B------:R2:W3:Y:S01]  /*bf50*/  SHFL.IDX PT, R8, R6, RZ, 0x1c1f ;  /* 0x001c1fff06087589 */ /* 0x0004e200000e0000 */
[----:B-1----:R-:W-:-:S03]  /*bf60*/  MOV R9, R0 ;  /* 0x0000000000097202 */ /* 0x002fc60000000f00 */
[----:B------:R2:W1:Y:S04]  /*bf70*/  SHFL.IDX PT, R35, R5, RZ, 0x1c1f ;  /* 0x001c1fff05237589 */ /* 0x00046800000e0000 */
[----:B------:R2:W4:Y:S02]  /*bf80*/  SHFL.IDX PT, R32, R12, RZ, 0x1c1f ;  /* 0x001c1fff0c207589 */ /* 0x00052400000e0000 */
.L_x_1890:
        /* <DEDUP_REMOVED lines=11> */
[----:B--2---:R-:W-:Y:S01]  /*c040*/  CS2R R12, SRZ ;  /* 0x00000000000c7805 */ /* 0x004fe2000001ff00 */
[----:B------:R-:W-:Y:S01]  /*c050*/  CS2R R6, SRZ ;  /* 0x0000000000067805 */ /* 0x000fe2000001ff00 */
[----:B------:R-:W-:Y:S01]  /*c060*/  CS2R R4, SRZ ;  /* 0x0000000000047805 */ /* 0x000fe2000001ff00 */
[----:B------:R-:W-:Y:S05]  /*c070*/  @P0 BRA `(.L_x_1785) ;  /* 0x0000025000000947 */ /* 0x000fea0003800000 */
[----:B------:R-:W-:Y:S01]  /*c080*/  ISETP.GE.AND P0, PT, R104, c[0x0][0x27c], PT ;  /* 0x00009f0068007a0c */ /* 0x000fe20003f06270 */
[----:B------:R-:W-:Y:S01]  /*c090*/  CS2R R22, SRZ ;  /* 0x0000000000167805 */ /* 0x000fe2000001ff00 */
[----:B------:R-:W-:Y:S01]  /*c0a0*/  CS2R R20, SRZ ;  /* 0x0000000000147805 */ /* 0x000fe2000001ff00 */
[----:B------:R-:W-:Y:S01]  /*c0b0*/  CS2R R6, SRZ ;  /* 0x0000000000067805 */ /* 0x000fe2000001ff00 */
[----:B------:R-:W-:-:S09]  /*c0c0*/  CS2R R4, SRZ ;  /* 0x0000000000047805 */ /* 0x000fd2000001ff00 */
[C---:B------:R-:W-:Y:S01]  /*c0d0*/  @!P0 IMAD.SHL.U32 R0, R104.reuse, 0x2, RZ ;  /* 0x0000000268008824 */ /* 0x040fe200078e00ff */
[----:B------:R-:W-:-:S04]  /*c0e0*/  @!P0 SHF.L.U64.HI R3, R104, 0x1, R105 ;  /* 0x0000000168038819 */ /* 0x000fc80000010269 */
[----:B---3--:R-:W-:-:S05]  /*c0f0*/  @!P0 IADD3 R12, P1, R8, R0, RZ ;  /* 0x00000000080c8210 */ /* 0x008fca0007f3e0ff */
[----:B------:R-:W-:Y:S01]  /*c100*/  @!P0 IMAD.X R13, R9, 0x1, R3, P1 ;  /* 0x00000001090d8824 */ /* 0x000fe200008e0603 */
[----:B----4-:R-:W-:Y:S02]  /*c110*/  @!P0 IADD3 R2, P1, R32, R0, RZ ;  /* 0x0000000020028210 */ /* 0x010fe40007f3e0ff */
[----:B------:R-:W-:Y:S02]  /*c120*/  IADD3 R0, R104, 0x20, RZ ;  /* 0x0000002068007810 */ /* 0x000fe40007ffe0ff */
[----:B-1----:R-:W-:Y:S01]  /*c130*/  @!P0 IADD3.X R3, R35, R3, RZ, P1, !PT ;  /* 0x0000000323038210 */ /* 0x002fe20000ffe4ff */
[----:B------:R1:W5:Y:S04]  /*c140*/  @!P0 LD.E.128 R20, [R12.64] ;  /* 0x000000080c148980 */ /* 0x000368000c101d00 */
[----:B------:R2:W5:Y:S01]  /*c150*/  @!P0 LD.E.128 R4, [R2.64] ;  /* 0x0000000802048980 */ /* 0x000562000c101d00 */
[----:B------:R-:W-:Y:S01]  /*c160*/  ISETP.GE.AND P0, PT, R0, c[0x0][0x27c], PT ;  /* 0x00009f0000007a0c */ /* 0x000fe20003f06270 */
[----:B------:R-:W-:Y:S01]  /*c170*/  CS2R R26, SRZ ;  /* 0x00000000001a7805 */ /* 0x000fe2000001ff00 */
[----:B------:R-:W-:Y:S01]  /*c180*/  CS2R R24, SRZ ;  /* 0x0000000000187805 */ /* 0x000fe2000001ff00 */
[----:B------:R-:W-:-:S10]  /*c190*/  CS2R R14, SRZ ;  /* 0x00000000000e7805 */ /* 0x000fd4000001ff00 */
[----:B------:R-:W-:-:S04]  /*c1a0*/  @!P0 IMAD.SHL.U32 R0, R210, 0x8, RZ ;  /* 0x00000008d2008824 */ /* 0x000fc800078e00ff */
[----:B------:R-:W-:Y:S01]  /*c1b0*/  @!P0 IMAD.WIDE R18, R0, 0x2, R8 ;  /* 0x0000000200128825 */ /* 0x000fe200078e0208 */
[----:B-1----:R-:W-:-:S04]  /*c1c0*/  CS2R R12, SRZ ;  /* 0x00000000000c7805 */ /* 0x002fc8000001ff00 */
[----:B------:R1:W5:Y:S01]  /*c1d0*/  @!P0 LD.E.128 R24, [R18.64] ;  /* 0x0000000812188980 */ /* 0x000362000c101d00 */
[----:B--2---:R-:W-:Y:S01]  /*c1e0*/  MOV R3, R35 ;  /* 0x0000002300037202 */ /* 0x004fe20000000f00 */
[----:B------:R-:W-:-:S04]  /*c1f0*/  IMAD.MOV.U32 R2, RZ, RZ, R32 ;  /* 0x000000ffff027224 */ /* 0x000fc800078e0020 */
[----:B------:R-:W-:Y:S01]  /*c200*/  @!P0 IMAD.WIDE R16, R0, 0x2, R2 ;  /* 0x0000000200108825 */ /* 0x000fe200078e0202 */
[----:B------:R-:W-:-:S04]  /*c210*/  IADD3 R0, R104, 0x40, RZ ;  /* 0x0000004068007810 */ /* 0x000fc80007ffe0ff */
[----:B------:R2:W5:Y:S01]  /*c220*/  @!P0 LD.E.128 R12, [R16.64] ;  /* 0x00000008100c8980 */ /* 0x000562000c101d00 */
[----:B------:R-:W-:Y:S01]  /*c230*/  ISETP.GE.AND P0, PT, R0, c[0x0][0x27c], PT ;  /* 0x00009f0000007a0c */ /* 0x000fe20003f06270 */
[----:B------:R-:W-:Y:S01]  /*c240*/  CS2R R30, SRZ ;  /* 0x00000000001e7805 */ /* 0x000fe2000001ff00 */
[----:B------:R-:W-:-:S11]  /*c250*/  CS2R R28, SRZ ;  /* 0x00000000001c7805 */ /* 0x000fd6000001ff00 */
[----:B------:R-:W-:Y:S01]  /*c260*/  @!P0 SHF.L.U32 R0, R209, 0x3, RZ ;  /* 0x00000003d1008819 */ /* 0x000fe200000006ff */
[----:B-1----:R-:W-:-:S04]  /*c270*/  CS2R R18, SRZ ;  /* 0x0000000000127805 */ /* 0x002fc8000001ff00 */
[----:B------:R-:W-:-:S04]  /*c280*/  @!P0 IMAD.WIDE R8, R0, 0x2, R8 ;  /* 0x0000000200088825 */ /* 0x000fc800078e0208 */
[----:B------:R-:W-:Y:S01]  /*c290*/  @!P0 IMAD.WIDE R2, R0, 0x2, R2 ;  /* 0x0000000200028825 */ /* 0x000fe200078e0202 */
[----:B------:R1:W5:Y:S01]  /*c2a0*/  @!P0 LD.E.128 R28, [R8.64] ;  /* 0x00000008081c8980 */ /* 0x000362000c101d00 */
[----:B--2---:R-:W-:-:S06]  /*c2b0*/  CS2R R16, SRZ ;  /* 0x0000000000107805 */ /* 0x004fcc000001ff00 */
[----:B------:R1:W5:Y:S02]  /*c2c0*/  @!P0 LD.E.128 R16, [R2.64] ;  /* 0x0000000802108980 */ /* 0x000364000c101d00 */
.L_x_1785:
[----:B------:R-:W-:Y:S05]  /*c2d0*/  BSYNC B0 ;  /* 0x0000000000007941 */ /* 0x000fea0003800000 */
.L_x_1784:
[--C-:B-----5:R-:W-:Y:S01]  /*c2e0*/  IMAD.MOV.U32 R56, RZ, RZ, R21.reuse ;  /* 0x000000ffff387224 */ /* 0x120fe200078e0015 */
[----:B------:R-:W-:Y:S01]  /*c2f0*/  SHF.R.U64 R55, R20, 0x10, R21 ;  /* 0x0000001014377819 */ /* 0x000fe20000001215 */
[----:B------:R-:W-:Y:S01]  /*c300*/  IMAD.MOV.U32 R48, RZ, RZ, R25 ;  /* 0x000000ffff307224 */ /* 0x000fe200078e0019 */
[----:B------:R-:W-:Y:S01]  /*c310*/  SHF.R.U32.HI R47, RZ, 0x10, R23 ;  /* 0x00000010ff2f7819 */ /* 0x000fe20000011617 */
[----:B------:R-:W-:Y:S01]  /*c320*/  IMAD.MOV.U32 R41, RZ, RZ, R28 ;  /* 0x000000ffff297224 */ /* 0x000fe200078e001c */
[----:B------:R-:W-:Y:S01]  /*c330*/  SHF.R.U32.HI R43, RZ, 0x10, R25 ;  /* 0x00000010ff2b7819 */ /* 0x000fe20000011619 */
[----:B------:R-:W-:Y:S01]  /*c340*/  IMAD.MOV.U32 R57, RZ, RZ, R20 ;  /* 0x000000ffff397224 */ /* 0x000fe200078e0014 */
[----:B------:R-:W-:Y:S01]  /*c350*/  PRMT R48, R48, 0x5410, R56 ;  /* 0x0000541030307816 */ /* 0x000fe20000000038 */
[----:B------:R-:W-:Y:S01]  /*c360*/  IMAD.MOV.U32 R49, RZ, RZ, R24 ;  /* 0x000000ffff317224 */ /* 0x000fe200078e0018 */
[----:B-1----:R-:W-:Y:S01]  /*c370*/  SHF.R.U64 R2, R12, 0x10, R13 ;  /* 0x000000100c027819 */ /* 0x002fe2000000120d */
[----:B------:R-:W-:Y:S01]  /*c380*/  IMAD.MOV.U32 R54, RZ, RZ, R22 ;  /* 0x000000ffff367224 */ /* 0x000fe200078e0016 */
[----:B------:R-:W-:Y:S01]  /*c390*/  PRMT R47, R47, 0x5410, R55 ;  /* 0x000054102f2f7816 */ /* 0x000fe20000000037 */
[----:B------:R-:W-:Y:S01]  /*c3a0*/  IMAD.MOV.U32 R45, RZ, RZ, R26 ;  /* 0x000000ffff2d7224 */ /* 0x000fe200078e001a */
[----:B------:R-:W-:Y:S01]  /*c3b0*/  PRMT R55, R48, 0x5410, R43 ;  /* 0x0000541030377816 */ /* 0x000fe2000000002b */
[----:B------:R-:W-:Y:S01]  /*c3c0*/  IMAD.MOV.U32 R44, RZ, RZ, R27 ;  /* 0x000000ffff2c7224 */ /* 0x000fe200078e001b */
[----:B------:R-:W-:Y:S01]  /*c3d0*/  PRMT R48, R2, 0x7610, R48 ;  /* 0x0000761002307816 */ /* 0x000fe20000000030 */
[----:B------:R-:W-:Y:S01]  /*c3e0*/  IMAD R2, R233, -0x80, R50 ;  /* 0xffffff80e9027824 */ /* 0x000fe200078e0232 */
[--C-:B------:R-:W-:Y:S01]  /*c3f0*/  SHF.R.U64 R38, R28, 0x10, R29.reuse ;  /* 0x000000101c267819 */ /* 0x100fe2000000121d */
[----:B------:R-:W-:Y:S01]  /*c400*/  IMAD.MOV.U32 R40, RZ, RZ, R29 ;  /* 0x000000ffff287224 */ /* 0x000fe200078e001d */
[----:B------:R-:W-:Y:S01]  /*c410*/  SHF.R.U32.HI R52, RZ, 0x10, R21 ;  /* 0x00000010ff347819 */ /* 0x000fe20000011615 */
[----:B------:R-:W-:Y:S01]  /*c420*/  IMAD.MOV.U32 R37, RZ, RZ, R30 ;  /* 0x000000ffff257224 */ /* 0x000fe200078e001e */
[----:B------:R-:W-:Y:S01]  /*c430*/  PRMT R62, R41, 0x5410, R38 ;  /* 0x00005410293e7816 */ /* 0x000fe20000000026 */
[----:B------:R-:W-:Y:S01]  /*c440*/  IMAD.MOV.U32 R53, RZ, RZ, R23 ;  /* 0x000000ffff357224 */ /* 0x000fe200078e0017 */
[----:B------:R-:W-:Y:S01]  /*c450*/  IMNMX R41, R2, 0x80, PT ;  /* 0x0000008002297817 */ /* 0x000fe20003800200 */
[----:B----4-:R-:W-:Y:S01]  /*c460*/  IMAD.MOV.U32 R32, RZ, RZ, R5 ;  /* 0x000000ffff207224 */ /* 0x010fe200078e0005 */
[----:B------:R-:W-:Y:S01]  /*c470*/  SHF.R.U64 R46, R24, 0x10, R25 ;  /* 0x00000010182e7819 */ /* 0x000fe20000001219 */
[----:B------:R-:W-:Y:S01]  /*c480*/  IMAD.MOV.U32 R25, RZ, RZ, R12 ;  /* 0x000000ffff197224 */ /* 0x000fe200078e000c */
[----:B------:R-:W-:Y:S01]  /*c490*/  ISETP.GE.AND P0, PT, R206, R41, PT ;  /* 0x00000029ce00720c */ /* 0x000fe20003f06270 */
[----:B------:R-:W-:Y:S01]  /*c4a0*/  IMAD.MOV.U32 R36, RZ, RZ, R31 ;  /* 0x000000ffff247224 */ /* 0x000fe200078e001f */
[--C-:B------:R-:W-:Y:S01]  /*c4b0*/  SHF.R.U64 R42, R26, 0x10, R27.reuse ;  /* 0x000000101a2a7819 */ /* 0x100fe2000000121b */
[----:B------:R-:W-:Y:S01]  /*c4c0*/  IMAD.MOV.U32 R33, RZ, RZ, R4 ;  /* 0x000000ffff217224 */ /* 0x000fe200078e0004 */
[----:B------:R-:W-:Y:S01]  /*c4d0*/  SHF.R.U32.HI R39, RZ, 0x10, R27 ;  /* 0x00000010ff277819 */ /* 0x000fe2000001161b */
[----:B------:R-:W-:Y:S01]  /*c4e0*/  IMAD.MOV.U32 R28, RZ, RZ, R7 ;  /* 0x000000ffff1c7224 */ /* 0x000fe200078e0007 */
[----:B------:R-:W-:Y:S01]  /*c4f0*/  SHF.R.U32.HI R35, RZ, 0x10, R29 ;  /* 0x00000010ff237819 */ /* 0x000fe2000001161d */
[----:B------:R-:W-:Y:S01]  /*c500*/  IMAD.MOV.U32 R29, RZ, RZ, R6 ;  /* 0x000000ffff1d7224 */ /* 0x000fe200078e0006 */
[----:B------:R-:W-:Y:S01]  /*c510*/  SHF.R.U64 R34, R30, 0x10, R31 ;  /* 0x000000101e227819 */ /* 0x000fe2000000121f */
        /* <DEDUP_REMOVED lines=10> */
[----:B------:R-:W-:Y:S01]  /*c5c0*/  IMAD.MOV.U32 R6, RZ, RZ, R18 ;  /* 0x000000ffff067224 */ /* 0x000fe200078e0012 */
[----:B------:R-:W-:Y:S01]  /*c5d0*/  SHF.R.U32.HI R20, RZ, 0x10, R13 ;  /* 0x00000010ff147819 */ /* 0x000fe2000001160d */
[----:B------:R-:W-:Y:S01]  /*c5e0*/  IMAD.MOV.U32 R5, RZ, RZ, R19 ;  /* 0x000000ffff057224 */ /* 0x000fe200078e0013 */
[----:B------:R-:W-:Y:S01]  /*c5f0*/  PRMT R46, R46, 0x5410, R57 ;  /* 0x000054102e2e7816 */ /* 0x000fe20000000039 */
[----:B------:R-:W-:-:S04]  /*c600*/  DEPBAR.LE SB0, 0x3 ;  /* 0x000080c00000791a */ /* 0x000fc80000000000 */
[----:B------:R-:W-:Y:S01]  /*c610*/  PRMT R49, R49, 0x5410, R52 ;  /* 0x0000541031317816 */ /* 0x000fe20000000034 */
[----:B------:R-:W-:Y:S01]  /*c620*/  WARPSYNC 0xffffffff ;  /* 0xffffffff00007948 */ /* 0x000fe20003800000 */
[----:B------:R-:W-:Y:S01]  /*c630*/  SHF.R.U32.HI R31, RZ, 0x10, R31 ;  /* 0x00000010ff1f7819 */ /* 0x000fe2000001161f */
[----:B------:R-:W-:Y:S01]  /*c640*/  BSSY B1, `(.L_x_1786) ;  /* 0x0000133000017945 */ /* 0x000fe20003800000 */
[--C-:B------:R-:W-:Y:S02]  /*c650*/  SHF.R.U64 R13, R14, 0x10, R15.reuse ;  /* 0x000000100e0d7819 */ /* 0x100fe4000000120f */
[----:B---3--:R-:W-:Y:S02]  /*c660*/  SHF.R.U32.HI R8, RZ, 0x10, R15 ;  /* 0x00000010ff087819 */ /* 0x008fe4000001160f */
[--C-:B------:R-:W-:Y:S02]  /*c670*/  SHF.R.U64 R7, R16, 0x10, R17.reuse ;  /* 0x0000001010077819 */ /* 0x100fe40000001211 */
[----:B------:R-:W-:-:S02]  /*c680*/  SHF.R.U32.HI R4, RZ, 0x10, R17 ;  /* 0x00000010ff047819 */ /* 0x000fc40000011611 */
[--C-:B------:R-:W-:Y:S02]  /*c690*/  SHF.R.U64 R3, R18, 0x10, R19.reuse ;  /* 0x0000001012037819 */ /* 0x100fe40000001213 */
[----:B------:R-:W-:Y:S02]  /*c6a0*/  SHF.R.U32.HI R0, RZ, 0x10, R19 ;  /* 0x00000010ff007819 */ /* 0x000fe40000011613 */
        /* <DEDUP_REMOVED lines=25> */
[----:B------:R-:W-:Y:S02]  /*c840*/  MOV R3, c[0x0][0x27c] ;  /* 0x00009f0000037a02 */ /* 0x000fe40000000f00 */
[----:B------:R-:W-:Y:S02]  /*c850*/  LOP3.LUT R2, R208, 0x38, R104, 0xf8, !PT ;  /* 0x00000038d0027812 */ /* 0x000fe400078ef868 */
[----:B------:R-:W-:-:S04]  /*c860*/  LEA.HI R3, R3, R231, RZ, 0x1d ;  /* 0x000000e703037211 */ /* 0x000fc800078fe8ff */
[----:B------:R-:W-:Y:S02]  /*c870*/  SHF.R.S32.HI R4, RZ, 0x1f, R3 ;  /* 0x0000001fff047819 */ /* 0x000fe40000011403 */
[----:B------:R-:W-:Y:S02]  /*c880*/  SHF.L.U32 R0, R3, 0x3, RZ ;  /* 0x0000000303007819 */ /* 0x000fe400000006ff */
[----:B------:R-:W-:Y:S02]  /*c890*/  LEA.HI R3, R4, R3, RZ, 0x3 ;  /* 0x0000000304037211 */ /* 0x000fe400078f18ff */
[----:B------:R-:W-:Y:S02]  /*c8a0*/  LOP3.LUT R4, R148, R2, R147, 0xf6, !PT ;  /* 0x0000000294047212 */ /* 0x000fe400078ef693 */
[----:B------:R-:W-:Y:S02]  /*c8b0*/  LOP3.LUT R2, R208, 0x38, R0, 0xf8, !PT ;  /* 0x00000038d0027812 */ /* 0x000fe400078ef800 */
[----:B------:R-:W-:-:S02]  /*c8c0*/  SHF.L.U32 R0, R3, 0xa, RZ ;  /* 0x0000000a03007819 */ /* 0x000fc400000006ff */
[----:B------:R-:W-:Y:S02]  /*c8d0*/  LOP3.LUT R2, R2, R147, RZ, 0x3c, !PT ;  /* 0x0000009302027212 */ /* 0x000fe400078e3cff */
[----:B------:R-:W-:Y:S02]  /*c8e0*/  LOP3.LUT R0, R0, 0x7fffe000, RZ, 0xc0, !PT ;  /* 0x7fffe00000007812 */ /* 0x000fe400078ec0ff */
[----:B------:R-:W-:Y:S02]  /*c8f0*/  SHF.L.U32 R32, R4, 0x1, RZ ;  /* 0x0000000104207819 */ /* 0x000fe400000006ff */
[----:B------:R-:W-:Y:S01]  /*c900*/  IADD3 R0, R2, R0, R148 ;  /* 0x0000000002007210 */ /* 0x000fe20007ffe094 */
[--C-:B------:R-:W-:Y:S02]  /*c910*/  HADD2.F32 R2, -RZ, R42.reuse.H0_H0 ;  /* 0x2000002aff027230 */ /* 0x100fe40000004100 */
[----:B------:R-:W1:Y:S01]  /*c920*/  LDS.128 R4, [R32+0x18100] ;  /* 0x0181000020047984 */ /* 0x000e620000000c00 */
[----:B------:R-:W-:Y:S01]  /*c930*/  SHF.L.U32 R29, R0, 0x1, RZ ;  /* 0x00000001001d7819 */ /* 0x000fe200000006ff */
[----:B------:R-:W-:-:S04]  /*c940*/  HADD2.F32 R0, -RZ, R42.H1_H1 ;  /* 0x3000002aff007230 */ /* 0x000fc80000004100 */
[----:B------:R-:W2:Y:S01]  /*c950*/  LDS.128 R12, [R29+0x18100] ;  /* 0x018100001d0c7984 */ /* 0x000ea20000000c00 */
[--C-:B-1----:R-:W-:Y:S02]  /*c960*/  HADD2.F32 R21, -RZ, R4.reuse.H0_H0 ;  /* 0x20000004ff157230 */ /* 0x102fe40000004100 */
[----:B------:R-:W-:Y:S02]  /*c970*/  HADD2.F32 R18, -RZ, R4.H1_H1 ;  /* 0x30000004ff127230 */ /* 0x000fe40000004100 */
[----:B------:R-:W-:Y:S02]  /*c980*/  HADD2.F32 R23, -RZ, R6.H0_H0 ;  /* 0x20000006ff177230 */ /* 0x000fe40000004100 */
[----:B--2---:R-:W-:Y:S02]  /*c990*/  HADD2.F32 R4, -RZ, R12.H0_H0 ;  /* 0x2000000cff047230 */ /* 0x004fe40000004100 */
[----:B------:R-:W-:Y:S02]  /*c9a0*/  HADD2.F32 R22, -RZ, R6.H1_H1 ;  /* 0x30000006ff167230 */ /* 0x000fe40000004100 */
[--C-:B------:R-:W-:Y:S01]  /*c9b0*/  HADD2.F32 R25, -RZ, R7.reuse.H0_H0 ;  /* 0x20000007ff197230 */ /* 0x100fe20000004100 */
[-C--:B------:R-:W-:Y:S01]  /*c9c0*/  FMUL.FTZ R37, R4, R2.reuse ;  /* 0x0000000204257220 */ /* 0x080fe20000410000 */
[----:B------:R-:W-:Y:S01]  /*c9d0*/  HADD2.F32 R24, -RZ, R7.H1_H1 ;  /* 0x30000007ff187230 */ /* 0x000fe20000004100 */
[----:B------:R-:W-:Y:S01]  /*c9e0*/  FMUL.FTZ R7, R21, R2 ;  /* 0x0000000215077220 */ /* 0x000fe20000410000 */
[--C-:B------:R-:W-:Y:S01]  /*c9f0*/  HADD2.F32 R6, -RZ, R13.reuse.H0_H0 ;  /* 0x2000000dff067230 */ /* 0x100fe20000004100 */
[----:B------:R-:W-:Y:S01]  /*ca00*/  FMUL.FTZ R2, R18, R0 ;  /* 0x0000000012027220 */ /* 0x000fe20000410000 */
[----:B------:R-:W-:-:S02]  /*ca10*/  HADD2.F32 R9, -RZ, R13.H1_H1 ;  /* 0x3000000dff097230 */ /* 0x000fc40000004100 */
[--C-:B------:R-:W-:Y:S02]  /*ca20*/  HADD2.F32 R17, -RZ, R15.reuse.H0_H0 ;  /* 0x2000000fff117230 */ /* 0x100fe40000004100 */
[----:B------:R-:W-:Y:S02]  /*ca30*/  HADD2.F32 R16, -RZ, R15.H1_H1 ;  /* 0x3000000fff107230 */ /* 0x000fe40000004100 */
[--C-:B------:R-:W-:Y:S02]  /*ca40*/  HADD2.F32 R20, -RZ, R5.reuse.H0_H0 ;  /* 0x20000005ff147230 */ /* 0x100fe40000004100 */
[----:B------:R-:W-:Y:S02]  /*ca50*/  HADD2.F32 R19, -RZ, R5.H1_H1 ;  /* 0x30000005ff137230 */ /* 0x000fe40000004100 */
[----:B------:R-:W-:Y:S02]  /*ca60*/  HADD2.F32 R3, -RZ, R12.H1_H1 ;  /* 0x3000000cff037230 */ /* 0x000fe40000004100 */
[----:B------:R-:W-:-:S02]  /*ca70*/  HADD2.F32 R15, -RZ, R46.H1_H1 ;  /* 0x3000002eff0f7230 */ /* 0x000fc40000004100 */
[----:B------:R-:W-:Y:S01]  /*ca80*/  HADD2.F32 R13, -RZ, R47.H1_H1 ;  /* 0x3000002fff0d7230 */ /* 0x000fe20000004100 */
[C---:B------:R-:W-:Y:S01]  /*ca90*/  FMUL.FTZ R36, R3.reuse, R0 ;  /* 0x0000000003247220 */ /* 0x040fe20000410000 */
[--C-:B------:R-:W-:Y:S01]  /*caa0*/  HADD2.F32 R5, -RZ, R43.reuse.H0_H0 ;  /* 0x2000002bff057230 */ /* 0x100fe20000004100 */
[----:B------:R-:W-:Y:S01]  /*cab0*/  FFMA.FTZ R40, R4, R15, R7 ;  /* 0x0000000f04287223 */ /* 0x000fe20000010007 */
[----:B------:R-:W-:Y:S01]  /*cac0*/  HADD2.F32 R12, -RZ, R48.H1_H1 ;  /* 0x30000030ff0c7230 */ /* 0x000fe20000004100 */
[----:B------:R-:W-:Y:S01]  /*cad0*/  FFMA.FTZ R39, R3, R13, R2 ;  /* 0x0000000d03277223 */ /* 0x000fe20000010002 */
[----:B------:R-:W-:Y:S01]  /*cae0*/  HADD2.F32 R2, -RZ, R43.H1_H1 ;  /* 0x3000002bff027230 */ /* 0x000fe20000004100 */
[-C--:B------:R-:W-:Y:S01]  /*caf0*/  FMUL.FTZ R4, R20, R5.reuse ;  /* 0x0000000514047220 */ /* 0x080fe20000410000 */
[----:B------:R-:W-:Y:S01]  /*cb00*/  HADD2.F32 R0, -RZ, R44.H0_H0 ;  /* 0x2000002cff007230 */ /* 0x000fe20000004100 */
[C---:B------:R-:W-:Y:S01]  /*cb10*/  FMUL.FTZ R34, R6.reuse, R5 ;  /* 0x0000000506227220 */ /* 0x040fe20000410000 */
[----:B------:R-:W-:Y:S01]  /*cb20*/  HADD2.F32 R7, -RZ, R49.H1_H1 ;  /* 0x30000031ff077230 */ /* 0x000fe20000004100 */
[----:B------:R-:W-:Y:S01]  /*cb30*/  FFMA.FTZ R38, R6, R12, R4 ;  /* 0x0000000c06267223 */ /* 0x000fe20000010004 */
[----:B------:R-:W-:Y:S01]  /*cb40*/  HADD2.F32 R8, -RZ, R14.H0_H0 ;  /* 0x2000000eff087230 */ /* 0x000fe20000004100 */
[----:B------:R-:W-:Y:S01]  /*cb50*/  FMUL.FTZ R5, R19, R2 ;  /* 0x0000000213057220 */ /* 0x000fe20000410000 */
[--C-:B------:R-:W-:Y:S01]  /*cb60*/  HADD2.F32 R6, -RZ, R51.reuse.H1_H1 ;  /* 0x30000033ff067230 */ /* 0x100fe20000004100 */
[----:B------:R-:W-:Y:S01]  /*cb70*/  FMUL.FTZ R4, R23, R0 ;  /* 0x0000000017047220 */ /* 0x000fe20000410000 */
[----:B------:R-:W-:Y:S01]  /*cb80*/  HADD2.F32 R3, -RZ, R44.H1_H1 ;  /* 0x3000002cff037230 */ /* 0x000fe20000004100 */
[C---:B------:R-:W-:Y:S01]  /*cb90*/  FFMA.FTZ R35, R9.reuse, R7, R5 ;  /* 0x0000000709237223 */ /* 0x040fe20000010005 */
[----:B------:R-:W-:Y:S01]  /*cba0*/  HADD2.F32 R14, -RZ, R14.H1_H1 ;  /* 0x3000000eff0e7230 */ /* 0x000fe20000004100 */
[----:B------:R-:W-:Y:S01]  /*cbb0*/  FFMA.FTZ R33, R8, R6, R4 ;  /* 0x0000000608217223 */ /* 0x000fe20000010004 */
[----:B------:R-:W-:Y:S01]  /*cbc0*/  HADD2.F32 R5, -RZ, R51.H0_H0 ;  /* 0x20000033ff057230 */ /* 0x000fe20000004100 */
[----:B------:R-:W-:Y:S01]  /*cbd0*/  FMUL.FTZ R31, R9, R2 ;  /* 0x00000002091f7220 */ /* 0x000fe20000410000 */
[----:B------:R-:W-:Y:S01]  /*cbe0*/  HADD2.F32 R2, -RZ, R45.H1_H1 ;  /* 0x3000002dff027230 */ /* 0x000fe20000004100 */
[----:B------:R-:W-:-:S02]  /*cbf0*/  FMUL.FTZ R4, R22, R3 ;  /* 0x0000000316047220 */ /* 0x000fc40000410000 */
[----:B------:R-:W-:Y:S01]  /*cc00*/  FMUL.FTZ R28, R8, R0 ;  /* 0x00000000081c7220 */ /* 0x000fe20000410000 */
[----:B------:R-:W-:Y:S01]  /*cc10*/  HADD2.F32 R0, -RZ, R45.H0_H0 ;  /* 0x2000002dff007230 */ /* 0x000fe20000004100 */
[C---:B------:R-:W-:Y:S01]  /*cc20*/  FFMA.FTZ R30, R14.reuse, R5, R4 ;  /* 0x000000050e1e7223 */ /* 0x040fe20000010004 */
[----:B------:R-:W-:Y:S01]  /*cc30*/  HADD2.F32 R4, -RZ, R53.H0_H0 ;  /* 0x20000035ff047230 */ /* 0x000fe20000004100 */
[----:B------:R-:W-:Y:S02]  /*cc40*/  FMUL.FTZ R9, R25, R2 ;  /* 0x0000000219097220 */ /* 0x000fe40000410000 */
[----:B------:R-:W-:Y:S01]  /*cc50*/  FMUL.FTZ R27, R14, R3 ;  /* 0x000000030e1b7220 */ /* 0x000fe20000410000 */
[----:B------:R-:W-:Y:S01]  /*cc60*/  HADD2.F32 R3, -RZ, R47.H0_H0 ;  /* 0x2000002fff037230 */ /* 0x000fe20000004100 */
[----:B------:R-:W-:Y:S02]  /*cc70*/  FMUL.FTZ R8, R24, R0 ;  /* 0x0000000018087220 */ /* 0x000fe40000410000 */
[----:B------:R-:W-:-:S02]  /*cc80*/  FMUL.FTZ R26, R17, R2 ;  /* 0x00000002111a7220 */ /* 0x000fc40000410000 */
[----:B------:R-:W-:Y:S02]  /*cc90*/  FFMA.FTZ R17, R17, R4, R9 ;  /* 0x0000000411117223 */ /* 0x000fe40000010009 */
[C---:B------:R-:W-:Y:S02]  /*cca0*/  FMUL.FTZ R9, R16.reuse, R0 ;  /* 0x0000000010097220 */ /* 0x040fe40000410000 */
        /* <DEDUP_REMOVED lines=14> */
[----:B------:R-:W-:-:S02]  /*cd90*/  F2FP.PACK_AB R5, R35, R38 ;  /* 0x000000262305723e */ /* 0x000fc400000000ff */
[----:B------:R-:W-:Y:S02]  /*cda0*/  F2FP.PACK_AB R15, R3, R0 ;  /* 0x00000000030f723e */ /* 0x000fe400000000ff */
[----:B------:R-:W-:-:S03]  /*cdb0*/  F2FP.PACK_AB R7, R16, R17 ;  /* 0x000000111007723e */ /* 0x000fc600000000ff */
[----:B------:R1:W-:Y:S04]  /*cdc0*/  STS.128 [R32+0x18100], R12 ;  /* 0x0181000c20007388 */ /* 0x0003e80000000c00 */
[----:B------:R1:W-:Y:S02]  /*cdd0*/  STS.128 [R29+0x18100], R4 ;  /* 0x018100041d007388 */ /* 0x0003e40000000c00 */
.L_x_1789:
[----:B------:R-:W-:Y:S05]  /*cde0*/  BSYNC B0 ;  /* 0x0000000000007941 */ /* 0x000fea0003800000 */
.L_x_1788:
[----:B------:R-:W-:Y:S01]  /*cdf0*/  IADD3 R0, R104, 0x20, RZ ;  /* 0x0000002068007810 */ /* 0x000fe20007ffe0ff */
[----:B------:R-:W-:Y:S03]  /*ce00*/  BSSY B0, `(.L_x_1790) ;  /* 0x000005b000007945 */ /* 0x000fe60003800000 */
[----:B------:R-:W-:-:S13]  /*ce10*/  ISETP.GE.AND P0, PT, R0, c[0x0][0x27c], PT ;  /* 0x00009f0000007a0c */ /* 0x000fda0003f06270 */
        /* <DEDUP_REMOVED lines=13> */
[----:B-1----:R-:W-:Y:S01]  /*cef0*/  SHF.L.U32 R29, R0, 0x1, RZ ;  /* 0x00000001001d7819 */ /* 0x002fe200000006ff */
[----:B------:R-:W-:-:S04]  /*cf00*/  HADD2.F32 R0, -RZ, R48.H0_H0 ;  /* 0x20000030ff007230 */ /* 0x000fc80000004100 */
[----:B------:R-:W1:Y:S02]  /*cf10*/  LDS.128 R12, [R29+0x18100] ;  /* 0x018100001d0c7984 */ /* 0x000e640000000c00 */
[----:B-1----:R-:W-:Y:S02]  /*cf20*/  HADD2.F32 R9, -RZ, R13.H1_H1 ;  /* 0x3000000dff097230 */ /* 0x002fe40000004100 */
[--C-:B------:R-:W-:Y:S02]  /*cf30*/  HADD2.F32 R17, -RZ, R15.reuse.H0_H0 ;  /* 0x2000000fff117230 */ /* 0x100fe40000004100 */
[----:B------:R-:W-:Y:S02]  /*cf40*/  HADD2.F32 R16, -RZ, R15.H1_H1 ;  /* 0x3000000fff107230 */ /* 0x000fe40000004100 */
[----:B------:R-:W-:Y:S02]  /*cf50*/  HADD2.F32 R3, -RZ, R12.H1_H1 ;  /* 0x3000000cff037230 */ /* 0x000fe40000004100 */
[----:B------:R-:W-:-:S02]  /*cf60*/  HADD2.F32 R15, -RZ, R54.H0_H0 ;  /* 0x20000036ff0f7230 */ /* 0x000fc40000004100 */
[--C-:B------:R-:W-:Y:S01]  /*cf70*/  HADD2.F32 R8, -RZ, R14.reuse.H0_H0 ;  /* 0x2000000eff087230 */ /* 0x100fe20000004100 */
[----:B------:R-:W-:Y:S01]  /*cf80*/  FMUL.FTZ R35, R3, R0 ;  /* 0x0000000003237220 */ /* 0x000fe20000410000 */
[----:B------:R-:W-:Y:S01]  /*cf90*/  HADD2.F32 R14, -RZ, R14.H1_H1 ;  /* 0x3000000eff0e7230 */ /* 0x000fe20000004100 */
[----:B--2---:R-:W1:Y:S02]  /*cfa0*/  LDS.128 R4, [R40] ;  /* 0x0000000028047984 */ /* 0x004e640000000c00 */
[--C-:B-1----:R-:W-:Y:S02]  /*cfb0*/  HADD2.F32 R21, -RZ, R4.reuse.H0_H0 ;  /* 0x20000004ff157230 */ /* 0x102fe40000004100 */
[----:B------:R-:W-:Y:S02]  /*cfc0*/  HADD2.F32 R18, -RZ, R4.H1_H1 ;  /* 0x30000004ff127230 */ /* 0x000fe40000004100 */
[----:B------:R-:W-:Y:S02]  /*cfd0*/  HADD2.F32 R4, -RZ, R12.H0_H0 ;  /* 0x2000000cff047230 */ /* 0x000fe40000004100 */
[----:B------:R-:W-:-:S02]  /*cfe0*/  HADD2.F32 R23, -RZ, R6.H0_H0 ;  /* 0x20000006ff177230 */ /* 0x000fc40000004100 */
[----:B------:R-:W-:Y:S01]  /*cff0*/  HADD2.F32 R22, -RZ, R6.H1_H1 ;  /* 0x30000006ff167230 */ /* 0x000fe20000004100 */
[-C--:B------:R-:W-:Y:S01]  /*d000*/  FMUL.FTZ R36, R4, R2.reuse ;  /* 0x0000000204247220 */ /* 0x080fe20000410000 */
[--C-:B------:R-:W-:Y:S02]  /*d010*/  HADD2.F32 R25, -RZ, R7.reuse.H0_H0 ;  /* 0x20000007ff197230 */ /* 0x100fe40000004100 */
[----:B------:R-:W-:Y:S01]  /*d020*/  HADD2.F32 R24, -RZ, R7.H1_H1 ;  /* 0x30000007ff187230 */ /* 0x000fe20000004100 */
[C---:B------:R-:W-:Y:S01]  /*d030*/  FMUL.FTZ R7, R21.reuse, R2 ;  /* 0x0000000215077220 */ /* 0x040fe20000410000 */
[----:B------:R-:W-:Y:S01]  /*d040*/  HADD2.F32 R6, -RZ, R13.H0_H0 ;  /* 0x2000000dff067230 */ /* 0x000fe20000004100 */
[----:B------:R-:W-:Y:S01]  /*d050*/  FMUL.FTZ R2, R18, R0 ;  /* 0x0000000012027220 */ /* 0x000fe20000410000 */
[--C-:B------:R-:W-:Y:S01]  /*d060*/  HADD2.F32 R20, -RZ, R5.reuse.H0_H0 ;  /* 0x20000005ff147230 */ /* 0x100fe20000004100 */
[-C--:B------:R-:W-:Y:S01]  /*d070*/  FFMA.FTZ R39, R4, R15.reuse, R7 ;  /* 0x0000000f04277223 */ /* 0x080fe20000010007 */
[----:B------:R-:W-:Y:S01]  /*d080*/  HADD2.F32 R19, -RZ, R5.H1_H1 ;  /* 0x30000005ff137230 */ /* 0x000fe20000004100 */
[----:B------:R-:W-:Y:S01]  /*d090*/  FFMA.FTZ R15, R21, R15, -R36 ;  /* 0x0000000f150f7223 */ /* 0x000fe20000010824 */
[----:B------:R-:W-:-:S02]  /*d0a0*/  HADD2.F32 R13, -RZ, R54.H1_H1 ;  /* 0x30000036ff0d7230 */ /* 0x000fc40000004100 */
[----:B------:R-:W-:Y:S02]  /*d0b0*/  HADD2.F32 R5, -RZ, R49.H0_H0 ;  /* 0x20000031ff057230 */ /* 0x000fe40000004100 */
[--C-:B------:R-:W-:Y:S01]  /*d0c0*/  HADD2.F32 R12, -RZ, R55.reuse.H0_H0 ;  /* 0x20000037ff0c7230 */ /* 0x100fe20000004100 */
[----:B------:R-:W-:Y:S01]  /*d0d0*/  FFMA.FTZ R38, R3, R13, R2 ;  /* 0x0000000d03267223 */ /* 0x000fe20000010002 */
[--C-:B------:R-:W-:Y:S01]  /*d0e0*/  HADD2.F32 R2, -RZ, R50.reuse.H0_H0 ;  /* 0x20000032ff027230 */ /* 0x100fe20000004100 */
[-C--:B------:R-:W-:Y:S01]  /*d0f0*/  FMUL.FTZ R4, R20, R5.reuse ;  /* 0x0000000514047220 */ /* 0x080fe20000410000 */
[----:B------:R-:W-:Y:S01]  /*d100*/  HADD2.F32 R0, -RZ, R50.H1_H1 ;  /* 0x30000032ff007230 */ /* 0x000fe20000004100 */
[C---:B------:R-:W-:Y:S01]  /*d110*/  FMUL.FTZ R33, R6.reuse, R5 ;  /* 0x0000000506217220 */ /* 0x040fe20000410000 */
[----:B------:R-:W-:Y:S01]  /*d120*/  HADD2.F32 R7, -RZ, R55.H1_H1 ;  /* 0x30000037ff077230 */ /* 0x000fe20000004100 */
[----:B------:R-:W-:Y:S01]  /*d130*/  FFMA.FTZ R37, R6, R12, R4 ;  /* 0x0000000c06257223 */ /* 0x000fe20000010004 */
[----:B------:R-:W-:Y:S01]  /*d140*/  HADD2.F32 R6, -RZ, R56.H0_H0 ;  /* 0x20000038ff067230 */ /* 0x000fe20000004100 */
[----:B------:R-:W-:Y:S01]  /*d150*/  FMUL.FTZ R5, R19, R2 ;  /* 0x0000000213057220 */ /* 0x000fe20000410000 */
[----:B------:R-:W-:Y:S01]  /*d160*/  HADD2.F32 R3, -RZ, R52.H0_H0 ;  /* 0x20000034ff037230 */ /* 0x000fe20000004100 */
[----:B------:R-:W-:-:S02]  /*d170*/  FMUL.FTZ R4, R23, R0 ;  /* 0x0000000017047220 */ /* 0x000fc40000410000 */
[C---:B------:R-:W-:Y:S01]  /*d180*/  FFMA.FTZ R34, R9.reuse, R7, R5 ;  /* 0x0000000709227223 */ /* 0x040fe20000010005 */
[----:B------:R-:W-:Y:S01]  /*d190*/  HADD2.F32 R5, -RZ, R56.H1_H1 ;  /* 0x30000038ff057230 */ /* 0x000fe20000004100 */
[----:B------:R-:W-:Y:S02]  /*d1a0*/  FFMA.FTZ R32, R8, R6, R4 ;  /* 0x0000000608207223 */ /* 0x000fe40000010004 */
[----:B------:R-:W-:Y:S01]  /*d1b0*/  FMUL.FTZ R31, R9, R2 ;  /* 0x00000002091f7220 */ /* 0x000fe20000410000 */
[----:B------:R-:W-:Y:S01]  /*d1c0*/  HADD2.F32 R2, -RZ, R53.H1_H1 ;  /* 0x30000035ff027230 */ /* 0x000fe20000004100 */
[----:B------:R-:W-:Y:S02]  /*d1d0*/  FMUL.FTZ R4, R22, R3 ;  /* 0x0000000316047220 */ /* 0x000fe40000410000 */
[----:B------:R-:W-:Y:S01]  /*d1e0*/  FMUL.FTZ R28, R8, R0 ;  /* 0x00000000081c7220 */ /* 0x000fe20000410000 */
[----:B------:R-:W-:Y:S01]  /*d1f0*/  HADD2.F32 R0, -RZ, R52.H1_H1 ;  /* 0x30000034ff007230 */ /* 0x000fe20000004100 */
[----:B------:R-:W-:Y:S01]  /*d200*/  FFMA.FTZ R30, R14, R5, R4 ;  /* 0x000000050e1e7223 */ /* 0x000fe20000010004 */
[----:B------:R-:W-:Y:S01]  /*d210*/  HADD2.F32 R4, -RZ, R57.H1_H1 ;  /* 0x30000039ff047230 */ /* 0x000fe20000004100 */
[----:B------:R-:W-:-:S02]  /*d220*/  FMUL.FTZ R9, R25, R2 ;  /* 0x0000000219097220 */ /* 0x000fc40000410000 */
[----:B------:R-:W-:Y:S01]  /*d230*/  FMUL.FTZ R27, R14, R3 ;  /* 0x000000030e1b7220 */ /* 0x000fe20000410000 */
[----:B------:R-:W-:Y:S01]  /*d240*/  HADD2.F32 R3, -RZ, R57.H0_H0 ;  /* 0x20000039ff037230 */ /* 0x000fe20000004100 */
[----:B------:R-:W-:Y:S02]  /*d250*/  FMUL.FTZ R8, R24, R0 ;  /* 0x0000000018087220 */ /* 0x000fe40000410000 */
[C---:B------:R-:W-:Y:S02]  /*d260*/  FMUL.FTZ R26, R17.reuse, R2 ;  /* 0x00000002111a7220 */ /* 0x040fe40000410000 */
[----:B------:R-:W-:Y:S02]  /*d270*/  FFMA.FTZ R17, R17, R4, R9 ;  /* 0x0000000411117223 */ /* 0x000fe40000010009 */
[C---:B------:R-:W-:Y:S02]  /*d280*/  FMUL.FTZ R9, R16.reuse, R0 ;  /* 0x0000000010097220 */ /* 0x040fe40000410000 */
[----:B------:R-:W-:-:S02]  /*d290*/  FFMA.FTZ R16, R16, R3, R8 ;  /* 0x0000000310107223 */ /* 0x000fc40000010008 */
        /* <DEDUP_REMOVED lines=11> */
[----:B------:R-:W-:-:S02]  /*d350*/  F2FP.PACK_AB R14, R2, R7 ;  /* 0x00000007020e723e */ /* 0x000fc400000000ff */
[----:B------:R-:W-:Y:S02]  /*d360*/  F2FP.PACK_AB R5, R34, R37 ;  /* 0x000000252205723e */ /* 0x000fe400000000ff */
[----:B------:R-:W-:Y:S02]  /*d370*/  F2FP.PACK_AB R15, R3, R0 ;  /* 0x00000000030f723e */ /* 0x000fe400000000ff */
[----:B------:R-:W-:-:S03]  /*d380*/  F2FP.PACK_AB R7, R16, R17 ;  /* 0x000000111007723e */ /* 0x000fc600000000ff */
[----:B------:R1:W-:Y:S04]  /*d390*/  STS.128 [R40], R12 ;  /* 0x0000000c28007388 */ /* 0x0003e80000000c00 */
[----:B------:R1:W-:Y:S02]  /*d3a0*/  STS.128 [R29+0x18100], R4 ;  /* 0x018100041d007388 */ /* 0x0003e40000000c00 */
.L_x_1791:
[----:B------:R-:W-:Y:S05]  /*d3b0*/  BSYNC B0 ;  /* 0x0000000000007941 */ /* 0x000fea0003800000 */
.L_x_1790:
[----:B------:R-:W-:-:S04]  /*d3c0*/  IADD3 R0, R104, 0x40, RZ ;  /* 0x0000004068007810 */ /* 0x000fc80007ffe0ff */
[----:B------:R-:W-:-:S13]  /*d3d0*/  ISETP.GE.AND P0, PT, R0, c[0x0][0x27c], PT ;  /* 0x00009f0000007a0c */ /* 0x000fda0003f06270 */
[----:B------:R-:W-:Y:S05]  /*d3e0*/  @P0 BRA `(.L_x_1787) ;  /* 0x0000058000000947 */ /* 0x000fea0003800000 */
[----:B-1----:R-:W2:Y:S01]  /*d3f0*/  LDL R40, [R1+0xc] ;  /* 0x00000c0001287983 */ /* 0x002ea20000100800 */
        /* <DEDUP_REMOVED lines=40> */
[----:B------:R-:W-:Y:S01]  /*d680*/  HADD2.F32 R12, -RZ, R63.H0_H0 ;  /* 0x2000003fff0c7230 */ /* 0x000fe20000004100 */
        /* <DEDUP_REMOVED lines=9> */
[----:B------:R-:W-:Y:S01]  /*d720*/  HADD2.F32 R3, -RZ, R60.H1_H1 ;  /* 0x3000003cff037230 */ /* 0x000fe20000004100 */
[----:B------:R-:W-:-:S02]  /*d730*/  FMUL.FTZ R4, R23, R0 ;  /* 0x0000000017047220 */ /* 0x000fc40000410000 */
[C---:B------:R-:W-:Y:S01]  /*d740*/  FFMA.FTZ R34, R9.reuse, R7, R5 ;  /* 0x0000000709227223 */ /* 0x040fe20000010005 */
[----:B------:R-:W-:Y:S01]  /*d750*/  HADD2.F32 R5, -RZ, R64.H1_H1 ;  /* 0x30000040ff057230 */ /* 0x000fe20000004100 */
[----:B------:R-:W-:Y:S02]  /*d760*/  FFMA.FTZ R32, R8, R6, R4 ;  /* 0x0000000608207223 */ /* 0x000fe40000010004 */
[----:B------:R-:W-:Y:S01]  /*d770*/  FMUL.FTZ R31, R9, R2 ;  /* 0x00000002091f7220 */ /* 0x000fe20000410000 */
[--C-:B------:R-:W-:Y:S01]  /*d780*/  HADD2.F32 R2, -RZ, R61.reuse.H1_H1 ;  /* 0x3000003dff027230 */ /* 0x100fe20000004100 */
[----:B------:R-:W-:Y:S02]  /*d790*/  FMUL.FTZ R4, R22, R3 ;  /* 0x0000000316047220 */ /* 0x000fe40000410000 */
[----:B------:R-:W-:Y:S01]  /*d7a0*/  FMUL.FTZ R28, R8, R0 ;  /* 0x00000000081c7220 */ /* 0x000fe20000410000 */
[----:B------:R-:W-:Y:S01]  /*d7b0*/  HADD2.F32 R0, -RZ, R61.H0_H0 ;  /* 0x2000003dff007230 */ /* 0x000fe20000004100 */
        /* <DEDUP_REMOVED lines=27> */
.L_x_1787:
[----:B------:R-:W-:Y:S05]  /*d970*/  BSYNC B1 ;  /* 0x0000000000017941 */ /* 0x000fea0003800000 */
.L_x_1786:
[----:B------:R-:W-:-:S04]  /*d980*/  IADD3 R0, R206, 0x40, RZ ;  /* 0x00000040ce007810 */ /* 0x000fc80007ffe0ff */
[----:B------:R-:W-:-:S13]  /*d990*/  ISETP.GE.AND P0, PT, R0, R41, PT ;  /* 0x000000290000720c */ /* 0x000fda0003f06270 */
[----:B------:R-:W-:Y:S05]  /*d9a0*/  @P0 BRA `(.L_x_1754) ;  /* 0x000011c000000947 */ /* 0x000fea0003800000 */
[----:B------:R2:W5:Y:S01]  /*d9b0*/  LDL R66, [R1] ;  /* 0x0000000001427983 */ /* 0x0005620000100800 */
        /* <DEDUP_REMOVED lines=10> */
[----:B-1----:R-:W3:Y:S01]  /*da60*/  LDL R40, [R1+0x18] ;  /* 0x0000180001287983 */ /* 0x002ee20000100800 */
        /* <DEDUP_REMOVED lines=18> */
[----:B------:R-:W-:-:S02]  /*db90*/  HADD2.F32 R15, -RZ, R46.H1_H1 ;  /* 0x3000002eff0f7230 */ /* 0x000fc40000004100 */
[--C-:B------:R-:W-:Y:S01]  /*dba0*/  HADD2.F32 R8, -RZ, R14.reuse.H0_H0 ;  /* 0x2000000eff087230 */ /* 0x100fe20000004100 */
[----:B------:R-:W-:Y:S01]  /*dbb0*/  FMUL.FTZ R35, R0, R3 ;  /* 0x0000000300237220 */ /* 0x000fe20000410000 */
[----:B------:R-:W-:Y:S01]  /*dbc0*/  HADD2.F32 R14, -RZ, R14.H1_H1 ;  /* 0x3000000eff0e7230 */ /* 0x000fe20000004100 */
[----:B---3--:R-:W1:Y:S02]  /*dbd0*/  LDS.128 R4, [R40] ;  /* 0x0000000028047984 */ /* 0x008e640000000c00 */
[--C-:B-1----:R-:W-:Y:S02]  /*dbe0*/  HADD2.F32 R21, -RZ, R4.reuse.H0_H0 ;  /* 0x20000004ff157230 */ /* 0x102fe40000004100 */
[----:B------:R-:W-:Y:S02]  /*dbf0*/  HADD2.F32 R18, -RZ, R4.H1_H1 ;  /* 0x30000004ff127230 */ /* 0x000fe40000004100 */
[----:B------:R-:W-:Y:S02]  /*dc00*/  HADD2.F32 R4, -RZ, R12.H0_H0 ;  /* 0x2000000cff047230 */ /* 0x000fe40000004100 */
[----:B------:R-:W-:-:S02]  /*dc10*/  HADD2.F32 R23, -RZ, R6.H0_H0 ;  /* 0x20000006ff177230 */ /* 0x000fc40000004100 */
[----:B------:R-:W-:Y:S01]  /*dc20*/  HADD2.F32 R22, -RZ, R6.H1_H1 ;  /* 0x30000006ff167230 */ /* 0x000fe20000004100 */
[C---:B------:R-:W-:Y:S01]  /*dc30*/  FMUL.FTZ R36, R2.reuse, R4 ;  /* 0x0000000402247220 */ /* 0x040fe20000410000 */
[--C-:B------:R-:W-:Y:S02]  /*dc40*/  HADD2.F32 R25, -RZ, R7.reuse.H0_H0 ;  /* 0x20000007ff197230 */ /* 0x100fe40000004100 */
[----:B------:R-:W-:Y:S01]  /*dc50*/  HADD2.F32 R24, -RZ, R7.H1_H1 ;  /* 0x30000007ff187230 */ /* 0x000fe20000004100 */
[-C--:B------:R-:W-:Y:S01]  /*dc60*/  FMUL.FTZ R7, R2, R21.reuse ;  /* 0x0000001502077220 */ /* 0x080fe20000410000 */
[----:B------:R-:W-:Y:S01]  /*dc70*/  HADD2.F32 R6, -RZ, R13.H0_H0 ;  /* 0x2000000dff067230 */ /* 0x000fe20000004100 */
[----:B------:R-:W-:Y:S01]  /*dc80*/  FMUL.FTZ R2, R0, R18 ;  /* 0x0000001200027220 */ /* 0x000fe20000410000 */
[--C-:B------:R-:W-:Y:S01]  /*dc90*/  HADD2.F32 R20, -RZ, R5.reuse.H0_H0 ;  /* 0x20000005ff147230 */ /* 0x100fe20000004100 */
[C---:B------:R-:W-:Y:S01]  /*dca0*/  FFMA.FTZ R39, R15.reuse, R4, R7 ;  /* 0x000000040f277223 */ /* 0x040fe20000010007 */
[----:B------:R-:W-:Y:S01]  /*dcb0*/  HADD2.F32 R19, -RZ, R5.H1_H1 ;  /* 0x30000005ff137230 */ /* 0x000fe20000004100 */
[----:B------:R-:W-:Y:S01]  /*dcc0*/  FFMA.FTZ R15, R15, R21, -R36 ;  /* 0x000000150f0f7223 */ /* 0x000fe20000010824 */
[----:B------:R-:W-:-:S02]  /*dcd0*/  HADD2.F32 R13, -RZ, R47.H1_H1 ;  /* 0x3000002fff0d7230 */ /* 0x000fc40000004100 */
[--C-:B------:R-:W-:Y:S02]  /*dce0*/  HADD2.F32 R5, -RZ, R43.reuse.H0_H0 ;  /* 0x2000002bff057230 */ /* 0x100fe40000004100 */
[----:B------:R-:W-:Y:S01]  /*dcf0*/  HADD2.F32 R12, -RZ, R48.H1_H1 ;  /* 0x30000030ff0c7230 */ /* 0x000fe20000004100 */
[----:B------:R-:W-:Y:S01]  /*dd00*/  FFMA.FTZ R38, R13, R3, R2 ;  /* 0x000000030d267223 */ /* 0x000fe20000010002 */
[----:B------:R-:W-:Y:S01]  /*dd10*/  HADD2.F32 R2, -RZ, R43.H1_H1 ;  /* 0x3000002bff027230 */ /* 0x000fe20000004100 */
[C---:B------:R-:W-:Y:S01]  /*dd20*/  FMUL.FTZ R4, R5.reuse, R20 ;  /* 0x0000001405047220 */ /* 0x040fe20000410000 */
[--C-:B------:R-:W-:Y:S01]  /*dd30*/  HADD2.F32 R0, -RZ, R44.reuse.H0_H0 ;  /* 0x2000002cff007230 */ /* 0x100fe20000004100 */
[-C--:B------:R-:W-:Y:S01]  /*dd40*/  FMUL.FTZ R33, R5, R6.reuse ;  /* 0x0000000605217220 */ /* 0x080fe20000410000 */
[----:B------:R-:W-:Y:S01]  /*dd50*/  HADD2.F32 R7, -RZ, R49.H1_H1 ;  /* 0x30000031ff077230 */ /* 0x000fe20000004100 */
[----:B------:R-:W-:Y:S01]  /*dd60*/  FFMA.FTZ R37, R12, R6, R4 ;  /* 0x000000060c257223 */ /* 0x000fe20000010004 */
[----:B------:R-:W-:Y:S01]  /*dd70*/  HADD2.F32 R6, -RZ, R51.H1_H1 ;  /* 0x30000033ff067230 */ /* 0x000fe20000004100 */
[----:B------:R-:W-:Y:S01]  /*dd80*/  FMUL.FTZ R5, R2, R19 ;  /* 0x0000001302057220 */ /* 0x000fe20000410000 */
[----:B------:R-:W-:Y:S01]  /*dd90*/  HADD2.F32 R3, -RZ, R44.H1_H1 ;  /* 0x3000002cff037230 */ /* 0x000fe20000004100 */
[----:B------:R-:W-:-:S02]  /*dda0*/  FMUL.FTZ R4, R0, R23 ;  /* 0x0000001700047220 */ /* 0x000fc40000410000 */
[-C--:B------:R-:W-:Y:S01]  /*ddb0*/  FFMA.FTZ R34, R7, R9.reuse, R5 ;  /* 0x0000000907227223 */ /* 0x080fe20000010005 */
[----:B------:R-:W-:Y:S01]  /*ddc0*/  HADD2.F32 R5, -RZ, R51.H0_H0 ;  /* 0x20000033ff057230 */ /* 0x000fe20000004100 */
[----:B------:R-:W-:Y:S02]  /*ddd0*/  FFMA.FTZ R32, R6, R8, R4 ;  /* 0x0000000806207223 */ /* 0x000fe40000010004 */
[----:B------:R-:W-:Y:S01]  /*dde0*/  FMUL.FTZ R31, R2, R9 ;  /* 0x00000009021f7220 */ /* 0x000fe20000410000 */
[--C-:B------:R-:W-:Y:S01]  /*ddf0*/  HADD2.F32 R2, -RZ, R45.reuse.H1_H1 ;  /* 0x3000002dff027230 */ /* 0x100fe20000004100 */
[----:B------:R-:W-:Y:S02]  /*de00*/  FMUL.FTZ R4, R3, R22 ;  /* 0x0000001603047220 */ /* 0x000fe40000410000 */
[----:B------:R-:W-:Y:S01]  /*de10*/  FMUL.FTZ R28, R0, R8 ;  /* 0x00000008001c7220 */ /* 0x000fe20000410000 */
[----:B------:R-:W-:Y:S01]  /*de20*/  HADD2.F32 R0, -RZ, R45.H0_H0 ;  /* 0x2000002dff007230 */ /* 0x000fe20000004100 */
[----:B------:R-:W-:Y:S01]  /*de30*/  FFMA.FTZ R30, R5, R14, R4 ;  /* 0x0000000e051e7223 */ /* 0x000fe20000010004 */
[----:B------:R-:W-:Y:S01]  /*de40*/  HADD2.F32 R4, -RZ, R53.H0_H0 ;  /* 0x20000035ff047230 */ /* 0x000fe20000004100 */
[----:B------:R-:W-:-:S02]  /*de50*/  FMUL.FTZ R9, R2, R25 ;  /* 0x0000001902097220 */ /* 0x000fc40000410000 */
[----:B------:R-:W-:Y:S01]  /*de60*/  FMUL.FTZ R27, R3, R14 ;  /* 0x0000000e031b7220 */ /* 0x000fe20000410000 */
[----:B------:R-:W-:Y:S01]  /*de70*/  HADD2.F32 R3, -RZ, R47.H0_H0 ;  /* 0x2000002fff037230 */ /* 0x000fe20000004100 */
[----:B------:R-:W-:Y:S02]  /*de80*/  FMUL.FTZ R8, R0, R24 ;  /* 0x0000001800087220 */ /* 0x000fe40000410000 */
[-C--:B------:R-:W-:Y:S02]  /*de90*/  FMUL.FTZ R26, R2, R17.reuse ;  /* 0x00000011021a7220 */ /* 0x080fe40000410000 */
[----:B------:R-:W-:Y:S02]  /*dea0*/  FFMA.FTZ R17, R4, R17, R9 ;  /* 0x0000001104117223 */ /* 0x000fe40000010009 */
[-C--:B------:R-:W-:Y:S02]  /*deb0*/  FMUL.FTZ R9, R0, R16.reuse ;  /* 0x0000001000097220 */ /* 0x080fe40000410000 */
        /* <DEDUP_REMOVED lines=18> */
.L_x_1793:
[----:B------:R-:W-:Y:S05]  /*dfe0*/  BSYNC B0 ;  /* 0x0000000000007941 */ /* 0x000fea0003800000 */
.L_x_1792:
[----:B------:R-:W-:Y:S01]  /*dff0*/  IADD3 R0, R104, 0x20, RZ ;  /* 0x0000002068007810 */ /* 0x000fe20007ffe0ff */
[----:B------:R-:W-:Y:S03]  /*e000*/  BSSY B0, `(.L_x_1794) ;  /* 0x000005b000007945 */ /* 0x000fe60003800000 */
[----:B------:R-:W-:-:S13]  /*e010*/  ISETP.GE.AND P0, PT, R0, c[0x0][0x27c], PT ;  /* 0x00009f0000007a0c */ /* 0x000fda0003f06270 */
        /* <DEDUP_REMOVED lines=41> */
[----:B------:R-:W-:Y:S02]  /*e2b0*/  HADD2.F32 R5, -RZ, R49.H0_H0 ;  /* 0x20000031ff057230 */ /* 0x000fe40000004100 */
[--C-:B------:R-:W-:Y:S01]  /*e2c0*/  HADD2.F32 R12, -RZ, R55.reuse.H0_H0 ;  /* 0x20000037ff0c7230 */ /* 0x100fe20000004100 */
[----:B------:R-:W-:Y:S01]  /*e2d0*/  FFMA.FTZ R38, R13, R3, R2 ;  /* 0x000000030d267223 */ /* 0x000fe20000010002 */
[--C-:B------:R-:W-:Y:S01]  /*e2e0*/  HADD2.F32 R2, -RZ, R50.reuse.H0_H0 ;  /* 0x20000032ff027230 */ /* 0x100fe20000004100 */
[C---:B------:R-:W-:Y:S01]  /*e2f0*/  FMUL.FTZ R4, R5.reuse, R20 ;  /* 0x0000001405047220 */ /* 0x040fe20000410000 */
[----:B------:R-:W-:Y:S01]  /*e300*/  HADD2.F32 R0, -RZ, R50.H1_H1 ;  /* 0x30000032ff007230 */ /* 0x000fe20000004100 */
[-C--:B------:R-:W-:Y:S01]  /*e310*/  FMUL.FTZ R33, R5, R6.reuse ;  /* 0x0000000605217220 */ /* 0x080fe20000410000 */
[----:B------:R-:W-:Y:S01]  /*e320*/  HADD2.F32 R7, -RZ, R55.H1_H1 ;  /* 0x30000037ff077230 */ /* 0x000fe20000004100 */
[----:B------:R-:W-:Y:S01]  /*e330*/  FFMA.FTZ R37, R12, R6, R4 ;  /* 0x000000060c257223 */ /* 0x000fe20000010004 */
[----:B------:R-:W-:Y:S01]  /*e340*/  HADD2.F32 R6, -RZ, R56.H0_H0 ;  /* 0x20000038ff067230 */ /* 0x000fe20000004100 */
[----:B------:R-:W-:Y:S01]  /*e350*/  FMUL.FTZ R5, R2, R19 ;  /* 0x0000001302057220 */ /* 0x000fe20000410000 */
[----:B------:R-:W-:Y:S01]  /*e360*/  HADD2.F32 R3, -RZ, R52.H0_H0 ;  /* 0x20000034ff037230 */ /* 0x000fe20000004100 */
[----:B------:R-:W-:-:S02]  /*e370*/  FMUL.FTZ R4, R0, R23 ;  /* 0x0000001700047220 */ /* 0x000fc40000410000 */
[-C--:B------:R-:W-:Y:S01]  /*e380*/  FFMA.FTZ R34, R7, R9.reuse, R5 ;  /* 0x0000000907227223 */ /* 0x080fe20000010005 */
        /* <DEDUP_REMOVED lines=34> */
.L_x_1795:
[----:B------:R-:W-:Y:S05]  /*e5b0*/  BSYNC B0 ;  /* 0x0000000000007941 */ /* 0x000fea0003800000 */
.L_x_1794:
[----:B------:R-:W-:-:S04]  /*e5c0*/  IADD3 R0, R104, 0x40, RZ ;  /* 0x0000004068007810 */ /* 0x000fc80007ffe0ff */
        /* <DEDUP_REMOVED lines=43> */
[----:B------:R-:W-:Y:S01]  /*e880*/  HADD2.F32 R12, -RZ, R63.H0_H0 ;  /* 0x2000003fff0c7230 */ /* 0x000fe20000004100 */
[----:B------:R-:W-:Y:S01]  /*e890*/  FFMA.FTZ R38, R13, R3, R2 ;  /* 0x000000030d267223 */ /* 0x000fe20000010002 */
[----:B------:R-:W-:Y:S01]  /*e8a0*/  HADD2.F32 R2, -RZ, R59.H1_H1 ;  /* 0x3000003bff027230 */ /* 0x000fe20000004100 */
[C---:B------:R-:W-:Y:S01]  /*e8b0*/  FMUL.FTZ R4, R5.reuse, R20 ;  /* 0x0000001405047220 */ /* 0x040fe20000410000 */
[----:B------:R-:W-:Y:S01]  /*e8c0*/  HADD2.F32 R0, -RZ, R60.H0_H0 ;  /* 0x2000003cff007230 */ /* 0x000fe20000004100 */
[-C--:B------:R-:W-:Y:S01]  /*e8d0*/  FMUL.FTZ R33, R5, R6.reuse ;  /* 0x0000000605217220 */ /* 0x080fe20000410000 */
[----:B------:R-:W-:Y:S01]  /*e8e0*/  HADD2.F32 R7, -RZ, R63.H1_H1 ;  /* 0x3000003fff077230 */ /* 0x000fe20000004100 */
[----:B------:R-:W-:Y:S01]  /*e8f0*/  FFMA.FTZ R37, R12, R6, R4 ;  /* 0x000000060c257223 */ /* 0x000fe20000010004 */
[----:B------:R-:W-:Y:S01]  /*e900*/  HADD2.F32 R6, -RZ, R64.H0_H0 ;  /* 0x20000040ff067230 */ /* 0x000fe20000004100 */
[----:B------:R-:W-:Y:S01]  /*e910*/  FMUL.FTZ R5, R2, R19 ;  /* 0x0000001302057220 */ /* 0x000fe20000410000 */
[----:B------:R-:W-:Y:S01]  /*e920*/  HADD2.F32 R3, -RZ, R60.H1_H1 ;  /* 0x3000003cff037230 */ /* 0x000fe20000004100 */
[----:B------:R-:W-:-:S02]  /*e930*/  FMUL.FTZ R4, R0, R23 ;  /* 0x0000001700047220 */ /* 0x000fc40000410000 */
[-C--:B------:R-:W-:Y:S01]  /*e940*/  FFMA.FTZ R34, R7, R9.reuse, R5 ;  /* 0x0000000907227223 */ /* 0x080fe20000010005 */
        /* <DEDUP_REMOVED lines=34> */
.L_x_1754:
[----:B------:R-:W-:Y:S05]  /*eb70*/  BSYNC B2 ;  /* 0x0000000000027941 */ /* 0x000fea0003800000 */
.L_x_1752:
[----:B------:R-:W-:-:S04]  /*eb80*/  DEPBAR.LE SB0, 0x2 ;  /* 0x000080800000791a */ /* 0x000fc80000000000 */
[----:B------:R-:W-:Y:S01]  /*eb90*/  WARPSYNC 0xffffffff ;  /* 0xffffffff00007948 */ /* 0x000fe20003800000 */
[----:B------:R-:W-:Y:S01]  /*eba0*/  BAR.SYNC.DEFER_BLOCKING 0x0 ;  /* 0x0000000000007b1d */ /* 0x000fe20000010000 */
[----:B------:R-:W-:Y:S01]  /*ebb0*/  IMAD.MOV.U32 R0, RZ, RZ, 0x20 ;  /* 0x00000020ff007424 */ /* 0x000fe200078e00ff */
[----:B------:R-:W-:Y:S02]  /*ebc0*/  LOP3.LUT P0, RZ, R182, 0x2, RZ, 0xc0, !PT ;  /* 0x00000002b6ff7812 */ /* 0x000fe4000780c0ff */
[----:B------:R-:W-:Y:S02]  /*ebd0*/  LOP3.LUT P1, RZ, R196, 0x10, RZ, 0xc0, !PT ;  /* 0x00000010c4ff7812 */ /* 0x000fe4000782c0ff */
[----:B------:R-:W-:Y:S01]  /*ebe0*/  SEL R177, R0, 0xffffffe0, !P0 ;  /* 0xffffffe000b17807 */ /* 0x000fe20004000000 */
[----:B------:R-:W-:Y:S04]  /*ebf0*/  BSSY B0, `(.L_x_1796) ;  /* 0x000004b000007945 */ /* 0x000fe80003800000 */
[----:B------:R-:W-:Y:S01]  /*ec00*/  IMAD.IADD R8, R184, 0x1, R177 ;  /* 0x00000001b8087824 */ /* 0x000fe200078e02b1 */
[----:B-1----:R1:W3:Y:S04]  /*ec10*/  LDSM.16.M88.4 R12, [R178] ;  /* 0x00000000b20c783b */ /* 0x0022e80000000200 */
[----:B------:R1:W4:Y:S04]  /*ec20*/  LDSM.16.M88.4 R36, [R184] ;  /* 0x00000000b824783b */ /* 0x0003280000000200 */
[----:B------:R1:W2:Y:S04]  /*ec30*/  LDSM.16.M88.4 R48, [R184+0x800] ;  /* 0x00080000b830783b */ /* 0x0002a80000000200 */
[----:B------:R1:W1:Y:S04]  /*ec40*/  LDSM.16.M88.4 R40, [R184+0x1000] ;  /* 0x00100000b828783b */ /* 0x0002680000000200 */
[----:B------:R1:W1:Y:S04]  /*ec50*/  LDSM.16.M88.4 R52, [R184+0x1800] ;  /* 0x00180000b834783b */ /* 0x0002680000000200 */
[----:B------:R1:W1:Y:S04]  /*ec60*/  LDSM.16.M88.4 R4, [R179] ;  /* 0x00000000b304783b */ /* 0x0002680000000200 */
[----:B------:R1:W1:Y:S04]  /*ec70*/  LDSM.16.M88.4 R60, [R8] ;  /* 0x00000000083c783b */ /* 0x0002680000000200 */
[----:B-----5:R1:W1:Y:S04]  /*ec80*/  LDSM.16.M88.4 R64, [R8+0x800] ;  /* 0x000800000840783b */ /* 0x0202680000000200 */
[----:B------:R1:W1:Y:S04]  /*ec90*/  LDSM.16.M88.4 R72, [R8+0x1000] ;  /* 0x001000000848783b */ /* 0x0002680000000200 */
[----:B------:R1:W1:Y:S01]  /*eca0*/  LDSM.16.M88.4 R80, [R8+0x1800] ;  /* 0x001800000850783b */ /* 0x0002620000000200 */
[----:B------:R-:W-:Y:S05]  /*ecb0*/  @!P1 BRA `(.L_x_1797) ;  /* 0x000003e000009947 */ /* 0x000fea0003800000 */
[----:B------:R-:W-:Y:S01]  /*ecc0*/  SHF.R.S32.HI R0, RZ, 0x1f, R191 ;  /* 0x0000001fff007819 */ /* 0x000fe200000114bf */
[----:B------:R-:W-:Y:S01]  /*ecd0*/  IMAD.WIDE.U32 R2, R191, c[0x0][0x208], RZ ;  /* 0x00008200bf027a25 */ /* 0x000fe200078e00ff */
[----:B------:R-:W-:-:S02]  /*ece0*/  SHF.R.S32.HI R9, RZ, 0x1f, R189 ;  /* 0x0000001fff097819 */ /* 0x000fc400000114bd */
[C---:B------:R-:W-:Y:S01]  /*ecf0*/  SHF.L.U64.HI R29, R205.reuse, 0x1, R211 ;  /* 0x00000001cd1d7819 */ /* 0x040fe200000102d3 */
[----:B------:R-:W-:Y:S01]  /*ed00*/  IMAD R0, R0, c[0x0][0x208], RZ ;  /* 0x0000820000007a24 */ /* 0x000fe200078e02ff */
[C---:B------:R-:W-:Y:S01]  /*ed10*/  SHF.L.U64.HI R27, R204.reuse, 0x1, R212 ;  /* 0x00000001cc1b7819 */ /* 0x040fe200000102d4 */
[----:B------:R-:W-:Y:S01]  /*ed20*/  IMAD.SHL.U32 R28, R205, 0x2, RZ ;  /* 0x00000002cd1c7824 */ /* 0x000fe200078e00ff */
[----:B------:R-:W-:Y:S01]  /*ed30*/  SHF.L.U32 R26, R204, 0x1, RZ ;  /* 0x00000001cc1a7819 */ /* 0x000fe200000006ff */
[----:B------:R-:W-:Y:S01]  /*ed40*/  IMAD R0, R191, c[0x0][0x20c], R0 ;  /* 0x00008300bf007a24 */ /* 0x000fe200078e0200 */
[C---:B------:R-:W-:Y:S01]  /*ed50*/  SHF.L.U64.HI R25, R202.reuse, 0x1, R203 ;  /* 0x00000001ca197819 */ /* 0x040fe200000102cb */
[----:B------:R-:W-:Y:S02]  /*ed60*/  IMAD.SHL.U32 R23, R202, 0x2, RZ ;  /* 0x00000002ca177824 */ /* 0x000fe400078e00ff */
[----:B------:R-:W-:Y:S02]  /*ed70*/  IMAD.IADD R3, R3, 0x1, R0 ;  /* 0x0000000103037824 */ /* 0x000fe400078e0200 */
[----:B------:R-:W-:-:S02]  /*ed80*/  IMAD R0, R9, c[0x0][0x218], RZ ;  /* 0x0000860009007a24 */ /* 0x000fc400078e02ff */
[----:B------:R-:W-:-:S04]  /*ed90*/  IMAD.WIDE.U32 R2, R189, c[0x0][0x218], R2 ;  /* 0x00008600bd027a25 */ /* 0x000fc800078e0002 */
[----:B------:R-:W-:Y:S01]  /*eda0*/  IMAD R9, R189, c[0x0][0x21c], R0 ;  /* 0x00008700bd097a24 */ /* 0x000fe200078e0200 */
[----:B------:R-:W-:-:S04]  /*edb0*/  IADD3 R0, P0, R222, R2, RZ ;  /* 0x00000002de007210 */ /* 0x000fc80007f1e0ff */
[----:B------:R-:W-:Y:S02]  /*edc0*/  IADD3.X R2, R229, R3, R9, P0, !PT ;  /* 0x00000003e5027210 */ /* 0x000fe400007fe409 */
[----:B------:R-:W-:-:S04]  /*edd0*/  LEA R24, P0, R0, c[0x0][0x1f8], 0x1 ;  /* 0x00007e0000187a11 */ /* 0x000fc800078008ff */
[----:B------:R-:W-:Y:S01]  /*ede0*/  LEA.HI.X R20, R0, c[0x0][0x1fc], R2, 0x1, P0 ;  /* 0x00007f0000147a11 */ /* 0x000fe200000f0c02 */
[----:B------:R-:W-:Y:S06]  /*edf0*/  BRA.DIV ~URZ, `(.L_x_1798) ;  /* 0x0000b8727f007947 */ /* 0x000fec000b800000 */
[----:B------:R4:W3:Y:S02]  /*ee00*/  SHFL.IDX PT, R9, R20, RZ, 0x181f ;  /* 0x00181fff14097589 */ /* 0x0008e400000e0000 */
.L_x_1891:
[----:B------:R-:W-:Y:S05]  /*ee10*/  BRA.DIV ~URZ, `(.L_x_1799) ;  /* 0x0000b8c27f007947 */ /* 0x000fea000b800000 */
[----:B------:R-:W5:Y:S01]  /*ee20*/  SHFL.IDX PT, R0, R24, RZ, 0x181f ;  /* 0x00181fff18007589 */ /* 0x000f6200000e0000 */
[C---:B------:R-:W-:Y:S02]  /*ee30*/  LOP3.LUT P3, RZ, R196.reuse, 0x2, RZ, 0xc0, !PT ;  /* 0x00000002c4ff7812 */ /* 0x040fe4000786c0ff */
[C---:B------:R-:W-:Y:S02]  /*ee40*/  LOP3.LUT P2, RZ, R196.reuse, 0x1, RZ, 0xc0, !PT ;  /* 0x00000001c4ff7812 */ /* 0x040fe4000784c0ff */
[----:B------:R-:W-:Y:S02]  /*ee50*/  LOP3.LUT P4, RZ, R196, 0x4, RZ, 0xc0, !PT ;  /* 0x00000004c4ff7812 */ /* 0x000fe4000788c0ff */
[----:B------:R-:W-:Y:S02]  /*ee60*/  SEL R22, RZ, 0x10, P3 ;  /* 0x00000010ff167807 */ /* 0x000fe40001800000 */
[----:B------:R-:W-:-:S02]  /*ee70*/  SEL R21, RZ, 0x10, P2 ;  /* 0x00000010ff157807 */ /* 0x000fc40001000000 */
[C---:B-----5:R-:W-:Y:S02]  /*ee80*/  IADD3 R2, P0, R0.reuse, R23, RZ ;  /* 0x0000001700027210 */ /* 0x060fe40007f1e0ff */
[----:B------:R-:W-:-:S03]  /*ee90*/  IADD3 R18, P1, R0, R26, RZ ;  /* 0x0000001a00127210 */ /* 0x000fc60007f3e0ff */
[C---:B---3--:R-:W-:Y:S01]  /*eea0*/  IMAD.X R3, R9.reuse, 0x1, R25, P0 ;  /* 0x0000000109037824 */ /* 0x048fe200000e0619 */
[----:B------:R-:W-:Y:S01]  /*eeb0*/  IADD3 R16, P0, R0, R28, RZ ;  /* 0x0000001c00107210 */ /* 0x000fe20007f1e0ff */
[C---:B------:R-:W-:Y:S01]  /*eec0*/  IMAD.X R19, R9.reuse, 0x1, R27, P1 ;  /* 0x0000000109137824 */ /* 0x040fe200008e061b */
[----:B------:R-:W3:Y:S03]  /*eed0*/  SHFL.IDX PT, R0, R24, 0x1, 0x181f ;  /* 0x00381f0018007f89 */ /* 0x000ee600000e0000 */
[----:B------:R-:W-:Y:S01]  /*eee0*/  IMAD.X R17, R9, 0x1, R29, P0 ;  /* 0x0000000109117824 */ /* 0x000fe200000e061d */
[----:B------:R-:W-:Y:S01]  /*eef0*/  @!PT LDS RZ, [RZ] ;  /* 0x00000000fffff984 */ /* 0x000fe20000000800 */
[----:B------:R4:W-:Y:S04]  /*ef00*/  LDGSTS.E.BYPASS.LTC128B.128 [R107+0x6100], [R2.64], !P3 ;  /* 0x06100000026b7fae */ /* 0x0009e8000d901d48 */
[----:B------:R4:W-:Y:S04]  /*ef10*/  LDGSTS.E.BYPASS.LTC128B.128 [R107+0x8100], [R18.64], !P2 ;  /* 0x08100000126b7fae */ /* 0x0009e8000d101d48 */
[----:B------:R4:W-:Y:S04]  /*ef20*/  LDGSTS.E.BYPASS.LTC128B.128 [R107+0xa100], [R16.64], !P4 ;  /* 0x0a100000106b7fae */ /* 0x0009e8000e101d48 */
[----:B------:R5:W2:Y:S02]  /*ef30*/  SHFL.IDX PT, R9, R20, 0x1, 0x181f ;  /* 0x00381f0014097f89 */ /* 0x000aa400000e0000 */
[----:B----45:R-:W-:-:S02]  /*ef40*/  IMAD.MOV.U32 R20, RZ, RZ, R149 ;  /* 0x000000ffff147224 */ /* 0x030fc400078e0095 */
.L_x_1892:
[----:B---3--:R-:W-:Y:S02]  /*ef50*/  IADD3 R2, -R22, 0x10, RZ ;  /* 0x0000001016027810 */ /* 0x008fe40007ffe1ff */
[----:B------:R-:W-:-:S02]  /*ef60*/  IADD3 R3, -R21, 0x10, RZ ;  /* 0x0000001015037810 */ /* 0x000fc40007ffe1ff */
[----:B------:R-:W-:-:S04]  /*ef70*/  LOP3.LUT R2, R2, 0xf, RZ, 0xc0, !PT ;  /* 0x0000000f02027812 */ /* 0x000fc800078ec0ff */
[-C--:B------:R-:W-:Y:S02]  /*ef80*/  IADD3 R18, P1, P0, R2, R0.reuse, R23 ;  /* 0x0000000002127210 */ /* 0x080fe4000783e017 */
[----:B------:R-:W-:Y:S02]  /*ef90*/  LOP3.LUT R2, R3, 0xf, RZ, 0xc0, !PT ;  /* 0x0000000f03027812 */ /* 0x000fe400078ec0ff */
[----:B------:R-:W-:Y:S02]  /*efa0*/  IADD3 R3, -R20, 0x10, RZ ;  /* 0x0000001014037810 */ /* 0x000fe40007ffe1ff */
[----:B--2---:R-:W-:Y:S02]  /*efb0*/  IADD3.X R19, RZ, R9, R25, P1, P0 ;  /* 0x00000009ff137210 */ /* 0x004fe40000fe0419 */
        /* <DEDUP_REMOVED lines=14> */
.L_x_1797:
[----:B------:R-:W-:Y:S05]  /*f0a0*/  BSYNC B0 ;  /* 0x0000000000007941 */ /* 0x000fea0003800000 */
.L_x_1796:
        /* <DEDUP_REMOVED lines=13> */
[C---:B------:R-:W-:Y:S01]  /*f180*/  HMMA.16816.F32 R24, R12.reuse, R36, RZ ;  /* 0x000000240c18723c */ /* 0x040fe200000018ff */
[----:B------:R-:W2:Y:S04]  /*f190*/  LDSM.16.M88.4 R84, [R2+0x1800] ;  /* 0x001800000254783b */ /* 0x000ea80000000200 */
[----:B------:R-:W-:Y:S03]  /*f1a0*/  LDSM.16.M88.4 R88, [R184+0x3000] ;  /* 0x00300000b858783b */ /* 0x000fe60000000200 */
[C---:B------:R-:W-:Y:S01]  /*f1b0*/  HMMA.16816.F32 R48, R12.reuse, R50, RZ ;  /* 0x000000320c30723c */ /* 0x040fe200000018ff */
[----:B------:R-:W-:Y:S04]  /*f1c0*/  LDSM.16.M88.4 R92, [R0+0x2000] ;  /* 0x00200000005c783b */ /* 0x000fe80000000200 */
[----:B------:R-:W-:Y:S03]  /*f1d0*/  LDSM.16.M88.4 R96, [R0+0x2800] ;  /* 0x002800000060783b */ /* 0x000fe60000000200 */
[C---:B-1----:R-:W-:Y:S01]  /*f1e0*/  HMMA.16816.F32 R44, R12.reuse, R40, RZ ;  /* 0x000000280c2c723c */ /* 0x042fe200000018ff */
[----:B------:R-:W5:Y:S01]  /*f1f0*/  LDL R150, [R1+0x4] ;  /* 0x0000040001967983 */ /* 0x000f620000100800 */
[----:B------:R-:W-:Y:S06]  /*f200*/  BSSY B0, `(.L_x_1800) ;  /* 0x000027f000007945 */ /* 0x000fec0003800000 */
[C---:B------:R-:W-:Y:S08]  /*f210*/  HMMA.16816.F32 R40, R12.reuse, R42, RZ ;  /* 0x0000002a0c28723c */ /* 0x040ff000000018ff */
[C---:B------:R-:W-:Y:S08]  /*f220*/  HMMA.16816.F32 R36, R12.reuse, R52, RZ ;  /* 0x000000340c24723c */ /* 0x040ff000000018ff */
[----:B------:R-:W-:Y:S08]  /*f230*/  HMMA.16816.F32 R28, R12, R54, RZ ;  /* 0x000000360c1c723c */ /* 0x000ff000000018ff */
[C---:B------:R-:W-:Y:S08]  /*f240*/  HMMA.16816.F32 R52, R4.reuse, R62, R20 ;  /* 0x0000003e0434723c */ /* 0x040ff00000001814 */
[C---:B------:R-:W-:Y:S01]  /*f250*/  HMMA.16816.F32 R20, R4.reuse, R60, R24 ;  /* 0x0000003c0414723c */ /* 0x040fe20000001818 */
[----:B------:R-:W-:Y:S07]  /*f260*/  LDSM.16.M88.4 R24, [R0] ;  /* 0x000000000018783b */ /* 0x000fee0000000200 */
[C---:B------:R-:W-:Y:S08]  /*f270*/  HMMA.16816.F32 R12, R4.reuse, R64, R32 ;  /* 0x00000040040c723c */ /* 0x040ff00000001820 */
[C---:B------:R-:W-:Y:S08]  /*f280*/  HMMA.16816.F32 R48, R4.reuse, R66, R48 ;  /* 0x000000420430723c */ /* 0x040ff00000001830 */
[C---:B------:R-:W-:Y:S08]  /*f290*/  HMMA.16816.F32 R60, R4.reuse, R74, R40 ;  /* 0x0000004a043c723c */ /* 0x040ff00000001828 */
[C---:B------:R-:W-:Y:S01]  /*f2a0*/  HMMA.16816.F32 R64, R4.reuse, R72, R44 ;  /* 0x000000480440723c */ /* 0x040fe2000000182c */
[----:B------:R-:W-:Y:S04]  /*f2b0*/  LDSM.16.M88.4 R44, [R0+0x800] ;  /* 0x00080000002c783b */ /* 0x000fe80000000200 */
[----:B------:R-:W-:Y:S03]  /*f2c0*/  LDSM.16.M88.4 R72, [R0+0x1800] ;  /* 0x001800000048783b */ /* 0x000fe60000000200 */
[C---:B------:R-:W-:Y:S08]  /*f2d0*/  HMMA.16816.F32 R40, R4.reuse, R80, R36 ;  /* 0x000000500428723c */ /* 0x040ff00000001824 */
[----:B------:R-:W-:Y:S01]  /*f2e0*/  HMMA.16816.F32 R36, R4, R82, R28 ;  /* 0x000000520424723c */ /* 0x000fe2000000181c */
[----:B------:R-:W1:Y:S04]  /*f2f0*/  LDSM.16.M88.4 R4, [R180] ;  /* 0x00000000b404783b */ /* 0x000e680000000200 */
[----:B------:R-:W-:Y:S03]  /*f300*/  LDSM.16.M88.4 R80, [R184+0x2000] ;  /* 0x00200000b850783b */ /* 0x000fe60000000200 */
[C---:B--2---:R-:W-:Y:S08]  /*f310*/  HMMA.16816.F32 R32, R16.reuse, R56, R20 ;  /* 0x000000381020723c */ /* 0x044ff00000001814 */
[C---:B---3--:R-:W-:Y:S01]  /*f320*/  HMMA.16816.F32 R20, R16.reuse, R68, R12 ;  /* 0x000000441014723c */ /* 0x048fe2000000180c */
[----:B------:R-:W-:Y:S07]  /*f330*/  LDSM.16.M88.4 R12, [R178+0x4000] ;  /* 0x00400000b20c783b */ /* 0x000fee0000000200 */
[C---:B------:R-:W-:Y:S01]  /*f340*/  HMMA.16816.F32 R48, R16.reuse, R70, R48 ;  /* 0x000000461030723c */ /* 0x040fe20000001830 */
[----:B------:R-:W2:Y:S07]  /*f350*/  LDSM.16.M88.4 R68, [R0+0x1000] ;  /* 0x001000000044783b */ /* 0x000eae0000000200 */
[C---:B------:R-:W-:Y:S08]  /*f360*/  HMMA.16816.F32 R28, R16.reuse, R58, R52 ;  /* 0x0000003a101c723c */ /* 0x040ff00000001834 */
[C---:B----4-:R-:W-:Y:S01]  /*f370*/  HMMA.16816.F32 R52, R16.reuse, R76, R64 ;  /* 0x0000004c1034723c */ /* 0x050fe20000001840 */
[----:B------:R-:W-:Y:S07]  /*f380*/  LDSM.16.M88.4 R64, [R184+0x3800] ;  /* 0x00380000b840783b */ /* 0x000fee0000000200 */
[C---:B------:R-:W-:Y:S08]  /*f390*/  HMMA.16816.F32 R40, R16.reuse, R84, R40 ;  /* 0x000000541028723c */ /* 0x040ff00000001828 */
[C---:B------:R-:W-:Y:S01]  /*f3a0*/  HMMA.16816.F32 R56, R16.reuse, R78, R60 ;  /* 0x0000004e1038723c */ /* 0x040fe2000000183c */
[----:B------:R-:W-:Y:S07]  /*f3b0*/  LDSM.16.M88.4 R60, [R8+0x2000] ;  /* 0x00200000083c783b */ /* 0x000fee0000000200 */
[----:B------:R-:W-:Y:S01]  /*f3c0*/  HMMA.16816.F32 R36, R16, R86, R36 ;  /* 0x000000561024723c */ /* 0x000fe20000001824 */
[----:B------:R-:W3:Y:S07]  /*f3d0*/  LDSM.16.M88.4 R84, [R184+0x2800] ;  /* 0x00280000b854783b */ /* 0x000eee0000000200 */
[C---:B-1----:R-:W-:Y:S08]  /*f3e0*/  HMMA.16816.F32 R32, R4.reuse, R24, R32 ;  /* 0x000000180420723c */ /* 0x042ff00000001820 */
[C---:B------:R-:W-:Y:S08]  /*f3f0*/  HMMA.16816.F32 R28, R4.reuse, R26, R28 ;  /* 0x0000001a041c723c */ /* 0x040ff0000000181c */
[C---:B------:R-:W-:Y:S08]  /*f400*/  HMMA.16816.F32 R24, R4.reuse, R44, R20 ;  /* 0x0000002c0418723c */ /* 0x040ff00000001814 */
[C---:B--2---:R-:W-:Y:S08]  /*f410*/  HMMA.16816.F32 R16, R4.reuse, R68, R52 ;  /* 0x000000440410723c */ /* 0x044ff00000001834 */
[C---:B------:R-:W-:Y:S08]  /*f420*/  HMMA.16816.F32 R76, R4.reuse, R72, R40 ;  /* 0x00000048044c723c */ /* 0x040ff00000001828 */
[C---:B------:R-:W-:Y:S01]  /*f430*/  HMMA.16816.F32 R20, R4.reuse, R46, R48 ;  /* 0x0000002e0414723c */ /* 0x040fe20000001830 */
[----:B------:R-:W-:Y:S07]  /*f440*/  LDSM.16.M88.4 R44, [R8+0x2800] ;  /* 0x00280000082c783b */ /* 0x000fee0000000200 */
[C---:B------:R-:W-:Y:S08]  /*f450*/  HMMA.16816.F32 R68, R4.reuse, R70, R56 ;  /* 0x000000460444723c */ /* 0x040ff00000001838 */
[----:B------:R-:W-:Y:S01]  /*f460*/  HMMA.16816.F32 R72, R4, R74, R36 ;  /* 0x0000004a0448723c */ /* 0x000fe20000001824 */
[----:B------:R-:W1:Y:S04]  /*f470*/  LDSM.16.M88.4 R4, [R179+0x4000] ;  /* 0x00400000b304783b */ /* 0x000e680000000200 */
[----:B------:R-:W-:Y:S03]  /*f480*/  LDSM.16.M88.4 R36, [R8+0x3000] ;  /* 0x003000000824783b */ /* 0x000fe60000000200 */
[C---:B------:R-:W-:Y:S08]  /*f490*/  HMMA.16816.F32 R52, R12.reuse, R80, R32 ;  /* 0x000000500c34723c */ /* 0x040ff00000001820 */
[C---:B---3--:R-:W-:Y:S01]  /*f4a0*/  HMMA.16816.F32 R48, R12.reuse, R84, R24 ;  /* 0x000000540c30723c */ /* 0x048fe20000001818 */
[----:B------:R-:W-:Y:S07]  /*f4b0*/  LDSM.16.M88.4 R24, [R180+0x4000] ;  /* 0x00400000b418783b */ /* 0x000fee0000000200 */
[C---:B------:R-:W-:Y:S01]  /*f4c0*/  HMMA.16816.F32 R40, R12.reuse, R86, R20 ;  /* 0x000000560c28723c */ /* 0x040fe20000001814 */
[----:B------:R-:W-:Y:S07]  /*f4d0*/  LDSM.16.M88.4 R84, [R2+0x2000] ;  /* 0x002000000254783b */ /* 0x000fee0000000200 */
[C---:B------:R-:W-:Y:S01]  /*f4e0*/  HMMA.16816.F32 R32, R12.reuse, R88, R16 ;  /* 0x000000580c20723c */ /* 0x040fe20000001810 */
[----:B------:R-:W2:Y:S07]  /*f4f0*/  LDSM.16.M88.4 R16, [R181+0x4000] ;  /* 0x00400000b510783b */ /* 0x000eae0000000200 */
[----:B------:R-:W-:Y:S08]  /*f500*/  HMMA.16816.F32 R56, R12, R82, R28 ;  /* 0x000000520c38723c */ /* 0x000ff0000000181c */
[----:B-1----:R-:W-:Y:S08]  /*f510*/  HMMA.16816.F32 R20, R4, R60, R52 ;  /* 0x0000003c0414723c */ /* 0x002ff00000001834 */
[C---:B------:R-:W-:Y:S01]  /*f520*/  HMMA.16816.F32 R28, R12.reuse, R90, R68 ;  /* 0x0000005a0c1c723c */ /* 0x040fe20000001844 */
[----:B------:R-:W1:Y:S07]  /*f530*/  LDSM.16.M88.4 R88, [R8+0x3800] ;  /* 0x003800000858783b */ /* 0x000e6e0000000200 */
[C---:B------:R-:W-:Y:S01]  /*f540*/  HMMA.16816.F32 R52, R12.reuse, R64, R76 ;  /* 0x000000400c34723c */ /* 0x040fe2000000184c */
[----:B------:R-:W-:Y:S07]  /*f550*/  LDSM.16.M88.4 R76, [R2+0x3800] ;  /* 0x00380000024c783b */ /* 0x000fee0000000200 */
[----:B------:R-:W-:Y:S01]  /*f560*/  HMMA.16816.F32 R80, R12, R66, R72 ;  /* 0x000000420c50723c */ /* 0x000fe20000001848 */
[----:B------:R-:W-:Y:S07]  /*f570*/  LDSM.16.M88.4 R64, [R184+0x4000] ;  /* 0x00400000b840783b */ /* 0x000fee0000000200 */
[----:B------:R-:W-:Y:S08]  /*f580*/  HMMA.16816.F32 R60, R4, R62, R56 ;  /* 0x0000003e043c723c */ /* 0x000ff00000001838 */
[----:B--2---:R-:W-:Y:S01]  /*f590*/  HMMA.16816.F32 R12, R16, R84, R20 ;  /* 0x00000054100c723c */ /* 0x004fe20000001814 */
[----:B------:R-:W2:Y:S07]  /*f5a0*/  LDSM.16.M88.4 R20, [R178+0x8000] ;  /* 0x00800000b214783b */ /* 0x000eae0000000200 */
[C---:B------:R-:W-:Y:S01]  /*f5b0*/  HMMA.16816.F32 R68, R4.reuse, R46, R40 ;  /* 0x0000002e0444723c */ /* 0x040fe20000001828 */
[----:B------:R-:W3:Y:S07]  /*f5c0*/  LDSM.16.M88.4 R40, [R2+0x2800] ;  /* 0x002800000228783b */ /* 0x000eee0000000200 */
[C---:B------:R-:W-:Y:S08]  /*f5d0*/  HMMA.16816.F32 R72, R4.reuse, R44, R48 ;  /* 0x0000002c0448723c */ /* 0x040ff00000001830 */
[C---:B------:R-:W-:Y:S08]  /*f5e0*/  HMMA.16816.F32 R56, R4.reuse, R36, R32 ;  /* 0x000000240438723c */ /* 0x040ff00000001820 */
[----:B------:R-:W-:Y:S01]  /*f5f0*/  HMMA.16816.F32 R48, R4, R38, R28 ;  /* 0x000000260430723c */ /* 0x000fe2000000181c */
[----:B------:R-:W4:Y:S07]  /*f600*/  LDSM.16.M88.4 R36, [R2+0x3000] ;  /* 0x003000000224783b */ /* 0x000f2e0000000200 */
[----:B------:R-:W-:Y:S01]  /*f610*/  HMMA.16816.F32 R32, R16, R86, R60 ;  /* 0x000000561020723c */ /* 0x000fe2000000183c */
[----:B------:R-:W-:Y:S04]  /*f620*/  LDSM.16.M88.4 R84, [R8+0x4000] ;  /* 0x004000000854783b */ /* 0x000fe80000000200 */
[----:B------:R-:W-:Y:S03]  /*f630*/  LDSM.16.M88.4 R60, [R0+0x3800] ;  /* 0x00380000003c783b */ /* 0x000fe60000000200 */
[----:B------:R-:W-:Y:S01]  /*f640*/  HMMA.16816.F32 R28, R24, R92, R12 ;  /* 0x0000005c181c723c */ /* 0x000fe2000000180c */
[----:B------:R-:W4:Y:S07]  /*f650*/  LDSM.16.M88.4 R12, [R179+0x8000] ;  /* 0x00800000b30c783b */ /* 0x000f2e0000000200 */
[----:B-1----:R-:W-:Y:S08]  /*f660*/  HMMA.16816.F32 R52, R4, R88, R52 ;  /* 0x000000580434723c */ /* 0x002ff00000001834 */
[----:B------:R-:W-:Y:S01]  /*f670*/  HMMA.16816.F32 R32, R24, R94, R32 ;  /* 0x0000005e1820723c */ /* 0x000fe20000001820 */
[----:B------:R-:W-:Y:S07]  /*f680*/  LDSM.16.M88.4 R92, [R8+0x4800] ;  /* 0x00480000085c783b */ /* 0x000fee0000000200 */
[----:B--2---:R-:W-:Y:S08]  /*f690*/  HMMA.16816.F32 R28, R20, R64, R28 ;  /* 0x00000040141c723c */ /* 0x004ff0000000181c */
[C---:B---3--:R-:W-:Y:S08]  /*f6a0*/  HMMA.16816.F32 R44, R16.reuse, R40, R72 ;  /* 0x00000028102c723c */ /* 0x048ff00000001848 */
[----:B------:R-:W-:Y:S08]  /*f6b0*/  HMMA.16816.F32 R72, R16, R42, R68 ;  /* 0x0000002a1048723c */ /* 0x000ff00000001844 */
[----:B------:R-:W-:Y:S01]  /*f6c0*/  HMMA.16816.F32 R80, R4, R90, R80 ;  /* 0x0000005a0450723c */ /* 0x000fe20000001850 */
[----:B------:R-:W-:Y:S04]  /*f6d0*/  LDSM.16.M88.4 R4, [R181+0x8000] ;  /* 0x00800000b504783b */ /* 0x000fe80000000200 */
[----:B------:R-:W-:Y:S03]  /*f6e0*/  LDSM.16.M88.4 R88, [R0+0x4000] ;  /* 0x004000000058783b */ /* 0x000fe60000000200 */
[C---:B------:R-:W-:Y:S01]  /*f6f0*/  HMMA.16816.F32 R68, R16.reuse, R76, R52 ;  /* 0x0000004c1044723c */ /* 0x040fe20000001834 */
[----:B------:R-:W1:Y:S07]  /*f700*/  LDSM.16.M88.4 R52, [R2+0x4000] ;  /* 0x004000000234783b */ /* 0x000e6e0000000200 */
[----:B----4-:R-:W-:Y:S01]  /*f710*/  HMMA.16816.F32 R100, R16, R36, R56 ;  /* 0x000000241064723c */ /* 0x010fe20000001838 */
[----:B------:R-:W2:Y:S07]  /*f720*/  LDSM.16.M88.4 R56, [R184+0x4800] ;  /* 0x00480000b838783b */ /* 0x000eae0000000200 */
[----:B------:R-:W-:Y:S08]  /*f730*/  HMMA.16816.F32 R32, R20, R66, R32 ;  /* 0x000000421420723c */ /* 0x000ff00000001820 */
[----:B------:R-:W-:Y:S08]  /*f740*/  HMMA.16816.F32 R28, R12, R84, R28 ;  /* 0x000000540c1c723c */ /* 0x000ff0000000181c */
[----:B------:R-:W-:Y:S01]  /*f750*/  HMMA.16816.F32 R112, R16, R38, R48 ;  /* 0x000000261070723c */ /* 0x000fe20000001830 */
[----:B------:R-:W3:Y:S07]  /*f760*/  LDSM.16.M88.4 R48, [R0+0x3000] ;  /* 0x003000000030783b */ /* 0x000eee0000000200 */
[----:B------:R-:W-:Y:S08]  /*f770*/  HMMA.16816.F32 R40, R24, R96, R44 ;  /* 0x000000601828723c */ /* 0x000ff0000000182c */
[----:B------:R-:W-:Y:S01]  /*f780*/  HMMA.16816.F32 R64, R16, R78, R80 ;  /* 0x0000004e1040723c */ /* 0x000fe20000001850 */
[----:B------:R-:W4:Y:S04]  /*f790*/  LDSM.16.M88.4 R16, [R180+0x8000] ;  /* 0x00800000b410783b */ /* 0x000f280000000200 */
[----:B------:R-:W4:Y:S03]  /*f7a0*/  LDSM.16.M88.4 R76, [R184+0x5000] ;  /* 0x00500000b84c783b */ /* 0x000f260000000200 */
[----:B------:R-:W-:Y:S01]  /*f7b0*/  HMMA.16816.F32 R44, R24, R98, R72 ;  /* 0x00000062182c723c */ /* 0x000fe20000001848 */
[----:B------:R-:W4:Y:S04]  /*f7c0*/  LDSM.16.M88.4 R80, [R2+0x4800] ;  /* 0x004800000250783b */ /* 0x000f280000000200 */
[----:B------:R-:W4:Y:S03]  /*f7d0*/  LDSM.16.M88.4 R72, [R8+0x5000] ;  /* 0x005000000848783b */ /* 0x000f260000000200 */
[----:B------:R-:W-:Y:S08]  /*f7e0*/  HMMA.16816.F32 R36, R12, R86, R32 ;  /* 0x000000560c24723c */ /* 0x000ff00000001820 */
[----:B-1----:R-:W-:Y:S08]  /*f7f0*/  HMMA.16816.F32 R28, R4, R52, R28 ;  /* 0x00000034041c723c */ /* 0x002ff0000000181c */
[----:B--2---:R-:W-:Y:S08]  /*f800*/  HMMA.16816.F32 R40, R20, R56, R40 ;  /* 0x000000381428723c */ /* 0x004ff00000001828 */
[----:B---3--:R-:W-:Y:S08]  /*f810*/  HMMA.16816.F32 R32, R24, R48, R100 ;  /* 0x000000301820723c */ /* 0x008ff00000001864 */
[----:B------:R-:W-:Y:S01]  /*f820*/  HMMA.16816.F32 R44, R20, R58, R44 ;  /* 0x0000003a142c723c */ /* 0x000fe2000000182c */
[----:B------:R-:W-:Y:S07]  /*f830*/  LDSM.16.M88.4 R56, [R2+0x5000] ;  /* 0x005000000238783b */ /* 0x000fee0000000200 */
[----:B------:R-:W-:Y:S08]  /*f840*/  HMMA.16816.F32 R36, R4, R54, R36 ;  /* 0x000000360424723c */ /* 0x000ff00000001824 */
[----:B----4-:R-:W-:Y:S08]  /*f850*/  HMMA.16816.F32 R52, R16, R88, R28 ;  /* 0x000000581034723c */ /* 0x010ff0000000181c */
[----:B------:R-:W-:Y:S08]  /*f860*/  HMMA.16816.F32 R40, R12, R92, R40 ;  /* 0x0000005c0c28723c */ /* 0x000ff00000001828 */
[C---:B------:R-:W-:Y:S08]  /*f870*/  HMMA.16816.F32 R84, R24.reuse, R50, R112 ;  /* 0x000000321854723c */ /* 0x040ff00000001870 */
[----:B------:R-:W-:Y:S01]  /*f880*/  HMMA.16816.F32 R100, R24, R60, R68 ;  /* 0x0000003c1864723c */ /* 0x000fe20000001844 */
[----:B------:R-:W1:Y:S01]  /*f890*/  LDSM.16.M88.4 R68, [R184+0x5800] ;  /* 0x00580000b844783b */ /* 0x000e620000000200 */
[----:B------:R-:W-:-:S06]  /*f8a0*/  FMUL.FTZ R3, R52, c[0x0][0x320] ;  /* 0x0000c80034037a20 */ /* 0x000fcc0000410000 */
[----:B------:R-:W-:Y:S08]  /*f8b0*/  HMMA.16816.F32 R28, R20, R76, R32 ;  /* 0x0000004c141c723c */ /* 0x000ff00000001820 */
[----:B------:R-:W-:Y:S01]  /*f8c0*/  HMMA.16816.F32 R96, R24, R62, R64 ;  /* 0x0000003e1860723c */ /* 0x000fe20000001840 */
[----:B------:R-:W2:Y:S04]  /*f8d0*/  LDSM.16.M88.4 R60, [R0+0x4800] ;  /* 0x00480000003c783b */ /* 0x000ea80000000200 */
[----:B------:R-:W3:Y:S03]  /*f8e0*/  LDSM.16.M88.4 R64, [R0+0x5000] ;  /* 0x005000000040783b */ /* 0x000ee60000000200 */
[----:B------:R-:W-:Y:S08]  /*f8f0*/  HMMA.16816.F32 R24, R12, R94, R44 ;  /* 0x0000005e0c18723c */ /* 0x000ff0000000182c */
[----:B------:R-:W-:Y:S08]  /*f900*/  HMMA.16816.F32 R48, R16, R90, R36 ;  /* 0x0000005a1030723c */ /* 0x000ff00000001824 */
[----:B------:R-:W-:Y:S01]  /*f910*/  HMMA.16816.F32 R32, R4, R80, R40 ;  /* 0x000000500420723c */ /* 0x000fe20000001828 */
[----:B------:R4:W-:Y:S07]  /*f920*/  MUFU.TANH R80, R3 ;  /* 0x0000000300507308 */ /* 0x0009ee0000002400 */
[----:B------:R-:W-:Y:S08]  /*f930*/  HMMA.16816.F32 R40, R20, R78, R84 ;  /* 0x0000004e1428723c */ /* 0x000ff00000001854 */
[----:B------:R-:W-:Y:S01]  /*f940*/  HMMA.16816.F32 R36, R12, R72, R28 ;  /* 0x000000480c24723c */ /* 0x000fe2000000181c */
[----:B----4-:R-:W-:-:S04]  /*f950*/  FMUL.FTZ R3, R53, c[0x0][0x320] ;  /* 0x0000c80035037a20 */ /* 0x010fc80000410000 */
[----:B------:R4:W-:Y:S03]  /*f960*/  MUFU.TANH R77, R3 ;  /* 0x00000003004d7308 */ /* 0x0009e60000002400 */
[----:B------:R-:W-:Y:S08]  /*f970*/  HMMA.16816.F32 R24, R4, R82, R24 ;  /* 0x000000520418723c */ /* 0x000ff00000001818 */
[----:B-1----:R-:W-:Y:S01]  /*f980*/  HMMA.16816.F32 R28, R20, R68, R100 ;  /* 0x00000044141c723c */ /* 0x002fe20000001864 */
[----:B----4-:R-:W-:-:S07]  /*f990*/  FMUL.FTZ R3, R54, c[0x0][0x320] ;  /* 0x0000c80036037a20 */ /* 0x010fce0000410000 */
[----:B--2---:R-:W-:Y:S01]  /*f9a0*/  HMMA.16816.F32 R44, R16, R60, R32 ;  /* 0x0000003c102c723c */ /* 0x004fe20000001820 */
[----:B------:R1:W2:Y:S07]  /*f9b0*/  MUFU.TANH R76, R3 ;  /* 0x00000003004c7308 */ /* 0x0002ae0000002400 */
[----:B------:R-:W-:Y:S08]  /*f9c0*/  HMMA.16816.F32 R32, R12, R74, R40 ;  /* 0x0000004a0c20723c */ /* 0x000ff00000001828 */
[----:B------:R-:W-:Y:S01]  /*f9d0*/  HMMA.16816.F32 R36, R4, R56, R36 ;  /* 0x000000380424723c */ /* 0x000fe20000001824 */
[----:B-1----:R-:W-:-:S02]  /*f9e0*/  FMUL.FTZ R3, R55, c[0x0][0x320] ;  /* 0x0000c80037037a20 */ /* 0x002fc40000410000 */
[----:B------:R-:W1:Y:S02]  /*f9f0*/  LDSM.16.M88.4 R52, [R8+0x5800] ;  /* 0x005800000834783b */ /* 0x000e640000000200 */
[----:B------:R4:W1:Y:S03]  /*fa00*/  MUFU.TANH R73, R3 ;  /* 0x0000000300497308 */ /* 0x0008660000002400 */
[----:B------:R-:W-:Y:S08]  /*fa10*/  HMMA.16816.F32 R40, R16, R62, R24 ;  /* 0x0000003e1028723c */ /* 0x000ff00000001818 */
[----:B------:R-:W-:Y:S01]  /*fa20*/  HMMA.16816.F32 R20, R20, R70, R96 ;  /* 0x000000461414723c */ /* 0x000fe20000001860 */
[----:B----4-:R-:W-:-:S07]  /*fa30*/  FMUL.FTZ R3, R48, c[0x0][0x320] ;  /* 0x0000c80030037a20 */ /* 0x010fce0000410000 */
[----:B---3--:R-:W-:Y:S01]  /*fa40*/  HMMA.16816.F32 R36, R16, R64, R36 ;  /* 0x000000401024723c */ /* 0x008fe20000001824 */
[----:B------:R3:W4:Y:S02]  /*fa50*/  MUFU.TANH R72, R3 ;  /* 0x0000000300487308 */ /* 0x0007240000002400 */
[----:B---3--:R-:W-:-:S05]  /*fa60*/  FMUL.FTZ R3, R49, c[0x0][0x320] ;  /* 0x0000c80031037a20 */ /* 0x008fca0000410000 */
[----:B-1----:R-:W-:Y:S01]  /*fa70*/  HMMA.16816.F32 R24, R12, R52, R28 ;  /* 0x000000340c18723c */ /* 0x002fe2000000181c */
[----:B------:R1:W-:Y:S07]  /*fa80*/  MUFU.TANH R68, R3 ;  /* 0x0000000300447308 */ /* 0x0003ee0000002400 */
[----:B------:R-:W-:Y:S01]  /*fa90*/  HMMA.16816.F32 R28, R4, R58, R32 ;  /* 0x0000003a041c723c */ /* 0x000fe20000001820 */
[----:B------:R3:W-:Y:S07]  /*faa0*/  LDSM.16.M88.4 R32, [R0+0x5800] ;  /* 0x005800000020783b */ /* 0x0007ee0000000200 */
[----:B------:R-:W-:Y:S01]  /*fab0*/  HMMA.16816.F32 R12, R12, R54, R20 ;  /* 0x000000360c0c723c */ /* 0x000fe20000001814 */
[----:B-1----:R-:W-:-:S04]  /*fac0*/  FMUL.FTZ R3, R50, c[0x0][0x320] ;  /* 0x0000c80032037a20 */ /* 0x002fc80000410000 */
[----:B------:R1:W1:Y:S01]  /*fad0*/  MUFU.TANH R61, R3 ;  /* 0x00000003003d7308 */ /* 0x0002620000002400 */
[----:B---3--:R-:W-:Y:S02]  /*fae0*/  FMUL.FTZ R0, R40, c[0x0][0x320] ;  /* 0x0000c80028007a20 */ /* 0x008fe40000410000 */
[----:B-1----:R-:W-:Y:S02]  /*faf0*/  FMUL.FTZ R3, R51, c[0x0][0x320] ;  /* 0x0000c80033037a20 */ /* 0x002fe40000410000 */
[----:B------:R1:W3:Y:S01]  /*fb00*/  LDSM.16.M88.4 R48, [R2+0x5800] ;  /* 0x005800000230783b */ /* 0x0002e20000000200 */
[----:B------:R-:W-:-:S04]  /*fb10*/  DEPBAR.LE SB0, 0x2 ;  /* 0x000080800000791a */ /* 0x000fc80000000000 */
[----:B------:R2:W1:Y:S02]  /*fb20*/  MUFU.TANH R60, R3 ;  /* 0x00000003003c7308 */ /* 0x0004640000002400 */
[----:B--2---:R-:W-:Y:S02]  /*fb30*/  FMUL.FTZ R3, R44, c[0x0][0x320] ;  /* 0x0000c8002c037a20 */ /* 0x004fe40000410000 */
[----:B-1----:R-:W-:-:S04]  /*fb40*/  FMUL.FTZ R2, R45, c[0x0][0x320] ;  /* 0x0000c8002d027a20 */ /* 0x002fc80000410000 */
[----:B------:R1:W-:Y:S08]  /*fb50*/  MUFU.TANH R45, R0 ;  /* 0x00000000002d7308 */ /* 0x0003f00000002400 */
[----:B------:R2:W-:Y:S01]  /*fb60*/  MUFU.TANH R56, R2 ;  /* 0x0000000200387308 */ /* 0x0005e20000002400 */
[----:B---3--:R-:W-:Y:S01]  /*fb70*/  HMMA.16816.F32 R20, R4, R48, R24 ;  /* 0x000000300414723c */ /* 0x008fe20000001818 */
[----:B-1----:R-:W-:-:S06]  /*fb80*/  FMUL.FTZ R0, R41, c[0x0][0x320] ;  /* 0x0000c80029007a20 */ /* 0x002fcc0000410000 */
[----:B------:R-:W1:Y:S01]  /*fb90*/  MUFU.TANH R57, R3 ;  /* 0x0000000300397308 */ /* 0x000e620000002400 */
[----:B------:R-:W-:Y:S01]  /*fba0*/  HMMA.16816.F32 R24, R16, R66, R28 ;  /* 0x000000421018723c */ /* 0x000fe2000000181c */
[----:B--2---:R-:W-:-:S06]  /*fbb0*/  FMUL.FTZ R2, R46, c[0x0][0x320] ;  /* 0x0000c8002e027a20 */ /* 0x004fcc0000410000 */
[----:B------:R2:W-:Y:S01]  /*fbc0*/  MUFU.TANH R46, R0 ;  /* 0x00000000002e7308 */ /* 0x0005e20000002400 */
[----:B------:R-:W-:Y:S01]  /*fbd0*/  HMMA.16816.F32 R12, R4, R50, R12 ;  /* 0x00000032040c723c */ /* 0x000fe2000000180c */
[----:B------:R-:W-:Y:S06]  /*fbe0*/  BAR.SYNC.DEFER_BLOCKING 0x0 ;  /* 0x0000000000007b1d */ /* 0x000fec0000010000 */
[----:B------:R3:W1:Y:S01]  /*fbf0*/  MUFU.TANH R52, R2 ;  /* 0x0000000200347308 */ /* 0x0006620000002400 */
[----:B------:R-:W-:Y:S01]  /*fc00*/  HMMA.16816.F32 R4, R16, R32, R20 ;  /* 0x000000201004723c */ /* 0x000fe20000001814 */
[----:B--2---:R-:W-:-:S06]  /*fc10*/  FMUL.FTZ R0, R42, c[0x0][0x320] ;  /* 0x0000c8002a007a20 */ /* 0x004fcc0000410000 */
[----:B------:R2:W-:Y:S01]  /*fc20*/  MUFU.TANH R44, R0 ;  /* 0x00000000002c7308 */ /* 0x0005e20000002400 */
[----:B---3--:R-:W-:-:S08]  /*fc30*/  FMUL.FTZ R2, R47, c[0x0][0x320] ;  /* 0x0000c8002f027a20 */ /* 0x008fd00000410000 */
[----:B------:R-:W-:Y:S01]  /*fc40*/  HMMA.16816.F32 R12, R16, R34, R12 ;  /* 0x00000022100c723c */ /* 0x000fe2000000180c */
[----:B------:R-:W-:Y:S01]  /*fc50*/  LDSM.16.MT88.4 R48, [R186] ;  /* 0x00000000ba30783b */ /* 0x000fe20000004200 */
[----:B------:R3:W1:Y:S01]  /*fc60*/  MUFU.TANH R47, R2 ;  /* 0x00000002002f7308 */ /* 0x0006620000002400 */
[----:B--2---:R-:W-:-:S05]  /*fc70*/  FMUL.FTZ R0, R43, c[0x0][0x320] ;  /* 0x0000c8002b007a20 */ /* 0x004fca0000410000 */
[----:B------:R-:W-:Y:S02]  /*fc80*/  FMUL.FTZ R3, R4, c[0x0][0x320] ;  /* 0x0000c80004037a20 */ /* 0x000fe40000410000 */
[----:B------:R2:W1:Y:S01]  /*fc90*/  MUFU.TANH R42, R0 ;  /* 0x00000000002a7308 */ /* 0x0004620000002400 */
[----:B------:R-:W-:Y:S02]  /*fca0*/  FMUL.FTZ R4, R5, c[0x0][0x320] ;  /* 0x0000c80005047a20 */ /* 0x000fe40000410000 */
[----:B------:R-:W-:Y:S02]  /*fcb0*/  FMUL.FTZ R8, R6, c[0x0][0x320] ;  /* 0x0000c80006087a20 */ /* 0x000fe40000410000 */
[----:B------:R-:W-:Y:S02]  /*fcc0*/  FMUL.FTZ R9, R7, c[0x0][0x320] ;  /* 0x0000c80007097a20 */ /* 0x000fe40000410000 */
[----:B---3--:R-:W-:Y:S01]  /*fcd0*/  FMUL.FTZ R2, R26, c[0x0][0x320] ;  /* 0x0000c8001a027a20 */ /* 0x008fe20000410000 */
[----:B------:R3:W-:Y:S01]  /*fce0*/  MUFU.TANH R31, R3 ;  /* 0x00000003001f7308 */ /* 0x0007e20000002400 */
[----:B--2---:R-:W-:-:S07]  /*fcf0*/  FMUL.FTZ R0, R36, c[0x0][0x320] ;  /* 0x0000c80024007a20 */ /* 0x004fce0000410000 */
[----:B------:R2:W-:Y:S08]  /*fd00*/  MUFU.TANH R30, R2 ;  /* 0x00000002001e7308 */ /* 0x0005f00000002400 */
[----:B------:R1:W1:Y:S01]  /*fd10*/  MUFU.TANH R41, R0 ;  /* 0x0000000000297308 */ /* 0x0002620000002400 */
[----:B---3--:R-:W-:Y:S02]  /*fd20*/  FMUL.FTZ R3, R12, c[0x0][0x320] ;  /* 0x0000c8000c037a20 */ /* 0x008fe40000410000 */
[----:B--2---:R-:W-:-:S05]  /*fd30*/  FMUL.FTZ R2, R27, c[0x0][0x320] ;  /* 0x0000c8001b027a20 */ /* 0x004fca0000410000 */
[----:B------:R-:W-:Y:S01]  /*fd40*/  MUFU.TANH R29, R8 ;  /* 0x00000008001d7308 */ /* 0x000fe20000002400 */
[----:B-1----:R-:W-:-:S07]  /*fd50*/  FMUL.FTZ R0, R37, c[0x0][0x320] ;  /* 0x0000c80025007a20 */ /* 0x002fce0000410000 */
[----:B------:R-:W-:Y:S08]  /*fd60*/  MUFU.TANH R28, R2 ;  /* 0x00000002001c7308 */ /* 0x000ff00000002400 */
[----:B------:R1:W-:Y:S08]  /*fd70*/  MUFU.TANH R40, R0 ;  /* 0x0000000000287308 */ /* 0x0003f00000002400 */
[----:B------:R-:W-:Y:S01]  /*fd80*/  MUFU.TANH R8, R3 ;  /* 0x0000000300087308 */ /* 0x000fe20000002400 */
[----:B-1----:R-:W-:-:S07]  /*fd90*/  FMUL.FTZ R0, R38, c[0x0][0x320] ;  /* 0x0000c80026007a20 */ /* 0x002fce0000410000 */
[----:B------:R1:W-:Y:S08]  /*fda0*/  MUFU.TANH R32, R4 ;  /* 0x0000000400207308 */ /* 0x0003f00000002400 */
[----:B------:R2:W3:Y:S01]  /*fdb0*/  MUFU.TANH R38, R0 ;  /* 0x0000000000267308 */ /* 0x0004e20000002400 */
[----:B-1----:R-:W-:-:S07]  /*fdc0*/  FMUL.FTZ R4, R13, c[0x0][0x320] ;  /* 0x0000c8000d047a20 */ /* 0x002fce0000410000 */
[----:B------:R-:W-:Y:S01]  /*fdd0*/  MUFU.TANH R27, R9 ;  /* 0x00000009001b7308 */ /* 0x000fe20000002400 */
[----:B--2---:R-:W-:-:S07]  /*fde0*/  FMUL.FTZ R0, R39, c[0x0][0x320] ;  /* 0x0000c80027007a20 */ /* 0x004fce0000410000 */
[----:B------:R1:W-:Y:S08]  /*fdf0*/  MUFU.TANH R9, R4 ;  /* 0x0000000400097308 */ /* 0x0003f00000002400 */
[----:B------:R2:W2:Y:S01]  /*fe00*/  MUFU.TANH R33, R0 ;  /* 0x0000000000217308 */ /* 0x0004a20000002400 */
[----:B-1----:R-:W-:Y:S02]  /*fe10*/  FMUL.FTZ R4, R14, c[0x0][0x320] ;  /* 0x0000c8000e047a20 */ /* 0x002fe40000410000 */
[----:B--2---:R-:W-:-:S05]  /*fe20*/  FMUL.FTZ R0, R24, c[0x0][0x320] ;  /* 0x0000c80018007a20 */ /* 0x004fca0000410000 */
[----:B------:R1:W2:Y:S02]  /*fe30*/  MUFU.TANH R36, R0 ;  /* 0x0000000000247308 */ /* 0x0002a40000002400 */
[----:B-1----:R-:W-:-:S06]  /*fe40*/  FMUL.FTZ R0, R25, c[0x0][0x320] ;  /* 0x0000c80019007a20 */ /* 0x002fcc0000410000 */
        /* <DEDUP_REMOVED lines=10> */
[----:B----4-:R-:W-:Y:S02]  /*fef0*/  FSEL R7, R72, -INF , P0 ;  /* 0xff80000048077808 */ /* 0x010fe40000000000 */
[----:B------:R-:W-:Y:S02]  /*ff00*/  FMNMX.FTZ R2, R5, R6, !PT ;  /* 0x0000000605027209 */ /* 0x000fe40007810000 */
[----:B------:R-:W-:Y:S02]  /*ff10*/  FSEL R20, R61, -INF , P0 ;  /* 0xff8000003d147808 */ /* 0x000fe40000000000 */
[----:B------:R-:W-:-:S02]  /*ff20*/  ISETP.GT.AND P0, PT, R0, 0x10, PT ;  /* 0x000000100000780c */ /* 0x000fc40003f04270 */
[----:B------:R-:W-:Y:S02]  /*ff30*/  FSEL R16, R68, -INF , P1 ;  /* 0xff80000044107808 */ /* 0x000fe40000800000 */
[----:B------:R-:W-:Y:S01]  /*ff40*/  FMNMX.FTZ R2, R7, R2, !PT ;  /* 0x0000000207027209 */ /* 0x000fe20007810000 */
[----:B------:R-:W-:Y:S01]  /*ff50*/  LDSM.16.MT88.4 R68, [R185+0x2800] ;  /* 0x00280000b944783b */ /* 0x000fe20000004200 */
[----:B------:R-:W-:Y:S02]  /*ff60*/  FSEL R21, R60, -INF , P1 ;  /* 0xff8000003c157808 */ /* 0x000fe40000800000 */
[----:B------:R-:W-:Y:S01]  /*ff70*/  ISETP.GT.AND P1, PT, R0, 0x11, PT ;  /* 0x000000110000780c */ /* 0x000fe20003f24270 */
[----:B------:R-:W-:Y:S01]  /*ff80*/  LDSM.16.MT88.4 R60, [R185+0x2000] ;  /* 0x00200000b93c783b */ /* 0x000fe20000004200 */
[----:B------:R-:W-:Y:S02]  /*ff90*/  FSEL R17, R57, -INF , P0 ;  /* 0xff80000039117808 */ /* 0x000fe40000000000 */
[----:B------:R-:W-:-:S02]  /*ffa0*/  FMNMX.FTZ R2, R16, R2, !PT ;  /* 0x0000000210027209 */ /* 0x000fc40007810000 */
[----:B------:R-:W-:Y:S02]  /*ffb0*/  FSEL R25, R52, -INF , P0 ;  /* 0xff80000034197808 */ /* 0x000fe40000000000 */
[----:B------:R-:W-:Y:S01]  /*ffc0*/  ISETP.GT.AND P0, PT, R0, 0x18, PT ;  /* 0x000000180000780c */ /* 0x000fe20003f04270 */
[----:B------:R-:W-:Y:S01]  /*ffd0*/  LDSM.16.MT88.4 R52, [R186+0x800] ;  /* 0x00080000ba34783b */ /* 0x000fe20000004200 */
[----:B------:R-:W-:Y:S02]  /*ffe0*/  FSEL R22, R56, -INF , P1 ;  /* 0xff80000038167808 */ /* 0x000fe40000800000 */
[----:B------:R-:W-:Y:S02]  /*fff0*/  FMNMX.FTZ R2, R17, R2, !PT ;  /* 0x0000000211027209 */ /* 0x000fe40007810000 */
[----:B------:R-:W-:Y:S02]  /*10000*/  FSEL R26, R47, -INF , P1 ;  /* 0xff8000002f1a7808 */ /* 0x000fe40000800000 */
[----:B------:R-:W-:-:S02]  /*10010*/  ISETP.GT.AND P1, PT, R0, 0x19, PT ;  /* 0x000000190000780c */ /* 0x000fc40003f24270 */
[----:B------:R-:W-:Y:S02]  /*10020*/  FSEL R23, R45, -INF , P0 ;  /* 0xff8000002d177808 */ /* 0x000fe40000000000 */
[----:B------:R-:W-:Y:S02]  /*10030*/  FMNMX.FTZ R2, R22, R2, !PT ;  /* 0x0000000216027209 */ /* 0x000fe40007810000 */
[----:B------:R-:W-:Y:S02]  /*10040*/  FSEL R56, R44, -INF , P0 ;  /* 0xff8000002c387808 */ /* 0x000fe40000000000 */
[----:B------:R-:W-:Y:S02]  /*10050*/  ISETP.GT.AND P0, PT, R0, 0x20, PT ;  /* 0x000000200000780c */ /* 0x000fe40003f04270 */
[----:B------:R-:W-:Y:S02]  /*10060*/  FSEL R24, R46, -INF , P1 ;  /* 0xff8000002e187808 */ /* 0x000fe40000800000 */
[----:B------:R-:W-:-:S02]  /*10070*/  FMNMX.FTZ R2, R23, R2, !PT ;  /* 0x0000000217027209 */ /* 0x000fc40007810000 */
[----:B------:R-:W-:Y:S02]  /*10080*/  FSEL R57, R42, -INF , P1 ;  /* 0xff8000002a397808 */ /* 0x000fe40000800000 */
[----:B------:R-:W-:Y:S02]  /*10090*/  ISETP.GT.AND P1, PT, R0, 0x21, PT ;  /* 0x000000210000780c */ /* 0x000fe40003f24270 */
[----:B------:R-:W-:Y:S02]  /*100a0*/  FSEL R93, R41, -INF , P0 ;  /* 0xff800000295d7808 */ /* 0x000fe40000000000 */
[----:B------:R-:W-:Y:S02]  /*100b0*/  FMNMX.FTZ R2, R24, R2, !PT ;  /* 0x0000000218027209 */ /* 0x000fe40007810000 */
[----:B------:R-:W-:Y:S02]  /*100c0*/  FMNMX.FTZ R3, R18, R19, !PT ;  /* 0x0000001312037209 */ /* 0x000fe40007810000 */
[----:B---3--:R-:W-:-:S02]  /*100d0*/  FSEL R98, R38, -INF , P0 ;  /* 0xff80000026627808 */ /* 0x008fc40000000000 */
[----:B------:R-:W-:Y:S02]  /*100e0*/  ISETP.GT.AND P0, PT, R0, 0x28, PT ;  /* 0x000000280000780c */ /* 0x000fe40003f04270 */
[----:B------:R-:W-:Y:S02]  /*100f0*/  FSEL R92, R40, -INF , P1 ;  /* 0xff800000285c7808 */ /* 0x000fe40000800000 */
[----:B------:R-:W-:Y:S01]  /*10100*/  FMNMX.FTZ R2, R93, R2, !PT ;  /* 0x000000025d027209 */ /* 0x000fe20007810000 */
[----:B-----5:R-:W-:Y:S01]  /*10110*/  LDSM.16.MT88.4 R40, [R150] ;  /* 0x000000009628783b */ /* 0x020fe20000004200 */
[----:B------:R-:W-:Y:S02]  /*10120*/  FMNMX.FTZ R3, R20, R3, !PT ;  /* 0x0000000314037209 */ /* 0x000fe40007810000 */
[----:B------:R-:W-:Y:S02]  /*10130*/  FSEL R99, R33, -INF , P1 ;  /* 0xff80000021637808 */ /* 0x000fe40000800000 */
[----:B------:R-:W-:-:S02]  /*10140*/  ISETP.GT.AND P1, PT, R0, 0x29, PT ;  /* 0x000000290000780c */ /* 0x000fc40003f24270 */
[----:B--2---:R-:W-:Y:S02]  /*10150*/  FSEL R89, R36, -INF , P0 ;  /* 0xff80000024597808 */ /* 0x004fe40000000000 */
[----:B------:R-:W-:Y:S02]  /*10160*/  FMNMX.FTZ R2, R92, R2, !PT ;  /* 0x000000025c027209 */ /* 0x000fe40007810000 */
[----:B------:R-:W-:Y:S02]  /*10170*/  FMNMX.FTZ R3, R21, R3, !PT ;  /* 0x0000000315037209 */ /* 0x000fe40007810000 */
[----:B------:R-:W-:Y:S02]  /*10180*/  FSEL R97, R30, -INF , P0 ;  /* 0xff8000001e617808 */ /* 0x000fe40000000000 */
[----:B------:R-:W-:Y:S02]  /*10190*/  ISETP.GT.AND P0, PT, R0, 0x30, PT ;  /* 0x000000300000780c */ /* 0x000fe40003f04270 */
[----:B------:R-:W-:-:S02]  /*101a0*/  FSEL R88, R37, -INF , P1 ;  /* 0xff80000025587808 */ /* 0x000fc40000800000 */
[----:B------:R-:W-:Y:S01]  /*101b0*/  FMNMX.FTZ R2, R89, R2, !PT ;  /* 0x0000000259027209 */ /* 0x000fe20007810000 */
[----:B------:R-:W-:Y:S01]  /*101c0*/  LDSM.16.MT88.4 R36, [R185+0x800] ;  /* 0x00080000b924783b */ /* 0x000fe20000004200 */
[----:B------:R-:W-:Y:S02]  /*101d0*/  FMNMX.FTZ R3, R25, R3, !PT ;  /* 0x0000000319037209 */ /* 0x000fe40007810000 */
[----:B------:R-:W-:Y:S02]  /*101e0*/  ISETP.GT.AND P2, PT, R0, 0x31, PT ;  /* 0x000000310000780c */ /* 0x000fe40003f44270 */
[----:B------:R-:W-:Y:S02]  /*101f0*/  FSEL R87, R31, -INF , P0 ;  /* 0xff8000001f577808 */ /* 0x000fe40000000000 */
[----:B------:R-:W-:Y:S02]  /*10200*/  FMNMX.FTZ R2, R88, R2, !PT ;  /* 0x0000000258027209 */ /* 0x000fe40007810000 */
[----:B------:R-:W-:-:S02]  /*10210*/  FMNMX.FTZ R3, R26, R3, !PT ;  /* 0x000000031a037209 */ /* 0x000fc40007810000 */
[----:B------:R-:W-:Y:S02]  /*10220*/  FSEL R96, R28, -INF , P1 ;  /* 0xff8000001c607808 */ /* 0x000fe40000800000 */
[----:B------:R-:W-:Y:S02]  /*10230*/  FSEL R95, R29, -INF , P0 ;  /* 0xff8000001d5f7808 */ /* 0x000fe40000000000 */
[C---:B------:R-:W-:Y:S02]  /*10240*/  ISETP.GT.AND P1, PT, R0.reuse, 0x38, PT ;  /* 0x000000380000780c */ /* 0x040fe40003f24270 */
[----:B------:R-:W-:Y:S02]  /*10250*/  ISETP.GT.AND P0, PT, R0, 0x39, PT ;  /* 0x000000390000780c */ /* 0x000fe40003f04270 */
[----:B------:R-:W-:Y:S02]  /*10260*/  FSEL R86, R32, -INF , P2 ;  /* 0xff80000020567808 */ /* 0x000fe40001000000 */
[----:B------:R-:W-:Y:S01]  /*10270*/  FMNMX.FTZ R0, R87, R2, !PT ;  /* 0x0000000257007209 */ /* 0x000fe20007810000 */
[----:B------:R-:W-:Y:S01]  /*10280*/  LDSM.16.MT88.4 R32, [R241+0x800] ;  /* 0x00080000f120783b */ /* 0x000fe20000004200 */
[----:B------:R-:W-:-:S02]  /*10290*/  FMNMX.FTZ R3, R56, R3, !PT ;  /* 0x0000000338037209 */ /* 0x000fc40007810000 */
[----:B------:R-:W-:Y:S02]  /*102a0*/  FSEL R85, R8, -INF , P1 ;  /* 0xff80000008557808 */ /* 0x000fe40000800000 */
[----:B------:R-:W-:Y:S01]  /*102b0*/  FMNMX.FTZ R0, R86, R0, !PT ;  /* 0x0000000056007209 */ /* 0x000fe20007810000 */
[----:B------:R-:W1:Y:S01]  /*102c0*/  MUFU.TANH R8, R4 ;  /* 0x0000000400087308 */ /* 0x000e620000002400 */
[----:B------:R-:W-:Y:S01]  /*102d0*/  FMNMX.FTZ R2, R57, R3, !PT ;  /* 0x0000000339027209 */ /* 0x000fe20007810000 */
[----:B------:R-:W-:Y:S01]  /*102e0*/  FMUL.FTZ R3, R15, c[0x0][0x320] ;  /* 0x0000c8000f037a20 */ /* 0x000fe20000410000 */
[----:B------:R-:W-:Y:S01]  /*102f0*/  FSEL R84, R9, -INF , P0 ;  /* 0xff80000009547808 */ /* 0x000fe20000000000 */
[----:B------:R-:W-:Y:S01]  /*10300*/  LDSM.16.MT88.4 R12, [R185] ;  /* 0x00000000b90c783b */ /* 0x000fe20000004200 */
[----:B------:R-:W-:Y:S02]  /*10310*/  FMNMX.FTZ R0, R85, R0, !PT ;  /* 0x0000000055007209 */ /* 0x000fe40007810000 */
[----:B------:R-:W-:Y:S01]  /*10320*/  FMNMX.FTZ R2, R98, R2, !PT ;  /* 0x0000000262027209 */ /* 0x000fe20007810000 */
[----:B------:R2:W3:Y:S01]  /*10330*/  MUFU.TANH R4, R3 ;  /* 0x0000000300047308 */ /* 0x0004e20000002400 */
[----:B------:R-:W-:-:S02]  /*10340*/  FMNMX.FTZ R0, R84, R0, !PT ;  /* 0x0000000054007209 */ /* 0x000fc40007810000 */
[----:B------:R-:W-:Y:S02]  /*10350*/  FMNMX.FTZ R2, R99, R2, !PT ;  /* 0x0000000263027209 */ /* 0x000fe40007810000 */
[----:B------:R-:W-:Y:S02]  /*10360*/  FSEL R94, R27, -INF , P2 ;  /* 0xff8000001b5e7808 */ /* 0x000fe40001000000 */
[----:B------:R-:W-:Y:S02]  /*10370*/  FMNMX.FTZ R2, R97, R2, !PT ;  /* 0x0000000261027209 */ /* 0x000fe40007810000 */
[----:B-1----:R-:W-:Y:S02]  /*10380*/  FSEL R91, R8, -INF , P1 ;  /* 0xff800000085b7808 */ /* 0x002fe40000800000 */
[----:B------:R-:W-:-:S04]  /*10390*/  FMNMX.FTZ R2, R96, R2, !PT ;  /* 0x0000000260027209 */ /* 0x000fc80007810000 */
[----:B------:R-:W-:Y:S01]  /*103a0*/  FMNMX.FTZ R2, R95, R2, !PT ;  /* 0x000000025f027209 */ /* 0x000fe20007810000 */
[----:B--2---:R-:W1:Y:S01]  /*103b0*/  SHFL.BFLY PT, R3, R0, 0x2, 0x1f ;  /* 0x0c401f0000037f89 */ /* 0x004e6200000e0000 */
[----:B---3--:R-:W-:Y:S02]  /*103c0*/  FSEL R90, R4, -INF , P0 ;  /* 0xff800000045a7808 */ /* 0x008fe40000000000 */
[----:B------:R-:W-:-:S04]  /*103d0*/  FMNMX.FTZ R2, R94, R2, !PT ;  /* 0x000000025e027209 */ /* 0x000fc80007810000 */
[----:B------:R-:W-:-:S04]  /*103e0*/  FMNMX.FTZ R2, R91, R2, !PT ;  /* 0x000000025b027209 */ /* 0x000fc80007810000 */
[----:B------:R-:W-:Y:S02]  /*103f0*/  FMNMX.FTZ R2, R90, R2, !PT ;  /* 0x000000025a027209 */ /* 0x000fe40007810000 */
[----:B-1----:R-:W-:-:S03]  /*10400*/  FMNMX.FTZ R0, R0, R3, !PT ;  /* 0x0000000300007209 */ /* 0x002fc60007810000 */
[----:B------:R-:W1:Y:S04]  /*10410*/  SHFL.BFLY PT, R3, R2, 0x2, 0x1f ;  /* 0x0c401f0002037f89 */ /* 0x000e6800000e0000 */
[----:B------:R-:W2:Y:S01]  /*10420*/  SHFL.BFLY PT, R4, R0, 0x1, 0x1f ;  /* 0x0c201f0000047f89 */ /* 0x000ea200000e0000 */
[----:B-1----:R-:W-:Y:S02]  /*10430*/  FMNMX.FTZ R3, R2, R3, !PT ;  /* 0x0000000302037209 */ /* 0x002fe40007810000 */
[----:B--2---:R-:W-:-:S03]  /*10440*/  FMNMX.FTZ R9, R0, R4, !PT ;  /* 0x0000000400097209 */ /* 0x004fc60007810000 */
[----:B------:R-:W1:Y:S01]  /*10450*/  SHFL.BFLY PT, R4, R3, 0x1, 0x1f ;  /* 0x0c201f0003047f89 */ /* 0x000e6200000e0000 */
[C---:B------:R-:W-:Y:S01]  /*10460*/  FSETP.NEU.FTZ.AND P0, PT, R9.reuse, -INF , PT ;  /* 0xff8000000900780b */ /* 0x040fe20003f1d000 */
[----:B------:R-:W-:-:S05]  /*10470*/  FMUL.FTZ R2, R9, c[0x0][0x2d0] ;  /* 0x0000b40009027a20 */ /* 0x000fca0000410000 */
[----:B------:R-:W-:-:S05]  /*10480*/  FSEL R2, R2, RZ, P0 ;  /* 0x000000ff02027208 */ /* 0x000fca0000000000 */
[----:B------:R-:W-:-:S04]  /*10490*/  FFMA.FTZ R0, R5, c[0x0][0x2d0], -R2 ;  /* 0x0000b40005007a23 */ /* 0x000fc80000010802 */
[----:B------:R2:W-:Y:S01]  /*104a0*/  MUFU.EX2 R67, R0 ;  /* 0x0000000000437308 */ /* 0x0005e20000000800 */
[----:B-1----:R-:W-:Y:S01]  /*104b0*/  FMNMX.FTZ R8, R3, R4, !PT ;  /* 0x0000000403087209 */ /* 0x002fe20007810000 */
[----:B------:R-:W-:-:S03]  /*104c0*/  FFMA.FTZ R3, R16, c[0x0][0x2d0], -R2 ;  /* 0x0000b40010037a23 */ /* 0x000fc60000010802 */
[----:B------:R-:W-:-:S03]  /*104d0*/  FSETP.NEU.FTZ.AND P0, PT, R8, -INF , PT ;  /* 0xff8000000800780b */ /* 0x000fc60003f1d000 */
[----:B------:R1:W-:Y:S01]  /*104e0*/  MUFU.EX2 R77, R3 ;  /* 0x00000003004d7308 */ /* 0x0003e20000000800 */
[----:B--2---:R-:W-:-:S07]  /*104f0*/  FFMA.FTZ R0, R6, c[0x0][0x2d0], -R2 ;  /* 0x0000b40006007a23 */ /* 0x004fce0000010802 */
[----:B------:R2:W3:Y:S01]  /*10500*/  MUFU.EX2 R66, R0 ;  /* 0x0000000000427308 */ /* 0x0004e20000000800 */
[----:B-1----:R-:W-:-:S07]  /*10510*/  FFMA.FTZ R3, R17, c[0x0][0x2d0], -R2 ;  /* 0x0000b40011037a23 */ /* 0x002fce0000010802 */
[----:B------:R-:W-:Y:S01]  /*10520*/  MUFU.EX2 R78, R3 ;  /* 0x00000003004e7308 */ /* 0x000fe20000000800 */
[----:B--2---:R-:W-:Y:S01]  /*10530*/  FFMA.FTZ R0, R7, c[0x0][0x2d0], -R2 ;  /* 0x0000b40007007a23 */ /* 0x004fe20000010802 */
[----:B---3--:R-:W-:Y:S01]  /*10540*/  F2FP.PACK_AB R16, R66, R67 ;  /* 0x000000434210723e */ /* 0x008fe200000000ff */
[----:B------:R-:W1:Y:S05]  /*10550*/  LDSM.16.MT88.4 R4, [R241] ;  /* 0x00000000f104783b */ /* 0x000e6a0000004200 */
[----:B------:R2:W3:Y:S02]  /*10560*/  MUFU.EX2 R74, R0 ;  /* 0x00000000004a7308 */ /* 0x0004e40000000800 */
[----:B--2---:R-:W-:-:S05]  /*10570*/  FMUL.FTZ R0, R8, c[0x0][0x2d0] ;  /* 0x0000b40008007a20 */ /* 0x004fca0000410000 */
[----:B------:R-:W-:-:S05]  /*10580*/  FSEL R0, R0, RZ, P0 ;  /* 0x000000ff00007208 */ /* 0x000fca0000000000 */
[----:B------:R-:W-:Y:S01]  /*10590*/  FFMA.FTZ R3, R18, c[0x0][0x2d0], -R0 ;  /* 0x0000b40012037a23 */ /* 0x000fe20000010800 */
[----:B---3--:R-:W-:-:S03]  /*105a0*/  F2FP.PACK_AB R18, R77, R74 ;  /* 0x0000004a4d12723e */ /* 0x008fc600000000ff */
        /* <DEDUP_REMOVED lines=10> */
[----:B------:R2:W3:Y:S02]  /*10650*/  MUFU.EX2 R79, R3 ;  /* 0x00000003004f7308 */ /* 0x0004e40000000800 */
[C---:B------:R-:W-:Y:S08]  /*10660*/  HMMA.16816.F32 R44, R16.reuse, R12, RZ ;  /* 0x0000000c102c723c */ /* 0x040ff000000018ff */
[----:B------:R-:W-:Y:S01]  /*10670*/  HMMA.16816.F32 R28, R16, R14, RZ ;  /* 0x0000000e101c723c */ /* 0x000fe200000018ff */
[----:B--2---:R-:W-:Y:S01]  /*10680*/  FFMA.FTZ R3, R23, c[0x0][0x2d0], -R2 ;  /* 0x0000b40017037a23 */ /* 0x004fe20000010802 */
[----:B---3--:R-:W-:-:S03]  /*10690*/  F2FP.PACK_AB R12, R79, R78 ;  /* 0x0000004e4f0c723e */ /* 0x008fc600000000ff */
[----:B------:R2:W-:Y:S03]  /*106a0*/  MUFU.EX2 R82, R3 ;  /* 0x0000000300527308 */ /* 0x0005e60000000800 */
[----:B-1----:R-:W-:Y:S01]  /*106b0*/  HMMA.16816.F32 R20, R16, R6, RZ ;  /* 0x000000061014723c */ /* 0x002fe200000018ff */
[----:B--2---:R-:W-:-:S04]  /*106c0*/  FFMA.FTZ R3, R24, c[0x0][0x2d0], -R2 ;  /* 0x0000b40018037a23 */ /* 0x004fc80000010802 */
[----:B------:R1:W2:Y:S02]  /*106d0*/  MUFU.EX2 R83, R3 ;  /* 0x0000000300537308 */ /* 0x0002a40000000800 */
[----:B-1----:R-:W-:Y:S01]  /*106e0*/  FFMA.FTZ R3, R25, c[0x0][0x2d0], -R0 ;  /* 0x0000b40019037a23 */ /* 0x002fe20000010800 */
[----:B--2---:R-:W-:-:S05]  /*106f0*/  F2FP.PACK_AB R14, R83, R82 ;  /* 0x00000052530e723e */ /* 0x004fca00000000ff */
[----:B------:R1:W-:Y:S02]  /*10700*/  MUFU.EX2 R72, R3 ;  /* 0x0000000300487308 */ /* 0x0003e40000000800 */
[--C-:B-1----:R-:W-:Y:S02]  /*10710*/  FFMA.FTZ R3, R26, c[0x0][0x2d0], -R0.reuse ;  /* 0x0000b4001a037a23 */ /* 0x102fe40000010800 */
[C---:B------:R-:W-:Y:S04]  /*10720*/  HMMA.16816.F32 R24, R16.reuse, R4, RZ ;  /* 0x000000041018723c */ /* 0x040fe800000018ff */
[----:B------:R1:W2:Y:S04]  /*10730*/  MUFU.EX2 R76, R3 ;  /* 0x00000003004c7308 */ /* 0x0002a80000000800 */
[----:B------:R-:W-:Y:S01]  /*10740*/  HMMA.16816.F32 R4, R16, R48, RZ ;  /* 0x000000301004723c */ /* 0x000fe200000018ff */
[----:B-1----:R-:W-:Y:S01]  /*10750*/  FFMA.FTZ R3, R56, c[0x0][0x2d0], -R0 ;  /* 0x0000b40038037a23 */ /* 0x002fe20000010800 */
[----:B--2---:R-:W-:-:S03]  /*10760*/  F2FP.PACK_AB R13, R76, R72 ;  /* 0x000000484c0d723e */ /* 0x004fc600000000ff */
[----:B------:R1:W-:Y:S02]  /*10770*/  MUFU.EX2 R81, R3 ;  /* 0x0000000300517308 */ /* 0x0003e40000000800 */
[----:B-1----:R-:W-:Y:S02]  /*10780*/  FFMA.FTZ R3, R57, c[0x0][0x2d0], -R0 ;  /* 0x0000b40039037a23 */ /* 0x002fe40000010800 */
[----:B------:R-:W1:Y:S04]  /*10790*/  LDSM.16.MT88.4 R56, [R242+0x800] ;  /* 0x00080000f238783b */ /* 0x000e680000004200 */
[----:B------:R-:W2:Y:S02]  /*107a0*/  MUFU.EX2 R80, R3 ;  /* 0x0000000300507308 */ /* 0x000ea40000000800 */
[----:B--2---:R-:W-:Y:S01]  /*107b0*/  F2FP.PACK_AB R15, R80, R81 ;  /* 0x00000051500f723e */ /* 0x004fe200000000ff */
[----:B------:R-:W-:-:S04]  /*107c0*/  FADD.FTZ R3, R67, R66 ;  /* 0x0000004243037221 */ /* 0x000fc80000010000 */
[----:B------:R-:W-:Y:S02]  /*107d0*/  FADD.FTZ R3, R74, R3 ;  /* 0x000000034a037221 */ /* 0x000fe40000010000 */
[C---:B------:R-:W-:Y:S08]  /*107e0*/  HMMA.16816.F32 R224, R12.reuse, R32, R24 ;  /* 0x000000200ce0723c */ /* 0x040ff00000001818 */
[----:B------:R-:W-:Y:S01]  /*107f0*/  HMMA.16816.F32 R124, R12, R34, R20 ;  /* 0x000000220c7c723c */ /* 0x000fe20000001814 */
[----:B------:R-:W-:Y:S07]  /*10800*/  LDSM.16.MT88.4 R32, [R241+0x2800] ;  /* 0x00280000f120783b */ /* 0x000fee0000004200 */
[C---:B------:R-:W-:Y:S08]  /*10810*/  HMMA.16816.F32 R24, R16.reuse, R40, RZ ;  /* 0x000000281018723c */ /* 0x040ff000000018ff */
[----:B------:R-:W-:Y:S01]  /*10820*/  HMMA.16816.F32 R20, R16, R42, RZ ;  /* 0x0000002a1014723c */ /* 0x000fe200000018ff */
[----:B------:R-:W2:Y:S07]  /*10830*/  LDSM.16.MT88.4 R40, [R241+0x2000] ;  /* 0x00200000f128783b */ /* 0x000eae0000004200 */
[C---:B------:R-:W-:Y:S01]  /*10840*/  HMMA.16816.F32 R140, R12.reuse, R36, R44 ;  /* 0x000000240c8c723c */ /* 0x040fe2000000182c */
[----:B------:R-:W3:Y:S07]  /*10850*/  LDSM.16.MT88.4 R44, [R186+0x2000] ;  /* 0x00200000ba2c783b */ /* 0x000eee0000004200 */
[----:B------:R-:W-:Y:S08]  /*10860*/  HMMA.16816.F32 R192, R12, R52, R4 ;  /* 0x000000340cc0723c */ /* 0x000ff00000001804 */
[----:B------:R-:W-:Y:S08]  /*10870*/  HMMA.16816.F32 R4, R16, R60, RZ ;  /* 0x0000003c1004723c */ /* 0x000ff000000018ff */
[C---:B------:R-:W-:Y:S01]  /*10880*/  HMMA.16816.F32 R132, R12.reuse, R38, R28 ;  /* 0x000000260c84723c */ /* 0x040fe2000000181c */
[----:B------:R-:W4:Y:S07]  /*10890*/  LDSM.16.MT88.4 R36, [R186+0x2800] ;  /* 0x00280000ba24783b */ /* 0x000f2e0000004200 */
[C---:B-1----:R-:W-:Y:S08]  /*108a0*/  HMMA.16816.F32 R172, R12.reuse, R56, R24 ;  /* 0x000000380cac723c */ /* 0x042ff00000001818 */
[----:B------:R-:W-:Y:S08]  /*108b0*/  HMMA.16816.F32 R164, R12, R58, R20 ;  /* 0x0000003a0ca4723c */ /* 0x000ff00000001814 */
[C---:B--2---:R-:W-:Y:S08]  /*108c0*/  HMMA.16816.F32 R24, R16.reuse, R40, RZ ;  /* 0x000000281018723c */ /* 0x044ff000000018ff */
[----:B------:R-:W-:Y:S01]  /*108d0*/  HMMA.16816.F32 R20, R16, R42, RZ ;  /* 0x0000002a1014723c */ /* 0x000fe200000018ff */
[----:B------:R-:W1:Y:S07]  /*108e0*/  LDSM.16.MT88.4 R40, [R242+0x2000] ;  /* 0x00200000f228783b */ /* 0x000e6e0000004200 */
[----:B------:R-:W-:Y:S08]  /*108f0*/  HMMA.16816.F32 R168, R12, R68, R4 ;  /* 0x000000440ca8723c */ /* 0x000ff00000001804 */
[C---:B---3--:R-:W-:Y:S08]  /*10900*/  HMMA.16816.F32 R4, R16.reuse, R44, RZ ;  /* 0x0000002c1004723c */ /* 0x048ff000000018ff */
[----:B------:R-:W-:Y:S08]  /*10910*/  HMMA.16816.F32 R28, R16, R50, RZ ;  /* 0x00000032101c723c */ /* 0x000ff000000018ff */
[C---:B------:R-:W-:Y:S01]  /*10920*/  HMMA.16816.F32 R56, R12.reuse, R32, R24 ;  /* 0x000000200c38723c */ /* 0x040fe20000001818 */
[----:B------:R-:W2:Y:S06]  /*10930*/  LDSM.16.MT88.4 R24, [R242+0x2800] ;  /* 0x00280000f218783b */ /* 0x000eac0000004200 */
[--C-:B------:R-:W-:Y:S01]  /*10940*/  FFMA.FTZ R32, R89, c[0x0][0x2d0], -R2.reuse ;  /* 0x0000b40059207a23 */ /* 0x100fe20000010802 */
[----:B----4-:R-:W-:Y:S01]  /*10950*/  HMMA.16816.F32 R160, R12, R36, R4 ;  /* 0x000000240ca0723c */ /* 0x010fe20000001804 */
[----:B------:R-:W-:-:S06]  /*10960*/  FFMA.FTZ R33, R88, c[0x0][0x2d0], -R2 ;  /* 0x0000b40058217a23 */ /* 0x000fcc0000010802 */
[--C-:B------:R-:W-:Y:S01]  /*10970*/  FFMA.FTZ R37, R95, c[0x0][0x2d0], -R0.reuse ;  /* 0x0000b4005f257a23 */ /* 0x100fe20000010800 */
[----:B------:R-:W-:Y:S01]  /*10980*/  HMMA.16816.F32 R116, R12, R54, R28 ;  /* 0x000000360c74723c */ /* 0x000fe2000000181c */
[----:B------:R-:W-:-:S07]  /*10990*/  FFMA.FTZ R36, R94, c[0x0][0x2d0], -R0 ;  /* 0x0000b4005e247a23 */ /* 0x000fce0000010800 */
[C---:B-1----:R-:W-:Y:S07]  /*109a0*/  HMMA.16816.F32 R4, R16.reuse, R40, RZ ;  /* 0x000000281004723c */ /* 0x042fee00000018ff */
[--C-:B------:R-:W-:Y:S01]  /*109b0*/  FFMA.FTZ R40, R87, c[0x0][0x2d0], -R2.reuse ;  /* 0x0000b40057287a23 */ /* 0x100fe20000010802 */
[----:B------:R-:W-:Y:S01]  /*109c0*/  HMMA.16816.F32 R28, R16, R62, RZ ;  /* 0x0000003e101c723c */ /* 0x000fe200000018ff */
[----:B------:R-:W-:-:S07]  /*109d0*/  FFMA.FTZ R41, R86, c[0x0][0x2d0], -R2 ;  /* 0x0000b40056297a23 */ /* 0x000fce0000010802 */
[C---:B------:R-:W-:Y:S07]  /*109e0*/  HMMA.16816.F32 R60, R12.reuse, R34, R20 ;  /* 0x000000220c3c723c */ /* 0x040fee0000001814 */
[--C-:B------:R-:W-:Y:S01]  /*109f0*/  FFMA.FTZ R35, R97, c[0x0][0x2d0], -R0.reuse ;  /* 0x0000b40061237a23 */ /* 0x100fe20000010800 */
[----:B--2---:R-:W-:Y:S01]  /*10a00*/  HMMA.16816.F32 R156, R12, R24, R4 ;  /* 0x000000180c9c723c */ /* 0x004fe20000001804 */
[----:B------:R-:W-:-:S07]  /*10a10*/  FFMA.FTZ R34, R96, c[0x0][0x2d0], -R0 ;  /* 0x0000b40060227a23 */ /* 0x000fce0000010800 */
[----:B------:R-:W-:Y:S01]  /*10a20*/  HMMA.16816.F32 R48, R12, R70, R28 ;  /* 0x000000460c30723c */ /* 0x000fe2000000181c */
[----:B------:R-:W1:Y:S07]  /*10a30*/  LDSM.16.MT88.4 R28, [R185+0x4000] ;  /* 0x00400000b91c783b */ /* 0x000e6e0000004200 */
[C---:B------:R-:W-:Y:S07]  /*10a40*/  HMMA.16816.F32 R4, R16.reuse, R42, RZ ;  /* 0x0000002a1004723c */ /* 0x040fee00000018ff */
[--C-:B------:R-:W-:Y:S01]  /*10a50*/  FFMA.FTZ R42, R85, c[0x0][0x2d0], -R2.reuse ;  /* 0x0000b400552a7a23 */ /* 0x100fe20000010802 */
[----:B------:R-:W-:Y:S01]  /*10a60*/  HMMA.16816.F32 R20, R16, R46, RZ ;  /* 0x0000002e1014723c */ /* 0x000fe200000018ff */
[----:B------:R-:W-:-:S02]  /*10a70*/  FFMA.FTZ R43, R84, c[0x0][0x2d0], -R2 ;  /* 0x0000b400542b7a23 */ /* 0x000fc40000010802 */
[----:B------:R-:W-:Y:S11]  /*10a80*/  LDSM.16.MT88.4 R84, [R241+0x5800] ;  /* 0x00580000f154783b */ /* 0x000ff60000004200 */
[----:B------:R-:W-:Y:S02]  /*10a90*/  @!UPT UIADD3 URZ, URZ, URZ, URZ ;  /* 0x0000003f3f3ff290 */ /* 0x000fe4000fffe03f */
[C---:B------:R-:W-:Y:S01]  /*10aa0*/  HMMA.16816.F32 R128, R12.reuse, R26, R4 ;  /* 0x0000001a0c80723c */ /* 0x040fe20000001804 */
[----:B------:R-:W2:Y:S07]  /*10ab0*/  LDSM.16.MT88.4 R24, [R185+0x4800] ;  /* 0x00480000b918783b */ /* 0x000eae0000004200 */
[----:B------:R-:W-:Y:S07]  /*10ac0*/  HMMA.16816.F32 R136, R12, R38, R20 ;  /* 0x000000260c88723c */ /* 0x000fee0000001814 */
[----:B------:R-:W-:Y:S01]  /*10ad0*/  FADD.FTZ R21, R65, R64 ;  /* 0x0000004041157221 */ /* 0x000fe20000010000 */
[----:B-1----:R-:W-:Y:S01]  /*10ae0*/  HMMA.16816.F32 R4, R16, R28, RZ ;  /* 0x0000001c1004723c */ /* 0x002fe200000018ff */
[----:B------:R-:W-:-:S02]  /*10af0*/  FADD.FTZ R20, R77, R3 ;  /* 0x000000034d147221 */ /* 0x000fc40000010000 */
[----:B------:R-:W-:Y:S02]  /*10b00*/  FADD.FTZ R21, R73, R21 ;  /* 0x0000001549157221 */ /* 0x000fe40000010000 */
[----:B------:R-:W-:Y:S02]  /*10b10*/  FFMA.FTZ R39, R91, c[0x0][0x2d0], -R0 ;  /* 0x0000b4005b277a23 */ /* 0x000fe40000010800 */
[----:B------:R-:W-:Y:S02]  /*10b20*/  FADD.FTZ R3, R75, R21 ;  /* 0x000000154b037221 */ /* 0x000fe40000010000 */
[----:B------:R-:W-:Y:S02]  /*10b30*/  FFMA.FTZ R28, R93, c[0x0][0x2d0], -R2 ;  /* 0x0000b4005d1c7a23 */ /* 0x000fe40000010802 */
[----:B------:R-:W-:Y:S02]  /*10b40*/  FADD.FTZ R3, R72, R3 ;  /* 0x0000000348037221 */ /* 0x000fe40000010000 */
[----:B------:R-:W-:-:S11]  /*10b50*/  FFMA.FTZ R38, R90, c[0x0][0x2d0], -R0 ;  /* 0x0000b4005a267a23 */ /* 0x000fd60000010800 */
[----:B--2---:R-:W-:Y:S08]  /*10b60*/  HMMA.16816.F32 R120, R12, R24, R4 ;  /* 0x000000180c78723c */ /* 0x004ff00000001804 */
[----:B------:R-:W-:Y:S07]  /*10b70*/  HMMA.16816.F32 R4, R16, R30, RZ ;  /* 0x0000001e1004723c */ /* 0x000fee00000018ff */
[----:B------:R-:W-:-:S02]  /*10b80*/  FFMA.FTZ R30, R92, c[0x0][0x2d0], -R2 ;  /* 0x0000b4005c1e7a23 */ /* 0x000fc40000010802 */
[----:B------:R-:W-:Y:S02]  /*10b90*/  FADD.FTZ R31, R76, R3 ;  /* 0x000000034c1f7221 */ /* 0x000fe40000010000 */
[----:B------:R-:W1:Y:S08]  /*10ba0*/  MUFU.EX2 R3, R28 ;  /* 0x0000001c00037308 */ /* 0x000e700000000800 */
[----:B------:R2:W3:Y:S05]  /*10bb0*/  MUFU.EX2 R2, R30 ;  /* 0x0000001e00027308 */ /* 0x0004ea0000000800 */
[----:B------:R-:W-:Y:S01]  /*10bc0*/  HMMA.16816.F32 R112, R12, R26, R4 ;  /* 0x0000001a0c70723c */ /* 0x000fe20000001804 */
[----:B------:R-:W-:Y:S06]  /*10bd0*/  LDSM.16.MT88.4 R24, [R241+0x4800] ;  /* 0x00480000f118783b */ /* 0x000fec0000004200 */
[----:B------:R-:W-:-:S02]  /*10be0*/  FADD.FTZ R4, R78, R20 ;  /* 0x000000144e047221 */ /* 0x000fc40000010000 */
[----:B------:R-:W4:Y:S02]  /*10bf0*/  LDSM.16.MT88.4 R20, [R241+0x4000] ;  /* 0x00400000f114783b */ /* 0x000f240000004200 */
[----:B------:R-:W-:Y:S02]  /*10c00*/  FADD.FTZ R29, R79, R4 ;  /* 0x000000044f1d7221 */ /* 0x000fe40000010000 */
[----:B----4-:R-:W-:Y:S01]  /*10c10*/  HMMA.16816.F32 R4, R16, R20, RZ ;  /* 0x000000141004723c */ /* 0x010fe200000018ff */
[----:B------:R-:W4:Y:S11]  /*10c20*/  MUFU.EX2 R20, R32 ;  /* 0x0000002000147308 */ /* 0x000f360000000800 */
[----:B------:R-:W-:Y:S11]  /*10c30*/  @!UPT UIADD3 URZ, URZ, URZ, URZ ;  /* 0x0000003f3f3ff290 */ /* 0x000ff6000fffe03f */
[----:B------:R-:W-:Y:S01]  /*10c40*/  @!UPT UIADD3 URZ, URZ, URZ, URZ ;  /* 0x0000003f3f3ff290 */ /* 0x000fe2000fffe03f */
[----:B------:R-:W-:Y:S08]  /*10c50*/  HMMA.16816.F32 R68, R12, R24, R4 ;  /* 0x000000180c44723c */ /* 0x000ff00000001804 */
[----:B------:R-:W-:Y:S11]  /*10c60*/  HMMA.16816.F32 R4, R16, R22, RZ ;  /* 0x000000161004723c */ /* 0x000ff600000018ff */
[----:B------:R-:W-:Y:S11]  /*10c70*/  @!UPT UIADD3 URZ, URZ, URZ, URZ ;  /* 0x0000003f3f3ff290 */ /* 0x000ff6000fffe03f */
[----:B------:R-:W-:Y:S02]  /*10c80*/  @!UPT UIADD3 URZ, URZ, URZ, URZ ;  /* 0x0000003f3f3ff290 */ /* 0x000fe4000fffe03f */
[----:B------:R-:W-:Y:S01]  /*10c90*/  HMMA.16816.F32 R152, R12, R26, R4 ;  /* 0x0000001a0c98723c */ /* 0x000fe20000001804 */
[----:B------:R-:W-:Y:S01]  /*10ca0*/  MUFU.EX2 R7, R33 ;  /* 0x0000002100077308 */ /* 0x000fe20000000800 */
[----:B------:R-:W-:Y:S05]  /*10cb0*/  LDSM.16.MT88.4 R24, [R186+0x4800] ;  /* 0x00480000ba18783b */ /* 0x000fea0000004200 */
[----:B------:R-:W-:Y:S02]  /*10cc0*/  FADD.FTZ R4, R82, R29 ;  /* 0x0000001d52047221 */ /* 0x000fe40000010000 */
[----:B------:R-:W-:Y:S02]  /*10cd0*/  FADD.FTZ R5, R81, R31 ;  /* 0x0000001f51057221 */ /* 0x000fe40000010000 */
[----:B--2---:R-:W2:Y:S01]  /*10ce0*/  LDSM.16.MT88.4 R28, [R186+0x4000] ;  /* 0x00400000ba1c783b */ /* 0x004ea20000004200 */
[----:B------:R-:W-:-:S02]  /*10cf0*/  FFMA.FTZ R6, R98, c[0x0][0x2d0], -R0 ;  /* 0x0000b40062067a23 */ /* 0x000fc40000010800 */
[----:B------:R-:W-:Y:S02]  /*10d00*/  FADD.FTZ R22, R80, R5 ;  /* 0x0000000550167221 */ /* 0x000fe40000010000 */
[----:B------:R-:W-:Y:S02]  /*10d10*/  FFMA.FTZ R5, R99, c[0x0][0x2d0], -R0 ;  /* 0x0000b40063057a23 */ /* 0x000fe40000010800 */
[----:B------:R-:W5:Y:S01]  /*10d20*/  MUFU.EX2 R6, R6 ;  /* 0x0000000600067308 */ /* 0x000f620000000800 */
[----:B------:R-:W-:-:S04]  /*10d30*/  FADD.FTZ R4, R83, R4 ;  /* 0x0000000453047221 */ /* 0x000fc80000010000 */
[----:B-1----:R-:W-:-:S03]  /*10d40*/  FADD.FTZ R4, R3, R4 ;  /* 0x0000000403047221 */ /* 0x002fc60000010000 */
[----:B------:R-:W1:Y:S01]  /*10d50*/  MUFU.EX2 R5, R5 ;  /* 0x0000000500057308 */ /* 0x000e620000000800 */
[C---:B---3--:R-:W-:Y:S01]  /*10d60*/  FADD.FTZ R21, R2.reuse, R4 ;  /* 0x0000000402157221 */ /* 0x048fe20000010000 */
[----:B------:R-:W-:-:S03]  /*10d70*/  F2FP.PACK_AB R4, R2, R3 ;  /* 0x000000030204723e */ /* 0x000fc600000000ff */
[----:B----4-:R-:W-:Y:S02]  /*10d80*/  FADD.FTZ R2, R20, R21 ;  /* 0x0000001514027221 */ /* 0x010fe40000010000 */
[----:B-----5:R-:W-:Y:S01]  /*10d90*/  FADD.FTZ R0, R6, R22 ;  /* 0x0000001606007221 */ /* 0x020fe20000010000 */
[----:B------:R-:W-:Y:S01]  /*10da0*/  MUFU.EX2 R3, R41 ;  /* 0x0000002900037308 */ /* 0x000fe20000000800 */
[----:B------:R-:W-:Y:S02]  /*10db0*/  FADD.FTZ R32, R7, R2 ;  /* 0x0000000207207221 */ /* 0x000fe40000010000 */
[C---:B-1----:R-:W-:Y:S01]  /*10dc0*/  FADD.FTZ R33, R5.reuse, R0 ;  /* 0x0000000005217221 */ /* 0x042fe20000010000 */
[----:B------:R-:W-:-:S04]  /*10dd0*/  F2FP.PACK_AB R5, R5, R6 ;  /* 0x000000060505723e */ /* 0x000fc800000000ff */
[----:B------:R-:W1:Y:S01]  /*10de0*/  MUFU.EX2 R2, R35 ;  /* 0x0000002300027308 */ /* 0x000e620000000800 */
[----:B------:R-:W-:Y:S02]  /*10df0*/  F2FP.PACK_AB R6, R7, R20 ;  /* 0x000000140706723e */ /* 0x000fe400000000ff */
[C---:B--2---:R-:W-:Y:S05]  /*10e00*/  HMMA.16816.F32 R20, R16.reuse, R28, RZ ;  /* 0x0000001c1014723c */ /* 0x044fea00000018ff */
[----:B------:R-:W2:Y:S03]  /*10e10*/  MUFU.EX2 R0, R34 ;  /* 0x0000002200007308 */ /* 0x000ea60000000800 */
[----:B------:R-:W-:Y:S01]  /*10e20*/  HMMA.16816.F32 R28, R16, R30, RZ ;  /* 0x0000001e101c723c */ /* 0x000fe200000018ff */
[----:B-1----:R-:W-:Y:S11]  /*10e30*/  FADD.FTZ R7, R2, R33 ;  /* 0x0000002102077221 */ /* 0x002ff60000010000 */
[----:B------:R-:W-:Y:S04]  /*10e40*/  @!UPT UIADD3 URZ, URZ, URZ, URZ ;  /* 0x0000003f3f3ff290 */ /* 0x000fe8000fffe03f */
[C---:B------:R-:W-:Y:S01]  /*10e50*/  HMMA.16816.F32 R52, R12.reuse, R24, R20 ;  /* 0x000000180c34723c */ /* 0x040fe20000001814 */
[----:B------:R-:W1:Y:S07]  /*10e60*/  MUFU.EX2 R20, R40 ;  /* 0x0000002800147308 */ /* 0x000e6e0000000800 */
[----:B------:R-:W-:Y:S01]  /*10e70*/  HMMA.16816.F32 R44, R12, R26, R28 ;  /* 0x0000001a0c2c723c */ /* 0x000fe2000000181c */
[----:B------:R-:W3:Y:S06]  /*10e80*/  MUFU.EX2 R24, R42 ;  /* 0x0000002a00187308 */ /* 0x000eec0000000800 */
[C---:B--2---:R-:W-:Y:S01]  /*10e90*/  FADD.FTZ R26, R0.reuse, R7 ;  /* 0x00000007001a7221 */ /* 0x044fe20000010000 */
[----:B------:R-:W-:Y:S01]  /*10ea0*/  F2FP.PACK_AB R7, R0, R2 ;  /* 0x000000020007723e */ /* 0x000fe200000000ff */
[----:B------:R-:W2:Y:S01]  /*10eb0*/  MUFU.EX2 R22, R37 ;  /* 0x0000002500167308 */ /* 0x000ea20000000800 */
[----:B-1----:R-:W-:Y:S01]  /*10ec0*/  FADD.FTZ R25, R20, R32 ;  /* 0x0000002014197221 */ /* 0x002fe20000010000 */
[----:B------:R-:W-:-:S03]  /*10ed0*/  F2FP.PACK_AB R100, R3, R20 ;  /* 0x000000140364723e */ /* 0x000fc600000000ff */
[----:B------:R-:W-:-:S03]  /*10ee0*/  FADD.FTZ R2, R3, R25 ;  /* 0x0000001903027221 */ /* 0x000fc60000010000 */
[----:B------:R-:W1:Y:S01]  /*10ef0*/  MUFU.EX2 R21, R36 ;  /* 0x0000002400157308 */ /* 0x000e620000000800 */
[----:B---3--:R-:W-:-:S07]  /*10f00*/  FADD.FTZ R2, R24, R2 ;  /* 0x0000000218027221 */ /* 0x008fce0000010000 */
[----:B------:R-:W3:Y:S01]  /*10f10*/  MUFU.EX2 R23, R43 ;  /* 0x0000002b00177308 */ /* 0x000ee20000000800 */
[----:B--2---:R-:W-:-:S04]  /*10f20*/  FADD.FTZ R0, R22, R26 ;  /* 0x0000001a16007221 */ /* 0x004fc80000010000 */
[C---:B-1----:R-:W-:Y:S01]  /*10f30*/  FADD.FTZ R3, R21.reuse, R0 ;  /* 0x0000000015037221 */ /* 0x042fe20000010000 */
[----:B------:R-:W-:Y:S02]  /*10f40*/  F2FP.PACK_AB R101, R21, R22 ;  /* 0x000000161565723e */ /* 0x000fe400000000ff */
[----:B------:R-:W-:Y:S01]  /*10f50*/  MUFU.EX2 R0, R38 ;  /* 0x0000002600007308 */ /* 0x000fe20000000800 */
[C---:B---3--:R-:W-:Y:S01]  /*10f60*/  FADD.FTZ R201, R23.reuse, R2 ;  /* 0x0000000217c97221 */ /* 0x048fe20000010000 */
[----:B------:R-:W-:-:S06]  /*10f70*/  F2FP.PACK_AB R102, R23, R24 ;  /* 0x000000181766723e */ /* 0x000fcc00000000ff */
[----:B------:R-:W1:Y:S01]  /*10f80*/  MUFU.EX2 R2, R39 ;  /* 0x0000002700027308 */ /* 0x000e620000000800 */
[----:B------:R-:W2:Y:S01]  /*10f90*/  LDSM.16.MT88.4 R20, [R150+0x4000] ;  /* 0x004000009614783b */ /* 0x000ea20000004200 */
[----:B-1----:R-:W-:Y:S01]  /*10fa0*/  F2FP.PACK_AB R103, R0, R2 ;  /* 0x000000020067723e */ /* 0x002fe200000000ff */
[----:B------:R-:W-:-:S04]  /*10fb0*/  FADD.FTZ R3, R2, R3 ;  /* 0x0000000302037221 */ /* 0x000fc80000010000 */
[----:B------:R-:W-:Y:S01]  /*10fc0*/  FADD.FTZ R197, R0, R3 ;  /* 0x0000000300c57221 */ /* 0x000fe20000010000 */
[----:B------:R-:W-:-:S04]  /*10fd0*/  IADD3 R0, R106, -0x3, RZ ;  /* 0xfffffffd6a007810 */ /* 0x000fc80007ffe0ff */
[----:B------:R-:W-:Y:S01]  /*10fe0*/  ISETP.GE.AND P0, PT, R0, R207, PT ;  /* 0x000000cf0000720c */ /* 0x000fe20003f06270 */
[C---:B--2---:R-:W-:Y:S08]  /*10ff0*/  HMMA.16816.F32 R24, R16.reuse, R20, RZ ;  /* 0x000000141018723c */ /* 0x044ff000000018ff */
        /* <DEDUP_REMOVED lines=9> */
[C---:B-1----:R-:W-:Y:S07]  /*11090*/  HMMA.16816.F32 R132, R4.reuse, R12, R224 ;  /* 0x0000000c0484723c */ /* 0x042fee00000018e0 */
[----:B------:R-:W-:Y:S01]  /*110a0*/  IMAD.MOV.U32 R225, RZ, RZ, 0x1f ;  /* 0x0000001fffe17424 */ /* 0x000fe200078e00ff */
[----:B------:R-:W-:Y:S01]  /*110b0*/  HMMA.16816.F32 R28, R4, R14, R124 ;  /* 0x0000000e041c723c */ /* 0x000fe2000000187c */
[----:B------:R-:W1:Y:S01]  /*110c0*/  LDSM.16.MT88.4 R12, [R186+0x1000] ;  /* 0x00100000ba0c783b */ /* 0x000e620000004200 */
[----:B------:R-:W-:-:S06]  /*110d0*/  IMAD.MOV.U32 R224, RZ, RZ, -0x1 ;  /* 0xffffffffffe07424 */ /* 0x000fcc00078e00ff */
        /* <DEDUP_REMOVED lines=18> */
[----:B------:R-:W1:Y:S04]  /*11200*/  LDSM.16.MT88.4 R12, [R185+0x5000] ;  /* 0x00500000b90c783b */ /* 0x000e680000004200 */
[----:B------:R-:W3:Y:S03]  /*11210*/  LDSM.16.MT88.4 R128, [R241+0x1800] ;  /* 0x00180000f180783b */ /* 0x000ee60000004200 */
[C---:B--2---:R-:W-:Y:S08]  /*11220*/  HMMA.16816.F32 R140, R100.reuse, R136, R140 ;  /* 0x00000088648c723c */ /* 0x044ff0000000188c */
[----:B------:R-:W-:Y:S08]  /*11230*/  HMMA.16816.F32 R136, R100, R138, R20 ;  /* 0x0000008a6488723c */ /* 0x000ff00000001814 */
[C---:B-1----:R-:W-:Y:S01]  /*11240*/  HMMA.16816.F32 R88, R4.reuse, R12, R120 ;  /* 0x0000000c0458723c */ /* 0x042fe20000001878 */
[----:B------:R-:W1:Y:S07]  /*11250*/  LDSM.16.MT88.4 R120, [R186+0x1800] ;  /* 0x00180000ba78783b */ /* 0x000e6e0000004200 */
[----:B------:R-:W-:Y:S01]  /*11260*/  HMMA.16816.F32 R92, R4, R14, R112 ;  /* 0x0000000e045c723c */ /* 0x000fe20000001870 */
[----:B------:R-:W2:Y:S04]  /*11270*/  LDSM.16.MT88.4 R12, [R241+0x5000] ;  /* 0x00500000f10c783b */ /* 0x000ea80000004200 */
[----:B------:R-:W4:Y:S03]  /*11280*/  LDSM.16.MT88.4 R112, [R242+0x1800] ;  /* 0x00180000f270783b */ /* 0x000f260000004200 */
[C---:B---3--:R-:W-:Y:S08]  /*11290*/  HMMA.16816.F32 R132, R100.reuse, R128, R132 ;  /* 0x000000806484723c */ /* 0x048ff00000001884 */
[C---:B------:R-:W-:Y:S08]  /*112a0*/  HMMA.16816.F32 R128, R100.reuse, R130, R28 ;  /* 0x000000826480723c */ /* 0x040ff0000000181c */
[----:B-1----:R-:W-:Y:S08]  /*112b0*/  HMMA.16816.F32 R124, R100, R120, R124 ;  /* 0x00000078647c723c */ /* 0x002ff0000000187c */
[C---:B--2---:R-:W-:Y:S01]  /*112c0*/  HMMA.16816.F32 R96, R4.reuse, R12, R68 ;  /* 0x0000000c0460723c */ /* 0x044fe20000001844 */
[----:B------:R-:W-:Y:S07]  /*112d0*/  LDSM.16.MT88.4 R68, [R242+0x3800] ;  /* 0x00380000f244783b */ /* 0x000fee0000004200 */
[----:B------:R-:W-:Y:S01]  /*112e0*/  HMMA.16816.F32 R152, R4, R14, R152 ;  /* 0x0000000e0498723c */ /* 0x000fe20000001898 */
[----:B------:R-:W1:Y:S07]  /*112f0*/  LDSM.16.MT88.4 R12, [R186+0x5000] ;  /* 0x00500000ba0c783b */ /* 0x000e6e0000004200 */
[C---:B----4-:R-:W-:Y:S08]  /*11300*/  HMMA.16816.F32 R116, R100.reuse, R112, R116 ;  /* 0x000000706474723c */ /* 0x050ff00000001874 */
[C---:B------:R-:W-:Y:S08]  /*11310*/  HMMA.16816.F32 R120, R100.reuse, R122, R32 ;  /* 0x0000007a6478723c */ /* 0x040ff00000001820 */
[----:B------:R-:W-:Y:S08]  /*11320*/  HMMA.16816.F32 R112, R100, R114, R36 ;  /* 0x000000726470723c */ /* 0x000ff00000001824 */
[C---:B-1----:R-:W-:Y:S01]  /*11330*/  HMMA.16816.F32 R156, R4.reuse, R14, R44 ;  /* 0x0000000e049c723c */ /* 0x042fe2000000182c */
[----:B------:R-:W1:Y:S07]  /*11340*/  LDSM.16.MT88.4 R44, [R185+0x3800] ;  /* 0x00380000b92c783b */ /* 0x000e6e0000004200 */
[----:B------:R-:W-:Y:S01]  /*11350*/  HMMA.16816.F32 R160, R4, R12, R52 ;  /* 0x0000000c04a0723c */ /* 0x000fe20000001834 */
[----:B------:R-:W2:Y:S04]  /*11360*/  LDSM.16.MT88.4 R52, [R241+0x3800] ;  /* 0x00380000f134783b */ /* 0x000ea80000004200 */
[----:B------:R-:W3:Y:S03]  /*11370*/  LDSM.16.MT88.4 R12, [R242+0x5000] ;  /* 0x00500000f20c783b */ /* 0x000ee60000004200 */
[C---:B-1----:R-:W-:Y:S08]  /*11380*/  HMMA.16816.F32 R40, R100.reuse, R44, R40 ;  /* 0x0000002c6428723c */ /* 0x042ff00000001828 */
[C---:B------:R-:W-:Y:S08]  /*11390*/  HMMA.16816.F32 R44, R100.reuse, R46, R48 ;  /* 0x0000002e642c723c */ /* 0x040ff00000001830 */
[C---:B--2---:R-:W-:Y:S08]  /*113a0*/  HMMA.16816.F32 R48, R100.reuse, R52, R56 ;  /* 0x000000346430723c */ /* 0x044ff00000001838 */
[----:B------:R-:W-:Y:S01]  /*113b0*/  HMMA.16816.F32 R52, R100, R54, R60 ;  /* 0x000000366434723c */ /* 0x000fe2000000183c */
[----:B------:R-:W1:Y:S07]  /*113c0*/  LDSM.16.MT88.4 R60, [R186+0x3800] ;  /* 0x00380000ba3c783b */ /* 0x000e6e0000004200 */
[C---:B---3--:R-:W-:Y:S08]  /*113d0*/  HMMA.16816.F32 R24, R4.reuse, R12, R24 ;  /* 0x0000000c0418723c */ /* 0x048ff00000001818 */
[----:B------:R-:W-:Y:S01]  /*113e0*/  HMMA.16816.F32 R16, R4, R14, R16 ;  /* 0x0000000e0410723c */ /* 0x000fe20000001810 */
[----:B------:R-:W2:Y:S07]  /*113f0*/  LDSM.16.MT88.4 R4, [R242+0x5800] ;  /* 0x00580000f204783b */ /* 0x000eae0000004200 */
[C---:B-1----:R-:W-:Y:S08]  /*11400*/  HMMA.16816.F32 R56, R100.reuse, R60, R64 ;  /* 0x0000003c6438723c */ /* 0x042ff00000001840 */
[C---:B------:R-:W-:Y:S01]  /*11410*/  HMMA.16816.F32 R64, R100.reuse, R68, R76 ;  /* 0x000000446440723c */ /* 0x040fe2000000184c */
[----:B------:R-:W1:Y:S07]  /*11420*/  LDSM.16.MT88.4 R76, [R185+0x5800] ;  /* 0x00580000b94c783b */ /* 0x000e6e0000004200 */
[C---:B------:R-:W-:Y:S08]  /*11430*/  HMMA.16816.F32 R60, R100.reuse, R62, R72 ;  /* 0x0000003e643c723c */ /* 0x040ff00000001848 */
[C---:B------:R-:W-:Y:S08]  /*11440*/  HMMA.16816.F32 R68, R100.reuse, R70, R80 ;  /* 0x000000466444723c */ /* 0x040ff00000001850 */
[C---:B------:R-:W-:Y:S08]  /*11450*/  HMMA.16816.F32 R80, R100.reuse, R84, R96 ;  /* 0x000000546450723c */ /* 0x040ff00000001860 */
[C---:B------:R-:W-:Y:S08]  /*11460*/  HMMA.16816.F32 R84, R100.reuse, R86, R152 ;  /* 0x000000566454723c */ /* 0x040ff00000001898 */
[C---:B--2---:R-:W-:Y:S08]  /*11470*/  HMMA.16816.F32 R96, R100.reuse, R4, R24 ;  /* 0x000000046460723c */ /* 0x044ff00000001818 */
[C---:B-1----:R-:W-:Y:S08]  /*11480*/  HMMA.16816.F32 R72, R100.reuse, R76, R88 ;  /* 0x0000004c6448723c */ /* 0x042ff00000001858 */
[C---:B------:R-:W-:Y:S01]  /*11490*/  HMMA.16816.F32 R76, R100.reuse, R78, R92 ;  /* 0x0000004e644c723c */ /* 0x040fe2000000185c */
[----:B------:R-:W1:Y:S07]  /*114a0*/  LDSM.16.MT88.4 R92, [R186+0x5800] ;  /* 0x00580000ba5c783b */ /* 0x000e6e0000004200 */
[C---:B-1----:R-:W-:Y:S08]  /*114b0*/  HMMA.16816.F32 R88, R100.reuse, R92, R160 ;  /* 0x0000005c6458723c */ /* 0x042ff000000018a0 */
        /* <DEDUP_REMOVED lines=19> */
[C---:B------:R-:W-:Y:S01]  /*115f0*/  SHF.L.U64.HI R18, R205.reuse, 0x1, R211 ;  /* 0x00000001cd127819 */ /* 0x040fe200000102d3 */
[----:B------:R-:W-:Y:S01]  /*11600*/  IMAD.SHL.U32 R17, R205, 0x2, RZ ;  /* 0x00000002cd117824 */ /* 0x000fe200078e00ff */
[----:B------:R-:W-:Y:S01]  /*11610*/  SHF.L.U64.HI R16, R204, 0x1, R212 ;  /* 0x00000001cc107819 */ /* 0x000fe200000102d4 */
[----:B------:R-:W-:Y:S01]  /*11620*/  IMAD R191, R0, c[0x0][0x2b8], R2 ;  /* 0x0000ae0000bf7a24 */ /* 0x000fe200078e0202 */
[----:B------:R-:W-:Y:S01]  /*11630*/  SHF.L.U64.HI R14, R202, 0x1, R203 ;  /* 0x00000001ca0e7819 */ /* 0x000fe200000102cb */
[----:B------:R-:W-:Y:S02]  /*11640*/  IMAD.SHL.U32 R15, R204, 0x2, RZ ;  /* 0x00000002cc0f7824 */ /* 0x000fe400078e00ff */
[----:B------:R-:W-:Y:S01]  /*11650*/  IMAD.WIDE.U32 R2, R191, c[0x0][0x1e0], RZ ;  /* 0x00007800bf027a25 */ /* 0x000fe200078e00ff */
[----:B------:R-:W-:-:S03]  /*11660*/  SHF.R.S32.HI R0, RZ, 0x1f, R191 ;  /* 0x0000001fff007819 */ /* 0x000fc600000114bf */
[----:B------:R-:W-:Y:S02]  /*11670*/  IMAD.SHL.U32 R7, R202, 0x2, RZ ;  /* 0x00000002ca077824 */ /* 0x000fe400078e00ff */
        /* <DEDUP_REMOVED lines=13> */
.L_x_1893:
[----:B------:R-:W-:Y:S05]  /*11750*/  BRA.DIV ~URZ, `(.L_x_1803) ;  /* 0x000092327f007947 */ /* 0x000fea000b800000 */
[----:B------:R-:W3:Y:S01]  /*11760*/  SHFL.IDX PT, R0, R6, RZ, 0x181f ;  /* 0x00181fff06007589 */ /* 0x000ee200000e0000 */
[C---:B------:R-:W-:Y:S01]  /*11770*/  LOP3.LUT P2, RZ, R196.reuse, 0x2, RZ, 0xc0, !PT ;  /* 0x00000002c4ff7812 */ /* 0x040fe2000784c0ff */
[----:B------:R-:W-:Y:S01]  /*11780*/  IMAD.MOV.U32 R12, RZ, RZ, R149 ;  /* 0x000000ffff0c7224 */ /* 0x000fe200078e0095 */
[C---:B------:R-:W-:Y:S02]  /*11790*/  LOP3.LUT P1, RZ, R196.reuse, 0x1, RZ, 0xc0, !PT ;  /* 0x00000001c4ff7812 */ /* 0x040fe4000782c0ff */
[----:B------:R-:W-:Y:S02]  /*117a0*/  LOP3.LUT P3, RZ, R196, 0x4, RZ, 0xc0, !PT ;  /* 0x00000004c4ff7812 */ /* 0x000fe4000786c0ff */
[----:B------:R-:W-:Y:S02]  /*117b0*/  SEL R13, RZ, 0x10, P1 ;  /* 0x00000010ff0d7807 */ /* 0x000fe40000800000 */
[----:B---3--:R-:W-:-:S05]  /*117c0*/  IADD3 R2, P0, R0, R7, RZ ;  /* 0x0000000700027210 */ /* 0x008fca0007f1e0ff */
[----:B--2---:R-:W-:-:S05]  /*117d0*/  IMAD.X R3, R4, 0x1, R14, P0 ;  /* 0x0000000104037824 */ /* 0x004fca00000e060e */
[----:B------:R-:W-:Y:S01]  /*117e0*/  @!PT LDS RZ, [RZ] ;  /* 0x00000000fffff984 */ /* 0x000fe20000000800 */
[----:B------:R-:W-:Y:S01]  /*117f0*/  @!PT LDS RZ, [RZ] ;  /* 0x00000000fffff984 */ /* 0x000fe20000000800 */
[----:B------:R2:W-:Y:S02]  /*11800*/  LDGSTS.E.BYPASS.LTC128B.128 [R107+0xc100], [R2.64], !P2 ;  /* 0x0c100000026b7fae */ /* 0x0005e4000d101d48 */
[----:B--2---:R-:W-:-:S05]  /*11810*/  IADD3 R2, P0, R0, R15, RZ ;  /* 0x0000000f00027210 */ /* 0x004fca0007f1e0ff */
[----:B------:R-:W-:-:S05]  /*11820*/  IMAD.X R3, R4, 0x1, R16, P0 ;  /* 0x0000000104037824 */ /* 0x000fca00000e0610 */
[----:B------:R2:W-:Y:S02]  /*11830*/  LDGSTS.E.BYPASS.LTC128B.128 [R107+0xe100], [R2.64], !P1 ;  /* 0x0e100000026b7fae */ /* 0x0005e4000c901d48 */
[----:B--2---:R-:W-:Y:S02]  /*11840*/  IADD3 R2, P0, R0, R17, RZ ;  /* 0x0000001100027210 */ /* 0x004fe40007f1e0ff */
[----:B------:R-:W2:Y:S03]  /*11850*/  SHFL.IDX PT, R0, R6, 0x1, 0x181f ;  /* 0x00381f0006007f89 */ /* 0x000ea600000e0000 */
[----:B------:R-:W-:Y:S02]  /*11860*/  IMAD.X R3, R4, 0x1, R18, P0 ;  /* 0x0000000104037824 */ /* 0x000fe400000e0612 */
[----:B------:R3:W4:Y:S04]  /*11870*/  SHFL.IDX PT, R4, R5, 0x1, 0x181f ;  /* 0x00381f0005047f89 */ /* 0x00072800000e0000 */
[----:B------:R1:W-:Y:S02]  /*11880*/  LDGSTS.E.BYPASS.LTC128B.128 [R107+0x10100], [R2.64], !P3 ;  /* 0x10100000026b7fae */ /* 0x0003e4000d901d48 */
[----:B-1-3--:R-:W-:-:S04]  /*11890*/  SEL R5, RZ, 0x10, P2 ;  /* 0x00000010ff057807 */ /* 0x00afc80001000000 */
.L_x_1894:
[C---:B--2---:R-:W-:Y:S02]  /*118a0*/  IADD3 R2, -R5.reuse, 0x10, RZ ;  /* 0x0000001005027810 */ /* 0x044fe40007ffe1ff */
[----:B------:R-:W-:-:S02]  /*118b0*/  ISETP.NE.U32.AND P2, PT, R5, RZ, PT ;  /* 0x000000ff0500720c */ /* 0x000fc40003f45070 */
[----:B------:R-:W-:-:S04]  /*118c0*/  LOP3.LUT R2, R2, 0xf, RZ, 0xc0, !PT ;  /* 0x0000000f02027812 */ /* 0x000fc800078ec0ff */
[----:B------:R-:W-:-:S04]  /*118d0*/  IADD3 R2, P1, P0, R2, R0, R7 ;  /* 0x0000000002027210 */ /* 0x000fc8000783e007 */
[----:B----4-:R-:W-:-:S05]  /*118e0*/  IADD3.X R3, RZ, R4, R14, P1, P0 ;  /* 0x00000004ff037210 */ /* 0x010fca0000fe040e */
[----:B------:R-:W-:Y:S01]  /*118f0*/  @!PT LDS RZ, [RZ] ;  /* 0x00000000fffff984 */ /* 0x000fe20000000800 */
[----:B------:R-:W-:Y:S01]  /*11900*/  @!PT LDS RZ, [RZ] ;  /* 0x00000000fffff984 */ /* 0x000fe20000000800 */
[----:B------:R-:W-:Y:S01]  /*11910*/  @!PT LDS RZ, [RZ] ;  /* 0x00000000fffff984 */ /* 0x000fe20000000800 */
[----:B------:R1:W-:Y:S02]  /*11920*/  LDGSTS.E.BYPASS.LTC128B.128.ZFILL [R107+0xd100], [R2.64], P2 ;  /* 0x0d100000026b7fae */ /* 0x0003e40009141d48 */
[----:B-1----:R-:W-:-:S04]  /*11930*/  IADD3 R2, -R13, 0x10, RZ ;  /* 0x000000100d027810 */ /* 0x002fc80007ffe1ff */
[----:B------:R-:W-:-:S04]  /*11940*/  LOP3.LUT R2, R2, 0xf, RZ, 0xc0, !PT ;  /* 0x0000000f02027812 */ /* 0x000fc800078ec0ff */
[----:B------:R-:W-:Y:S02]  /*11950*/  IADD3 R6, P1, P0, R2, R0, R15 ;  /* 0x0000000002067210 */ /* 0x000fe4000783e00f */
[----:B------:R-:W-:Y:S02]  /*11960*/  IADD3 R2, -R12, 0x10, RZ ;  /* 0x000000100c027810 */ /* 0x000fe40007ffe1ff */
[----:B------:R-:W-:Y:S02]  /*11970*/  IADD3.X R7, RZ, R4, R16, P1, P0 ;  /* 0x00000004ff077210 */ /* 0x000fe40000fe0410 */
[----:B------:R-:W-:-:S04]  /*11980*/  LOP3.LUT R2, R2, 0xf, RZ, 0xc0, !PT ;  /* 0x0000000f02027812 */ /* 0x000fc800078ec0ff */
[----:B------:R-:W-:-:S04]  /*11990*/  IADD3 R2, P1, P0, R2, R0, R17 ;  /* 0x0000000002027210 */ /* 0x000fc8000783e011 */
[----:B------:R-:W-:Y:S02]  /*119a0*/  IADD3.X R3, RZ, R4, R18, P1, P0 ;  /* 0x00000004ff037210 */ /* 0x000fe40000fe0412 */
[----:B------:R-:W-:Y:S02]  /*119b0*/  ISETP.NE.U32.AND P1, PT, R13, RZ, PT ;  /* 0x000000ff0d00720c */ /* 0x000fe40003f25070 */
[----:B------:R-:W-:-:S11]  /*119c0*/  ISETP.NE.U32.AND P0, PT, R12, RZ, PT ;  /* 0x000000ff0c00720c */ /* 0x000fd60003f05070 */
[----:B------:R1:W-:Y:S04]  /*119d0*/  LDGSTS.E.BYPASS.LTC128B.128.ZFILL [R107+0xf100], [R6.64], P1 ;  /* 0x0f100000066b7fae */ /* 0x0003e80008941d48 */
[----:B------:R1:W-:Y:S02]  /*119e0*/  LDGSTS.E.BYPASS.LTC128B.128.ZFILL [R107+0x11100], [R2.64], P0 ;  /* 0x11100000026b7fae */ /* 0x0003e40008141d48 */
.L_x_1801:
[----:B------:R-:W-:Y:S05]  /*119f0*/  BSYNC B0 ;  /* 0x0000000000007941 */ /* 0x000fea0003800000 */
.L_x_1800:
        /* <DEDUP_REMOVED lines=9> */
.L_x_1814:
        /* <DEDUP_REMOVED lines=9> */
[----:B------:R2:W4:Y:S04]  /*11b20*/  LDSM.16.M88.4 R12, [R8] ;  /* 0x00000000080c783b */ /* 0x0005280000000200 */
[----:B------:R2:W1:Y:S04]  /*11b30*/  LDSM.16.M88.4 R20, [R8+0x800] ;  /* 0x000800000814783b */ /* 0x0004680000000200 */
        /* <DEDUP_REMOVED lines=8> */
[C---:B------:R-:W-:Y:S01]  /*11bc0*/  IMAD.SHL.U32 R26, R205.reuse, 0x2, RZ ;  /* 0x00000002cd1a7824 */ /* 0x040fe200078e00ff */
[----:B-1----:R-:W-:Y:S01]  /*11bd0*/  SHF.R.S32.HI R2, RZ, 0x1f, R191 ;  /* 0x0000001fff027819 */ /* 0x002fe200000114bf */
[----:B------:R-:W-:Y:S01]  /*11be0*/  IMAD.SHL.U32 R17, R202, 0x2, RZ ;  /* 0x00000002ca117824 */ /* 0x000fe200078e00ff */
[----:B------:R-:W-:Y:S02]  /*11bf0*/  SHF.R.S32.HI R5, RZ, 0x1f, R189 ;  /* 0x0000001fff057819 */ /* 0x000fe400000114bd */
[----:B------:R-:W-:Y:S01]  /*11c00*/  SHF.L.U64.HI R27, R205, 0x1, R211 ;  /* 0x00000001cd1b7819 */ /* 0x000fe200000102d3 */
[----:B------:R-:W-:Y:S01]  /*11c10*/  IMAD R4, R2, c[0x0][0x208], RZ ;  /* 0x0000820002047a24 */ /* 0x000fe200078e02ff */
[C---:B------:R-:W-:Y:S01]  /*11c20*/  SHF.L.U64.HI R25, R204.reuse, 0x1, R212 ;  /* 0x00000001cc197819 */ /* 0x040fe200000102d4 */
[C---:B------:R-:W-:Y:S01]  /*11c30*/  IMAD.WIDE.U32 R2, R191.reuse, c[0x0][0x208], RZ ;  /* 0x00008200bf027a25 */ /* 0x040fe200078e00ff */
[----:B------:R-:W-:Y:S02]  /*11c40*/  SHF.L.U32 R24, R204, 0x1, RZ ;  /* 0x00000001cc187819 */ /* 0x000fe400000006ff */
[----:B------:R-:W-:Y:S01]  /*11c50*/  SHF.L.U64.HI R19, R202, 0x1, R203 ;  /* 0x00000001ca137819 */ /* 0x000fe200000102cb */
        /* <DEDUP_REMOVED lines=10> */
[----:B------:R1:W2:Y:S02]  /*11d00*/  SHFL.IDX PT, R5, R9, RZ, 0x181f ;  /* 0x00181fff09057589 */ /* 0x0002a400000e0000 */
.L_x_1895:
[----:B------:R-:W-:-:S05]  /*11d10*/  BRA.DIV ~URZ, `(.L_x_1808) ;  /* 0x00008f227f007947 */ /* 0x000fca000b800000 */
[----:B------:R-:W5:Y:S01]  /*11d20*/  SHFL.IDX PT, R2, R16, RZ, 0x181f ;  /* 0x00181fff10027589 */ /* 0x000f6200000e0000 */
[----:B------:R-:W-:Y:S01]  /*11d30*/  LOP3.LUT P3, RZ, R196, 0x2, RZ, 0xc0, !PT ;  /* 0x00000002c4ff7812 */ /* 0x000fe2000786c0ff */
[----:B------:R-:W-:Y:S01]  /*11d40*/  IMAD R4, R190, 0x6000, R10 ;  /* 0x00006000be047824 */ /* 0x000fe200078e020a */
[C---:B------:R-:W-:Y:S02]  /*11d50*/  LOP3.LUT P2, RZ, R196.reuse, 0x1, RZ, 0xc0, !PT ;  /* 0x00000001c4ff7812 */ /* 0x040fe4000784c0ff */
[----:B------:R-:W-:Y:S02]  /*11d60*/  LOP3.LUT P1, RZ, R196, 0x4, RZ, 0xc0, !PT ;  /* 0x00000004c4ff7812 */ /* 0x000fe4000782c0ff */
[----:B------:R-:W-:Y:S02]  /*11d70*/  SEL R18, RZ, 0x10, P2 ;  /* 0x00000010ff127807 */ /* 0x000fe40001000000 */
[C---:B-----5:R-:W-:Y:S05]  /*11d80*/  IADD3 R6, P0, R2.reuse, R17, RZ ;  /* 0x0000001102067210 */ /* 0x060fea0007f1e0ff */
[C---:B--2---:R-:W-:Y:S05]  /*11d90*/  IMAD.X R7, R5.reuse, 0x1, R19, P0 ;  /* 0x0000000105077824 */ /* 0x044fea00000e0613 */
[----:B------:R-:W-:Y:S01]  /*11da0*/  @!PT LDS RZ, [RZ] ;  /* 0x00000000fffff984 */ /* 0x000fe20000000800 */
[----:B------:R-:W-:Y:S01]  /*11db0*/  @!PT LDS RZ, [RZ] ;  /* 0x00000000fffff984 */ /* 0x000fe20000000800 */
[----:B------:R2:W-:Y:S02]  /*11dc0*/  LDGSTS.E.BYPASS.LTC128B.128 [R4], [R6.64], !P3 ;  /* 0x0000000006047fae */ /* 0x0005e4000d901d48 */
[C---:B--2---:R-:W-:Y:S05]  /*11dd0*/  IADD3 R6, P0, R2.reuse, R24, RZ ;  /* 0x0000001802067210 */ /* 0x044fea0007f1e0ff */
[C---:B------:R-:W-:Y:S01]  /*11de0*/  IMAD.X R7, R5.reuse, 0x1, R25, P0 ;  /* 0x0000000105077824 */ /* 0x040fe200000e0619 */
[----:B------:R-:W-:Y:S04]  /*11df0*/  IADD3 R2, P0, R2, R26, RZ ;  /* 0x0000001a02027210 */ /* 0x000fe80007f1e0ff */
[----:B------:R2:W-:Y:S01]  /*11e00*/  LDGSTS.E.BYPASS.LTC128B.128 [R4+0x2000], [R6.64], !P2 ;  /* 0x0200000006047fae */ /* 0x0005e2000d101d48 */
[----:B------:R-:W-:Y:S03]  /*11e10*/  IMAD.X R3, R5, 0x1, R27, P0 ;  /* 0x0000000105037824 */ /* 0x000fe600000e061b */
[----:B------:R5:W1:Y:S04]  /*11e20*/  SHFL.IDX PT, R5, R9, 0x1, 0x181f ;  /* 0x00381f0009057f89 */ /* 0x000a6800000e0000 */
[----:B------:R4:W-:Y:S01]  /*11e30*/  LDGSTS.E.BYPASS.LTC128B.128 [R4+0x4000], [R2.64], !P1 ;  /* 0x0400000002047fae */ /* 0x0009e2000c901d48 */
[----:B--2---:R-:W-:Y:S02]  /*11e40*/  SEL R6, RZ, 0x10, P3 ;  /* 0x00000010ff067807 */ /* 0x004fe40001800000 */
[----:B-1---5:R-:W-:Y:S01]  /*11e50*/  SEL R9, RZ, 0x10, P1 ;  /* 0x00000010ff097807 */ /* 0x022fe20000800000 */
[----:B----4-:R1:W2:Y:S04]  /*11e60*/  SHFL.IDX PT, R2, R16, 0x1, 0x181f ;  /* 0x00381f0010027f89 */ /* 0x0102a800000e0000 */
.L_x_1896:
[C---:B------:R-:W-:Y:S02]  /*11e70*/  IADD3 R3, -R6.reuse, 0x10, RZ ;  /* 0x0000001006037810 */ /* 0x040fe40007ffe1ff */
[----:B------:R-:W-:Y:S02]  /*11e80*/  ISETP.NE.U32.AND P2, PT, R6, RZ, PT ;  /* 0x000000ff0600720c */ /* 0x000fe40003f45070 */
[----:B------:R-:W-:Y:S04]  /*11e90*/  LOP3.LUT R3, R3, 0xf, RZ, 0xc0, !PT ;  /* 0x0000000f03037812 */ /* 0x000fe800078ec0ff */
[-C--:B-12---:R-:W-:Y:S02]  /*11ea0*/  IADD3 R16, P1, P0, R3, R2.reuse, R17 ;  /* 0x0000000203107210 */ /* 0x086fe4000783e011 */
[C---:B------:R-:W-:Y:S02]  /*11eb0*/  IADD3 R3, -R18.reuse, 0x10, RZ ;  /* 0x0000001012037810 */ /* 0x040fe40007ffe1ff */
[-C--:B------:R-:W-:Y:S02]  /*11ec0*/  IADD3.X R17, RZ, R5.reuse, R19, P1, P0 ;  /* 0x00000005ff117210 */ /* 0x080fe40000fe0413 */
[----:B------:R-:W-:Y:S03]  /*11ed0*/  LOP3.LUT R3, R3, 0xf, RZ, 0xc0, !PT ;  /* 0x0000000f03037812 */ /* 0x000fe600078ec0ff */
[----:B------:R-:W-:Y:S01]  /*11ee0*/  @!PT LDS RZ, [RZ] ;  /* 0x00000000fffff984 */ /* 0x000fe20000000800 */
[----:B------:R-:W-:Y:S01]  /*11ef0*/  @!PT LDS RZ, [RZ] ;  /* 0x00000000fffff984 */ /* 0x000fe20000000800 */
[----:B------:R-:W-:Y:S01]  /*11f00*/  @!PT LDS RZ, [RZ] ;  /* 0x00000000fffff984 */ /* 0x000fe20000000800 */
[----:B------:R1:W-:Y:S01]  /*11f10*/  LDGSTS.E.BYPASS.LTC128B.128.ZFILL [R4+0x1000], [R16.64], P2 ;  /* 0x0100000010047fae */ /* 0x0003e20009141d48 */
[-C--:B------:R-:W-:Y:S02]  /*11f20*/  IADD3 R6, P1, P0, R3, R2.reuse, R24 ;  /* 0x0000000203067210 */ /* 0x080fe4000783e018 */
[----:B------:R-:W-:Y:S02]  /*11f30*/  IADD3 R3, -R9, 0x10, RZ ;  /* 0x0000001009037810 */ /* 0x000fe40007ffe1ff */
        /* <DEDUP_REMOVED lines=8> */
.L_x_1806:
[----:B------:R-:W-:Y:S05]  /*11fc0*/  BSYNC B0 ;  /* 0x0000000000007941 */ /* 0x000fea0003800000 */
.L_x_1805:
[----:B------:R-:W0:Y:S01]  /*11fd0*/  LDGDEPBAR ;  /* 0x00000000000079af */ /* 0x000e220000000000 */
[----:B------:R-:W-:Y:S01]  /*11fe0*/  WARPSYNC 0xffffffff ;  /* 0xffffffff00007948 */ /* 0x000fe20003800000 */
[C---:B-1-34-:R-:W-:Y:S01]  /*11ff0*/  HMMA.16816.F32 R4, R36.reuse, R12, RZ ;  /* 0x0000000c2404723c */ /* 0x05afe200000018ff */
[----:B------:R-:W-:Y:S02]  /*12000*/  IMAD.MOV.U32 R2, RZ, RZ, 0x40 ;  /* 0x00000040ff027424 */ /* 0x000fe400078e00ff */
[----:B------:R-:W-:Y:S01]  /*12010*/  LOP3.LUT P0, RZ, R182, 0x4, RZ, 0xc0, !PT ;  /* 0x00000004b6ff7812 */ /* 0x000fe2000780c0ff */
[C-C-:B------:R-:W-:Y:S03]  /*12020*/  IMAD.IADD R3, R177.reuse, 0x1, R8.reuse ;  /* 0x00000001b1037824 */ /* 0x140fe600078e0208 */
[----:B------:R-:W-:Y:S01]  /*12030*/  SEL R2, R2, 0xffffffc0, !P0 ;  /* 0xffffffc002027807 */ /* 0x000fe20004000000 */
[C---:B------:R-:W-:Y:S01]  /*12040*/  HMMA.16816.F32 R12, R36.reuse, R14, RZ ;  /* 0x0000000e240c723c */ /* 0x040fe200000018ff */
[----:B------:R-:W-:Y:S03]  /*12050*/  ISETP.GE.AND P0, PT, R190, 0x1, PT ;  /* 0x00000001be00780c */ /* 0x000fe60003f06270 */
[C---:B------:R-:W-:Y:S02]  /*12060*/  IMAD.IADD R9, R2.reuse, 0x1, R8 ;  /* 0x0000000102097824 */ /* 0x040fe400078e0208 */
[----:B------:R-:W-:Y:S01]  /*12070*/  IMAD.IADD R150, R2, 0x1, R149 ;  /* 0x0000000102967824 */ /* 0x000fe200078e0295 */
[----:B------:R-:W-:Y:S01]  /*12080*/  IADD3 R2, R177, R8, R2 ;  /* 0x00000008b1027210 */ /* 0x000fe20007ffe002 */
[C---:B------:R-:W-:Y:S08]  /*12090*/  HMMA.16816.F32 R16, R36.reuse, R20, RZ ;  /* 0x000000142410723c */ /* 0x040ff000000018ff */
        /* <DEDUP_REMOVED lines=20> */
[----:B------:R-:W1:Y:S07]  /*121e0*/  LDSM.16.M88.4 R160, [R9+0x1800] ;  /* 0x0018000009a0783b */ /* 0x000e6e0000000200 */
[C---:B---3--:R-:W-:Y:S08]  /*121f0*/  HMMA.16816.F32 R16, R152.reuse, R156, R16 ;  /* 0x0000009c9810723c */ /* 0x048ff00000001810 */
[C---:B------:R-:W-:Y:S01]  /*12200*/  HMMA.16816.F32 R20, R152.reuse, R158, R20 ;  /* 0x0000009e9814723c */ /* 0x040fe20000001814 */
[----:B------:R-:W-:Y:S07]  /*12210*/  LDSM.16.M88.4 R156, [R180] ;  /* 0x00000000b49c783b */ /* 0x000fee0000000200 */
[C---:B------:R-:W-:Y:S08]  /*12220*/  HMMA.16816.F32 R24, R152.reuse, R164, R24 ;  /* 0x000000a49818723c */ /* 0x040ff00000001818 */
[C---:B------:R-:W-:Y:S01]  /*12230*/  HMMA.16816.F32 R28, R152.reuse, R166, R28 ;  /* 0x000000a6981c723c */ /* 0x040fe2000000181c */
[----:B------:R-:W3:Y:S07]  /*12240*/  LDSM.16.M88.4 R164, [R150] ;  /* 0x0000000096a4783b */ /* 0x000eee0000000200 */
[C---:B-1----:R-:W-:Y:S08]  /*12250*/  HMMA.16816.F32 R32, R152.reuse, R160, R32 ;  /* 0x000000a09820723c */ /* 0x042ff00000001820 */
[----:B------:R-:W-:Y:S01]  /*12260*/  HMMA.16816.F32 R36, R152, R162, R36 ;  /* 0x000000a29824723c */ /* 0x000fe20000001824 */
[----:B------:R-:W1:Y:S08]  /*12270*/  LDSM.16.M88.4 R152, [R150+0x800] ;  /* 0x000800009698783b */ /* 0x000e700000000200 */
[----:B------:R-:W4:Y:S01]  /*12280*/  LDSM.16.M88.4 R160, [R150+0x1000] ;  /* 0x0010000096a0783b */ /* 0x000f220000000200 */
[C---:B---3--:R-:W-:Y:S08]  /*12290*/  HMMA.16816.F32 R4, R156.reuse, R164, R4 ;  /* 0x000000a49c04723c */ /* 0x048ff00000001804 */
[C---:B------:R-:W-:Y:S01]  /*122a0*/  HMMA.16816.F32 R12, R156.reuse, R166, R12 ;  /* 0x000000a69c0c723c */ /* 0x040fe2000000180c */
[----:B------:R-:W-:Y:S07]  /*122b0*/  LDSM.16.M88.4 R164, [R178+0x4000] ;  /* 0x00400000b2a4783b */ /* 0x000fee0000000200 */
[C---:B-1----:R-:W-:Y:S08]  /*122c0*/  HMMA.16816.F32 R16, R156.reuse, R152, R16 ;  /* 0x000000989c10723c */ /* 0x042ff00000001810 */
[C---:B------:R-:W-:Y:S01]  /*122d0*/  HMMA.16816.F32 R20, R156.reuse, R154, R20 ;  /* 0x0000009a9c14723c */ /* 0x040fe20000001814 */
[----:B------:R-:W1:Y:S07]  /*122e0*/  LDSM.16.M88.4 R152, [R150+0x1800] ;  /* 0x001800009698783b */ /* 0x000e6e0000000200 */
[C---:B----4-:R-:W-:Y:S08]  /*122f0*/  HMMA.16816.F32 R24, R156.reuse, R160, R24 ;  /* 0x000000a09c18723c */ /* 0x050ff00000001818 */
[C---:B------:R-:W-:Y:S01]  /*12300*/  HMMA.16816.F32 R28, R156.reuse, R162, R28 ;  /* 0x000000a29c1c723c */ /* 0x040fe2000000181c */
[----:B------:R-:W3:Y:S07]  /*12310*/  LDSM.16.M88.4 R160, [R8+0x2000] ;  /* 0x0020000008a0783b */ /* 0x000eee0000000200 */
[C---:B-1----:R-:W-:Y:S08]  /*12320*/  HMMA.16816.F32 R32, R156.reuse, R152, R32 ;  /* 0x000000989c20723c */ /* 0x042ff00000001820 */
[----:B------:R-:W-:Y:S01]  /*12330*/  HMMA.16816.F32 R36, R156, R154, R36 ;  /* 0x0000009a9c24723c */ /* 0x000fe20000001824 */
[----:B------:R-:W1:Y:S07]  /*12340*/  LDSM.16.M88.4 R152, [R8+0x2800] ;  /* 0x002800000898783b */ /* 0x000e6e0000000200 */
[C---:B---3--:R-:W-:Y:S01]  /*12350*/  HMMA.16816.F32 R4, R164.reuse, R160, R4 ;  /* 0x000000a0a404723c */ /* 0x048fe20000001804 */
[----:B------:R-:W3:Y:S07]  /*12360*/  LDSM.16.M88.4 R156, [R8+0x3000] ;  /* 0x00300000089c783b */ /* 0x000eee0000000200 */
[C---:B------:R-:W-:Y:S01]  /*12370*/  HMMA.16816.F32 R12, R164.reuse, R162, R12 ;  /* 0x000000a2a40c723c */ /* 0x040fe2000000180c */
[----:B------:R-:W4:Y:S07]  /*12380*/  LDSM.16.M88.4 R160, [R8+0x3800] ;  /* 0x0038000008a0783b */ /* 0x000f2e0000000200 */
[C---:B-1----:R-:W-:Y:S08]  /*12390*/  HMMA.16816.F32 R16, R164.reuse, R152, R16 ;  /* 0x00000098a410723c */ /* 0x042ff00000001810 */
        /* <DEDUP_REMOVED lines=8> */
[----:B------:R-:W-:Y:S01]  /*12420*/  LDSM.16.M88.4 R164, [R3+0x3800] ;  /* 0x0038000003a4783b */ /* 0x000fe20000000200 */
[C---:B-1----:R-:W-:Y:S08]  /*12430*/  HMMA.16816.F32 R4, R152.reuse, R156, R4 ;  /* 0x0000009c9804723c */ /* 0x042ff00000001804 */
[C---:B------:R-:W-:Y:S01]  /*12440*/  HMMA.16816.F32 R12, R152.reuse, R158, R12 ;  /* 0x0000009e980c723c */ /* 0x040fe2000000180c */
[----:B------:R-:W1:Y:S07]  /*12450*/  LDSM.16.M88.4 R156, [R3+0x3000] ;  /* 0x00300000039c783b */ /* 0x000e6e0000000200 */
[C---:B---3--:R-:W-:Y:S08]  /*12460*/  HMMA.16816.F32 R16, R152.reuse, R160, R16 ;  /* 0x000000a09810723c */ /* 0x048ff00000001810 */
[C---:B------:R-:W-:Y:S01]  /*12470*/  HMMA.16816.F32 R20, R152.reuse, R162, R20 ;  /* 0x000000a29814723c */ /* 0x040fe20000001814 */
[----:B------:R-:W-:Y:S07]  /*12480*/  LDSM.16.M88.4 R160, [R9+0x2000] ;  /* 0x0020000009a0783b */ /* 0x000fee0000000200 */
[C---:B-1----:R-:W-:Y:S08]  /*12490*/  HMMA.16816.F32 R24, R152.reuse, R156, R24 ;  /* 0x0000009c9818723c */ /* 0x042ff00000001818 */
[C---:B------:R-:W-:Y:S01]  /*124a0*/  HMMA.16816.F32 R28, R152.reuse, R158, R28 ;  /* 0x0000009e981c723c */ /* 0x040fe2000000181c */
[----:B------:R-:W1:Y:S07]  /*124b0*/  LDSM.16.M88.4 R156, [R181+0x4000] ;  /* 0x00400000b59c783b */ /* 0x000e6e0000000200 */
[C---:B------:R-:W-:Y:S08]  /*124c0*/  HMMA.16816.F32 R32, R152.reuse, R164, R32 ;  /* 0x000000a49820723c */ /* 0x040ff00000001820 */
        /* <DEDUP_REMOVED lines=28> */
[----:B------:R-:W4:Y:S01]  /*12690*/  LDSM.16.M88.4 R164, [R8+0x5000] ;  /* 0x0050000008a4783b */ /* 0x000f220000000200 */
[C---:B-1----:R-:W-:Y:S08]  /*126a0*/  HMMA.16816.F32 R4, R156.reuse, R160, R4 ;  /* 0x000000a09c04723c */ /* 0x042ff00000001804 */
[C---:B------:R-:W-:Y:S01]  /*126b0*/  HMMA.16816.F32 R12, R156.reuse, R162, R12 ;  /* 0x000000a29c0c723c */ /* 0x040fe2000000180c */
[----:B------:R-:W1:Y:S07]  /*126c0*/  LDSM.16.M88.4 R160, [R8+0x5800] ;  /* 0x0058000008a0783b */ /* 0x000e6e0000000200 */
[C---:B---3--:R-:W-:Y:S08]  /*126d0*/  HMMA.16816.F32 R16, R156.reuse, R152, R16 ;  /* 0x000000989c10723c */ /* 0x048ff00000001810 */
[C---:B------:R-:W-:Y:S01]  /*126e0*/  HMMA.16816.F32 R20, R156.reuse, R154, R20 ;  /* 0x0000009a9c14723c */ /* 0x040fe20000001814 */
[----:B------:R-:W-:Y:S07]  /*126f0*/  LDSM.16.M88.4 R152, [R179+0x8000] ;  /* 0x00800000b398783b */ /* 0x000fee0000000200 */
[C---:B----4-:R-:W-:Y:S08]  /*12700*/  HMMA.16816.F32 R24, R156.reuse, R164, R24 ;  /* 0x000000a49c18723c */ /* 0x050ff00000001818 */
[C---:B------:R-:W-:Y:S01]  /*12710*/  HMMA.16816.F32 R28, R156.reuse, R166, R28 ;  /* 0x000000a69c1c723c */ /* 0x040fe2000000181c */
[----:B------:R-:W3:Y:S07]  /*12720*/  LDSM.16.M88.4 R164, [R149+0x4000] ;  /* 0x0040000095a4783b */ /* 0x000eee0000000200 */
        /* <DEDUP_REMOVED lines=9> */
[----:B------:R-:W-:Y:S07]  /*127c0*/  LDSM.16.M88.4 R156, [R181+0x8000] ;  /* 0x00800000b59c783b */ /* 0x000fee0000000200 */
[C---:B----4-:R-:W-:Y:S08]  /*127d0*/  HMMA.16816.F32 R24, R152.reuse, R160, R24 ;  /* 0x000000a09818723c */ /* 0x050ff00000001818 */
        /* <DEDUP_REMOVED lines=9> */
[C---:B------:R-:W-:Y:S08]  /*12870*/  HMMA.16816.F32 R16, R156.reuse, R164, R16 ;  /* 0x000000a49c10723c */ /* 0x040ff00000001810 */
[C---:B------:R-:W-:Y:S01]  /*12880*/  HMMA.16816.F32 R20, R156.reuse, R166, R20 ;  /* 0x000000a69c14723c */ /* 0x040fe20000001814 */
[----:B------:R-:W4:Y:S07]  /*12890*/  LDSM.16.M88.4 R164, [R180+0x8000] ;  /* 0x00800000b4a4783b */ /* 0x000f2e0000000200 */
[C---:B---3--:R-:W-:Y:S08]  /*128a0*/  HMMA.16816.F32 R24, R156.reuse, R152, R24 ;  /* 0x000000989c18723c */ /* 0x048ff00000001818 */
[C---:B------:R-:W-:Y:S01]  /*128b0*/  HMMA.16816.F32 R28, R156.reuse, R154, R28 ;  /* 0x0000009a9c1c723c */ /* 0x040fe2000000181c */
[----:B------:R-:W3:Y:S07]  /*128c0*/  LDSM.16.M88.4 R152, [R2+0x4800] ;  /* 0x004800000298783b */ /* 0x000eee0000000200 */
[C---:B-1----:R-:W-:Y:S08]  /*128d0*/  HMMA.16816.F32 R32, R156.reuse, R160, R32 ;  /* 0x000000a09c20723c */ /* 0x042ff00000001820 */
[----:B------:R-:W-:Y:S08]  /*128e0*/  HMMA.16816.F32 R36, R156, R162, R36 ;  /* 0x000000a29c24723c */ /* 0x000ff00000001824 */
[C---:B----4-:R-:W-:Y:S08]  /*128f0*/  HMMA.16816.F32 R4, R164.reuse, R168, R4 ;  /* 0x000000a8a404723c */ /* 0x050ff00000001804 */
[C---:B------:R-:W-:Y:S08]  /*12900*/  HMMA.16816.F32 R12, R164.reuse, R170, R12 ;  /* 0x000000aaa40c723c */ /* 0x040ff0000000180c */
[C---:B---3--:R-:W-:Y:S08]  /*12910*/  HMMA.16816.F32 R16, R164.reuse, R152, R16 ;  /* 0x00000098a410723c */ /* 0x048ff00000001810 */
[----:B------:R-:W-:Y:S01]  /*12920*/  FMUL.FTZ R3, R4, c[0x0][0x320] ;  /* 0x0000c80004037a20 */ /* 0x000fe20000410000 */
[C---:B------:R-:W-:Y:S03]  /*12930*/  HMMA.16816.F32 R20, R164.reuse, R154, R20 ;  /* 0x0000009aa414723c */ /* 0x040fe60000001814 */
[----:B------:R1:W-:Y:S04]  /*12940*/  MUFU.TANH R157, R3 ;  /* 0x00000003009d7308 */ /* 0x0003e80000002400 */
[----:B------:R-:W-:Y:S02]  /*12950*/  FMUL.FTZ R9, R13, c[0x0][0x320] ;  /* 0x0000c8000d097a20 */ /* 0x000fe40000410000 */
[----:B--2---:R-:W-:Y:S04]  /*12960*/  FMUL.FTZ R8, R15, c[0x0][0x320] ;  /* 0x0000c8000f087a20 */ /* 0x004fe80000410000 */
        /* <DEDUP_REMOVED lines=39> */
[----:B------:R-:W-:Y:S01]  /*12be0*/  MUFU.TANH R7, R7 ;  /* 0x0000000700077308 */ /* 0x000fe20000002400 */
[----:B---3--:R-:W-:Y:S09]  /*12bf0*/  FMUL.FTZ R3, R19, c[0x0][0x320] ;  /* 0x0000c80013037a20 */ /* 0x008ff20000410000 */
[----:B------:R1:W3:Y:S01]  /*12c00*/  MUFU.TANH R158, R3 ;  /* 0x00000003009e7308 */ /* 0x0002e20000002400 */
[----:B--2---:R-:W-:Y:S09]  /*12c10*/  FMUL.FTZ R4, R39, c[0x0][0x320] ;  /* 0x0000c80027047a20 */ /* 0x004ff20000410000 */
[----:B------:R2:W-:Y:S10]  /*12c20*/  MUFU.TANH R19, R2 ;  /* 0x0000000200137308 */ /* 0x0005f40000002400 */
[----:B------:R3:W-:Y:S01]  /*12c30*/  MUFU.TANH R12, R4 ;  /* 0x00000004000c7308 */ /* 0x0007e20000002400 */
[----:B-1----:R-:W-:Y:S09]  /*12c40*/  FMUL.FTZ R3, R20, c[0x0][0x320] ;  /* 0x0000c80014037a20 */ /* 0x002ff20000410000 */
[----:B------:R1:W-:Y:S01]  /*12c50*/  MUFU.TANH R150, R3 ;  /* 0x0000000300967308 */ /* 0x0003e20000002400 */
[----:B--2---:R-:W-:Y:S09]  /*12c60*/  FMUL.FTZ R2, R27, c[0x0][0x320] ;  /* 0x0000c8001b027a20 */ /* 0x004ff20000410000 */
[----:B------:R-:W-:Y:S01]  /*12c70*/  MUFU.TANH R6, R6 ;  /* 0x0000000600067308 */ /* 0x000fe20000002400 */
[----:B---3--:R-:W-:Y:S04]  /*12c80*/  IADD3 R4, R190, 0x1, RZ ;  /* 0x00000001be047810 */ /* 0x008fe80007ffe0ff */
[----:B------:R-:W-:Y:S01]  /*12c90*/  SEL R190, R4, RZ, !P0 ;  /* 0x000000ff04be7207 */ /* 0x000fe20004000000 */
[----:B-1----:R-:W-:Y:S04]  /*12ca0*/  FMUL.FTZ R3, R24, c[0x0][0x320] ;  /* 0x0000c80018037a20 */ /* 0x002fe80000410000 */
[----:B------:R1:W2:Y:S10]  /*12cb0*/  MUFU.TANH R24, R2 ;  /* 0x0000000200187308 */ /* 0x0002b40000002400 */
[----:B------:R3:W-:Y:S01]  /*12cc0*/  MUFU.TANH R21, R3 ;  /* 0x0000000300157308 */ /* 0x0007e20000002400 */
[----:B-1----:R-:W-:Y:S09]  /*12cd0*/  FMUL.FTZ R2, R28, c[0x0][0x320] ;  /* 0x0000c8001c027a20 */ /* 0x002ff20000410000 */
[----:B------:R1:W-:Y:S01]  /*12ce0*/  MUFU.TANH R18, R2 ;  /* 0x0000000200127308 */ /* 0x0003e20000002400 */
        /* <DEDUP_REMOVED lines=11> */
[----:B------:R-:W1:Y:S03]  /*12da0*/  MUFU.TANH R20, R2 ;  /* 0x0000000200147308 */ /* 0x000e660000002400 */
[----:B------:R-:W-:Y:S04]  /*12db0*/  FMNMX.FTZ R3, R155, R3, !PT ;  /* 0x000000039b037209 */ /* 0x000fe80007810000 */
[----:B------:R-:W-:Y:S04]  /*12dc0*/  FMNMX.FTZ R3, R154, R3, !PT ;  /* 0x000000039a037209 */ /* 0x000fe80007810000 */
[----:B------:R-:W-:Y:S04]  /*12dd0*/  FMNMX.FTZ R3, R26, R3, !PT ;  /* 0x000000031a037209 */ /* 0x000fe80007810000 */
[----:B--2---:R-:W-:Y:S04]  /*12de0*/  FMNMX.FTZ R3, R24, R3, !PT ;  /* 0x0000000318037209 */ /* 0x004fe80007810000 */
[----:B------:R-:W-:Y:S04]  /*12df0*/  FMNMX.FTZ R3, R23, R3, !PT ;  /* 0x0000000317037209 */ /* 0x000fe80007810000 */
[----:B-1----:R-:W-:Y:S01]  /*12e00*/  FMNMX.FTZ R3, R20, R3, !PT ;  /* 0x0000000314037209 */ /* 0x002fe20007810000 */
[----:B------:R-:W-:Y:S04]  /*12e10*/  FMUL.FTZ R2, R32, c[0x0][0x320] ;  /* 0x0000c80020027a20 */ /* 0x000fe80000410000 */
[----:B------:R1:W-:Y:S02]  /*12e20*/  MUFU.TANH R13, R2 ;  /* 0x00000002000d7308 */ /* 0x0003e40000002400 */
[----:B-1----:R-:W-:Y:S08]  /*12e30*/  FMUL.FTZ R2, R34, c[0x0][0x320] ;  /* 0x0000c80022027a20 */ /* 0x002ff00000410000 */
        /* <DEDUP_REMOVED lines=25> */
.L_x_1897:
        /* <DEDUP_REMOVED lines=11> */
[----:B------:R-:W2:Y:S01]  /*13080*/  MUFU.EX2 R2, R0 ;  /* 0x0000000000027308 */ /* 0x000ea20000000800 */
[--C-:B-1----:R-:W-:Y:S02]  /*13090*/  FFMA.FTZ R4, R161, c[0x0][0x2d0], -R3.reuse ;  /* 0x0000b400a1047a23 */ /* 0x102fe40000010803 */
        /* <DEDUP_REMOVED lines=14> */
[----:B------:R-:W-:Y:S02]  /*13180*/  FFMA.FTZ R193, R6, c[0x0][0x2d0], -R3 ;  /* 0x0000b40006c17a23 */ /* 0x000fe40000010803 */
[C---:B--2---:R-:W-:Y:S01]  /*13190*/  FMUL.FTZ R36, R2.reuse, R112 ;  /* 0x0000007002247220 */ /* 0x044fe20000410000 */
[----:B------:R-:W2:Y:S01]  /*131a0*/  MUFU.EX2 R3, R4 ;  /* 0x0000000400037308 */ /* 0x000ea20000000800 */
[C---:B------:R-:W-:Y:S02]  /*131b0*/  FMUL.FTZ R37, R2.reuse, R113 ;  /* 0x0000007102257220 */ /* 0x040fe40000410000 */
[C---:B------:R-:W-:Y:S02]  /*131c0*/  FMUL.FTZ R21, R2.reuse, R129 ;  /* 0x0000008102157220 */ /* 0x040fe40000410000 */
[C---:B-1----:R-:W-:Y:S02]  /*131d0*/  FFMA.FTZ R0, R2.reuse, R201, R7 ;  /* 0x000000c902007223 */ /* 0x042fe40000010007 */
[C---:B------:R-:W-:Y:S02]  /*131e0*/  FMUL.FTZ R32, R2.reuse, R116 ;  /* 0x0000007402207220 */ /* 0x040fe40000410000 */
[C---:B------:R-:W-:Y:S01]  /*131f0*/  FMUL.FTZ R33, R2.reuse, R117 ;  /* 0x0000007502217220 */ /* 0x040fe20000410000 */
[----:B------:R1:W-:Y:S01]  /*13200*/  MUFU.EX2 R17, R28 ;  /* 0x0000001c00117308 */ /* 0x0003e20000000800 */
[C---:B------:R-:W-:Y:S02]  /*13210*/  FMUL.FTZ R40, R2.reuse, R40 ;  /* 0x0000002802287220 */ /* 0x040fe40000410000 */
[C---:B------:R-:W-:Y:S02]  /*13220*/  FMUL.FTZ R41, R2.reuse, R41 ;  /* 0x0000002902297220 */ /* 0x040fe40000410000 */
[C---:B---3--:R-:W-:Y:S02]  /*13230*/  FMUL.FTZ R25, R2.reuse, R125 ;  /* 0x0000007d02197220 */ /* 0x048fe40000410000 */
[C---:B------:R-:W-:Y:S02]  /*13240*/  FMUL.FTZ R44, R2.reuse, R44 ;  /* 0x0000002c022c7220 */ /* 0x040fe40000410000 */
[C---:B------:R-:W-:Y:S01]  /*13250*/  FMUL.FTZ R45, R2.reuse, R45 ;  /* 0x0000002d022d7220 */ /* 0x040fe20000410000 */
[----:B------:R-:W-:Y:S01]  /*13260*/  MUFU.EX2 R13, R27 ;  /* 0x0000001b000d7308 */ /* 0x000fe20000000800 */
[C---:B------:R-:W-:Y:S02]  /*13270*/  FMUL.FTZ R48, R2.reuse, R48 ;  /* 0x0000003002307220 */ /* 0x040fe40000410000 */
[C---:B------:R-:W-:Y:S01]  /*13280*/  FMUL.FTZ R49, R2.reuse, R49 ;  /* 0x0000003102317220 */ /* 0x040fe20000410000 */
[C---:B--2---:R-:W-:Y:S01]  /*13290*/  F2FP.PACK_AB R152, R3.reuse, R7 ;  /* 0x000000070398723e */ /* 0x044fe200000000ff */
[----:B------:R-:W-:Y:S02]  /*132a0*/  FADD.FTZ R6, R3, R0 ;  /* 0x0000000003067221 */ /* 0x000fe40000010000 */
[----:B------:R-:W2:Y:S01]  /*132b0*/  SHFL.BFLY PT, R0, R5, 0x2, 0x1f ;  /* 0x0c401f0005007f89 */ /* 0x000ea200000e0000 */
[C---:B------:R-:W-:Y:S02]  /*132c0*/  FMUL.FTZ R52, R2.reuse, R52 ;  /* 0x0000003402347220 */ /* 0x040fe40000410000 */
[----:B------:R3:W4:Y:S01]  /*132d0*/  MUFU.EX2 R19, R29 ;  /* 0x0000001d00137308 */ /* 0x0007220000000800 */
[C---:B------:R-:W-:Y:S02]  /*132e0*/  FMUL.FTZ R53, R2.reuse, R53 ;  /* 0x0000003502357220 */ /* 0x040fe40000410000 */
[C---:B------:R-:W-:Y:S02]  /*132f0*/  FMUL.FTZ R56, R2.reuse, R56 ;  /* 0x0000003802387220 */ /* 0x040fe40000410000 */
[C---:B-1----:R-:W-:Y:S02]  /*13300*/  FMUL.FTZ R28, R2.reuse, R120 ;  /* 0x00000078021c7220 */ /* 0x042fe40000410000 */
        /* <DEDUP_REMOVED lines=9> */
[----:B--2---:R-:W-:Y:S01]  /*133a0*/  FMNMX.FTZ R0, R5, R0, !PT ;  /* 0x0000000005007209 */ /* 0x004fe20007810000 */
        /* <DEDUP_REMOVED lines=21> */
[----:B------:R-:W-:Y:S01]  /*13500*/  FADD.FTZ R0, -R8, R106 ;  /* 0x0000006a08007221 */ /* 0x000fe20000010100 */
[----:B------:R-:W-:Y:S01]  /*13510*/  IADD3 R106, R186, R151, RZ ;  /* 0x00000097ba6a7210 */ /* 0x000fe20007ffe0ff */
[--C-:B------:R-:W-:Y:S02]  /*13520*/  FFMA.FTZ R4, R168, c[0x0][0x2d0], -R3.reuse ;  /* 0x0000b400a8047a23 */ /* 0x100fe40000010803 */
        /* <DEDUP_REMOVED lines=11> */
[--C-:B------:R-:W-:Y:S01]  /*135e0*/  FFMA.FTZ R161, R154, c[0x0][0x2d0], -R3.reuse ;  /* 0x0000b4009aa17a23 */ /* 0x100fe20000010803 */
[----:B------:R-:W-:Y:S01]  /*135f0*/  F2FP.PACK_AB R154, R13, R17 ;  /* 0x000000110d9a723e */ /* 0x000fe200000000ff */
[--C-:B------:R-:W-:Y:S02]  /*13600*/  FFMA.FTZ R163, R26, c[0x0][0x2d0], -R3.reuse ;  /* 0x0000b4001aa37a23 */ /* 0x100fe40000010803 */
[--C-:B------:R-:W-:Y:S02]  /*13610*/  FFMA.FTZ R162, R24, c[0x0][0x2d0], -R3.reuse ;  /* 0x0000b40018a27a23 */ /* 0x100fe40000010803 */
[--C-:B------:R-:W-:Y:S01]  /*13620*/  FFMA.FTZ R166, R23, c[0x0][0x2d0], -R3.reuse ;  /* 0x0000b40017a67a23 */ /* 0x100fe20000010803 */
[----:B------:R-:W3:Y:S01]  /*13630*/  MUFU.EX2 R0, R0 ;  /* 0x0000000000007308 */ /* 0x000ee20000000800 */
[--C-:B------:R-:W-:Y:S02]  /*13640*/  FFMA.FTZ R167, R20, c[0x0][0x2d0], -R3.reuse ;  /* 0x0000b40014a77a23 */ /* 0x100fe40000010803 */
[--C-:B------:R-:W-:Y:S02]  /*13650*/  FFMA.FTZ R168, R16, c[0x0][0x2d0], -R3.reuse ;  /* 0x0000b40010a87a23 */ /* 0x100fe40000010803 */
[----:B------:R-:W-:Y:S02]  /*13660*/  FFMA.FTZ R195, R12, c[0x0][0x2d0], -R3 ;  /* 0x0000b4000cc37a23 */ /* 0x000fe40000010803 */
[----:B------:R-:W-:Y:S02]  /*13670*/  FADD.FTZ R3, R17, R6 ;  /* 0x0000000611037221 */ /* 0x000fe40000010000 */
[C---:B-1----:R-:W-:Y:S01]  /*13680*/  FMUL.FTZ R4, R2.reuse, R140 ;  /* 0x0000008c02047220 */ /* 0x042fe20000410000 */
[----:B------:R-:W-:Y:S01]  /*13690*/  MUFU.EX2 R161, R161 ;  /* 0x000000a100a17308 */ /* 0x000fe20000000800 */
[----:B------:R-:W-:Y:S02]  /*136a0*/  FADD.FTZ R3, R13, R3 ;  /* 0x000000030d037221 */ /* 0x000fe40000010000 */
[----:B------:R-:W-:Y:S01]  /*136b0*/  FMUL.FTZ R13, R2, R137 ;  /* 0x00000089020d7220 */ /* 0x000fe20000410000 */
[----:B--2---:R-:W-:Y:S01]  /*136c0*/  F2FP.PACK_AB R153, R14, R15 ;  /* 0x0000000f0e99723e */ /* 0x004fe200000000ff */
[C---:B------:R-:W-:Y:S02]  /*136d0*/  FMUL.FTZ R5, R2.reuse, R141 ;  /* 0x0000008d02057220 */ /* 0x040fe40000410000 */
[C---:B------:R-:W-:Y:S02]  /*136e0*/  FMUL.FTZ R12, R2.reuse, R136 ;  /* 0x00000088020c7220 */ /* 0x040fe40000410000 */
[C---:B------:R-:W-:Y:S01]  /*136f0*/  FMUL.FTZ R16, R2.reuse, R132 ;  /* 0x0000008402107220 */ /* 0x040fe20000410000 */
[----:B------:R1:W-:Y:S01]  /*13700*/  MUFU.EX2 R136, R18 ;  /* 0x0000001200887308 */ /* 0x0003e20000000800 */
[C---:B------:R-:W-:Y:S02]  /*13710*/  FMUL.FTZ R17, R2.reuse, R133 ;  /* 0x0000008502117220 */ /* 0x040fe40000410000 */
[C---:B------:R-:W-:Y:S02]  /*13720*/  FMUL.FTZ R20, R2.reuse, R128 ;  /* 0x0000008002147220 */ /* 0x040fe40000410000 */
[C---:B------:R-:W-:Y:S02]  /*13730*/  FMUL.FTZ R24, R2.reuse, R124 ;  /* 0x0000007c02187220 */ /* 0x040fe40000410000 */
[----:B------:R-:W-:Y:S01]  /*13740*/  FMUL.FTZ R101, R2, R101 ;  /* 0x0000006502657220 */ /* 0x000fe20000410000 */
[----:B------:R-:W-:Y:S01]  /*13750*/  IADD3 R2, R185, R151, RZ ;  /* 0x00000097b9027210 */ /* 0x000fe20007ffe0ff */
[----:B------:R-:W-:Y:S01]  /*13760*/  FADD.FTZ R3, R22, R3 ;  /* 0x0000000316037221 */ /* 0x000fe20000010000 */
[----:B------:R-:W2:Y:S01]  /*13770*/  MUFU.EX2 R133, R7 ;  /* 0x0000000700857308 */ /* 0x000ea20000000800 */
[C---:B---3--:R-:W-:Y:S02]  /*13780*/  FMUL.FTZ R38, R0.reuse, R114 ;  /* 0x0000007200267220 */ /* 0x048fe40000410000 */
[----:B------:R-:W3:Y:S01]  /*13790*/  LDSM.16.MT88.4 R156, [R2] ;  /* 0x00000000029c783b */ /* 0x000ee20000004200 */
[----:B------:R-:W-:Y:S01]  /*137a0*/  FADD.FTZ R117, R19, R3 ;  /* 0x0000000313757221 */ /* 0x000fe20000010000 */
[----:B------:R-:W-:Y:S01]  /*137b0*/  IADD3 R3, R183, R2, RZ ;  /* 0x00000002b7037210 */ /* 0x000fe20007ffe0ff */
[C---:B------:R-:W-:Y:S02]  /*137c0*/  FMUL.FTZ R39, R0.reuse, R115 ;  /* 0x0000007300277220 */ /* 0x040fe40000410000 */
[C---:B------:R-:W-:Y:S02]  /*137d0*/  FFMA.FTZ R6, R0.reuse, R197, R15 ;  /* 0x000000c500067223 */ /* 0x040fe4000001000f */
[----:B------:R-:W-:Y:S01]  /*137e0*/  FMUL.FTZ R15, R0, R139 ;  /* 0x0000008b000f7220 */ /* 0x000fe20000410000 */
[----:B------:R-:W4:Y:S01]  /*137f0*/  LDSM.16.MT88.4 R112, [R3] ;  /* 0x000000000370783b */ /* 0x000f220000004200 */
[----:B------:R-:W-:Y:S01]  /*13800*/  FADD.FTZ R129, R14, R6 ;  /* 0x000000060e817221 */ /* 0x000fe20000010000 */
[----:B------:R-:W-:Y:S01]  /*13810*/  MUFU.EX2 R132, R160 ;  /* 0x000000a000847308 */ /* 0x000fe20000000800 */
[C---:B------:R-:W-:Y:S02]  /*13820*/  FMUL.FTZ R6, R0.reuse, R142 ;  /* 0x0000008e00067220 */ /* 0x040fe40000410000 */
[C---:B------:R-:W-:Y:S02]  /*13830*/  FMUL.FTZ R14, R0.reuse, R138 ;  /* 0x0000008a000e7220 */ /* 0x040fe40000410000 */
[C---:B-1----:R-:W-:Y:S02]  /*13840*/  FMUL.FTZ R18, R0.reuse, R134 ;  /* 0x0000008600127220 */ /* 0x042fe40000410000 */
[C---:B------:R-:W-:Y:S02]  /*13850*/  FMUL.FTZ R19, R0.reuse, R135 ;  /* 0x0000008700137220 */ /* 0x040fe40000410000 */
[----:B------:R-:W-:Y:S01]  /*13860*/  FMUL.FTZ R22, R0, R130 ;  /* 0x0000008200167220 */ /* 0x000fe20000410000 */
[----:B------:R-:W-:Y:S01]  /*13870*/  MUFU.EX2 R124, R170 ;  /* 0x000000aa007c7308 */ /* 0x000fe20000000800 */
[----:B--2---:R-:W-:Y:S01]  /*13880*/  F2FP.PACK_AB R155, R136, R133 ;  /* 0x00000085889b723e */ /* 0x004fe200000000ff */
[C---:B------:R-:W-:Y:S02]  /*13890*/  FMUL.FTZ R7, R0.reuse, R143 ;  /* 0x0000008f00077220 */ /* 0x040fe40000410000 */
[C---:B------:R-:W-:Y:S02]  /*138a0*/  FMUL.FTZ R31, R0.reuse, R123 ;  /* 0x0000007b001f7220 */ /* 0x040fe40000410000 */
[----:B------:R-:W-:Y:S02]  /*138b0*/  FADD.FTZ R129, R133, R129 ;  /* 0x0000008185817221 */ /* 0x000fe40000010000 */
[C---:B------:R-:W-:Y:S02]  /*138c0*/  FMUL.FTZ R23, R0.reuse, R131 ;  /* 0x0000008300177220 */ /* 0x040fe40000410000 */
[----:B------:R-:W-:Y:S01]  /*138d0*/  MUFU.EX2 R130, R150 ;  /* 0x0000009600827308 */ /* 0x000fe20000000800 */
[C---:B------:R-:W-:Y:S02]  /*138e0*/  FMUL.FTZ R26, R0.reuse, R126 ;  /* 0x0000007e001a7220 */ /* 0x040fe40000410000 */
[C---:B------:R-:W-:Y:S02]  /*138f0*/  FMUL.FTZ R27, R0.reuse, R127 ;  /* 0x0000007f001b7220 */ /* 0x040fe40000410000 */
[C---:B------:R-:W-:Y:S02]  /*13900*/  FMUL.FTZ R30, R0.reuse, R122 ;  /* 0x0000007a001e7220 */ /* 0x040fe40000410000 */
[C---:B------:R-:W-:Y:S02]  /*13910*/  FMUL.FTZ R34, R0.reuse, R118 ;  /* 0x0000007600227220 */ /* 0x040fe40000410000 */
[C---:B------:R-:W-:Y:S01]  /*13920*/  FMUL.FTZ R35, R0.reuse, R119 ;  /* 0x0000007700237220 */ /* 0x040fe20000410000 */
[C---:B---3--:R-:W-:Y:S01]  /*13930*/  HMMA.16816.F32 R4, R152.reuse, R156, R4 ;  /* 0x0000009c9804723c */ /* 0x048fe20000001804 */
[----:B------:R-:W-:Y:S04]  /*13940*/  MUFU.EX2 R131, R149 ;  /* 0x0000009500837308 */ /* 0x000fe80000000800 */
[C---:B------:R-:W-:Y:S02]  /*13950*/  FMUL.FTZ R42, R0.reuse, R42 ;  /* 0x0000002a002a7220 */ /* 0x040fe40000410000 */
[C---:B------:R-:W-:Y:S01]  /*13960*/  FMUL.FTZ R43, R0.reuse, R43 ;  /* 0x0000002b002b7220 */ /* 0x040fe20000410000 */
[C---:B------:R-:W-:Y:S03]  /*13970*/  HMMA.16816.F32 R12, R152.reuse, R158, R12 ;  /* 0x0000009e980c723c */ /* 0x040fe6000000180c */
[----:B------:R-:W1:Y:S01]  /*13980*/  MUFU.EX2 R119, R165 ;  /* 0x000000a500777308 */ /* 0x000e620000000800 */
[C---:B------:R-:W-:Y:S02]  /*13990*/  FMUL.FTZ R46, R0.reuse, R46 ;  /* 0x0000002e002e7220 */ /* 0x040fe40000410000 */
[C---:B------:R-:W-:Y:S02]  /*139a0*/  FMUL.FTZ R47, R0.reuse, R47 ;  /* 0x0000002f002f7220 */ /* 0x040fe40000410000 */
[C---:B----4-:R-:W-:Y:S04]  /*139b0*/  HMMA.16816.F32 R16, R152.reuse, R112, R16 ;  /* 0x000000709810723c */ /* 0x050fe80000001810 */
[C---:B------:R-:W-:Y:S01]  /*139c0*/  FMUL.FTZ R50, R0.reuse, R50 ;  /* 0x0000003200327220 */ /* 0x040fe20000410000 */
[----:B------:R-:W2:Y:S01]  /*139d0*/  MUFU.EX2 R118, R164 ;  /* 0x000000a400767308 */ /* 0x000ea20000000800 */
[C---:B------:R-:W-:Y:S02]  /*139e0*/  FMUL.FTZ R51, R0.reuse, R51 ;  /* 0x0000003300337220 */ /* 0x040fe40000410000 */
[C---:B------:R-:W-:Y:S01]  /*139f0*/  HMMA.16816.F32 R20, R152.reuse, R114, R20 ;  /* 0x000000729814723c */ /* 0x040fe20000001814 */
[----:B------:R-:W3:Y:S03]  /*13a00*/  LDSM.16.MT88.4 R112, [R106] ;  /* 0x000000006a70783b */ /* 0x000ee60000004200 */
        /* <DEDUP_REMOVED lines=22> */
[C---:B---3--:R-:W-:Y:S03]  /*13b70*/  HMMA.16816.F32 R24, R152.reuse, R112, R24 ;  /* 0x000000709818723c */ /* 0x048fe60000001818 */
[C---:B------:R-:W-:Y:S02]  /*13b80*/  FMUL.FTZ R90, R0.reuse, R90 ;  /* 0x0000005a005a7220 */ /* 0x040fe40000410000 */
[C---:B------:R-:W-:Y:S01]  /*13b90*/  FMUL.FTZ R91, R0.reuse, R91 ;  /* 0x0000005b005b7220 */ /* 0x040fe20000410000 */
[----:B------:R-:W-:Y:S01]  /*13ba0*/  MUFU.EX2 R127, R174 ;  /* 0x000000ae007f7308 */ /* 0x000fe20000000800 */
[C---:B------:R-:W-:Y:S01]  /*13bb0*/  FMUL.FTZ R94, R0.reuse, R94 ;  /* 0x0000005e005e7220 */ /* 0x040fe20000410000 */
[C---:B------:R-:W-:Y:S04]  /*13bc0*/  HMMA.16816.F32 R28, R152.reuse, R114, R28 ;  /* 0x00000072981c723c */ /* 0x040fe8000000181c */
[C---:B------:R-:W-:Y:S02]  /*13bd0*/  FMUL.FTZ R95, R0.reuse, R95 ;  /* 0x0000005f005f7220 */ /* 0x040fe40000410000 */
[C---:B------:R-:W-:Y:S02]  /*13be0*/  FMUL.FTZ R98, R0.reuse, R98 ;  /* 0x0000006200627220 */ /* 0x040fe40000410000 */
[C---:B------:R-:W-:Y:S01]  /*13bf0*/  FMUL.FTZ R99, R0.reuse, R99 ;  /* 0x0000006300637220 */ /* 0x040fe20000410000 */
[----:B------:R-:W-:Y:S03]  /*13c00*/  MUFU.EX2 R126, R194 ;  /* 0x000000c2007e7308 */ /* 0x000fe60000000800 */
[C---:B------:R-:W-:Y:S02]  /*13c10*/  FMUL.FTZ R102, R0.reuse, R102 ;  /* 0x0000006600667220 */ /* 0x040fe40000410000 */
[----:B------:R-:W-:Y:S01]  /*13c20*/  FMUL.FTZ R103, R0, R103 ;  /* 0x0000006700677220 */ /* 0x000fe20000410000 */
[----:B------:R-:W-:Y:S01]  /*13c30*/  IADD3 R0, R183, R106, RZ ;  /* 0x0000006ab7007210 */ /* 0x000fe20007ffe0ff */
[----:B-1----:R-:W-:Y:S03]  /*13c40*/  FADD.FTZ R117, R119, R117 ;  /* 0x0000007577757221 */ /* 0x002fe60000010000 */
[----:B------:R-:W-:Y:S01]  /*13c50*/  MUFU.EX2 R157, R168 ;  /* 0x000000a8009d7308 */ /* 0x000fe20000000800 */
[----:B------:R-:W1:Y:S01]  /*13c60*/  LDSM.16.MT88.4 R112, [R0] ;  /* 0x000000000070783b */ /* 0x000e620000004200 */
[C---:B--2---:R-:W-:Y:S01]  /*13c70*/  FADD.FTZ R122, R118.reuse, R117 ;  /* 0x00000075767a7221 */ /* 0x044fe20000010000 */
[----:B------:R-:W-:Y:S02]  /*13c80*/  F2FP.PACK_AB R118, R118, R119 ;  /* 0x000000777676723e */ /* 0x000fe400000000ff */
[----:B------:R-:W-:Y:S02]  /*13c90*/  F2FP.PACK_AB R117, R131, R130 ;  /* 0x000000828375723e */ /* 0x000fe400000000ff */
[----:B------:R-:W-:Y:S03]  /*13ca0*/  F2FP.PACK_AB R119, R161, R132 ;  /* 0x00000084a177723e */ /* 0x000fe600000000ff */
[----:B------:R-:W2:Y:S10]  /*13cb0*/  MUFU.EX2 R156, R169 ;  /* 0x000000a9009c7308 */ /* 0x000eb40000000800 */
[----:B------:R-:W-:Y:S10]  /*13cc0*/  MUFU.EX2 R151, R175 ;  /* 0x000000af00977308 */ /* 0x000ff40000000800 */
[----:B------:R-:W3:Y:S01]  /*13cd0*/  MUFU.EX2 R150, R195 ;  /* 0x000000c300967308 */ /* 0x000ee20000000800 */
        /* <DEDUP_REMOVED lines=27> */
[----:B--2---:R-:W-:Y:S02]  /*13e90*/  F2FP.PACK_AB R153, R156, R157 ;  /* 0x0000009d9c99723e */ /* 0x004fe400000000ff */
        /* <DEDUP_REMOVED lines=35> */
[----:B------:R-:W-:Y:S01]  /*140d0*/  FADD.FTZ R112, R121, R122 ;  /* 0x0000007a79707221 */ /* 0x000fe20000010000 */
[----:B------:R-:W-:Y:S01]  /*140e0*/  HMMA.16816.F32 R100, R116, R114, R100 ;  /* 0x000000727464723c */ /* 0x000fe20000001864 */
[----:B------:R-:W1:Y:S03]  /*140f0*/  LDSM.16.MT88.4 R116, [R2+0x1000] ;  /* 0x001000000274783b */ /* 0x000e660000004200 */
[C---:B------:R-:W-:Y:S01]  /*14100*/  FADD.FTZ R113, R120.reuse, R112 ;  /* 0x0000007078717221 */ /* 0x040fe20000010000 */
[----:B------:R-:W-:Y:S02]  /*14110*/  F2FP.PACK_AB R112, R120, R121 ;  /* 0x000000797870723e */ /* 0x000fe400000000ff */
[C---:B------:R-:W-:Y:S01]  /*14120*/  F2FP.PACK_AB R114, R124.reuse, R125 ;  /* 0x0000007d7c72723e */ /* 0x040fe200000000ff */
[----:B------:R-:W-:Y:S01]  /*14130*/  FADD.FTZ R113, R125, R113 ;  /* 0x000000717d717221 */ /* 0x000fe20000010000 */
[----:B------:R-:W2:Y:S01]  /*14140*/  LDSM.16.MT88.4 R120, [R3+0x1000] ;  /* 0x001000000378783b */ /* 0x000ea20000004200 */
[----:B------:R-:W3:Y:S02]  /*14150*/  MUFU.EX2 R125, R193 ;  /* 0x000000c1007d7308 */ /* 0x000ee40000000800 */
[----:B------:R-:W-:Y:S01]  /*14160*/  FADD.FTZ R128, R124, R113 ;  /* 0x000000717c807221 */ /* 0x000fe20000010000 */
[----:B------:R-:W-:Y:S02]  /*14170*/  F2FP.PACK_AB R113, R162, R163 ;  /* 0x000000a3a271723e */ /* 0x000fe400000000ff */
[----:B------:R-:W-:Y:S05]  /*14180*/  F2FP.PACK_AB R115, R159, R158 ;  /* 0x0000009e9f73723e */ /* 0x000fea00000000ff */
[----:B------:R-:W4:Y:S01]  /*14190*/  MUFU.EX2 R124, R192 ;  /* 0x000000c0007c7308 */ /* 0x000f220000000800 */
[----:B---3--:R-:W-:Y:S01]  /*141a0*/  F2FP.PACK_AB R154, R125, R126 ;  /* 0x0000007e7d9a723e */ /* 0x008fe200000000ff */
[C---:B-1----:R-:W-:Y:S05]  /*141b0*/  HMMA.16816.F32 R4, R112.reuse, R116, R4 ;  /* 0x000000747004723c */ /* 0x042fea0000001804 */
[----:B----4-:R-:W-:Y:S03]  /*141c0*/  F2FP.PACK_AB R152, R124, R127 ;  /* 0x0000007f7c98723e */ /* 0x010fe600000000ff */
        /* <DEDUP_REMOVED lines=33> */
[----:B------:R-:W-:Y:S02]  /*143e0*/  FADD.FTZ R117, R130, R117 ;  /* 0x0000007582757221 */ /* 0x000fe40000010000 */
[----:B------:R-:W-:Y:S02]  /*143f0*/  FADD.FTZ R116, R127, R128 ;  /* 0x000000807f747221 */ /* 0x000fe40000010000 */
[C---:B--2---:R-:W-:Y:S04]  /*14400*/  HMMA.16816.F32 R96, R112.reuse, R120, R96 ;  /* 0x000000787060723c */ /* 0x044fe80000001860 */
[----:B------:R-:W-:Y:S02]  /*14410*/  FADD.FTZ R117, R131, R117 ;  /* 0x0000007583757221 */ /* 0x000fe40000010000 */
[----:B------:R-:W2:Y:S01]  /*14420*/  LDSM.16.MT88.4 R128, [R3+0x1800] ;  /* 0x001800000380783b */ /* 0x000ea20000004200 */
[----:B------:R-:W-:Y:S01]  /*14430*/  FADD.FTZ R116, R124, R116 ;  /* 0x000000747c747221 */ /* 0x000fe20000010000 */
[----:B------:R-:W-:Y:S04]  /*14440*/  HMMA.16816.F32 R100, R112, R122, R100 ;  /* 0x0000007a7064723c */ /* 0x000fe80000001864 */
[----:B------:R-:W-:Y:S02]  /*14450*/  FADD.FTZ R116, R126, R116 ;  /* 0x000000747e747221 */ /* 0x000fe40000010000 */
[----:B------:R-:W-:Y:S01]  /*14460*/  FADD.FTZ R149, R132, R117 ;  /* 0x0000007584957221 */ /* 0x000fe20000010000 */
[----:B------:R-:W-:Y:S01]  /*14470*/  LDSM.16.MT88.4 R112, [R0+0x1800] ;  /* 0x001800000070783b */ /* 0x000fe20000004200 */
[----:B------:R-:W-:Y:S07]  /*14480*/  FADD.FTZ R201, R125, R116 ;  /* 0x000000747dc97221 */ /* 0x000fee0000010000 */
[----:B------:R-:W3:Y:S01]  /*14490*/  LDSM.16.MT88.4 R116, [R106+0x1800] ;  /* 0x001800006a74783b */ /* 0x000ee20000004200 */
[C---:B-1----:R-:W-:Y:S07]  /*144a0*/  HMMA.16816.F32 R140, R152.reuse, R136, R4 ;  /* 0x00000088988c723c */ /* 0x042fee0000001804 */
[----:B------:R-:W1:Y:S01]  /*144b0*/  LDSM.16.MT88.4 R4, [R2+0x3800] ;  /* 0x003800000204783b */ /* 0x000e620000004200 */
[C---:B------:R-:W-:Y:S07]  /*144c0*/  HMMA.16816.F32 R136, R152.reuse, R138, R12 ;  /* 0x0000008a9888723c */ /* 0x040fee000000180c */
[----:B------:R-:W4:Y:S01]  /*144d0*/  LDSM.16.MT88.4 R12, [R3+0x3800] ;  /* 0x00380000030c783b */ /* 0x000f220000004200 */
[C---:B--2---:R-:W-:Y:S07]  /*144e0*/  HMMA.16816.F32 R132, R152.reuse, R128, R16 ;  /* 0x000000809884723c */ /* 0x044fee0000001810 */
[----:B------:R-:W2:Y:S01]  /*144f0*/  LDSM.16.MT88.4 R16, [R106+0x3800] ;  /* 0x003800006a10783b */ /* 0x000ea20000004200 */
[C---:B------:R-:W-:Y:S07]  /*14500*/  HMMA.16816.F32 R128, R152.reuse, R130, R20 ;  /* 0x000000829880723c */ /* 0x040fee0000001814 */
[----:B------:R-:W-:Y:S01]  /*14510*/  LDSM.16.MT88.4 R20, [R3+0x5800] ;  /* 0x005800000314783b */ /* 0x000fe20000004200 */
[C---:B---3--:R-:W-:Y:S07]  /*14520*/  HMMA.16816.F32 R124, R152.reuse, R116, R24 ;  /* 0x00000074987c723c */ /* 0x048fee0000001818 */
[----:B------:R-:W-:Y:S01]  /*14530*/  LDSM.16.MT88.4 R24, [R106+0x5800] ;  /* 0x005800006a18783b */ /* 0x000fe20000004200 */
[C---:B------:R-:W-:Y:S08]  /*14540*/  HMMA.16816.F32 R120, R152.reuse, R118, R28 ;  /* 0x000000769878723c */ /* 0x040ff0000000181c */
[C---:B------:R-:W-:Y:S08]  /*14550*/  HMMA.16816.F32 R116, R152.reuse, R112, R32 ;  /* 0x000000709874723c */ /* 0x040ff00000001820 */
[C---:B------:R-:W-:Y:S08]  /*14560*/  HMMA.16816.F32 R112, R152.reuse, R114, R36 ;  /* 0x000000729870723c */ /* 0x040ff00000001824 */
[C---:B-1----:R-:W-:Y:S08]  /*14570*/  HMMA.16816.F32 R40, R152.reuse, R4, R40 ;  /* 0x000000049828723c */ /* 0x042ff00000001828 */
[C---:B------:R-:W-:Y:S01]  /*14580*/  HMMA.16816.F32 R44, R152.reuse, R6, R44 ;  /* 0x00000006982c723c */ /* 0x040fe2000000182c */
[----:B------:R-:W1:Y:S07]  /*14590*/  LDSM.16.MT88.4 R4, [R0+0x3800] ;  /* 0x003800000004783b */ /* 0x000e6e0000004200 */
[C---:B----4-:R-:W-:Y:S08]  /*145a0*/  HMMA.16816.F32 R48, R152.reuse, R12, R48 ;  /* 0x0000000c9830723c */ /* 0x050ff00000001830 */
[C---:B------:R-:W-:Y:S01]  /*145b0*/  HMMA.16816.F32 R52, R152.reuse, R14, R52 ;  /* 0x0000000e9834723c */ /* 0x040fe20000001834 */
[----:B------:R3:W4:Y:S07]  /*145c0*/  LDSM.16.MT88.4 R12, [R2+0x5800] ;  /* 0x00580000020c783b */ /* 0x00072e0000004200 */
[C---:B--2---:R-:W-:Y:S08]  /*145d0*/  HMMA.16816.F32 R56, R152.reuse, R16, R56 ;  /* 0x000000109838723c */ /* 0x044ff00000001838 */
[C---:B------:R-:W-:Y:S01]  /*145e0*/  HMMA.16816.F32 R60, R152.reuse, R18, R60 ;  /* 0x00000012983c723c */ /* 0x040fe2000000183c */
[----:B------:R2:W5:Y:S03]  /*145f0*/  LDSM.16.MT88.4 R16, [R0+0x5800] ;  /* 0x005800000010783b */ /* 0x0005660000004200 */
[----:B---3--:R-:W-:Y:S04]  /*14600*/  IADD3 R2, R188, -0x2, RZ ;  /* 0xfffffffebc027810 */ /* 0x008fe80007ffe0ff */
[C---:B-1----:R-:W-:Y:S03]  /*14610*/  HMMA.16816.F32 R64, R152.reuse, R4, R64 ;  /* 0x000000049840723c */ /* 0x042fe60000001840 */
[----:B------:R-:W-:Y:S05]  /*14620*/  ISETP.GE.AND P0, PT, R2, R207, PT ;  /* 0x000000cf0200720c */ /* 0x000fea0003f06270 */
[C---:B------:R-:W-:Y:S04]  /*14630*/  HMMA.16816.F32 R68, R152.reuse, R6, R68 ;  /* 0x000000069844723c */ /* 0x040fe80000001844 */
[----:B--2---:R-:W-:Y:S04]  /*14640*/  FADD.FTZ R0, R161, R149 ;  /* 0x00000095a1007221 */ /* 0x004fe80000010000 */
        /* <DEDUP_REMOVED lines=12> */
[C---:B-----5:R-:W-:Y:S04]  /*14710*/  HMMA.16816.F32 R96, R152.reuse, R16, R96 ;  /* 0x000000109860723c */ /* 0x060fe80000001860 */
[----:B------:R-:W-:Y:S04]  /*14720*/  FADD.FTZ R0, R151, R0 ;  /* 0x0000000097007221 */ /* 0x000fe80000010000 */
[----:B------:R-:W-:Y:S04]  /*14730*/  HMMA.16816.F32 R100, R152, R18, R100 ;  /* 0x000000129864723c */ /* 0x000fe80000001864 */
[----:B------:R-:W-:Y:S04]  /*14740*/  FADD.FTZ R197, R150, R0 ;  /* 0x0000000096c57221 */ /* 0x000fe80000010000 */
[----:B------:R-:W-:-:S11]  /*14750*/  @!P0 BRA `(.L_x_1811) ;  /* 0x000004f000008947 */ /* 0x000fd60003800000 */
[C---:B------:R-:W-:Y:S01]  /*14760*/  SHF.L.U64.HI R20, R205.reuse, 0x1, R211 ;  /* 0x00000001cd147819 */ /* 0x040fe200000102d3 */
[----:B------:R-:W-:Y:S01]  /*14770*/  IMAD.MOV.U32 R226, RZ, RZ, c[0x0][0x2b8] ;  /* 0x0000ae00ffe27624 */ /* 0x000fe200078e00ff */
[----:B------:R-:W-:Y:S01]  /*14780*/  SHF.L.U64.HI R18, R204, 0x1, R212 ;  /* 0x00000001cc127819 */ /* 0x000fe200000102d4 */
[----:B------:R-:W-:Y:S01]  /*14790*/  IMAD R2, R188, 0x40, R230 ;  /* 0x00000040bc027824 */ /* 0x000fe200078e02e6 */
[----:B------:R-:W-:Y:S01]  /*147a0*/  SHF.L.U32 R17, R204, 0x1, RZ ;  /* 0x00000001cc117819 */ /* 0x000fe200000006ff */
[----:B------:R-:W-:Y:S01]  /*147b0*/  IMAD.MOV.U32 R189, RZ, RZ, RZ ;  /* 0x000000ffffbd7224 */ /* 0x000fe200078e00ff */
[----:B------:R-:W-:Y:S01]  /*147c0*/  ISETP.NE.AND P1, PT, R226, 0x1, PT ;  /* 0x00000001e200780c */ /* 0x000fe20003f25270 */
[----:B------:R-:W-:Y:S01]  /*147d0*/  IMAD.SHL.U32 R19, R205, 0x2, RZ ;  /* 0x00000002cd137824 */ /* 0x000fe200078e00ff */
[----:B------:R-:W-:Y:S01]  /*147e0*/  IADD3 R2, R2, -0x80, R216 ;  /* 0xffffff8002027810 */ /* 0x000fe20007ffe0d8 */
[C---:B------:R-:W-:Y:S01]  /*147f0*/  IMAD.SHL.U32 R13, R202.reuse, 0x2, RZ ;  /* 0x00000002ca0d7824 */ /* 0x040fe200078e00ff */
[----:B------:R-:W-:Y:S03]  /*14800*/  SHF.L.U64.HI R16, R202, 0x1, R203 ;  /* 0x00000001ca107819 */ /* 0x000fe600000102cb */
[--C-:B------:R-:W-:Y:S06]  /*14810*/  IMAD.MOV.U32 R0, RZ, RZ, R2.reuse ;  /* 0x000000ffff007224 */ /* 0x100fec00078e0002 */
[----:B------:R-:W-:Y:S05]  /*14820*/  @P1 IMAD.HI.U32 R3, R2, c[0x0][0x2bc], RZ ;  /* 0x0000af0002031a27 */ /* 0x000fea00078e00ff */
[----:B------:R-:W-:Y:S04]  /*14830*/  @P1 SHF.R.U32.HI R0, RZ, c[0x0][0x2c0], R3 ;  /* 0x0000b000ff001a19 */ /* 0x000fe80000011603 */
[C---:B------:R-:W-:Y:S04]  /*14840*/  @!P6 IADD3 R3, P0, R0.reuse, R220, RZ ;  /* 0x000000dc0003e210 */ /* 0x040fe80007f1e0ff */
[C---:B------:R-:W-:Y:S02]  /*14850*/  @!P6 LEA.HI.X.SX32 R5, R0.reuse, R228, 0x1, P0 ;  /* 0x000000e40005e211 */ /* 0x040fe400000f0eff */
[C---:B------:R-:W-:Y:S02]  /*14860*/  @!P6 LEA R4, P0, R3.reuse, c[0x0][0x2a0], 0x2 ;  /* 0x0000a8000304ea11 */ /* 0x040fe400078010ff */
[----:B------:R-:W-:Y:S02]  /*14870*/  IADD3 R0, -R0, RZ, RZ ;  /* 0x000000ff00007210 */ /* 0x000fe40007ffe1ff */
[----:B------:R-:W-:Y:S03]  /*14880*/  @!P6 LEA.HI.X R5, R3, c[0x0][0x2a4], R5, 0x2, P0 ;  /* 0x0000a9000305ea11 */ /* 0x000fe600000f1405 */
[----:B------:R-:W-:Y:S02]  /*14890*/  IMAD R191, R0, c[0x0][0x2b8], R2 ;  /* 0x0000ae0000bf7a24 */ /* 0x000fe400078e0202 */
[----:B------:R-:W2:Y:S02]  /*148a0*/  @!P6 LDG.E R189, [R4.64] ;  /* 0x0000000804bde981 */ /* 0x000ea4000c1e1900 */
[C---:B------:R-:W-:Y:S01]  /*148b0*/  IMAD.WIDE.U32 R2, R191.reuse, c[0x0][0x1e0], RZ ;  /* 0x00007800bf027a25 */ /* 0x040fe200078e00ff */
[----:B------:R-:W-:Y:S05]  /*148c0*/  SHF.R.S32.HI R0, RZ, 0x1f, R191 ;  /* 0x0000001fff007819 */ /* 0x000fea00000114bf */
        /* <DEDUP_REMOVED lines=13> */
.L_x_1898:
[----:B------:R-:W-:-:S05]  /*149a0*/  BRA.DIV ~URZ, `(.L_x_1813) ;  /* 0x000065a27f007947 */ /* 0x000fca000b800000 */
[----:B------:R-:W3:Y:S01]  /*149b0*/  SHFL.IDX PT, R2, R12, RZ, 0x181f ;  /* 0x00181fff0c027589 */ /* 0x000ee200000e0000 */
[----:B------:R-:W-:Y:S01]  /*149c0*/  LOP3.LUT P3, RZ, R196, 0x2, RZ, 0xc0, !PT ;  /* 0x00000002c4ff7812 */ /* 0x000fe2000786c0ff */
[----:B------:R-:W-:Y:S01]  /*149d0*/  IMAD R0, R190, 0x6000, R11 ;  /* 0x00006000be007824 */ /* 0x000fe200078e020b */
[C---:B------:R-:W-:Y:S02]  /*149e0*/  LOP3.LUT P2, RZ, R196.reuse, 0x1, RZ, 0xc0, !PT ;  /* 0x00000001c4ff7812 */ /* 0x040fe4000784c0ff */
[----:B------:R-:W-:Y:S02]  /*149f0*/  LOP3.LUT P1, RZ, R196, 0x4, RZ, 0xc0, !PT ;  /* 0x00000004c4ff7812 */ /* 0x000fe4000782c0ff */
[----:B------:R-:W-:Y:S02]  /*14a00*/  SEL R15, RZ, 0x10, P2 ;  /* 0x00000010ff0f7807 */ /* 0x000fe40001000000 */
[----:B------:R-:W-:Y:S02]  /*14a10*/  SEL R14, RZ, 0x10, P1 ;  /* 0x00000010ff0e7807 */ /* 0x000fe40000800000 */
[----:B---3--:R-:W-:Y:S05]  /*14a20*/  IADD3 R6, P0, R2, R13, RZ ;  /* 0x0000000d02067210 */ /* 0x008fea0007f1e0ff */
[----:B--2---:R-:W-:Y:S05]  /*14a30*/  IMAD.X R7, R4, 0x1, R16, P0 ;  /* 0x0000000104077824 */ /* 0x004fea00000e0610 */
[----:B------:R-:W-:Y:S01]  /*14a40*/  @!PT LDS RZ, [RZ] ;  /* 0x00000000fffff984 */ /* 0x000fe20000000800 */
[----:B------:R-:W-:Y:S01]  /*14a50*/  @!PT LDS RZ, [RZ] ;  /* 0x00000000fffff984 */ /* 0x000fe20000000800 */
[----:B------:R2:W-:Y:S02]  /*14a60*/  LDGSTS.E.BYPASS.LTC128B.128 [R0], [R6.64], !P3 ;  /* 0x0000000006007fae */ /* 0x0005e4000d901d48 */
[----:B--2---:R-:W-:Y:S05]  /*14a70*/  IADD3 R6, P0, R2, R17, RZ ;  /* 0x0000001102067210 */ /* 0x004fea0007f1e0ff */
[----:B------:R-:W-:Y:S01]  /*14a80*/  IMAD.X R7, R4, 0x1, R18, P0 ;  /* 0x0000000104077824 */ /* 0x000fe200000e0612 */
[----:B------:R-:W-:Y:S04]  /*14a90*/  IADD3 R2, P0, R2, R19, RZ ;  /* 0x0000001302027210 */ /* 0x000fe80007f1e0ff */
[----:B------:R2:W-:Y:S01]  /*14aa0*/  LDGSTS.E.BYPASS.LTC128B.128 [R0+0x2000], [R6.64], !P2 ;  /* 0x0200000006007fae */ /* 0x0005e2000d101d48 */
[----:B------:R-:W-:Y:S03]  /*14ab0*/  IMAD.X R3, R4, 0x1, R20, P0 ;  /* 0x0000000104037824 */ /* 0x000fe600000e0614 */
[----:B------:R3:W4:Y:S04]  /*14ac0*/  SHFL.IDX PT, R4, R5, 0x1, 0x181f ;  /* 0x00381f0005047f89 */ /* 0x00072800000e0000 */
[----:B------:R5:W-:Y:S01]  /*14ad0*/  LDGSTS.E.BYPASS.LTC128B.128 [R0+0x4000], [R2.64], !P1 ;  /* 0x0400000002007fae */ /* 0x000be2000c901d48 */
[----:B-1-3--:R-:W-:Y:S03]  /*14ae0*/  SEL R5, RZ, 0x10, P3 ;  /* 0x00000010ff057807 */ /* 0x00afe60001800000 */
[----:B-----5:R2:W1:Y:S04]  /*14af0*/  SHFL.IDX PT, R2, R12, 0x1, 0x181f ;  /* 0x00381f000c027f89 */ /* 0x02046800000e0000 */
.L_x_1899:
[C---:B----4-:R-:W-:Y:S02]  /*14b00*/  IADD3 R3, -R5.reuse, 0x10, RZ ;  /* 0x0000001005037810 */ /* 0x050fe40007ffe1ff */
[----:B------:R-:W-:Y:S02]  /*14b10*/  ISETP.NE.U32.AND P2, PT, R5, RZ, PT ;  /* 0x000000ff0500720c */ /* 0x000fe40003f45070 */
[----:B------:R-:W-:Y:S04]  /*14b20*/  LOP3.LUT R3, R3, 0xf, RZ, 0xc0, !PT ;  /* 0x0000000f03037812 */ /* 0x000fe800078ec0ff */
[----:B-12---:R-:W-:Y:S02]  /*14b30*/  IADD3 R12, P1, P0, R3, R2, R13 ;  /* 0x00000002030c7210 */ /* 0x006fe4000783e00d */
[----:B------:R-:W-:Y:S02]  /*14b40*/  IADD3 R3, -R15, 0x10, RZ ;  /* 0x000000100f037810 */ /* 0x000fe40007ffe1ff */
[----:B------:R-:W-:Y:S02]  /*14b50*/  IADD3.X R13, RZ, R4, R16, P1, P0 ;  /* 0x00000004ff0d7210 */ /* 0x000fe40000fe0410 */
[----:B------:R-:W-:Y:S03]  /*14b60*/  LOP3.LUT R3, R3, 0xf, RZ, 0xc0, !PT ;  /* 0x0000000f03037812 */ /* 0x000fe600078ec0ff */
[----:B------:R-:W-:Y:S01]  /*14b70*/  @!PT LDS RZ, [RZ] ;  /* 0x00000000fffff984 */ /* 0x000fe20000000800 */
[----:B------:R-:W-:Y:S01]  /*14b80*/  @!PT LDS RZ, [RZ] ;  /* 0x00000000fffff984 */ /* 0x000fe20000000800 */
[----:B------:R-:W-:Y:S01]  /*14b90*/  @!PT LDS RZ, [RZ] ;  /* 0x00000000fffff984 */ /* 0x000fe20000000800 */
[----:B------:R1:W-:Y:S01]  /*14ba0*/  LDGSTS.E.BYPASS.LTC128B.128.ZFILL [R0+0x1000], [R12.64], P2 ;  /* 0x010000000c007fae */ /* 0x0003e20009141d48 */
[----:B------:R-:W-:Y:S02]  /*14bb0*/  IADD3 R6, P1, P0, R3, R2, R17 ;  /* 0x0000000203067210 */ /* 0x000fe4000783e011 */
[C---:B------:R-:W-:Y:S02]  /*14bc0*/  IADD3 R3, -R14.reuse, 0x10, RZ ;  /* 0x000000100e037810 */ /* 0x040fe40007ffe1ff */
[----:B------:R-:W-:Y:S02]  /*14bd0*/  IADD3.X R7, RZ, R4, R18, P1, P0 ;  /* 0x00000004ff077210 */ /* 0x000fe40000fe0412 */
[----:B------:R-:W-:Y:S04]  /*14be0*/  LOP3.LUT R3, R3, 0xf, RZ, 0xc0, !PT ;  /* 0x0000000f03037812 */ /* 0x000fe800078ec0ff */
[----:B------:R-:W-:Y:S04]  /*14bf0*/  IADD3 R2, P1, P0, R3, R2, R19 ;  /* 0x0000000203027210 */ /* 0x000fe8000783e013 */
[----:B------:R-:W-:Y:S02]  /*14c00*/  IADD3.X R3, RZ, R4, R20, P1, P0 ;  /* 0x00000004ff037210 */ /* 0x000fe40000fe0414 */
[----:B------:R-:W-:Y:S02]  /*14c10*/  ISETP.NE.U32.AND P1, PT, R15, RZ, PT ;  /* 0x000000ff0f00720c */ /* 0x000fe40003f25070 */
[----:B------:R-:W-:Y:S11]  /*14c20*/  ISETP.NE.U32.AND P0, PT, R14, RZ, PT ;  /* 0x000000ff0e00720c */ /* 0x000ff60003f05070 */
[----:B------:R1:W-:Y:S04]  /*14c30*/  LDGSTS.E.BYPASS.LTC128B.128.ZFILL [R0+0x3000], [R6.64], P1 ;  /* 0x0300000006007fae */ /* 0x0003e80008941d48 */
[----:B------:R1:W-:Y:S02]  /*14c40*/  LDGSTS.E.BYPASS.LTC128B.128.ZFILL [R0+0x5000], [R2.64], P0 ;  /* 0x0500000002007fae */ /* 0x0003e40008141d48 */
.L_x_1811:
[----:B------:R-:W-:Y:S05]  /*14c50*/  BSYNC B0 ;  /* 0x0000000000007941 */ /* 0x000fea0003800000 */
.L_x_1810:
        /* <DEDUP_REMOVED lines=10> */
.L_x_1804:
[----:B------:R-:W-:Y:S05]  /*14d00*/  BRA.DIV ~URZ, `(.L_x_1815) ;  /* 0x000064927f007947 */ /* 0x000fea000b800000 */
[----:B------:R2:W3:Y:S02]  /*14d10*/  SHFL.BFLY PT, R0, R201, 0x2, 0x1f ;  /* 0x0c401f00c9007f89 */ /* 0x0004e400000e0000 */
.L_x_1900:
[----:B---3--:R-:W-:Y:S01]  /*14d20*/  FADD.FTZ R0, R0, R201 ;  /* 0x000000c900007221 */ /* 0x008fe20000010000 */
[----:B------:R-:W-:Y:S05]  /*14d30*/  BRA.DIV ~URZ, `(.L_x_1816) ;  /* 0x000064c27f007947 */ /* 0x000fea000b800000 */
[----:B-1----:R-:W1:Y:S04]  /*14d40*/  SHFL.BFLY PT, R2, R197, 0x2, 0x1f ;  /* 0x0c401f00c5027f89 */ /* 0x002e6800000e0000 */
[----:B------:R-:W3:Y:S01]  /*14d50*/  SHFL.BFLY PT, R5, R0, 0x1, 0x1f ;  /* 0x0c201f0000057f89 */ /* 0x000ee200000e0000 */
[----:B-1----:R-:W-:-:S02]  /*14d60*/  FADD.FTZ R4, R2, R197 ;  /* 0x000000c502047221 */ /* 0x002fc40000010000 */
[----:B---3--:R-:W-:-:S03]  /*14d70*/  FADD.FTZ R0, R0, R5 ;  /* 0x0000000500007221 */ /* 0x008fc60000010000 */
[----:B------:R1:W3:Y:S04]  /*14d80*/  SHFL.BFLY PT, R3, R4, 0x1, 0x1f ;  /* 0x0c201f0004037f89 */ /* 0x0002e800000e0000 */
.L_x_1901:
[----:B------:R-:W-:Y:S01]  /*14d90*/  FSETP.NE.FTZ.AND P1, PT, R0, RZ, PT ;  /* 0x000000ff0000720b */ /* 0x000fe20003f35000 */
[----:B---3--:R-:W-:Y:S01]  /*14da0*/  FADD.FTZ R3, R3, R4 ;  /* 0x0000000403037221 */ /* 0x008fe20000010000 */
[----:B------:R-:W-:Y:S02]  /*14db0*/  MOV R2, RZ ;  /* 0x000000ff00027202 */ /* 0x000fe40000000f00 */
[----:B------:R-:W-:Y:S02]  /*14dc0*/  MOV R22, 0xff800000 ;  /* 0xff80000000167802 */ /* 0x000fe40000000f00 */
[----:B------:R-:W-:Y:S02]  /*14dd0*/  FSETP.NE.FTZ.AND P0, PT, R3, RZ, PT ;  /* 0x000000ff0300720b */ /* 0x000fe40003f15000 */
[----:B-1----:R-:W-:Y:S02]  /*14de0*/  MOV R4, 0x1 ;  /* 0x0000000100047802 */ /* 0x002fe40000000f00 */
[----:B------:R-:W-:-:S03]  /*14df0*/  MOV R17, 0xff800000 ;  /* 0xff80000000117802 */ /* 0x000fc60000000f00 */
[----:B------:R-:W1:Y:S08]  /*14e00*/  @P1 MUFU.LG2 R5, R0 ;  /* 0x0000000000051308 */ /* 0x000e700000000c00 */
[----:B------:R3:W4:Y:S01]  /*14e10*/  @P1 MUFU.RCP R2, R0 ;  /* 0x0000000000021308 */ /* 0x0007220000001000 */
[----:B-1----:R-:W-:Y:S01]  /*14e20*/  @P1 FMUL.FTZ R5, R5, 0.69314718246459960938 ;  /* 0x3f31721805051820 */ /* 0x002fe20000410000 */
[----:B---3--:R-:W-:Y:S01]  /*14e30*/  @P1 MOV R0, 0x3f317218 ;  /* 0x3f31721800001802 */ /* 0x008fe20000000f00 */
[----:B----4-:R-:W-:-:S02]  /*14e40*/  FMUL.FTZ R38, R2, R124 ;  /* 0x0000007c02267220 */ /* 0x010fc40000410000 */
[----:B------:R-:W-:Y:S02]  /*14e50*/  FMUL.FTZ R39, R2, R125 ;  /* 0x0000007d02277220 */ /* 0x000fe40000410000 */
[----:B------:R-:W-:Y:S02]  /*14e60*/  @P1 FMUL.FTZ R0, R0, c[0x0][0x2d0] ;  /* 0x0000b40000001a20 */ /* 0x000fe40000410000 */
[----:B------:R-:W-:Y:S02]  /*14e70*/  FMUL.FTZ R124, R2, R72 ;  /* 0x00000048027c7220 */ /* 0x000fe40000410000 */
[----:B------:R-:W-:Y:S01]  /*14e80*/  @P1 FFMA.FTZ R22, R0, R9, R5 ;  /* 0x0000000900161223 */ /* 0x000fe20000010005 */
[----:B------:R-:W-:Y:S01]  /*14e90*/  MOV R0, RZ ;  /* 0x000000ff00007202 */ /* 0x000fe20000000f00 */
[C---:B------:R-:W-:Y:S02]  /*14ea0*/  FMUL.FTZ R125, R2.reuse, R73 ;  /* 0x00000049027d7220 */ /* 0x040fe40000410000 */
[----:B------:R-:W-:-:S02]  /*14eb0*/  FMUL.FTZ R72, R2, R76 ;  /* 0x0000004c02487220 */ /* 0x000fc40000410000 */
[C---:B------:R-:W-:Y:S01]  /*14ec0*/  FMUL.FTZ R73, R2.reuse, R77 ;  /* 0x0000004d02497220 */ /* 0x040fe20000410000 */
[----:B------:R-:W1:Y:S01]  /*14ed0*/  @P0 MUFU.RCP R0, R3 ;  /* 0x0000000300000308 */ /* 0x000e620000001000 */
        /* <DEDUP_REMOVED lines=43> */
[C---:B-1----:R-:W-:Y:S02]  /*15190*/  FMUL.FTZ R100, R0.reuse, R114 ;  /* 0x0000007200647220 */ /* 0x042fe40000410000 */
[C---:B------:R-:W-:Y:S02]  /*151a0*/  FMUL.FTZ R101, R0.reuse, R115 ;  /* 0x0000007300657220 */ /* 0x040fe40000410000 */
[C---:B------:R-:W-:Y:S02]  /*151b0*/  FMUL.FTZ R136, R0.reuse, R42 ;  /* 0x0000002a00887220 */ /* 0x040fe40000410000 */
[C---:B------:R-:W-:Y:S02]  /*151c0*/  FMUL.FTZ R137, R0.reuse, R43 ;  /* 0x0000002b00897220 */ /* 0x040fe40000410000 */
[----:B------:R-:W-:-:S02]  /*151d0*/  FMUL.FTZ R114, R0, R46 ;  /* 0x0000002e00727220 */ /* 0x000fc40000410000 */
[C---:B------:R-:W-:Y:S02]  /*151e0*/  FMUL.FTZ R115, R0.reuse, R47 ;  /* 0x0000002f00737220 */ /* 0x040fe40000410000 */
[C---:B------:R-:W-:Y:S02]  /*151f0*/  FMUL.FTZ R88, R0.reuse, R138 ;  /* 0x0000008a00587220 */ /* 0x040fe40000410000 */
[----:B------:R-:W-:Y:S01]  /*15200*/  FMUL.FTZ R89, R0, R139 ;  /* 0x0000008b00597220 */ /* 0x000fe20000410000 */
[----:B---3--:R-:W-:Y:S01]  /*15210*/  @P0 MOV R3, 0x3f317218 ;  /* 0x3f31721800030802 */ /* 0x008fe20000000f00 */
        /* <DEDUP_REMOVED lines=44> */
.L_x_1735:
        /* <DEDUP_REMOVED lines=16> */
.L_x_1818:
[----:B------:R-:W-:Y:S05]  /*155e0*/  BSYNC B0 ;  /* 0x0000000000007941 */ /* 0x000fea0003800000 */
.L_x_1817:
[----:B------:R-:W-:Y:S01]  /*155f0*/  PRMT R0, R0, 0x9910, RZ ;  /* 0x0000991000007816 */ /* 0x000fe200000000ff */
[----:B------:R-:W-:Y:S01]  /*15600*/  BSSY B1, `(.L_x_1819) ;  /* 0x000037c000017945 */ /* 0x000fe20003800000 */
[----:B------:R-:W-:Y:S02]  /*15610*/  IMAD.MOV.U32 R35, RZ, RZ, R232 ;  /* 0x000000ffff237224 */ /* 0x000fe400078e00e8 */
[----:B------:R-:W-:-:S13]  /*15620*/  ISETP.NE.AND P0, PT, R0, RZ, PT ;  /* 0x000000ff0000720c */ /* 0x000fda0003f05270 */
[----:B------:R-:W-:Y:S05]  /*15630*/  @!P0 BRA `(.L_x_1820) ;  /* 0x00002bd000008947 */ /* 0x000fea0003800000 */
[----:B------:R-:W-:Y:S01]  /*15640*/  SHF.R.S32.HI R2, RZ, 0x1f, R187 ;  /* 0x0000001fff027819 */ /* 0x000fe200000114bb */
[----:B------:R-:W-:Y:S01]  /*15650*/  WARPSYNC 0xffffffff ;  /* 0xffffffff00007948 */ /* 0x000fe20003800000 */
[----:B------:R-:W-:Y:S01]  /*15660*/  BAR.SYNC.DEFER_BLOCKING 0x1, 0x100 ;  /* 0x0044000000007b1d */ /* 0x000fe20000010000 */
[----:B------:R-:W-:Y:S01]  /*15670*/  LOP3.LUT R0, R147, R208, RZ, 0xfc, !PT ;  /* 0x000000d093007212 */ /* 0x000fe200078efcff */
[----:B------:R-:W-:Y:S01]  /*15680*/  IMAD.MOV.U32 R6, RZ, RZ, 0x20 ;  /* 0x00000020ff067424 */ /* 0x000fe200078e00ff */
[----:B------:R-:W-:Y:S01]  /*15690*/  LEA.HI R2, R2, R187, RZ, 0x5 ;  /* 0x000000bb02027211 */ /* 0x000fe200078f28ff */
[----:B------:R-:W-:Y:S01]  /*156a0*/  IMAD.MOV.U32 R9, RZ, RZ, 0x40 ;  /* 0x00000040ff097424 */ /* 0x000fe200078e00ff */
[----:B------:R-:W-:Y:S01]  /*156b0*/  F2FP.PACK_AB R5, R89, R88 ;  /* 0x000000585905723e */ /* 0x000fe200000000ff */
[----:B------:R-:W-:Y:S01]  /*156c0*/  IMAD.MOV.U32 R16, RZ, RZ, c[0x0][0x388] ;  /* 0x0000e200ff107624 */ /* 0x000fe200078e00ff */
[----:B------:R-:W-:Y:S02]  /*156d0*/  SHF.R.S32.HI R2, RZ, 0x5, R2 ;  /* 0x00000005ff027819 */ /* 0x000fe40000011402 */
[----:B------:R-:W-:-:S02]  /*156e0*/  F2FP.PACK_AB R7, R39, R38 ;  /* 0x000000262707723e */ /* 0x000fc400000000ff */
[----:B------:R-:W-:Y:S01]  /*156f0*/  F2FP.PACK_AB R8, R117, R116 ;  /* 0x000000747508723e */ /* 0x000fe200000000ff */
[----:B------:R-:W-:Y:S01]  /*15700*/  IMAD.SHL.U32 R2, R2, 0x400, RZ ;  /* 0x0000040002027824 */ /* 0x000fe200078e00ff */
[----:B------:R-:W-:-:S03]  /*15710*/  F2FP.PACK_AB R12, R77, R76 ;  /* 0x0000004c4d0c723e */ /* 0x000fc600000000ff */
[----:B------:R-:W-:Y:S01]  /*15720*/  IMAD R3, R231, 0x2, R2 ;  /* 0x00000002e7037824 */ /* 0x000fe200078e0202 */
[----:B------:R-:W-:-:S03]  /*15730*/  LOP3.LUT R2, R236, 0x1, RZ, 0xc0, !PT ;  /* 0x00000001ec027812 */ /* 0x000fc600078ec0ff */
[----:B------:R-:W-:Y:S01]  /*15740*/  IMAD.IADD R0, R3, 0x1, R0 ;  /* 0x0000000103007824 */ /* 0x000fe200078e0200 */
[----:B------:R-:W-:Y:S02]  /*15750*/  ISETP.NE.U32.AND P0, PT, R2, 0x1, PT ;  /* 0x000000010200780c */ /* 0x000fe40003f05070 */
[----:B------:R-:W-:Y:S01]  /*15760*/  F2FP.PACK_AB R3, R27, R26 ;  /* 0x0000001a1b03723e */ /* 0x000fe200000000ff */
[----:B------:R-:W-:Y:S01]  /*15770*/  IMAD.SHL.U32 R0, R0, 0x2, RZ ;  /* 0x0000000200007824 */ /* 0x000fe200078e00ff */
[----:B------:R-:W-:Y:S02]  /*15780*/  R2P PR, R236, 0x6 ;  /* 0x00000006ec007804 */ /* 0x000fe40000000000 */
[----:B------:R-:W-:Y:S02]  /*15790*/  ISETP.NE.U32.AND P3, PT, RZ, c[0x0][0x500], PT ;  /* 0x00014000ff007a0c */ /* 0x000fe40003f65070 */
[C---:B------:R-:W-:Y:S01]  /*157a0*/  IADD3 R4, R0.reuse, 0x80, RZ ;  /* 0x0000008000047810 */ /* 0x040fe20007ffe0ff */
[----:B------:R1:W-:Y:S01]  /*157b0*/  STS [R0+0x80], R3 ;  /* 0x0000800300007388 */ /* 0x0003e20000000800 */
[----:B------:R-:W-:-:S02]  /*157c0*/  IADD3 R2, R0, 0x70, RZ ;  /* 0x0000007000027810 */ /* 0x000fc40007ffe0ff */
[----:B------:R-:W-:Y:S02]  /*157d0*/  SEL R6, R6, 0xffffffe0, !P1 ;  /* 0xffffffe006067807 */ /* 0x000fe40004800000 */
[----:B------:R-:W-:Y:S02]  /*157e0*/  @P0 IADD3 R2, R4, 0x10, RZ ;  /* 0x0000001004020810 */ /* 0x000fe40007ffe0ff */
[----:B------:R-:W-:Y:S02]  /*157f0*/  F2FP.PACK_AB R4, R97, R96 ;  /* 0x000000606104723e */ /* 0x000fe400000000ff */
[----:B------:R-:W-:Y:S02]  /*15800*/  SEL R9, R9, 0xffffffc0, !P2 ;  /* 0xffffffc009097807 */ /* 0x000fe40005000000 */
[----:B------:R-:W-:Y:S01]  /*15810*/  ISETP.NE.U32.AND P0, PT, RZ, c[0x0][0x508], PT ;  /* 0x00014200ff007a0c */ /* 0x000fe20003f05070 */
[----:B------:R3:W-:Y:S01]  /*15820*/  STS [R0+0x480], R4 ;  /* 0x0004800400007388 */ /* 0x0007e20000000800 */
[----:B------:R-:W-:Y:S01]  /*15830*/  ISETP.NE.AND.EX P3, PT, RZ, c[0x0][0x504], PT, P3 ;  /* 0x00014100ff007a0c */ /* 0x000fe20003f65330 */
[----:B------:R-:W-:Y:S01]  /*15840*/  IMAD.IADD R13, R9, 0x1, R2 ;  /* 0x00000001090d7824 */ /* 0x000fe200078e0202 */
[----:B------:R-:W-:Y:S01]  /*15850*/  ISETP.NE.AND.EX P2, PT, RZ, c[0x0][0x50c], PT, P0 ;  /* 0x00014300ff007a0c */ /* 0x000fe20003f45300 */
[----:B------:R4:W-:Y:S01]  /*15860*/  STS [R2+0x400], R5 ;  /* 0x0004000502007388 */ /* 0x0009e20000000800 */
[----:B-1----:R-:W-:-:S05]  /*15870*/  F2FP.PACK_AB R3, R29, R28 ;  /* 0x0000001c1d03723e */ /* 0x002fca00000000ff */
[----:B------:R1:W-:Y:S01]  /*15880*/  STS [R2], R3 ;  /* 0x0000000302007388 */ /* 0x0003e20000000800 */
[----:B---3--:R-:W-:Y:S02]  /*15890*/  F2FP.PACK_AB R4, R31, R30 ;  /* 0x0000001e1f04723e */ /* 0x008fe400000000ff */
[----:B----4-:R-:W-:Y:S01]  /*158a0*/  F2FP.PACK_AB R5, R37, R36 ;  /* 0x000000242505723e */ /* 0x010fe200000000ff */
[----:B-1----:R-:W-:-:S05]  /*158b0*/  IMAD.IADD R3, R0, 0x1, R6 ;  /* 0x0000000100037824 */ /* 0x002fca00078e0206 */
[----:B------:R1:W-:Y:S02]  /*158c0*/  STS [R3+0x80], R4 ;  /* 0x0000800403007388 */ /* 0x0003e40000000800 */
[----:B-1----:R-:W-:Y:S01]  /*158d0*/  IMAD.IADD R4, R6, 0x1, R2 ;  /* 0x0000000106047824 */ /* 0x002fe200078e0202 */
[----:B------:R-:W-:-:S05]  /*158e0*/  F2FP.PACK_AB R6, R135, R134 ;  /* 0x000000868706723e */ /* 0x000fca00000000ff */
[----:B------:R1:W-:Y:S04]  /*158f0*/  STS [R3+0x480], R6 ;  /* 0x0004800603007388 */ /* 0x0003e80000000800 */
[----:B------:R3:W-:Y:S01]  /*15900*/  STS [R4], R5 ;  /* 0x0000000504007388 */ /* 0x0007e20000000800 */
[----:B-1----:R-:W-:Y:S01]  /*15910*/  IMAD.IADD R6, R0, 0x1, R9 ;  /* 0x0000000100067824 */ /* 0x002fe200078e0209 */
[----:B---3--:R-:W-:-:S05]  /*15920*/  F2FP.PACK_AB R5, R131, R130 ;  /* 0x000000828305723e */ /* 0x008fca00000000ff */
[----:B------:R1:W-:Y:S04]  /*15930*/  STS [R4+0x400], R5 ;  /* 0x0004000504007388 */ /* 0x0003e80000000800 */
[----:B------:R3:W-:Y:S01]  /*15940*/  STS [R6+0x80], R7 ;  /* 0x0000800706007388 */ /* 0x0007e20000000800 */
[----:B-1----:R-:W-:Y:S02]  /*15950*/  F2FP.PACK_AB R5, R93, R92 ;  /* 0x0000005c5d05723e */ /* 0x002fe400000000ff */
[----:B---3--:R-:W-:-:S03]  /*15960*/  F2FP.PACK_AB R7, R121, R120 ;  /* 0x000000787907723e */ /* 0x008fc600000000ff */
[----:B------:R1:W-:Y:S04]  /*15970*/  STS [R6+0x480], R5 ;  /* 0x0004800506007388 */ /* 0x0003e80000000800 */
[----:B------:R3:W-:Y:S01]  /*15980*/  STS [R13], R7 ;  /* 0x000000070d007388 */ /* 0x0007e20000000800 */
[----:B-1----:R-:W-:Y:S02]  /*15990*/  F2FP.PACK_AB R5, R123, R122 ;  /* 0x0000007a7b05723e */ /* 0x002fe400000000ff */
[----:B---3--:R-:W-:-:S03]  /*159a0*/  F2FP.PACK_AB R7, R119, R118 ;  /* 0x000000767707723e */ /* 0x008fc600000000ff */
[----:B------:R1:W-:Y:S02]  /*159b0*/  STS [R13+0x400], R5 ;  /* 0x000400050d007388 */ /* 0x0003e40000000800 */
[----:B-1----:R-:W-:-:S05]  /*159c0*/  IMAD.IADD R5, R9, 0x1, R3 ;  /* 0x0000000109057824 */ /* 0x002fca00078e0203 */
[----:B------:R1:W-:Y:S04]  /*159d0*/  STS [R5+0x80], R8 ;  /* 0x0000800805007388 */ /* 0x0003e80000000800 */
[----:B------:R3:W-:Y:S01]  /*159e0*/  STS [R5+0x480], R7 ;  /* 0x0004800705007388 */ /* 0x0007e20000000800 */
[----:B-1----:R-:W-:Y:S01]  /*159f0*/  F2FP.PACK_AB R8, R101, R100 ;  /* 0x000000646508723e */ /* 0x002fe200000000ff */
[----:B---3--:R-:W-:Y:S01]  /*15a00*/  IMAD.IADD R7, R4, 0x1, R9 ;  /* 0x0000000104077824 */ /* 0x008fe200078e0209 */
[----:B------:R-:W-:-:S04]  /*15a10*/  F2FP.PACK_AB R9, R113, R112 ;  /* 0x000000707109723e */ /* 0x000fc800000000ff */
[----:B------:R1:W-:Y:S04]  /*15a20*/  STS [R7+0x400], R8 ;  /* 0x0004000807007388 */ /* 0x0003e80000000800 */
[----:B------:R3:W-:Y:S01]  /*15a30*/  STS [R7], R9 ;  /* 0x0000000907007388 */ /* 0x0007e20000000800 */
[----:B-1----:R-:W-:Y:S02]  /*15a40*/  F2FP.PACK_AB R8, R137, R136 ;  /* 0x000000888908723e */ /* 0x002fe400000000ff */
[----:B---3--:R-:W-:-:S03]  /*15a50*/  F2FP.PACK_AB R9, R41, R40 ;  /* 0x000000282909723e */ /* 0x008fc600000000ff */
[----:B------:R1:W-:Y:S04]  /*15a60*/  STS [R0+0x4480], R8 ;  /* 0x0044800800007388 */ /* 0x0003e80000000800 */
[----:B------:R3:W-:Y:S01]  /*15a70*/  STS [R0+0x4080], R9 ;  /* 0x0040800900007388 */ /* 0x0007e20000000800 */
        /* <DEDUP_REMOVED lines=35> */
[----:B------:R3:W-:Y:S04]  /*15cb0*/  STS [R2+0x8400], R0 ;  /* 0x0084000002007388 */ /* 0x0007e80000000800 */
[----:B------:R-:W-:Y:S01]  /*15cc0*/  STS [R3+0x8080], R12 ;  /* 0x0080800c03007388 */ /* 0x000fe20000000800 */
[----:B-1----:R-:W-:Y:S02]  /*15cd0*/  F2FP.PACK_AB R8, R67, R66 ;  /* 0x000000424308723e */ /* 0x002fe400000000ff */
[----:B---3--:R-:W-:-:S03]  /*15ce0*/  F2FP.PACK_AB R2, R81, R80 ;  /* 0x000000505102723e */ /* 0x008fc600000000ff */
[----:B------:R1:W-:Y:S01]  /*15cf0*/  STS [R3+0x8480], R8 ;  /* 0x0084800803007388 */ /* 0x0003e20000000800 */
[----:B------:R-:W-:-:S03]  /*15d00*/  F2FP.PACK_AB R0, R83, R82 ;  /* 0x000000525300723e */ /* 0x000fc600000000ff */
[----:B------:R3:W-:Y:S04]  /*15d10*/  STS [R4+0x8000], R2 ;  /* 0x0080000204007388 */ /* 0x0007e80000000800 */
[----:B------:R4:W-:Y:S01]  /*15d20*/  STS [R4+0x8400], R0 ;  /* 0x0084000004007388 */ /* 0x0009e20000000800 */
[C---:B-1----:R-:W-:Y:S02]  /*15d30*/  @P2 IADD3 R8, P0, R238.reuse, c[0x0][0x508], RZ ;  /* 0x00014200ee082a10 */ /* 0x042fe40007f1e0ff */
[----:B---3--:R-:W-:Y:S02]  /*15d40*/  F2FP.PACK_AB R2, R133, R132 ;  /* 0x000000848502723e */ /* 0x008fe400000000ff */
[----:B------:R-:W-:Y:S02]  /*15d50*/  @P2 IADD3.X R9, R239, c[0x0][0x50c], RZ, P0, !PT ;  /* 0x00014300ef092a10 */ /* 0x000fe400007fe4ff */
[----:B----4-:R-:W-:Y:S01]  /*15d60*/  F2FP.PACK_AB R0, R79, R78 ;  /* 0x0000004e4f00723e */ /* 0x010fe200000000ff */
[----:B------:R1:W-:Y:S01]  /*15d70*/  STS [R6+0x8080], R2 ;  /* 0x0080800206007388 */ /* 0x0003e20000000800 */
[----:B------:R-:W-:-:S03]  /*15d80*/  IADD3 R4, P1, R238, c[0x0][0x500], RZ ;  /* 0x00014000ee047a10 */ /* 0x000fc60007f3e0ff */
        /* <DEDUP_REMOVED lines=11> */
[----:B------:R1:W-:Y:S01]  /*15e40*/  STS [R7+0x8400], R2 ;  /* 0x0084000207007388 */ /* 0x0003e20000000800 */
[----:B------:R-:W-:-:S03]  /*15e50*/  IADD3.X R5, R239, c[0x0][0x504], RZ, P1, !PT ;  /* 0x00014100ef057a10 */ /* 0x000fc60000ffe4ff */
[----:B------:R3:W-:Y:S04]  /*15e60*/  STS [R7+0x8000], R0 ;  /* 0x0080000007007388 */ /* 0x0007e80000000800 */
[----:B------:R-:W-:Y:S01]  /*15e70*/  BAR.SYNC.DEFER_BLOCKING 0x1, 0x100 ;  /* 0x0044000000007b1d */ /* 0x000fe20000010000 */
[----:B-1----:R-:W-:-:S05]  /*15e80*/  IMAD.MOV.U32 R2, RZ, RZ, RZ ;  /* 0x000000ffff027224 */ /* 0x002fca00078e00ff */
[----:B------:R1:W5:Y:S04]  /*15e90*/  @P2 LDG.E R16, [R8.64] ;  /* 0x0000000808102981 */ /* 0x000368000c1e1900 */
[----:B------:R1:W5:Y:S01]  /*15ea0*/  @P3 LDG.E R2, [R4.64] ;  /* 0x0000000804023981 */ /* 0x000362000c1e1900 */
[----:B------:R-:W-:-:S04]  /*15eb0*/  ISETP.NE.AND P0, PT, R244, RZ, PT ;  /* 0x000000fff400720c */ /* 0x000fc80003f05270 */
[----:B---3--:R-:W-:Y:S01]  /*15ec0*/  SEL R0, R244, c[0x0][0x3d4], P0 ;  /* 0x0000f500f4007a07 */ /* 0x008fe20000000000 */
[----:B------:R-:W-:Y:S05]  /*15ed0*/  @P2 BRA `(.L_x_1821) ;  /* 0x0000004000002947 */ /* 0x000fea0003800000 */
[----:B------:R-:W-:Y:S05]  /*15ee0*/  @!P3 BRA `(.L_x_1821) ;  /* 0x000000300000b947 */ /* 0x000fea0003800000 */
[----:B-----5:R3:W4:Y:S04]  /*15ef0*/  LDG.E R16, [R4.64] ;  /* 0x0000000804107981 */ /* 0x020728000c1e1900 */
[----:B-1-3--:R-:W4:Y:S02]  /*15f00*/  LDG.E R4, [R4.64+0x4] ;  /* 0x0000040804047981 */ /* 0x00af24000c1e1900 */
[----:B----4-:R-:W-:Y:S02]  /*15f10*/  IADD3 R16, -R16, R4, RZ ;  /* 0x0000000410107210 */ /* 0x010fe40007ffe1ff */
.L_x_1821:
[----:B------:R-:W-:Y:S01]  /*15f20*/  IMAD.MOV.U32 R12, RZ, RZ, 0x368 ;  /* 0x00000368ff0c7424 */ /* 0x000fe200078e00ff */
[----:B------:R-:W-:Y:S01]  /*15f30*/  ISETP.GT.AND P2, PT, R0, 0x1, PT ;  /* 0x000000010000780c */ /* 0x000fe20003f44270 */
        /* <DEDUP_REMOVED lines=9> */
[----:B------:R-:W2:Y:S08]  /*15fd0*/  LDC.64 R20, c[0x0][R12+0x178] ;  /* 0x00005e000c147b82 */ /* 0x000eb00000000a00 */
[----:B------:R1:W2:Y:S01]  /*15fe0*/  LDC.64 R18, c[0x0][R12+0x160] ;  /* 0x000058000c127b82 */ /* 0x0002a20000000a00 */
[----:B----4-:R-:W-:-:S04]  /*15ff0*/  IMAD R3, R7, R0, RZ ;  /* 0x0000000007037224 */ /* 0x010fc800078e02ff */
[C---:B------:R-:W-:Y:S02]  /*16000*/  IMAD R4, R6.reuse, R4, R3 ;  /* 0x0000000406047224 */ /* 0x040fe400078e0203 */
[----:B------:R-:W-:-:S04]  /*16010*/  IMAD.WIDE.U32 R6, R6, R0, RZ ;  /* 0x0000000006067225 */ /* 0x000fc800078e00ff */
[-C--:B-1----:R-:W-:Y:S02]  /*16020*/  IMAD R3, R9, R5.reuse, RZ ;  /* 0x0000000509037224 */ /* 0x082fe400078e02ff */
[----:B------:R-:W-:-:S04]  /*16030*/  IMAD.WIDE.U32 R8, R8, R5, RZ ;  /* 0x0000000508087225 */ /* 0x000fc800078e00ff */
[----:B------:R-:W-:Y:S01]  /*16040*/  IMAD.IADD R13, R9, 0x1, R3 ;  /* 0x00000001090d7824 */ /* 0x000fe200078e0203 */
[----:B-----5:R-:W-:Y:S01]  /*16050*/  IADD3 R14, P4, P3, R6, R8, R2 ;  /* 0x00000008060e7210 */ /* 0x020fe20007b9e002 */
[----:B------:R-:W-:Y:S01]  /*16060*/  IMAD.IADD R15, R7, 0x1, R4 ;  /* 0x00000001070f7824 */ /* 0x000fe200078e0204 */
[----:B------:R-:W-:Y:S01]  /*16070*/  SEL R6, R245, RZ, P2 ;  /* 0x000000fff5067207 */ /* 0x000fe20001000000 */
[----:B------:R-:W-:-:S04]  /*16080*/  IMAD.MOV.U32 R3, RZ, RZ, c[0x0][0x4e8] ;  /* 0x00013a00ff037624 */ /* 0x000fc800078e00ff */
[-C--:B--2---:R-:W-:Y:S01]  /*16090*/  IMAD R9, R21, R6.reuse, RZ ;  /* 0x0000000615097224 */ /* 0x084fe200078e02ff */
[----:B------:R-:W-:Y:S01]  /*160a0*/  ISETP.NE.AND P5, PT, R3, 0x1, PT ;  /* 0x000000010300780c */ /* 0x000fe20003fa5270 */
[----:B------:R-:W-:Y:S02]  /*160b0*/  IMAD.WIDE.U32 R6, R20, R6, RZ ;  /* 0x0000000614067225 */ /* 0x000fe400078e00ff */
[----:B------:R-:W2:Y:S02]  /*160c0*/  LDL R20, [R1+0x48] ;  /* 0x0000480001147983 */ /* 0x000ea40000100800 */
[----:B------:R-:W-:Y:S02]  /*160d0*/  IMAD.IADD R12, R7, 0x1, R9 ;  /* 0x00000001070c7824 */ /* 0x000fe400078e0209 */
[----:B---3--:R-:W-:-:S06]  /*160e0*/  IMAD R3, R233, 0x80, R23 ;  /* 0x00000080e9037824 */ /* 0x008fcc00078e0217 */
[----:B------:R-:W-:-:S04]  /*160f0*/  @P5 IMAD.HI.U32 R8, R3, c[0x0][0x4ec], RZ ;  /* 0x00013b0003085a27 */ /* 0x000fc800078e00ff */
[----:B------:R-:W-:Y:S01]  /*16100*/  IMAD.MOV.U32 R4, RZ, RZ, R3 ;  /* 0x000000ffff047224 */ /* 0x000fe200078e0003 */
[----:B------:R-:W-:Y:S02]  /*16110*/  @P5 SHF.R.U32.HI R4, RZ, c[0x0][0x4f0], R8 ;  /* 0x00013c00ff045a19 */ /* 0x000fe40000011608 */
[----:B------:R-:W-:Y:S02]  /*16120*/  SHF.R.S32.HI R8, RZ, 0x1f, R2 ;  /* 0x0000001fff087819 */ /* 0x000fe40000011402 */
[----:B------:R-:W-:Y:S02]  /*16130*/  IADD3 R6, P1, P0, R4, R14, R6 ;  /* 0x0000000e04067210 */ /* 0x000fe4000783e006 */
[--C-:B------:R-:W-:Y:S01]  /*16140*/  SHF.R.S32.HI R9, RZ, 0x1f, R4.reuse ;  /* 0x0000001fff097819 */ /* 0x100fe20000011404 */
[----:B------:R-:W-:Y:S01]  /*16150*/  IMAD.MOV R4, RZ, RZ, -R4 ;  /* 0x000000ffff047224 */ /* 0x000fe200078e0a04 */
[----:B------:R-:W-:-:S03]  /*16160*/  IADD3.X R7, R15, R13, R8, P4, P3 ;  /* 0x0000000d0f077210 */ /* 0x000fc600027e6408 */
[----:B------:R-:W-:Y:S01]  /*16170*/  IMAD R4, R4, c[0x0][0x4e8], R3 ;  /* 0x00013a0004047a24 */ /* 0x000fe200078e0203 */
[----:B------:R-:W-:-:S03]  /*16180*/  IADD3.X R7, R9, R7, R12, P1, P0 ;  /* 0x0000000709077210 */ /* 0x000fc60000fe040c */
[----:B------:R-:W-:Y:S01]  /*16190*/  IMAD R9, R19, R4, RZ ;  /* 0x0000000413097224 */ /* 0x000fe200078e02ff */
[----:B------:R-:W-:-:S05]  /*161a0*/  SHF.R.S32.HI R12, RZ, 0x1f, R4 ;  /* 0x0000001fff0c7819 */ /* 0x000fca0000011404 */
[C---:B------:R-:W-:Y:S02]  /*161b0*/  IMAD R9, R18.reuse, R12, R9 ;  /* 0x0000000c12097224 */ /* 0x040fe400078e0209 */
[----:B------:R-:W-:Y:S02]  /*161c0*/  IMAD.MOV.U32 R12, RZ, RZ, c[0x0][0x4a8] ;  /* 0x00012a00ff0c7624 */ /* 0x000fe400078e00ff */
[----:B------:R-:W-:Y:S01]  /*161d0*/  IMAD.WIDE.U32 R6, R18, R4, R6 ;  /* 0x0000000412067225 */ /* 0x000fe200078e0006 */
[----:B------:R-:W-:Y:S02]  /*161e0*/  SHF.R.S32.HI R23, RZ, 0x1f, R187 ;  /* 0x0000001fff177819 */ /* 0x000fe400000114bb */
[----:B------:R-:W-:Y:S01]  /*161f0*/  SEL R12, R12, c[0x0][0x450], P2 ;  /* 0x000114000c0c7a07 */ /* 0x000fe20001000000 */
[----:B------:R-:W-:Y:S02]  /*16200*/  IMAD.MOV.U32 R13, RZ, RZ, c[0x0][0x4ac] ;  /* 0x00012b00ff0d7624 */ /* 0x000fe400078e00ff */
[----:B------:R-:W-:Y:S01]  /*16210*/  IMAD.IADD R4, R7, 0x1, R9 ;  /* 0x0000000107047824 */ /* 0x000fe200078e0209 */
[----:B------:R-:W-:-:S02]  /*16220*/  LEA R12, P0, R6, R12, 0x2 ;  /* 0x0000000c060c7211 */ /* 0x000fc400078010ff */
[----:B------:R-:W-:Y:S02]  /*16230*/  SEL R13, R13, c[0x0][0x454], P2 ;  /* 0x000115000d0d7a07 */ /* 0x000fe40001000000 */
[----:B------:R-:W-:Y:S02]  /*16240*/  LEA.HI R23, R23, R187, RZ, 0x5 ;  /* 0x000000bb17177211 */ /* 0x000fe400078f28ff */
[----:B------:R-:W-:Y:S02]  /*16250*/  LEA.HI.X R6, R6, R13, R4, 0x2, P0 ;  /* 0x0000000d06067211 */ /* 0x000fe400000f1404 */
[----:B------:R-:W-:Y:S01]  /*16260*/  LOP3.LUT R23, R23, 0xffffffe0, RZ, 0xc0, !PT ;  /* 0xffffffe017177812 */ /* 0x000fe200078ec0ff */
[----:B------:R-:W-:Y:S04]  /*16270*/  SHFL.IDX PT, R14, R12, RZ, 0x1c1f ;  /* 0x001c1fff0c0e7589 */ /* 0x000fe800000e0000 */
[----:B------:R-:W1:Y:S01]  /*16280*/  SHFL.IDX PT, R15, R6, RZ, 0x1c1f ;  /* 0x001c1fff060f7589 */ /* 0x000e6200000e0000 */
[----:B------:R-:W-:-:S03]  /*16290*/  IMAD.IADD R23, R187, 0x1, -R23 ;  /* 0x00000001bb177824 */ /* 0x000fc600078e0a17 */
[----:B------:R-:W-:Y:S01]  /*162a0*/  SHFL.IDX PT, R12, R12, 0x1, 0x1c1f ;  /* 0x003c1f000c0c7f89 */ /* 0x000fe200000e0000 */
[----:B------:R-:W-:-:S03]  /*162b0*/  IMAD R4, R16, c[0x0][0x4e8], RZ ;  /* 0x00013a0010047a24 */ /* 0x000fc600078e02ff */
[----:B------:R2:W3:Y:S01]  /*162c0*/  SHFL.IDX PT, R13, R6, 0x1, 0x1c1f ;  /* 0x003c1f00060d7f89 */ /* 0x0004e200000e0000 */
[----:B------:R-:W-:Y:S01]  /*162d0*/  LOP3.LUT P0, RZ, R23, 0x3, RZ, 0xc0, !PT ;  /* 0x0000000317ff7812 */ /* 0x000fe2000780c0ff */
[----:B--2---:R-:W-:-:S05]  /*162e0*/  IMAD R6, R233, 0x80, R20 ;  /* 0x00000080e9067824 */ /* 0x004fca00078e0214 */
        /* <DEDUP_REMOVED lines=12> */
[----:B------:R1:W3:Y:S01]  /*163b0*/  LDS.128 R24, [R107+0x80] ;  /* 0x000080006b187984 */ /* 0x0002e20000000c00 */
[C---:B--2---:R-:W-:Y:S02]  /*163c0*/  LEA R12, R233.reuse, R237, 0x7 ;  /* 0x000000ede90c7211 */ /* 0x044fe400078e38ff */
[----:B------:R-:W-:Y:S01]  /*163d0*/  IMAD R2, R2, c[0x0][0x3a4], R8 ;  /* 0x0000e90002027a24 */ /* 0x000fe200078e0208 */
[----:B------:R-:W-:Y:S01]  /*163e0*/  LEA R8, R233, R216, 0x7 ;  /* 0x000000d8e9087211 */ /* 0x000fe200078e38ff */
[----:B------:R1:W2:Y:S03]  /*163f0*/  LDS.128 R40, [R107+0x1080] ;  /* 0x001080006b287984 */ /* 0x0002a60000000c00 */
[----:B------:R-:W-:Y:S01]  /*16400*/  IADD3 R3, R7, R2, RZ ;  /* 0x0000000207037210 */ /* 0x000fe20007ffe0ff */
[----:B------:R1:W4:Y:S01]  /*16410*/  LDS.128 R52, [R107+0x2080] ;  /* 0x002080006b347984 */ /* 0x0003220000000c00 */
        /* <DEDUP_REMOVED lines=30> */
[----:B------:R-:W-:-:S04]  /*16600*/  LEA R14, P0, R2, c[0x0][0x380], 0x1 ;  /* 0x0000e000020e7a11 */ /* 0x000fc800078008ff */
[----:B------:R-:W-:-:S04]  /*16610*/  IADD3 R0, R3, R0, RZ ;  /* 0x0000000003007210 */ /* 0x000fc80007ffe0ff */
[----:B------:R-:W-:Y:S01]  /*16620*/  LEA.HI.X R13, R2, c[0x0][0x384], R0, 0x1, P0 ;  /* 0x0000e100020d7a11 */ /* 0x000fe200000f0c00 */
[----:B------:R-:W-:Y:S05]  /*16630*/  BRA.DIV ~URZ, `(.L_x_1823) ;  /* 0x00004cb27f007947 */ /* 0x000fea000b800000 */
[----:B--234-:R2:W3:Y:S02]  /*16640*/  SHFL.IDX PT, R5, R13, RZ, 0x181f ;  /* 0x00181fff0d057589 */ /* 0x01c4e400000e0000 */
.L_x_1902:
[----:B------:R-:W-:Y:S05]  /*16650*/  BRA.DIV ~URZ, `(.L_x_1824) ;  /* 0x00004d027f007947 */ /* 0x000fea000b800000 */
[----:B------:R4:W2:Y:S02]  /*16660*/  SHFL.IDX PT, R0, R14, RZ, 0x181f ;  /* 0x00181fff0e007589 */ /* 0x0008a400000e0000 */
.L_x_1903:
        /* <DEDUP_REMOVED lines=15> */
.L_x_1826:
[----:B------:R-:W-:Y:S05]  /*16760*/  BSYNC B0 ;  /* 0x0000000000007941 */ /* 0x000fea0003800000 */
.L_x_1825:
[----:B------:R-:W-:Y:S05]  /*16770*/  BRA.DIV ~URZ, `(.L_x_1827) ;  /* 0x00004c527f007947 */ /* 0x000fea000b800000 */
[----:B---3--:R3:W4:Y:S04]  /*16780*/  SHFL.IDX PT, R5, R13, 0x1, 0x181f ;  /* 0x00381f000d057f89 */ /* 0x00872800000e0000 */
[----:B--2---:R3:W2:Y:S02]  /*16790*/  SHFL.IDX PT, R0, R14, 0x1, 0x181f ;  /* 0x00381f000e007f89 */ /* 0x0046a400000e0000 */
.L_x_1904:
        /* <DEDUP_REMOVED lines=16> */
.L_x_1829:
[----:B------:R-:W-:Y:S05]  /*168a0*/  BSYNC B0 ;  /* 0x0000000000007941 */ /* 0x000fea0003800000 */
.L_x_1828:
[----:B------:R-:W-:Y:S05]  /*168b0*/  BRA.DIV ~URZ, `(.L_x_1830) ;  /* 0x00004be27f007947 */ /* 0x000fea000b800000 */
[----:B----4-:R4:W3:Y:S02]  /*168c0*/  SHFL.IDX PT, R5, R13, 0x2, 0x181f ;  /* 0x00581f000d057f89 */ /* 0x0108e400000e0000 */
.L_x_1905:
[----:B------:R-:W-:Y:S05]  /*168d0*/  BRA.DIV ~URZ, `(.L_x_1831) ;  /* 0x00004c327f007947 */ /* 0x000fea000b800000 */
[----:B--2---:R2:W4:Y:S02]  /*168e0*/  SHFL.IDX PT, R0, R14, 0x2, 0x181f ;  /* 0x00581f000e007f89 */ /* 0x00452400000e0000 */
.L_x_1906:
        /* <DEDUP_REMOVED lines=16> */
.L_x_1833:
[----:B------:R-:W-:Y:S05]  /*169f0*/  BSYNC B0 ;  /* 0x0000000000007941 */ /* 0x000fea0003800000 */
.L_x_1832:
[----:B------:R-:W-:Y:S05]  /*16a00*/  BRA.DIV ~URZ, `(.L_x_1834) ;  /* 0x00004b727f007947 */ /* 0x000fea000b800000 */
[----:B---3--:R3:W2:Y:S04]  /*16a10*/  SHFL.IDX PT, R6, R13, 0x3, 0x181f ;  /* 0x00781f000d067f89 */ /* 0x0086a800000e0000 */
[----:B----4-:R3:W4:Y:S02]  /*16a20*/  SHFL.IDX PT, R0, R14, 0x3, 0x181f ;  /* 0x00781f000e007f89 */ /* 0x01072400000e0000 */
.L_x_1907:
[----:B------:R-:W-:-:S04]  /*16a30*/  IADD3 R2, R12, 0x60, RZ ;  /* 0x000000600c027810 */ /* 0x000fc80007ffe0ff */
[----:B------:R-:W-:-:S13]  /*16a40*/  ISETP.GE.AND P0, PT, R2, R4, PT ;  /* 0x000000040200720c */ /* 0x000fda0003f06270 */
[----:B------:R-:W-:Y:S05]  /*16a50*/  @P0 BRA `(.L_x_1835) ;  /* 0x0000236000000947 */ /* 0x000fea0003800000 */
[----:B------:R-:W-:Y:S02]  /*16a60*/  ISETP.GE.AND P1, PT, R202, c[0x0][0x3c8], PT ;  /* 0x0000f200ca007a0c */ /* 0x000fe40003f26270 */
[----:B------:R-:W-:-:S11]  /*16a70*/  ISETP.GE.AND P0, PT, R204, c[0x0][0x3c8], PT ;  /* 0x0000f200cc007a0c */ /* 0x000fd60003f06270 */
        /* <DEDUP_REMOVED lines=12> */
.L_x_1822:
[----:B------:R-:W-:Y:S02]  /*16b40*/  IMAD R8, R8, c[0x0][0x408], RZ ;  /* 0x0001020008087a24 */ /* 0x000fe400078e02ff */
[----:B------:R-:W-:-:S04]  /*16b50*/  IMAD.WIDE.U32 R6, R2, c[0x0][0x408], RZ ;  /* 0x0001020002067a25 */ /* 0x000fc800078e00ff */
[----:B------:R-:W-:-:S05]  /*16b60*/  IMAD R2, R2, c[0x0][0x40c], R8 ;  /* 0x0001030002027a24 */ /* 0x000fca00078e0208 */
[----:B------:R-:W-:Y:S02]  /*16b70*/  IADD3 R7, R7, R2, RZ ;  /* 0x0000000207077210 */ /* 0x000fe40007ffe0ff */
[----:B------:R-:W-:-:S03]  /*16b80*/  SHF.R.S32.HI R2, RZ, 0x1f, R0 ;  /* 0x0000001fff027819 */ /* 0x000fc60000011400 */
[----:B------:R-:W-:-:S04]  /*16b90*/  IMAD.WIDE.U32 R6, R5, c[0x0][0x438], R6 ;  /* 0x00010e0005067a25 */ /* 0x000fc800078e0006 */
[----:B------:R-:W-:Y:S01]  /*16ba0*/  IMAD R2, R2, c[0x0][0x440], RZ ;  /* 0x0001100002027a24 */ /* 0x000fe200078e02ff */
[----:B------:R-:W-:Y:S01]  /*16bb0*/  MOV R4, R6 ;  /* 0x0000000600047202 */ /* 0x000fe20000000f00 */
[----:B------:R-:W-:Y:S02]  /*16bc0*/  IMAD R5, R5, c[0x0][0x43c], R7 ;  /* 0x00010f0005057a24 */ /* 0x000fe400078e0207 */
[----:B------:R-:W-:-:S04]  /*16bd0*/  @P5 IMAD.HI.U32 R7, R3, c[0x0][0x4ec], RZ ;  /* 0x00013b0003075a27 */ /* 0x000fc800078e00ff */
[C---:B------:R-:W-:Y:S02]  /*16be0*/  IMAD R2, R0.reuse, c[0x0][0x444], R2 ;  /* 0x0001110000027a24 */ /* 0x040fe400078e0202 */
[----:B------:R-:W-:Y:S01]  /*16bf0*/  IMAD.WIDE.U32 R4, R0, c[0x0][0x440], R4 ;  /* 0x0001100000047a25 */ /* 0x000fe200078e0004 */
[----:B------:R-:W-:Y:S02]  /*16c00*/  MOV R0, R3 ;  /* 0x0000000300007202 */ /* 0x000fe40000000f00 */
[----:B------:R-:W-:Y:S02]  /*16c10*/  @P5 SHF.R.U32.HI R0, RZ, c[0x0][0x4f0], R7 ;  /* 0x00013c00ff005a19 */ /* 0x000fe40000011607 */
        /* <DEDUP_REMOVED lines=19> */
.L_x_1908:
[----:B------:R-:W-:Y:S05]  /*16d50*/  BRA.DIV ~URZ, `(.L_x_1837) ;  /* 0x000049627f007947 */ /* 0x000fea000b800000 */
[----:B------:R4:W1:Y:S02]  /*16d60*/  SHFL.IDX PT, R0, R14, RZ, 0x1c1f ;  /* 0x001c1fff0e007589 */ /* 0x00086400000e0000 */
.L_x_1909:
[----:B------:R-:W-:Y:S01]  /*16d70*/  BSSY B0, `(.L_x_1838) ;  /* 0x000009c000007945 */ /* 0x000fe20003800000 */
[----:B------:R-:W-:Y:S05]  /*16d80*/  @P0 BRA `(.L_x_1839) ;  /* 0x000009a000000947 */ /* 0x000fea0003800000 */
[C---:B------:R-:W-:Y:S02]  /*16d90*/  IADD3 R9, R246.reuse, 0x8, RZ ;  /* 0x00000008f6097810 */ /* 0x040fe40007ffe0ff */
[C---:B------:R-:W-:Y:S02]  /*16da0*/  ISETP.GE.AND P1, PT, R246.reuse, c[0x0][0x3c8], PT ;  /* 0x0000f200f6007a0c */ /* 0x040fe40003f26270 */
[----:B------:R-:W-:Y:S02]  /*16db0*/  ISETP.GE.AND P0, PT, R9, c[0x0][0x3c8], PT ;  /* 0x0000f20009007a0c */ /* 0x000fe40003f06270 */
[C---:B------:R-:W-:Y:S02]  /*16dc0*/  IADD3 R16, R246.reuse, 0x10, RZ ;  /* 0x00000010f6107810 */ /* 0x040fe40007ffe0ff */
[----:B------:R-:W-:-:S02]  /*16dd0*/  IADD3 R8, R246, 0x18, RZ ;  /* 0x00000018f6087810 */ /* 0x000fc40007ffe0ff */
[----:B------:R-:W-:Y:S02]  /*16de0*/  ISETP.GE.AND P3, PT, R16, c[0x0][0x3c8], PT ;  /* 0x0000f20010007a0c */ /* 0x000fe40003f66270 */
[----:B--2---:R-:W-:Y:S02]  /*16df0*/  IADD3 R13, R246, 0x8, RZ ;  /* 0x00000008f60d7810 */ /* 0x004fe40007ffe0ff */
[----:B------:R-:W-:Y:S01]  /*16e00*/  ISETP.GE.AND P4, PT, R8, c[0x0][0x3c8], PT ;  /* 0x0000f20008007a0c */ /* 0x000fe20003f86270 */
[----:B-1----:R-:W-:Y:S01]  /*16e10*/  @!P1 IMAD.MOV.U32 R6, RZ, RZ, R0 ;  /* 0x000000ffff069224 */ /* 0x002fe200078e0000 */
[----:B------:R-:W-:Y:S01]  /*16e20*/  SHF.R.S32.HI R13, RZ, 0x1f, R13 ;  /* 0x0000001fff0d7819 */ /* 0x000fe2000001140d */
[----:B---3--:R-:W-:Y:S01]  /*16e30*/  @!P1 IMAD.MOV.U32 R7, RZ, RZ, R4 ;  /* 0x000000ffff079224 */ /* 0x008fe200078e0004 */
[C---:B------:R-:W-:Y:S02]  /*16e40*/  @!P0 LEA R2, P2, R9.reuse, R0, 0x2 ;  /* 0x0000000009028211 */ /* 0x040fe400078410ff */
[C---:B------:R-:W-:Y:S01]  /*16e50*/  IADD3 R12, R246.reuse, 0x20, RZ ;  /* 0x00000020f60c7810 */ /* 0x040fe20007ffe0ff */
[----:B------:R-:W-:Y:S01]  /*16e60*/  @!P1 IMAD.WIDE R6, R246, 0x4, R6 ;  /* 0x00000004f6069825 */ /* 0x000fe200078e0206 */
[----:B------:R-:W-:-:S02]  /*16e70*/  @!P0 LEA.HI.X R3, R9, R4, R13, 0x2, P2 ;  /* 0x0000000409038211 */ /* 0x000fc400010f140d */
[C---:B------:R-:W-:Y:S02]  /*16e80*/  IADD3 R17, R246.reuse, 0x10, RZ ;  /* 0x00000010f6117810 */ /* 0x040fe40007ffe0ff */
[----:B------:R-:W-:Y:S01]  /*16e90*/  IADD3 R9, R246, 0x28, RZ ;  /* 0x00000028f6097810 */ /* 0x000fe20007ffe0ff */
[----:B------:R1:W-:Y:S01]  /*16ea0*/  @!P1 ST.E.64 [R6.64], R26 ;  /* 0x0000001a06009985 */ /* 0x0003e2000c101b08 */
[----:B------:R-:W-:Y:S02]  /*16eb0*/  ISETP.GE.AND P2, PT, R12, c[0x0][0x3c8], PT ;  /* 0x0000f2000c007a0c */ /* 0x000fe40003f46270 */
[----:B------:R-:W-:Y:S01]  /*16ec0*/  SHF.R.S32.HI R17, RZ, 0x1f, R17 ;  /* 0x0000001fff117819 */ /* 0x000fe20000011411 */
[----:B------:R2:W-:Y:S01]  /*16ed0*/  @!P0 ST.E.64 [R2.64], R28 ;  /* 0x0000001c02008985 */ /* 0x0005e2000c101b08 */
[----:B------:R-:W-:Y:S02]  /*16ee0*/  IADD3 R13, R246, 0x18, RZ ;  /* 0x00000018f60d7810 */ /* 0x000fe40007ffe0ff */
[----:B------:R-:W-:-:S02]  /*16ef0*/  ISETP.GE.AND P1, PT, R9, c[0x0][0x3c8], PT ;  /* 0x0000f20009007a0c */ /* 0x000fc40003f26270 */
[----:B------:R-:W-:Y:S02]  /*16f00*/  SHF.R.S32.HI R13, RZ, 0x1f, R13 ;  /* 0x0000001fff0d7819 */ /* 0x000fe4000001140d */
[----:B------:R-:W-:Y:S02]  /*16f10*/  ISETP.GE.AND P6, PT, R252, c[0x0][0x3c8], PT ;  /* 0x0000f200fc007a0c */ /* 0x000fe40003fc6270 */
[----:B------:R-:W-:Y:S02]  /*16f20*/  SHF.R.S32.HI R18, RZ, 0x1f, R249 ;  /* 0x0000001fff127819 */ /* 0x000fe400000114f9 */
[-C--:B-1----:R-:W-:Y:S02]  /*16f30*/  @!P3 LEA R6, P5, R16, R0.reuse, 0x2 ;  /* 0x000000001006b211 */ /* 0x082fe400078a10ff */
[----:B--2---:R-:W-:Y:S02]  /*16f40*/  @!P4 LEA R2, P0, R8, R0, 0x2 ;  /* 0x000000000802c211 */ /* 0x004fe400078010ff */
[----:B------:R-:W-:-:S02]  /*16f50*/  @!P3 LEA.HI.X R7, R16, R4, R17, 0x2, P5 ;  /* 0x000000041007b211 */ /* 0x000fc400028f1411 */
[C---:B------:R-:W-:Y:S02]  /*16f60*/  IADD3 R16, R246.reuse, 0x30, RZ ;  /* 0x00000030f6107810 */ /* 0x040fe40007ffe0ff */
[----:B------:R-:W-:Y:S01]  /*16f70*/  IADD3 R17, R246, 0x20, RZ ;  /* 0x00000020f6117810 */ /* 0x000fe20007ffe0ff */
[----:B------:R1:W-:Y:S01]  /*16f80*/  @!P3 ST.E.64 [R6.64], R30 ;  /* 0x0000001e0600b985 */ /* 0x0003e2000c101b08 */
[----:B------:R-:W-:Y:S02]  /*16f90*/  @!P4 LEA.HI.X R3, R8, R4, R13, 0x2, P0 ;  /* 0x000000040803c211 */ /* 0x000fe400000f140d */
[----:B------:R-:W-:Y:S02]  /*16fa0*/  IADD3 R8, R246, 0x38, RZ ;  /* 0x00000038f6087810 */ /* 0x000fe40007ffe0ff */
[----:B------:R-:W-:Y:S01]  /*16fb0*/  ISETP.GE.AND P3, PT, R16, c[0x0][0x3c8], PT ;  /* 0x0000f20010007a0c */ /* 0x000fe20003f66270 */
[----:B------:R2:W-:Y:S01]  /*16fc0*/  @!P4 ST.E.64 [R2.64], R36 ;  /* 0x000000240200c985 */ /* 0x0005e2000c101b08 */
[----:B------:R-:W-:-:S02]  /*16fd0*/  SHF.R.S32.HI R17, RZ, 0x1f, R17 ;  /* 0x0000001fff117819 */ /* 0x000fc40000011411 */
[----:B------:R-:W-:Y:S02]  /*16fe0*/  IADD3 R13, R246, 0x28, RZ ;  /* 0x00000028f60d7810 */ /* 0x000fe40007ffe0ff */
        /* <DEDUP_REMOVED lines=8> */
[C---:B------:R-:W-:Y:S02]  /*17070*/  IADD3 R17, R246.reuse, 0x30, RZ ;  /* 0x00000030f6117810 */ /* 0x040fe40007ffe0ff */
[----:B------:R-:W-:Y:S01]  /*17080*/  IADD3 R9, R246, 0x48, RZ ;  /* 0x00000048f6097810 */ /* 0x000fe20007ffe0ff */
[----:B------:R2:W-:Y:S01]  /*17090*/  @!P1 ST.E.64 [R2.64], R120 ;  /* 0x0000007802009985 */ /* 0x0005e2000c101b08 */
[----:B------:R-:W-:-:S02]  /*170a0*/  ISETP.GE.AND P2, PT, R12, c[0x0][0x3c8], PT ;  /* 0x0000f2000c007a0c */ /* 0x000fc40003f46270 */
[----:B------:R-:W-:Y:S02]  /*170b0*/  SHF.R.S32.HI R17, RZ, 0x1f, R17 ;  /* 0x0000001fff117819 */ /* 0x000fe40000011411 */
[----:B------:R-:W-:Y:S02]  /*170c0*/  IADD3 R13, R246, 0x38, RZ ;  /* 0x00000038f60d7810 */ /* 0x000fe40007ffe0ff */
[----:B------:R-:W-:Y:S02]  /*170d0*/  ISETP.GE.AND P1, PT, R9, c[0x0][0x3c8], PT ;  /* 0x0000f20009007a0c */ /* 0x000fe40003f26270 */
[----:B------:R-:W-:Y:S02]  /*170e0*/  SHF.R.S32.HI R13, RZ, 0x1f, R13 ;  /* 0x0000001fff0d7819 */ /* 0x000fe4000001140d */
[----:B-1----:R-:W-:-:S04]  /*170f0*/  @!P3 LEA R6, P5, R16, R0, 0x2 ;  /* 0x000000001006b211 */ /* 0x002fc800078a10ff */
[----:B------:R-:W-:Y:S02]  /*17100*/  @!P3 LEA.HI.X R7, R16, R4, R17, 0x2, P5 ;  /* 0x000000041007b211 */ /* 0x000fe400028f1411 */
[----:B--2---:R-:W-:Y:S02]  /*17110*/  @!P4 LEA R2, P0, R8, R0, 0x2 ;  /* 0x000000000802c211 */ /* 0x004fe400078010ff */
[C---:B------:R-:W-:Y:S01]  /*17120*/  IADD3 R16, R246.reuse, 0x50, RZ ;  /* 0x00000050f6107810 */ /* 0x040fe20007ffe0ff */
[----:B------:R1:W-:Y:S01]  /*17130*/  @!P3 ST.E.64 [R6.64], R116 ;  /* 0x000000740600b985 */ /* 0x0003e2000c101b08 */
[----:B------:R-:W-:Y:S02]  /*17140*/  IADD3 R17, R246, 0x40, RZ ;  /* 0x00000040f6117810 */ /* 0x000fe40007ffe0ff */
[----:B------:R-:W-:Y:S02]  /*17150*/  @!P4 LEA.HI.X R3, R8, R4, R13, 0x2, P0 ;  /* 0x000000040803c211 */ /* 0x000fe400000f140d */
[----:B------:R-:W-:-:S02]  /*17160*/  IADD3 R8, R246, 0x58, RZ ;  /* 0x00000058f6087810 */ /* 0x000fc40007ffe0ff */
[----:B------:R-:W-:Y:S01]  /*17170*/  ISETP.GE.AND P3, PT, R16, c[0x0][0x3c8], PT ;  /* 0x0000f20010007a0c */ /* 0x000fe20003f66270 */
[----:B------:R2:W-:Y:S01]  /*17180*/  @!P4 ST.E.64 [R2.64], R112 ;  /* 0x000000700200c985 */ /* 0x0005e2000c101b08 */
[----:B------:R-:W-:Y:S02]  /*17190*/  SHF.R.S32.HI R17, RZ, 0x1f, R17 ;  /* 0x0000001fff117819 */ /* 0x000fe40000011411 */
[----:B------:R-:W-:Y:S02]  /*171a0*/  IADD3 R13, R246, 0x48, RZ ;  /* 0x00000048f60d7810 */ /* 0x000fe40007ffe0ff */
[----:B------:R-:W-:Y:S02]  /*171b0*/  ISETP.GE.AND P4, PT, R8, c[0x0][0x3c8], PT ;  /* 0x0000f20008007a0c */ /* 0x000fe40003f86270 */
[----:B------:R-:W-:Y:S02]  /*171c0*/  SHF.R.S32.HI R13, RZ, 0x1f, R13 ;  /* 0x0000001fff0d7819 */ /* 0x000fe4000001140d */
[----:B-1----:R-:W-:-:S04]  /*171d0*/  @!P2 LEA R6, P5, R12, R0, 0x2 ;  /* 0x000000000c06a211 */ /* 0x002fc800078a10ff */
[----:B------:R-:W-:Y:S02]  /*171e0*/  @!P2 LEA.HI.X R7, R12, R4, R17, 0x2, P5 ;  /* 0x000000040c07a211 */ /* 0x000fe400028f1411 */
[C---:B------:R-:W-:Y:S02]  /*171f0*/  IADD3 R12, R246.reuse, 0x60, RZ ;  /* 0x00000060f60c7810 */ /* 0x040fe40007ffe0ff */
[C---:B--2---:R-:W-:Y:S01]  /*17200*/  @!P1 LEA R2, P0, R9.reuse, R0, 0x2 ;  /* 0x0000000009029211 */ /* 0x044fe200078010ff */
[----:B------:R1:W-:Y:S01]  /*17210*/  @!P2 ST.E.64 [R6.64], R40 ;  /* 0x000000280600a985 */ /* 0x0003e2000c101b08 */
[C---:B------:R-:W-:Y:S02]  /*17220*/  IADD3 R17, R246.reuse, 0x50, RZ ;  /* 0x00000050f6117810 */ /* 0x040fe40007ffe0ff */
        /* <DEDUP_REMOVED lines=10> */
[----:B------:R-:W-:Y:S02]  /*172d0*/  IADD3 R17, R246, 0x60, RZ ;  /* 0x00000060f6117810 */ /* 0x000fe40007ffe0ff */
[----:B--2---:R-:W-:Y:S01]  /*172e0*/  @!P4 LEA R2, P0, R8, R0, 0x2 ;  /* 0x000000000802c211 */ /* 0x004fe200078010ff */
[----:B------:R1:W-:Y:S01]  /*172f0*/  @!P3 ST.E.64 [R6.64], R48 ;  /* 0x000000300600b985 */ /* 0x0003e2000c101b08 */
[----:B------:R-:W-:Y:S02]  /*17300*/  IADD3 R16, R246, 0x70, RZ ;  /* 0x00000070f6107810 */ /* 0x000fe40007ffe0ff */
[----:B------:R-:W-:Y:S02]  /*17310*/  @!P4 LEA.HI.X R3, R8, R4, R13, 0x2, P0 ;  /* 0x000000040803c211 */ /* 0x000fe400000f140d */
[----:B------:R-:W-:-:S02]  /*17320*/  IADD3 R8, R246, 0x78, RZ ;  /* 0x00000078f6087810 */ /* 0x000fc40007ffe0ff */
[----:B------:R-:W-:Y:S01]  /*17330*/  SHF.R.S32.HI R17, RZ, 0x1f, R17 ;  /* 0x0000001fff117819 */ /* 0x000fe20000011411 */
[----:B------:R2:W-:Y:S01]  /*17340*/  @!P4 ST.E.64 [R2.64], R52 ;  /* 0x000000340200c985 */ /* 0x0005e2000c101b08 */
[----:B------:R-:W-:Y:S02]  /*17350*/  IADD3 R13, R246, 0x68, RZ ;  /* 0x00000068f60d7810 */ /* 0x000fe40007ffe0ff */
[----:B------:R-:W-:Y:S02]  /*17360*/  ISETP.GE.AND P3, PT, R16, c[0x0][0x3c8], PT ;  /* 0x0000f20010007a0c */ /* 0x000fe40003f66270 */
[----:B------:R-:W-:Y:S02]  /*17370*/  ISETP.GE.AND P4, PT, R8, c[0x0][0x3c8], PT ;  /* 0x0000f20008007a0c */ /* 0x000fe40003f86270 */
[----:B------:R-:W-:Y:S02]  /*17380*/  SHF.R.S32.HI R13, RZ, 0x1f, R13 ;  /* 0x0000001fff0d7819 */ /* 0x000fe4000001140d */
[----:B-1----:R-:W-:-:S04]  /*17390*/  @!P2 LEA R6, P5, R12, R0, 0x2 ;  /* 0x000000000c06a211 */ /* 0x002fc800078a10ff */
[----:B------:R-:W-:Y:S02]  /*173a0*/  @!P2 LEA.HI.X R7, R12, R4, R17, 0x2, P5 ;  /* 0x000000040c07a211 */ /* 0x000fe400028f1411 */
[----:B------:R-:W-:Y:S02]  /*173b0*/  IADD3 R12, R246, 0x80, RZ ;  /* 0x00000080f60c7810 */ /* 0x000fe40007ffe0ff */
[C---:B--2---:R-:W-:Y:S01]  /*173c0*/  @!P1 LEA R2, P0, R9.reuse, R0, 0x2 ;  /* 0x0000000009029211 */ /* 0x044fe200078010ff */
[----:B------:R1:W-:Y:S01]  /*173d0*/  @!P2 ST.E.64 [R6.64], R56 ;  /* 0x000000380600a985 */ /* 0x0003e2000c101b08 */
[----:B------:R-:W-:Y:S02]  /*173e0*/  ISETP.GE.AND P2, PT, R12, c[0x0][0x3c8], PT ;  /* 0x0000f2000c007a0c */ /* 0x000fe40003f46270 */
[----:B------:R-:W-:Y:S02]  /*173f0*/  @!P1 LEA.HI.X R3, R9, R4, R13, 0x2, P0 ;  /* 0x0000000409039211 */ /* 0x000fe400000f140d */
[----:B------:R-:W-:-:S02]  /*17400*/  IADD3 R13, R246, 0x88, RZ ;  /* 0x00000088f60d7810 */ /* 0x000fc40007ffe0ff */
[C---:B------:R-:W-:Y:S01]  /*17410*/  IADD3 R17, R246.reuse, 0x70, RZ ;  /* 0x00000070f6117810 */ /* 0x040fe20007ffe0ff */
[----:B------:R2:W-:Y:S01]  /*17420*/  @!P1 ST.E.64 [R2.64], R60 ;  /* 0x0000003c02009985 */ /* 0x0005e2000c101b08 */
[----:B------:R-:W-:Y:S02]  /*17430*/  IADD3 R9, R246, 0x78, RZ ;  /* 0x00000078f6097810 */ /* 0x000fe40007ffe0ff */
[----:B------:R-:W-:Y:S02]  /*17440*/  ISETP.GE.AND P1, PT, R13, c[0x0][0x3c8], PT ;  /* 0x0000f2000d007a0c */ /* 0x000fe40003f26270 */
[----:B------:R-:W-:Y:S02]  /*17450*/  SHF.R.S32.HI R17, RZ, 0x1f, R17 ;  /* 0x0000001fff117819 */ /* 0x000fe40000011411 */
[----:B------:R-:W-:Y:S02]  /*17460*/  SHF.R.S32.HI R9, RZ, 0x1f, R9 ;  /* 0x0000001fff097819 */ /* 0x000fe40000011409 */
[----:B-1----:R-:W-:-:S04]  /*17470*/  @!P3 LEA R6, P5, R16, R0, 0x2 ;  /* 0x000000001006b211 */ /* 0x002fc800078a10ff */
[----:B------:R-:W-:Y:S02]  /*17480*/  @!P3 LEA.HI.X R7, R16, R4, R17, 0x2, P5 ;  /* 0x000000041007b211 */ /* 0x000fe400028f1411 */
[----:B------:R-:W-:Y:S02]  /*17490*/  IADD3 R17, R246, 0x80, RZ ;  /* 0x00000080f6117810 */ /* 0x000fe40007ffe0ff */
[C---:B--2---:R-:W-:Y:S01]  /*174a0*/  @!P4 LEA R2, P0, R8.reuse, R0, 0x2 ;  /* 0x000000000802c211 */ /* 0x044fe200078010ff */
[----:B------:R1:W-:Y:S01]  /*174b0*/  @!P3 ST.E.64 [R6.64], R64 ;  /* 0x000000400600b985 */ /* 0x0003e2000c101b08 */
[----:B------:R-:W-:Y:S02]  /*174c0*/  SHF.R.S32.HI R17, RZ, 0x1f, R17 ;  /* 0x0000001fff117819 */ /* 0x000fe40000011411 */
[----:B------:R-:W-:Y:S02]  /*174d0*/  @!P4 LEA.HI.X R3, R8, R4, R9, 0x2, P0 ;  /* 0x000000040803c211 */ /* 0x000fe400000f1409 */
[----:B------:R-:W-:-:S02]  /*174e0*/  @!P2 LEA R8, P0, R12, R0, 0x2 ;  /* 0x000000000c08a211 */ /* 0x000fc400078010ff */
[----:B------:R-:W-:Y:S01]  /*174f0*/  IADD3 R16, R246, 0x88, RZ ;  /* 0x00000088f6107810 */ /* 0x000fe20007ffe0ff */
[----:B------:R2:W-:Y:S01]  /*17500*/  @!P4 ST.E.64 [R2.64], R68 ;  /* 0x000000440200c985 */ /* 0x0005e2000c101b08 */
[----:B------:R-:W-:Y:S02]  /*17510*/  ISETP.GE.AND P5, PT, R251, c[0x0][0x3c8], PT ;  /* 0x0000f200fb007a0c */ /* 0x000fe40003fa6270 */
[----:B------:R-:W-:Y:S02]  /*17520*/  SHF.R.S32.HI R16, RZ, 0x1f, R16 ;  /* 0x0000001fff107819 */ /* 0x000fe40000011410 */
[----:B------:R-:W-:Y:S02]  /*17530*/  @!P2 LEA.HI.X R9, R12, R4, R17, 0x2, P0 ;  /* 0x000000040c09a211 */ /* 0x000fe400000f1411 */
[----:B------:R-:W-:Y:S02]  /*17540*/  SHF.R.S32.HI R12, RZ, 0x1f, R252 ;  /* 0x0000001fff0c7819 */ /* 0x000fe400000114fc */
[----:B------:R-:W-:Y:S01]  /*17550*/  ISETP.GE.AND P4, PT, R250, c[0x0][0x3c8], PT ;  /* 0x0000f200fa007a0c */ /* 0x000fe20003f86270 */
[----:B------:R-:W-:Y:S01]  /*17560*/  @!P2 ST.E.64 [R8.64], R124 ;  /* 0x0000007c0800a985 */ /* 0x000fe2000c101b08 */
[----:B------:R-:W-:-:S02]  /*17570*/  ISETP.GE.AND P2, PT, R249, c[0x0][0x3c8], PT ;  /* 0x0000f200f9007a0c */ /* 0x000fc40003f46270 */
[----:B------:R-:W-:Y:S02]  /*17580*/  SHF.R.S32.HI R17, RZ, 0x1f, R248 ;  /* 0x0000001fff117819 */ /* 0x000fe400000114f8 */
[----:B-1----:R-:W-:-:S04]  /*17590*/  @!P6 LEA R6, P0, R252, R0, 0x2 ;  /* 0x00000000fc06e211 */ /* 0x002fc800078010ff */
[----:B------:R-:W-:Y:S02]  /*175a0*/  @!P6 LEA.HI.X R7, R252, R4, R12, 0x2, P0 ;  /* 0x00000004fc07e211 */ /* 0x000fe400000f140c */
[----:B------:R-:W-:Y:S02]  /*175b0*/  ISETP.GE.AND P0, PT, R247, c[0x0][0x3c8], PT ;  /* 0x0000f200f7007a0c */ /* 0x000fe40003f06270 */
[C---:B--2---:R-:W-:Y:S02]  /*175c0*/  @!P1 LEA R2, P3, R13.reuse, R0, 0x2 ;  /* 0x000000000d029211 */ /* 0x044fe400078610ff */
[----:B------:R-:W-:Y:S02]  /*175d0*/  SHF.R.S32.HI R12, RZ, 0x1f, R251 ;  /* 0x0000001fff0c7819 */ /* 0x000fe400000114fb */
[----:B------:R-:W-:Y:S02]  /*175e0*/  @!P1 LEA.HI.X R3, R13, R4, R16, 0x2, P3 ;  /* 0x000000040d039211 */ /* 0x000fe400018f1410 */
[----:B------:R-:W-:-:S03]  /*175f0*/  SHF.R.S32.HI R16, RZ, 0x1f, R250 ;  /* 0x0000001fff107819 */ /* 0x000fc600000114fa */
[----:B------:R1:W-:Y:S01]  /*17600*/  @!P1 ST.E.64 [R2.64], R72 ;  /* 0x0000004802009985 */ /* 0x0003e2000c101b08 */
[----:B------:R-:W-:-:S03]  /*17610*/  ISETP.GE.AND P1, PT, R248, c[0x0][0x3c8], PT ;  /* 0x0000f200f8007a0c */ /* 0x000fc60003f26270 */
[----:B------:R2:W-:Y:S01]  /*17620*/  @!P6 ST.E.64 [R6.64], R76 ;  /* 0x0000004c0600e985 */ /* 0x0005e2000c101b08 */
[----:B-1----:R-:W-:-:S04]  /*17630*/  @!P5 LEA R2, P3, R251, R0, 0x2 ;  /* 0x00000000fb02d211 */ /* 0x002fc800078610ff */
[----:B------:R-:W-:Y:S02]  /*17640*/  @!P5 LEA.HI.X R3, R251, R4, R12, 0x2, P3 ;  /* 0x00000004fb03d211 */ /* 0x000fe400018f140c */
[CC--:B------:R-:W-:Y:S02]  /*17650*/  @!P4 LEA R12, P6, R250.reuse, R0.reuse, 0x2 ;  /* 0x00000000fa0cc211 */ /* 0x0c0fe400078c10ff */
[C---:B------:R-:W-:Y:S01]  /*17660*/  @!P2 LEA R8, P3, R249.reuse, R0, 0x2 ;  /* 0x00000000f908a211 */ /* 0x040fe200078610ff */
[----:B------:R1:W-:Y:S01]  /*17670*/  @!P5 ST.E.64 [R2.64], R80 ;  /* 0x000000500200d985 */ /* 0x0003e2000c101b08 */
[----:B------:R-:W-:Y:S02]  /*17680*/  @!P4 LEA.HI.X R13, R250, R4, R16, 0x2, P6 ;  /* 0x00000004fa0dc211 */ /* 0x000fe400030f1410 */
[----:B--2---:R-:W-:Y:S02]  /*17690*/  @!P1 LEA R6, P5, R248, R0, 0x2 ;  /* 0x00000000f8069211 */ /* 0x004fe400078a10ff */
[----:B------:R-:W-:Y:S01]  /*176a0*/  @!P2 LEA.HI.X R9, R249, R4, R18, 0x2, P3 ;  /* 0x00000004f909a211 */ /* 0x000fe200018f1412 */
[----:B------:R2:W-:Y:S01]  /*176b0*/  @!P4 ST.E.64 [R12.64], R132 ;  /* 0x000000840c00c985 */ /* 0x0005e2000c101b08 */
[----:B------:R-:W-:-:S02]  /*176c0*/  SHF.R.S32.HI R16, RZ, 0x1f, R247 ;  /* 0x0000001fff107819 */ /* 0x000fc400000114f7 */
[----:B------:R-:W-:Y:S01]  /*176d0*/  @!P1 LEA.HI.X R7, R248, R4, R17, 0x2, P5 ;  /* 0x00000004f8079211 */ /* 0x000fe200028f1411 */
[----:B------:R2:W-:Y:S04]  /*176e0*/  @!P2 ST.E.64 [R8.64], R128 ;  /* 0x000000800800a985 */ /* 0x0005e8000c101b08 */
[----:B------:R2:W-:Y:S01]  /*176f0*/  @!P1 ST.E.64 [R6.64], R84 ;  /* 0x0000005406009985 */ /* 0x0005e2000c101b08 */
[----:B-1----:R-:W-:-:S04]  /*17700*/  @!P0 LEA R2, P3, R247, R0, 0x2 ;  /* 0x00000000f7028211 */ /* 0x002fc800078610ff */
[----:B------:R-:W-:-:S05]  /*17710*/  @!P0 LEA.HI.X R3, R247, R4, R16, 0x2, P3 ;  /* 0x00000004f7038211 */ /* 0x000fca00018f1410 */
[----:B------:R2:W-:Y:S04]  /*17720*/  @!P0 ST.E.64 [R2.64], R24 ;  /* 0x0000001802008985 */ /* 0x0005e8000c101b08 */
.L_x_1839:
[----:B------:R-:W-:Y:S05]  /*17730*/  BSYNC B0 ;  /* 0x0000000000007941 */ /* 0x000fea0003800000 */
.L_x_1838:
[----:B------:R-:W-:Y:S05]  /*17740*/  BRA.DIV ~URZ, `(.L_x_1840) ;  /* 0x00003fe27f007947 */ /* 0x000fea000b800000 */
[----:B---3--:R3:W2:Y:S04]  /*17750*/  SHFL.IDX PT, R4, R5, 0x1, 0x1c1f ;  /* 0x003c1f0005047f89 */ /* 0x0086a800000e0000 */
[----:B-1----:R3:W1:Y:S02]  /*17760*/  SHFL.IDX PT, R0, R14, 0x1, 0x1c1f ;  /* 0x003c1f000e007f89 */ /* 0x00266400000e0000 */
.L_x_1910:
        /* <DEDUP_REMOVED lines=8> */
[C---:B------:R-:W-:Y:S01]  /*177f0*/  IADD3 R9, R246.reuse, 0x8, RZ ;  /* 0x00000008f6097810 */ /* 0x040fe20007ffe0ff */
        /* <DEDUP_REMOVED lines=46> */
[----:B------:R-:W-:-:S04]  /*17ae0*/  IADD3 R13, R246, 0x50, RZ ;  /* 0x00000050f60d7810 */ /* 0x000fc80007ffe0ff */
[----:B------:R-:W-:Y:S02]  /*17af0*/  ISETP.GE.AND P0, PT, R13, c[0x0][0x3c8], PT ;  /* 0x0000f2000d007a0c */ /* 0x000fe40003f06270 */
        /* <DEDUP_REMOVED lines=64> */
[----:B------:R-:W-:Y:S02]  /*17f00*/  SHF.R.S32.HI R15, RZ, 0x1f, R15 ;  /* 0x0000001fff0f7819 */ /* 0x000fe4000001140f */
[----:B------:R-:W-:Y:S02]  /*17f10*/  SHF.R.S32.HI R13, RZ, 0x1f, R13 ;  /* 0x0000001fff0d7819 */ /* 0x000fe4000001140d */
        /* <DEDUP_REMOVED lines=9> */
[----:B------:R-:W-:Y:S01]  /*17fb0*/  ISETP.GE.AND P3, PT, R251, c[0x0][0x3c8], PT ;  /* 0x0000f200fb007a0c */ /* 0x000fe20003f66270 */
[----:B------:R1:W-:Y:S01]  /*17fc0*/  @!P1 ST.E.64 [R6.64], R70 ;  /* 0x0000004606009985 */ /* 0x0003e2000c101b08 */
[----:B------:R-:W-:Y:S02]  /*17fd0*/  SHF.R.S32.HI R13, RZ, 0x1f, R13 ;  /* 0x0000001fff0d7819 */ /* 0x000fe4000001140d */
[----:B------:R-:W-:Y:S01]  /*17fe0*/  SHF.R.S32.HI R5, RZ, 0x1f, R252 ;  /* 0x0000001fff057819 */ /* 0x000fe200000114fc */
[----:B------:R2:W-:Y:S01]  /*17ff0*/  @!P0 ST.E.64 [R2.64], R50 ;  /* 0x0000003202008985 */ /* 0x0005e2000c101b08 */
[----:B------:R-:W-:Y:S02]  /*18000*/  ISETP.GE.AND P1, PT, R249, c[0x0][0x3c8], PT ;  /* 0x0000f200f9007a0c */ /* 0x000fe40003f26270 */
[----:B------:R-:W-:Y:S02]  /*18010*/  SHF.R.S32.HI R15, RZ, 0x1f, R250 ;  /* 0x0000001fff0f7819 */ /* 0x000fe400000114fa */
[----:B------:R-:W-:-:S02]  /*18020*/  SHF.R.S32.HI R14, RZ, 0x1f, R249 ;  /* 0x0000001fff0e7819 */ /* 0x000fc400000114f9 */
        /* <DEDUP_REMOVED lines=30> */
.L_x_1820:
        /* <DEDUP_REMOVED lines=16> */
[----:B-1----:R1:W3:Y:S04]  /*18310*/  LDG.E R4, [R2.64] ;  /* 0x0000000802047981 */ /* 0x0022e8000c1e1900 */
[----:B-1----:R-:W3:Y:S02]  /*18320*/  LDG.E R2, [R2.64+0x4] ;  /* 0x0000040802027981 */ /* 0x002ee4000c1e1900 */
[----:B---3-5:R-:W-:Y:S02]  /*18330*/  IADD3 R21, -R4, R2, RZ ;  /* 0x0000000204157210 */ /* 0x028fe40007ffe1ff */
.L_x_1841:
[----:B------:R-:W-:Y:S01]  /*18340*/  ISETP.GT.AND P0, PT, R187, 0x7f, PT ;  /* 0x0000007fbb00780c */ /* 0x000fe20003f04270 */
[----:B------:R-:W-:Y:S01]  /*18350*/  BSSY B0, `(.L_x_1842) ;  /* 0x0000035000007945 */ /* 0x000fe20003800000 */
[----:B------:R-:W-:Y:S02]  /*18360*/  LOP3.LUT R8, R234, 0xffff, RZ, 0xc0, !PT ;  /* 0x0000ffffea087812 */ /* 0x000fe400078ec0ff */
[----:B------:R-:W-:-:S02]  /*18370*/  SEL R9, R240, RZ, !P3 ;  /* 0x000000fff0097207 */ /* 0x000fc40005800000 */
[----:B------:R-:W-:Y:S02]  /*18380*/  SEL R23, R243, RZ, !P3 ;  /* 0x000000fff3177207 */ /* 0x000fe40005800000 */
[----:B-----5:R-:W-:-:S05]  /*18390*/  SHF.R.S32.HI R19, RZ, 0x1f, R0 ;  /* 0x0000001fff137819 */ /* 0x020fca0000011400 */
[----:B------:R-:W-:Y:S05]  /*183a0*/  @P0 BRA `(.L_x_1843) ;  /* 0x000002f000000947 */ /* 0x000fea0003800000 */
[----:B-1----:R-:W-:Y:S01]  /*183b0*/  IMAD R2, R21, c[0x0][0x4e8], RZ ;  /* 0x00013a0015027a24 */ /* 0x002fe200078e02ff */
        /* <DEDUP_REMOVED lines=9> */
[----:B------:R1:W2:Y:S02]  /*18450*/  LDC.64 R14, c[0x0][R2+0x160] ;  /* 0x00005800020e7b82 */ /* 0x0002a40000000a00 */
[----:B-1----:R-:W-:-:S02]  /*18460*/  IMAD.MOV.U32 R2, RZ, RZ, c[0x0][0x4e8] ;  /* 0x00013a00ff027624 */ /* 0x002fc400078e00ff */
[-C--:B---3--:R-:W-:Y:S02]  /*18470*/  IMAD R3, R13, R9.reuse, RZ ;  /* 0x000000090d037224 */ /* 0x088fe400078e02ff */
[----:B------:R-:W-:Y:S01]  /*18480*/  IMAD.WIDE.U32 R4, R12, R9, RZ ;  /* 0x000000090c047225 */ /* 0x000fe200078e00ff */
[----:B------:R-:W-:Y:S02]  /*18490*/  ISETP.NE.AND P0, PT, R2, 0x1, PT ;  /* 0x000000010200780c */ /* 0x000fe40003f05270 */
[----:B------:R-:W-:Y:S01]  /*184a0*/  MOV R2, R18 ;  /* 0x0000001200027202 */ /* 0x000fe20000000f00 */
[----:B------:R-:W-:Y:S01]  /*184b0*/  IMAD R12, R12, R23, R3 ;  /* 0x000000170c0c7224 */ /* 0x000fe200078e0203 */
[----:B------:R-:W-:Y:S01]  /*184c0*/  SEL R3, R245, RZ, P2 ;  /* 0x000000fff5037207 */ /* 0x000fe20001000000 */
[-C--:B----4-:R-:W-:Y:S02]  /*184d0*/  IMAD R13, R7, R8.reuse, RZ ;  /* 0x00000008070d7224 */ /* 0x090fe400078e02ff */
[----:B------:R-:W-:-:S04]  /*184e0*/  IMAD.WIDE.U32 R6, R6, R8, RZ ;  /* 0x0000000806067225 */ /* 0x000fc800078e00ff */
[----:B------:R-:W-:Y:S01]  /*184f0*/  IMAD.IADD R13, R7, 0x1, R13 ;  /* 0x00000001070d7824 */ /* 0x000fe200078e020d */
[----:B------:R-:W-:Y:S01]  /*18500*/  IADD3 R7, R5, R12, RZ ;  /* 0x0000000c05077210 */ /* 0x000fe20007ffe0ff */
[----:B------:R-:W-:-:S04]  /*18510*/  @P0 IMAD.HI.U32 R22, R18, c[0x0][0x4ec], RZ ;  /* 0x00013b0012160a27 */ /* 0x000fc800078e00ff */
[-C--:B-----5:R-:W-:Y:S01]  /*18520*/  IMAD R12, R17, R3.reuse, RZ ;  /* 0x00000003110c7224 */ /* 0x0a0fe200078e02ff */
[----:B------:R-:W-:Y:S02]  /*18530*/  @P0 SHF.R.U32.HI R2, RZ, c[0x0][0x4f0], R22 ;  /* 0x00013c00ff020a19 */ /* 0x000fe40000011616 */
[----:B------:R-:W-:Y:S01]  /*18540*/  IADD3 R22, P1, P0, R4, R6, R0 ;  /* 0x0000000604167210 */ /* 0x000fe2000783e000 */
[----:B------:R-:W-:-:S03]  /*18550*/  IMAD.WIDE.U32 R4, R16, R3, RZ ;  /* 0x0000000310047225 */ /* 0x000fc600078e00ff */
[----:B------:R-:W-:Y:S01]  /*18560*/  IADD3.X R13, R7, R13, R19, P1, P0 ;  /* 0x0000000d070d7210 */ /* 0x000fe20000fe0413 */
[----:B------:R-:W-:Y:S01]  /*18570*/  IMAD.MOV R6, RZ, RZ, -R2 ;  /* 0x000000ffff067224 */ /* 0x000fe200078e0a02 */
[----:B------:R-:W-:Y:S02]  /*18580*/  IADD3 R7, R5, R12, RZ ;  /* 0x0000000c05077210 */ /* 0x000fe40007ffe0ff */
[----:B------:R-:W-:Y:S01]  /*18590*/  IADD3 R4, P1, P0, R2, R22, R4 ;  /* 0x0000001602047210 */ /* 0x000fe2000783e004 */
[----:B------:R-:W-:Y:S01]  /*185a0*/  IMAD R3, R6, c[0x0][0x4e8], R18 ;  /* 0x00013a0006037a24 */ /* 0x000fe200078e0212 */
[----:B------:R-:W-:-:S03]  /*185b0*/  SHF.R.S32.HI R5, RZ, 0x1f, R2 ;  /* 0x0000001fff057819 */ /* 0x000fc60000011402 */
[----:B--2---:R-:W-:Y:S01]  /*185c0*/  IMAD R2, R15, R3, RZ ;  /* 0x000000030f027224 */ /* 0x004fe200078e02ff */
[----:B------:R-:W-:Y:S02]  /*185d0*/  SHF.R.S32.HI R6, RZ, 0x1f, R3 ;  /* 0x0000001fff067819 */ /* 0x000fe40000011403 */
[----:B------:R-:W-:Y:S01]  /*185e0*/  IADD3.X R5, R5, R13, R7, P1, P0 ;  /* 0x0000000d05057210 */ /* 0x000fe20000fe0407 */
[----:B------:R-:W-:Y:S02]  /*185f0*/  IMAD.MOV.U32 R7, RZ, RZ, c[0x0][0x4a8] ;  /* 0x00012a00ff077624 */ /* 0x000fe400078e00ff */
[C---:B------:R-:W-:Y:S02]  /*18600*/  IMAD R6, R14.reuse, R6, R2 ;  /* 0x000000060e067224 */ /* 0x040fe400078e0202 */
[----:B------:R-:W-:Y:S01]  /*18610*/  IMAD.WIDE.U32 R2, R14, R3, R4 ;  /* 0x000000030e027225 */ /* 0x000fe200078e0004 */
[----:B------:R-:W-:Y:S02]  /*18620*/  MOV R5, c[0x0][0x4ac] ;  /* 0x00012b0000057a02 */ /* 0x000fe40000000f00 */
[----:B------:R-:W-:Y:S01]  /*18630*/  SEL R4, R7, c[0x0][0x450], P2 ;  /* 0x0001140007047a07 */ /* 0x000fe20001000000 */
[----:B------:R-:W-:Y:S01]  /*18640*/  IMAD.IADD R3, R3, 0x1, R6 ;  /* 0x0000000103037824 */ /* 0x000fe200078e0206 */
[----:B------:R-:W-:-:S02]  /*18650*/  SEL R5, R5, c[0x0][0x454], P2 ;  /* 0x0001150005057a07 */ /* 0x000fc40001000000 */
[----:B------:R-:W-:-:S04]  /*18660*/  LEA R4, P0, R2, R4, 0x2 ;  /* 0x0000000402047211 */ /* 0x000fc800078010ff */
[----:B------:R-:W-:Y:S02]  /*18670*/  LEA.HI.X R5, R2, R5, R3, 0x2, P0 ;  /* 0x0000000502057211 */ /* 0x000fe400000f1403 */
[----:B------:R-:W-:-:S05]  /*18680*/  MOV R2, 0xff800000 ;  /* 0xff80000000027802 */ /* 0x000fca0000000f00 */
[----:B------:R1:W-:Y:S02]  /*18690*/  STG.E [R4.64], R2 ;  /* 0x0000000204007986 */ /* 0x0003e4000c101908 */
.L_x_1843:
[----:B------:R-:W-:Y:S05]  /*186a0*/  BSYNC B0 ;  /* 0x0000000000007941 */ /* 0x000fea0003800000 */
.L_x_1842:
        /* <DEDUP_REMOVED lines=9> */
[----:B------:R-:W-:Y:S01]  /*18740*/  LEA R4, R233, R216, 0x7 ;  /* 0x000000d8e9047211 */ /* 0x000fe200078e38ff */
        /* <DEDUP_REMOVED lines=25> */
.L_x_1911:
[----:B------:R-:W-:Y:S05]  /*188e0*/  BRA.DIV ~URZ, `(.L_x_1845) ;  /* 0x00002f827f007947 */ /* 0x000fea000b800000 */
[----:B------:R4:W1:Y:S02]  /*188f0*/  SHFL.IDX PT, R0, R14, RZ, 0x181f ;  /* 0x00181fff0e007589 */ /* 0x00086400000e0000 */
.L_x_1912:
[----:B------:R-:W-:Y:S01]  /*18900*/  IMAD R12, R21, c[0x0][0x4e8], RZ ;  /* 0x00013a00150c7a24 */ /* 0x000fe200078e02ff */
[----:B------:R-:W-:Y:S04]  /*18910*/  BSSY B0, `(.L_x_1846) ;  /* 0x000000f000007945 */ /* 0x000fe80003800000 */
        /* <DEDUP_REMOVED lines=14> */
.L_x_1847:
[----:B------:R-:W-:Y:S05]  /*18a00*/  BSYNC B0 ;  /* 0x0000000000007941 */ /* 0x000fea0003800000 */
.L_x_1846:
[----:B------:R-:W-:Y:S05]  /*18a10*/  BRA.DIV ~URZ, `(.L_x_1848) ;  /* 0x00002ec27f007947 */ /* 0x000fea000b800000 */
[----:B---3--:R3:W2:Y:S04]  /*18a20*/  SHFL.IDX PT, R4, R5, 0x1, 0x181f ;  /* 0x00381f0005047f89 */ /* 0x0086a800000e0000 */
[----:B-1----:R3:W1:Y:S02]  /*18a30*/  SHFL.IDX PT, R0, R14, 0x1, 0x181f ;  /* 0x00381f000e007f89 */ /* 0x00266400000e0000 */
.L_x_1913:
        /* <DEDUP_REMOVED lines=16> */
.L_x_1850:
[----:B------:R-:W-:Y:S05]  /*18b40*/  BSYNC B0 ;  /* 0x0000000000007941 */ /* 0x000fea0003800000 */
.L_x_1849:
[----:B------:R-:W-:Y:S05]  /*18b50*/  BRA.DIV ~URZ, `(.L_x_1851) ;  /* 0x00002e527f007947 */ /* 0x000fea000b800000 */
[----:B--2---:R2:W3:Y:S02]  /*18b60*/  SHFL.IDX PT, R4, R5, 0x2, 0x181f ;  /* 0x00581f0005047f89 */ /* 0x0044e400000e0000 */
.L_x_1914:
[----:B------:R-:W-:Y:S05]  /*18b70*/  BRA.DIV ~URZ, `(.L_x_1852) ;  /* 0x00002ea27f007947 */ /* 0x000fea000b800000 */
[----:B-1----:R1:W2:Y:S02]  /*18b80*/  SHFL.IDX PT, R0, R14, 0x2, 0x181f ;  /* 0x00581f000e007f89 */ /* 0x0022a400000e0000 */
.L_x_1915:
        /* <DEDUP_REMOVED lines=16> */
.L_x_1854:
[----:B------:R-:W-:Y:S05]  /*18c90*/  BSYNC B0 ;  /* 0x0000000000007941 */ /* 0x000fea0003800000 */
.L_x_1853:
[----:B------:R-:W-:Y:S05]  /*18ca0*/  BRA.DIV ~URZ, `(.L_x_1855) ;  /* 0x00002de27f007947 */ /* 0x000fea000b800000 */
[----:B---3--:R3:W1:Y:S04]  /*18cb0*/  SHFL.IDX PT, R4, R5, 0x3, 0x181f ;  /* 0x00781f0005047f89 */ /* 0x00866800000e0000 */
[----:B--2---:R3:W2:Y:S02]  /*18cc0*/  SHFL.IDX PT, R0, R14, 0x3, 0x181f ;  /* 0x00781f000e007f89 */ /* 0x0046a400000e0000 */
.L_x_1916:
        /* <DEDUP_REMOVED lines=15> */
.L_x_1835:
[----:B------:R-:W-:Y:S05]  /*18dc0*/  BSYNC B1 ;  /* 0x0000000000017941 */ /* 0x000fea0003800000 */
.L_x_1819:
        /* <DEDUP_REMOVED lines=12> */
.L_x_1917:
[----:B------:R-:W-:Y:S05]  /*18e90*/  BRA.DIV ~URZ, `(.L_x_1858) ;  /* 0x00002d327f007947 */ /* 0x000fea000b800000 */
[----:B------:R2:W3:Y:S02]  /*18ea0*/  SHFL.IDX PT, R6, R35, 0x1, 0x1f ;  /* 0x00201f0023067f89 */ /* 0x0004e400000e0000 */
.L_x_1918:
[----:B-1----:R-:W-:Y:S02]  /*18eb0*/  IMAD.IADD R0, R235, 0x1, R16 ;  /* 0x00000001eb007824 */ /* 0x002fe400078e0210 */
[----:B------:R-:W-:-:S03]  /*18ec0*/  IMAD.MOV.U32 R7, RZ, RZ, RZ ;  /* 0x000000ffff077224 */ /* 0x000fc600078e00ff */
[----:B------:R-:W-:-:S13]  /*18ed0*/  ISETP.GE.OR P0, PT, R0, c[0x0][0x53c], !P6 ;  /* 0x00014f0000007a0c */ /* 0x000fda0007706670 */
[----:B------:R-:W-:Y:S01]  /*18ee0*/  @!P0 MOV R2, 0x4 ;  /* 0x0000000400028802 */ /* 0x000fe20000000f00 */
[----:B------:R-:W-:-:S04]  /*18ef0*/  @!P0 IMAD.MOV.U32 R4, RZ, RZ, 0x4 ;  /* 0x00000004ff048424 */ /* 0x000fc800078e00ff */
        /* <DEDUP_REMOVED lines=13> */
.L_x_1919:
        /* <DEDUP_REMOVED lines=16> */
.L_x_1920:
[----:B---3--:R-:W-:Y:S01]  /*190d0*/  IMAD R0, R0, c[0x0][0x538], RZ ;  /* 0x00014e0000007a24 */ /* 0x008fe200078e02ff */
[----:B------:R-:W-:Y:S04]  /*190e0*/  BSSY B1, `(.L_x_1861) ;  /* 0x000007e000017945 */ /* 0x000fe80003800000 */
[----:B------:R-:W-:-:S04]  /*190f0*/  IADD3 R6, R0, R6, RZ ;  /* 0x0000000600067210 */ /* 0x000fc80007ffe0ff */
[----:B----4-:R-:W-:-:S13]  /*19100*/  ISETP.GT.AND P0, PT, R6, R9, PT ;  /* 0x000000090600720c */ /* 0x010fda0003f04270 */
[----:B------:R-:W-:Y:S05]  /*19110*/  @P0 BRA `(.L_x_1862) ;  /* 0x0000025000000947 */ /* 0x000fea0003800000 */
.L_x_1866:
        /* <DEDUP_REMOVED lines=17> */
.L_x_1921:
        /* <DEDUP_REMOVED lines=16> */
.L_x_1922:
[----:B---3--:R-:W-:-:S05]  /*19330*/  IMAD R0, R0, c[0x0][0x538], RZ ;  /* 0x00014e0000007a24 */ /* 0x008fca00078e02ff */
[----:B------:R-:W-:-:S04]  /*19340*/  IADD3 R6, R0, R6, RZ ;  /* 0x0000000600067210 */ /* 0x000fc80007ffe0ff */
[----:B------:R-:W-:-:S13]  /*19350*/  ISETP.GT.AND P0, PT, R6, R9, PT ;  /* 0x000000090600720c */ /* 0x000fda0003f04270 */
[----:B-12---:R-:W-:Y:S05]  /*19360*/  @!P0 BRA `(.L_x_1866) ;  /* 0xfffffdb000008947 */ /* 0x006fea000383ffff */
.L_x_1862:
[----:B------:R-:W-:-:S05]  /*19370*/  IADD3 R14, -R0, R6, RZ ;  /* 0x00000006000e7210 */ /* 0x000fca0007ffe1ff */
[----:B------:R-:W-:-:S05]  /*19380*/  IMAD R0, R4, c[0x0][0x538], R14 ;  /* 0x00014e0004007a24 */ /* 0x000fca00078e020e */
[----:B------:R-:W-:Y:S01]  /*19390*/  ISETP.GT.AND P0, PT, R0, R9, PT ;  /* 0x000000090000720c */ /* 0x000fe20003f04270 */
[----:B------:R-:W-:-:S12]  /*193a0*/  BRA.DIV ~URZ, `(.L_x_1867) ;  /* 0x00002c827f007947 */ /* 0x000fd8000b800000 */
[----:B------:R-:W-:-:S04]  /*193b0*/  VOTE.ANY R0, PT, !P0 ;  /* 0x0000000000007806 */ /* 0x000fc800040e0100 */
.L_x_1923:
[----:B------:R3:W4:Y:S01]  /*193c0*/  POPC R13, R0 ;  /* 0x00000000000d7309 */ /* 0x0007220000000000 */
[----:B------:R-:W-:Y:S05]  /*193d0*/  BRA.DIV ~URZ, `(.L_x_1868) ;  /* 0x00002c927f007947 */ /* 0x000fea000b800000 */
[----:B----4-:R4:W1:Y:S04]  /*193e0*/  SHFL.IDX PT, R12, R7, R13, 0x1f ;  /* 0x00001f0d070c7589 */ /* 0x01086800000e0000 */
[----:B------:R4:W2:Y:S02]  /*193f0*/  SHFL.IDX PT, R5, R8, R13, 0x1f ;  /* 0x00001f0d08057589 */ /* 0x0008a400000e0000 */
.L_x_1924:
[----:B------:R-:W-:Y:S01]  /*19400*/  ISETP.NE.AND P0, PT, R0, RZ, PT ;  /* 0x000000ff0000720c */ /* 0x000fe20003f05270 */
[----:B------:R-:W-:-:S12]  /*19410*/  BSSY B0, `(.L_x_1869) ;  /* 0x0000005000007945 */ /* 0x000fd80003800000 */
[----:B------:R-:W-:Y:S05]  /*19420*/  @!P0 BRA `(.L_x_1870) ;  /* 0x0000003000008947 */ /* 0x000fea0003800000 */
[----:B---3--:R-:W-:Y:S01]  /*19430*/  IADD3 R0, R13, -0x1, RZ ;  /* 0xffffffff0d007810 */ /* 0x008fe20007ffe0ff */
[----:B------:R-:W-:Y:S05]  /*19440*/  BRA.DIV ~URZ, `(.L_x_1871) ;  /* 0x00002cf27f007947 */ /* 0x000fea000b800000 */
[----:B------:R3:W4:Y:S02]  /*19450*/  SHFL.IDX PT, R15, R4, R0, 0x1f ;  /* 0x00001f00040f7589 */ /* 0x00072400000e0000 */
.L_x_1870:
[----:B------:R-:W-:Y:S05]  /*19460*/  BSYNC B0 ;  /* 0x0000000000007941 */ /* 0x000fea0003800000 */
.L_x_1869:
[----:B-1----:R-:W-:Y:S01]  /*19470*/  IABS R2, R12 ;  /* 0x0000000c00027213 */ /* 0x002fe20000000000 */
[----:B----4-:R-:W-:Y:S01]  /*19480*/  IMAD R232, R15, c[0x0][0x538], R14 ;  /* 0x00014e000fe87a24 */ /* 0x010fe200078e020e */
[----:B--2---:R-:W-:Y:S01]  /*19490*/  IABS R3, R5 ;  /* 0x0000000500037213 */ /* 0x004fe20000000000 */
[----:B------:R-:W-:Y:S01]  /*194a0*/  IMAD.IADD R235, R13, 0x1, R235 ;  /* 0x000000010deb7824 */ /* 0x000fe200078e02eb */
[----:B------:R-:W1:Y:S01]  /*194b0*/  I2F.RP R6, R2 ;  /* 0x0000000200067306 */ /* 0x000e620000209400 */
[----:B------:R-:W-:Y:S01]  /*194c0*/  IMAD.IADD R8, R9, 0x1, -R232 ;  /* 0x0000000109087824 */ /* 0x000fe200078e0ae8 */
[----:B---3--:R-:W-:-:S04]  /*194d0*/  MOV R4, R3 ;  /* 0x0000000300047202 */ /* 0x008fc80000000f00 */
[----:B------:R-:W-:Y:S02]  /*194e0*/  IABS R9, R8 ;  /* 0x0000000800097213 */ /* 0x000fe40000000000 */
[----:B------:R-:W-:Y:S08]  /*194f0*/  I2F.RP R14, R4 ;  /* 0x00000004000e7306 */ /* 0x000ff00000209400 */
        /* <DEDUP_REMOVED lines=9> */
[----:B------:R-:W-:-:S03]  /*19590*/  IMAD.HI.U32 R7, R7, R3, R6 ;  /* 0x0000000307077227 */ /* 0x000fc600078e0006 */
[----:B------:R-:W-:Y:S01]  /*195a0*/  MOV R6, R0 ;  /* 0x0000000000067202 */ /* 0x000fe20000000f00 */
[----:B------:R-:W-:-:S04]  /*195b0*/  IMAD.MOV.U32 R3, RZ, RZ, R9 ;  /* 0x000000ffff037224 */ /* 0x000fc800078e0009 */
[----:B------:R-:W-:-:S04]  /*195c0*/  IMAD.HI.U32 R0, R7, R3, RZ ;  /* 0x0000000307007227 */ /* 0x000fc800078e00ff */
[----:B------:R-:W-:Y:S02]  /*195d0*/  IMAD R3, R0, R6, R3 ;  /* 0x0000000600037224 */ /* 0x000fe400078e0203 */
[----:B------:R-:W1:Y:S03]  /*195e0*/  MUFU.RCP R6, R14 ;  /* 0x0000000e00067308 */ /* 0x000e660000001000 */
        /* <DEDUP_REMOVED lines=23> */
[----:B------:R-:W-:-:S05]  /*19760*/  IMAD R3, R2, R6, R3 ;  /* 0x0000000602037224 */ /* 0x000fca00078e0203 */
[----:B------:R-:W-:-:S13]  /*19770*/  ISETP.GT.U32.AND P0, PT, R4, R3, PT ;  /* 0x000000030400720c */ /* 0x000fda0003f04070 */
[----:B------:R-:W-:Y:S01]  /*19780*/  @!P0 IMAD.IADD R3, R3, 0x1, -R4 ;  /* 0x0000000103038824 */ /* 0x000fe200078e0a04 */
[----:B------:R-:W-:Y:S02]  /*19790*/  @!P0 IADD3 R2, R2, 0x1, RZ ;  /* 0x0000000102028810 */ /* 0x000fe40007ffe0ff */
[----:B------:R-:W-:Y:S02]  /*197a0*/  ISETP.NE.AND P0, PT, R5, RZ, PT ;  /* 0x000000ff0500720c */ /* 0x000fe40003f05270 */
[----:B------:R-:W-:Y:S01]  /*197b0*/  ISETP.GE.U32.AND P2, PT, R3, R4, PT ;  /* 0x000000040300720c */ /* 0x000fe20003f46070 */
[C---:B------:R-:W-:Y:S01]  /*197c0*/  IMAD R4, R0.reuse, R12, RZ ;  /* 0x0000000c00047224 */ /* 0x040fe200078e02ff */
[----:B------:R-:W-:-:S04]  /*197d0*/  LOP3.LUT R3, R0, R5, RZ, 0x3c, !PT ;  /* 0x0000000500037212 */ /* 0x000fc800078e3cff */
[----:B------:R-:W-:Y:S02]  /*197e0*/  ISETP.GE.AND P1, PT, R3, RZ, PT ;  /* 0x000000ff0300720c */ /* 0x000fe40003f26270 */
[----:B------:R-:W-:-:S05]  /*197f0*/  IADD3 R233, R8, -R4, RZ ;  /* 0x8000000408e97210 */ /* 0x000fca0007ffe0ff */
        /* <DEDUP_REMOVED lines=8> */
.L_x_1863:
[----:B------:R-:W-:Y:S01]  /*19880*/  IMAD.MOV.U32 R232, RZ, RZ, R9 ;  /* 0x000000ffffe87224 */ /* 0x000fe200078e0009 */
[----:B------:R-:W-:Y:S01]  /*19890*/  MOV R234, RZ ;  /* 0x000000ff00ea7202 */ /* 0x000fe20000000f00 */
[----:B------:R-:W-:Y:S01]  /*198a0*/  IMAD.MOV.U32 R233, RZ, RZ, RZ ;  /* 0x000000ffffe97224 */ /* 0x000fe200078e00ff */
[----:B------:R-:W-:Y:S02]  /*198b0*/  MOV R235, c[0x0][0x53c] ;  /* 0x00014f0000eb7a02 */ /* 0x000fe40000000f00 */
.L_x_1872:
[----:B------:R-:W-:Y:S05]  /*198c0*/  BSYNC B1 ;  /* 0x0000000000017941 */ /* 0x000fea0003800000 */
.L_x_1861:
[----:B------:R-:W-:Y:S01]  /*198d0*/  WARPSYNC 0xffffffff ;  /* 0xffffffff00007948 */ /* 0x000fe20003800000 */
[----:B------:R-:W-:Y:S01]  /*198e0*/  BAR.SYNC.DEFER_BLOCKING 0x4, 0x100 ;  /* 0x0104000000007b1d */ /* 0x000fe20000010000 */
[----:B------:R-:W-:-:S13]  /*198f0*/  ISETP.NE.AND P0, PT, R16, RZ, PT ;  /* 0x000000ff1000720c */ /* 0x000fda0003f05270 */
[----:B------:R3:W-:Y:S04]  /*19900*/  @!P0 STS.128 [0x24100], R232 ;  /* 0x024100e8ff008388 */ /* 0x0007e80000000c00 */
[----:B------:R-:W-:Y:S06]  /*19910*/  BAR.ARV 0x5, 0x100 ;  /* 0x0144000000007b1d */ /* 0x000fec0000002000 */
.L_x_1856:
[----:B-1----:R-:W-:-:S13]  /*19920*/  ISETP.GE.AND P0, PT, R235, c[0x0][0x53c], PT ;  /* 0x00014f00eb007a0c */ /* 0x002fda0003f06270 */
[----:B--23--:R-:W-:Y:S01]  /*19930*/  @P0 CALL.REL.NOINC `(.L_x_1873) ;  /* 0x0000001000000944 */ /* 0x00cfe20003c00000 */
[----:B------:R-:W-:Y:S05]  /*19940*/  BRA `(.L_x_1874) ;  /* 0xfffe80b000007947 */ /* 0x000fea000383ffff */
.L_x_1873:
[----:B------:R-:W-:Y:S05]  /*19950*/  EXIT ;  /* 0x000000000000794d */ /* 0x000fea0003800000 */
.L_x_1693:
[----:B------:R-:W-:Y:S01]  /*19960*/  IMAD.MOV.U32 R0, RZ, RZ, R5 ;  /* 0x000000ffff007224 */ /* 0x000fe200078e0005 */
[----:B------:R-:W-:Y:S02]  /*19970*/  MOV R3, 0x1 ;  /* 0x0000000100037802 */ /* 0x000fe40000000f00 */
[----:B------:R-:W-:Y:S02]  /*19980*/  MOV R2, 0x199a0 ;  /* 0x000199a000027802 */ /* 0x000fe40000000f00 */
[----:B--2---:R-:W-:Y:S05]  /*19990*/  CALL.REL.NOINC `($__internal_32_$__cuda_sm70_shflsync_up_p) ;  /* 0x000028a000007944 */ /* 0x004fea0003c00000 */
[----:B------:R-:W-:Y:S01]  /*199a0*/  MOV R0, R4 ;  /* 0x0000000400007202 */ /* 0x000fe20000000f00 */
[----:B------:R-:W-:Y:S05]  /*199b0*/  BRA `(.L_x_1875) ;  /* 0xfffe6a9000007947 */ /* 0x000fea000383ffff */
.L_x_1694:
[----:B------:R-:W-:Y:S01]  /*199c0*/  IMAD.MOV.U32 R0, RZ, RZ, R5 ;  /* 0x000000ffff007224 */ /* 0x000fe200078e0005 */
[----:B------:R-:W-:Y:S02]  /*199d0*/  MOV R3, 0x2 ;  /* 0x0000000200037802 */ /* 0x000fe40000000f00 */
[----:B------:R-:W-:Y:S02]  /*199e0*/  MOV R2, 0x19a00 ;  /* 0x00019a0000027802 */ /* 0x000fe40000000f00 */
[----:B--2---:R-:W-:Y:S05]  /*199f0*/  CALL.REL.NOINC `($__internal_32_$__cuda_sm70_shflsync_up_p) ;  /* 0x0000284000007944 */ /* 0x004fea0003c00000 */
[----:B------:R-:W-:Y:S01]  /*19a00*/  SEL R4, R4, RZ, P4 ;  /* 0x000000ff04047207 */ /* 0x000fe20002000000 */
[----:B------:R-:W-:Y:S01]  /*19a10*/  IMAD.MOV.U32 R3, RZ, RZ, 0x4 ;  /* 0x00000004ff037424 */ /* 0x000fe200078e00ff */
[----:B------:R-:W-:-:S03]  /*19a20*/  MOV R2, 0x19a50 ;  /* 0x00019a5000027802 */ /* 0x000fc60000000f00 */
[----:B------:R-:W-:Y:S02]  /*19a30*/  IMAD.IADD R0, R5, 0x1, R4 ;  /* 0x0000000105007824 */ /* 0x000fe400078e0204 */
[----:B------:R-:W-:Y:S05]  /*19a40*/  CALL.REL.NOINC `($__internal_32_$__cuda_sm70_shflsync_up_p) ;  /* 0x000027f000007944 */ /* 0x000fea0003c00000 */
        /* <DEDUP_REMOVED lines=12> */
[----:B------:R-:W-:Y:S02]  /*19b10*/  MOV R3, 0x1f ;  /* 0x0000001f00037802 */ /* 0x000fe40000000f00 */
[----:B------:R-:W-:Y:S01]  /*19b20*/  MOV R2, 0x19b60 ;  /* 0x00019b6000027802 */ /* 0x000fe20000000f00 */
[----:B------:R-:W-:-:S04]  /*19b30*/  IMAD.IADD R4, R0, 0x1, R4 ;  /* 0x0000000100047824 */ /* 0x000fc800078e0204 */
[----:B------:R-:W-:Y:S02]  /*19b40*/  IMAD.MOV.U32 R33, RZ, RZ, R4 ;  /* 0x000000ffff217224 */ /* 0x000fe400078e0004 */
[----:B------:R-:W-:Y:S05]  /*19b50*/  CALL.REL.NOINC `($__internal_31_$__cuda_sm70_shflsync_idx_p) ;  /* 0x0000269000007944 */ /* 0x000fea0003c00000 */
[----:B------:R-:W-:Y:S01]  /*19b60*/  MOV R0, R34 ;  /* 0x0000002200007202 */ /* 0x000fe20000000f00 */
[----:B------:R-:W-:Y:S05]  /*19b70*/  BRA `(.L_x_1876) ;  /* 0xfffe69d000007947 */ /* 0x000fea000383ffff */
.L_x_1696:
[----:B------:R-:W-:Y:S02]  /*19b80*/  SEL R0, RZ, 0x1, P0 ;  /* 0x00000001ff007807 */ /* 0x000fe40000000000 */
[----:B------:R-:W-:Y:S02]  /*19b90*/  MOV R2, 0x19bb0 ;  /* 0x00019bb000027802 */ /* 0x000fe40000000f00 */
[----:B--2---:R-:W-:Y:S05]  /*19ba0*/  CALL.REL.NOINC `($__internal_33_$__cuda_sm70_votesync_ballot) ;  /* 0x000026f000007944 */ /* 0x004fea0003c00000 */
[----:B------:R-:W-:Y:S05]  /*19bb0*/  BRA `(.L_x_1877) ;  /* 0xfffe6a2000007947 */ /* 0x000fea000383ffff */
.L_x_1697:
[----:B------:R-:W-:Y:S01]  /*19bc0*/  IMAD.MOV.U32 R33, RZ, RZ, R8 ;  /* 0x000000ffff217224 */ /* 0x000fe200078e0008 */
[----:B---3--:R-:W-:Y:S01]  /*19bd0*/  MOV R32, R12 ;  /* 0x0000000c00207202 */ /* 0x008fe20000000f00 */
[----:B------:R-:W-:Y:S01]  /*19be0*/  IMAD.MOV.U32 R3, RZ, RZ, 0x1f ;  /* 0x0000001fff037424 */ /* 0x000fe200078e00ff */
[----:B------:R-:W-:Y:S02]  /*19bf0*/  MOV R2, 0x19c10 ;  /* 0x00019c1000027802 */ /* 0x000fe40000000f00 */
[----:B-12---:R-:W-:Y:S05]  /*19c00*/  CALL.REL.NOINC `($__internal_31_$__cuda_sm70_shflsync_idx_p) ;  /* 0x000025e000007944 */ /* 0x006fea0003c00000 */
[----:B------:R-:W-:Y:S01]  /*19c10*/  IMAD.MOV.U32 R11, RZ, RZ, R34 ;  /* 0x000000ffff0b7224 */ /* 0x000fe200078e0022 */
[----:B------:R-:W-:Y:S01]  /*19c20*/  MOV R33, R7 ;  /* 0x0000000700217202 */ /* 0x000fe20000000f00 */
[----:B------:R-:W-:Y:S01]  /*19c30*/  IMAD.MOV.U32 R5, RZ, RZ, RZ ;  /* 0x000000ffff057224 */ /* 0x000fe200078e00ff */
[----:B------:R-:W-:Y:S01]  /*19c40*/  MOV R32, R12 ;  /* 0x0000000c00207202 */ /* 0x000fe20000000f00 */
[----:B------:R-:W-:Y:S01]  /*19c50*/  IMAD.MOV.U32 R3, RZ, RZ, 0x1f ;  /* 0x0000001fff037424 */ /* 0x000fe200078e00ff */
[----:B------:R-:W-:-:S02]  /*19c60*/  MOV R2, 0x19c80 ;  /* 0x00019c8000027802 */ /* 0x000fc40000000f00 */
[----:B------:R-:W-:Y:S05]  /*19c70*/  CALL.REL.NOINC `($__internal_31_$__cuda_sm70_shflsync_idx_p) ;  /* 0x0000257000007944 */ /* 0x000fea0003c00000 */
[----:B------:R-:W-:Y:S01]  /*19c80*/  MOV R10, R34 ;  /* 0x00000022000a7202 */ /* 0x000fe20000000f00 */
[----:B------:R-:W-:Y:S05]  /*19c90*/  BRA `(.L_x_1878) ;  /* 0xfffe699000007947 */ /* 0x000fea000383ffff */
.L_x_1700:
[----:B------:R-:W-:Y:S01]  /*19ca0*/  IMAD.MOV.U32 R33, RZ, RZ, R4 ;  /* 0x000000ffff217224 */ /* 0x000fe200078e0004 */
[----:B------:R-:W-:-:S02]  /*19cb0*/  MOV R3, 0x1f ;  /* 0x0000001f00037802 */ /* 0x000fc40000000f00 */
[----:B------:R-:W-:Y:S02]  /*19cc0*/  MOV R2, 0x19ce0 ;  /* 0x00019ce000027802 */ /* 0x000fe40000000f00 */
[----:B-1234-:R-:W-:Y:S05]  /*19cd0*/  CALL.REL.NOINC `($__internal_31_$__cuda_sm70_shflsync_idx_p) ;  /* 0x0000251000007944 */ /* 0x01efea0003c00000 */
[----:B------:R-:W-:Y:S01]  /*19ce0*/  MOV R5, R34 ;  /* 0x0000002200057202 */ /* 0x000fe20000000f00 */
[----:B------:R-:W-:Y:S05]  /*19cf0*/  BRA `(.L_x_1699) ;  /* 0xfffe699000007947 */ /* 0x000fea000383ffff */
.L_x_1736:
[----:B------:R-:W-:Y:S01]  /*19d00*/  IMAD.MOV.U32 R33, RZ, RZ, R12 ;  /* 0x000000ffff217224 */ /* 0x000fe200078e000c */
[----:B------:R-:W-:Y:S01]  /*19d10*/  MOV R32, RZ ;  /* 0x000000ff00207202 */ /* 0x000fe20000000f00 */
[----:B------:R-:W-:Y:S01]  /*19d20*/  IMAD.MOV.U32 R3, RZ, RZ, 0x181f ;  /* 0x0000181fff037424 */ /* 0x000fe200078e00ff */
[----:B------:R-:W-:Y:S02]  /*19d30*/  MOV R2, 0x19d50 ;  /* 0x00019d5000027802 */ /* 0x000fe40000000f00 */
[----:B-----5:R-:W-:Y:S05]  /*19d40*/  CALL.REL.NOINC `($__internal_31_$__cuda_sm70_shflsync_idx_p) ;  /* 0x000024a000007944 */ /* 0x020fea0003c00000 */
[----:B------:R-:W-:Y:S01]  /*19d50*/  MOV R4, R34 ;  /* 0x0000002200047202 */ /* 0x000fe20000000f00 */
[----:B------:R-:W-:Y:S05]  /*19d60*/  BRA `(.L_x_1879) ;  /* 0xfffee32000007947 */ /* 0x000fea000383ffff */
.L_x_1737:
[----:B------:R-:W-:Y:S01]  /*19d70*/  IMAD.MOV.U32 R33, RZ, RZ, R13 ;  /* 0x000000ffff217224 */ /* 0x000fe200078e000d */
[----:B------:R-:W-:Y:S01]  /*19d80*/  MOV R32, RZ ;  /* 0x000000ff00207202 */ /* 0x000fe20000000f00 */
[----:B------:R-:W-:Y:S01]  /*19d90*/  IMAD.MOV.U32 R3, RZ, RZ, 0x181f ;  /* 0x0000181fff037424 */ /* 0x000fe200078e00ff */
[----:B------:R-:W-:Y:S02]  /*19da0*/  MOV R2, 0x19dc0 ;  /* 0x00019dc000027802 */ /* 0x000fe40000000f00 */
[----:B-12--5:R-:W-:Y:S05]  /*19db0*/  CALL.REL.NOINC `($__internal_31_$__cuda_sm70_shflsync_idx_p) ;  /* 0x0000243000007944 */ /* 0x026fea0003c00000 */
[----:B------:R-:W-:Y:S01]  /*19dc0*/  MOV R0, R34 ;  /* 0x0000002200007202 */ /* 0x000fe20000000f00 */
[----:B------:R-:W-:Y:S05]  /*19dd0*/  BRA `(.L_x_1880) ;  /* 0xfffee2d000007947 */ /* 0x000fea000383ffff */
.L_x_1740:
[----:B------:R-:W-:Y:S01]  /*19de0*/  IMAD.MOV.U32 R33, RZ, RZ, R12 ;  /* 0x000000ffff217224 */ /* 0x000fe200078e000c */
[----:B------:R-:W-:Y:S01]  /*19df0*/  MOV R32, 0x1 ;  /* 0x0000000100207802 */ /* 0x000fe20000000f00 */
[----:B--2---:R-:W-:Y:S01]  /*19e00*/  IMAD.MOV.U32 R3, RZ, RZ, 0x181f ;  /* 0x0000181fff037424 */ /* 0x004fe200078e00ff */
[----:B------:R-:W-:-:S02]  /*19e10*/  MOV R2, 0x19e30 ;  /* 0x00019e3000027802 */ /* 0x000fc40000000f00 */
[----:B-1-345:R-:W-:Y:S05]  /*19e20*/  CALL.REL.NOINC `($__internal_31_$__cuda_sm70_shflsync_idx_p) ;  /* 0x000023c000007944 */ /* 0x03afea0003c00000 */
[----:B------:R-:W-:Y:S01]  /*19e30*/  IMAD.MOV.U32 R4, RZ, RZ, R34 ;  /* 0x000000ffff047224 */ /* 0x000fe200078e0022 */
[----:B------:R-:W-:Y:S01]  /*19e40*/  MOV R32, 0x1 ;  /* 0x0000000100207802 */ /* 0x000fe20000000f00 */
[----:B------:R-:W-:Y:S01]  /*19e50*/  IMAD.MOV.U32 R33, RZ, RZ, R13 ;  /* 0x000000ffff217224 */ /* 0x000fe200078e000d */
[----:B------:R-:W-:-:S02]  /*19e60*/  MOV R3, 0x181f ;  /* 0x0000181f00037802 */ /* 0x000fc40000000f00 */
[----:B------:R-:W-:Y:S02]  /*19e70*/  MOV R2, 0x19e90 ;  /* 0x00019e9000027802 */ /* 0x000fe40000000f00 */
[----:B------:R-:W-:Y:S05]  /*19e80*/  CALL.REL.NOINC `($__internal_31_$__cuda_sm70_shflsync_idx_p) ;  /* 0x0000236000007944 */ /* 0x000fea0003c00000 */
[----:B------:R-:W-:Y:S01]  /*19e90*/  MOV R0, R34 ;  /* 0x0000002200007202 */ /* 0x000fe20000000f00 */
[----:B------:R-:W-:Y:S05]  /*19ea0*/  BRA `(.L_x_1881) ;  /* 0xfffee34000007947 */ /* 0x000fea000383ffff */
.L_x_1743:
[----:B------:R-:W-:Y:S01]  /*19eb0*/  IMAD.MOV.U32 R33, RZ, RZ, R12 ;  /* 0x000000ffff217224 */ /* 0x000fe200078e000c */
[----:B------:R-:W-:Y:S01]  /*19ec0*/  MOV R32, 0x2 ;  /* 0x0000000200207802 */ /* 0x000fe20000000f00 */
[----:B-1----:R-:W-:Y:S01]  /*19ed0*/  IMAD.MOV.U32 R3, RZ, RZ, 0x181f ;  /* 0x0000181fff037424 */ /* 0x002fe200078e00ff */
[----:B------:R-:W-:Y:S02]  /*19ee0*/  MOV R2, 0x19f00 ;  /* 0x00019f0000027802 */ /* 0x000fe40000000f00 */
[----:B--2345:R-:W-:Y:S05]  /*19ef0*/  CALL.REL.NOINC `($__internal_31_$__cuda_sm70_shflsync_idx_p) ;  /* 0x000022f000007944 */ /* 0x03cfea0003c00000 */
[----:B------:R-:W-:Y:S01]  /*19f00*/  MOV R4, R34 ;  /* 0x0000002200047202 */ /* 0x000fe20000000f00 */
[----:B------:R-:W-:Y:S05]  /*19f10*/  BRA `(.L_x_1882) ;  /* 0xfffee40000007947 */ /* 0x000fea000383ffff */
.L_x_1744:
[----:B------:R-:W-:Y:S01]  /*19f20*/  IMAD.MOV.U32 R33, RZ, RZ, R13 ;  /* 0x000000ffff217224 */ /* 0x000fe200078e000d */
[----:B------:R-:W-:Y:S01]  /*19f30*/  MOV R32, 0x2 ;  /* 0x0000000200207802 */ /* 0x000fe20000000f00 */
[----:B------:R-:W-:Y:S01]  /*19f40*/  IMAD.MOV.U32 R3, RZ, RZ, 0x181f ;  /* 0x0000181fff037424 */ /* 0x000fe200078e00ff */
[----:B------:R-:W-:Y:S02]  /*19f50*/  MOV R2, 0x19f70 ;  /* 0x00019f7000027802 */ /* 0x000fe40000000f00 */
[----:B-12345:R-:W-:Y:S05]  /*19f60*/  CALL.REL.NOINC `($__internal_31_$__cuda_sm70_shflsync_idx_p) ;  /* 0x0000228000007944 */ /* 0x03efea0003c00000 */
[----:B------:R-:W-:Y:S01]  /*19f70*/  MOV R0, R34 ;  /* 0x0000002200007202 */ /* 0x000fe20000000f00 */
[----:B------:R-:W-:Y:S05]  /*19f80*/  BRA `(.L_x_1883) ;  /* 0xfffee3b000007947 */ /* 0x000fea000383ffff */
.L_x_1747:
[----:B------:R-:W-:Y:S01]  /*19f90*/  IMAD.MOV.U32 R33, RZ, RZ, R12 ;  /* 0x000000ffff217224 */ /* 0x000fe200078e000c */
[----:B------:R-:W-:Y:S01]  /*19fa0*/  MOV R32, 0x3 ;  /* 0x0000000300207802 */ /* 0x000fe20000000f00 */
[----:B-1----:R-:W-:Y:S01]  /*19fb0*/  IMAD.MOV.U32 R3, RZ, RZ, 0x181f ;  /* 0x0000181fff037424 */ /* 0x002fe200078e00ff */
[----:B------:R-:W-:-:S02]  /*19fc0*/  MOV R2, 0x19fe0 ;  /* 0x00019fe000027802 */ /* 0x000fc40000000f00 */
[----:B--2345:R-:W-:Y:S05]  /*19fd0*/  CALL.REL.NOINC `($__internal_31_$__cuda_sm70_shflsync_idx_p) ;  /* 0x0000221000007944 */ /* 0x03cfea0003c00000 */
        /* <DEDUP_REMOVED lines=8> */
.L_x_1750:
[----:B------:R-:W-:Y:S01]  /*1a060*/  IMAD.MOV.U32 R33, RZ, RZ, R5 ;  /* 0x000000ffff217224 */ /* 0x000fe200078e0005 */
[----:B------:R-:W-:Y:S01]  /*1a070*/  MOV R32, RZ ;  /* 0x000000ff00207202 */ /* 0x000fe20000000f00 */
[----:B------:R-:W-:Y:S01]  /*1a080*/  IMAD.MOV.U32 R3, RZ, RZ, 0x181f ;  /* 0x0000181fff037424 */ /* 0x000fe200078e00ff */
[----:B------:R-:W-:Y:S02]  /*1a090*/  MOV R2, 0x1a0b0 ;  /* 0x0001a0b000027802 */ /* 0x000fe40000000f00 */
[----:B------:R-:W-:Y:S05]  /*1a0a0*/  CALL.REL.NOINC `($__internal_31_$__cuda_sm70_shflsync_idx_p) ;  /* 0x0000214000007944 */ /* 0x000fea0003c00000 */
[----:B------:R-:W-:Y:S01]  /*1a0b0*/  MOV R4, R34 ;  /* 0x0000002200047202 */ /* 0x000fe20000000f00 */
[----:B------:R-:W-:Y:S05]  /*1a0c0*/  BRA `(.L_x_1885) ;  /* 0xfffeeee000007947 */ /* 0x000fea000383ffff */
.L_x_1751:
[----:B------:R-:W-:Y:S01]  /*1a0d0*/  IMAD.MOV.U32 R33, RZ, RZ, R14 ;  /* 0x000000ffff217224 */ /* 0x000fe200078e000e */
[----:B------:R-:W-:Y:S01]  /*1a0e0*/  MOV R32, RZ ;  /* 0x000000ff00207202 */ /* 0x000fe20000000f00 */
[----:B------:R-:W-:Y:S01]  /*1a0f0*/  IMAD.MOV.U32 R3, RZ, RZ, 0x181f ;  /* 0x0000181fff037424 */ /* 0x000fe200078e00ff */
[----:B------:R-:W-:Y:S02]  /*1a100*/  MOV R2, 0x1a120 ;  /* 0x0001a12000027802 */ /* 0x000fe40000000f00 */
[----:B-12---:R-:W-:Y:S05]  /*1a110*/  CALL.REL.NOINC `($__internal_31_$__cuda_sm70_shflsync_idx_p) ;  /* 0x000020d000007944 */ /* 0x006fea0003c00000 */
[----:B------:R-:W-:Y:S01]  /*1a120*/  IADD3 R8, P0, R34, R21, RZ ;  /* 0x0000001522087210 */ /* 0x000fe20007f1e0ff */
[----:B------:R-:W-:Y:S01]  /*1a130*/  IMAD.MOV.U32 R33, RZ, RZ, R5 ;  /* 0x000000ffff217224 */ /* 0x000fe200078e0005 */
[C---:B------:R-:W-:Y:S01]  /*1a140*/  LOP3.LUT P2, RZ, R196.reuse, 0x2, RZ, 0xc0, !PT ;  /* 0x00000002c4ff7812 */ /* 0x040fe2000784c0ff */
[----:B------:R-:W-:Y:S01]  /*1a150*/  IMAD.MOV.U32 R32, RZ, RZ, 0x1 ;  /* 0x00000001ff207424 */ /* 0x000fe200078e00ff */
[----:B------:R-:W-:Y:S01]  /*1a160*/  LOP3.LUT P1, RZ, R196, 0x1, RZ, 0xc0, !PT ;  /* 0x00000001c4ff7812 */ /* 0x000fe2000782c0ff */
[----:B------:R-:W-:Y:S01]  /*1a170*/  IMAD.X R9, R4, 0x1, R20, P0 ;  /* 0x0000000104097824 */ /* 0x000fe200000e0614 */
[----:B------:R-:W-:-:S02]  /*1a180*/  IADD3 R6, P0, R34, R17, RZ ;  /* 0x0000001122067210 */ /* 0x000fc40007f1e0ff */
[----:B------:R-:W-:Y:S02]  /*1a190*/  LOP3.LUT P3, RZ, R196, 0x4, RZ, 0xc0, !PT ;  /* 0x00000004c4ff7812 */ /* 0x000fe4000786c0ff */
[----:B------:R-:W-:Y:S01]  /*1a1a0*/  SEL R13, RZ, 0x10, P2 ;  /* 0x00000010ff0d7807 */ /* 0x000fe20001000000 */
[----:B------:R-:W-:Y:S01]  /*1a1b0*/  IMAD.X R7, R4, 0x1, R18, P0 ;  /* 0x0000000104077824 */ /* 0x000fe200000e0612 */
[----:B------:R-:W-:Y:S02]  /*1a1c0*/  IADD3 R2, P0, R34, R19, RZ ;  /* 0x0000001322027210 */ /* 0x000fe40007f1e0ff */
[----:B------:R-:W-:Y:S01]  /*1a1d0*/  SEL R12, RZ, 0x10, P1 ;  /* 0x00000010ff0c7807 */ /* 0x000fe20000800000 */
[----:B------:R-:W-:Y:S01]  /*1a1e0*/  @!PT LDS RZ, [RZ] ;  /* 0x00000000fffff984 */ /* 0x000fe20000000800 */
[----:B------:R-:W-:Y:S01]  /*1a1f0*/  @!PT LDS RZ, [RZ] ;  /* 0x00000000fffff984 */ /* 0x000fe20000000800 */
[----:B------:R-:W-:Y:S01]  /*1a200*/  @!PT LDS RZ, [RZ] ;  /* 0x00000000fffff984 */ /* 0x000fe20000000800 */
[----:B------:R1:W-:Y:S02]  /*1a210*/  LDGSTS.E.BYPASS.LTC128B.128 [R107+0x12100], [R8.64], !P2 ;  /* 0x12100000086b7fae */ /* 0x0003e4000d101d48 */
[----:B------:R-:W-:Y:S02]  /*1a220*/  IMAD.X R3, R4, 0x1, R16, P0 ;  /* 0x0000000104037824 */ /* 0x000fe400000e0610 */
[----:B------:R2:W-:Y:S04]  /*1a230*/  LDGSTS.E.BYPASS.LTC128B.128 [R107+0x14100], [R6.64], !P1 ;  /* 0x14100000066b7fae */ /* 0x0005e8000c901d48 */
[----:B------:R3:W-:Y:S01]  /*1a240*/  LDGSTS.E.BYPASS.LTC128B.128 [R107+0x16100], [R2.64], !P3 ;  /* 0x16100000026b7fae */ /* 0x0007e2000d901d48 */
[----:B-1----:R-:W-:-:S02]  /*1a250*/  IMAD.MOV.U32 R9, RZ, RZ, R149 ;  /* 0x000000ffff097224 */ /* 0x002fc400078e0095 */
[----:B---3--:R-:W-:Y:S01]  /*1a260*/  IMAD.MOV.U32 R3, RZ, RZ, 0x181f ;  /* 0x0000181fff037424 */ /* 0x008fe200078e00ff */
[----:B------:R-:W-:Y:S02]  /*1a270*/  MOV R2, 0x1a290 ;  /* 0x0001a29000027802 */ /* 0x000fe40000000f00 */
[----:B--2---:R-:W-:Y:S05]  /*1a280*/  CALL.REL.NOINC `($__internal_31_$__cuda_sm70_shflsync_idx_p) ;  /* 0x00001f6000007944 */ /* 0x004fea0003c00000 */
[----:B------:R-:W-:Y:S01]  /*1a290*/  IMAD.MOV.U32 R8, RZ, RZ, R34 ;  /* 0x000000ffff087224 */ /* 0x000fe200078e0022 */
[----:B------:R-:W-:Y:S01]  /*1a2a0*/  MOV R32, 0x1 ;  /* 0x0000000100207802 */ /* 0x000fe20000000f00 */
[----:B------:R-:W-:Y:S01]  /*1a2b0*/  IMAD.MOV.U32 R33, RZ, RZ, R14 ;  /* 0x000000ffff217224 */ /* 0x000fe200078e000e */
[----:B------:R-:W-:Y:S02]  /*1a2c0*/  MOV R3, 0x181f ;  /* 0x0000181f00037802 */ /* 0x000fe40000000f00 */
[----:B------:R-:W-:Y:S02]  /*1a2d0*/  MOV R2, 0x1a2f0 ;  /* 0x0001a2f000027802 */ /* 0x000fe40000000f00 */
[----:B------:R-:W-:Y:S05]  /*1a2e0*/  CALL.REL.NOINC `($__internal_31_$__cuda_sm70_shflsync_idx_p) ;  /* 0x00001f0000007944 */ /* 0x000fea0003c00000 */
[----:B------:R-:W-:Y:S01]  /*1a2f0*/  MOV R0, R34 ;  /* 0x0000002200007202 */ /* 0x000fe20000000f00 */
[----:B------:R-:W-:Y:S05]  /*1a300*/  BRA `(.L_x_1886) ;  /* 0xfffeedf000007947 */ /* 0x000fea000383ffff */
.L_x_1756:
[----:B------:R-:W-:Y:S01]  /*1a310*/  IMAD.MOV.U32 R33, RZ, RZ, R0 ;  /* 0x000000ffff217224 */ /* 0x000fe200078e0000 */
[----:B------:R-:W-:Y:S01]  /*1a320*/  MOV R32, RZ ;  /* 0x000000ff00207202 */ /* 0x000fe20000000f00 */
[----:B------:R-:W-:Y:S01]  /*1a330*/  IMAD.MOV.U32 R3, RZ, RZ, 0x1c1f ;  /* 0x00001c1fff037424 */ /* 0x000fe200078e00ff */
[----:B------:R-:W-:-:S02]  /*1a340*/  MOV R2, 0x1a360 ;  /* 0x0001a36000027802 */ /* 0x000fc40000000f00 */
[----:B------:R-:W-:Y:S05]  /*1a350*/  CALL.REL.NOINC `($__internal_31_$__cuda_sm70_shflsync_idx_p) ;  /* 0x00001e9000007944 */ /* 0x000fea0003c00000 */
[----:B------:R-:W-:Y:S01]  /*1a360*/  MOV R8, R34 ;  /* 0x0000002200087202 */ /* 0x000fe20000000f00 */
[----:B------:R-:W-:Y:S05]  /*1a370*/  BRA `(.L_x_1887) ;  /* 0xfffef07000007947 */ /* 0x000fea000383ffff */
.L_x_1757:
[----:B------:R-:W-:Y:S01]  /*1a380*/  IMAD.MOV.U32 R33, RZ, RZ, R6 ;  /* 0x000000ffff217224 */ /* 0x000fe200078e0006 */
[----:B------:R-:W-:Y:S01]  /*1a390*/  MOV R32, RZ ;  /* 0x000000ff00207202 */ /* 0x000fe20000000f00 */
[----:B------:R-:W-:Y:S01]  /*1a3a0*/  IMAD.MOV.U32 R3, RZ, RZ, 0x1c1f ;  /* 0x00001c1fff037424 */ /* 0x000fe200078e00ff */
[----:B------:R-:W-:-:S02]  /*1a3b0*/  MOV R2, 0x1a3d0 ;  /* 0x0001a3d000027802 */ /* 0x000fc40000000f00 */
[----:B-12---:R-:W-:Y:S05]  /*1a3c0*/  CALL.REL.NOINC `($__internal_31_$__cuda_sm70_shflsync_idx_p) ;  /* 0x00001e2000007944 */ /* 0x006fea0003c00000 */
[----:B------:R-:W-:Y:S01]  /*1a3d0*/  IMAD.MOV.U32 R33, RZ, RZ, R5 ;  /* 0x000000ffff217224 */ /* 0x000fe200078e0005 */
[----:B------:R-:W-:Y:S01]  /*1a3e0*/  MOV R32, RZ ;  /* 0x000000ff00207202 */ /* 0x000fe20000000f00 */
[----:B------:R-:W-:Y:S01]  /*1a3f0*/  IMAD.MOV.U32 R3, RZ, RZ, 0x1c1f ;  /* 0x00001c1fff037424 */ /* 0x000fe200078e00ff */
[----:B------:R-:W-:Y:S01]  /*1a400*/  MOV R4, R34 ;  /* 0x0000002200047202 */ /* 0x000fe20000000f00 */
[----:B------:R-:W-:Y:S01]  /*1a410*/  IMAD.MOV.U32 R5, RZ, RZ, R8 ;  /* 0x000000ffff057224 */ /* 0x000fe200078e0008 */
[----:B------:R-:W-:-:S02]  /*1a420*/  MOV R2, 0x1a440 ;  /* 0x0001a44000027802 */ /* 0x000fc40000000f00 */
[----:B------:R-:W-:Y:S05]  /*1a430*/  CALL.REL.NOINC `($__internal_31_$__cuda_sm70_shflsync_idx_p) ;  /* 0x00001db000007944 */ /* 0x000fea0003c00000 */
[----:B------:R-:W-:Y:S01]  /*1a440*/  IMAD.MOV.U32 R30, RZ, RZ, R34 ;  /* 0x000000ffff1e7224 */ /* 0x000fe200078e0022 */
[----:B------:R-:W-:Y:S01]  /*1a450*/  MOV R32, RZ ;  /* 0x000000ff00207202 */ /* 0x000fe20000000f00 */
[----:B------:R-:W-:Y:S01]  /*1a460*/  IMAD.MOV.U32 R33, RZ, RZ, R12 ;  /* 0x000000ffff217224 */ /* 0x000fe200078e000c */
[----:B------:R-:W-:-:S02]  /*1a470*/  MOV R3, 0x1c1f ;  /* 0x00001c1f00037802 */ /* 0x000fc40000000f00 */
[----:B------:R-:W-:Y:S02]  /*1a480*/  MOV R2, 0x1a4a0 ;  /* 0x0001a4a000027802 */ /* 0x000fe40000000f00 */
[----:B------:R-:W-:Y:S05]  /*1a490*/  CALL.REL.NOINC `($__internal_31_$__cuda_sm70_shflsync_idx_p) ;  /* 0x00001d5000007944 */ /* 0x000fea0003c00000 */
[----:B------:R-:W-:Y:S01]  /*1a4a0*/  MOV R0, R34 ;  /* 0x0000002200007202 */ /* 0x000fe20000000f00 */
[----:B------:R-:W-:Y:S05]  /*1a4b0*/  BRA `(.L_x_1888) ;  /* 0xfffeef8000007947 */ /* 0x000fea000383ffff */
.L_x_1782:
[----:B------:R-:W-:Y:S01]  /*1a4c0*/  IMAD.MOV.U32 R33, RZ, RZ, R0 ;  /* 0x000000ffff217224 */ /* 0x000fe200078e0000 */
[----:B------:R-:W-:Y:S01]  /*1a4d0*/  MOV R32, RZ ;  /* 0x000000ff00207202 */ /* 0x000fe20000000f00 */
[----:B------:R-:W-:Y:S01]  /*1a4e0*/  IMAD.MOV.U32 R3, RZ, RZ, 0x1c1f ;  /* 0x00001c1fff037424 */ /* 0x000fe200078e00ff */
[----:B------:R-:W-:Y:S02]  /*1a4f0*/  MOV R2, 0x1a510 ;  /* 0x0001a51000027802 */ /* 0x000fe40000000f00 */
[----:B------:R-:W-:Y:S05]  /*1a500*/  CALL.REL.NOINC `($__internal_31_$__cuda_sm70_shflsync_idx_p) ;  /* 0x00001ce000007944 */ /* 0x000fea0003c00000 */
[----:B------:R-:W-:Y:S01]  /*1a510*/  MOV R0, R34 ;  /* 0x0000002200007202 */ /* 0x000fe20000000f00 */
[----:B------:R-:W-:Y:S05]  /*1a520*/  BRA `(.L_x_1889) ;  /* 0xffff1a1000007947 */ /* 0x000fea000383ffff */
.L_x_1783:
[----:B------:R-:W-:Y:S01]  /*1a530*/  IMAD.MOV.U32 R33, RZ, RZ, R6 ;  /* 0x000000ffff217224 */ /* 0x000fe200078e0006 */
[----:B------:R-:W-:Y:S01]  /*1a540*/  MOV R32, RZ ;  /* 0x000000ff00207202 */ /* 0x000fe20000000f00 */
[----:B------:R-:W-:Y:S01]  /*1a550*/  IMAD.MOV.U32 R3, RZ, RZ, 0x1c1f ;  /* 0x00001c1fff037424 */ /* 0x000fe200078e00ff */
[----:B------:R-:W-:Y:S02]  /*1a560*/  MOV R2, 0x1a580 ;  /* 0x0001a58000027802 */ /* 0x000fe40000000f00 */
[----:B-1----:R-:W-:Y:S05]  /*1a570*/  CALL.REL.NOINC `($__internal_31_$__cuda_sm70_shflsync_idx_p) ;  /* 0x00001c7000007944 */ /* 0x002fea0003c00000 */
        /* <DEDUP_REMOVED lines=15> */
.L_x_1798:
[----:B------:R-:W-:Y:S01]  /*1a670*/  IMAD.MOV.U32 R33, RZ, RZ, R20 ;  /* 0x000000ffff217224 */ /* 0x000fe200078e0014 */
[----:B------:R-:W-:Y:S01]  /*1a680*/  MOV R32, RZ ;  /* 0x000000ff00207202 */ /* 0x000fe20000000f00 */
[----:B------:R-:W-:Y:S01]  /*1a690*/  IMAD.MOV.U32 R3, RZ, RZ, 0x181f ;  /* 0x0000181fff037424 */ /* 0x000fe200078e00ff */
[----:B------:R-:W-:Y:S02]  /*1a6a0*/  MOV R2, 0x1a6c0 ;  /* 0x0001a6c000027802 */ /* 0x000fe40000000f00 */
[----:B-1234-:R-:W-:Y:S05]  /*1a6b0*/  CALL.REL.NOINC `($__internal_31_$__cuda_sm70_shflsync_idx_p) ;  /* 0x00001b3000007944 */ /* 0x01efea0003c00000 */
[----:B------:R-:W-:Y:S01]  /*1a6c0*/  MOV R9, R34 ;  /* 0x0000002200097202 */ /* 0x000fe20000000f00 */
[----:B------:R-:W-:Y:S05]  /*1a6d0*/  BRA `(.L_x_1891) ;  /* 0xffff473000007947 */ /* 0x000fea000383ffff */
.L_x_1799:
[----:B------:R-:W-:Y:S01]  /*1a6e0*/  IMAD.MOV.U32 R33, RZ, RZ, R24 ;  /* 0x000000ffff217224 */ /* 0x000fe200078e0018 */
[----:B------:R-:W-:Y:S01]  /*1a6f0*/  MOV R32, RZ ;  /* 0x000000ff00207202 */ /* 0x000fe20000000f00 */
[----:B------:R-:W-:Y:S01]  /*1a700*/  IMAD.MOV.U32 R3, RZ, RZ, 0x181f ;  /* 0x0000181fff037424 */ /* 0x000fe200078e00ff */
[----:B------:R-:W-:Y:S02]  /*1a710*/  MOV R2, 0x1a730 ;  /* 0x0001a73000027802 */ /* 0x000fe40000000f00 */
[----:B-1234-:R-:W-:Y:S05]  /*1a720*/  CALL.REL.NOINC `($__internal_31_$__cuda_sm70_shflsync_idx_p) ;  /* 0x00001ac000007944 */ /* 0x01efea0003c00000 */
[----:B------:R-:W-:Y:S01]  /*1a730*/  LOP3.LUT P2, RZ, R196, 0x2, RZ, 0xc0, !PT ;  /* 0x00000002c4ff7812 */ /* 0x000fe2000784c0ff */
[----:B------:R-:W-:Y:S01]  /*1a740*/  IMAD.MOV.U32 R33, RZ, RZ, R20 ;  /* 0x000000ffff217224 */ /* 0x000fe200078e0014 */
[----:B------:R-:W-:Y:S01]  /*1a750*/  IADD3 R2, P0, R34, R23, RZ ;  /* 0x0000001722027210 */ /* 0x000fe20007f1e0ff */
[----:B------:R-:W-:Y:S01]  /*1a760*/  IMAD.MOV.U32 R20, RZ, RZ, R149 ;  /* 0x000000ffff147224 */ /* 0x000fe200078e0095 */
[C---:B------:R-:W-:Y:S01]  /*1a770*/  LOP3.LUT P1, RZ, R196.reuse, 0x1, RZ, 0xc0, !PT ;  /* 0x00000001c4ff7812 */ /* 0x040fe2000782c0ff */
[----:B------:R-:W-:Y:S01]  /*1a780*/  IMAD.MOV.U32 R32, RZ, RZ, 0x1 ;  /* 0x00000001ff207424 */ /* 0x000fe200078e00ff */
[----:B------:R-:W-:Y:S01]  /*1a790*/  LOP3.LUT P3, RZ, R196, 0x4, RZ, 0xc0, !PT ;  /* 0x00000004c4ff7812 */ /* 0x000fe2000786c0ff */
[----:B------:R-:W-:Y:S01]  /*1a7a0*/  IMAD.X R3, R9, 0x1, R25, P0 ;  /* 0x0000000109037824 */ /* 0x000fe200000e0619 */
[----:B------:R-:W-:-:S02]  /*1a7b0*/  SEL R22, RZ, 0x10, P2 ;  /* 0x00000010ff167807 */ /* 0x000fc40001000000 */
[----:B------:R-:W-:-:S03]  /*1a7c0*/  SEL R21, RZ, 0x10, P1 ;  /* 0x00000010ff157807 */ /* 0x000fc60000800000 */
[----:B------:R-:W-:Y:S01]  /*1a7d0*/  @!PT LDS RZ, [RZ] ;  /* 0x00000000fffff984 */ /* 0x000fe20000000800 */
[----:B------:R-:W-:Y:S01]  /*1a7e0*/  @!PT LDS RZ, [RZ] ;  /* 0x00000000fffff984 */ /* 0x000fe20000000800 */
[----:B------:R-:W-:Y:S01]  /*1a7f0*/  @!PT LDS RZ, [RZ] ;  /* 0x00000000fffff984 */ /* 0x000fe20000000800 */
[----:B------:R1:W-:Y:S02]  /*1a800*/  LDGSTS.E.BYPASS.LTC128B.128 [R107+0x6100], [R2.64], !P2 ;  /* 0x06100000026b7fae */ /* 0x0003e4000d101d48 */
[----:B-1----:R-:W-:-:S05]  /*1a810*/  IADD3 R2, P0, R34, R26, RZ ;  /* 0x0000001a22027210 */ /* 0x002fca0007f1e0ff */
[----:B------:R-:W-:-:S05]  /*1a820*/  IMAD.X R3, R9, 0x1, R27, P0 ;  /* 0x0000000109037824 */ /* 0x000fca00000e061b */
[----:B------:R1:W-:Y:S02]  /*1a830*/  LDGSTS.E.BYPASS.LTC128B.128 [R107+0x8100], [R2.64], !P1 ;  /* 0x08100000026b7fae */ /* 0x0003e4000c901d48 */
[----:B-1----:R-:W-:-:S05]  /*1a840*/  IADD3 R2, P0, R34, R28, RZ ;  /* 0x0000001c22027210 */ /* 0x002fca0007f1e0ff */
[----:B------:R-:W-:-:S05]  /*1a850*/  IMAD.X R3, R9, 0x1, R29, P0 ;  /* 0x0000000109037824 */ /* 0x000fca00000e061d */
[----:B------:R1:W-:Y:S02]  /*1a860*/  LDGSTS.E.BYPASS.LTC128B.128 [R107+0xa100], [R2.64], !P3 ;  /* 0x0a100000026b7fae */ /* 0x0003e4000d901d48 */
[----:B-1----:R-:W-:Y:S01]  /*1a870*/  IMAD.MOV.U32 R3, RZ, RZ, 0x181f ;  /* 0x0000181fff037424 */ /* 0x002fe200078e00ff */
[----:B------:R-:W-:Y:S02]  /*1a880*/  MOV R2, 0x1a8a0 ;  /* 0x0001a8a000027802 */ /* 0x000fe40000000f00 */
[----:B------:R-:W-:Y:S05]  /*1a890*/  CALL.REL.NOINC `($__internal_31_$__cuda_sm70_shflsync_idx_p) ;  /* 0x0000195000007944 */ /* 0x000fea0003c00000 */
        /* <DEDUP_REMOVED lines=8> */
.L_x_1802:
[----:B------:R-:W-:Y:S01]  /*1a920*/  IMAD.MOV.U32 R33, RZ, RZ, R5 ;  /* 0x000000ffff217224 */ /* 0x000fe200078e0005 */
[----:B------:R-:W-:Y:S01]  /*1a930*/  MOV R32, RZ ;  /* 0x000000ff00207202 */ /* 0x000fe20000000f00 */
[----:B------:R-:W-:Y:S01]  /*1a940*/  IMAD.MOV.U32 R3, RZ, RZ, 0x181f ;  /* 0x0000181fff037424 */ /* 0x000fe200078e00ff */
[----:B------:R-:W-:-:S02]  /*1a950*/  MOV R2, 0x1a970 ;  /* 0x0001a97000027802 */ /* 0x000fc40000000f00 */
[----:B------:R-:W-:Y:S05]  /*1a960*/  CALL.REL.NOINC `($__internal_31_$__cuda_sm70_shflsync_idx_p) ;  /* 0x0000188000007944 */ /* 0x000fea0003c00000 */
[----:B------:R-:W-:Y:S01]  /*1a970*/  MOV R4, R34 ;  /* 0x0000002200047202 */ /* 0x000fe20000000f00 */
[----:B------:R-:W-:Y:S05]  /*1a980*/  BRA `(.L_x_1893) ;  /* 0xffff6dc000007947 */ /* 0x000fea000383ffff */
.L_x_1803:
[----:B------:R-:W-:Y:S01]  /*1a990*/  IMAD.MOV.U32 R33, RZ, RZ, R6 ;  /* 0x000000ffff217224 */ /* 0x000fe200078e0006 */
[----:B------:R-:W-:Y:S01]  /*1a9a0*/  MOV R32, RZ ;  /* 0x000000ff00207202 */ /* 0x000fe20000000f00 */
[----:B------:R-:W-:Y:S01]  /*1a9b0*/  IMAD.MOV.U32 R3, RZ, RZ, 0x181f ;  /* 0x0000181fff037424 */ /* 0x000fe200078e00ff */
[----:B------:R-:W-:-:S02]  /*1a9c0*/  MOV R2, 0x1a9e0 ;  /* 0x0001a9e000027802 */ /* 0x000fc40000000f00 */
[----:B-12---:R-:W-:Y:S05]  /*1a9d0*/  CALL.REL.NOINC `($__internal_31_$__cuda_sm70_shflsync_idx_p) ;  /* 0x0000181000007944 */ /* 0x006fea0003c00000 */
[----:B------:R-:W-:Y:S01]  /*1a9e0*/  IADD3 R20, P0, R34, R7, RZ ;  /* 0x0000000722147210 */ /* 0x000fe20007f1e0ff */
[----:B------:R-:W-:Y:S01]  /*1a9f0*/  IMAD.MOV.U32 R33, RZ, RZ, R5 ;  /* 0x000000ffff217224 */ /* 0x000fe200078e0005 */
[C---:B------:R-:W-:Y:S01]  /*1aa00*/  LOP3.LUT P2, RZ, R196.reuse, 0x2, RZ, 0xc0, !PT ;  /* 0x00000002c4ff7812 */ /* 0x040fe2000784c0ff */
[----:B------:R-:W-:Y:S01]  /*1aa10*/  IMAD.MOV.U32 R12, RZ, RZ, R149 ;  /* 0x000000ffff0c7224 */ /* 0x000fe200078e0095 */
[----:B------:R-:W-:Y:S01]  /*1aa20*/  LOP3.LUT P1, RZ, R196, 0x1, RZ, 0xc0, !PT ;  /* 0x00000001c4ff7812 */ /* 0x000fe2000782c0ff */
[----:B------:R-:W-:Y:S01]  /*1aa30*/  IMAD.X R21, R4, 0x1, R14, P0 ;  /* 0x0000000104157824 */ /* 0x000fe200000e060e */
[----:B------:R-:W-:Y:S01]  /*1aa40*/  IADD3 R2, P0, R34, R15, RZ ;  /* 0x0000000f22027210 */ /* 0x000fe20007f1e0ff */
[----:B------:R-:W-:Y:S01]  /*1aa50*/  IMAD.MOV.U32 R32, RZ, RZ, 0x1 ;  /* 0x00000001ff207424 */ /* 0x000fe200078e00ff */
[----:B------:R-:W-:-:S02]  /*1aa60*/  LOP3.LUT P3, RZ, R196, 0x4, RZ, 0xc0, !PT ;  /* 0x00000004c4ff7812 */ /* 0x000fc4000786c0ff */
[----:B------:R-:W-:Y:S01]  /*1aa70*/  SEL R5, RZ, 0x10, P2 ;  /* 0x00000010ff057807 */ /* 0x000fe20001000000 */
[----:B------:R-:W-:Y:S01]  /*1aa80*/  IMAD.X R3, R4, 0x1, R16, P0 ;  /* 0x0000000104037824 */ /* 0x000fe200000e0610 */
[----:B------:R-:W-:-:S03]  /*1aa90*/  SEL R13, RZ, 0x10, P1 ;  /* 0x00000010ff0d7807 */ /* 0x000fc60000800000 */
[----:B------:R-:W-:Y:S01]  /*1aaa0*/  @!PT LDS RZ, [RZ] ;  /* 0x00000000fffff984 */ /* 0x000fe20000000800 */
[----:B------:R-:W-:Y:S01]  /*1aab0*/  @!PT LDS RZ, [RZ] ;  /* 0x00000000fffff984 */ /* 0x000fe20000000800 */
[----:B------:R-:W-:Y:S01]  /*1aac0*/  @!PT LDS RZ, [RZ] ;  /* 0x00000000fffff984 */ /* 0x000fe20000000800 */
[----:B------:R1:W-:Y:S04]  /*1aad0*/  LDGSTS.E.BYPASS.LTC128B.128 [R107+0xc100], [R20.64], !P2 ;  /* 0x0c100000146b7fae */ /* 0x0003e8000d101d48 */
[----:B------:R2:W-:Y:S02]  /*1aae0*/  LDGSTS.E.BYPASS.LTC128B.128 [R107+0xe100], [R2.64], !P1 ;  /* 0x0e100000026b7fae */ /* 0x0005e4000c901d48 */
[----:B--2---:R-:W-:-:S05]  /*1aaf0*/  IADD3 R2, P0, R34, R17, RZ ;  /* 0x0000001122027210 */ /* 0x004fca0007f1e0ff */
[----:B------:R-:W-:-:S05]  /*1ab00*/  IMAD.X R3, R4, 0x1, R18, P0 ;  /* 0x0000000104037824 */ /* 0x000fca00000e0612 */
[----:B------:R2:W-:Y:S02]  /*1ab10*/  LDGSTS.E.BYPASS.LTC128B.128 [R107+0x10100], [R2.64], !P3 ;  /* 0x10100000026b7fae */ /* 0x0005e4000d901d48 */
[----:B--2---:R-:W-:Y:S01]  /*1ab20*/  IMAD.MOV.U32 R3, RZ, RZ, 0x181f ;  /* 0x0000181fff037424 */ /* 0x004fe200078e00ff */
[----:B------:R-:W-:Y:S02]  /*1ab30*/  MOV R2, 0x1ab50 ;  /* 0x0001ab5000027802 */ /* 0x000fe40000000f00 */
[----:B-1----:R-:W-:Y:S05]  /*1ab40*/  CALL.REL.NOINC `($__internal_31_$__cuda_sm70_shflsync_idx_p) ;  /* 0x000016a000007944 */ /* 0x002fea0003c00000 */
        /* <DEDUP_REMOVED lines=8> */
.L_x_1807:
[----:B------:R-:W-:Y:S01]  /*1abd0*/  MOV R32, RZ ;  /* 0x000000ff00207202 */ /* 0x000fe20000000f00 */
[----:B------:R-:W-:Y:S01]  /*1abe0*/  IMAD.MOV.U32 R33, RZ, RZ, R9 ;  /* 0x000000ffff217224 */ /* 0x000fe200078e0009 */
[----:B------:R-:W-:Y:S01]  /*1abf0*/  MOV R2, 0x1ac20 ;  /* 0x0001ac2000027802 */ /* 0x000fe20000000f00 */
[----:B------:R-:W-:Y:S02]  /*1ac00*/  IMAD.MOV.U32 R3, RZ, RZ, 0x181f ;  /* 0x0000181fff037424 */ /* 0x000fe400078e00ff */
[----:B--234-:R-:W-:Y:S05]  /*1ac10*/  CALL.REL.NOINC `($__internal_31_$__cuda_sm70_shflsync_idx_p) ;  /* 0x000015d000007944 */ /* 0x01cfea0003c00000 */
[----:B------:R-:W-:Y:S01]  /*1ac20*/  MOV R5, R34 ;  /* 0x0000002200057202 */ /* 0x000fe20000000f00 */
[----:B------:R-:W-:-:S05]  /*1ac30*/  BRA `(.L_x_1895) ;  /* 0xffff70d000007947 */ /* 0x000fca000383ffff */
.L_x_1808:
[----:B------:R-:W-:Y:S01]  /*1ac40*/  MOV R32, RZ ;  /* 0x000000ff00207202 */ /* 0x000fe20000000f00 */
[----:B------:R-:W-:Y:S01]  /*1ac50*/  IMAD.MOV.U32 R33, RZ, RZ, R16 ;  /* 0x000000ffff217224 */ /* 0x000fe200078e0010 */
[----:B------:R-:W-:Y:S01]  /*1ac60*/  MOV R2, 0x1ac90 ;  /* 0x0001ac9000027802 */ /* 0x000fe20000000f00 */
[----:B------:R-:W-:Y:S02]  /*1ac70*/  IMAD.MOV.U32 R3, RZ, RZ, 0x181f ;  /* 0x0000181fff037424 */ /* 0x000fe400078e00ff */
[----:B-1234-:R-:W-:Y:S05]  /*1ac80*/  CALL.REL.NOINC `($__internal_31_$__cuda_sm70_shflsync_idx_p) ;  /* 0x0000156000007944 */ /* 0x01efea0003c00000 */
[----:B------:R-:W-:Y:S01]  /*1ac90*/  LOP3.LUT P3, RZ, R196, 0x2, RZ, 0xc0, !PT ;  /* 0x00000002c4ff7812 */ /* 0x000fe2000786c0ff */
[----:B------:R-:W-:Y:S01]  /*1aca0*/  IMAD R4, R190, 0x6000, R10 ;  /* 0x00006000be047824 */ /* 0x000fe200078e020a */
[----:B------:R-:W-:Y:S01]  /*1acb0*/  IADD3 R2, P0, R34, R17, RZ ;  /* 0x0000001122027210 */ /* 0x000fe20007f1e0ff */
[----:B------:R-:W-:Y:S01]  /*1acc0*/  IMAD.MOV.U32 R33, RZ, RZ, R9 ;  /* 0x000000ffff217224 */ /* 0x000fe200078e0009 */
[C---:B------:R-:W-:Y:S01]  /*1acd0*/  LOP3.LUT P2, RZ, R196.reuse, 0x1, RZ, 0xc0, !PT ;  /* 0x00000001c4ff7812 */ /* 0x040fe2000784c0ff */
[----:B------:R-:W-:Y:S01]  /*1ace0*/  IMAD.MOV.U32 R32, RZ, RZ, 0x1 ;  /* 0x00000001ff207424 */ /* 0x000fe200078e00ff */
[----:B------:R-:W-:Y:S01]  /*1acf0*/  LOP3.LUT P1, RZ, R196, 0x4, RZ, 0xc0, !PT ;  /* 0x00000004c4ff7812 */ /* 0x000fe2000782c0ff */
[C---:B------:R-:W-:Y:S01]  /*1ad00*/  IMAD.X R3, R5.reuse, 0x1, R19, P0 ;  /* 0x0000000105037824 */ /* 0x040fe200000e0613 */
[C---:B------:R-:W-:Y:S02]  /*1ad10*/  IADD3 R6, P0, R34.reuse, R24, RZ ;  /* 0x0000001822067210 */ /* 0x040fe40007f1e0ff */
[----:B------:R-:W-:Y:S02]  /*1ad20*/  SEL R18, RZ, 0x10, P2 ;  /* 0x00000010ff127807 */ /* 0x000fe40001000000 */
[----:B------:R-:W-:Y:S01]  /*1ad30*/  SEL R9, RZ, 0x10, P1 ;  /* 0x00000010ff097807 */ /* 0x000fe20000800000 */
[----:B------:R-:W-:Y:S01]  /*1ad40*/  @!PT LDS RZ, [RZ] ;  /* 0x00000000fffff984 */ /* 0x000fe20000000800 */
[----:B------:R-:W-:Y:S01]  /*1ad50*/  @!PT LDS RZ, [RZ] ;  /* 0x00000000fffff984 */ /* 0x000fe20000000800 */
[----:B------:R-:W-:Y:S01]  /*1ad60*/  @!PT LDS RZ, [RZ] ;  /* 0x00000000fffff984 */ /* 0x000fe20000000800 */
[----:B------:R1:W-:Y:S01]  /*1ad70*/  LDGSTS.E.BYPASS.LTC128B.128 [R4], [R2.64], !P3 ;  /* 0x0000000002047fae */ /* 0x0003e2000d901d48 */
[C---:B------:R-:W-:Y:S05]  /*1ad80*/  IMAD.X R7, R5.reuse, 0x1, R25, P0 ;  /* 0x0000000105077824 */ /* 0x040fea00000e0619 */
[----:B------:R2:W-:Y:S01]  /*1ad90*/  LDGSTS.E.BYPASS.LTC128B.128 [R4+0x2000], [R6.64], !P2 ;  /* 0x0200000006047fae */ /* 0x0005e2000d101d48 */
[----:B-1----:R-:W-:Y:S05]  /*1ada0*/  IADD3 R2, P0, R34, R26, RZ ;  /* 0x0000001a22027210 */ /* 0x002fea0007f1e0ff */
[----:B------:R-:W-:Y:S01]  /*1adb0*/  IMAD.X R3, R5, 0x1, R27, P0 ;  /* 0x0000000105037824 */ /* 0x000fe200000e061b */
[----:B--2---:R-:W-:Y:S04]  /*1adc0*/  SEL R6, RZ, 0x10, P3 ;  /* 0x00000010ff067807 */ /* 0x004fe80001800000 */
[----:B------:R1:W-:Y:S02]  /*1add0*/  LDGSTS.E.BYPASS.LTC128B.128 [R4+0x4000], [R2.64], !P1 ;  /* 0x0400000002047fae */ /* 0x0003e4000c901d48 */
[----:B-1----:R-:W-:Y:S01]  /*1ade0*/  MOV R2, 0x1ae10 ;  /* 0x0001ae1000027802 */ /* 0x002fe20000000f00 */
[----:B------:R-:W-:Y:S02]  /*1adf0*/  IMAD.MOV.U32 R3, RZ, RZ, 0x181f ;  /* 0x0000181fff037424 */ /* 0x000fe400078e00ff */
[----:B------:R-:W-:Y:S05]  /*1ae00*/  CALL.REL.NOINC `($__internal_31_$__cuda_sm70_shflsync_idx_p) ;  /* 0x000013e000007944 */ /* 0x000fea0003c00000 */
[----:B------:R-:W-:Y:S01]  /*1ae10*/  MOV R32, 0x1 ;  /* 0x0000000100207802 */ /* 0x000fe20000000f00 */
[----:B------:R-:W-:Y:S01]  /*1ae20*/  IMAD.MOV.U32 R5, RZ, RZ, R34 ;  /* 0x000000ffff057224 */ /* 0x000fe200078e0022 */
[----:B------:R-:W-:Y:S01]  /*1ae30*/  MOV R3, 0x181f ;  /* 0x0000181f00037802 */ /* 0x000fe20000000f00 */
[----:B------:R-:W-:Y:S01]  /*1ae40*/  IMAD.MOV.U32 R33, RZ, RZ, R16 ;  /* 0x000000ffff217224 */ /* 0x000fe200078e0010 */
[----:B------:R-:W-:Y:S02]  /*1ae50*/  MOV R2, 0x1ae70 ;  /* 0x0001ae7000027802 */ /* 0x000fe40000000f00 */
[----:B------:R-:W-:Y:S05]  /*1ae60*/  CALL.REL.NOINC `($__internal_31_$__cuda_sm70_shflsync_idx_p) ;  /* 0x0000138000007944 */ /* 0x000fea0003c00000 */
[----:B------:R-:W-:Y:S01]  /*1ae70*/  MOV R2, R34 ;  /* 0x0000002200027202 */ /* 0x000fe20000000f00 */
[----:B------:R-:W-:-:S05]  /*1ae80*/  BRA `(.L_x_1896) ;  /* 0xffff6fe000007947 */ /* 0x000fca000383ffff */
.L_x_1809:
[----:B------:R-:W-:Y:S02]  /*1ae90*/  MOV R3, 0x2 ;  /* 0x0000000200037802 */ /* 0x000fe40000000f00 */
[----:B------:R-:W-:Y:S02]  /*1aea0*/  MOV R2, 0x1aec0 ;  /* 0x0001aec000027802 */ /* 0x000fe40000000f00 */
[----:B------:R-:W-:Y:S05]  /*1aeb0*/  CALL.REL.NOINC `($__internal_30_$__cuda_sm70_shflsync_bfly_p) ;  /* 0x000012f000007944 */ /* 0x000fea0003c00000 */
[----:B------:R-:W-:Y:S01]  /*1aec0*/  MOV R2, R22 ;  /* 0x0000001600027202 */ /* 0x000fe20000000f00 */
[----:B------:R-:W-:-:S05]  /*1aed0*/  BRA `(.L_x_1897) ;  /* 0xffff80f000007947 */ /* 0x000fca000383ffff */
.L_x_1812:
[----:B------:R-:W-:Y:S01]  /*1aee0*/  MOV R32, RZ ;  /* 0x000000ff00207202 */ /* 0x000fe20000000f00 */
[----:B------:R-:W-:Y:S01]  /*1aef0*/  IMAD.MOV.U32 R33, RZ, RZ, R5 ;  /* 0x000000ffff217224 */ /* 0x000fe200078e0005 */
[----:B------:R-:W-:Y:S01]  /*1af00*/  MOV R2, 0x1af30 ;  /* 0x0001af3000027802 */ /* 0x000fe20000000f00 */
[----:B------:R-:W-:Y:S02]  /*1af10*/  IMAD.MOV.U32 R3, RZ, RZ, 0x181f ;  /* 0x0000181fff037424 */ /* 0x000fe400078e00ff */
[----:B------:R-:W-:Y:S05]  /*1af20*/  CALL.REL.NOINC `($__internal_31_$__cuda_sm70_shflsync_idx_p) ;  /* 0x000012c000007944 */ /* 0x000fea0003c00000 */
[----:B------:R-:W-:Y:S01]  /*1af30*/  MOV R4, R34 ;  /* 0x0000002200047202 */ /* 0x000fe20000000f00 */
[----:B------:R-:W-:-:S05]  /*1af40*/  BRA `(.L_x_1898) ;  /* 0xffff9a5000007947 */ /* 0x000fca000383ffff */
.L_x_1813:
[----:B------:R-:W-:Y:S01]  /*1af50*/  MOV R32, RZ ;  /* 0x000000ff00207202 */ /* 0x000fe20000000f00 */
[----:B------:R-:W-:Y:S01]  /*1af60*/  IMAD.MOV.U32 R33, RZ, RZ, R12 ;  /* 0x000000ffff217224 */ /* 0x000fe200078e000c */
[----:B------:R-:W-:Y:S01]  /*1af70*/  MOV R2, 0x1afa0 ;  /* 0x0001afa000027802 */ /* 0x000fe20000000f00 */
[----:B------:R-:W-:Y:S02]  /*1af80*/  IMAD.MOV.U32 R3, RZ, RZ, 0x181f ;  /* 0x0000181fff037424 */ /* 0x000fe400078e00ff */
[----:B-12---:R-:W-:Y:S05]  /*1af90*/  CALL.REL.NOINC `($__internal_31_$__cuda_sm70_shflsync_idx_p) ;  /* 0x0000125000007944 */ /* 0x006fea0003c00000 */
[----:B------:R-:W-:Y:S01]  /*1afa0*/  LOP3.LUT P3, RZ, R196, 0x2, RZ, 0xc0, !PT ;  /* 0x00000002c4ff7812 */ /* 0x000fe2000786c0ff */
[----:B------:R-:W-:Y:S01]  /*1afb0*/  IMAD R0, R190, 0x6000, R11 ;  /* 0x00006000be007824 */ /* 0x000fe200078e020b */
[----:B------:R-:W-:Y:S01]  /*1afc0*/  IADD3 R2, P0, R34, R13, RZ ;  /* 0x0000000d22027210 */ /* 0x000fe20007f1e0ff */
[----:B------:R-:W-:Y:S01]  /*1afd0*/  IMAD.MOV.U32 R33, RZ, RZ, R5 ;  /* 0x000000ffff217224 */ /* 0x000fe200078e0005 */
[C---:B------:R-:W-:Y:S01]  /*1afe0*/  LOP3.LUT P2, RZ, R196.reuse, 0x1, RZ, 0xc0, !PT ;  /* 0x00000001c4ff7812 */ /* 0x040fe2000784c0ff */
[----:B------:R-:W-:Y:S01]  /*1aff0*/  IMAD.MOV.U32 R32, RZ, RZ, 0x1 ;  /* 0x00000001ff207424 */ /* 0x000fe200078e00ff */
[----:B------:R-:W-:Y:S01]  /*1b000*/  LOP3.LUT P1, RZ, R196, 0x4, RZ, 0xc0, !PT ;  /* 0x00000004c4ff7812 */ /* 0x000fe2000782c0ff */
[----:B------:R-:W-:Y:S01]  /*1b010*/  IMAD.X R3, R4, 0x1, R16, P0 ;  /* 0x0000000104037824 */ /* 0x000fe200000e0610 */
[----:B------:R-:W-:Y:S02]  /*1b020*/  IADD3 R6, P0, R34, R17, RZ ;  /* 0x0000001122067210 */ /* 0x000fe40007f1e0ff */
[----:B------:R-:W-:Y:S02]  /*1b030*/  SEL R5, RZ, 0x10, P3 ;  /* 0x00000010ff057807 */ /* 0x000fe40001800000 */
[----:B------:R-:W-:Y:S01]  /*1b040*/  SEL R15, RZ, 0x10, P2 ;  /* 0x00000010ff0f7807 */ /* 0x000fe20001000000 */
[----:B------:R-:W-:Y:S01]  /*1b050*/  @!PT LDS RZ, [RZ] ;  /* 0x00000000fffff984 */ /* 0x000fe20000000800 */
[----:B------:R-:W-:Y:S01]  /*1b060*/  @!PT LDS RZ, [RZ] ;  /* 0x00000000fffff984 */ /* 0x000fe20000000800 */
[----:B------:R-:W-:Y:S01]  /*1b070*/  @!PT LDS RZ, [RZ] ;  /* 0x00000000fffff984 */ /* 0x000fe20000000800 */
[----:B------:R1:W-:Y:S01]  /*1b080*/  LDGSTS.E.BYPASS.LTC128B.128 [R0], [R2.64], !P3 ;  /* 0x0000000002007fae */ /* 0x0003e2000d901d48 */
[----:B------:R-:W-:Y:S01]  /*1b090*/  IMAD.X R7, R4, 0x1, R18, P0 ;  /* 0x0000000104077824 */ /* 0x000fe200000e0612 */
[----:B------:R-:W-:Y:S04]  /*1b0a0*/  SEL R14, RZ, 0x10, P1 ;  /* 0x00000010ff0e7807 */ /* 0x000fe80000800000 */
[----:B------:R2:W-:Y:S01]  /*1b0b0*/  LDGSTS.E.BYPASS.LTC128B.128 [R0+0x2000], [R6.64], !P2 ;  /* 0x0200000006007fae */ /* 0x0005e2000d101d48 */
[----:B-1----:R-:W-:Y:S05]  /*1b0c0*/  IADD3 R2, P0, R34, R19, RZ ;  /* 0x0000001322027210 */ /* 0x002fea0007f1e0ff */
[----:B------:R-:W-:Y:S05]  /*1b0d0*/  IMAD.X R3, R4, 0x1, R20, P0 ;  /* 0x0000000104037824 */ /* 0x000fea00000e0614 */
[----:B------:R1:W-:Y:S02]  /*1b0e0*/  LDGSTS.E.BYPASS.LTC128B.128 [R0+0x4000], [R2.64], !P1 ;  /* 0x0400000002007fae */ /* 0x0003e4000c901d48 */
[----:B-1----:R-:W-:Y:S01]  /*1b0f0*/  MOV R2, 0x1b120 ;  /* 0x0001b12000027802 */ /* 0x002fe20000000f00 */
[----:B------:R-:W-:Y:S02]  /*1b100*/  IMAD.MOV.U32 R3, RZ, RZ, 0x181f ;  /* 0x0000181fff037424 */ /* 0x000fe400078e00ff */
[----:B--2---:R-:W-:Y:S05]  /*1b110*/  CALL.REL.NOINC `($__internal_31_$__cuda_sm70_shflsync_idx_p) ;  /* 0x000010d000007944 */ /* 0x004fea0003c00000 */
        /* <DEDUP_REMOVED lines=8> */
.L_x_1815:
[----:B------:R-:W-:Y:S01]  /*1b1a0*/  IMAD.MOV.U32 R4, RZ, RZ, R201 ;  /* 0x000000ffff047224 */ /* 0x000fe200078e00c9 */
[----:B-1----:R-:W-:-:S02]  /*1b1b0*/  MOV R3, 0x2 ;  /* 0x0000000200037802 */ /* 0x002fc40000000f00 */
[----:B------:R-:W-:Y:S02]  /*1b1c0*/  MOV R2, 0x1b1e0 ;  /* 0x0001b1e000027802 */ /* 0x000fe40000000f00 */
[----:B------:R-:W-:Y:S05]  /*1b1d0*/  CALL.REL.NOINC `($__internal_30_$__cuda_sm70_shflsync_bfly_p) ;  /* 0x00000fd000007944 */ /* 0x000fea0003c00000 */
[----:B------:R-:W-:Y:S01]  /*1b1e0*/  MOV R0, R22 ;  /* 0x0000001600007202 */ /* 0x000fe20000000f00 */
[----:B------:R-:W-:Y:S05]  /*1b1f0*/  BRA `(.L_x_1900) ;  /* 0xffff9b2000007947 */ /* 0x000fea000383ffff */
.L_x_1816:
[----:B------:R-:W-:Y:S01]  /*1b200*/  IMAD.MOV.U32 R4, RZ, RZ, R0 ;  /* 0x000000ffff047224 */ /* 0x000fe200078e0000 */
[----:B-1----:R-:W-:Y:S02]  /*1b210*/  MOV R3, 0x1 ;  /* 0x0000000100037802 */ /* 0x002fe40000000f00 */
[----:B------:R-:W-:Y:S02]  /*1b220*/  MOV R2, 0x1b240 ;  /* 0x0001b24000027802 */ /* 0x000fe40000000f00 */
[----:B--2---:R-:W-:Y:S05]  /*1b230*/  CALL.REL.NOINC `($__internal_30_$__cuda_sm70_shflsync_bfly_p) ;  /* 0x00000f7000007944 */ /* 0x004fea0003c00000 */
[----:B------:R-:W-:Y:S01]  /*1b240*/  FADD.FTZ R0, R0, R22 ;  /* 0x0000001600007221 */ /* 0x000fe20000010000 */
[----:B------:R-:W-:Y:S02]  /*1b250*/  MOV R4, R197 ;  /* 0x000000c500047202 */ /* 0x000fe40000000f00 */
[----:B------:R-:W-:Y:S02]  /*1b260*/  MOV R3, 0x2 ;  /* 0x0000000200037802 */ /* 0x000fe40000000f00 */
[----:B------:R-:W-:Y:S02]  /*1b270*/  MOV R2, 0x1b290 ;  /* 0x0001b29000027802 */ /* 0x000fe40000000f00 */
[----:B------:R-:W-:Y:S05]  /*1b280*/  CALL.REL.NOINC `($__internal_30_$__cuda_sm70_shflsync_bfly_p) ;  /* 0x00000f2000007944 */ /* 0x000fea0003c00000 */
[----:B------:R-:W-:Y:S01]  /*1b290*/  FADD.FTZ R4, R197, R22 ;  /* 0x00000016c5047221 */ /* 0x000fe20000010000 */
[----:B------:R-:W-:-:S02]  /*1b2a0*/  MOV R3, 0x1 ;  /* 0x0000000100037802 */ /* 0x000fc40000000f00 */
[----:B------:R-:W-:Y:S02]  /*1b2b0*/  MOV R2, 0x1b2d0 ;  /* 0x0001b2d000027802 */ /* 0x000fe40000000f00 */
[----:B------:R-:W-:Y:S05]  /*1b2c0*/  CALL.REL.NOINC `($__internal_30_$__cuda_sm70_shflsync_bfly_p) ;  /* 0x00000ee000007944 */ /* 0x000fea0003c00000 */
[----:B------:R-:W-:Y:S01]  /*1b2d0*/  MOV R3, R22 ;  /* 0x0000001600037202 */ /* 0x000fe20000000f00 */
[----:B------:R-:W-:Y:S05]  /*1b2e0*/  BRA `(.L_x_1901) ;  /* 0xffff9aa000007947 */ /* 0x000fea000383ffff */
.L_x_1823:
[----:B--234-:R-:W-:Y:S01]  /*1b2f0*/  IMAD.MOV.U32 R33, RZ, RZ, R13 ;  /* 0x000000ffff217224 */ /* 0x01cfe200078e000d */
[----:B------:R-:W-:Y:S01]  /*1b300*/  MOV R32, RZ ;  /* 0x000000ff00207202 */ /* 0x000fe20000000f00 */
[----:B------:R-:W-:Y:S01]  /*1b310*/  IMAD.MOV.U32 R3, RZ, RZ, 0x181f ;  /* 0x0000181fff037424 */ /* 0x000fe200078e00ff */
[----:B------:R-:W-:Y:S02]  /*1b320*/  MOV R2, 0x1b340 ;  /* 0x0001b34000027802 */ /* 0x000fe40000000f00 */
[----:B-1----:R-:W-:Y:S05]  /*1b330*/  CALL.REL.NOINC `($__internal_31_$__cuda_sm70_shflsync_idx_p) ;  /* 0x00000eb000007944 */ /* 0x002fea0003c00000 */
[----:B------:R-:W-:Y:S01]  /*1b340*/  MOV R5, R34 ;  /* 0x0000002200057202 */ /* 0x000fe20000000f00 */
[----:B------:R-:W-:Y:S05]  /*1b350*/  BRA `(.L_x_1902) ;  /* 0xffffb2f000007947 */ /* 0x000fea000383ffff */
.L_x_1824:
[----:B------:R-:W-:Y:S01]  /*1b360*/  IMAD.MOV.U32 R33, RZ, RZ, R14 ;  /* 0x000000ffff217224 */ /* 0x000fe200078e000e */
[----:B------:R-:W-:Y:S01]  /*1b370*/  MOV R32, RZ ;  /* 0x000000ff00207202 */ /* 0x000fe20000000f00 */
[----:B------:R-:W-:Y:S01]  /*1b380*/  IMAD.MOV.U32 R3, RZ, RZ, 0x181f ;  /* 0x0000181fff037424 */ /* 0x000fe200078e00ff */
[----:B------:R-:W-:Y:S02]  /*1b390*/  MOV R2, 0x1b3b0 ;  /* 0x0001b3b000027802 */ /* 0x000fe40000000f00 */
[----:B-123--:R-:W-:Y:S05]  /*1b3a0*/  CALL.REL.NOINC `($__internal_31_$__cuda_sm70_shflsync_idx_p) ;  /* 0x00000e4000007944 */ /* 0x00efea0003c00000 */
[----:B------:R-:W-:Y:S01]  /*1b3b0*/  MOV R0, R34 ;  /* 0x0000002200007202 */ /* 0x000fe20000000f00 */
[----:B------:R-:W-:Y:S05]  /*1b3c0*/  BRA `(.L_x_1903) ;  /* 0xffffb2a000007947 */ /* 0x000fea000383ffff */
.L_x_1827:
[----:B------:R-:W-:Y:S01]  /*1b3d0*/  IMAD.MOV.U32 R33, RZ, RZ, R13 ;  /* 0x000000ffff217224 */ /* 0x000fe200078e000d */
[----:B------:R-:W-:Y:S01]  /*1b3e0*/  MOV R32, 0x1 ;  /* 0x0000000100207802 */ /* 0x000fe20000000f00 */
[----:B--2---:R-:W-:Y:S01]  /*1b3f0*/  IMAD.MOV.U32 R3, RZ, RZ, 0x181f ;  /* 0x0000181fff037424 */ /* 0x004fe200078e00ff */
[----:B------:R-:W-:-:S02]  /*1b400*/  MOV R2, 0x1b420 ;  /* 0x0001b42000027802 */ /* 0x000fc40000000f00 */
[----:B-1-34-:R-:W-:Y:S05]  /*1b410*/  CALL.REL.NOINC `($__internal_31_$__cuda_sm70_shflsync_idx_p) ;  /* 0x00000dd000007944 */ /* 0x01afea0003c00000 */
        /* <DEDUP_REMOVED lines=8> */
.L_x_1830:
[----:B------:R-:W-:Y:S01]  /*1b4a0*/  IMAD.MOV.U32 R33, RZ, RZ, R13 ;  /* 0x000000ffff217224 */ /* 0x000fe200078e000d */
[----:B------:R-:W-:Y:S01]  /*1b4b0*/  MOV R32, 0x2 ;  /* 0x0000000200207802 */ /* 0x000fe20000000f00 */
[----:B--2---:R-:W-:Y:S01]  /*1b4c0*/  IMAD.MOV.U32 R3, RZ, RZ, 0x181f ;  /* 0x0000181fff037424 */ /* 0x004fe200078e00ff */
[----:B------:R-:W-:Y:S02]  /*1b4d0*/  MOV R2, 0x1b4f0 ;  /* 0x0001b4f000027802 */ /* 0x000fe40000000f00 */
[----:B-1-34-:R-:W-:Y:S05]  /*1b4e0*/  CALL.REL.NOINC `($__internal_31_$__cuda_sm70_shflsync_idx_p) ;  /* 0x00000d0000007944 */ /* 0x01afea0003c00000 */
[----:B------:R-:W-:Y:S01]  /*1b4f0*/  MOV R5, R34 ;  /* 0x0000002200057202 */ /* 0x000fe20000000f00 */
[----:B------:R-:W-:Y:S05]  /*1b500*/  BRA `(.L_x_1905) ;  /* 0xffffb3c000007947 */ /* 0x000fea000383ffff */
.L_x_1831:
[----:B------:R-:W-:Y:S01]  /*1b510*/  IMAD.MOV.U32 R33, RZ, RZ, R14 ;  /* 0x000000ffff217224 */ /* 0x000fe200078e000e */
[----:B------:R-:W-:Y:S01]  /*1b520*/  MOV R32, 0x2 ;  /* 0x0000000200207802 */ /* 0x000fe20000000f00 */
[----:B--2---:R-:W-:Y:S01]  /*1b530*/  IMAD.MOV.U32 R3, RZ, RZ, 0x181f ;  /* 0x0000181fff037424 */ /* 0x004fe200078e00ff */
[----:B------:R-:W-:Y:S02]  /*1b540*/  MOV R2, 0x1b560 ;  /* 0x0001b56000027802 */ /* 0x000fe40000000f00 */
[----:B-1-34-:R-:W-:Y:S05]  /*1b550*/  CALL.REL.NOINC `($__internal_31_$__cuda_sm70_shflsync_idx_p) ;  /* 0x00000c9000007944 */ /* 0x01afea0003c00000 */
[----:B------:R-:W-:Y:S01]  /*1b560*/  MOV R0, R34 ;  /* 0x0000002200007202 */ /* 0x000fe20000000f00 */
[----:B------:R-:W-:Y:S05]  /*1b570*/  BRA `(.L_x_1906) ;  /* 0xffffb37000007947 */ /* 0x000fea000383ffff */
.L_x_1834:
[----:B------:R-:W-:Y:S01]  /*1b580*/  IMAD.MOV.U32 R33, RZ, RZ, R13 ;  /* 0x000000ffff217224 */ /* 0x000fe200078e000d */
[----:B------:R-:W-:Y:S01]  /*1b590*/  MOV R32, 0x3 ;  /* 0x0000000300207802 */ /* 0x000fe20000000f00 */
[----:B---3--:R-:W-:Y:S01]  /*1b5a0*/  IMAD.MOV.U32 R3, RZ, RZ, 0x181f ;  /* 0x0000181fff037424 */ /* 0x008fe200078e00ff */
        /* <DEDUP_REMOVED lines=10> */
.L_x_1836:
[----:B------:R-:W-:Y:S01]  /*1b650*/  IMAD.MOV.U32 R33, RZ, RZ, R5 ;  /* 0x000000ffff217224 */ /* 0x000fe200078e0005 */
[----:B------:R-:W-:Y:S01]  /*1b660*/  MOV R32, RZ ;  /* 0x000000ff00207202 */ /* 0x000fe20000000f00 */
[----:B------:R-:W-:Y:S01]  /*1b670*/  IMAD.MOV.U32 R3, RZ, RZ, 0x1c1f ;  /* 0x00001c1fff037424 */ /* 0x000fe200078e00ff */
[----:B------:R-:W-:Y:S02]  /*1b680*/  MOV R2, 0x1b6a0 ;  /* 0x0001b6a000027802 */ /* 0x000fe40000000f00 */
[----:B--2---:R-:W-:Y:S05]  /*1b690*/  CALL.REL.NOINC `($__internal_31_$__cuda_sm70_shflsync_idx_p) ;  /* 0x00000b5000007944 */ /* 0x004fea0003c00000 */
[----:B------:R-:W-:Y:S01]  /*1b6a0*/  MOV R4, R34 ;  /* 0x0000002200047202 */ /* 0x000fe20000000f00 */
[----:B------:R-:W-:Y:S05]  /*1b6b0*/  BRA `(.L_x_1908) ;  /* 0xffffb69000007947 */ /* 0x000fea000383ffff */
.L_x_1837:
[----:B------:R-:W-:Y:S01]  /*1b6c0*/  IMAD.MOV.U32 R33, RZ, RZ, R14 ;  /* 0x000000ffff217224 */ /* 0x000fe200078e000e */
[----:B------:R-:W-:Y:S01]  /*1b6d0*/  MOV R32, RZ ;  /* 0x000000ff00207202 */ /* 0x000fe20000000f00 */
[----:B------:R-:W-:Y:S01]  /*1b6e0*/  IMAD.MOV.U32 R3, RZ, RZ, 0x1c1f ;  /* 0x00001c1fff037424 */ /* 0x000fe200078e00ff */
[----:B------:R-:W-:Y:S02]  /*1b6f0*/  MOV R2, 0x1b710 ;  /* 0x0001b71000027802 */ /* 0x000fe40000000f00 */
[----:B-123--:R-:W-:Y:S05]  /*1b700*/  CALL.REL.NOINC `($__internal_31_$__cuda_sm70_shflsync_idx_p) ;  /* 0x00000ae000007944 */ /* 0x00efea0003c00000 */
[----:B------:R-:W-:Y:S01]  /*1b710*/  MOV R0, R34 ;  /* 0x0000002200007202 */ /* 0x000fe20000000f00 */
[----:B------:R-:W-:Y:S05]  /*1b720*/  BRA `(.L_x_1909) ;  /* 0xffffb64000007947 */ /* 0x000fea000383ffff */
.L_x_1840:
        /* <DEDUP_REMOVED lines=13> */
.L_x_1844:
[----:B------:R-:W-:Y:S01]  /*1b800*/  IMAD.MOV.U32 R33, RZ, RZ, R5 ;  /* 0x000000ffff217224 */ /* 0x000fe200078e0005 */
[----:B------:R-:W-:Y:S01]  /*1b810*/  MOV R32, RZ ;  /* 0x000000ff00207202 */ /* 0x000fe20000000f00 */
[----:B------:R-:W-:Y:S01]  /*1b820*/  IMAD.MOV.U32 R3, RZ, RZ, 0x181f ;  /* 0x0000181fff037424 */ /* 0x000fe200078e00ff */
[----:B------:R-:W-:Y:S02]  /*1b830*/  MOV R2, 0x1b850 ;  /* 0x0001b85000027802 */ /* 0x000fe40000000f00 */
[----:B--2---:R-:W-:Y:S05]  /*1b840*/  CALL.REL.NOINC `($__internal_31_$__cuda_sm70_shflsync_idx_p) ;  /* 0x000009a000007944 */ /* 0x004fea0003c00000 */
[----:B------:R-:W-:Y:S01]  /*1b850*/  MOV R4, R34 ;  /* 0x0000002200047202 */ /* 0x000fe20000000f00 */
[----:B------:R-:W-:Y:S05]  /*1b860*/  BRA `(.L_x_1911) ;  /* 0xffffd07000007947 */ /* 0x000fea000383ffff */
.L_x_1845:
[----:B------:R-:W-:Y:S01]  /*1b870*/  IMAD.MOV.U32 R33, RZ, RZ, R14 ;  /* 0x000000ffff217224 */ /* 0x000fe200078e000e */
[----:B------:R-:W-:Y:S01]  /*1b880*/  MOV R32, RZ ;  /* 0x000000ff00207202 */ /* 0x000fe20000000f00 */
[----:B------:R-:W-:Y:S01]  /*1b890*/  IMAD.MOV.U32 R3, RZ, RZ, 0x181f ;  /* 0x0000181fff037424 */ /* 0x000fe200078e00ff */
[----:B------:R-:W-:Y:S02]  /*1b8a0*/  MOV R2, 0x1b8c0 ;  /* 0x0001b8c000027802 */ /* 0x000fe40000000f00 */
[----:B-123--:R-:W-:Y:S05]  /*1b8b0*/  CALL.REL.NOINC `($__internal_31_$__cuda_sm70_shflsync_idx_p) ;  /* 0x0000093000007944 */ /* 0x00efea0003c00000 */
[----:B------:R-:W-:Y:S01]  /*1b8c0*/  MOV R0, R34 ;  /* 0x0000002200007202 */ /* 0x000fe20000000f00 */
[----:B------:R-:W-:Y:S05]  /*1b8d0*/  BRA `(.L_x_1912) ;  /* 0xffffd02000007947 */ /* 0x000fea000383ffff */
.L_x_1848:
[----:B------:R-:W-:Y:S01]  /*1b8e0*/  IMAD.MOV.U32 R33, RZ, RZ, R5 ;  /* 0x000000ffff217224 */ /* 0x000fe200078e0005 */
[----:B------:R-:W-:Y:S01]  /*1b8f0*/  MOV R32, 0x1 ;  /* 0x0000000100207802 */ /* 0x000fe20000000f00 */
[----:B-1----:R-:W-:Y:S01]  /*1b900*/  IMAD.MOV.U32 R3, RZ, RZ, 0x181f ;  /* 0x0000181fff037424 */ /* 0x002fe200078e00ff */
[----:B------:R-:W-:-:S02]  /*1b910*/  MOV R2, 0x1b930 ;  /* 0x0001b93000027802 */ /* 0x000fc40000000f00 */
[----:B--234-:R-:W-:Y:S05]  /*1b920*/  CALL.REL.NOINC `($__internal_31_$__cuda_sm70_shflsync_idx_p) ;  /* 0x000008c000007944 */ /* 0x01cfea0003c00000 */
        /* <DEDUP_REMOVED lines=8> */
.L_x_1851:
[----:B------:R-:W-:Y:S01]  /*1b9b0*/  IMAD.MOV.U32 R33, RZ, RZ, R5 ;  /* 0x000000ffff217224 */ /* 0x000fe200078e0005 */
[----:B------:R-:W-:Y:S01]  /*1b9c0*/  MOV R32, 0x2 ;  /* 0x0000000200207802 */ /* 0x000fe20000000f00 */
[----:B-1----:R-:W-:Y:S01]  /*1b9d0*/  IMAD.MOV.U32 R3, RZ, RZ, 0x181f ;  /* 0x0000181fff037424 */ /* 0x002fe200078e00ff */
[----:B------:R-:W-:Y:S02]  /*1b9e0*/  MOV R2, 0x1ba00 ;  /* 0x0001ba0000027802 */ /* 0x000fe40000000f00 */
[----:B--234-:R-:W-:Y:S05]  /*1b9f0*/  CALL.REL.NOINC `($__internal_31_$__cuda_sm70_shflsync_idx_p) ;  /* 0x000007f000007944 */ /* 0x01cfea0003c00000 */
[----:B------:R-:W-:Y:S01]  /*1ba00*/  MOV R4, R34 ;  /* 0x0000002200047202 */ /* 0x000fe20000000f00 */
[----:B------:R-:W-:Y:S05]  /*1ba10*/  BRA `(.L_x_1914) ;  /* 0xffffd15000007947 */ /* 0x000fea000383ffff */
.L_x_1852:
[----:B------:R-:W-:Y:S01]  /*1ba20*/  IMAD.MOV.U32 R33, RZ, RZ, R14 ;  /* 0x000000ffff217224 */ /* 0x000fe200078e000e */
[----:B------:R-:W-:Y:S01]  /*1ba30*/  MOV R32, 0x2 ;  /* 0x0000000200207802 */ /* 0x000fe20000000f00 */
[----:B-1----:R-:W-:Y:S01]  /*1ba40*/  IMAD.MOV.U32 R3, RZ, RZ, 0x181f ;  /* 0x0000181fff037424 */ /* 0x002fe200078e00ff */
[----:B------:R-:W-:Y:S02]  /*1ba50*/  MOV R2, 0x1ba70 ;  /* 0x0001ba7000027802 */ /* 0x000fe40000000f00 */
[----:B--234-:R-:W-:Y:S05]  /*1ba60*/  CALL.REL.NOINC `($__internal_31_$__cuda_sm70_shflsync_idx_p) ;  /* 0x0000078000007944 */ /* 0x01cfea0003c00000 */
[----:B------:R-:W-:Y:S01]  /*1ba70*/  MOV R0, R34 ;  /* 0x0000002200007202 */ /* 0x000fe20000000f00 */
[----:B------:R-:W-:Y:S05]  /*1ba80*/  BRA `(.L_x_1915) ;  /* 0xffffd10000007947 */ /* 0x000fea000383ffff */
.L_x_1855:
        /* <DEDUP_REMOVED lines=13> */
.L_x_1857:
[----:B------:R-:W-:Y:S01]  /*1bb60*/  IMAD.MOV.U32 R33, RZ, RZ, R35 ;  /* 0x000000ffff217224 */ /* 0x000fe200078e0023 */
[----:B------:R-:W-:Y:S01]  /*1bb70*/  MOV R32, RZ ;  /* 0x000000ff00207202 */ /* 0x000fe20000000f00 */
[----:B------:R-:W-:Y:S01]  /*1bb80*/  IMAD.MOV.U32 R3, RZ, RZ, 0x1f ;  /* 0x0000001fff037424 */ /* 0x000fe200078e00ff */
[----:B------:R-:W-:Y:S02]  /*1bb90*/  MOV R2, 0x1bbb0 ;  /* 0x0001bbb000027802 */ /* 0x000fe40000000f00 */
[----:B-1-3--:R-:W-:Y:S05]  /*1bba0*/  CALL.REL.NOINC `($__internal_31_$__cuda_sm70_shflsync_idx_p) ;  /* 0x0000064000007944 */ /* 0x00afea0003c00000 */
[----:B------:R-:W-:Y:S01]  /*1bbb0*/  MOV R9, R34 ;  /* 0x0000002200097202 */ /* 0x000fe20000000f00 */
[----:B------:R-:W-:Y:S05]  /*1bbc0*/  BRA `(.L_x_1917) ;  /* 0xffffd2c000007947 */ /* 0x000fea000383ffff */
.L_x_1858:
[----:B------:R-:W-:Y:S01]  /*1bbd0*/  IMAD.MOV.U32 R33, RZ, RZ, R35 ;  /* 0x000000ffff217224 */ /* 0x000fe200078e0023 */
[----:B------:R-:W-:Y:S01]  /*1bbe0*/  MOV R32, 0x1 ;  /* 0x0000000100207802 */ /* 0x000fe20000000f00 */
[----:B------:R-:W-:Y:S01]  /*1bbf0*/  IMAD.MOV.U32 R3, RZ, RZ, 0x1f ;  /* 0x0000001fff037424 */ /* 0x000fe200078e00ff */
[----:B------:R-:W-:Y:S02]  /*1bc00*/  MOV R2, 0x1bc20 ;  /* 0x0001bc2000027802 */ /* 0x000fe40000000f00 */
[----:B-1234-:R-:W-:Y:S05]  /*1bc10*/  CALL.REL.NOINC `($__internal_31_$__cuda_sm70_shflsync_idx_p) ;  /* 0x000005d000007944 */ /* 0x01efea0003c00000 */
[----:B------:R-:W-:Y:S01]  /*1bc20*/  MOV R6, R34 ;  /* 0x0000002200067202 */ /* 0x000fe20000000f00 */
[----:B------:R-:W-:Y:S05]  /*1bc30*/  BRA `(.L_x_1918) ;  /* 0xffffd27000007947 */ /* 0x000fea000383ffff */
.L_x_1859:
[----:B------:R-:W-:Y:S02]  /*1bc40*/  MOV R3, 0x1 ;  /* 0x0000000100037802 */ /* 0x000fe40000000f00 */
[----:B------:R-:W-:-:S02]  /*1bc50*/  MOV R2, 0x1bc70 ;  /* 0x0001bc7000027802 */ /* 0x000fc40000000f00 */
[----:B--2-4-:R-:W-:Y:S05]  /*1bc60*/  CALL.REL.NOINC `($__internal_32_$__cuda_sm70_shflsync_up_p) ;  /* 0x000005d000007944 */ /* 0x014fea0003c00000 */
[----:B------:R-:W-:Y:S05]  /*1bc70*/  BRA `(.L_x_1919) ;  /* 0xffffd35000007947 */ /* 0x000fea000383ffff */
.L_x_1860:
[----:B------:R-:W-:Y:S02]  /*1bc80*/  MOV R3, 0x2 ;  /* 0x0000000200037802 */ /* 0x000fe40000000f00 */
[----:B------:R-:W-:-:S02]  /*1bc90*/  MOV R2, 0x1bcb0 ;  /* 0x0001bcb000027802 */ /* 0x000fc40000000f00 */
[----:B--2-4-:R-:W-:Y:S05]  /*1bca0*/  CALL.REL.NOINC `($__internal_32_$__cuda_sm70_shflsync_up_p) ;  /* 0x0000059000007944 */ /* 0x014fea0003c00000 */
        /* <DEDUP_REMOVED lines=24> */
.L_x_1864:
[----:B------:R-:W-:Y:S02]  /*1be30*/  MOV R3, 0x1 ;  /* 0x0000000100037802 */ /* 0x000fe40000000f00 */
[----:B------:R-:W-:Y:S02]  /*1be40*/  MOV R2, 0x1be60 ;  /* 0x0001be6000027802 */ /* 0x000fe40000000f00 */
[----:B--2---:R-:W-:Y:S05]  /*1be50*/  CALL.REL.NOINC `($__internal_32_$__cuda_sm70_shflsync_up_p) ;  /* 0x000003e000007944 */ /* 0x004fea0003c00000 */
[----:B------:R-:W-:Y:S01]  /*1be60*/  MOV R2, R4 ;  /* 0x0000000400027202 */ /* 0x000fe20000000f00 */
[----:B------:R-:W-:Y:S05]  /*1be70*/  BRA `(.L_x_1921) ;  /* 0xffffd3b000007947 */ /* 0x000fea000383ffff */
.L_x_1865:
        /* <DEDUP_REMOVED lines=27> */
.L_x_1867:
[----:B------:R-:W-:Y:S02]  /*1c030*/  SEL R0, RZ, 0x1, P0 ;  /* 0x00000001ff007807 */ /* 0x000fe40000000000 */
[----:B------:R-:W-:Y:S02]  /*1c040*/  MOV R2, 0x1c060 ;  /* 0x0001c06000027802 */ /* 0x000fe40000000f00 */
[----:B-12---:R-:W-:Y:S05]  /*1c050*/  CALL.REL.NOINC `($__internal_33_$__cuda_sm70_votesync_ballot) ;  /* 0x0000024000007944 */ /* 0x006fea0003c00000 */
[----:B------:R-:W-:Y:S05]  /*1c060*/  BRA `(.L_x_1923) ;  /* 0xffffd35000007947 */ /* 0x000fea000383ffff */
.L_x_1868:
[----:B------:R-:W-:Y:S01]  /*1c070*/  IMAD.MOV.U32 R33, RZ, RZ, R7 ;  /* 0x000000ffff217224 */ /* 0x000fe200078e0007 */
[----:B----4-:R-:W-:Y:S01]  /*1c080*/  MOV R32, R13 ;  /* 0x0000000d00207202 */ /* 0x010fe20000000f00 */
[----:B------:R-:W-:Y:S01]  /*1c090*/  IMAD.MOV.U32 R3, RZ, RZ, 0x1f ;  /* 0x0000001fff037424 */ /* 0x000fe200078e00ff */
[----:B------:R-:W-:Y:S02]  /*1c0a0*/  MOV R2, 0x1c0c0 ;  /* 0x0001c0c000027802 */ /* 0x000fe40000000f00 */
[----:B-123--:R-:W-:Y:S05]  /*1c0b0*/  CALL.REL.NOINC `($__internal_31_$__cuda_sm70_shflsync_idx_p) ;  /* 0x0000013000007944 */ /* 0x00efea0003c00000 */
[----:B------:R-:W-:Y:S01]  /*1c0c0*/  IMAD.MOV.U32 R12, RZ, RZ, R34 ;  /* 0x000000ffff0c7224 */ /* 0x000fe200078e0022 */
[----:B------:R-:W-:Y:S01]  /*1c0d0*/  MOV R32, R13 ;  /* 0x0000000d00207202 */ /* 0x000fe20000000f00 */
[----:B------:R-:W-:Y:S01]  /*1c0e0*/  IMAD.MOV.U32 R33, RZ, RZ, R8 ;  /* 0x000000ffff217224 */ /* 0x000fe200078e0008 */
[----:B------:R-:W-:Y:S02]  /*1c0f0*/  MOV R3, 0x1f ;  /* 0x0000001f00037802 */ /* 0x000fe40000000f00 */
[----:B------:R-:W-:-:S02]  /*1c100*/  MOV R2, 0x1c120 ;  /* 0x0001c12000027802 */ /* 0x000fc40000000f00 */
[----:B------:R-:W-:Y:S05]  /*1c110*/  CALL.REL.NOINC `($__internal_31_$__cuda_sm70_shflsync_idx_p) ;  /* 0x000000d000007944 */ /* 0x000fea0003c00000 */
[----:B------:R-:W-:Y:S01]  /*1c120*/  MOV R5, R34 ;  /* 0x0000002200057202 */ /* 0x000fe20000000f00 */
[----:B------:R-:W-:Y:S05]  /*1c130*/  BRA `(.L_x_1924) ;  /* 0xffffd2c000007947 */ /* 0x000fea000383ffff */
.L_x_1871:
[----:B------:R-:W-:Y:S01]  /*1c140*/  IMAD.MOV.U32 R33, RZ, RZ, R4 ;  /* 0x000000ffff217224 */ /* 0x000fe200078e0004 */
[----:B------:R-:W-:Y:S01]  /*1c150*/  MOV R32, R0 ;  /* 0x0000000000207202 */ /* 0x000fe20000000f00 */
[----:B------:R-:W-:Y:S01]  /*1c160*/  IMAD.MOV.U32 R3, RZ, RZ, 0x1f ;  /* 0x0000001fff037424 */ /* 0x000fe200078e00ff */
[----:B------:R-:W-:-:S02]  /*1c170*/  MOV R2, 0x1c190 ;  /* 0x0001c19000027802 */ /* 0x000fc40000000f00 */
[----:B-12-4-:R-:W-:Y:S05]  /*1c180*/  CALL.REL.NOINC `($__internal_31_$__cuda_sm70_shflsync_idx_p) ;  /* 0x0000006000007944 */ /* 0x016fea0003c00000 */
[----:B------:R-:W-:Y:S01]  /*1c190*/  MOV R15, R34 ;  /* 0x00000022000f7202 */ /* 0x000fe20000000f00 */
[----:B------:R-:W-:Y:S05]  /*1c1a0*/  BRA `(.L_x_1870) ;  /* 0xffffd2b000007947 */ /* 0x000fea000383ffff */
        .weak           $__internal_30_$__cuda_sm70_shflsync_bfly_p
        .type           $__internal_30_$__cuda_sm70_shflsync_bfly_p,@function
        .size           $__internal_30_$__cuda_sm70_shflsync_bfly_p,($__internal_31_$__cuda_sm70_shflsync_idx_p - $__internal_30_$__cuda_sm70_shflsync_bfly_p)
$__internal_30_$__cuda_sm70_shflsync_bfly_p:
[----:B------:R-:W-:Y:S04]  /*1c1b0*/  WARPSYNC R224 ;  /* 0x000000e000007348 */ /* 0x000fe80003800000 */
[----:B------:R1:W2:Y:S02]  /*1c1c0*/  SHFL.BFLY PT, R22, R4, R3, R225 ;  /* 0x0c00000304167389 */ /* 0x0002a400000e00e1 */
[----:B-1----:R-:W-:-:S04]  /*1c1d0*/  MOV R3, 0x0 ;  /* 0x0000000000037802 */ /* 0x002fc80000000f00 */
[----:B--2---:R-:W-:Y:S05]  /*1c1e0*/  RET.REL.NODEC R2 `(_ZN7cutlass13device_kernelIN5flash19enable_sm80_to_sm89INS1_16FlashAttnFwdSm80INS1_25CollectiveMainloopFwdSm80ILi8ELi2ELb0EN4cute5tupleIJNS5_1CILi128EEENS7_ILi64EEENS7_ILi192EEEEEELi192ENS_6half_tEfNS_4arch4Sm80ELb0ELb0ELb1ELb1ELb1ELb1ELb1ELb1EEENS1_21CollectiveEpilogueFwdINS6_IJS8_SA_S9_EEENS6_IJNS7_ILi1EEESI_SI_EEESC_SE_Li256ELb1ELb1ELb1ELb0EEENS1_36VarlenDynamicPersistentTileSchedulerILi128ELi64ELi256ELi256ELb1ELb1ELb0ELb0ELb1ELb1EEEEEEEEEvNT_6ParamsE) ;  /* 0xfffe3e1002007950 */ /* 0x004fea0003c3ffff */
        .weak           $__internal_31_$__cuda_sm70_shflsync_idx_p
        .type           $__internal_31_$__cuda_sm70_shflsync_idx_p,@function
        .size           $__internal_31_$__cuda_sm70_shflsync_idx_p,($__internal_32_$__cuda_sm70_shflsync_up_p - $__internal_31_$__cuda_sm70_shflsync_idx_p)
$__internal_31_$__cuda_sm70_shflsync_idx_p:
[----:B------:R-:W-:-:S04]  /*1c1f0*/  MOV R34, 0xffffffff ;  /* 0xffffffff00227802 */ /* 0x000fc80000000f00 */
[----:B------:R-:W-:Y:S04]  /*1c200*/  WARPSYNC R34 ;  /* 0x0000002200007348 */ /* 0x000fe80003800000 */
[----:B------:R1:W2:Y:S02]  /*1c210*/  SHFL.IDX PT, R34, R33, R32, R3 ;  /* 0x0000002021227389 */ /* 0x0002a400000e0003 */
[----:B-1----:R-:W-:-:S04]  /*1c220*/  MOV R3, 0x0 ;  /* 0x0000000000037802 */ /* 0x002fc80000000f00 */
[----:B--2---:R-:W-:Y:S05]  /*1c230*/  RET.REL.NODEC R2 `(_ZN7cutlass13device_kernelIN5flash19enable_sm80_to_sm89INS1_16FlashAttnFwdSm80INS1_25CollectiveMainloopFwdSm80ILi8ELi2ELb0EN4cute5tupleIJNS5_1CILi128EEENS7_ILi64EEENS7_ILi192EEEEEELi192ENS_6half_tEfNS_4arch4Sm80ELb0ELb0ELb1ELb1ELb1ELb1ELb1ELb1EEENS1_21CollectiveEpilogueFwdINS6_IJS8_SA_S9_EEENS6_IJNS7_ILi1EEESI_SI_EEESC_SE_Li256ELb1ELb1ELb1ELb0EEENS1_36VarlenDynamicPersistentTileSchedulerILi128ELi64ELi256ELi256ELb1ELb1ELb0ELb0ELb1ELb1EEEEEEEEEvNT_6ParamsE) ;  /* 0xfffe3dc002007950 */ /* 0x004fea0003c3ffff */
        .weak           $__internal_32_$__cuda_sm70_shflsync_up_p
        .type           $__internal_32_$__cuda_sm70_shflsync_up_p,@function
        .size           $__internal_32_$__cuda_sm70_shflsync_up_p,($__internal_33_$__cuda_sm70_votesync_ballot - $__internal_32_$__cuda_sm70_shflsync_up_p)
$__internal_32_$__cuda_sm70_shflsync_up_p:
[----:B------:R-:W-:Y:S02]  /*1c240*/  MOV R4, RZ ;  /* 0x000000ff00047202 */ /* 0x000fe40000000f00 */
[----:B------:R-:W-:-:S04]  /*1c250*/  MOV R12, 0xffffffff ;  /* 0xffffffff000c7802 */ /* 0x000fc80000000f00 */
[----:B------:R-:W-:Y:S04]  /*1c260*/  WARPSYNC R12 ;  /* 0x0000000c00007348 */ /* 0x000fe80003800000 */
[----:B------:R1:W2:Y:S02]  /*1c270*/  SHFL.UP PT, R4, R0, R3, R4 ;  /* 0x0400000300047389 */ /* 0x0002a400000e0004 */
[----:B-1----:R-:W-:-:S04]  /*1c280*/  MOV R3, 0x0 ;  /* 0x0000000000037802 */ /* 0x002fc80000000f00 */
[----:B--2---:R-:W-:Y:S05]  /*1c290*/  RET.REL.NODEC R2 `(_ZN7cutlass13device_kernelIN5flash19enable_sm80_to_sm89INS1_16FlashAttnFwdSm80INS1_25CollectiveMainloopFwdSm80ILi8ELi2ELb0EN4cute5tupleIJNS5_1CILi128EEENS7_ILi64EEENS7_ILi192EEEEEELi192ENS_6half_tEfNS_4arch4Sm80ELb0ELb0ELb1ELb1ELb1ELb1ELb1ELb1EEENS1_21CollectiveEpilogueFwdINS6_IJS8_SA_S9_EEENS6_IJNS7_ILi1EEESI_SI_EEESC_SE_Li256ELb1ELb1ELb1ELb0EEENS1_36VarlenDynamicPersistentTileSchedulerILi128ELi64ELi256ELi256ELb1ELb1ELb0ELb0ELb1ELb1EEEEEEEEEvNT_6ParamsE) ;  /* 0xfffe3d6002007950 */ /* 0x004fea0003c3ffff */
        .weak           $__internal_33_$__cuda_sm70_votesync_ballot
        .type           $__internal_33_$__cuda_sm70_votesync_ballot,@function
        .size           $__internal_33_$__cuda_sm70_votesync_ballot,(.L_x_6211 - $__internal_33_$__cuda_sm70_votesync_ballot)
$__internal_33_$__cuda_sm70_votesync_ballot:
[----:B------:R-:W-:Y:S01]  /*1c2a0*/  ISETP.NE.U32.AND P0, PT, R0, 0x1, PT ;  /* 0x000000010000780c */ /* 0x000fe20003f05070 */
[----:B------:R-:W-:-:S04]  /*1c2b0*/  IMAD.MOV.U32 R3, RZ, RZ, -0x1 ;  /* 0xffffffffff037424 */ /* 0x000fc800078e00ff */
[----:B------:R-:W-:Y:S08]  /*1c2c0*/  WARPSYNC R3 ;  /* 0x0000000300007348 */ /* 0x000ff00003800000 */
[----:B------:R-:W-:-:S04]  /*1c2d0*/  VOTE.ANY R0, PT, !P0 ;  /* 0x0000000000007806 */ /* 0x000fc800040e0100 */
[----:B------:R-:W-:Y:S01]  /*1c2e0*/  LOP3.LUT R0, R0, R3, RZ, 0xc0, !PT ;  /* 0x0000000300007212 */ /* 0x000fe200078ec0ff */
[----:B------:R-:W-:-:S04]  /*1c2f0*/  IMAD.MOV.U32 R3, RZ, RZ, 0x0 ;  /* 0x00000000ff037424 */ /* 0x000fc800078e00ff */
[----:B------:R-:W-:Y:S05]  /*1c300*/  RET.REL.NODEC R2 `(_ZN7cutlass13device_kernelIN5flash19enable_sm80_to_sm89INS1_16FlashAttnFwdSm80INS1_25CollectiveMainloopFwdSm80ILi8ELi2ELb0EN4cute5tupleIJNS5_1CILi128EEENS7_ILi64EEENS7_ILi192EEEEEELi192ENS_6half_tEfNS_4arch4Sm80ELb0ELb0ELb1ELb1ELb1ELb1ELb1ELb1EEENS1_21CollectiveEpilogueFwdINS6_IJS8_SA_S9_EEENS6_IJNS7_ILi1EEESI_SI_EEESC_SE_Li256ELb1ELb1ELb1ELb0EEENS1_36VarlenDynamicPersistentTileSchedulerILi128ELi64ELi256ELi256ELb1ELb1ELb0ELb0ELb1ELb1EEEEEEEEEvNT_6ParamsE) ;  /* 0xfffe3cf002007950 */ /* 0x000fea0003c3ffff */
.L_x_1925:
        /* <DEDUP_REMOVED lines=15> */
.L_x_6211:


//--------------------- .text._ZN7cutlass13device_kernelIN5flash19enable_sm80_to_sm89INS1_16FlashAttnFwdSm80INS1_25CollectiveMainloopFwdSm80ILi8ELi2ELb0EN4cute5tupleIJNS5_1CILi128EEENS7_ILi64EEENS7_ILi192EEEEEELi192ENS_6half_tEfNS_4arch4Sm80ELb0ELb1ELb1ELb0ELb1ELb0ELb1ELb1EEENS1_21CollectiveEpilogueFwdINS6_IJS8_SA_S9_EEENS6_IJNS7_ILi1EEESI_SI_EEESC_SE_Li256ELb0ELb1ELb1ELb0EEENS1_19SingleTileSchedulerILb0ELb1ELb1ELi128EEEEEEEEEvNT_6ParamsE --------------------------
	.section	.text._ZN7cutlass13device_kernelIN5flash19enable_sm80_to_sm89INS1_16FlashAttnFwdSm80INS1_25CollectiveMainloopFwdSm80ILi8ELi2ELb0EN4cute5tupleIJNS5_1CILi128EEENS7_ILi64EEENS7_ILi192EEEEEELi192ENS_6half_tEfNS_4arch4Sm80ELb0ELb1ELb1ELb0ELb1ELb0ELb1ELb1EEENS1_21CollectiveEpilogueFwdINS6_IJS8_SA_S9_EEENS6_IJNS7_ILi1EEESI_SI_EEESC_SE_Li256ELb0ELb1ELb1ELb0EEENS1_19SingleTileSchedulerILb0ELb1ELb1ELi128EEEEEEEEEvNT_6ParamsE,"ax",@progbits
	.sectioninfo	@"SHI_REGISTERS=250"
	.align	128
.text._ZN7cutlass13device_kernelIN5flash19enable_sm80_to_sm89INS1_16FlashAttnFwdSm80INS1_25CollectiveMainloopFwdSm80ILi8ELi2ELb0EN4cute5tupleIJNS5_1CILi128EEENS7_ILi64EEENS7_ILi192EEEEEELi192ENS_6half_tEfNS_4arch4Sm80ELb0ELb1ELb1ELb0ELb1ELb0ELb1ELb1EEENS1_21CollectiveEpilogueFwdINS6_IJS8_SA_S9_EEENS6_IJNS7_ILi1EEESI_SI_EEESC_SE_Li256ELb0ELb1ELb1ELb0EEENS1_19SingleTileSchedulerILb0ELb1ELb1ELi128EEEEEEEEEvNT_6ParamsE:
        .type           _ZN7cutlass13device_kernelIN5flash19enable_sm80_to_sm89INS1_16FlashAttnFwdSm80INS1_25CollectiveMainloopFwdSm80ILi8ELi2ELb0EN4cute5tupleIJNS5_1CILi128EEENS7_ILi64EEENS7_ILi192EEEEEELi192ENS_6half_tEfNS_4arch4Sm80ELb0ELb1ELb1ELb0ELb1ELb0ELb1ELb1EEENS1_21CollectiveEpilogueFwdINS6_IJS8_SA_S9_EEENS6_IJNS7_ILi1EEESI_SI_EEESC_SE_Li256ELb0ELb1ELb1ELb0EEENS1_19SingleTileSchedulerILb0ELb1ELb1ELi128EEEEEEEEEvNT_6ParamsE,@function
        .size           _ZN7cutlass13device_kernelIN5flash19enable_sm80_to_sm89INS1_16FlashAttnFwdSm80INS1_25CollectiveMainloopFwdSm80ILi8ELi2ELb0EN4cute5tupleIJNS5_1CILi128EEENS7_ILi64EEENS7_ILi192EEEEEELi192ENS_6half_tEfNS_4arch4Sm80ELb0ELb1ELb1ELb0ELb1ELb0ELb1ELb1EEENS1_21CollectiveEpilogueFwdINS6_IJS8_SA_S9_EEENS6_IJNS7_ILi1EEESI_SI_EEESC_SE_Li256ELb0ELb1ELb1ELb0EEENS1_19SingleTileSchedulerILb0ELb1ELb1ELi128EEEEEEEEEvNT_6ParamsE,(.L_x_6216 - _ZN7cutlass13device_kernelIN5flash19enable_sm80_to_sm89INS1_16FlashAttnFwdSm80INS1_25CollectiveMainloopFwdSm80ILi8ELi2ELb0EN4cute5tupleIJNS5_1CILi128EEENS7_ILi64EEENS7_ILi192EEEEEELi192ENS_6half_tEfNS_4arch4Sm80ELb0ELb1ELb1ELb0ELb1ELb0ELb1ELb1EEENS1_21CollectiveEpilogueFwdINS6_IJS8_SA_S9_EEENS6_IJNS7_ILi1EEESI_SI_EEESC_SE_Li256ELb0ELb1ELb1ELb0EEENS1_19SingleTileSchedulerILb0ELb1ELb1ELi128EEEEEEEEEvNT_6ParamsE)
        .other          _ZN7cutlass13device_kernelIN5flash19enable_sm80_to_sm89INS1_16FlashAttnFwdSm80INS1_25CollectiveMainloopFwdSm80ILi8ELi2ELb0EN4cute5tupleIJNS5_1CILi128EEENS7_ILi64EEENS7_ILi192EEEEEELi192ENS_6half_tEfNS_4arch4Sm80ELb0ELb1ELb1ELb0ELb1ELb0ELb1ELb1EEENS1_21CollectiveEpilogueFwdINS6_IJS8_SA_S9_EEENS6_IJNS7_ILi1EEESI_SI_EEESC_SE_Li256ELb0ELb1ELb1ELb0EEENS1_19SingleTileSchedulerILb0ELb1ELb1ELi128EEEEEEEEEvNT_6ParamsE,@"STO_CUDA_ENTRY STV_DEFAULT"
_ZN7cutlass13device_kernelIN5flash19enable_sm80_to_sm89INS1_16FlashAttnFwdSm80INS1_25CollectiveMainloopFwdSm80ILi8ELi2ELb0EN4cute5tupleIJNS5_1CILi128EEENS7_ILi64EEENS7_ILi192EEEEEELi192ENS_6half_tEfNS_4arch4Sm80ELb0ELb1ELb1ELb0ELb1ELb0ELb1ELb1EEENS1_21CollectiveEpilogueFwdINS6_IJS8_SA_S9_EEENS6_IJNS7_ILi1EEESI_SI_EEESC_SE_Li256ELb0ELb1ELb1ELb0EEENS1_19SingleTileSchedulerILb0ELb1ELb1ELi128EEEEEEEEEvNT_6ParamsE:
        /* <DEDUP_REMOVED lines=17> */
.L_x_1926:
[----:B------:R-:W-:Y:S02]  /*0110*/  ULDC.64 UR4, c[0x0][0x550] ;  /* 0x0001540000047ab9 */ /* 0x000fe40000000a00 */
[----:B------:R-:W-:Y:S02]  /*0120*/  UISETP.NE.AND UP0, UPT, UR4, 0x1, UPT ;  /* 0x000000010400788c */ /* 0x000fe4000bf05270 */
[----:B------:R-:W-:-:S02]  /*0130*/  UIMAD.WIDE.U32 UR10, UR6, UR5, URZ ;  /* 0x00000005060a72a5 */ /* 0x000fc4000f8e003f */
[----:B------:R-:W-:Y:S02]  /*0140*/  ULDC UR4, c[0x0][0x558] ;  /* 0x0001560000047ab9 */ /* 0x000fe40000000800 */
[----:B------:R-:W-:-:S05]  /*0150*/  UMOV UR14, UR6 ;  /* 0x00000006000e7c82 */ /* 0x000fca0008000000 */
[----:B------:R-:W-:-:S03]  /*0160*/  @UP0 USHF.R.U32.HI UR14, URZ, UR4, UR11 ;  /* 0x000000043f0e0299 */ /* 0x000fc6000801160b */
.L_x_1927:
[----:B------:R-:W-:Y:S01]  /*0170*/  ISETP.LE.AND P0, PT, RZ, UR8, PT ;  /* 0x00000008ff007c0c */ /* 0x000fe2000bf03270 */
[----:B------:R-:W-:Y:S02]  /*0180*/  UIADD3 UR4, -UR14, URZ, URZ ;  /* 0x0000003f0e047290 */ /* 0x000fe4000fffe13f */
[----:B------:R-:W-:Y:S02]  /*0190*/  ULDC UR7, c[0x0][0x550] ;  /* 0x0001540000077ab9 */ /* 0x000fe40000000800 */
[----:B------:R-:W-:-:S08]  /*01a0*/  UIMAD UR7, UR4, UR7, UR6 ;  /* 0x00000007040772a4 */ /* 0x000fd0000f8e0206 */
[----:B------:R-:W-:Y:S05]  /*01b0*/  @!P0 EXIT ;  /* 0x000000000000894d */ /* 0x000fea0003800000 */
[----:B------:R-:W-:Y:S01]  /*01c0*/  ULDC.64 UR4, c[0x0][0x370] ;  /* 0x0000dc0000047ab9 */ /* 0x000fe20000000a00 */
[----:B------:R-:W-:Y:S01]  /*01d0*/  IMAD.MOV.U32 R202, RZ, RZ, RZ ;  /* 0x000000ffffca7224 */ /* 0x000fe200078e00ff */
[----:B------:R-:W-:Y:S02]  /*01e0*/  UISETP.NE.U32.AND UP0, UPT, URZ, UR4, UPT ;  /* 0x000000043f00728c */ /* 0x000fe4000bf05070 */
[----:B------:R-:W-:Y:S02]  /*01f0*/  ULDC.64 UR10, c[0x0][0x370] ;  /* 0x0000dc00000a7ab9 */ /* 0x000fe40000000a00 */
[----:B------:R-:W-:Y:S01]  /*0200*/  UISETP.NE.AND.EX UP0, UPT, URZ, UR5, UPT, UP0 ;  /* 0x000000053f00728c */ /* 0x000fe2000bf05300 */
[----:B------:R-:W1:Y:S01]  /*0210*/  S2UR UR6, SR_CTAID.X ;  /* 0x00000000000679c3 */ /* 0x000e620000002500 */
[----:B------:R-:W-:Y:S02]  /*0220*/  ULDC UR12, c[0x0][0x2ac] ;  /* 0x0000ab00000c7ab9 */ /* 0x000fe40000000800 */
[----:B------:R-:W-:-:S02]  /*0230*/  ULDC.64 UR20, c[0x0][0x118] ;  /* 0x0000460000147ab9 */ /* 0x000fc40000000a00 */
[----:B------:R-:W-:-:S05]  /*0240*/  PLOP3.LUT P0, PT, PT, PT, UP0, 0x80, 0x0 ;  /* 0x000000000000781c */ /* 0x000fca0003f0f008 */
[----:B------:R-:W-:Y:S02]  /*0250*/  @UP0 UMOV UR4, 0x4 ;  /* 0x0000000400040882 */ /* 0x000fe40000000000 */
[----:B------:R-:W-:-:S06]  /*0260*/  @UP0 UIMAD.WIDE UR4, UR8, UR4, UR10 ;  /* 0x00000004080402a5 */ /* 0x000fcc000f8e020a */
[----:B------:R-:W-:Y:S01]  /*0270*/  MOV R2, UR4 ;  /* 0x0000000400027c02 */ /* 0x000fe20008000f00 */
[----:B------:R-:W-:Y:S01]  /*0280*/  ULDC UR4, c[0x0][0x2c4] ;  /* 0x0000b10000047ab9 */ /* 0x000fe20000000800 */
[----:B------:R-:W-:Y:S01]  /*0290*/  IMAD.U32 R3, RZ, RZ, UR5 ;  /* 0x00000005ff037e24 */ /* 0x000fe2000f8e00ff */
[----:B------:R-:W-:Y:S02]  /*02a0*/  UISETP.NE.AND UP1, UPT, UR4, 0x1, UPT ;  /* 0x000000010400788c */ /* 0x000fe4000bf25270 */
[----:B-1----:R-:W-:Y:S02]  /*02b0*/  USHF.L.U32 UR24, UR6, 0x7, URZ ;  /* 0x0000000706187899 */ /* 0x002fe4000800063f */
[----:B------:R1:W5:Y:S01]  /*02c0*/  @P0 LDG.E R202, [R2.64] ;  /* 0x0000001402ca0981 */ /* 0x000362000c1e1900 */
[----:B------:R-:W-:Y:S02]  /*02d0*/  ULDC.64 UR4, c[0x0][0x2c8] ;  /* 0x0000b20000047ab9 */ /* 0x000fe40000000a00 */
[----:B------:R-:W-:-:S04]  /*02e0*/  UIADD3 UR9, UR24, 0x7f, URZ ;  /* 0x0000007f18097890 */ /* 0x000fc8000fffe03f */
[----:B------:R-:W-:-:S04]  /*02f0*/  @UP1 UIADD3 UR10, UR24, 0x7f, URZ ;  /* 0x0000007f180a1890 */ /* 0x000fc8000fffe03f */
[----:B------:R-:W-:-:S03]  /*0300*/  UIMAD.WIDE.U32 UR10, UR10, UR4, URZ ;  /* 0x000000040a0a72a5 */ /* 0x000fc6000f8e003f */
[----:B------:R-:W-:Y:S02]  /*0310*/  ULDC UR4, c[0x0][0x1d0] ;  /* 0x0000740000047ab9 */ /* 0x000fe40000000800 */
[----:B------:R-:W-:Y:S02]  /*0320*/  @UP1 USHF.R.U32.HI UR9, URZ, UR5, UR11 ;  /* 0x000000053f091299 */ /* 0x000fe4000801160b */
[----:B------:R-:W-:Y:S02]  /*0330*/  UIMAD UR12, UR12, UR4, URZ ;  /* 0x000000040c0c72a4 */ /* 0x000fe4000f8e023f */
[----:B------:R-:W-:Y:S02]  /*0340*/  UMOV UR10, 0x1 ;  /* 0x00000001000a7882 */ /* 0x000fe40000000000 */
[----:B------:R-:W-:Y:S02]  /*0350*/  ULDC.64 UR4, c[0x0][0x328] ;  /* 0x0000ca0000047ab9 */ /* 0x000fe40000000a00 */
[----:B------:R-:W-:-:S02]  /*0360*/  UISETP.LE.AND UP0, UPT, UR10, UR5, UPT ;  /* 0x000000050a00728c */ /* 0x000fc4000bf03270 */
[----:B------:R-:W-:Y:S02]  /*0370*/  ULDC UR11, c[0x0][0x168] ;  /* 0x00005a00000b7ab9 */ /* 0x000fe40000000800 */
[----:B------:R-:W-:Y:S02]  /*0380*/  UIADD3 UR11, UR12, -UR11, UR10 ;  /* 0x8000000b0c0b7290 */ /* 0x000fe4000fffe00a */
[----:B------:R-:W-:Y:S02]  /*0390*/  PLOP3.LUT P0, PT, PT, PT, UP0, 0x40, 0x0 ;  /* 0x000000000000781c */ /* 0x000fe40003f0e808 */
[----:B------:R-:W-:-:S04]  /*03a0*/  UIADD3 UR5, UR11, UR9, URZ ;  /* 0x000000090b057290 */ /* 0x000fc8000fffe03f */
[----:B------:R-:W-:-:S07]  /*03b0*/  UIADD3 UR9, UR5, UR4, URZ ;  /* 0x0000000405097290 */ /* 0x000fce000fffe03f */
[----:B------:R-:W-:Y:S05]  /*03c0*/  @P0 BRA `(.L_x_1928) ;  /* 0x0000016000000947 */ /* 0x000fea0003800000 */
[----:B-1----:R-:W-:Y:S01]  /*03d0*/  ISETP.LT.AND P0, PT, RZ, UR5, PT ;  /* 0x00000005ff007c0c */ /* 0x002fe2000bf01270 */
        /* <DEDUP_REMOVED lines=11> */
.L_x_1929:
[----:B------:R-:W-:Y:S02]  /*0490*/  ULDC UR4, c[0x0][0x32c] ;  /* 0x0000cb0000047ab9 */ /* 0x000fe40000000800 */
[----:B------:R-:W-:-:S03]  /*04a0*/  UISETP.NE.AND UP2, UPT, UR10, UR4, UPT ;  /* 0x000000040a00728c */ /* 0x000fc6000bf45270 */
[----:B------:R-:W-:Y:S02]  /*04b0*/  ULDC.64 UR4, c[0x0][0x330] ;  /* 0x0000cc0000047ab9 */ /* 0x000fe40000000a00 */
[----:B------:R-:W-:-:S07]  /*04c0*/  UIMAD.WIDE.U32 UR16, UR11, UR4, URZ ;  /* 0x000000040b1072a5 */ /* 0x000fce000f8e003f */
[----:B------:R-:W-:Y:S02]  /*04d0*/  @UP2 UMOV UR13, UR17 ;  /* 0x00000011000d2c82 */ /* 0x000fe40008000000 */
[----:B------:R-:W-:Y:S02]  /*04e0*/  @UP2 USHF.R.U32.HI UR11, URZ, UR5, UR13 ;  /* 0x000000053f0b2299 */ /* 0x000fe4000801160d */
.L_x_1930:
[----:B------:R-:W-:Y:S02]  /*04f0*/  ULDC UR4, c[0x0][0x32c] ;  /* 0x0000cb0000047ab9 */ /* 0x000fe40000000800 */
[----:B------:R-:W-:-:S04]  /*0500*/  UIMAD UR4, UR11, UR4, UR4 ;  /* 0x000000040b0472a4 */ /* 0x000fc8000f8e0204 */
[----:B------:R-:W-:-:S04]  /*0510*/  UISETP.LT.AND UP2, UPT, UR9, UR4, UPT ;  /* 0x000000040900728c */ /* 0x000fc8000bf41270 */
[----:B------:R-:W-:Y:S02]  /*0520*/  USEL UR9, UR9, UR4, UP2 ;  /* 0x0000000409097287 */ /* 0x000fe40009000000 */
.L_x_1928:
[----:B-1----:R-:W-:Y:S01]  /*0530*/  UIADD3 UR10, UR12, 0x3f, URZ ;  /* 0x0000003f0c0a7890 */ /* 0x002fe2000fffe03f */
        /* <DEDUP_REMOVED lines=33> */
.L_x_1932:
[----:B------:R-:W-:Y:S02]  /*0750*/  ULDC UR4, c[0x0][0x32c] ;  /* 0x0000cb0000047ab9 */ /* 0x000fe40000000800 */
[----:B------:R-:W-:-:S03]  /*0760*/  UISETP.NE.AND UP2, UPT, UR4, 0x1, UPT ;  /* 0x000000010400788c */ /* 0x000fc6000bf45270 */
[----:B------:R-:W-:Y:S02]  /*0770*/  ULDC.64 UR4, c[0x0][0x330] ;  /* 0x0000cc0000047ab9 */ /* 0x000fe40000000a00 */
[----:B------:R-:W-:-:S07]  /*0780*/  UIMAD.WIDE.U32 UR16, UR11, UR4, URZ ;  /* 0x000000040b1072a5 */ /* 0x000fce000f8e003f */
[----:B------:R-:W-:Y:S02]  /*0790*/  @UP2 UMOV UR13, UR17 ;  /* 0x00000011000d2c82 */ /* 0x000fe40008000000 */
[----:B------:R-:W-:Y:S02]  /*07a0*/  @UP2 USHF.R.U32.HI UR11, URZ, UR5, UR13 ;  /* 0x000000053f0b2299 */ /* 0x000fe4000801160d */
.L_x_1933:
[----:B------:R-:W-:Y:S02]  /*07b0*/  ULDC UR4, c[0x0][0x32c] ;  /* 0x0000cb0000047ab9 */ /* 0x000fe40000000800 */
[----:B------:R-:W-:-:S04]  /*07c0*/  UIMAD UR4, UR11, UR4, URZ ;  /* 0x000000040b0472a4 */ /* 0x000fc8000f8e023f */
[----:B------:R-:W-:-:S04]  /*07d0*/  UISETP.LT.AND UP2, UPT, UR10, UR4, UPT ;  /* 0x000000040a00728c */ /* 0x000fc8000bf41270 */
[----:B------:R-:W-:-:S04]  /*07e0*/  USEL UR10, UR10, UR4, !UP2 ;  /* 0x000000040a0a7287 */ /* 0x000fc8000d000000 */
.L_x_1931:
        /* <DEDUP_REMOVED lines=16> */
[-C--:B------:R-:W-:Y:S01]  /*08f0*/  IABS R2, R0.reuse ;  /* 0x0000000000027213 */ /* 0x080fe20000000000 */
[----:B------:R-:W-:Y:S01]  /*0900*/  UIADD3 UR17, -UR11, UR17, URZ ;  /* 0x000000110b117290 */ /* 0x000fe2000fffe13f */
[----:B------:R-:W-:Y:S02]  /*0910*/  IABS R0, R0 ;  /* 0x0000000000007213 */ /* 0x000fe40000000000 */
[----:B------:R1:W2:Y:S03]  /*0920*/  R2UR UR16, R2 ;  /* 0x00000000021073c2 */ /* 0x0002a600000e0000 */
[----:B------:R-:W-:Y:S01]  /*0930*/  IMAD.U32 R4, RZ, RZ, UR17 ;  /* 0x00000011ff047e24 */ /* 0x000fe2000f8e00ff */
[----:B------:R-:W-:Y:S01]  /*0940*/  ULOP3.LUT UR17, UR17, UR5, URZ, 0x3c, !UPT ;  /* 0x0000000511117292 */ /* 0x000fe2000f8e3c3f */
[----:B------:R-:W-:-:S04]  /*0950*/  IMAD.MOV R0, RZ, RZ, -R0 ;  /* 0x000000ffff007224 */ /* 0x000fc800078e0a00 */
[----:B------:R-:W3:Y:S01]  /*0960*/  R2UR UR10, R0 ;  /* 0x00000000000a73c2 */ /* 0x000ee200000e0000 */
[----:B-1----:R-:W-:Y:S01]  /*0970*/  IABS R2, R4 ;  /* 0x0000000400027213 */ /* 0x002fe20000000000 */
[----:B--2---:R-:W1:Y:S06]  /*0980*/  I2F.RP R5, UR16 ;  /* 0x0000001000057d06 */ /* 0x004e6c0008209400 */
[----:B------:R-:W2:Y:S02]  /*0990*/  R2UR UR13, R2 ;  /* 0x00000000020d73c2 */ /* 0x000ea400000e0000 */
[----:B-1----:R-:W1:Y:S02]  /*09a0*/  MUFU.RCP R3, R5 ;  /* 0x0000000500037308 */ /* 0x002e640000001000 */
[----:B-1----:R-:W-:-:S06]  /*09b0*/  IADD3 R3, R3, 0xffffffe, RZ ;  /* 0x0ffffffe03037810 */ /* 0x002fcc0007ffe0ff */
[----:B------:R-:W1:Y:S02]  /*09c0*/  F2I.FTZ.U32.TRUNC.NTZ R3, R3 ;  /* 0x0000000300037305 */ /* 0x000e64000021f000 */
[----:B-1----:R-:W1:Y:S02]  /*09d0*/  R2UR UR19, R3 ;  /* 0x00000000031373c2 */ /* 0x002e6400000e0000 */
[----:B-1----:R-:W-:-:S04]  /*09e0*/  UIADD3 UR4, URZ, -UR19, URZ ;  /* 0x800000133f047290 */ /* 0x002fc8000fffe03f */
[----:B------:R-:W-:-:S04]  /*09f0*/  UIMAD UR4, UR4, UR16, URZ ;  /* 0x00000010040472a4 */ /* 0x000fc8000f8e023f */
[----:B------:R-:W-:-:S04]  /*0a00*/  UIMAD.WIDE.U32 UR18, UR19, UR4, UR18 ;  /* 0x00000004131272a5 */ /* 0x000fc8000f8e0012 */
[----:B--2---:R-:W-:-:S04]  /*0a10*/  UIMAD.WIDE.U32 UR18, UR19, UR13, URZ ;  /* 0x0000000d131272a5 */ /* 0x004fc8000f8e003f */
[----:B---3--:R-:W-:-:S04]  /*0a20*/  UIMAD UR10, UR19, UR10, UR13 ;  /* 0x0000000a130a72a4 */ /* 0x008fc8000f8e020d */
        /* <DEDUP_REMOVED lines=10> */
.L_x_1934:
        /* <DEDUP_REMOVED lines=72> */
[----:B------:R1:W2:Y:S01]  /*0f50*/  @P2 LDG.E R4, [R4.64] ;  /* 0x0000001404042981 */ /* 0x0002a2000c1e1900 */
[-C--:B------:R-:W-:Y:S01]  /*0f60*/  LEA.HI R20, R94, R7.reuse, RZ, 0x3 ;  /* 0x000000075e147211 */ /* 0x080fe200078f18ff */
[----:B------:R-:W-:Y:S01]  /*0f70*/  UIMAD UR9, UR9, UR4, URZ ;  /* 0x00000004090972a4 */ /* 0x000fe2000f8e023f */
[----:B------:R-:W-:Y:S01]  /*0f80*/  PLOP3.LUT P0, PT, PT, PT, UP1, 0x80, 0x0 ;  /* 0x000000000000781c */ /* 0x000fe20003f0f018 */
[----:B------:R-:W-:Y:S01]  /*0f90*/  UIMAD.WIDE.U32 UR16, UR14, UR4, URZ ;  /* 0x000000040e1072a5 */ /* 0x000fe2000f8e003f */
[----:B------:R-:W-:Y:S01]  /*0fa0*/  LOP3.LUT R0, R20, 0xfffffff8, RZ, 0xc0, !PT ;  /* 0xfffffff814007812 */ /* 0x000fe200078ec0ff */
[----:B------:R-:W-:Y:S01]  /*0fb0*/  UIMAD UR9, UR14, UR5, UR9 ;  /* 0x000000050e0972a4 */ /* 0x000fe2000f8e0209 */
[----:B------:R-:W-:Y:S01]  /*0fc0*/  SHF.R.S32.HI R20, RZ, 0x3, R20 ;  /* 0x00000003ff147819 */ /* 0x000fe20000011414 */
[----:B------:R-:W-:Y:S01]  /*0fd0*/  USHF.R.S32.HI UR10, URZ, 0x1f, UR8 ;  /* 0x0000001f3f0a7899 */ /* 0x000fe20008011408 */
[-C--:B------:R-:W-:Y:S01]  /*0fe0*/  LEA.HI R21, R94, R7.reuse, RZ, 0x4 ;  /* 0x000000075e157211 */ /* 0x080fe200078f20ff */
        /* <DEDUP_REMOVED lines=10> */
[----:B------:R-:W-:Y:S01]  /*1090*/  IADD3 R2, R201, UR24, RZ ;  /* 0x00000018c9027c10 */ /* 0x000fe2000fffe0ff */
[----:B------:R-:W-:Y:S01]  /*10a0*/  ULDC UR4, c[0x0][0x168] ;  /* 0x00005a0000047ab9 */ /* 0x000fe20000000800 */
[----:B------:R-:W-:Y:S01]  /*10b0*/  IMAD.MOV.U32 R188, RZ, RZ, 0x10 ;  /* 0x00000010ffbc7424 */ /* 0x000fe200078e00ff */
[----:B------:R-:W-:Y:S01]  /*10c0*/  UIADD3 UR5, UR17, UR5, URZ ;  /* 0x0000000511057290 */ /* 0x000fe2000fffe03f */
[----:B------:R-:W-:Y:S01]  /*10d0*/  IMAD.U32 R9, RZ, RZ, UR17 ;  /* 0x00000011ff097e24 */ /* 0x000fe2000f8e00ff */
[----:B------:R-:W-:Y:S01]  /*10e0*/  LEA.HI R11, R94, R7, RZ, 0x6 ;  /* 0x000000075e0b7211 */ /* 0x000fe200078f30ff */
[----:B------:R-:W-:Y:S01]  /*10f0*/  @P1 IMAD.HI.U32 R0, R2, c[0x0][0x2c8], RZ ;  /* 0x0000b20002001a27 */ /* 0x000fe200078e00ff */
[----:B------:R-:W-:Y:S01]  /*1100*/  IADD3 R10, R207, 0x40, RZ ;  /* 0x00000040cf0a7810 */ /* 0x000fe20007ffe0ff */
[----:B------:R-:W-:Y:S01]  /*1110*/  BSSY B0, `(.L_x_1936) ;  /* 0x0000041000007945 */ /* 0x000fe20003800000 */
[----:B------:R-:W-:Y:S01]  /*1120*/  LOP3.LUT P1, RZ, R209, 0x4, RZ, 0xc0, !PT ;  /* 0x00000004d1ff7812 */ /* 0x000fe2000782c0ff */
[----:B------:R-:W-:Y:S01]  /*1130*/  IMAD.MOV.U32 R3, RZ, RZ, R2 ;  /* 0x000000ffff037224 */ /* 0x000fe200078e0002 */
[----:B------:R-:W-:Y:S01]  /*1140*/  @P0 SHF.R.U32.HI R3, RZ, c[0x0][0x2cc], R0 ;  /* 0x0000b300ff030a19 */ /* 0x000fe20000011600 */
[----:B------:R-:W-:Y:S01]  /*1150*/  IMAD.U32 R8, RZ, RZ, UR16 ;  /* 0x00000010ff087e24 */ /* 0x000fe2000f8e00ff */
[----:B------:R-:W-:Y:S01]  /*1160*/  ISETP.GE.AND P3, PT, R10, c[0x0][0x198], PT ;  /* 0x000066000a007a0c */ /* 0x000fe20003f66270 */
[----:B------:R-:W-:Y:S01]  /*1170*/  IMAD.U32 R9, RZ, RZ, UR5 ;  /* 0x00000005ff097e24 */ /* 0x000fe2000f8e00ff */
[--C-:B------:R-:W-:Y:S01]  /*1180*/  SHF.R.S32.HI R0, RZ, 0x1f, R3.reuse ;  /* 0x0000001fff007819 */ /* 0x100fe20000011403 */
[----:B-1----:R-:W-:Y:S01]  /*1190*/  IMAD.MOV R5, RZ, RZ, -R3 ;  /* 0x000000ffff057224 */ /* 0x002fe200078e0a03 */
[----:B------:R-:W-:Y:S01]  /*11a0*/  ULDC UR5, c[0x0][0x2c4] ;  /* 0x0000b10000057ab9 */ /* 0x000fe20000000800 */
[----:B------:R-:W-:Y:S01]  /*11b0*/  IMAD.WIDE.U32 R8, R3, c[0x0][0x1b0], R8 ;  /* 0x00006c0003087a25 */ /* 0x000fe200078e0008 */
[----:B------:R-:W-:-:S03]  /*11c0*/  UIMAD UR4, UR5, UR4, URZ ;  /* 0x00000004050472a4 */ /* 0x000fc6000f8e023f */
[----:B------:R-:W-:Y:S02]  /*11d0*/  IMAD R2, R5, c[0x0][0x2c4], R2 ;  /* 0x0000b10005027a24 */ /* 0x000fe400078e0202 */
[----:B------:R-:W-:Y:S02]  /*11e0*/  IMAD R0, R0, c[0x0][0x1b0], RZ ;  /* 0x00006c0000007a24 */ /* 0x000fe400078e02ff */
[----:B------:R-:W-:Y:S01]  /*11f0*/  IMAD.SHL.U32 R11, R11, 0x8, RZ ;  /* 0x000000080b0b7824 */ /* 0x000fe200078e00ff */
[----:B------:R-:W-:Y:S01]  /*1200*/  SHF.R.S32.HI R5, RZ, 0x1f, R2 ;  /* 0x0000001fff057819 */ /* 0x000fe20000011402 */
[----:B------:R-:W-:Y:S01]  /*1210*/  IMAD R3, R3, c[0x0][0x1b4], R0 ;  /* 0x00006d0003037a24 */ /* 0x000fe200078e0200 */
[----:B------:R-:W-:-:S03]  /*1220*/  LOP3.LUT R0, R21, 0xfffffff0, RZ, 0xc0, !PT ;  /* 0xfffffff015007812 */ /* 0x000fc600078ec0ff */
[----:B------:R-:W-:Y:S02]  /*1230*/  IMAD R5, R5, c[0x0][0x1a8], RZ ;  /* 0x00006a0005057a24 */ /* 0x000fe400078e02ff */
[----:B------:R-:W-:Y:S02]  /*1240*/  IMAD.IADD R9, R9, 0x1, R3 ;  /* 0x0000000109097824 */ /* 0x000fe400078e0203 */
[----:B------:R-:W-:Y:S02]  /*1250*/  IMAD.IADD R19, R7, 0x1, -R0 ;  /* 0x0000000107137824 */ /* 0x000fe400078e0a00 */
[C---:B------:R-:W-:Y:S02]  /*1260*/  IMAD R5, R2.reuse, c[0x0][0x1ac], R5 ;  /* 0x00006b0002057a24 */ /* 0x040fe400078e0205 */
[----:B------:R-:W-:Y:S01]  /*1270*/  IMAD.WIDE.U32 R2, R2, c[0x0][0x1a8], R8 ;  /* 0x00006a0002027a25 */ /* 0x000fe200078e0008 */
[----:B------:R-:W-:Y:S02]  /*1280*/  SHF.R.S32.HI R0, RZ, 0x1f, R19 ;  /* 0x0000001fff007819 */ /* 0x000fe40000011413 */
[----:B------:R-:W-:Y:S01]  /*1290*/  SHF.R.U32.HI R9, RZ, 0x3, R200 ;  /* 0x00000003ff097819 */ /* 0x000fe200000116c8 */
[----:B------:R-:W-:Y:S01]  /*12a0*/  IMAD.IADD R3, R3, 0x1, R5 ;  /* 0x0000000103037824 */ /* 0x000fe200078e0205 */
[----:B------:R-:W-:-:S02]  /*12b0*/  LEA R5, P0, R2, c[0x0][0x160], 0x1 ;  /* 0x0000580002057a11 */ /* 0x000fc400078008ff */
[----:B------:R-:W-:Y:S02]  /*12c0*/  LEA.HI R0, R0, R19, RZ, 0x3 ;  /* 0x0000001300007211 */ /* 0x000fe400078f18ff */
[----:B------:R-:W-:Y:S01]  /*12d0*/  LEA.HI.X R3, R2, c[0x0][0x164], R3, 0x1, P0 ;  /* 0x0000590002037a11 */ /* 0x000fe200000f0c03 */
[----:B------:R1:W3:Y:S01]  /*12e0*/  SHFL.IDX PT, R12, R5, RZ, 0x181f ;  /* 0x00181fff050c7589 */ /* 0x0002e200000e0000 */
[----:B------:R-:W-:Y:S02]  /*12f0*/  LOP3.LUT R2, R0, 0xfffffff8, RZ, 0xc0, !PT ;  /* 0xfffffff800027812 */ /* 0x000fe400078ec0ff */
[----:B------:R-:W-:Y:S01]  /*1300*/  LOP3.LUT P0, RZ, R209, 0x2, RZ, 0xc0, !PT ;  /* 0x00000002d1ff7812 */ /* 0x000fe2000780c0ff */
[----:B------:R1:W4:Y:S01]  /*1310*/  SHFL.IDX PT, R13, R3, RZ, 0x181f ;  /* 0x00181fff030d7589 */ /* 0x00032200000e0000 */
[----:B------:R-:W-:Y:S01]  /*1320*/  LOP3.LUT R200, R200, 0x38, R207, 0xf8, !PT ;  /* 0x00000038c8c87812 */ /* 0x000fe200078ef8cf */
[----:B------:R-:W-:Y:S01]  /*1330*/  IMAD.IADD R19, R19, 0x1, -R2 ;  /* 0x0000000113137824 */ /* 0x000fe200078e0a02 */
[----:B------:R-:W-:-:S02]  /*1340*/  IADD3 R2, R20, UR24, RZ ;  /* 0x0000001814027c10 */ /* 0x000fc4000fffe0ff */
[----:B------:R-:W-:Y:S02]  /*1350*/  LOP3.LUT R200, R200, R9, RZ, 0x3c, !PT ;  /* 0x00000009c8c87212 */ /* 0x000fe400078e3cff */
[----:B------:R-:W-:Y:S02]  /*1360*/  ISETP.GE.AND P5, PT, R2, UR4, PT ;  /* 0x0000000402007c0c */ /* 0x000fe4000bfa6270 */
[----:B------:R-:W-:Y:S02]  /*1370*/  IADD3 R9, R207, 0x80, RZ ;  /* 0x00000080cf097810 */ /* 0x000fe40007ffe0ff */
[----:B------:R-:W-:Y:S02]  /*1380*/  LOP3.LUT R200, R200, 0xfffffe00, R11, 0xf8, !PT ;  /* 0xfffffe00c8c87812 */ /* 0x000fe400078ef80b */
[----:B------:R-:W-:Y:S01]  /*1390*/  ISETP.GE.AND P4, PT, R9, c[0x0][0x198], PT ;  /* 0x0000660009007a0c */ /* 0x000fe20003f86270 */
[----:B--2---:R2:W1:Y:S02]  /*13a0*/  @P2 R2UR UR9, R4 ;  /* 0x00000000040923c2 */ /* 0x00446400000e0000 */
[----:B-1----:R-:W-:Y:S01]  /*13b0*/  @!UP2 UMOV UR9, UR8 ;  /* 0x000000080009ac82 */ /* 0x002fe20008000000 */
[----:B------:R-:W-:-:S02]  /*13c0*/  ISETP.GE.AND P2, PT, R207, c[0x0][0x198], PT ;  /* 0x00006600cf007a0c */ /* 0x000fc40003f46270 */
[----:B--2---:R-:W-:Y:S01]  /*13d0*/  P2R R4, PR, RZ, 0x1 ;  /* 0x00000001ff047803 */ /* 0x004fe20000000000 */
[----:B------:R-:W-:Y:S01]  /*13e0*/  IMAD.MOV.U32 R4, RZ, RZ, 0x20 ;  /* 0x00000020ff047424 */ /* 0x000fe200078e00ff */
[----:B------:R-:W-:-:S04]  /*13f0*/  LOP3.LUT P0, RZ, R19, 0x2, RZ, 0xc0, !PT ;  /* 0x0000000213ff7812 */ /* 0x000fc8000780c0ff */
[----:B------:R-:W-:Y:S02]  /*1400*/  SEL R188, R188, 0xfffffff0, !P0 ;  /* 0xfffffff0bcbc7807 */ /* 0x000fe40004000000 */
[----:B------:R-:W-:-:S04]  /*1410*/  LOP3.LUT P0, RZ, R19, 0x4, RZ, 0xc0, !PT ;  /* 0x0000000413ff7812 */ /* 0x000fc8000780c0ff */
[----:B------:R-:W-:Y:S01]  /*1420*/  SEL R4, R4, 0xffffffe0, !P0 ;  /* 0xffffffe004047807 */ /* 0x000fe20004000000 */
[----:B------:R-:W-:Y:S05]  /*1430*/  @P5 BRA `(.L_x_1937) ;  /* 0x000000e000005947 */ /* 0x000fea0003800000 */
[----:B---34-:R-:W-:Y:S01]  /*1440*/  SHF.R.S32.HI R11, RZ, 0x1f, R10 ;  /* 0x0000001fff0b7819 */ /* 0x018fe2000001140a */
[----:B------:R-:W-:Y:S01]  /*1450*/  IMAD.WIDE R14, R207, 0x2, R12 ;  /* 0x00000002cf0e7825 */ /* 0x000fe200078e020c */
        /* <DEDUP_REMOVED lines=12> */
.L_x_1937:
[----:B---34-:R-:W-:Y:S05]  /*1520*/  BSYNC B0 ;  /* 0x0000000000007941 */ /* 0x018fea0003800000 */
.L_x_1936:
[----:B------:R-:W-:Y:S01]  /*1530*/  IADD3 R6, R2, 0x20, RZ ;  /* 0x0000002002067810 */ /* 0x000fe20007ffe0ff */
[----:B-1----:R1:W2:Y:S01]  /*1540*/  SHFL.IDX PT, R13, R3, 0x1, 0x181f ;  /* 0x00381f00030d7f89 */ /* 0x0022a200000e0000 */
        /* <DEDUP_REMOVED lines=18> */
.L_x_1939:
[----:B------:R-:W-:Y:S05]  /*1670*/  BSYNC B0 ;  /* 0x0000000000007941 */ /* 0x000fea0003800000 */
.L_x_1938:
        /* <DEDUP_REMOVED lines=20> */
.L_x_1941:
[----:B------:R-:W-:Y:S05]  /*17c0*/  BSYNC B0 ;  /* 0x0000000000007941 */ /* 0x000fea0003800000 */
.L_x_1940:
[----:B---3--:R-:W-:Y:S01]  /*17d0*/  SHFL.IDX PT, R16, R5, 0x3, 0x181f ;  /* 0x00781f0005107f89 */ /* 0x008fe200000e0000 */
[----:B------:R-:W-:Y:S01]  /*17e0*/  IADD3 R2, R2, 0x60, RZ ;  /* 0x0000006002027810 */ /* 0x000fe20007ffe0ff */
[----:B------:R-:W-:Y:S01]  /*17f0*/  UIADD3 UR13, UR7, -0x1, URZ ;  /* 0xffffffff070d7890 */ /* 0x000fe2000fffe03f */
[----:B------:R-:W-:Y:S01]  /*1800*/  SHF.R.S32.HI R194, RZ, 0x1f, R9 ;  /* 0x0000001fffc27819 */ /* 0x000fe20000011409 */
[----:B------:R3:W1:Y:S01]  /*1810*/  SHFL.IDX PT, R17, R3, 0x3, 0x181f ;  /* 0x00781f0003117f89 */ /* 0x00066200000e0000 */
[----:B------:R-:W-:Y:S01]  /*1820*/  ISETP.GE.AND P0, PT, R2, UR4, PT ;  /* 0x0000000402007c0c */ /* 0x000fe2000bf06270 */
[----:B------:R-:W-:Y:S01]  /*1830*/  IMAD.MOV.U32 R195, RZ, RZ, c[0x0][0x2b8] ;  /* 0x0000ae00ffc37624 */ /* 0x000fe200078e00ff */
[----:B------:R-:W-:Y:S01]  /*1840*/  USHF.L.U32 UR25, UR13, 0x6, URZ ;  /* 0x000000060d197899 */ /* 0x000fe2000800063f */
[----:B------:R-:W-:Y:S01]  /*1850*/  LEA.HI R194, R194, R9, RZ, 0x3 ;  /* 0x00000009c2c27211 */ /* 0x000fe200078f18ff */
[----:B------:R-:W-:Y:S01]  /*1860*/  IMAD.SHL.U32 R133, R200, 0x2, RZ ;  /* 0x00000002c8857824 */ /* 0x000fe200078e00ff */
[----:B------:R-:W-:Y:S01]  /*1870*/  USHF.R.S32.HI UR8, URZ, 0x1f, UR9 ;  /* 0x0000001f3f087899 */ /* 0x000fe20008011409 */
[----:B------:R-:W-:Y:S01]  /*1880*/  ISETP.NE.AND P5, PT, R195, 0x1, PT ;  /* 0x00000001c300780c */ /* 0x000fe20003fa5270 */
[----:B------:R-:W-:Y:S01]  /*1890*/  ULDC.64 UR4, c[0x0][0x2b0] ;  /* 0x0000ac0000047ab9 */ /* 0x000fe20000000a00 */
[----:B------:R-:W-:Y:S01]  /*18a0*/  LOP3.LUT R194, R194, 0xfffffff8, RZ, 0xc0, !PT ;  /* 0xfffffff8c2c27812 */ /* 0x000fe200078ec0ff */
[----:B------:R-:W-:Y:S01]  /*18b0*/  UIMAD UR8, UR8, UR4, URZ ;  /* 0x00000004080872a4 */ /* 0x000fe2000f8e023f */
[----:B------:R-:W-:Y:S01]  /*18c0*/  IADD3 R199, R201, UR25, RZ ;  /* 0x00000019c9c77c10 */ /* 0x000fe2000fffe0ff */
[----:B------:R-:W-:Y:S01]  /*18d0*/  UIMAD.WIDE.U32 UR18, UR9, UR4, URZ ;  /* 0x00000004091272a5 */ /* 0x000fe2000f8e003f */
[----:B------:R-:W-:Y:S01]  /*18e0*/  P2R R2, PR, RZ, 0x20 ;  /* 0x00000020ff027803 */ /* 0x000fe20000000000 */
[----:B------:R-:W-:Y:S01]  /*18f0*/  UIMAD UR5, UR9, UR5, UR8 ;  /* 0x00000005090572a4 */ /* 0x000fe2000f8e0208 */
[----:B------:R-:W-:Y:S01]  /*1900*/  IMAD.MOV.U32 R198, RZ, RZ, RZ ;  /* 0x000000ffffc67224 */ /* 0x000fe200078e00ff */
[----:B------:R-:W-:-:S02]  /*1910*/  P2R R11, PR, RZ, 0x2 ;  /* 0x00000002ff0b7803 */ /* 0x000fc40000000000 */
[----:B------:R-:W-:Y:S01]  /*1920*/  UIADD3 UR10, UR19, UR5, URZ ;  /* 0x00000005130a7290 */ /* 0x000fe2000fffe03f */
[----:B-123--:R-:W-:Y:S01]  /*1930*/  SHF.R.S32.HI R3, RZ, 0x1f, R10 ;  /* 0x0000001fff037819 */ /* 0x00efe2000001140a */
[----:B----4-:R-:W-:Y:S01]  /*1940*/  @!P0 IMAD.WIDE R12, R207, 0x2, R16 ;  /* 0x00000002cf0c8825 */ /* 0x010fe200078e0210 */
[----:B------:R-:W-:Y:S02]  /*1950*/  USHF.R.S32.HI UR8, URZ, 0x1f, UR14 ;  /* 0x0000001f3f087899 */ /* 0x000fe4000801140e */
[----:B------:R-:W-:Y:S01]  /*1960*/  LEA.HI R192, R3, R10, RZ, 0x3 ;  /* 0x0000000a03c07211 */ /* 0x000fe200078f18ff */
[----:B------:R-:W-:Y:S01]  /*1970*/  ULDC.64 UR4, c[0x0][0x1e8] ;  /* 0x00007a0000047ab9 */ /* 0x000fe20000000a00 */
[----:B------:R-:W-:Y:S01]  /*1980*/  @!PT LDS RZ, [RZ] ;  /* 0x00000000fffff984 */ /* 0x000fe20000000800 */
[----:B------:R1:W-:Y:S01]  /*1990*/  @!P0 LDGSTS.E.BYPASS.LTC128B.128 [R133+0x1b100], [R12.64], !P2 ;  /* 0x1b1000000c858fae */ /* 0x0003e2000d101d54 */
[C---:B------:R-:W-:Y:S01]  /*19a0*/  ISETP.GE.AND P2, PT, R199.reuse, UR12, PT ;  /* 0x0000000cc7007c0c */ /* 0x040fe2000bf46270 */
[----:B-----5:R-:W-:Y:S01]  /*19b0*/  IMAD.IADD R199, R199, 0x1, R202 ;  /* 0x00000001c7c77824 */ /* 0x020fe200078e02ca */
[----:B------:R-:W-:-:S02]  /*19c0*/  LOP3.LUT R192, R192, 0xfffffff8, RZ, 0xc0, !PT ;  /* 0xfffffff8c0c07812 */ /* 0x000fc400078ec0ff */
[----:B------:R-:W-:Y:S01]  /*19d0*/  ISETP.GT.OR P2, PT, R201, 0x3f, P2 ;  /* 0x0000003fc900780c */ /* 0x000fe20001744670 */
[----:B------:R-:W-:-:S04]  /*19e0*/  @P5 IMAD.HI.U32 R3, R199, c[0x0][0x2bc], RZ ;  /* 0x0000af00c7035a27 */ /* 0x000fc800078e00ff */
[----:B------:R-:W-:-:S04]  /*19f0*/  @!P0 IMAD.WIDE R14, R192, 0x2, R16 ;  /* 0x00000002c00e8825 */ /* 0x000fc800078e0210 */
[----:B------:R-:W-:Y:S01]  /*1a00*/  @!P0 IMAD.WIDE R16, R194, 0x2, R16 ;  /* 0x00000002c2108825 */ /* 0x000fe200078e0210 */
[----:B------:R2:W-:Y:S03]  /*1a10*/  @!P0 LDGSTS.E.BYPASS.LTC128B.128 [R133+0x1f100], [R14.64], !P3 ;  /* 0x1f1000000e858fae */ /* 0x0005e6000d901d54 */
[----:B------:R-:W-:Y:S01]  /*1a20*/  IMAD.MOV.U32 R2, RZ, RZ, R199 ;  /* 0x000000ffff027224 */ /* 0x000fe200078e00c7 */
[----:B------:R3:W-:Y:S01]  /*1a30*/  @!P0 LDGSTS.E.BYPASS.LTC128B.128 [R133+0x23100], [R16.64], !P4 ;  /* 0x2310000010858fae */ /* 0x0007e2000e101d54 */
[----:B------:R-:W-:-:S03]  /*1a40*/  @P5 SHF.R.U32.HI R2, RZ, c[0x0][0x2c0], R3 ;  /* 0x0000b000ff025a19 */ /* 0x000fc60000011603 */
[----:B------:R-:W0:Y:S01]  /*1a50*/  LDGDEPBAR ;  /* 0x00000000000079af */ /* 0x000e220000000000 */
[----:B------:R-:W-:-:S04]  /*1a60*/  @!P2 IADD3 R6, P3, R2, UR18, RZ ;  /* 0x000000120206ac10 */ /* 0x000fc8000ff7e0ff */
[----:B------:R-:W-:Y:S02]  /*1a70*/  @!P2 LEA.HI.X.SX32 R3, R2, UR10, 0x1, P3 ;  /* 0x0000000a0203ac11 */ /* 0x000fe400098f0eff */
[----:B-1----:R-:W-:-:S04]  /*1a80*/  @!P2 LEA R12, P3, R6, c[0x0][0x2a0], 0x2 ;  /* 0x0000a800060caa11 */ /* 0x002fc800078610ff */
[----:B------:R-:W-:Y:S01]  /*1a90*/  @!P2 LEA.HI.X R13, R6, c[0x0][0x2a4], R3, 0x2, P3 ;  /* 0x0000a900060daa11 */ /* 0x000fe200018f1403 */
[----:B------:R-:W-:Y:S06]  /*1aa0*/  BAR.SYNC.DEFER_BLOCKING 0x0 ;  /* 0x0000000000007b1d */ /* 0x000fec0000010000 */
[----:B------:R-:W4:Y:S01]  /*1ab0*/  @!P2 LDG.E R198, [R12.64] ;  /* 0x000000140cc6a981 */ /* 0x000f22000c1e1900 */
[----:B------:R-:W-:Y:S01]  /*1ac0*/  IMAD.MOV R2, RZ, RZ, -R2 ;  /* 0x000000ffff027224 */ /* 0x000fe200078e0a02 */
[----:B------:R-:W-:Y:S01]  /*1ad0*/  UIMAD UR9, UR8, UR4, URZ ;  /* 0x00000004080972a4 */ /* 0x000fe2000f8e023f */
[----:B------:R-:W-:Y:S01]  /*1ae0*/  ISETP.GE.AND P5, PT, R207, c[0x0][0x1d4], PT ;  /* 0x00007500cf007a0c */ /* 0x000fe20003fa6270 */
[----:B------:R-:W-:Y:S01]  /*1af0*/  UIMAD.WIDE.U32 UR16, UR14, UR4, URZ ;  /* 0x000000040e1072a5 */ /* 0x000fe2000f8e003f */
[----:B------:R-:W-:Y:S01]  /*1b00*/  IMAD R199, R2, c[0x0][0x2b8], R199 ;  /* 0x0000ae0002c77a24 */ /* 0x000fe200078e02c7 */
[----:B------:R-:W-:Y:S01]  /*1b10*/  UIMAD UR9, UR14, UR5, UR9 ;  /* 0x000000050e0972a4 */ /* 0x000fe2000f8e0209 */
[----:B------:R-:W-:Y:S01]  /*1b20*/  ISETP.GE.AND P4, PT, R10, c[0x0][0x1d4], PT ;  /* 0x000075000a007a0c */ /* 0x000fe20003f86270 */
[----:B------:R-:W-:Y:S01]  /*1b30*/  UISETP.GT.AND UP2, UPT, UR13, UR11, UPT ;  /* 0x0000000b0d00728c */ /* 0x000fe2000bf44270 */
[----:B------:R-:W-:Y:S01]  /*1b40*/  IMAD.WIDE.U32 R22, R199, c[0x0][0x1e0], RZ ;  /* 0x00007800c7167a25 */ /* 0x000fe200078e00ff */
[----:B--2---:R-:W-:Y:S01]  /*1b50*/  SHF.R.S32.HI R14, RZ, 0x1f, R199 ;  /* 0x0000001fff0e7819 */ /* 0x004fe200000114c7 */
[----:B------:R-:W-:Y:S01]  /*1b60*/  UIADD3 UR9, UR17, UR9, URZ ;  /* 0x0000000911097290 */ /* 0x000fe2000fffe03f */
[----:B------:R-:W-:Y:S01]  /*1b70*/  ISETP.GE.AND P6, PT, R9, c[0x0][0x1d4], PT ;  /* 0x0000750009007a0c */ /* 0x000fe20003fc6270 */
[----:B---3--:R-:W-:Y:S01]  /*1b80*/  IMAD.MOV.U32 R16, RZ, RZ, R22 ;  /* 0x000000ffff107224 */ /* 0x008fe200078e0016 */
[----:B------:R-:W-:Y:S01]  /*1b90*/  ULDC.64 UR4, c[0x0][0x210] ;  /* 0x0000840000047ab9 */ /* 0x000fe20000000a00 */
[C---:B------:R-:W-:Y:S01]  /*1ba0*/  IMAD R2, R14.reuse, c[0x0][0x1e0], RZ ;  /* 0x000078000e027a24 */ /* 0x040fe200078e02ff */
[----:B------:R-:W-:Y:S01]  /*1bb0*/  UIMAD UR8, UR8, UR4, URZ ;  /* 0x00000004080872a4 */ /* 0x000fe2000f8e023f */
[----:B------:R-:W-:Y:S01]  /*1bc0*/  IMAD R14, R14, c[0x0][0x208], RZ ;  /* 0x000082000e0e7a24 */ /* 0x000fe200078e02ff */
[----:B------:R-:W-:Y:S01]  /*1bd0*/  UIMAD.WIDE.U32 UR22, UR14, UR4, URZ ;  /* 0x000000040e1672a5 */ /* 0x000fe2000f8e003f */
[C---:B------:R-:W-:Y:S01]  /*1be0*/  IMAD R2, R199.reuse, c[0x0][0x1e4], R2 ;  /* 0x00007900c7027a24 */ /* 0x040fe200078e0202 */
[----:B------:R-:W-:Y:S01]  /*1bf0*/  UIMAD UR8, UR14, UR5, UR8 ;  /* 0x000000050e0872a4 */ /* 0x000fe2000f8e0208 */
[----:B------:R-:W-:Y:S01]  /*1c00*/  IMAD R14, R199, c[0x0][0x20c], R14 ;  /* 0x00008300c70e7a24 */ /* 0x000fe200078e020e */
[----:B------:R-:W-:Y:S01]  /*1c10*/  ISETP.GE.AND P3, PT, R207, c[0x0][0x1d4], PT ;  /* 0x00007500cf007a0c */ /* 0x000fe20003f66270 */
[----:B------:R-:W-:Y:S01]  /*1c20*/  IMAD.IADD R17, R23, 0x1, R2 ;  /* 0x0000000117117824 */ /* 0x000fe200078e0202 */
[----:B------:R-:W-:Y:S01]  /*1c30*/  UIADD3 UR8, UR23, UR8, URZ ;  /* 0x0000000817087290 */ /* 0x000fe2000fffe03f */
[----:B------:R-:W-:Y:S01]  /*1c40*/  IMAD.WIDE.U32 R22, R199, c[0x0][0x208], RZ ;  /* 0x00008200c7167a25 */ /* 0x000fe200078e00ff */
[----:B------:R-:W-:-:S02]  /*1c50*/  LEA.HI R92, R94, R7, RZ, 0x5 ;  /* 0x000000075e5c7211 */ /* 0x000fc400078f28ff */
[----:B------:R-:W-:Y:S01]  /*1c60*/  SHF.R.S32.HI R132, RZ, 0x1f, R207 ;  /* 0x0000001fff847819 */ /* 0x000fe200000114cf */
[----:B------:R-:W-:Y:S01]  /*1c70*/  IMAD.IADD R15, R23, 0x1, R14 ;  /* 0x00000001170f7824 */ /* 0x000fe200078e020e */
[----:B------:R-:W-:Y:S01]  /*1c80*/  SEL R208, RZ, 0x10, P6 ;  /* 0x00000010ffd07807 */ /* 0x000fe20003000000 */
[----:B------:R-:W-:Y:S01]  /*1c90*/  IMAD.MOV.U32 R14, RZ, RZ, R22 ;  /* 0x000000ffff0e7224 */ /* 0x000fe200078e0016 */
[----:B------:R-:W-:Y:S02]  /*1ca0*/  IADD3 R196, R133, 0x100, RZ ;  /* 0x0000010085c47810 */ /* 0x000fe40007ffe0ff */
[----:B------:R-:W-:Y:S02]  /*1cb0*/  SHF.R.S32.HI R197, RZ, 0x1f, R194 ;  /* 0x0000001fffc57819 */ /* 0x000fe400000114c2 */
[----:B----4-:R-:W-:Y:S01]  /*1cc0*/  SHF.R.S32.HI R3, RZ, 0x1f, R198 ;  /* 0x0000001fff037819 */ /* 0x010fe200000114c6 */
[----:B------:R-:W-:-:S04]  /*1cd0*/  IMAD.WIDE.U32 R12, R198, c[0x0][0x1f0], R16 ;  /* 0x00007c00c60c7a25 */ /* 0x000fc800078e0010 */
[C---:B------:R-:W-:Y:S01]  /*1ce0*/  IMAD R5, R3.reuse, c[0x0][0x1f0], RZ ;  /* 0x00007c0003057a24 */ /* 0x040fe200078e02ff */
[----:B------:R-:W-:Y:S01]  /*1cf0*/  IADD3 R12, P0, R12, UR16, RZ ;  /* 0x000000100c0c7c10 */ /* 0x000fe2000ff1e0ff */
[----:B------:R-:W-:Y:S02]  /*1d00*/  IMAD R3, R3, c[0x0][0x218], RZ ;  /* 0x0000860003037a24 */ /* 0x000fe400078e02ff */
[C---:B------:R-:W-:Y:S02]  /*1d10*/  IMAD R2, R198.reuse, c[0x0][0x1f4], R5 ;  /* 0x00007d00c6027a24 */ /* 0x040fe400078e0205 */
[----:B------:R-:W-:-:S03]  /*1d20*/  IMAD.WIDE.U32 R14, R198, c[0x0][0x218], R14 ;  /* 0x00008600c60e7a25 */ /* 0x000fc600078e000e */
[----:B------:R-:W-:Y:S01]  /*1d30*/  IADD3.X R5, R13, UR9, R2, P0, !PT ;  /* 0x000000090d057c10 */ /* 0x000fe200087fe402 */
[----:B------:R-:W-:Y:S01]  /*1d40*/  IMAD R3, R198, c[0x0][0x21c], R3 ;  /* 0x00008700c6037a24 */ /* 0x000fe200078e0203 */
[----:B------:R-:W-:-:S04]  /*1d50*/  LEA R13, P0, R12, c[0x0][0x1c8], 0x1 ;  /* 0x000072000c0d7a11 */ /* 0x000fc800078008ff */
[----:B------:R-:W-:Y:S01]  /*1d60*/  LEA.HI.X R12, R12, c[0x0][0x1cc], R5, 0x1, P0 ;  /* 0x000073000c0c7a11 */ /* 0x000fe200000f0c05 */
[----:B------:R-:W-:Y:S01]  /*1d70*/  SHFL.IDX PT, R16, R13, RZ, 0x181f ;  /* 0x00181fff0d107589 */ /* 0x000fe200000e0000 */
[----:B------:R-:W-:-:S03]  /*1d80*/  IMAD.U32 R5, RZ, RZ, UR25 ;  /* 0x00000019ff057e24 */ /* 0x000fc6000f8e00ff */
[----:B------:R-:W1:Y:S02]  /*1d90*/  SHFL.IDX PT, R17, R12, RZ, 0x181f ;  /* 0x00181fff0c117589 */ /* 0x000e6400000e0000 */
[----:B------:R-:W-:Y:S02]  /*1da0*/  IADD3 R2, -R20, UR12, -R5 ;  /* 0x0000000c14027c10 */ /* 0x000fe4000fffe905 */
[----:B------:R-:W-:Y:S02]  /*1db0*/  SHFL.IDX PT, R28, R13, 0x1, 0x181f ;  /* 0x00381f000d1c7f89 */ /* 0x000fe400000e0000 */
[----:B------:R-:W-:Y:S02]  /*1dc0*/  ISETP.GE.AND P0, PT, R2, 0x1, PT ;  /* 0x000000010200780c */ /* 0x000fe40003f06270 */
[----:B------:R2:W3:Y:S11]  /*1dd0*/  SHFL.IDX PT, R29, R12, 0x1, 0x181f ;  /* 0x00381f000c1d7f89 */ /* 0x0004f600000e0000 */
[----:B-1----:R-:W-:-:S04]  /*1de0*/  @P0 IMAD.WIDE R24, R207, 0x2, R16 ;  /* 0x00000002cf180825 */ /* 0x002fc800078e0210 */
[--C-:B------:R-:W-:Y:S01]  /*1df0*/  @P0 IMAD.WIDE R22, R192, 0x2, R16.reuse ;  /* 0x00000002c0160825 */ /* 0x100fe200078e0210 */
[----:B------:R1:W-:Y:S03]  /*1e00*/  @P0 LDGSTS.E.BYPASS.LTC128B.128 [R133+0xc100], [R24.64], !P5 ;  /* 0x0c10000018850fae */ /* 0x0003e6000e901d54 */
[----:B------:R-:W-:Y:S01]  /*1e10*/  @P0 IMAD.WIDE R16, R194, 0x2, R16 ;  /* 0x00000002c2100825 */ /* 0x000fe200078e0210 */
[----:B------:R4:W-:Y:S03]  /*1e20*/  @P0 LDGSTS.E.BYPASS.LTC128B.128 [R133+0xe100], [R22.64], !P4 ;  /* 0x0e10000016850fae */ /* 0x0009e6000e101d54 */
[----:B--2---:R-:W-:Y:S01]  /*1e30*/  IMAD.WIDE R12, R207, 0x2, RZ ;  /* 0x00000002cf0c7825 */ /* 0x004fe200078e02ff */
[----:B------:R2:W-:Y:S01]  /*1e40*/  @P0 LDGSTS.E.BYPASS.LTC128B.128 [R133+0x10100], [R16.64], !P6 ;  /* 0x1010000010850fae */ /* 0x0005e2000f101d54 */
[----:B------:R-:W-:-:S04]  /*1e50*/  IADD3 R5, P0, R14, UR22, RZ ;  /* 0x000000160e057c10 */ /* 0x000fc8000ff1e0ff */
[----:B------:R-:W-:Y:S02]  /*1e60*/  IADD3.X R14, R15, UR8, R3, P0, !PT ;  /* 0x000000080f0e7c10 */ /* 0x000fe400087fe403 */
[----:B------:R-:W-:-:S04]  /*1e70*/  LEA R15, P0, R5, c[0x0][0x1f8], 0x1 ;  /* 0x00007e00050f7a11 */ /* 0x000fc800078008ff */
[----:B------:R-:W-:Y:S01]  /*1e80*/  LEA.HI.X R14, R5, c[0x0][0x1fc], R14, 0x1, P0 ;  /* 0x00007f00050e7a11 */ /* 0x000fe200000f0c0e */
[----:B------:R-:W2:Y:S01]  /*1e90*/  SHFL.IDX PT, R6, R15, RZ, 0x181f ;  /* 0x00181fff0f067589 */ /* 0x000ea200000e0000 */
[----:B------:R-:W-:-:S03]  /*1ea0*/  ISETP.GT.AND P0, PT, R2, 0x20, PT ;  /* 0x000000200200780c */ /* 0x000fc60003f04270 */
[----:B------:R-:W2:Y:S01]  /*1eb0*/  SHFL.IDX PT, R8, R14, RZ, 0x181f ;  /* 0x00181fff0e087589 */ /* 0x000ea200000e0000 */
[----:B-1----:R-:W-:-:S03]  /*1ec0*/  IMAD.WIDE R24, R192, 0x2, RZ ;  /* 0x00000002c0187825 */ /* 0x002fc600078e02ff */
[----:B------:R-:W1:Y:S01]  /*1ed0*/  SHFL.IDX PT, R3, R15, 0x1, 0x181f ;  /* 0x00381f000f037f89 */ /* 0x000e6200000e0000 */
[----:B----4-:R-:W-:-:S03]  /*1ee0*/  IMAD.WIDE R22, R194, 0x2, RZ ;  /* 0x00000002c2167825 */ /* 0x010fc600078e02ff */
[----:B------:R4:W1:Y:S02]  /*1ef0*/  SHFL.IDX PT, R5, R14, 0x1, 0x181f ;  /* 0x00381f000e057f89 */ /* 0x00086400000e0000 */
[----:B---3--:R-:W-:-:S04]  /*1f00*/  @P0 IMAD.WIDE R26, R207, 0x2, R28 ;  /* 0x00000002cf1a0825 */ /* 0x008fc800078e021c */
[--C-:B------:R-:W-:Y:S01]  /*1f10*/  @P0 IMAD.WIDE R30, R192, 0x2, R28.reuse ;  /* 0x00000002c01e0825 */ /* 0x100fe200078e021c */
[----:B------:R3:W-:Y:S03]  /*1f20*/  @P0 LDGSTS.E.BYPASS.LTC128B.128 [R133+0xd100], [R26.64], !P5 ;  /* 0x0d1000001a850fae */ /* 0x0007e6000e901d54 */
[----:B------:R-:W-:Y:S01]  /*1f30*/  @P0 IMAD.WIDE R28, R194, 0x2, R28 ;  /* 0x00000002c21c0825 */ /* 0x000fe200078e021c */
[----:B------:R3:W-:Y:S04]  /*1f40*/  @P0 LDGSTS.E.BYPASS.LTC128B.128 [R133+0xf100], [R30.64], !P4 ;  /* 0x0f1000001e850fae */ /* 0x0007e8000e101d54 */
[----:B------:R3:W-:Y:S01]  /*1f50*/  @P0 LDGSTS.E.BYPASS.LTC128B.128 [R133+0x11100], [R28.64], !P6 ;  /* 0x111000001c850fae */ /* 0x0007e2000f101d54 */
[----:B--2---:R-:W-:-:S03]  /*1f60*/  IADD3 R16, P0, R6, R12, RZ ;  /* 0x0000000c06107210 */ /* 0x004fc60007f1e0ff */
[----:B------:R-:W0:Y:S02]  /*1f70*/  LDGDEPBAR ;  /* 0x00000000000079af */ /* 0x000e240000000000 */
[----:B------:R-:W-:Y:S01]  /*1f80*/  IMAD.X R17, R8, 0x1, R13, P0 ;  /* 0x0000000108117824 */ /* 0x000fe200000e060d */
[----:B----4-:R-:W-:-:S05]  /*1f90*/  IADD3 R14, P0, R6, R24, RZ ;  /* 0x00000018060e7210 */ /* 0x010fca0007f1e0ff */
[----:B------:R-:W-:Y:S01]  /*1fa0*/  IMAD.X R15, R8, 0x1, R25, P0 ;  /* 0x00000001080f7824 */ /* 0x000fe200000e0619 */
[----:B-1----:R-:W-:-:S05]  /*1fb0*/  IADD3 R12, P0, R12, R3, RZ ;  /* 0x000000030c0c7210 */ /* 0x002fca0007f1e0ff */
[----:B------:R-:W-:Y:S01]  /*1fc0*/  IMAD.X R13, R13, 0x1, R5, P0 ;  /* 0x000000010d0d7824 */ /* 0x000fe200000e0605 */
[----:B---3--:R-:W-:Y:S02]  /*1fd0*/  IADD3 R26, P0, R6, R22, RZ ;  /* 0x00000016061a7210 */ /* 0x008fe40007f1e0ff */
[----:B------:R-:W-:-:S03]  /*1fe0*/  SHF.R.S32.HI R6, RZ, 0x5, R92 ;  /* 0x00000005ff067819 */ /* 0x000fc6000001145c */
[----:B------:R-:W-:Y:S01]  /*1ff0*/  IMAD.X R27, R8, 0x1, R23, P0 ;  /* 0x00000001081b7824 */ /* 0x000fe200000e0617 */
[----:B------:R-:W-:-:S05]  /*2000*/  IADD3 R24, P0, R24, R3, RZ ;  /* 0x0000000318187210 */ /* 0x000fca0007f1e0ff */
[----:B------:R-:W-:Y:S01]  /*2010*/  IMAD.X R25, R25, 0x1, R5, P0 ;  /* 0x0000000119197824 */ /* 0x000fe200000e0605 */
[----:B------:R-:W-:Y:S02]  /*2020*/  IADD3 R22, P0, R22, R3, RZ ;  /* 0x0000000316167210 */ /* 0x000fe40007f1e0ff */
[----:B------:R-:W-:-:S03]  /*2030*/  SHF.R.S32.HI R3, RZ, 0x1f, R192 ;  /* 0x0000001fff037819 */ /* 0x000fc600000114c0 */
[----:B------:R-:W-:Y:S01]  /*2040*/  IMAD.X R23, R23, 0x1, R5, P0 ;  /* 0x0000000117177824 */ /* 0x000fe200000e0605 */
[C---:B------:R-:W-:Y:S02]  /*2050*/  ISETP.LT.OR P0, PT, R2.reuse, 0x1, P3 ;  /* 0x000000010200780c */ /* 0x040fe40001f01670 */
[----:B------:R-:W-:-:S11]  /*2060*/  ISETP.LT.OR P3, PT, R2, 0x21, P3 ;  /* 0x000000210200780c */ /* 0x000fd60001f61670 */
[----:B------:R1:W-:Y:S01]  /*2070*/  LDGSTS.E.BYPASS.LTC128B.128 [R133+0x100], [R16.64], !P0 ;  /* 0x0010000010857fae */ /* 0x0003e2000c101d54 */
[----:B------:R-:W-:-:S04]  /*2080*/  ISETP.GE.AND P0, PT, R10, c[0x0][0x1d4], PT ;  /* 0x000075000a007a0c */ /* 0x000fc80003f06270 */
[C---:B------:R-:W-:Y:S02]  /*2090*/  ISETP.LT.OR P2, PT, R2.reuse, 0x1, P0 ;  /* 0x000000010200780c */ /* 0x040fe40000741670 */
[----:B------:R-:W-:-:S11]  /*20a0*/  ISETP.LT.OR P0, PT, R2, 0x21, P0 ;  /* 0x000000210200780c */ /* 0x000fd60000701670 */
[----:B------:R1:W-:Y:S01]  /*20b0*/  LDGSTS.E.BYPASS.LTC128B.128 [R133+0x2100], [R14.64], !P2 ;  /* 0x021000000e857fae */ /* 0x0003e2000d101d54 */
[----:B------:R-:W-:-:S04]  /*20c0*/  ISETP.GE.AND P2, PT, R9, c[0x0][0x1d4], PT ;  /* 0x0000750009007a0c */ /* 0x000fc80003f46270 */
[----:B------:R-:W-:-:S13]  /*20d0*/  ISETP.LT.OR P1, PT, R2, 0x1, P2 ;  /* 0x000000010200780c */ /* 0x000fda0001721670 */
[----:B------:R1:W-:Y:S01]  /*20e0*/  LDGSTS.E.BYPASS.LTC128B.128 [R133+0x4100], [R26.64], !P1 ;  /* 0x041000001a857fae */ /* 0x0003e2000c901d54 */
[----:B------:R-:W-:-:S03]  /*20f0*/  ISETP.NE.AND P1, PT, R11, RZ, PT ;  /* 0x000000ff0b00720c */ /* 0x000fc60003f25270 */
[----:B------:R1:W-:Y:S01]  /*2100*/  LDGSTS.E.BYPASS.LTC128B.128 [R133+0x1100], [R12.64], !P3 ;  /* 0x011000000c857fae */ /* 0x0003e2000d901d54 */
[----:B------:R-:W-:-:S03]  /*2110*/  ISETP.GT.AND P3, PT, R201, 0x3f, PT ;  /* 0x0000003fc900780c */ /* 0x000fc60003f64270 */
[----:B------:R1:W-:Y:S01]  /*2120*/  LDGSTS.E.BYPASS.LTC128B.128 [R133+0x3100], [R24.64], !P0 ;  /* 0x0310000018857fae */ /* 0x0003e2000c101d54 */
[----:B------:R-:W-:-:S13]  /*2130*/  ISETP.LT.OR P0, PT, R2, 0x21, P2 ;  /* 0x000000210200780c */ /* 0x000fda0001701670 */
[----:B------:R1:W-:Y:S01]  /*2140*/  LDGSTS.E.BYPASS.LTC128B.128 [R133+0x5100], [R22.64], !P0 ;  /* 0x0510000016857fae */ /* 0x0003e2000c101d54 */
[----:B------:R-:W-:-:S03]  /*2150*/  PLOP3.LUT P0, PT, PT, PT, UP2, 0x40, 0x0 ;  /* 0x000000000000781c */ /* 0x000fc60003f0e828 */
[----:B------:R-:W0:Y:S10]  /*2160*/  LDGDEPBAR ;  /* 0x00000000000079af */ /* 0x000e340000000000 */
[----:B------:R-:W-:Y:S05]  /*2170*/  @P0 BRA `(.L_x_1942) ;  /* 0x0000042000000947 */ /* 0x000fea0003800000 */
[----:B------:R-:W-:Y:S01]  /*2180*/  ISETP.NE.AND P2, PT, R195, 0x1, PT ;  /* 0x00000001c300780c */ /* 0x000fe20003f45270 */
[----:B------:R-:W-:Y:S01]  /*2190*/  IMAD.MOV.U32 R198, RZ, RZ, RZ ;  /* 0x000000ffffc67224 */ /* 0x000fe200078e00ff */
[----:B------:R-:W-:-:S04]  /*21a0*/  IADD3 R199, R201, UR25, R202 ;  /* 0x00000019c9c77c10 */ /* 0x000fc8000fffe0ca */
[----:B------:R-:W-:-:S05]  /*21b0*/  IADD3 R199, R199, -0x40, RZ ;  /* 0xffffffc0c7c77810 */ /* 0x000fca0007ffe0ff */
[----:B------:R-:W-:Y:S02]  /*21c0*/  IMAD.MOV.U32 R2, RZ, RZ, R199 ;  /* 0x000000ffff027224 */ /* 0x000fe400078e00c7 */
[----:B------:R-:W-:-:S05]  /*21d0*/  @P2 IMAD.HI.U32 R5, R199, c[0x0][0x2bc], RZ ;  /* 0x0000af00c7052a27 */ /* 0x000fca00078e00ff */
[----:B------:R-:W-:-:S04]  /*21e0*/  @P2 SHF.R.U32.HI R2, RZ, c[0x0][0x2c0], R5 ;  /* 0x0000b000ff022a19 */ /* 0x000fc80000011605 */
[----:B------:R-:W-:-:S04]  /*21f0*/  @!P3 IADD3 R10, P0, R2, UR18, RZ ;  /* 0x00000012020abc10 */ /* 0x000fc8000ff1e0ff */
[----:B------:R-:W-:Y:S02]  /*2200*/  @!P3 LEA.HI.X.SX32 R5, R2, UR10, 0x1, P0 ;  /* 0x0000000a0205bc11 */ /* 0x000fe400080f0eff */
[----:B------:R-:W-:-:S04]  /*2210*/  @!P3 LEA R8, P0, R10, c[0x0][0x2a0], 0x2 ;  /* 0x0000a8000a08ba11 */ /* 0x000fc800078010ff */
[----:B------:R-:W-:-:S05]  /*2220*/  @!P3 LEA.HI.X R9, R10, c[0x0][0x2a4], R5, 0x2, P0 ;  /* 0x0000a9000a09ba11 */ /* 0x000fca00000f1405 */
[----:B------:R-:W2:Y:S01]  /*2230*/  @!P3 LDG.E R198, [R8.64] ;  /* 0x0000001408c6b981 */ /* 0x000ea2000c1e1900 */
[----:B------:R-:W-:Y:S01]  /*2240*/  IMAD.MOV R2, RZ, RZ, -R2 ;  /* 0x000000ffff027224 */ /* 0x000fe200078e0a02 */
[C---:B-1----:R-:W-:Y:S01]  /*2250*/  SHF.L.U64.HI R13, R207.reuse, 0x1, R132 ;  /* 0x00000001cf0d7819 */ /* 0x042fe20000010284 */
[----:B------:R-:W-:Y:S01]  /*2260*/  IMAD.SHL.U32 R12, R207, 0x2, RZ ;  /* 0x00000002cf0c7824 */ /* 0x000fe200078e00ff */
        /* <DEDUP_REMOVED lines=8> */
[----:B--2---:R-:W-:-:S03]  /*22f0*/  SHF.R.S32.HI R5, RZ, 0x1f, R198 ;  /* 0x0000001fff057819 */ /* 0x004fc600000114c6 */
[----:B------:R-:W-:Y:S01]  /*2300*/  IMAD.WIDE.U32 R8, R198, c[0x0][0x1f0], R10 ;  /* 0x00007c00c6087a25 */ /* 0x000fe200078e000a */
[----:B------:R-:W-:Y:S02]  /*2310*/  SEL R11, RZ, 0x10, P5 ;  /* 0x00000010ff0b7807 */ /* 0x000fe40002800000 */
[----:B------:R-:W-:Y:S01]  /*2320*/  SHF.L.U64.HI R10, R192, 0x1, R3 ;  /* 0x00000001c00a7819 */ /* 0x000fe20000010203 */
[----:B------:R-:W-:Y:S01]  /*2330*/  IMAD R5, R5, c[0x0][0x1f0], RZ ;  /* 0x00007c0005057a24 */ /* 0x000fe200078e02ff */
[----:B------:R-:W-:Y:S02]  /*2340*/  IADD3 R14, P0, R8, UR16, RZ ;  /* 0x00000010080e7c10 */ /* 0x000fe4000ff1e0ff */
[----:B------:R-:W-:Y:S01]  /*2350*/  IADD3 R25, -R11, 0x10, RZ ;  /* 0x000000100b197810 */ /* 0x000fe20007ffe1ff */
[----:B------:R-:W-:Y:S01]  /*2360*/  IMAD R2, R198, c[0x0][0x1f4], R5 ;  /* 0x00007d00c6027a24 */ /* 0x000fe200078e0205 */
[----:B------:R-:W-:Y:S02]  /*2370*/  SEL R8, RZ, 0x10, P4 ;  /* 0x00000010ff087807 */ /* 0x000fe40002000000 */
[----:B------:R-:W-:-:S02]  /*2380*/  LOP3.LUT R25, R25, 0xf, RZ, 0xc0, !PT ;  /* 0x0000000f19197812 */ /* 0x000fc400078ec0ff */
[----:B------:R-:W-:Y:S01]  /*2390*/  IADD3.X R9, R9, UR9, R2, P0, !PT ;  /* 0x0000000909097c10 */ /* 0x000fe200087fe402 */
[----:B------:R-:W-:Y:S01]  /*23a0*/  IMAD.SHL.U32 R2, R194, 0x2, RZ ;  /* 0x00000002c2027824 */ /* 0x000fe200078e00ff */
[----:B------:R-:W-:Y:S02]  /*23b0*/  LEA R15, P0, R14, c[0x0][0x1c8], 0x1 ;  /* 0x000072000e0f7a11 */ /* 0x000fe400078008ff */
[----:B------:R-:W-:Y:S02]  /*23c0*/  IADD3 R22, -R8, 0x10, RZ ;  /* 0x0000001008167810 */ /* 0x000fe40007ffe1ff */
[----:B------:R-:W-:Y:S01]  /*23d0*/  LEA.HI.X R14, R14, c[0x0][0x1cc], R9, 0x1, P0 ;  /* 0x000073000e0e7a11 */ /* 0x000fe200000f0c09 */
[----:B------:R-:W1:Y:S01]  /*23e0*/  SHFL.IDX PT, R16, R15, 0x1, 0x181f ;  /* 0x00381f000f107f89 */ /* 0x000e6200000e0000 */
[----:B------:R-:W-:Y:S01]  /*23f0*/  IMAD.SHL.U32 R9, R192, 0x2, RZ ;  /* 0x00000002c0097824 */ /* 0x000fe200078e00ff */
[----:B------:R-:W-:Y:S02]  /*2400*/  LOP3.LUT R22, R22, 0xf, RZ, 0xc0, !PT ;  /* 0x0000000f16167812 */ /* 0x000fe400078ec0ff */
[----:B------:R-:W2:Y:S01]  /*2410*/  SHFL.IDX PT, R18, R14, 0x1, 0x181f ;  /* 0x00381f000e127f89 */ /* 0x000ea200000e0000 */
[----:B------:R-:W-:-:S03]  /*2420*/  SHF.L.U64.HI R5, R194, 0x1, R197 ;  /* 0x00000001c2057819 */ /* 0x000fc600000102c5 */
[----:B------:R-:W3:Y:S04]  /*2430*/  SHFL.IDX PT, R15, R15, RZ, 0x181f ;  /* 0x00181fff0f0f7589 */ /* 0x000ee800000e0000 */
[----:B------:R-:W4:Y:S01]  /*2440*/  SHFL.IDX PT, R14, R14, RZ, 0x181f ;  /* 0x00181fff0e0e7589 */ /* 0x000f2200000e0000 */
[----:B-1----:R-:W-:-:S04]  /*2450*/  IADD3 R24, P2, P0, R25, R16, R12 ;  /* 0x0000001019187210 */ /* 0x002fc8000785e00c */
[----:B--2---:R-:W-:Y:S02]  /*2460*/  IADD3.X R25, RZ, R18, R13, P2, P0 ;  /* 0x00000012ff197210 */ /* 0x004fe400017e040d */
[----:B------:R-:W-:-:S04]  /*2470*/  IADD3 R22, P2, P0, R22, R16, R9 ;  /* 0x0000001016167210 */ /* 0x000fc8000785e009 */
[----:B------:R-:W-:Y:S02]  /*2480*/  IADD3.X R23, RZ, R18, R10, P2, P0 ;  /* 0x00000012ff177210 */ /* 0x000fe400017e040a */
[----:B------:R-:W-:-:S04]  /*2490*/  IADD3 R16, P2, P0, R17, R16, R2 ;  /* 0x0000001011107210 */ /* 0x000fc8000785e002 */
[----:B------:R-:W-:Y:S02]  /*24a0*/  IADD3.X R17, RZ, R18, R5, P2, P0 ;  /* 0x00000012ff117210 */ /* 0x000fe400017e0405 */
[----:B---3--:R-:W-:-:S05]  /*24b0*/  IADD3 R12, P0, R15, R12, RZ ;  /* 0x0000000c0f0c7210 */ /* 0x008fca0007f1e0ff */
[----:B----4-:R-:W-:Y:S01]  /*24c0*/  IMAD.X R13, R14, 0x1, R13, P0 ;  /* 0x000000010e0d7824 */ /* 0x010fe200000e060d */
        /* <DEDUP_REMOVED lines=13> */
.L_x_1942:
[----:B------:R-:W0:Y:S01]  /*25a0*/  LDGDEPBAR ;  /* 0x00000000000079af */ /* 0x000e220000000000 */
[----:B------:R-:W-:Y:S01]  /*25b0*/  SHF.R.S32.HI R2, RZ, 0x4, R21 ;  /* 0x00000004ff027819 */ /* 0x000fe20000011415 */
[C---:B------:R-:W-:Y:S01]  /*25c0*/  IMAD.SHL.U32 R5, R209.reuse, 0x40, RZ ;  /* 0x00000040d1057824 */ /* 0x040fe200078e00ff */
[----:B------:R-:W-:Y:S01]  /*25d0*/  LOP3.LUT P0, RZ, R209, 0x2, RZ, 0xc0, !PT ;  /* 0x00000002d1ff7812 */ /* 0x000fe2000780c0ff */
[----:B------:R-:W-:Y:S01]  /*25e0*/  IMAD.SHL.U32 R20, R20, 0x8, RZ ;  /* 0x0000000814147824 */ /* 0x000fe200078e00ff */
[----:B------:R-:W-:Y:S01]  /*25f0*/  LEA.HI R21, R21, R2, RZ, 0x1 ;  /* 0x0000000215157211 */ /* 0x000fe200078f08ff */
[----:B------:R-:W-:Y:S01]  /*2600*/  IMAD.SHL.U32 R19, R19, 0x40, RZ ;  /* 0x0000004013137824 */ /* 0x000fe200078e00ff */
[----:B------:R-:W-:Y:S01]  /*2610*/  LOP3.LUT R5, R5, 0x1c0, RZ, 0xc0, !PT ;  /* 0x000001c005057812 */ /* 0x000fe200078ec0ff */
[----:B------:R-:W-:Y:S01]  /*2620*/  IMAD.MOV.U32 R186, RZ, RZ, 0x20 ;  /* 0x00000020ffba7424 */ /* 0x000fe200078e00ff */
[----:B------:R-:W-:Y:S01]  /*2630*/  LOP3.LUT R21, R21, 0xfffffffe, RZ, 0xc0, !PT ;  /* 0xfffffffe15157812 */ /* 0x000fe200078ec0ff */
[----:B------:R-:W-:Y:S01]  /*2640*/  IMAD.SHL.U32 R188, R188, 0x2, RZ ;  /* 0x00000002bcbc7824 */ /* 0x000fe200078e00ff */
[----:B------:R-:W-:-:S02]  /*2650*/  LOP3.LUT R20, R5, 0x8, R20, 0xf8, !PT ;  /* 0x0000000805147812 */ /* 0x000fc400078ef814 */
[----:B------:R-:W-:Y:S01]  /*2660*/  SHF.R.U32.HI R5, RZ, 0x3, R5 ;  /* 0x00000003ff057819 */ /* 0x000fe20000011605 */
[----:B------:R-:W-:Y:S01]  /*2670*/  IMAD.IADD R21, R2, 0x1, -R21 ;  /* 0x0000000102157824 */ /* 0x000fe200078e0a15 */
[----:B------:R-:W-:Y:S02]  /*2680*/  LOP3.LUT R19, R19, 0x1c0, RZ, 0xc0, !PT ;  /* 0x000001c013137812 */ /* 0x000fe400078ec0ff */
[----:B------:R-:W-:Y:S01]  /*2690*/  LOP3.LUT R20, R20, R5, RZ, 0x3c, !PT ;  /* 0x0000000514147212 */ /* 0x000fe200078e3cff */
[C---:B------:R-:W-:Y:S01]  /*26a0*/  IMAD.SHL.U32 R2, R21.reuse, 0x8, RZ ;  /* 0x0000000815027824 */ /* 0x040fe200078e00ff */
[----:B------:R-:W-:Y:S01]  /*26b0*/  SEL R186, R186, 0xffffffe0, !P0 ;  /* 0xffffffe0baba7807 */ /* 0x000fe20004000000 */
[----:B------:R-:W-:Y:S01]  /*26c0*/  IMAD.SHL.U32 R5, R0, 0x40, RZ ;  /* 0x0000004000057824 */ /* 0x000fe200078e00ff */
[----:B------:R-:W-:Y:S01]  /*26d0*/  PLOP3.LUT P0, PT, PT, PT, UP2, 0x40, 0x0 ;  /* 0x000000000000781c */ /* 0x000fe20003f0e828 */
[----:B------:R-:W-:Y:S01]  /*26e0*/  IMAD R189, R21, 0x200, R20 ;  /* 0x0000020015bd7824 */ /* 0x000fe200078e0214 */
[----:B------:R-:W-:Y:S01]  /*26f0*/  LOP3.LUT R2, R19, 0x8, R2, 0xf8, !PT ;  /* 0x0000000813027812 */ /* 0x000fe200078ef802 */
[----:B------:R-:W-:-:S04]  /*2700*/  DEPBAR.LE SB0, 0x3 ;  /* 0x000080c00000791a */ /* 0x000fc80000000000 */
[----:B------:R-:W-:-:S04]  /*2710*/  DEPBAR.LE SB0, 0x2 ;  /* 0x000080800000791a */ /* 0x000fc80000000000 */
[----:B------:R-:W-:Y:S01]  /*2720*/  SHF.R.U32.HI R19, RZ, 0x3, R19 ;  /* 0x00000003ff137819 */ /* 0x000fe20000011613 */
[----:B------:R-:W-:Y:S01]  /*2730*/  IMAD.SHL.U32 R189, R189, 0x2, RZ ;  /* 0x00000002bdbd7824 */ /* 0x000fe200078e00ff */
[----:B------:R-:W-:Y:S01]  /*2740*/  LOP3.LUT R5, R5, 0xfffffe00, RZ, 0xc0, !PT ;  /* 0xfffffe0005057812 */ /* 0x000fe200078ec0ff */
[----:B------:R-:W-:Y:S01]  /*2750*/  BAR.SYNC.DEFER_BLOCKING 0x0 ;  /* 0x0000000000007b1d */ /* 0x000fe20000010000 */
[----:B------:R-:W-:Y:S01]  /*2760*/  LOP3.LUT R2, R2, R19, RZ, 0x3c, !PT ;  /* 0x0000001302027212 */ /* 0x000fe200078e3cff */
[----:B------:R-:W-:Y:S02]  /*2770*/  IMAD.IADD R96, R189, 0x1, R186 ;  /* 0x00000001bd607824 */ /* 0x000fe400078e02ba */
[----:B------:R-:W-:-:S04]  /*2780*/  IMAD R9, R6, 0x400, R5 ;  /* 0x0000040006097824 */ /* 0x000fc800078e0205 */
[----:B------:R-:W-:-:S04]  /*2790*/  IMAD.IADD R0, R2, 0x1, R9 ;  /* 0x0000000102007824 */ /* 0x000fc800078e0209 */
[C---:B------:R-:W-:Y:S01]  /*27a0*/  IMAD.SHL.U32 R8, R0.reuse, 0x2, RZ ;  /* 0x0000000200087824 */ /* 0x040fe200078e00ff */
[----:B------:R-:W-:-:S05]  /*27b0*/  LEA R191, R0, 0x18100, 0x1 ;  /* 0x0001810000bf7811 */ /* 0x000fca00078e08ff */
[----:B------:R-:W-:Y:S01]  /*27c0*/  IMAD.IADD R187, R191, 0x1, R188 ;  /* 0x00000001bfbb7824 */ /* 0x000fe200078e02bc */
[----:B------:R2:W3:Y:S04]  /*27d0*/  LDSM.16.M88.4 R56, [R189+0xc100] ;  /* 0x00c10000bd38783b */ /* 0x0004e80000000200 */
[----:B-1----:R2:W1:Y:S04]  /*27e0*/  LDSM.16.M88.4 R24, [R189+0xc900] ;  /* 0x00c90000bd18783b */ /* 0x0024680000000200 */
        /* <DEDUP_REMOVED lines=8> */
[----:B------:R-:W-:Y:S05]  /*2870*/  @P0 BRA `(.L_x_1943) ;  /* 0x0000034000000947 */ /* 0x000fea0003800000 */
[----:B------:R-:W-:Y:S01]  /*2880*/  SHF.R.S32.HI R0, RZ, 0x1f, R199 ;  /* 0x0000001fff007819 */ /* 0x000fe200000114c7 */
[----:B------:R-:W-:Y:S01]  /*2890*/  IMAD.WIDE.U32 R16, R199, c[0x0][0x208], RZ ;  /* 0x00008200c7107a25 */ /* 0x000fe200078e00ff */
[----:B------:R-:W-:-:S02]  /*28a0*/  SHF.R.S32.HI R19, RZ, 0x1f, R198 ;  /* 0x0000001fff137819 */ /* 0x000fc400000114c6 */
[----:B------:R-:W-:Y:S01]  /*28b0*/  SEL R20, RZ, 0x10, P5 ;  /* 0x00000010ff147807 */ /* 0x000fe20002800000 */
[----:B------:R-:W-:Y:S01]  /*28c0*/  IMAD R0, R0, c[0x0][0x208], RZ ;  /* 0x0000820000007a24 */ /* 0x000fe200078e02ff */
[----:B------:R-:W-:Y:S01]  /*28d0*/  SHF.L.U64.HI R22, R207, 0x1, R132 ;  /* 0x00000001cf167819 */ /* 0x000fe20000010284 */
[----:B------:R-:W-:Y:S01]  /*28e0*/  IMAD R19, R19, c[0x0][0x218], RZ ;  /* 0x0000860013137a24 */ /* 0x000fe200078e02ff */
[----:B------:R-:W-:Y:S01]  /*28f0*/  IADD3 R38, -R20, 0x10, RZ ;  /* 0x0000001014267810 */ /* 0x000fe20007ffe1ff */
[----:B------:R-:W-:Y:S01]  /*2900*/  IMAD R0, R199, c[0x0][0x20c], R0 ;  /* 0x00008300c7007a24 */ /* 0x000fe200078e0200 */
[----:B------:R-:W-:Y:S01]  /*2910*/  IADD3 R29, -R208, 0x10, RZ ;  /* 0x00000010d01d7810 */ /* 0x000fe20007ffe1ff */
[----:B------:R-:W-:Y:S01]  /*2920*/  IMAD.SHL.U32 R21, R207, 0x2, RZ ;  /* 0x00000002cf157824 */ /* 0x000fe200078e00ff */
[----:B------:R-:W-:Y:S01]  /*2930*/  LOP3.LUT R38, R38, 0xf, RZ, 0xc0, !PT ;  /* 0x0000000f26267812 */ /* 0x000fe200078ec0ff */
[----:B------:R-:W-:Y:S01]  /*2940*/  IMAD.IADD R17, R17, 0x1, R0 ;  /* 0x0000000111117824 */ /* 0x000fe200078e0200 */
[----:B------:R-:W-:Y:S01]  /*2950*/  LOP3.LUT R29, R29, 0xf, RZ, 0xc0, !PT ;  /* 0x0000000f1d1d7812 */ /* 0x000fe200078ec0ff */
[----:B------:R-:W-:Y:S01]  /*2960*/  IMAD R0, R198, c[0x0][0x21c], R19 ;  /* 0x00008700c6007a24 */ /* 0x000fe200078e0213 */
[----:B------:R-:W-:Y:S01]  /*2970*/  SHF.L.U64.HI R19, R192, 0x1, R3 ;  /* 0x00000001c0137819 */ /* 0x000fe20000010203 */
[----:B------:R-:W-:-:S04]  /*2980*/  IMAD.WIDE.U32 R16, R198, c[0x0][0x218], R16 ;  /* 0x00008600c6107a25 */ /* 0x000fc800078e0010 */
[----:B------:R-:W-:Y:S01]  /*2990*/  IMAD.SHL.U32 R18, R192, 0x2, RZ ;  /* 0x00000002c0127824 */ /* 0x000fe200078e00ff */
[----:B------:R-:W-:Y:S02]  /*29a0*/  IADD3 R23, P0, R16, UR22, RZ ;  /* 0x0000001610177c10 */ /* 0x000fe4000ff1e0ff */
[C---:B------:R-:W-:Y:S02]  /*29b0*/  SHF.L.U64.HI R16, R194.reuse, 0x1, R197 ;  /* 0x00000001c2107819 */ /* 0x040fe400000102c5 */
[----:B------:R-:W-:Y:S02]  /*29c0*/  IADD3.X R0, R17, UR8, R0, P0, !PT ;  /* 0x0000000811007c10 */ /* 0x000fe400087fe400 */
[C---:B------:R-:W-:Y:S02]  /*29d0*/  LEA R28, P0, R23.reuse, c[0x0][0x1f8], 0x1 ;  /* 0x00007e00171c7a11 */ /* 0x040fe400078008ff */
[----:B------:R-:W-:Y:S02]  /*29e0*/  SEL R17, RZ, 0x10, P4 ;  /* 0x00000010ff117807 */ /* 0x000fe40002000000 */
[----:B------:R-:W-:Y:S01]  /*29f0*/  LEA.HI.X R23, R23, c[0x0][0x1fc], R0, 0x1, P0 ;  /* 0x00007f0017177a11 */ /* 0x000fe200000f0c00 */
[----:B------:R-:W5:Y:S01]  /*2a00*/  SHFL.IDX PT, R30, R28, 0x1, 0x181f ;  /* 0x00381f001c1e7f89 */ /* 0x000f6200000e0000 */
[----:B------:R-:W-:Y:S01]  /*2a10*/  IADD3 R37, -R17, 0x10, RZ ;  /* 0x0000001011257810 */ /* 0x000fe20007ffe1ff */
[----:B------:R-:W-:-:S02]  /*2a20*/  IMAD.SHL.U32 R0, R194, 0x2, RZ ;  /* 0x00000002c2007824 */ /* 0x000fc400078e00ff */
[----:B------:R-:W2:Y:S01]  /*2a30*/  SHFL.IDX PT, R31, R23, 0x1, 0x181f ;  /* 0x00381f00171f7f89 */ /* 0x000ea200000e0000 */
[----:B------:R-:W-:-:S03]  /*2a40*/  LOP3.LUT R37, R37, 0xf, RZ, 0xc0, !PT ;  /* 0x0000000f25257812 */ /* 0x000fc600078ec0ff */
[----:B------:R-:W-:Y:S01]  /*2a50*/  SHFL.IDX PT, R23, R23, RZ, 0x181f ;  /* 0x00181fff17177589 */ /* 0x000fe200000e0000 */
[----:B-----5:R-:W-:-:S04]  /*2a60*/  IADD3 R38, P2, P0, R38, R30, R21 ;  /* 0x0000001e26267210 */ /* 0x020fc8000785e015 */
[----:B--2---:R-:W-:Y:S02]  /*2a70*/  IADD3.X R39, RZ, R31, R22, P2, P0 ;  /* 0x0000001fff277210 */ /* 0x004fe400017e0416 */
[----:B------:R-:W-:-:S04]  /*2a80*/  IADD3 R36, P2, P0, R37, R30, R18 ;  /* 0x0000001e25247210 */ /* 0x000fc8000785e012 */
[-C--:B------:R-:W-:Y:S02]  /*2a90*/  IADD3.X R37, RZ, R31.reuse, R19, P2, P0 ;  /* 0x0000001fff257210 */ /* 0x080fe400017e0413 */
[----:B------:R-:W-:Y:S02]  /*2aa0*/  IADD3 R30, P2, P0, R29, R30, R0 ;  /* 0x0000001e1d1e7210 */ /* 0x000fe4000785e000 */
[----:B------:R-:W2:Y:S02]  /*2ab0*/  SHFL.IDX PT, R29, R28, RZ, 0x181f ;  /* 0x00181fff1c1d7589 */ /* 0x000ea400000e0000 */
[----:B------:R-:W-:Y:S02]  /*2ac0*/  IADD3.X R31, RZ, R31, R16, P2, P0 ;  /* 0x0000001fff1f7210 */ /* 0x000fe400017e0410 */
[----:B--2---:R-:W-:-:S05]  /*2ad0*/  IADD3 R44, P0, R29, R21, RZ ;  /* 0x000000151d2c7210 */ /* 0x004fca0007f1e0ff */
        /* <DEDUP_REMOVED lines=14> */
.L_x_1943:
[----:B------:R-:W-:Y:S01]  /*2bc0*/  IMAD.MOV.U32 R0, RZ, RZ, 0x40 ;  /* 0x00000040ff007424 */ /* 0x000fe200078e00ff */
[C---:B-123--:R-:W-:Y:S01]  /*2bd0*/  HMMA.16816.F32 R16, R8.reuse, R56, RZ ;  /* 0x000000380810723c */ /* 0x04efe200000018ff */
[C---:B------:R-:W-:Y:S01]  /*2be0*/  IMAD R185, R4.reuse, 0x2, R191 ;  /* 0x0000000204b97824 */ /* 0x040fe200078e02bf */
[----:B------:R-:W-:Y:S01]  /*2bf0*/  LDSM.16.M88.4 R76, [R191+0x8000] ;  /* 0x00800000bf4c783b */ /* 0x000fe20000000200 */
[----:B------:R-:W-:Y:S01]  /*2c00*/  IMAD R184, R4, 0x2, R187 ;  /* 0x0000000204b87824 */ /* 0x000fe200078e02bb */
[----:B------:R-:W-:Y:S01]  /*2c10*/  SEL R193, R0, 0xffffffc0, !P1 ;  /* 0xffffffc000c17807 */ /* 0x000fe20004800000 */
[----:B------:R-:W-:Y:S01]  /*2c20*/  UIADD3 UR26, UR12, 0x1, -UR25 ;  /* 0x000000010c1a7890 */ /* 0x000fe2000fffe819 */
[----:B------:R-:W-:Y:S01]  /*2c30*/  LDSM.16.M88.4 R36, [R185] ;  /* 0x00000000b924783b */ /* 0x000fe20000000200 */
[----:B------:R-:W-:Y:S01]  /*2c40*/  PLOP3.LUT P0, PT, PT, PT, UP1, 0x80, 0x0 ;  /* 0x000000000000781c */ /* 0x000fe20003f0f018 */
[C---:B------:R-:W-:Y:S01]  /*2c50*/  HMMA.16816.F32 R28, R8.reuse, R24, RZ ;  /* 0x00000018081c723c */ /* 0x040fe200000018ff */
[----:B------:R-:W-:Y:S01]  /*2c60*/  IADD3 R93, R189, R193, RZ ;  /* 0x000000c1bd5d7210 */ /* 0x000fe20007ffe0ff */
[----:B------:R-:W-:Y:S01]  /*2c70*/  IMAD.IADD R0, R193, 0x1, R96 ;  /* 0x00000001c1007824 */ /* 0x000fe200078e0260 */
[----:B------:R-:W-:Y:S01]  /*2c80*/  LDSM.16.M88.4 R80, [R189+0x11900] ;  /* 0x01190000bd50783b */ /* 0x000fe20000000200 */
[----:B------:R-:W-:Y:S01]  /*2c90*/  ULDC UR13, c[0x0][0x324] ;  /* 0x0000c900000d7ab9 */ /* 0x000fe20000000800 */
[----:B------:R-:W-:Y:S01]  /*2ca0*/  IMAD.IADD R135, R5, 0x1, R2 ;  /* 0x0000000105877824 */ /* 0x000fe200078e0202 */
[----:B------:R-:W-:Y:S01]  /*2cb0*/  ULDC UR5, c[0x0][0x2ac] ;  /* 0x0000ab0000057ab9 */ /* 0x000fe20000000800 */
[----:B------:R-:W1:Y:S01]  /*2cc0*/  LDSM.16.M88.4 R20, [R93+0xc100] ;  /* 0x00c100005d14783b */ /* 0x000e620000000200 */
[----:B----4-:R-:W-:Y:S01]  /*2cd0*/  HMMA.16816.F32 R52, R8, R48, RZ ;  /* 0x000000300834723c */ /* 0x010fe200000018ff */
[----:B------:R-:W-:-:S02]  /*2ce0*/  ULDC UR4, c[0x0][0x1d0] ;  /* 0x0000740000047ab9 */ /* 0x000fc40000000800 */
[----:B------:R-:W-:Y:S01]  /*2cf0*/  LDSM.16.M88.4 R68, [R93+0xd900] ;  /* 0x00d900005d44783b */ /* 0x000fe20000000200 */
[----:B------:R-:W-:Y:S02]  /*2d00*/  UIMAD UR4, UR5, UR4, -UR25 ;  /* 0x00000004050472a4 */ /* 0x000fe4000f8e0a19 */
[----:B------:R-:W-:Y:S01]  /*2d10*/  ULOP3.LUT UR13, URZ, UR13, URZ, 0x33, !UPT ;  /* 0x0000000d3f0d7292 */ /* 0x000fe2000f8e333f */
[----:B------:R-:W-:Y:S01]  /*2d20*/  LDSM.16.M88.4 R88, [R96+0x10100] ;  /* 0x010100006058783b */ /* 0x000fe20000000200 */
[C---:B------:R-:W-:Y:S03]  /*2d30*/  HMMA.16816.F32 R56, R8.reuse, R58, RZ ;  /* 0x0000003a0838723c */ /* 0x040fe600000018ff */
[----:B------:R-:W-:Y:S04]  /*2d40*/  LDSM.16.M88.4 R84, [R93+0x10100] ;  /* 0x010100005d54783b */ /* 0x000fe80000000200 */
[----:B------:R-:W0:Y:S01]  /*2d50*/  LDGDEPBAR ;  /* 0x00000000000079af */ /* 0x000e220000000000 */
[C---:B------:R-:W-:Y:S08]  /*2d60*/  HMMA.16816.F32 R24, R8.reuse, R26, RZ ;  /* 0x0000001a0818723c */ /* 0x040ff000000018ff */
[C---:B------:R-:W-:Y:S08]  /*2d70*/  HMMA.16816.F32 R48, R8.reuse, R50, RZ ;  /* 0x000000320830723c */ /* 0x040ff000000018ff */
[C---:B------:R-:W-:Y:S08]  /*2d80*/  HMMA.16816.F32 R44, R8.reuse, R12, RZ ;  /* 0x0000000c082c723c */ /* 0x040ff000000018ff */
[----:B------:R-:W-:Y:S01]  /*2d90*/  HMMA.16816.F32 R8, R8, R14, RZ ;  /* 0x0000000e0808723c */ /* 0x000fe200000018ff */
[----:B------:R-:W2:Y:S07]  /*2da0*/  LDSM.16.M88.4 R12, [R93+0xc900] ;  /* 0x00c900005d0c783b */ /* 0x000eae0000000200 */
        /* <DEDUP_REMOVED lines=11> */
[----:B------:R-:W3:Y:S04]  /*2e60*/  LDSM.16.M88.4 R8, [R93+0xd100] ;  /* 0x00d100005d08783b */ /* 0x000ee80000000200 */
[----:B------:R-:W4:Y:S03]  /*2e70*/  LDSM.16.M88.4 R32, [R184] ;  /* 0x00000000b820783b */ /* 0x000f260000000200 */
[C---:B-1----:R-:W-:Y:S08]  /*2e80*/  HMMA.16816.F32 R16, R36.reuse, R20, R16 ;  /* 0x000000142410723c */ /* 0x042ff00000001810 */
[C---:B------:R-:W-:Y:S01]  /*2e90*/  HMMA.16816.F32 R56, R36.reuse, R22, R56 ;  /* 0x000000162438723c */ /* 0x040fe20000001838 */
[----:B------:R-:W1:Y:S07]  /*2ea0*/  LDSM.16.M88.4 R20, [R0+0xc900] ;  /* 0x00c900000014783b */ /* 0x000e6e0000000200 */
[C---:B--2---:R-:W-:Y:S08]  /*2eb0*/  HMMA.16816.F32 R28, R36.reuse, R12, R28 ;  /* 0x0000000c241c723c */ /* 0x044ff0000000181c */
[C---:B------:R-:W-:Y:S01]  /*2ec0*/  HMMA.16816.F32 R24, R36.reuse, R14, R24 ;  /* 0x0000000e2418723c */ /* 0x040fe20000001818 */
[----:B------:R-:W-:Y:S07]  /*2ed0*/  LDSM.16.M88.4 R12, [R191+0x4000] ;  /* 0x00400000bf0c783b */ /* 0x000fee0000000200 */
[C---:B------:R-:W-:Y:S08]  /*2ee0*/  HMMA.16816.F32 R44, R36.reuse, R68, R44 ;  /* 0x00000044242c723c */ /* 0x040ff0000000182c */
[C---:B---3--:R-:W-:Y:S08]  /*2ef0*/  HMMA.16816.F32 R52, R36.reuse, R8, R52 ;  /* 0x000000082434723c */ /* 0x048ff00000001834 */
[C---:B------:R-:W-:Y:S01]  /*2f00*/  HMMA.16816.F32 R48, R36.reuse, R10, R48 ;  /* 0x0000000a2430723c */ /* 0x040fe20000001830 */
[----:B------:R-:W2:Y:S07]  /*2f10*/  LDSM.16.M88.4 R8, [R189+0xe100] ;  /* 0x00e10000bd08783b */ /* 0x000eae0000000200 */
[----:B------:R-:W-:Y:S01]  /*2f20*/  HMMA.16816.F32 R72, R36, R70, R72 ;  /* 0x000000462448723c */ /* 0x000fe20000001848 */
[----:B------:R-:W3:Y:S04]  /*2f30*/  LDSM.16.M88.4 R36, [R189+0xe900] ;  /* 0x00e90000bd24783b */ /* 0x000ee80000000200 */
[----:B------:R-:W-:Y:S03]  /*2f40*/  LDSM.16.M88.4 R68, [R187+0x8000] ;  /* 0x00800000bb44783b */ /* 0x000fe60000000200 */
[C---:B----4-:R-:W-:Y:S08]  /*2f50*/  HMMA.16816.F32 R16, R32.reuse, R40, R16 ;  /* 0x000000282010723c */ /* 0x050ff00000001810 */
[C---:B------:R-:W-:Y:S01]  /*2f60*/  HMMA.16816.F32 R56, R32.reuse, R42, R56 ;  /* 0x0000002a2038723c */ /* 0x040fe20000001838 */
[----:B------:R-:W4:Y:S07]  /*2f70*/  LDSM.16.M88.4 R40, [R189+0xf100] ;  /* 0x00f10000bd28783b */ /* 0x000f2e0000000200 */
[C---:B-1----:R-:W-:Y:S08]  /*2f80*/  HMMA.16816.F32 R28, R32.reuse, R20, R28 ;  /* 0x00000014201c723c */ /* 0x042ff0000000181c */
[C---:B------:R-:W-:Y:S01]  /*2f90*/  HMMA.16816.F32 R24, R32.reuse, R22, R24 ;  /* 0x000000162018723c */ /* 0x040fe20000001818 */
[----:B------:R-:W1:Y:S07]  /*2fa0*/  LDSM.16.M88.4 R20, [R189+0xf900] ;  /* 0x00f90000bd14783b */ /* 0x000e6e0000000200 */
[C---:B------:R-:W-:Y:S08]  /*2fb0*/  HMMA.16816.F32 R52, R32.reuse, R64, R52 ;  /* 0x000000402034723c */ /* 0x040ff00000001834 */
[C---:B------:R-:W-:Y:S01]  /*2fc0*/  HMMA.16816.F32 R48, R32.reuse, R66, R48 ;  /* 0x000000422030723c */ /* 0x040fe20000001830 */
[----:B------:R-:W-:Y:S07]  /*2fd0*/  LDSM.16.M88.4 R64, [R96+0x11100] ;  /* 0x011100006040783b */ /* 0x000fee0000000200 */
[C---:B------:R-:W-:Y:S08]  /*2fe0*/  HMMA.16816.F32 R44, R32.reuse, R60, R44 ;  /* 0x0000003c202c723c */ /* 0x040ff0000000182c */
[----:B------:R-:W-:Y:S01]  /*2ff0*/  HMMA.16816.F32 R72, R32, R62, R72 ;  /* 0x0000003e2048723c */ /* 0x000fe20000001848 */
[----:B------:R-:W-:Y:S04]  /*3000*/  LDSM.16.M88.4 R32, [R187+0x4000] ;  /* 0x00400000bb20783b */ /* 0x000fe80000000200 */
[----:B------:R-:W-:Y:S03]  /*3010*/  LDSM.16.M88.4 R60, [R96+0xe900] ;  /* 0x00e90000603c783b */ /* 0x000fe60000000200 */
[C---:B--2---:R-:W-:Y:S08]  /*3020*/  HMMA.16816.F32 R16, R12.reuse, R8, R16 ;  /* 0x000000080c10723c */ /* 0x044ff00000001810 */
[C---:B------:R-:W-:Y:S01]  /*3030*/  HMMA.16816.F32 R56, R12.reuse, R10, R56 ;  /* 0x0000000a0c38723c */ /* 0x040fe20000001838 */
[----:B------:R-:W2:Y:S07]  /*3040*/  LDSM.16.M88.4 R8, [R96+0xe100] ;  /* 0x00e100006008783b */ /* 0x000eae0000000200 */
[C---:B---3--:R-:W-:Y:S08]  /*3050*/  HMMA.16816.F32 R28, R12.reuse, R36, R28 ;  /* 0x000000240c1c723c */ /* 0x048ff0000000181c */
[C---:B------:R-:W-:Y:S01]  /*3060*/  HMMA.16816.F32 R24, R12.reuse, R38, R24 ;  /* 0x000000260c18723c */ /* 0x040fe20000001818 */
[----:B------:R-:W3:Y:S07]  /*3070*/  LDSM.16.M88.4 R36, [R96+0xf100] ;  /* 0x00f100006024783b */ /* 0x000eee0000000200 */
[C---:B----4-:R-:W-:Y:S08]  /*3080*/  HMMA.16816.F32 R52, R12.reuse, R40, R52 ;  /* 0x000000280c34723c */ /* 0x050ff00000001834 */
[C---:B------:R-:W-:Y:S01]  /*3090*/  HMMA.16816.F32 R48, R12.reuse, R42, R48 ;  /* 0x0000002a0c30723c */ /* 0x040fe20000001830 */
[----:B------:R-:W4:Y:S07]  /*30a0*/  LDSM.16.M88.4 R40, [R96+0xf900] ;  /* 0x00f900006028783b */ /* 0x000f2e0000000200 */
[C---:B-1----:R-:W-:Y:S08]  /*30b0*/  HMMA.16816.F32 R44, R12.reuse, R20, R44 ;  /* 0x000000140c2c723c */ /* 0x042ff0000000182c */
[----:B------:R-:W-:Y:S01]  /*30c0*/  HMMA.16816.F32 R72, R12, R22, R72 ;  /* 0x000000160c48723c */ /* 0x000fe20000001848 */
[----:B------:R-:W-:Y:S04]  /*30d0*/  LDSM.16.M88.4 R20, [R185+0x4000] ;  /* 0x00400000b914783b */ /* 0x000fe80000000200 */
[----:B------:R-:W1:Y:S03]  /*30e0*/  LDSM.16.M88.4 R12, [R93+0xe100] ;  /* 0x00e100005d0c783b */ /* 0x000e660000000200 */
[C---:B--2---:R-:W-:Y:S08]  /*30f0*/  HMMA.16816.F32 R16, R32.reuse, R8, R16 ;  /* 0x000000082010723c */ /* 0x044ff00000001810 */
[C---:B------:R-:W-:Y:S01]  /*3100*/  HMMA.16816.F32 R56, R32.reuse, R10, R56 ;  /* 0x0000000a2038723c */ /* 0x040fe20000001838 */
[----:B------:R-:W2:Y:S07]  /*3110*/  LDSM.16.M88.4 R8, [R93+0xe900] ;  /* 0x00e900005d08783b */ /* 0x000eae0000000200 */
[C---:B------:R-:W-:Y:S08]  /*3120*/  HMMA.16816.F32 R28, R32.reuse, R60, R28 ;  /* 0x0000003c201c723c */ /* 0x040ff0000000181c */
[C---:B------:R-:W-:Y:S01]  /*3130*/  HMMA.16816.F32 R24, R32.reuse, R62, R24 ;  /* 0x0000003e2018723c */ /* 0x040fe20000001818 */
[----:B------:R-:W5:Y:S07]  /*3140*/  LDSM.16.M88.4 R60, [R93+0xf100] ;  /* 0x00f100005d3c783b */ /* 0x000f6e0000000200 */
[C---:B---3--:R-:W-:Y:S08]  /*3150*/  HMMA.16816.F32 R52, R32.reuse, R36, R52 ;  /* 0x000000242034723c */ /* 0x048ff00000001834 */
[C---:B------:R-:W-:Y:S01]  /*3160*/  HMMA.16816.F32 R48, R32.reuse, R38, R48 ;  /* 0x000000262030723c */ /* 0x040fe20000001830 */
[----:B------:R-:W3:Y:S07]  /*3170*/  LDSM.16.M88.4 R36, [R93+0xf900] ;  /* 0x00f900005d24783b */ /* 0x000eee0000000200 */
[C---:B----4-:R-:W-:Y:S08]  /*3180*/  HMMA.16816.F32 R44, R32.reuse, R40, R44 ;  /* 0x00000028202c723c */ /* 0x050ff0000000182c */
[----:B------:R-:W-:Y:S01]  /*3190*/  HMMA.16816.F32 R72, R32, R42, R72 ;  /* 0x0000002a2048723c */ /* 0x000fe20000001848 */
[----:B------:R-:W-:Y:S04]  /*31a0*/  LDSM.16.M88.4 R32, [R184+0x4000] ;  /* 0x00400000b820783b */ /* 0x000fe80000000200 */
[----:B------:R-:W-:Y:S03]  /*31b0*/  LDSM.16.M88.4 R40, [R0+0xf100] ;  /* 0x00f100000028783b */ /* 0x000fe60000000200 */
[C---:B-1----:R-:W-:Y:S08]  /*31c0*/  HMMA.16816.F32 R16, R20.reuse, R12, R16 ;  /* 0x0000000c1410723c */ /* 0x042ff00000001810 */
[C---:B------:R-:W-:Y:S01]  /*31d0*/  HMMA.16816.F32 R56, R20.reuse, R14, R56 ;  /* 0x0000000e1438723c */ /* 0x040fe20000001838 */
[----:B------:R-:W1:Y:S07]  /*31e0*/  LDSM.16.M88.4 R12, [R0+0xe100] ;  /* 0x00e10000000c783b */ /* 0x000e6e0000000200 */
[C---:B--2---:R-:W-:Y:S08]  /*31f0*/  HMMA.16816.F32 R28, R20.reuse, R8, R28 ;  /* 0x00000008141c723c */ /* 0x044ff0000000181c */
[C---:B------:R-:W-:Y:S01]  /*3200*/  HMMA.16816.F32 R24, R20.reuse, R10, R24 ;  /* 0x0000000a1418723c */ /* 0x040fe20000001818 */
[----:B------:R-:W2:Y:S07]  /*3210*/  LDSM.16.M88.4 R8, [R0+0xe900] ;  /* 0x00e900000008783b */ /* 0x000eae0000000200 */
[C---:B-----5:R-:W-:Y:S08]  /*3220*/  HMMA.16816.F32 R52, R20.reuse, R60, R52 ;  /* 0x0000003c1434723c */ /* 0x060ff00000001834 */
[C---:B------:R-:W-:Y:S01]  /*3230*/  HMMA.16816.F32 R48, R20.reuse, R62, R48 ;  /* 0x0000003e1430723c */ /* 0x040fe20000001830 */
[----:B------:R-:W-:Y:S07]  /*3240*/  LDSM.16.M88.4 R60, [R96+0x11900] ;  /* 0x01190000603c783b */ /* 0x000fee0000000200 */
[C---:B---3--:R-:W-:Y:S08]  /*3250*/  HMMA.16816.F32 R44, R20.reuse, R36, R44 ;  /* 0x00000024142c723c */ /* 0x048ff0000000182c */
[----:B------:R-:W-:Y:S01]  /*3260*/  HMMA.16816.F32 R72, R20, R38, R72 ;  /* 0x000000261448723c */ /* 0x000fe20000001848 */
[----:B------:R-:W3:Y:S04]  /*3270*/  LDSM.16.M88.4 R20, [R189+0x10100] ;  /* 0x01010000bd14783b */ /* 0x000ee80000000200 */
[----:B------:R-:W-:Y:S03]  /*3280*/  LDSM.16.M88.4 R36, [R0+0xf900] ;  /* 0x00f900000024783b */ /* 0x000fe60000000200 */
[C---:B-1----:R-:W-:Y:S08]  /*3290*/  HMMA.16816.F32 R16, R32.reuse, R12, R16 ;  /* 0x0000000c2010723c */ /* 0x042ff00000001810 */
[C---:B------:R-:W-:Y:S01]  /*32a0*/  HMMA.16816.F32 R56, R32.reuse, R14, R56 ;  /* 0x0000000e2038723c */ /* 0x040fe20000001838 */
[----:B------:R-:W1:Y:S07]  /*32b0*/  LDSM.16.M88.4 R12, [R189+0x10900] ;  /* 0x01090000bd0c783b */ /* 0x000e6e0000000200 */
[C---:B--2---:R-:W-:Y:S08]  /*32c0*/  HMMA.16816.F32 R28, R32.reuse, R8, R28 ;  /* 0x00000008201c723c */ /* 0x044ff0000000181c */
[C---:B------:R-:W-:Y:S01]  /*32d0*/  HMMA.16816.F32 R24, R32.reuse, R10, R24 ;  /* 0x0000000a2018723c */ /* 0x040fe20000001818 */
[----:B------:R-:W2:Y:S07]  /*32e0*/  LDSM.16.M88.4 R8, [R189+0x11100] ;  /* 0x01110000bd08783b */ /* 0x000eae0000000200 */
[----:B------:R-:W-:Y:S08]  /*32f0*/  HMMA.16816.F32 R52, R32, R40, R52 ;  /* 0x000000282034723c */ /* 0x000ff00000001834 */
[C---:B---3--:R-:W-:Y:S08]  /*3300*/  HMMA.16816.F32 R16, R76.reuse, R20, R16 ;  /* 0x000000144c10723c */ /* 0x048ff00000001810 */
[----:B------:R-:W-:Y:S01]  /*3310*/  HMMA.16816.F32 R56, R76, R22, R56 ;  /* 0x000000164c38723c */ /* 0x000fe20000001838 */
[----:B------:R-:W3:Y:S07]  /*3320*/  LDSM.16.M88.4 R20, [R96+0x10900] ;  /* 0x010900006014783b */ /* 0x000eee0000000200 */
[----:B------:R-:W-:Y:S01]  /*3330*/  HMMA.16816.F32 R48, R32, R42, R48 ;  /* 0x0000002a2030723c */ /* 0x000fe20000001830 */
[----:B------:R-:W-:Y:S07]  /*3340*/  LDSM.16.M88.4 R40, [R185+0x8000] ;  /* 0x00800000b928783b */ /* 0x000fee0000000200 */
[C---:B-1----:R-:W-:Y:S08]  /*3350*/  HMMA.16816.F32 R28, R76.reuse, R12, R28 ;  /* 0x0000000c4c1c723c */ /* 0x042ff0000000181c */
[----:B------:R-:W-:Y:S01]  /*3360*/  HMMA.16816.F32 R24, R76, R14, R24 ;  /* 0x0000000e4c18723c */ /* 0x000fe20000001818 */
[----:B------:R-:W-:Y:S07]  /*3370*/  LDSM.16.M88.4 R12, [R0+0x10100] ;  /* 0x01010000000c783b */ /* 0x000fee0000000200 */
[C---:B------:R-:W-:Y:S08]  /*3380*/  HMMA.16816.F32 R44, R32.reuse, R36, R44 ;  /* 0x00000024202c723c */ /* 0x040ff0000000182c */
[----:B------:R-:W-:Y:S01]  /*3390*/  HMMA.16816.F32 R72, R32, R38, R72 ;  /* 0x000000262048723c */ /* 0x000fe20000001848 */
[----:B------:R-:W1:Y:S04]  /*33a0*/  LDSM.16.M88.4 R36, [R93+0x10900] ;  /* 0x010900005d24783b */ /* 0x000e680000000200 */
[----:B------:R-:W-:Y:S03]  /*33b0*/  LDSM.16.M88.4 R32, [R93+0x11100] ;  /* 0x011100005d20783b */ /* 0x000fe60000000200 */
[C---:B--2---:R-:W-:Y:S08]  /*33c0*/  HMMA.16816.F32 R52, R76.reuse, R8, R52 ;  /* 0x000000084c34723c */ /* 0x044ff00000001834 */
[----:B------:R-:W-:Y:S01]  /*33d0*/  HMMA.16816.F32 R48, R76, R10, R48 ;  /* 0x0000000a4c30723c */ /* 0x000fe20000001830 */
[----:B------:R-:W-:Y:S07]  /*33e0*/  LDSM.16.M88.4 R8, [R184+0x8000] ;  /* 0x00800000b808783b */ /* 0x000fee0000000200 */
[C---:B---3--:R-:W-:Y:S08]  /*33f0*/  HMMA.16816.F32 R28, R68.reuse, R20, R28 ;  /* 0x00000014441c723c */ /* 0x048ff0000000181c */
[----:B------:R-:W-:Y:S01]  /*3400*/  HMMA.16816.F32 R24, R68, R22, R24 ;  /* 0x000000164418723c */ /* 0x000fe20000001818 */
[----:B------:R-:W2:Y:S07]  /*3410*/  LDSM.16.M88.4 R20, [R0+0x10900] ;  /* 0x010900000014783b */ /* 0x000eae0000000200 */
[----:B------:R-:W-:Y:S08]  /*3420*/  HMMA.16816.F32 R44, R76, R80, R44 ;  /* 0x000000504c2c723c */ /* 0x000ff0000000182c */
[C---:B------:R-:W-:Y:S08]  /*3430*/  HMMA.16816.F32 R52, R68.reuse, R64, R52 ;  /* 0x000000404434723c */ /* 0x040ff00000001834 */
[----:B------:R-:W-:Y:S01]  /*3440*/  HMMA.16816.F32 R48, R68, R66, R48 ;  /* 0x000000424430723c */ /* 0x000fe20000001830 */
[----:B------:R-:W3:Y:S07]  /*3450*/  LDSM.16.M88.4 R64, [R93+0x11900] ;  /* 0x011900005d40783b */ /* 0x000eee0000000200 */
[C---:B-1----:R-:W-:Y:S08]  /*3460*/  HMMA.16816.F32 R28, R40.reuse, R36, R28 ;  /* 0x00000024281c723c */ /* 0x042ff0000000181c */
[----:B------:R-:W-:Y:S01]  /*3470*/  HMMA.16816.F32 R24, R40, R38, R24 ;  /* 0x000000262818723c */ /* 0x000fe20000001818 */
[----:B------:R-:W-:Y:S07]  /*3480*/  LDSM.16.M88.4 R36, [R0+0x11100] ;  /* 0x011100000024783b */ /* 0x000fee0000000200 */
[----:B------:R-:W-:Y:S08]  /*3490*/  HMMA.16816.F32 R16, R68, R88, R16 ;  /* 0x000000584410723c */ /* 0x000ff00000001810 */
[----:B------:R-:W-:Y:S08]  /*34a0*/  HMMA.16816.F32 R72, R76, R82, R72 ;  /* 0x000000524c48723c */ /* 0x000ff00000001848 */
[----:B------:R-:W-:Y:S08]  /*34b0*/  HMMA.16816.F32 R44, R68, R60, R44 ;  /* 0x0000003c442c723c */ /* 0x000ff0000000182c */
[C---:B--2---:R-:W-:Y:S08]  /*34c0*/  HMMA.16816.F32 R28, R8.reuse, R20, R28 ;  /* 0x00000014081c723c */ /* 0x044ff0000000181c */
[----:B------:R-:W-:Y:S01]  /*34d0*/  HMMA.16816.F32 R24, R8, R22, R24 ;  /* 0x000000160818723c */ /* 0x000fe20000001818 */
[----:B------:R1:W2:Y:S07]  /*34e0*/  LDSM.16.M88.4 R20, [R0+0x11900] ;  /* 0x011900000014783b */ /* 0x0002ae0000000200 */
[----:B------:R-:W-:Y:S08]  /*34f0*/  HMMA.16816.F32 R16, R40, R84, R16 ;  /* 0x000000542810723c */ /* 0x000ff00000001810 */
[----:B------:R-:W-:Y:S08]  /*3500*/  HMMA.16816.F32 R72, R68, R62, R72 ;  /* 0x0000003e4448723c */ /* 0x000ff00000001848 */
[----:B---3--:R-:W-:Y:S01]  /*3510*/  HMMA.16816.F32 R44, R40, R64, R44 ;  /* 0x00000040282c723c */ /* 0x008fe2000000182c */
[----:B-1----:R-:W-:Y:S01]  /*3520*/  FMUL.FTZ R0, R24, c[0x0][0x320] ;  /* 0x0000c80018007a20 */ /* 0x002fe20000410000 */
[----:B------:R-:W-:-:S04]  /*3530*/  LEA.HI R24, R94, R7, RZ, 0x2 ;  /* 0x000000075e187211 */ /* 0x000fc800078f10ff */
[----:B------:R-:W-:Y:S01]  /*3540*/  LOP3.LUT R24, R24, 0xfffffffc, RZ, 0xc0, !PT ;  /* 0xfffffffc18187812 */ /* 0x000fe200078ec0ff */
[----:B------:R-:W1:Y:S01]  /*3550*/  MUFU.TANH R0, R0 ;  /* 0x0000000000007308 */ /* 0x000e620000002400 */
[----:B------:R-:W-:Y:S08]  /*3560*/  HMMA.16816.F32 R16, R8, R12, R16 ;  /* 0x0000000c0810723c */ /* 0x000ff00000001810 */
[----:B------:R-:W-:Y:S08]  /*3570*/  HMMA.16816.F32 R56, R68, R90, R56 ;  /* 0x0000005a4438723c */ /* 0x000ff00000001838 */
[----:B------:R-:W-:Y:S08]  /*3580*/  HMMA.16816.F32 R72, R40, R66, R72 ;  /* 0x000000422848723c */ /* 0x000ff00000001848 */
[----:B--2---:R-:W-:Y:S01]  /*3590*/  HMMA.16816.F32 R44, R8, R20, R44 ;  /* 0x00000014082c723c */ /* 0x004fe2000000182c */
[----:B------:R-:W-:-:S02]  /*35a0*/  FMUL.FTZ R13, R18, c[0x0][0x320] ;  /* 0x0000c800120d7a20 */ /* 0x000fc40000410000 */
[----:B------:R-:W-:Y:S02]  /*35b0*/  FMUL.FTZ R18, R25, c[0x0][0x320] ;  /* 0x0000c80019127a20 */ /* 0x000fe40000410000 */
[----:B------:R-:W-:Y:S02]  /*35c0*/  FMUL.FTZ R12, R16, c[0x0][0x320] ;  /* 0x0000c800100c7a20 */ /* 0x000fe40000410000 */
[----:B------:R-:W-:Y:S01]  /*35d0*/  SHF.R.S32.HI R21, RZ, 0x1f, R6 ;  /* 0x0000001fff157819 */ /* 0x000fe20000011406 */
[----:B------:R-:W-:Y:S01]  /*35e0*/  HMMA.16816.F32 R56, R40, R86, R56 ;  /* 0x000000562838723c */ /* 0x000fe20000001838 */
[----:B------:R-:W-:Y:S01]  /*35f0*/  LOP3.LUT R20, R92, 0xffffffe0, RZ, 0xc0, !PT ;  /* 0xffffffe05c147812 */ /* 0x000fe200078ec0ff */
[----:B------:R-:W-:Y:S01]  /*3600*/  FMUL.FTZ R16, R17, c[0x0][0x320] ;  /* 0x0000c80011107a20 */ /* 0x000fe20000410000 */
[-C--:B------:R-:W-:Y:S01]  /*3610*/  LEA.HI R21, R21, R6.reuse, RZ, 0x3 ;  /* 0x0000000615157211 */ /* 0x080fe200078f18ff */
[----:B------:R-:W-:Y:S01]  /*3620*/  FMUL.FTZ R17, R29, c[0x0][0x320] ;  /* 0x0000c8001d117a20 */ /* 0x000fe20000410000 */
[----:B------:R-:W-:Y:S01]  /*3630*/  IADD3 R20, -R20, R7, RZ ;  /* 0x0000000714147210 */ /* 0x000fe20007ffe1ff */
[----:B------:R-:W-:Y:S01]  /*3640*/  IMAD.IADD R7, R7, 0x1, -R24 ;  /* 0x0000000107077824 */ /* 0x000fe200078e0a18 */
[----:B------:R-:W-:Y:S01]  /*3650*/  LOP3.LUT R21, R21, 0xffffff8, RZ, 0xc0, !PT ;  /* 0x0ffffff815157812 */ /* 0x000fe200078ec0ff */
[----:B------:R-:W-:Y:S01]  /*3660*/  HMMA.16816.F32 R72, R8, R22, R72 ;  /* 0x000000160848723c */ /* 0x000fe20000001848 */
[----:B------:R-:W-:Y:S01]  /*3670*/  SHF.R.S32.HI R25, RZ, 0x1f, R20 ;  /* 0x0000001fff197819 */ /* 0x000fe20000011414 */
[----:B------:R-:W2:Y:S01]  /*3680*/  MUFU.TANH R12, R12 ;  /* 0x0000000c000c7308 */ /* 0x000ea20000002400 */
[----:B------:R-:W-:-:S02]  /*3690*/  IADD3 R21, -R21, R6, RZ ;  /* 0x0000000615157210 */ /* 0x000fc40007ffe1ff */
[----:B------:R-:W-:Y:S02]  /*36a0*/  LEA.HI R6, R25, R20, RZ, 0x2 ;  /* 0x0000001419067211 */ /* 0x000fe400078f10ff */
[----:B------:R-:W-:Y:S01]  /*36b0*/  LEA.HI R23, R7, R7, RZ, 0x1 ;  /* 0x0000000707177211 */ /* 0x000fe200078f08ff */
[C---:B------:R-:W-:Y:S01]  /*36c0*/  HMMA.16816.F32 R52, R40.reuse, R32, R52 ;  /* 0x000000202834723c */ /* 0x040fe20000001834 */
[----:B------:R-:W-:Y:S01]  /*36d0*/  LEA.HI.SX32 R22, R6, UR24, 0x1e ;  /* 0x0000001806167c11 */ /* 0x000fe2000f8ff2ff */
[----:B------:R-:W-:Y:S01]  /*36e0*/  FMUL.FTZ R44, R44, c[0x0][0x320] ;  /* 0x0000c8002c2c7a20 */ /* 0x000fe20000410000 */
[----:B------:R-:W-:Y:S01]  /*36f0*/  LOP3.LUT R24, R23, 0x1ffffffe, RZ, 0xc0, !PT ;  /* 0x1ffffffe17187812 */ /* 0x000fe200078ec0ff */
[----:B------:R-:W-:Y:S01]  /*3700*/  FMUL.FTZ R45, R45, c[0x0][0x320] ;  /* 0x0000c8002d2d7a20 */ /* 0x000fe20000410000 */
[----:B------:R-:W3:Y:S01]  /*3710*/  MUFU.TANH R16, R16 ;  /* 0x0000001000107308 */ /* 0x000ee20000002400 */
[----:B------:R-:W-:Y:S01]  /*3720*/  IMAD R21, R21, 0x10, R22 ;  /* 0x0000001015157824 */ /* 0x000fe200078e0216 */
[----:B------:R-:W-:Y:S01]  /*3730*/  IADD3 R24, R7, -R24, RZ ;  /* 0x8000001807187210 */ /* 0x000fe20007ffe0ff */
[----:B------:R-:W-:Y:S04]  /*3740*/  HMMA.16816.F32 R48, R40, R34, R48 ;  /* 0x000000222830723c */ /* 0x000fe80000001830 */
[----:B------:R-:W-:Y:S01]  /*3750*/  IMAD R203, R24, 0x8, R21 ;  /* 0x0000000818cb7824 */ /* 0x000fe200078e0215 */
[----:B------:R-:W4:Y:S03]  /*3760*/  MUFU.TANH R13, R13 ;  /* 0x0000000d000d7308 */ /* 0x000f260000002400 */
[----:B------:R-:W-:Y:S01]  /*3770*/  @P0 IMAD.HI.U32 R7, R203, c[0x0][0x2c8], RZ ;  /* 0x0000b200cb070a27 */ /* 0x000fe200078e00ff */
[----:B------:R-:W-:Y:S01]  /*3780*/  PLOP3.LUT P0, PT, PT, PT, UP1, 0x80, 0x0 ;  /* 0x000000000000781c */ /* 0x000fe20003f0f018 */
[----:B------:R-:W-:Y:S02]  /*3790*/  HMMA.16816.F32 R56, R8, R14, R56 ;  /* 0x0000000e0838723c */ /* 0x000fe40000001838 */
[----:B------:R-:W-:Y:S01]  /*37a0*/  FMUL.FTZ R72, R72, c[0x0][0x320] ;  /* 0x0000c80048487a20 */ /* 0x000fe20000410000 */
[----:B------:R-:W1:Y:S01]  /*37b0*/  MUFU.TANH R17, R17 ;  /* 0x0000001100117308 */ /* 0x000e620000002400 */
[----:B------:R-:W-:-:S04]  /*37c0*/  FMUL.FTZ R73, R73, c[0x0][0x320] ;  /* 0x0000c80049497a20 */ /* 0x000fc80000410000 */
[C---:B------:R-:W-:Y:S03]  /*37d0*/  HMMA.16816.F32 R52, R8.reuse, R36, R52 ;  /* 0x000000240834723c */ /* 0x040fe60000001834 */
[----:B------:R-:W1:Y:S05]  /*37e0*/  MUFU.TANH R18, R18 ;  /* 0x0000001200127308 */ /* 0x000e6a0000002400 */
[----:B------:R-:W-:Y:S03]  /*37f0*/  HMMA.16816.F32 R48, R8, R38, R48 ;  /* 0x000000260830723c */ /* 0x000fe60000001830 */
[----:B------:R1:W1:Y:S04]  /*3800*/  MUFU.TANH R175, R44 ;  /* 0x0000002c00af7308 */ /* 0x0002680000002400 */
[----:B------:R-:W-:Y:S01]  /*3810*/  MOV R8, R203 ;  /* 0x000000cb00087202 */ /* 0x000fe20000000f00 */
[----:B------:R-:W-:Y:S01]  /*3820*/  FMUL.FTZ R11, R28, c[0x0][0x320] ;  /* 0x0000c8001c0b7a20 */ /* 0x000fe20000410000 */
[----:B------:R-:W-:Y:S01]  /*3830*/  @P0 SHF.R.U32.HI R8, RZ, c[0x0][0x2cc], R7 ;  /* 0x0000b300ff080a19 */ /* 0x000fe20000011607 */
[----:B------:R-:W-:Y:S01]  /*3840*/  FMUL.FTZ R15, R57, c[0x0][0x320] ;  /* 0x0000c800390f7a20 */ /* 0x000fe20000410000 */
[----:B------:R-:W-:Y:S01]  /*3850*/  LOP3.LUT R9, R6, 0x7ffffffc, RZ, 0xc0, !PT ;  /* 0x7ffffffc06097812 */ /* 0x000fe200078ec0ff */
[----:B------:R-:W-:Y:S01]  /*3860*/  FMUL.FTZ R21, R56, c[0x0][0x320] ;  /* 0x0000c80038157a20 */ /* 0x000fe20000410000 */
[----:B------:R-:W-:Y:S01]  /*3870*/  PLOP3.LUT P0, PT, PT, PT, UP0, 0x40, 0x0 ;  /* 0x000000000000781c */ /* 0x000fe20003f0e808 */
[----:B------:R-:W5:Y:S01]  /*3880*/  SHFL.IDX PT, R7, R8, RZ, 0x1c1f ;  /* 0x001c1fff08077589 */ /* 0x000f6200000e0000 */
[----:B------:R1:W1:Y:S01]  /*3890*/  MUFU.TANH R173, R45 ;  /* 0x0000002d00ad7308 */ /* 0x0002620000002400 */
[----:B------:R-:W-:Y:S01]  /*38a0*/  IMAD.IADD R204, R20, 0x1, -R9 ;  /* 0x0000000114cc7824 */ /* 0x000fe200078e0a09 */
[----:B------:R-:W-:Y:S01]  /*38b0*/  MOV R9, UR26 ;  /* 0x0000001a00097c02 */ /* 0x000fe20008000f00 */
[----:B------:R-:W-:-:S02]  /*38c0*/  FMUL.FTZ R52, R52, c[0x0][0x320] ;  /* 0x0000c80034347a20 */ /* 0x000fc40000410000 */
[----:B------:R-:W-:Y:S02]  /*38d0*/  IMAD.SHL.U32 R204, R204, 0x2, RZ ;  /* 0x00000002cccc7824 */ /* 0x000fe400078e00ff */
[----:B------:R-:W-:Y:S01]  /*38e0*/  FMUL.FTZ R53, R53, c[0x0][0x320] ;  /* 0x0000c80035357a20 */ /* 0x000fe20000410000 */
[----:B------:R1:W1:Y:S01]  /*38f0*/  MUFU.TANH R161, R52 ;  /* 0x0000003400a17308 */ /* 0x0002620000002400 */
[----:B------:R-:W-:Y:S01]  /*3900*/  FMUL.FTZ R48, R48, c[0x0][0x320] ;  /* 0x0000c80030307a20 */ /* 0x000fe20000410000 */
[----:B------:R-:W-:Y:S01]  /*3910*/  IADD3 R14, R9, -c[0x0][0x168], -R204 ;  /* 0x80005a00090e7a10 */ /* 0x000fe20007ffe8cc */
[----:B------:R-:W-:Y:S01]  /*3920*/  FMUL.FTZ R49, R49, c[0x0][0x320] ;  /* 0x0000c80031317a20 */ /* 0x000fe20000410000 */
[----:B------:R-:W-:Y:S02]  /*3930*/  IADD3 R10, -R204, UR4, RZ ;  /* 0x00000004cc0a7c10 */ /* 0x000fe4000fffe1ff */
[C---:B------:R-:W-:Y:S02]  /*3940*/  IADD3 R20, R14.reuse, c[0x0][0x328], RZ ;  /* 0x0000ca000e147a10 */ /* 0x040fe40007ffe0ff */
[----:B------:R1:W1:Y:S01]  /*3950*/  MUFU.TANH R171, R53 ;  /* 0x0000003500ab7308 */ /* 0x0002620000002400 */
[----:B------:R-:W-:-:S02]  /*3960*/  IADD3 R14, R14, UR13, RZ ;  /* 0x0000000d0e0e7c10 */ /* 0x000fc4000fffe0ff */
[----:B-----5:R-:W-:-:S05]  /*3970*/  IADD3 R9, R20, R7, RZ ;  /* 0x0000000714097210 */ /* 0x020fca0007ffe0ff */
[----:B------:R1:W1:Y:S01]  /*3980*/  MUFU.TANH R167, R48 ;  /* 0x0000003000a77308 */ /* 0x0002620000002400 */
[----:B------:R-:W-:Y:S02]  /*3990*/  IADD3 R2, R14, R7, RZ ;  /* 0x000000070e027210 */ /* 0x000fe40007ffe0ff */
[----:B------:R-:W-:-:S05]  /*39a0*/  IMNMX R22, R9, R10, PT ;  /* 0x0000000a09167217 */ /* 0x000fca0003800200 */
[----:B------:R1:W1:Y:S08]  /*39b0*/  MUFU.TANH R163, R49 ;  /* 0x0000003100a37308 */ /* 0x0002700000002400 */
[----:B------:R1:W1:Y:S08]  /*39c0*/  MUFU.TANH R143, R72 ;  /* 0x00000048008f7308 */ /* 0x0002700000002400 */
[----:B------:R1:W1:Y:S08]  /*39d0*/  MUFU.TANH R141, R73 ;  /* 0x00000049008d7308 */ /* 0x0002700000002400 */
[----:B------:R-:W1:Y:S08]  /*39e0*/  MUFU.TANH R11, R11 ;  /* 0x0000000b000b7308 */ /* 0x000e700000002400 */
[----:B------:R-:W1:Y:S08]  /*39f0*/  MUFU.TANH R15, R15 ;  /* 0x0000000f000f7308 */ /* 0x000e700000002400 */
[----:B------:R-:W1:Y:S01]  /*3a00*/  MUFU.TANH R21, R21 ;  /* 0x0000001500157308 */ /* 0x000e620000002400 */
[----:B------:R-:W-:Y:S05]  /*3a10*/  @P0 BRA `(.L_x_1944) ;  /* 0x0000017000000947 */ /* 0x000fea0003800000 */
[----:B--234-:R-:W-:Y:S01]  /*3a20*/  IMAD.U32 R6, RZ, RZ, UR12 ;  /* 0x0000000cff067e24 */ /* 0x01cfe2000f8e00ff */
        /* <DEDUP_REMOVED lines=11> */
.L_x_1946:
[----:B------:R-:W-:-:S04]  /*3ae0*/  MOV R5, c[0x0][0x32c] ;  /* 0x0000cb0000057a02 */ /* 0x000fc80000000f00 */
[----:B------:R-:W-:-:S13]  /*3af0*/  ISETP.NE.AND P0, PT, R5, 0x1, PT ;  /* 0x000000010500780c */ /* 0x000fda0003f05270 */
[----:B------:R-:W-:-:S05]  /*3b00*/  @P0 IMAD.HI.U32 R5, R6, c[0x0][0x330], RZ ;  /* 0x0000cc0006050a27 */ /* 0x000fca00078e00ff */
[----:B------:R-:W-:Y:S02]  /*3b10*/  @P0 SHF.R.U32.HI R6, RZ, c[0x0][0x334], R5 ;  /* 0x0000cd00ff060a19 */ /* 0x000fe40000011605 */
.L_x_1947:
[----:B------:R-:W-:Y:S05]  /*3b20*/  BSYNC B0 ;  /* 0x0000000000007941 */ /* 0x000fea0003800000 */
.L_x_1945:
[----:B------:R-:W-:-:S04]  /*3b30*/  IMAD.MOV.U32 R5, RZ, RZ, c[0x0][0x32c] ;  /* 0x0000cb00ff057624 */ /* 0x000fc800078e00ff */
[----:B------:R-:W-:-:S04]  /*3b40*/  IMAD R5, R6, R5, -UR25 ;  /* 0x8000001906057e24 */ /* 0x000fc8000f8e0205 */
[----:B------:R-:W-:-:S05]  /*3b50*/  IMAD.IADD R7, R5, 0x1, -R204 ;  /* 0x0000000105077824 */ /* 0x000fca00078e0acc */
[----:B------:R-:W-:Y:S02]  /*3b60*/  IADD3 R5, R7, c[0x0][0x32c], RZ ;  /* 0x0000cb0007057a10 */ /* 0x000fe40007ffe0ff */
[----:B------:R-:W-:Y:S02]  /*3b70*/  IMNMX R2, R2, R7, !PT ;  /* 0x0000000702027217 */ /* 0x000fe40007800200 */
[----:B------:R-:W-:Y:S02]  /*3b80*/  IMNMX R22, R22, R5, PT ;  /* 0x0000000516167217 */ /* 0x000fe40003800200 */
.L_x_1944:
[----:B--234-:R-:W-:Y:S01]  /*3b90*/  ISETP.LT.AND P1, PT, RZ, UR7, PT ;  /* 0x00000007ff007c0c */ /* 0x01cfe2000bf21270 */
[----:B------:R-:W2:Y:S01]  /*3ba0*/  SHFL.IDX PT, R25, R8, 0x1, 0x1c1f ;  /* 0x003c1f0008197f89 */ /* 0x000ea200000e0000 */
[----:B------:R-:W-:Y:S02]  /*3bb0*/  FMUL.FTZ R59, R59, c[0x0][0x320] ;  /* 0x0000c8003b3b7a20 */ /* 0x000fe40000410000 */
[----:B------:R-:W-:Y:S01]  /*3bc0*/  ISETP.GT.AND P0, PT, R2, RZ, P1 ;  /* 0x000000ff0200720c */ /* 0x000fe20000f04270 */
[----:B------:R-:W-:Y:S01]  /*3bd0*/  FMUL.FTZ R50, R50, c[0x0][0x320] ;  /* 0x0000c80032327a20 */ /* 0x000fe20000410000 */
[----:B------:R3:W4:Y:S01]  /*3be0*/  MUFU.TANH R152, R59 ;  /* 0x0000003b00987308 */ /* 0x0007220000002400 */
[----:B------:R-:W-:Y:S01]  /*3bf0*/  FMUL.FTZ R51, R51, c[0x0][0x320] ;  /* 0x0000c80033337a20 */ /* 0x000fe20000410000 */
[----:B------:R-:W-:Y:S01]  /*3c00*/  ISETP.LT.OR P0, PT, R22, 0x1, P0 ;  /* 0x000000011600780c */ /* 0x000fe20000701670 */
[----:B------:R-:W-:-:S02]  /*3c10*/  FMUL.FTZ R46, R46, c[0x0][0x320] ;  /* 0x0000c8002e2e7a20 */ /* 0x000fc40000410000 */
[----:B------:R-:W-:Y:S01]  /*3c20*/  FMUL.FTZ R47, R47, c[0x0][0x320] ;  /* 0x0000c8002f2f7a20 */ /* 0x000fe20000410000 */
[----:B------:R-:W-:Y:S01]  /*3c30*/  FSEL R6, R12, -INF , !P0 ;  /* 0xff8000000c067808 */ /* 0x000fe20004000000 */
[----:B------:R-:W-:Y:S01]  /*3c40*/  FMUL.FTZ R12, R31, c[0x0][0x320] ;  /* 0x0000c8001f0c7a20 */ /* 0x000fe20000410000 */
[----:B------:R-:W-:Y:S01]  /*3c50*/  ISETP.GT.AND P0, PT, R2, 0x1, P1 ;  /* 0x000000010200780c */ /* 0x000fe20000f04270 */
[----:B------:R-:W-:Y:S01]  /*3c60*/  FMUL.FTZ R74, R74, c[0x0][0x320] ;  /* 0x0000c8004a4a7a20 */ /* 0x000fe20000410000 */
[----:B------:R3:W1:Y:S01]  /*3c70*/  MUFU.TANH R170, R50 ;  /* 0x0000003200aa7308 */ /* 0x0006620000002400 */
[----:B------:R-:W-:Y:S01]  /*3c80*/  FMUL.FTZ R75, R75, c[0x0][0x320] ;  /* 0x0000c8004b4b7a20 */ /* 0x000fe20000410000 */
[----:B------:R-:W-:Y:S01]  /*3c90*/  ISETP.LT.OR P0, PT, R22, 0x2, P0 ;  /* 0x000000021600780c */ /* 0x000fe20000701670 */
[----:B------:R-:W-:Y:S02]  /*3ca0*/  FMUL.FTZ R54, R54, c[0x0][0x320] ;  /* 0x0000c80036367a20 */ /* 0x000fe40000410000 */
[----:B------:R-:W-:Y:S01]  /*3cb0*/  FMUL.FTZ R55, R55, c[0x0][0x320] ;  /* 0x0000c80037377a20 */ /* 0x000fe20000410000 */
[----:B------:R-:W-:Y:S01]  /*3cc0*/  FSEL R23, R16, -INF , !P0 ;  /* 0xff80000010177808 */ /* 0x000fe20004000000 */
[----:B------:R-:W-:Y:S01]  /*3cd0*/  FMUL.FTZ R16, R58, c[0x0][0x320] ;  /* 0x0000c8003a107a20 */ /* 0x000fe20000410000 */
[----:B------:R-:W-:Y:S01]  /*3ce0*/  ISETP.GT.AND P0, PT, R2, 0x8, P1 ;  /* 0x000000080200780c */ /* 0x000fe20000f04270 */
[----:B------:R3:W1:Y:S03]  /*3cf0*/  MUFU.TANH R176, R51 ;  /* 0x0000003300b07308 */ /* 0x0006660000002400 */
[----:B------:R-:W-:-:S04]  /*3d00*/  ISETP.LT.OR P0, PT, R22, 0x9, P0 ;  /* 0x000000091600780c */ /* 0x000fc80000701670 */
[----:B-1----:R-:W-:Y:S01]  /*3d10*/  FSEL R21, R21, -INF , !P0 ;  /* 0xff80000015157808 */ /* 0x002fe20004000000 */
        /* <DEDUP_REMOVED lines=12> */
[----:B------:R-:W-:Y:S01]  /*3de0*/  FSEL R9, R17, -INF , !P0 ;  /* 0xff80000011097808 */ /* 0x000fe20004000000 */
[----:B--2---:R-:W-:Y:S01]  /*3df0*/  IMAD.IADD R17, R20, 0x1, R25 ;  /* 0x0000000114117824 */ /* 0x004fe200078e0219 */
[----:B------:R-:W-:Y:S01]  /*3e00*/  ISETP.GT.AND P0, PT, R2, 0x18, P1 ;  /* 0x000000180200780c */ /* 0x000fe20000f04270 */
[----:B------:R3:W2:Y:S03]  /*3e10*/  MUFU.TANH R166, R75 ;  /* 0x0000004b00a67308 */ /* 0x0006a60000002400 */
[----:B------:R-:W-:Y:S02]  /*3e20*/  ISETP.LT.OR P0, PT, R22, 0x19, P0 ;  /* 0x000000191600780c */ /* 0x000fe40000701670 */
[----:B------:R-:W-:Y:S02]  /*3e30*/  IMNMX R17, R17, R10, PT ;  /* 0x0000000a11117217 */ /* 0x000fe40003800200 */
[----:B------:R-:W-:Y:S01]  /*3e40*/  FSEL R7, R0, -INF , !P0 ;  /* 0xff80000000077808 */ /* 0x000fe20004000000 */
[----:B------:R-:W-:Y:S01]  /*3e50*/  FMUL.FTZ R0, R27, c[0x0][0x320] ;  /* 0x0000c8001b007a20 */ /* 0x000fe20000410000 */
[----:B------:R-:W-:Y:S01]  /*3e60*/  ISETP.GT.AND P0, PT, R2, 0x19, P1 ;  /* 0x000000190200780c */ /* 0x000fe20000f04270 */
[----:B------:R3:W1:Y:S03]  /*3e70*/  MUFU.TANH R178, R54 ;  /* 0x0000003600b27308 */ /* 0x0006660000002400 */
[----:B------:R-:W-:-:S04]  /*3e80*/  ISETP.LT.OR P0, PT, R22, 0x1a, P0 ;  /* 0x0000001a1600780c */ /* 0x000fc80000701670 */
[----:B------:R-:W-:Y:S01]  /*3e90*/  FSEL R5, R18, -INF , !P0 ;  /* 0xff80000012057808 */ /* 0x000fe20004000000 */
[----:B------:R-:W-:Y:S01]  /*3ea0*/  FMUL.FTZ R18, R19, c[0x0][0x320] ;  /* 0x0000c80013127a20 */ /* 0x000fe20000410000 */
[----:B------:R-:W-:Y:S01]  /*3eb0*/  ISETP.GT.AND P0, PT, R2, 0x20, P1 ;  /* 0x000000200200780c */ /* 0x000fe20000f04270 */
[----:B------:R-:W1:Y:S01]  /*3ec0*/  MUFU.TANH R0, R0 ;  /* 0x0000000000007308 */ /* 0x000e620000002400 */
[----:B------:R-:W-:Y:S02]  /*3ed0*/  IMAD.IADD R19, R14, 0x1, R25 ;  /* 0x000000010e137824 */ /* 0x000fe400078e0219 */
[----:B------:R-:W-:-:S04]  /*3ee0*/  ISETP.LT.OR P0, PT, R22, 0x21, P0 ;  /* 0x000000211600780c */ /* 0x000fc80000701670 */
[----:B------:R-:W-:Y:S01]  /*3ef0*/  FSEL R161, R161, -INF , !P0 ;  /* 0xff800000a1a17808 */ /* 0x000fe20004000000 */
[----:B------:R3:W1:Y:S01]  /*3f00*/  MUFU.TANH R168, R55 ;  /* 0x0000003700a87308 */ /* 0x0006620000002400 */
[----:B------:R-:W-:-:S04]  /*3f10*/  ISETP.GT.AND P0, PT, R2, 0x21, P1 ;  /* 0x000000210200780c */ /* 0x000fc80000f04270 */
[----:B------:R-:W-:-:S03]  /*3f20*/  ISETP.LT.OR P0, PT, R22, 0x22, P0 ;  /* 0x000000221600780c */ /* 0x000fc60000701670 */
[----:B------:R-:W1:Y:S01]  /*3f30*/  MUFU.TANH R18, R18 ;  /* 0x0000001200127308 */ /* 0x000e620000002400 */
[----:B------:R-:W-:Y:S02]  /*3f40*/  FSEL R171, R171, -INF , !P0 ;  /* 0xff800000abab7808 */ /* 0x000fe40004000000 */
[----:B------:R-:W-:-:S04]  /*3f50*/  ISETP.GT.AND P0, PT, R2, 0x28, P1 ;  /* 0x000000280200780c */ /* 0x000fc80000f04270 */
[----:B------:R-:W-:Y:S01]  /*3f60*/  ISETP.LT.OR P0, PT, R22, 0x29, P0 ;  /* 0x000000291600780c */ /* 0x000fe20000701670 */
[----:B------:R-:W1:Y:S03]  /*3f70*/  MUFU.TANH R16, R16 ;  /* 0x0000001000107308 */ /* 0x000e660000002400 */
        /* <DEDUP_REMOVED lines=14> */
[----:B------:R-:W-:-:S03]  /*4060*/  FMUL.FTZ R2, R26, c[0x0][0x320] ;  /* 0x0000c8001a027a20 */ /* 0x000fc60000410000 */
[----:B------:R-:W-:Y:S01]  /*4070*/  ISETP.LT.OR P0, PT, R22, 0x3a, P0 ;  /* 0x0000003a1600780c */ /* 0x000fe20000701670 */
[----:B------:R-:W-:Y:S02]  /*4080*/  FMUL.FTZ R22, R30, c[0x0][0x320] ;  /* 0x0000c8001e167a20 */ /* 0x000fe40000410000 */
[----:B------:R-:W1:Y:S01]  /*4090*/  MUFU.TANH R2, R2 ;  /* 0x0000000200027308 */ /* 0x000e620000002400 */
[----:B------:R-:W-:Y:S02]  /*40a0*/  FSEL R141, R141, -INF , !P0 ;  /* 0xff8000008d8d7808 */ /* 0x000fe40004000000 */
[----:B------:R-:W-:-:S05]  /*40b0*/  PLOP3.LUT P0, PT, PT, PT, UP0, 0x40, 0x0 ;  /* 0x000000000000781c */ /* 0x000fca0003f0e808 */
[----:B------:R-:W1:Y:S08]  /*40c0*/  MUFU.TANH R22, R22 ;  /* 0x0000001600167308 */ /* 0x000e700000002400 */
        /* <DEDUP_REMOVED lines=13> */
.L_x_1950:
[----:B------:R-:W-:-:S04]  /*41a0*/  MOV R8, c[0x0][0x32c] ;  /* 0x0000cb0000087a02 */ /* 0x000fc80000000f00 */
[----:B------:R-:W-:-:S13]  /*41b0*/  ISETP.NE.AND P0, PT, R8, 0x1, PT ;  /* 0x000000010800780c */ /* 0x000fda0003f05270 */
[----:B------:R-:W-:-:S05]  /*41c0*/  @P0 IMAD.HI.U32 R8, R25, c[0x0][0x330], RZ ;  /* 0x0000cc0019080a27 */ /* 0x000fca00078e00ff */
[----:B------:R-:W-:Y:S02]  /*41d0*/  @P0 SHF.R.U32.HI R25, RZ, c[0x0][0x334], R8 ;  /* 0x0000cd00ff190a19 */ /* 0x000fe40000011608 */
.L_x_1951:
[----:B------:R-:W-:Y:S05]  /*41e0*/  BSYNC B0 ;  /* 0x0000000000007941 */ /* 0x000fea0003800000 */
.L_x_1949:
[----:B------:R-:W-:-:S04]  /*41f0*/  IMAD.MOV.U32 R8, RZ, RZ, c[0x0][0x32c] ;  /* 0x0000cb00ff087624 */ /* 0x000fc800078e00ff */
[----:B------:R-:W-:-:S04]  /*4200*/  IMAD R25, R25, R8, -UR25 ;  /* 0x8000001919197e24 */ /* 0x000fc8000f8e0208 */
[----:B------:R-:W-:-:S05]  /*4210*/  IMAD.IADD R10, R25, 0x1, -R204 ;  /* 0x00000001190a7824 */ /* 0x000fca00078e0acc */
[----:B------:R-:W-:Y:S02]  /*4220*/  IADD3 R8, R10, c[0x0][0x32c], RZ ;  /* 0x0000cb000a087a10 */ /* 0x000fe40007ffe0ff */
[----:B------:R-:W-:Y:S02]  /*4230*/  IMNMX R19, R19, R10, !PT ;  /* 0x0000000a13137217 */ /* 0x000fe40007800200 */
[----:B------:R-:W-:Y:S02]  /*4240*/  IMNMX R17, R17, R8, PT ;  /* 0x0000000811117217 */ /* 0x000fe40003800200 */
.L_x_1948:
[----:B--234-:R-:W-:Y:S01]  /*4250*/  ISETP.GT.AND P0, PT, R19, 0x1, P1 ;  /* 0x000000011300780c */ /* 0x01cfe20000f04270 */
[----:B------:R-:W-:-:S04]  /*4260*/  DEPBAR.LE SB0, 0x2 ;  /* 0x000080800000791a */ /* 0x000fc80000000000 */
[----:B------:R-:W-:Y:S01]  /*4270*/  BAR.SYNC.DEFER_BLOCKING 0x0 ;  /* 0x0000000000007b1d */ /* 0x000fe20000010000 */
[----:B------:R-:W-:Y:S01]  /*4280*/  ISETP.LT.OR P0, PT, R17, 0x2, P0 ;  /* 0x000000021100780c */ /* 0x000fe20000701670 */
[----:B------:R-:W-:Y:S01]  /*4290*/  IMAD.SHL.U32 R135, R135, 0x2, RZ ;  /* 0x0000000287877824 */ /* 0x000fe200078e00ff */
[----:B------:R-:W-:Y:S02]  /*42a0*/  UIADD3 UR4, UR7, -0x3, URZ ;  /* 0xfffffffd07047890 */ /* 0x000fe4000fffe03f */
[----:B-1----:R-:W-:Y:S01]  /*42b0*/  FSEL R18, R18, -INF , !P0 ;  /* 0xff80000012127808 */ /* 0x002fe20004000000 */
[--C-:B------:R-:W-:Y:S01]  /*42c0*/  IMAD R134, R4, 0x2, R135.reuse ;  /* 0x0000000204867824 */ /* 0x100fe200078e0287 */
[----:B------:R-:W-:Y:S01]  /*42d0*/  ISETP.GT.AND P0, PT, R19, 0x8, P1 ;  /* 0x000000081300780c */ /* 0x000fe20000f04270 */
[C---:B------:R-:W-:Y:S01]  /*42e0*/  IMAD.IADD R169, R188.reuse, 0x1, R135 ;  /* 0x00000001bca97824 */ /* 0x040fe200078e0287 */
[----:B------:R-:W-:Y:S01]  /*42f0*/  UISETP.GE.AND UP2, UPT, UR4, UR11, UPT ;  /* 0x0000000b0400728c */ /* 0x000fe2000bf46270 */
[----:B------:R-:W-:Y:S01]  /*4300*/  IMAD.IADD R160, R188, 0x1, R134 ;  /* 0x00000001bca07824 */ /* 0x000fe200078e0286 */
[----:B------:R-:W-:Y:S01]  /*4310*/  ISETP.LT.OR P0, PT, R17, 0x9, P0 ;  /* 0x000000091100780c */ /* 0x000fe20000701670 */
[----:B------:R-:W-:-:S03]  /*4320*/  IMAD R4, R4, 0x2, R169 ;  /* 0x0000000204047824 */ /* 0x000fc600078e02a9 */
[----:B------:R-:W-:Y:S02]  /*4330*/  FSEL R16, R16, -INF , !P0 ;  /* 0xff80000010107808 */ /* 0x000fe40004000000 */
[----:B------:R-:W-:-:S04]  /*4340*/  ISETP.GT.AND P0, PT, R19, 0x9, P1 ;  /* 0x000000091300780c */ /* 0x000fc80000f04270 */
[----:B------:R-:W-:Y:S01]  /*4350*/  ISETP.LT.OR P0, PT, R17, 0xa, P0 ;  /* 0x0000000a1100780c */ /* 0x000fe20000701670 */
[----:B------:R-:W-:Y:S03]  /*4360*/  LDSM.16.MT88.4 R40, [R135+0x2100] ;  /* 0x002100008728783b */ /* 0x000fe60000004200 */
[----:B------:R-:W-:Y:S02]  /*4370*/  FSEL R152, R152, -INF , !P0 ;  /* 0xff80000098987808 */ /* 0x000fe40004000000 */
[----:B------:R-:W-:Y:S01]  /*4380*/  ISETP.GT.AND P0, PT, R19, 0x10, P1 ;  /* 0x000000101300780c */ /* 0x000fe20000f04270 */
[----:B------:R-:W-:Y:S03]  /*4390*/  LDSM.16.MT88.4 R56, [R134+0x2100] ;  /* 0x002100008638783b */ /* 0x000fe60000004200 */
[----:B------:R-:W-:Y:S01]  /*43a0*/  ISETP.LT.OR P0, PT, R17, 0x11, P0 ;  /* 0x000000111100780c */ /* 0x000fe20000701670 */
[----:B------:R-:W-:Y:S03]  /*43b0*/  LDSM.16.MT88.4 R124, [R135+0x100] ;  /* 0x00010000877c783b */ /* 0x000fe60000004200 */
[----:B------:R-:W-:Y:S01]  /*43c0*/  FSEL R14, R22, -INF , !P0 ;  /* 0xff800000160e7808 */ /* 0x000fe20004000000 */
[----:B------:R-:W-:Y:S01]  /*43d0*/  LDSM.16.MT88.4 R116, [R169+0x100] ;  /* 0x00010000a974783b */ /* 0x000fe20000004200 */
[----:B------:R-:W-:-:S03]  /*43e0*/  ISETP.GT.AND P0, PT, R19, 0x11, P1 ;  /* 0x000000111300780c */ /* 0x000fc60000f04270 */
[----:B------:R-:W-:Y:S01]  /*43f0*/  LDSM.16.MT88.4 R108, [R134+0x100] ;  /* 0x00010000866c783b */ /* 0x000fe20000004200 */
[----:B------:R-:W-:-:S03]  /*4400*/  ISETP.LT.OR P0, PT, R17, 0x12, P0 ;  /* 0x000000121100780c */ /* 0x000fc60000701670 */
[----:B------:R-:W-:Y:S01]  /*4410*/  LDSM.16.MT88.4 R100, [R4+0x100] ;  /* 0x000100000464783b */ /* 0x000fe20000004200 */
        /* <DEDUP_REMOVED lines=13> */
[----:B------:R-:W-:Y:S01]  /*44f0*/  LDSM.16.MT88.4 R136, [R169+0x900] ;  /* 0x00090000a988783b */ /* 0x000fe20000004200 */
[----:B------:R-:W-:Y:S02]  /*4500*/  FMNMX.FTZ R0, R6, R23, !PT ;  /* 0x0000001706007209 */ /* 0x000fe40007810000 */
[----:B------:R-:W-:Y:S01]  /*4510*/  ISETP.LT.OR P0, PT, R17, 0x21, P0 ;  /* 0x000000211100780c */ /* 0x000fe20000701670 */
[----:B------:R-:W-:Y:S01]  /*4520*/  LDSM.16.MT88.4 R32, [R134+0x900] ;  /* 0x000900008620783b */ /* 0x000fe20000004200 */
[----:B------:R-:W-:Y:S02]  /*4530*/  FMNMX.FTZ R0, R21, R0, !PT ;  /* 0x0000000015007209 */ /* 0x000fe40007810000 */
[----:B------:R-:W-:Y:S01]  /*4540*/  FSEL R178, R178, -INF , !P0 ;  /* 0xff800000b2b27808 */ /* 0x000fe20004000000 */
[----:B------:R-:W-:Y:S01]  /*4550*/  LDSM.16.MT88.4 R28, [R160+0x900] ;  /* 0x00090000a01c783b */ /* 0x000fe20000004200 */
[----:B------:R-:W-:-:S02]  /*4560*/  ISETP.GT.AND P0, PT, R19, 0x21, P1 ;  /* 0x000000211300780c */ /* 0x000fc40000f04270 */
[----:B------:R-:W-:Y:S02]  /*4570*/  FMNMX.FTZ R0, R15, R0, !PT ;  /* 0x000000000f007209 */ /* 0x000fe40007810000 */
[----:B------:R-:W-:Y:S02]  /*4580*/  ISETP.LT.OR P0, PT, R17, 0x22, P0 ;  /* 0x000000221100780c */ /* 0x000fe40000701670 */
[----:B------:R-:W-:Y:S02]  /*4590*/  FMNMX.FTZ R0, R11, R0, !PT ;  /* 0x000000000b007209 */ /* 0x000fe40007810000 */
[----:B------:R-:W-:Y:S02]  /*45a0*/  FSEL R168, R168, -INF , !P0 ;  /* 0xff800000a8a87808 */ /* 0x000fe40004000000 */
[----:B------:R-:W-:Y:S02]  /*45b0*/  ISETP.GT.AND P0, PT, R19, 0x28, P1 ;  /* 0x000000281300780c */ /* 0x000fe40000f04270 */
[----:B------:R-:W-:-:S02]  /*45c0*/  FMNMX.FTZ R0, R9, R0, !PT ;  /* 0x0000000009007209 */ /* 0x000fc40007810000 */
[----:B------:R-:W-:Y:S02]  /*45d0*/  ISETP.LT.OR P0, PT, R17, 0x29, P0 ;  /* 0x000000291100780c */ /* 0x000fe40000701670 */
[----:B------:R-:W-:Y:S02]  /*45e0*/  FMNMX.FTZ R0, R7, R0, !PT ;  /* 0x0000000007007209 */ /* 0x000fe40007810000 */
[----:B------:R-:W-:Y:S02]  /*45f0*/  FSEL R170, R170, -INF , !P0 ;  /* 0xff800000aaaa7808 */ /* 0x000fe40004000000 */
[----:B------:R-:W-:Y:S02]  /*4600*/  ISETP.GT.AND P0, PT, R19, 0x29, P1 ;  /* 0x000000291300780c */ /* 0x000fe40000f04270 */
[----:B------:R-:W-:Y:S02]  /*4610*/  FMNMX.FTZ R0, R5, R0, !PT ;  /* 0x0000000005007209 */ /* 0x000fe40007810000 */
[----:B------:R-:W-:-:S02]  /*4620*/  ISETP.LT.OR P0, PT, R17, 0x2a, P0 ;  /* 0x0000002a1100780c */ /* 0x000fc40000701670 */
[----:B------:R-:W-:Y:S02]  /*4630*/  FMNMX.FTZ R0, R161, R0, !PT ;  /* 0x00000000a1007209 */ /* 0x000fe40007810000 */
[----:B------:R-:W-:Y:S02]  /*4640*/  FSEL R176, R176, -INF , !P0 ;  /* 0xff800000b0b07808 */ /* 0x000fe40004000000 */
[----:B------:R-:W-:Y:S02]  /*4650*/  ISETP.GT.AND P0, PT, R19, 0x30, P1 ;  /* 0x000000301300780c */ /* 0x000fe40000f04270 */
[----:B------:R-:W-:Y:S02]  /*4660*/  FMNMX.FTZ R0, R171, R0, !PT ;  /* 0x00000000ab007209 */ /* 0x000fe40007810000 */
[----:B------:R-:W-:Y:S02]  /*4670*/  ISETP.LT.OR P0, PT, R17, 0x31, P0 ;  /* 0x000000311100780c */ /* 0x000fe40000701670 */
[----:B------:R-:W-:-:S02]  /*4680*/  FMNMX.FTZ R0, R167, R0, !PT ;  /* 0x00000000a7007209 */ /* 0x000fc40007810000 */
[----:B------:R-:W-:Y:S02]  /*4690*/  FSEL R172, R172, -INF , !P0 ;  /* 0xff800000acac7808 */ /* 0x000fe40004000000 */
[----:B------:R-:W-:Y:S02]  /*46a0*/  ISETP.GT.AND P0, PT, R19, 0x31, P1 ;  /* 0x000000311300780c */ /* 0x000fe40000f04270 */
[----:B------:R-:W-:Y:S02]  /*46b0*/  FMNMX.FTZ R0, R163, R0, !PT ;  /* 0x00000000a3007209 */ /* 0x000fe40007810000 */
[----:B------:R-:W-:Y:S02]  /*46c0*/  ISETP.LT.OR P0, PT, R17, 0x32, P0 ;  /* 0x000000321100780c */ /* 0x000fe40000701670 */
[----:B------:R-:W-:Y:S02]  /*46d0*/  FMNMX.FTZ R0, R175, R0, !PT ;  /* 0x00000000af007209 */ /* 0x000fe40007810000 */
[----:B------:R-:W-:-:S02]  /*46e0*/  FSEL R142, R142, -INF , !P0 ;  /* 0xff8000008e8e7808 */ /* 0x000fc40004000000 */
[----:B------:R-:W-:Y:S02]  /*46f0*/  ISETP.GT.AND P0, PT, R19, 0x38, P1 ;  /* 0x000000381300780c */ /* 0x000fe40000f04270 */
[----:B------:R-:W-:Y:S02]  /*4700*/  FMNMX.FTZ R0, R173, R0, !PT ;  /* 0x00000000ad007209 */ /* 0x000fe40007810000 */
[----:B------:R-:W-:Y:S02]  /*4710*/  ISETP.LT.OR P0, PT, R17, 0x39, P0 ;  /* 0x000000391100780c */ /* 0x000fe40000701670 */
[----:B------:R-:W-:Y:S02]  /*4720*/  FMNMX.FTZ R0, R143, R0, !PT ;  /* 0x000000008f007209 */ /* 0x000fe40007810000 */
[----:B------:R-:W-:Y:S02]  /*4730*/  FSEL R140, R140, -INF , !P0 ;  /* 0xff8000008c8c7808 */ /* 0x000fe40004000000 */
[----:B------:R-:W-:-:S02]  /*4740*/  ISETP.GT.AND P0, PT, R19, RZ, P1 ;  /* 0x000000ff1300720c */ /* 0x000fc40000f04270 */
[----:B------:R-:W-:Y:S02]  /*4750*/  FMNMX.FTZ R25, R141, R0, !PT ;  /* 0x000000008d197209 */ /* 0x000fe40007810000 */
[----:B------:R-:W-:-:S03]  /*4760*/  ISETP.LT.OR P0, PT, R17, 0x1, P0 ;  /* 0x000000011100780c */ /* 0x000fc60000701670 */
[----:B------:R-:W1:Y:S01]  /*4770*/  SHFL.BFLY PT, R0, R25, 0x2, 0x1f ;  /* 0x0c401f0019007f89 */ /* 0x000e6200000e0000 */
[----:B------:R-:W-:Y:S02]  /*4780*/  FSEL R13, R13, -INF , !P0 ;  /* 0xff8000000d0d7808 */ /* 0x000fe40004000000 */
[----:B------:R-:W-:Y:S02]  /*4790*/  ISETP.GT.AND P0, PT, R19, 0x39, P1 ;  /* 0x000000391300780c */ /* 0x000fe40000f04270 */
[----:B------:R-:W-:Y:S02]  /*47a0*/  FMNMX.FTZ R27, R13, R18, !PT ;  /* 0x000000120d1b7209 */ /* 0x000fe40007810000 */
[----:B------:R-:W-:Y:S02]  /*47b0*/  ISETP.LT.OR P0, PT, R17, 0x3a, P0 ;  /* 0x0000003a1100780c */ /* 0x000fe40000701670 */
[----:B------:R-:W-:Y:S02]  /*47c0*/  FMNMX.FTZ R27, R16, R27, !PT ;  /* 0x0000001b101b7209 */ /* 0x000fe40007810000 */
[----:B------:R-:W-:-:S02]  /*47d0*/  FSEL R166, R166, -INF , !P0 ;  /* 0xff800000a6a67808 */ /* 0x000fc40004000000 */
[----:B------:R-:W-:-:S04]  /*47e0*/  FMNMX.FTZ R27, R152, R27, !PT ;  /* 0x0000001b981b7209 */ /* 0x000fc80007810000 */
        /* <DEDUP_REMOVED lines=9> */
[----:B------:R-:W-:Y:S02]  /*4880*/  FMNMX.FTZ R17, R142, R27, !PT ;  /* 0x0000001b8e117209 */ /* 0x000fe40007810000 */
[----:B-1----:R-:W-:Y:S02]  /*4890*/  FMNMX.FTZ R27, R25, R0, !PT ;  /* 0x00000000191b7209 */ /* 0x002fe40007810000 */
[----:B------:R-:W-:-:S03]  /*48a0*/  FMNMX.FTZ R17, R140, R17, !PT ;  /* 0x000000118c117209 */ /* 0x000fc60007810000 */
[----:B------:R-:W1:Y:S01]  /*48b0*/  SHFL.BFLY PT, R2, R27, 0x1, 0x1f ;  /* 0x0c201f001b027f89 */ /* 0x000e6200000e0000 */
[----:B------:R-:W-:-:S05]  /*48c0*/  FMNMX.FTZ R19, R166, R17, !PT ;  /* 0x00000011a6137209 */ /* 0x000fca0007810000 */
[----:B------:R-:W2:Y:S01]  /*48d0*/  SHFL.BFLY PT, R0, R19, 0x2, 0x1f ;  /* 0x0c401f0013007f89 */ /* 0x000ea200000e0000 */
[----:B-1----:R-:W-:-:S03]  /*48e0*/  FMNMX.FTZ R2, R27, R2, !PT ;  /* 0x000000021b027209 */ /* 0x002fc60007810000 */
[----:B------:R-:W-:Y:S01]  /*48f0*/  LDSM.16.MT88.4 R24, [R169+0x2900] ;  /* 0x00290000a918783b */ /* 0x000fe20000004200 */
[C---:B------:R-:W-:Y:S01]  /*4900*/  FSETP.NEU.FTZ.AND P0, PT, R2.reuse, -INF , PT ;  /* 0xff8000000200780b */ /* 0x040fe20003f1d000 */
[----:B------:R-:W-:Y:S01]  /*4910*/  FMUL.FTZ R174, R2, c[0x0][0x2d0] ;  /* 0x0000b40002ae7a20 */ /* 0x000fe20000410000 */
[----:B--2---:R-:W-:-:S04]  /*4920*/  FMNMX.FTZ R17, R19, R0, !PT ;  /* 0x0000000013117209 */ /* 0x004fc80007810000 */
[----:B------:R-:W-:Y:S01]  /*4930*/  FSEL R174, R174, RZ, P0 ;  /* 0x000000ffaeae7208 */ /* 0x000fe20000000000 */
[----:B------:R-:W1:Y:S04]  /*4940*/  SHFL.BFLY PT, R0, R17, 0x1, 0x1f ;  /* 0x0c201f0011007f89 */ /* 0x000e6800000e0000 */
[--C-:B------:R-:W-:Y:S02]  /*4950*/  FFMA.FTZ R156, R6, c[0x0][0x2d0], -R174.reuse ;  /* 0x0000b400069c7a23 */ /* 0x100fe400000108ae */
[--C-:B------:R-:W-:Y:S02]  /*4960*/  FFMA.FTZ R155, R23, c[0x0][0x2d0], -R174.reuse ;  /* 0x0000b400179b7a23 */ /* 0x100fe400000108ae */
[--C-:B------:R-:W-:Y:S02]  /*4970*/  FFMA.FTZ R153, R21, c[0x0][0x2d0], -R174.reuse ;  /* 0x0000b40015997a23 */ /* 0x100fe400000108ae */
[--C-:B------:R-:W-:Y:S01]  /*4980*/  FFMA.FTZ R150, R15, c[0x0][0x2d0], -R174.reuse ;  /* 0x0000b4000f967a23 */ /* 0x100fe200000108ae */
[----:B------:R-:W-:Y:S01]  /*4990*/  MUFU.EX2 R156, R156 ;  /* 0x0000009c009c7308 */ /* 0x000fe20000000800 */
[--C-:B------:R-:W-:Y:S01]  /*49a0*/  FFMA.FTZ R148, R7, c[0x0][0x2d0], -R174.reuse ;  /* 0x0000b40007947a23 */ /* 0x100fe200000108ae */
[----:B------:R-:W-:Y:S01]  /*49b0*/  LDSM.16.MT88.4 R20, [R135+0x900] ;  /* 0x000900008714783b */ /* 0x000fe20000004200 */
[----:B------:R-:W-:-:S02]  /*49c0*/  FFMA.FTZ R145, R5, c[0x0][0x2d0], -R174 ;  /* 0x0000b40005917a23 */ /* 0x000fc400000108ae */
[--C-:B------:R-:W-:Y:S01]  /*49d0*/  FFMA.FTZ R154, R11, c[0x0][0x2d0], -R174.reuse ;  /* 0x0000b4000b9a7a23 */ /* 0x100fe200000108ae */
[----:B------:R-:W2:Y:S01]  /*49e0*/  LDSM.16.MT88.4 R4, [R4+0x4100] ;  /* 0x004100000404783b */ /* 0x000ea20000004200 */
[--C-:B------:R-:W-:Y:S01]  /*49f0*/  FFMA.FTZ R149, R9, c[0x0][0x2d0], -R174.reuse ;  /* 0x0000b40009957a23 */ /* 0x100fe200000108ae */
[----:B------:R-:W3:Y:S01]  /*4a00*/  MUFU.EX2 R155, R155 ;  /* 0x0000009b009b7308 */ /* 0x000ee20000000800 */
[--C-:B------:R-:W-:Y:S02]  /*4a10*/  FFMA.FTZ R164, R171, c[0x0][0x2d0], -R174.reuse ;  /* 0x0000b400aba47a23 */ /* 0x100fe400000108ae */
[--C-:B------:R-:W-:Y:S01]  /*4a20*/  FFMA.FTZ R162, R167, c[0x0][0x2d0], -R174.reuse ;  /* 0x0000b400a7a27a23 */ /* 0x100fe200000108ae */
[----:B-1----:R-:W-:Y:S01]  /*4a30*/  FMNMX.FTZ R0, R17, R0, !PT ;  /* 0x0000000011007209 */ /* 0x002fe20007810000 */
[----:B------:R-:W-:-:S03]  /*4a40*/  FFMA.FTZ R161, R161, c[0x0][0x2d0], -R174 ;  /* 0x0000b400a1a17a23 */ /* 0x000fc600000108ae */
[----:B------:R-:W-:Y:S01]  /*4a50*/  MUFU.EX2 R153, R153 ;  /* 0x0000009900997308 */ /* 0x000fe20000000800 */
[C---:B------:R-:W-:Y:S01]  /*4a60*/  FSETP.NEU.FTZ.AND P0, PT, R0.reuse, -INF , PT ;  /* 0xff8000000000780b */ /* 0x040fe20003f1d000 */
[----:B------:R-:W-:Y:S02]  /*4a70*/  FMUL.FTZ R165, R0, c[0x0][0x2d0] ;  /* 0x0000b40000a57a20 */ /* 0x000fe40000410000 */
[--C-:B------:R-:W-:Y:S02]  /*4a80*/  FFMA.FTZ R163, R163, c[0x0][0x2d0], -R174.reuse ;  /* 0x0000b400a3a37a23 */ /* 0x100fe400000108ae */
[----:B------:R-:W-:Y:S01]  /*4a90*/  FFMA.FTZ R175, R175, c[0x0][0x2d0], -R174 ;  /* 0x0000b400afaf7a23 */ /* 0x000fe200000108ae */
[----:B------:R-:W-:Y:S01]  /*4aa0*/  FSEL R165, R165, RZ, P0 ;  /* 0x000000ffa5a57208 */ /* 0x000fe20000000000 */
[----:B------:R-:W1:Y:S01]  /*4ab0*/  MUFU.EX2 R150, R150 ;  /* 0x0000009600967308 */ /* 0x000e620000000800 */
[----:B---3--:R-:W-:Y:S01]  /*4ac0*/  F2FP.PACK_AB R96, R155, R156 ;  /* 0x0000009c9b60723e */ /* 0x008fe200000000ff */
[----:B------:R-:W-:Y:S01]  /*4ad0*/  FADD.FTZ R156, R156, R155 ;  /* 0x0000009b9c9c7221 */ /* 0x000fe20000010000 */
[----:B------:R-:W-:Y:S01]  /*4ae0*/  PLOP3.LUT P0, PT, PT, PT, UP2, 0x40, 0x0 ;  /* 0x000000000000781c */ /* 0x000fe20003f0e828 */
[----:B------:R-:W-:-:S02]  /*4af0*/  FFMA.FTZ R158, R13, c[0x0][0x2d0], -R165 ;  /* 0x0000b4000d9e7a23 */ /* 0x000fc400000108a5 */
[--C-:B------:R-:W-:Y:S02]  /*4b00*/  FFMA.FTZ R157, R18, c[0x0][0x2d0], -R165.reuse ;  /* 0x0000b400129d7a23 */ /* 0x100fe400000108a5 */
[--C-:B------:R-:W-:Y:S01]  /*4b10*/  FFMA.FTZ R159, R16, c[0x0][0x2d0], -R165.reuse ;  /* 0x0000b400109f7a23 */ /* 0x100fe200000108a5 */
[----:B------:R-:W-:Y:S01]  /*4b20*/  MUFU.EX2 R154, R154 ;  /* 0x0000009a009a7308 */ /* 0x000fe20000000800 */
[--C-:B------:R-:W-:Y:S01]  /*4b30*/  FFMA.FTZ R152, R152, c[0x0][0x2d0], -R165.reuse ;  /* 0x0000b40098987a23 */ /* 0x100fe200000108a5 */
[----:B------:R-:W-:Y:S01]  /*4b40*/  LDSM.16.MT88.4 R16, [R134+0x2900] ;  /* 0x002900008610783b */ /* 0x000fe20000004200 */
[--C-:B------:R-:W-:Y:S02]  /*4b50*/  FFMA.FTZ R147, R10, c[0x0][0x2d0], -R165.reuse ;  /* 0x0000b4000a937a23 */ /* 0x100fe400000108a5 */
[--C-:B------:R-:W-:Y:S02]  /*4b60*/  FFMA.FTZ R144, R8, c[0x0][0x2d0], -R165.reuse ;  /* 0x0000b40008907a23 */ /* 0x100fe400000108a5 */
[----:B------:R-:W3:Y:S01]  /*4b70*/  LDSM.16.MT88.4 R8, [R135+0x2900] ;  /* 0x002900008708783b */ /* 0x000ee20000004200 */
[----:B------:R-:W-:Y:S01]  /*4b80*/  MUFU.EX2 R158, R158 ;  /* 0x0000009e009e7308 */ /* 0x000fe20000000800 */
[----:B-1----:R-:W-:Y:S01]  /*4b90*/  F2FP.PACK_AB R98, R150, R153 ;  /* 0x000000999662723e */ /* 0x002fe200000000ff */
[----:B------:R-:W-:-:S02]  /*4ba0*/  FFMA.FTZ R151, R14, c[0x0][0x2d0], -R165 ;  /* 0x0000b4000e977a23 */ /* 0x000fc400000108a5 */
[--C-:B------:R-:W-:Y:S02]  /*4bb0*/  FFMA.FTZ R146, R12, c[0x0][0x2d0], -R165.reuse ;  /* 0x0000b4000c927a23 */ /* 0x100fe400000108a5 */
[----:B------:R-:W1:Y:S01]  /*4bc0*/  LDSM.16.MT88.4 R12, [R160+0x2900] ;  /* 0x00290000a00c783b */ /* 0x000e620000004200 */
[--C-:B------:R-:W-:Y:S01]  /*4bd0*/  FFMA.FTZ R167, R178, c[0x0][0x2d0], -R165.reuse ;  /* 0x0000b400b2a77a23 */ /* 0x100fe200000108a5 */
[----:B------:R-:W4:Y:S01]  /*4be0*/  MUFU.EX2 R157, R157 ;  /* 0x0000009d009d7308 */ /* 0x000f220000000800 */
[--C-:B------:R-:W-:Y:S02]  /*4bf0*/  FFMA.FTZ R168, R168, c[0x0][0x2d0], -R165.reuse ;  /* 0x0000b400a8a87a23 */ /* 0x100fe400000108a5 */
[--C-:B------:R-:W-:Y:S02]  /*4c00*/  FFMA.FTZ R170, R170, c[0x0][0x2d0], -R165.reuse ;  /* 0x0000b400aaaa7a23 */ /* 0x100fe400000108a5 */
[----:B------:R-:W-:Y:S02]  /*4c10*/  FFMA.FTZ R171, R176, c[0x0][0x2d0], -R165 ;  /* 0x0000b400b0ab7a23 */ /* 0x000fe400000108a5 */
[--C-:B------:R-:W-:Y:S01]  /*4c20*/  FFMA.FTZ R176, R173, c[0x0][0x2d0], -R174.reuse ;  /* 0x0000b400adb07a23 */ /* 0x100fe200000108ae */
[----:B------:R-:W-:Y:S01]  /*4c30*/  MUFU.EX2 R159, R159 ;  /* 0x0000009f009f7308 */ /* 0x000fe20000000800 */
[----:B------:R-:W-:-:S02]  /*4c40*/  FFMA.FTZ R173, R143, c[0x0][0x2d0], -R174 ;  /* 0x0000b4008fad7a23 */ /* 0x000fc400000108ae */
[--C-:B------:R-:W-:Y:S02]  /*4c50*/  FFMA.FTZ R172, R172, c[0x0][0x2d0], -R165.reuse ;  /* 0x0000b400acac7a23 */ /* 0x100fe400000108a5 */
[--C-:B------:R-:W-:Y:S02]  /*4c60*/  FFMA.FTZ R177, R142, c[0x0][0x2d0], -R165.reuse ;  /* 0x0000b4008eb17a23 */ /* 0x100fe400000108a5 */
[--C-:B------:R-:W-:Y:S01]  /*4c70*/  FFMA.FTZ R178, R140, c[0x0][0x2d0], -R165.reuse ;  /* 0x0000b4008cb27a23 */ /* 0x100fe200000108a5 */
[----:B------:R-:W5:Y:S01]  /*4c80*/  MUFU.EX2 R152, R152 ;  /* 0x0000009800987308 */ /* 0x000f620000000800 */
[----:B----4-:R-:W-:Y:S01]  /*4c90*/  F2FP.PACK_AB R97, R157, R158 ;  /* 0x0000009e9d61723e */ /* 0x010fe200000000ff */
[----:B------:R-:W-:Y:S02]  /*4ca0*/  FFMA.FTZ R174, R141, c[0x0][0x2d0], -R174 ;  /* 0x0000b4008dae7a23 */ /* 0x000fe400000108ae */
[----:B------:R-:W-:Y:S01]  /*4cb0*/  FFMA.FTZ R165, R166, c[0x0][0x2d0], -R165 ;  /* 0x0000b400a6a57a23 */ /* 0x000fe200000108a5 */
[----:B------:R-:W-:Y:S01]  /*4cc0*/  LDSM.16.MT88.4 R140, [R169+0x3900] ;  /* 0x00390000a98c783b */ /* 0x000fe20000004200 */
[----:B------:R-:W-:-:S02]  /*4cd0*/  FADD.FTZ R158, R158, R157 ;  /* 0x0000009d9e9e7221 */ /* 0x000fc40000010000 */
[----:B------:R-:W4:Y:S01]  /*4ce0*/  MUFU.EX2 R149, R149 ;  /* 0x0000009500957308 */ /* 0x000f220000000800 */
[----:B------:R-:W-:-:S04]  /*4cf0*/  FADD.FTZ R153, R153, R156 ;  /* 0x0000009c99997221 */ /* 0x000fc80000010000 */
[----:B------:R-:W-:Y:S01]  /*4d00*/  FADD.FTZ R153, R150, R153 ;  /* 0x0000009996997221 */ /* 0x000fe20000010000 */
[----:B-----5:R-:W-:Y:S02]  /*4d10*/  F2FP.PACK_AB R99, R152, R159 ;  /* 0x0000009f9863723e */ /* 0x020fe400000000ff */
[----:B------:R-:W-:Y:S01]  /*4d20*/  MUFU.EX2 R148, R148 ;  /* 0x0000009400947308 */ /* 0x000fe20000000800 */
[----:B------:R-:W-:-:S04]  /*4d30*/  FADD.FTZ R159, R159, R158 ;  /* 0x0000009e9f9f7221 */ /* 0x000fc80000010000 */
[----:B------:R-:W-:Y:S01]  /*4d40*/  FADD.FTZ R152, R152, R159 ;  /* 0x0000009f98987221 */ /* 0x000fe20000010000 */
        /* <DEDUP_REMOVED lines=42> */
[C---:B------:R-:W-:Y:S08]  /*4ff0*/  HMMA.16816.F32 R88, R96.reuse, R90, RZ ;  /* 0x0000005a6058723c */ /* 0x040ff000000018ff */
[C---:B--2---:R-:W-:Y:S07]  /*5000*/  HMMA.16816.F32 R92, R96.reuse, R4, RZ ;  /* 0x00000004605c723c */ /* 0x044fee00000018ff */
[----:B----4-:R-:W-:Y:S01]  /*5010*/  F2FP.PACK_AB R4, R149, R154 ;  /* 0x0000009a9504723e */ /* 0x010fe200000000ff */
[----:B------:R-:W-:Y:S01]  /*5020*/  HMMA.16816.F32 R96, R96, R6, RZ ;  /* 0x000000066060723c */ /* 0x000fe200000018ff */
[----:B-----5:R-:W-:Y:S01]  /*5030*/  F2FP.PACK_AB R5, R146, R151 ;  /* 0x000000979205723e */ /* 0x020fe200000000ff */
        /* <DEDUP_REMOVED lines=103> */
[----:B---3--:R-:W-:Y:S01]  /*56b0*/  HMMA.16816.F32 R120, R4, R12, R120 ;  /* 0x0000000c0478723c */ /* 0x008fe20000001878 */
[----:B------:R-:W-:-:S02]  /*56c0*/  FADD.FTZ R178, R178, R177 ;  /* 0x000000b1b2b27221 */ /* 0x000fc40000010000 */
[----:B------:R-:W-:Y:S02]  /*56d0*/  FADD.FTZ R205, R174, R173 ;  /* 0x000000adaecd7221 */ /* 0x000fe40000010000 */
[----:B------:R-:W-:-:S03]  /*56e0*/  FADD.FTZ R206, R165, R178 ;  /* 0x000000b2a5ce7221 */ /* 0x000fc60000010000 */
        /* <DEDUP_REMOVED lines=25> */
[----:B------:R-:W-:Y:S01]  /*5880*/  HMMA.16816.F32 R96, R4, R18, R96 ;  /* 0x000000120460723c */ /* 0x000fe20000001860 */
[----:B------:R-:W-:Y:S07]  /*5890*/  @P0 BRA `(.L_x_1952) ;  /* 0x0000043000000947 */ /* 0x000fee0003800000 */
        /* <DEDUP_REMOVED lines=13> */
[C---:B------:R-:W-:Y:S01]  /*5970*/  SHF.L.U64.HI R11, R207.reuse, 0x1, R132 ;  /* 0x00000001cf0b7819 */ /* 0x040fe20000010284 */
        /* <DEDUP_REMOVED lines=8> */
[----:B------:R-:W-:Y:S02]  /*5a00*/  IMAD.IADD R9, R5, 0x1, R8 ;  /* 0x0000000105097824 */ /* 0x000fe400078e0208 */
[----:B------:R-:W-:Y:S02]  /*5a10*/  IMAD.MOV.U32 R8, RZ, RZ, R4 ;  /* 0x000000ffff087224 */ /* 0x000fe400078e0004 */
[----:B------:R-:W-:Y:S01]  /*5a20*/  IMAD.SHL.U32 R4, R194, 0x2, RZ ;  /* 0x00000002c2047824 */ /* 0x000fe200078e00ff */
[----:B--2---:R-:W-:Y:S01]  /*5a30*/  SHF.R.S32.HI R5, RZ, 0x1f, R198 ;  /* 0x0000001fff057819 */ /* 0x004fe200000114c6 */
[----:B------:R-:W-:Y:S01]  /*5a40*/  IMAD.WIDE.U32 R6, R198, c[0x0][0x1f0], R8 ;  /* 0x00007c00c6067a25 */ /* 0x000fe200078e0008 */
[----:B------:R-:W-:Y:S02]  /*5a50*/  SEL R9, RZ, 0x10, P5 ;  /* 0x00000010ff097807 */ /* 0x000fe40002800000 */
[----:B------:R-:W-:Y:S01]  /*5a60*/  SHF.L.U64.HI R8, R192, 0x1, R3 ;  /* 0x00000001c0087819 */ /* 0x000fe20000010203 */
[----:B------:R-:W-:Y:S01]  /*5a70*/  IMAD R5, R5, c[0x0][0x1f0], RZ ;  /* 0x00007c0005057a24 */ /* 0x000fe200078e02ff */
[----:B------:R-:W-:-:S03]  /*5a80*/  IADD3 R21, -R9, 0x10, RZ ;  /* 0x0000001009157810 */ /* 0x000fc60007ffe1ff */
[----:B------:R-:W-:Y:S01]  /*5a90*/  IMAD R12, R198, c[0x0][0x1f4], R5 ;  /* 0x00007d00c60c7a24 */ /* 0x000fe200078e0205 */
[----:B------:R-:W-:Y:S02]  /*5aa0*/  IADD3 R5, P0, R6, UR16, RZ ;  /* 0x0000001006057c10 */ /* 0x000fe4000ff1e0ff */
[----:B------:R-:W-:Y:S02]  /*5ab0*/  SEL R6, RZ, 0x10, P4 ;  /* 0x00000010ff067807 */ /* 0x000fe40002000000 */
[----:B------:R-:W-:Y:S01]  /*5ac0*/  IADD3.X R12, R7, UR9, R12, P0, !PT ;  /* 0x00000009070c7c10 */ /* 0x000fe200087fe40c */
[----:B------:R-:W-:Y:S01]  /*5ad0*/  IMAD.SHL.U32 R7, R192, 0x2, RZ ;  /* 0x00000002c0077824 */ /* 0x000fe200078e00ff */
[----:B------:R-:W-:Y:S02]  /*5ae0*/  LEA R13, P0, R5, c[0x0][0x1c8], 0x1 ;  /* 0x00007200050d7a11 */ /* 0x000fe400078008ff */
[----:B------:R-:W-:Y:S02]  /*5af0*/  LOP3.LUT R21, R21, 0xf, RZ, 0xc0, !PT ;  /* 0x0000000f15157812 */ /* 0x000fe400078ec0ff */
[----:B------:R-:W-:Y:S01]  /*5b00*/  LEA.HI.X R12, R5, c[0x0][0x1cc], R12, 0x1, P0 ;  /* 0x00007300050c7a11 */ /* 0x000fe200000f0c0c */
[----:B------:R-:W1:Y:S01]  /*5b10*/  SHFL.IDX PT, R14, R13, 0x1, 0x181f ;  /* 0x00381f000d0e7f89 */ /* 0x000e6200000e0000 */
[----:B------:R-:W-:-:S02]  /*5b20*/  IADD3 R18, -R6, 0x10, RZ ;  /* 0x0000001006127810 */ /* 0x000fc40007ffe1ff */
[----:B------:R-:W-:Y:S01]  /*5b30*/  SHF.L.U64.HI R5, R194, 0x1, R197 ;  /* 0x00000001c2057819 */ /* 0x000fe200000102c5 */
[----:B------:R-:W2:Y:S01]  /*5b40*/  SHFL.IDX PT, R16, R12, 0x1, 0x181f ;  /* 0x00381f000c107f89 */ /* 0x000ea200000e0000 */
[----:B------:R-:W-:-:S03]  /*5b50*/  LOP3.LUT R18, R18, 0xf, RZ, 0xc0, !PT ;  /* 0x0000000f12127812 */ /* 0x000fc600078ec0ff */
        /* <DEDUP_REMOVED lines=23> */
.L_x_1952:
[----:B------:R-:W-:Y:S01]  /*5cd0*/  ULDC.64 UR4, c[0x0][0x2c8] ;  /* 0x0000b20000047ab9 */ /* 0x000fe20000000a00 */
[----:B------:R-:W-:Y:S01]  /*5ce0*/  PLOP3.LUT P0, PT, PT, PT, UP0, 0x40, 0x0 ;  /* 0x000000000000781c */ /* 0x000fe20003f0e808 */
[----:B------:R-:W-:Y:S01]  /*5cf0*/  UIMAD.WIDE.U32 UR26, UR24, UR4, URZ ;  /* 0x00000004181a72a5 */ /* 0x000fe2000f8e003f */
[----:B------:R-:W0:Y:S01]  /*5d00*/  LDGDEPBAR ;  /* 0x00000000000079af */ /* 0x000e220000000000 */
[----:B------:R-:W-:-:S05]  /*5d10*/  UIADD3 UR7, UR7, -0x2, URZ ;  /* 0xfffffffe07077890 */ /* 0x000fca000fffe03f */
[----:B------:R-:W-:Y:S01]  /*5d20*/  @UP1 UMOV UR25, UR27 ;  /* 0x0000001b00191c82 */ /* 0x000fe20008000000 */
[----:B------:R-:W-:Y:S01]  /*5d30*/  MOV R210, UR7 ;  /* 0x0000000700d27c02 */ /* 0x000fe20008000f00 */
[----:B------:R-:W-:-:S04]  /*5d40*/  @UP1 USHF.R.U32.HI UR24, URZ, UR5, UR25 ;  /* 0x000000053f181299 */ /* 0x000fc80008011619 */
[----:B------:R-:W-:-:S03]  /*5d50*/  UIADD3 UR4, UR15, UR24, URZ ;  /* 0x000000180f047290 */ /* 0x000fc6000fffe03f */
[----:B------:R-:W-:Y:S02]  /*5d60*/  ULDC UR15, c[0x0][0x328] ;  /* 0x0000ca00000f7ab9 */ /* 0x000fe40000000800 */
[----:B------:R-:W-:Y:S01]  /*5d70*/  UIADD3 UR15, UR4, UR15, URZ ;  /* 0x0000000f040f7290 */ /* 0x000fe2000fffe03f */
[----:B------:R-:W-:Y:S05]  /*5d80*/  @P0 BRA `(.L_x_1953) ;  /* 0x0000015000000947 */ /* 0x000fea0003800000 */
[----:B------:R-:W-:Y:S01]  /*5d90*/  ISETP.LT.AND P0, PT, RZ, UR4, PT ;  /* 0x00000004ff007c0c */ /* 0x000fe2000bf01270 */
[----:B------:R-:W-:Y:S02]  /*5da0*/  UIADD3 UR24, UR4, -0x1, URZ ;  /* 0xffffffff04187890 */ /* 0x000fe4000fffe03f */
[----:B------:R-:W-:-:S10]  /*5db0*/  ULDC UR7, c[0x0][0x32c] ;  /* 0x0000cb0000077ab9 */ /* 0x000fd40000000800 */
[----:B------:R-:W-:Y:S05]  /*5dc0*/  @P0 BRA `(.L_x_1954) ;  /* 0x0000008000000947 */ /* 0x000fea0003800000 */
[----:B------:R-:W-:Y:S02]  /*5dd0*/  UISETP.NE.AND UP2, UPT, UR7, 0x1, UPT ;  /* 0x000000010700788c */ /* 0x000fe4000bf45270 */
[----:B------:R-:W-:-:S03]  /*5de0*/  UIADD3 UR24, -UR4, URZ, URZ ;  /* 0x0000003f04187290 */ /* 0x000fc6000fffe13f */
[----:B------:R-:W-:Y:S02]  /*5df0*/  ULDC.64 UR4, c[0x0][0x330] ;  /* 0x0000cc0000047ab9 */ /* 0x000fe40000000a00 */
[----:B------:R-:W-:-:S07]  /*5e00*/  UIMAD.WIDE.U32 UR26, UR24, UR4, URZ ;  /* 0x00000004181a72a5 */ /* 0x000fce000f8e003f */
[----:B------:R-:W-:Y:S02]  /*5e10*/  @UP2 UMOV UR25, UR27 ;  /* 0x0000001b00192c82 */ /* 0x000fe40008000000 */
[----:B------:R-:W-:-:S04]  /*5e20*/  @UP2 USHF.R.U32.HI UR24, URZ, UR5, UR25 ;  /* 0x000000053f182299 */ /* 0x000fc80008011619 */
[----:B------:R-:W-:Y:S01]  /*5e30*/  ULOP3.LUT UR24, URZ, UR24, URZ, 0x33, !UPT ;  /* 0x000000183f187292 */ /* 0x000fe2000f8e333f */
[----:B------:R-:W-:Y:S05]  /*5e40*/  BRA `(.L_x_1955) ;  /* 0x0000005000007947 */ /* 0x000fea0003800000 */
.L_x_1954:
[----:B------:R-:W-:Y:S02]  /*5e50*/  UISETP.NE.AND UP2, UPT, UR7, 0x1, UPT ;  /* 0x000000010700788c */ /* 0x000fe4000bf45270 */
[----:B------:R-:W-:Y:S02]  /*5e60*/  ULDC.64 UR4, c[0x0][0x330] ;  /* 0x0000cc0000047ab9 */ /* 0x000fe40000000a00 */
[----:B------:R-:W-:-:S07]  /*5e70*/  UIMAD.WIDE.U32 UR26, UR24, UR4, URZ ;  /* 0x00000004181a72a5 */ /* 0x000fce000f8e003f */
[----:B------:R-:W-:Y:S02]  /*5e80*/  @UP2 UMOV UR25, UR27 ;  /* 0x0000001b00192c82 */ /* 0x000fe40008000000 */
[----:B------:R-:W-:Y:S02]  /*5e90*/  @UP2 USHF.R.U32.HI UR24, URZ, UR5, UR25 ;  /* 0x000000053f182299 */ /* 0x000fe40008011619 */
.L_x_1955:
[----:B------:R-:W-:Y:S02]  /*5ea0*/  ULDC UR4, c[0x0][0x32c] ;  /* 0x0000cb0000047ab9 */ /* 0x000fe40000000800 */
[----:B------:R-:W-:-:S04]  /*5eb0*/  UIMAD UR4, UR24, UR7, UR4 ;  /* 0x00000007180472a4 */ /* 0x000fc8000f8e0204 */
[----:B------:R-:W-:-:S04]  /*5ec0*/  UISETP.LT.AND UP2, UPT, UR15, UR4, UPT ;  /* 0x000000040f00728c */ /* 0x000fc8000bf41270 */
[----:B------:R-:W-:-:S04]  /*5ed0*/  USEL UR15, UR15, UR4, UP2 ;  /* 0x000000040f0f7287 */ /* 0x000fc80009000000 */
.L_x_1953:
[----:B------:R-:W-:Y:S02]  /*5ee0*/  USHF.R.S32.HI UR4, URZ, 0x1f, UR15 ;  /* 0x0000001f3f047899 */ /* 0x000fe4000801140f */
[----:B------:R-:W-:Y:S02]  /*5ef0*/  UMOV UR5, 0x1 ;  /* 0x0000000100057882 */ /* 0x000fe40000000000 */
[----:B------:R-:W-:-:S03]  /*5f00*/  ULEA.HI UR4, UR4, UR15, URZ, 0x6 ;  /* 0x0000000f04047291 */ /* 0x000fc6000f8f303f */
[----:B------:R-:W-:Y:S02]  /*5f10*/  UMOV UR15, URZ ;  /* 0x0000003f000f7c82 */ /* 0x000fe40008000000 */
[----:B------:R-:W-:-:S04]  /*5f20*/  USHF.R.S32.HI UR7, URZ, 0x6, UR4 ;  /* 0x000000063f077899 */ /* 0x000fc80008011404 */
[----:B------:R-:W-:-:S04]  /*5f30*/  UISETP.LT.AND UP2, UPT, UR11, UR7, UPT ;  /* 0x000000070b00728c */ /* 0x000fc8000bf41270 */
[----:B------:R-:W-:-:S06]  /*5f40*/  USEL UR7, UR11, UR7, !UP2 ;  /* 0x000000070b077287 */ /* 0x000fcc000d000000 */
[----:B------:R-:W-:-:S13]  /*5f50*/  ISETP.GE.AND P0, PT, R210, UR7, PT ;  /* 0x00000007d2007c0c */ /* 0x000fda000bf06270 */
[----:B------:R-:W-:Y:S05]  /*5f60*/  @!P0 BRA `(.L_x_1956) ;  /* 0x00003bd000008947 */ /* 0x000fea0003800000 */
[----:B------:R-:W-:Y:S01]  /*5f70*/  IMAD.MOV.U32 R186, RZ, RZ, 0x20 ;  /* 0x00000020ffba7424 */ /* 0x000fe200078e00ff */
[----:B------:R-:W-:Y:S01]  /*5f80*/  LOP3.LUT P1, RZ, R209, 0x2, RZ, 0xc0, !PT ;  /* 0x00000002d1ff7812 */ /* 0x000fe2000782c0ff */
[C---:B------:R-:W-:Y:S01]  /*5f90*/  IMAD.SHL.U32 R215, R207.reuse, 0x2, RZ ;  /* 0x00000002cfd77824 */ /* 0x040fe200078e00ff */
[----:B------:R-:W-:Y:S01]  /*5fa0*/  SHF.L.U64.HI R216, R207, 0x1, R132 ;  /* 0x00000001cfd87819 */ /* 0x000fe20000010284 */
[----:B------:R-:W-:Y:S01]  /*5fb0*/  IMAD.MOV.U32 R132, RZ, RZ, R2 ;  /* 0x000000ffff847224 */ /* 0x000fe200078e0002 */
[C---:B------:R-:W-:Y:S01]  /*5fc0*/  SHF.L.U64.HI R213, R192.reuse, 0x1, R3 ;  /* 0x00000001c0d57819 */ /* 0x040fe20000010203 */
[----:B------:R-:W-:Y:S01]  /*5fd0*/  IMAD.MOV.U32 R3, RZ, RZ, R0 ;  /* 0x000000ffff037224 */ /* 0x000fe200078e0000 */
[----:B------:R-:W-:Y:S01]  /*5fe0*/  SEL R214, RZ, 0x10, P5 ;  /* 0x00000010ffd67807 */ /* 0x000fe20002800000 */
[----:B------:R-:W-:Y:S01]  /*5ff0*/  IMAD.SHL.U32 R212, R192, 0x2, RZ ;  /* 0x00000002c0d47824 */ /* 0x000fe200078e00ff */
[----:B------:R-:W-:Y:S01]  /*6000*/  SEL R211, RZ, 0x10, P4 ;  /* 0x00000010ffd37807 */ /* 0x000fe20002000000 */
[----:B------:R-:W-:Y:S01]  /*6010*/  UMOV UR15, URZ ;  /* 0x0000003f000f7c82 */ /* 0x000fe20008000000 */
[----:B------:R-:W-:Y:S01]  /*6020*/  SEL R186, R186, 0xffffffe0, !P1 ;  /* 0xffffffe0baba7807 */ /* 0x000fe20004800000 */
[----:B------:R-:W-:-:S02]  /*6030*/  UMOV UR5, 0x1 ;  /* 0x0000000100057882 */ /* 0x000fc40000000000 */
.L_x_1967:
[----:B------:R-:W-:Y:S04]  /*6040*/  DEPBAR.LE SB0, 0x2 ;  /* 0x000080800000791a */ /* 0x000fe80000000000 */
[----:B------:R-:W-:Y:S01]  /*6050*/  BAR.SYNC.DEFER_BLOCKING 0x0 ;  /* 0x0000000000007b1d */ /* 0x000fe20000010000 */
[----:B------:R-:W-:Y:S01]  /*6060*/  UIMAD UR4, UR5, 0x6000, URZ ;  /* 0x00006000050478a4 */ /* 0x000fe2000f8e023f */
[----:B------:R-:W-:Y:S05]  /*6070*/  ISETP.LE.AND P0, PT, R210, UR11, PT ;  /* 0x0000000bd2007c0c */ /* 0x000fea000bf03270 */
[----:B-1----:R-:W-:Y:S05]  /*6080*/  IADD3 R133, R189, UR4, RZ ;  /* 0x00000004bd857c10 */ /* 0x002fea000fffe0ff */
[----:B------:R-:W-:Y:S01]  /*6090*/  IMAD.IADD R190, R186, 0x1, R133 ;  /* 0x00000001babe7824 */ /* 0x000fe200078e0285 */
[----:B------:R1:W2:Y:S04]  /*60a0*/  LDSM.16.M88.4 R136, [R191] ;  /* 0x00000000bf88783b */ /* 0x0002a80000000200 */
[----:B------:R1:W3:Y:S04]  /*60b0*/  LDSM.16.M88.4 R140, [R189+UR4+0xc100] ;  /* 0x00c10004bd8c783b */ /* 0x0002e80008000200 */
[----:B------:R1:W4:Y:S04]  /*60c0*/  LDSM.16.M88.4 R144, [R189+UR4+0xc900] ;  /* 0x00c90004bd90783b */ /* 0x0003280008000200 */
        /* <DEDUP_REMOVED lines=18> */
[----:B------:R-:W-:Y:S01]  /*61f0*/  IMAD R5, R198, c[0x0][0x21c], R5 ;  /* 0x00008700c6057a24 */ /* 0x000fe200078e0205 */
[----:B------:R-:W-:Y:S01]  /*6200*/  IADD3 R11, -R208, 0x10, RZ ;  /* 0x00000010d00b7810 */ /* 0x000fe20007ffe1ff */
[----:B------:R-:W-:Y:S03]  /*6210*/  IMAD.IADD R7, R7, 0x1, R9 ;  /* 0x0000000107077824 */ /* 0x000fe600078e0209 */
[----:B------:R-:W-:Y:S01]  /*6220*/  LOP3.LUT R11, R11, 0xf, RZ, 0xc0, !PT ;  /* 0x0000000f0b0b7812 */ /* 0x000fe200078ec0ff */
[----:B------:R-:W-:Y:S05]  /*6230*/  IMAD.WIDE.U32 R6, R198, c[0x0][0x218], R6 ;  /* 0x00008600c6067a25 */ /* 0x000fea00078e0006 */
[----:B------:R-:W-:Y:S04]  /*6240*/  IADD3 R0, P0, R6, UR22, RZ ;  /* 0x0000001606007c10 */ /* 0x000fe8000ff1e0ff */
[----:B------:R-:W-:Y:S02]  /*6250*/  IADD3.X R5, R7, UR8, R5, P0, !PT ;  /* 0x0000000807057c10 */ /* 0x000fe400087fe405 */
[C---:B------:R-:W-:Y:S04]  /*6260*/  LEA R4, P0, R0.reuse, c[0x0][0x1f8], 0x1 ;  /* 0x00007e0000047a11 */ /* 0x040fe800078008ff */
[----:B------:R-:W-:Y:S01]  /*6270*/  LEA.HI.X R2, R0, c[0x0][0x1fc], R5, 0x1, P0 ;  /* 0x00007f0000027a11 */ /* 0x000fe200000f0c05 */
[----:B------:R-:W5:Y:S01]  /*6280*/  SHFL.IDX PT, R10, R4, 0x1, 0x181f ;  /* 0x00381f00040a7f89 */ /* 0x000f6200000e0000 */
[----:B------:R-:W-:Y:S03]  /*6290*/  IMAD.SHL.U32 R0, R194, 0x2, RZ ;  /* 0x00000002c2007824 */ /* 0x000fe600078e00ff */
[----:B------:R-:W4:Y:S04]  /*62a0*/  SHFL.IDX PT, R5, R2, 0x1, 0x181f ;  /* 0x00381f0002057f89 */ /* 0x000f2800000e0000 */
[----:B------:R3:W-:Y:S04]  /*62b0*/  SHFL.IDX PT, R9, R2, RZ, 0x181f ;  /* 0x00181fff02097589 */ /* 0x0007e800000e0000 */
[----:B------:R-:W2:Y:S01]  /*62c0*/  SHFL.IDX PT, R7, R4, RZ, 0x181f ;  /* 0x00181fff04077589 */ /* 0x000ea200000e0000 */
[-C--:B-----5:R-:W-:Y:S04]  /*62d0*/  IADD3 R14, P1, P0, R14, R10.reuse, R215 ;  /* 0x0000000a0e0e7210 */ /* 0x0a0fe8000783e0d7 */
[-C--:B----4-:R-:W-:Y:S02]  /*62e0*/  IADD3.X R15, RZ, R5.reuse, R216, P1, P0 ;  /* 0x00000005ff0f7210 */ /* 0x090fe40000fe04d8 */
[-C--:B------:R-:W-:Y:S02]  /*62f0*/  IADD3 R12, P1, P0, R13, R10.reuse, R212 ;  /* 0x0000000a0d0c7210 */ /* 0x080fe4000783e0d4 */
[----:B---3--:R-:W-:Y:S02]  /*6300*/  SHF.L.U64.HI R2, R194, 0x1, R197 ;  /* 0x00000001c2027819 */ /* 0x008fe400000102c5 */
[-CC-:B------:R-:W-:Y:S02]  /*6310*/  IADD3.X R13, RZ, R5.reuse, R213.reuse, P1, P0 ;  /* 0x00000005ff0d7210 */ /* 0x180fe40000fe04d5 */
[----:B------:R-:W-:Y:S04]  /*6320*/  IADD3 R10, P1, P0, R11, R10, R0 ;  /* 0x0000000a0b0a7210 */ /* 0x000fe8000783e000 */
[----:B------:R-:W-:Y:S01]  /*6330*/  IADD3.X R11, RZ, R5, R2, P1, P0 ;  /* 0x00000005ff0b7210 */ /* 0x000fe20000fe0402 */
[----:B------:R-:W-:Y:S01]  /*6340*/  IMAD.U32 R5, RZ, RZ, UR15 ;  /* 0x0000000fff057e24 */ /* 0x000fe2000f8e00ff */
[C---:B--2---:R-:W-:Y:S02]  /*6350*/  IADD3 R18, P1, R7.reuse, R215, RZ ;  /* 0x000000d707127210 */ /* 0x044fe40007f3e0ff */
[----:B------:R-:W-:Y:S03]  /*6360*/  IADD3 R16, P0, R7, R212, RZ ;  /* 0x000000d407107210 */ /* 0x000fe60007f1e0ff */
[C---:B------:R-:W-:Y:S01]  /*6370*/  IMAD.X R19, R9.reuse, 0x1, R216, P1 ;  /* 0x0000000109137824 */ /* 0x040fe200008e06d8 */
[----:B------:R-:W-:Y:S01]  /*6380*/  ISETP.NE.U32.AND P1, PT, R214, RZ, PT ;  /* 0x000000ffd600720c */ /* 0x000fe20003f25070 */
[----:B------:R-:W-:Y:S01]  /*6390*/  IMAD.X R17, R9, 0x1, R213, P0 ;  /* 0x0000000109117824 */ /* 0x000fe200000e06d5 */
[----:B------:R-:W-:Y:S01]  /*63a0*/  IADD3 R8, P0, R7, R0, RZ ;  /* 0x0000000007087210 */ /* 0x000fe20007f1e0ff */
[----:B------:R-:W-:Y:S04]  /*63b0*/  IMAD R7, R5, 0x6000, R196 ;  /* 0x0000600005077824 */ /* 0x000fe800078e02c4 */
[----:B------:R-:W-:Y:S01]  /*63c0*/  IMAD.X R9, R9, 0x1, R2, P0 ;  /* 0x0000000109097824 */ /* 0x000fe200000e0602 */
[----:B------:R2:W-:Y:S01]  /*63d0*/  LDGSTS.E.BYPASS.LTC128B.128 [R7], [R18.64], !P5 ;  /* 0x0000000012077fae */ /* 0x0005e2000e901d54 */
[----:B------:R-:W-:Y:S03]  /*63e0*/  ISETP.NE.U32.AND P0, PT, R208, RZ, PT ;  /* 0x000000ffd000720c */ /* 0x000fe60003f05070 */
[----:B------:R2:W-:Y:S04]  /*63f0*/  LDGSTS.E.BYPASS.LTC128B.128 [R7+0x2000], [R16.64], !P4 ;  /* 0x0200000010077fae */ /* 0x0005e8000e101d54 */
[----:B------:R2:W-:Y:S04]  /*6400*/  LDGSTS.E.BYPASS.LTC128B.128 [R7+0x4000], [R8.64], !P6 ;  /* 0x0400000008077fae */ /* 0x0005e8000f101d54 */
[----:B------:R2:W-:Y:S01]  /*6410*/  LDGSTS.E.BYPASS.LTC128B.128.ZFILL [R7+0x1000], [R14.64], P1 ;  /* 0x010000000e077fae */ /* 0x0005e20008941d54 */
[----:B------:R-:W-:Y:S11]  /*6420*/  ISETP.NE.U32.AND P1, PT, R211, RZ, PT ;  /* 0x000000ffd300720c */ /* 0x000ff60003f25070 */
[----:B------:R-:W-:Y:S02]  /*6430*/  @!UPT UIADD3 URZ, URZ, URZ, URZ ;  /* 0x0000003f3f3ff290 */ /* 0x000fe4000fffe03f */
[----:B------:R2:W-:Y:S04]  /*6440*/  LDGSTS.E.BYPASS.LTC128B.128.ZFILL [R7+0x3000], [R12.64], P1 ;  /* 0x030000000c077fae */ /* 0x0005e80008941d54 */
[----:B------:R2:W-:Y:S02]  /*6450*/  LDGSTS.E.BYPASS.LTC128B.128.ZFILL [R7+0x5000], [R10.64], P0 ;  /* 0x050000000a077fae */ /* 0x0005e40008141d54 */
.L_x_1957:
[C---:B--23--:R-:W-:Y:S01]  /*6460*/  HMMA.16816.F32 R4, R136.reuse, R140, RZ ;  /* 0x0000008c8804723c */ /* 0x04cfe200000018ff */
[----:B------:R-:W-:Y:S01]  /*6470*/  LDSM.16.M88.4 R180, [R189+UR4+0x10100] ;  /* 0x01010004bdb4783b */ /* 0x000fe20008000200 */
[----:B------:R-:W-:Y:S01]  /*6480*/  PLOP3.LUT P1, PT, PT, PT, UP1, 0x80, 0x0 ;  /* 0x000000000000781c */ /* 0x000fe20003f2f018 */
[----:B------:R-:W-:Y:S01]  /*6490*/  UIADD3 UR24, UR15, 0x1, URZ ;  /* 0x000000010f187890 */ /* 0x000fe2000fffe03f */
[CC--:B------:R-:W-:Y:S01]  /*64a0*/  IADD3 R0, R193.reuse, R133.reuse, RZ ;  /* 0x00000085c1007210 */ /* 0x0c0fe20007ffe0ff */
[----:B------:R-:W-:Y:S01]  /*64b0*/  UISETP.GE.AND UP2, UPT, UR15, 0x1, UPT ;  /* 0x000000010f00788c */ /* 0x000fe2000bf46270 */
[----:B------:R-:W-:Y:S02]  /*64c0*/  IADD3 R2, R193, R190, RZ ;  /* 0x000000bec1027210 */ /* 0x000fe40007ffe0ff */
[C---:B------:R-:W-:Y:S01]  /*64d0*/  HMMA.16816.F32 R8, R136.reuse, R142, RZ ;  /* 0x0000008e8808723c */ /* 0x040fe200000018ff */
[----:B------:R-:W-:Y:S01]  /*64e0*/  LDSM.16.M88.4 R140, [R185] ;  /* 0x00000000b98c783b */ /* 0x000fe20000000200 */
[----:B------:R-:W-:Y:S01]  /*64f0*/  PLOP3.LUT P0, PT, PT, PT, UP1, 0x80, 0x0 ;  /* 0x000000000000781c */ /* 0x000fe20003f0f018 */
[----:B------:R-:W-:Y:S01]  /*6500*/  USEL UR15, UR24, URZ, !UP2 ;  /* 0x0000003f180f7287 */ /* 0x000fe2000d000000 */
[----:B------:R-:W-:Y:S02]  /*6510*/  IADD3 R133, R186, R133, R193 ;  /* 0x00000085ba857210 */ /* 0x000fe40007ffe0c1 */
[----:B------:R-:W-:Y:S02]  /*6520*/  MOV R245, R203 ;  /* 0x000000cb00f57202 */ /* 0x000fe40000000f00 */
[C---:B----4-:R-:W-:Y:S01]  /*6530*/  HMMA.16816.F32 R12, R136.reuse, R144, RZ ;  /* 0x00000090880c723c */ /* 0x050fe200000018ff */
[----:B------:R-:W-:Y:S03]  /*6540*/  LDSM.16.M88.4 R176, [R0+0xe100] ;  /* 0x00e1000000b0783b */ /* 0x000fe60000000200 */
[----:B------:R-:W-:Y:S04]  /*6550*/  MOV R240, c[0x0][0x2ac] ;  /* 0x0000ab0000f07a02 */ /* 0x000fe80000000f00 */
[C---:B------:R-:W-:Y:S01]  /*6560*/  HMMA.16816.F32 R16, R136.reuse, R146, RZ ;  /* 0x000000928810723c */ /* 0x040fe200000018ff */
[----:B------:R-:W2:Y:S07]  /*6570*/  LDSM.16.M88.4 R144, [R0+0xc100] ;  /* 0x00c100000090783b */ /* 0x000eae0000000200 */
[C---:B-1----:R-:W-:Y:S01]  /*6580*/  HMMA.16816.F32 R20, R136.reuse, R148, RZ ;  /* 0x000000948814723c */ /* 0x042fe200000018ff */
[----:B------:R-:W0:Y:S07]  /*6590*/  LDGDEPBAR ;  /* 0x00000000000079af */ /* 0x000e2e0000000000 */
[C---:B------:R-:W-:Y:S01]  /*65a0*/  HMMA.16816.F32 R24, R136.reuse, R150, RZ ;  /* 0x000000968818723c */ /* 0x040fe200000018ff */
[----:B------:R-:W-:Y:S07]  /*65b0*/  LDSM.16.M88.4 R148, [R0+0xd100] ;  /* 0x00d100000094783b */ /* 0x000fee0000000200 */
[C---:B------:R-:W-:Y:S08]  /*65c0*/  HMMA.16816.F32 R28, R136.reuse, R152, RZ ;  /* 0x00000098881c723c */ /* 0x040ff000000018ff */
[----:B------:R-:W-:Y:S01]  /*65d0*/  HMMA.16816.F32 R32, R136, R154, RZ ;  /* 0x0000009a8820723c */ /* 0x000fe200000018ff */
[----:B------:R-:W1:Y:S07]  /*65e0*/  LDSM.16.M88.4 R136, [R0+0xc900] ;  /* 0x00c900000088783b */ /* 0x000e6e0000000200 */
[C---:B------:R-:W-:Y:S01]  /*65f0*/  HMMA.16816.F32 R4, R156.reuse, R160, R4 ;  /* 0x000000a09c04723c */ /* 0x040fe20000001804 */
[----:B------:R-:W3:Y:S07]  /*6600*/  LDSM.16.M88.4 R152, [R0+0xd900] ;  /* 0x00d900000098783b */ /* 0x000eee0000000200 */
[C---:B------:R-:W-:Y:S01]  /*6610*/  HMMA.16816.F32 R8, R156.reuse, R162, R8 ;  /* 0x000000a29c08723c */ /* 0x040fe20000001808 */
[----:B------:R-:W-:Y:S07]  /*6620*/  LDSM.16.M88.4 R160, [R184] ;  /* 0x00000000b8a0783b */ /* 0x000fee0000000200 */
[C---:B------:R-:W-:Y:S08]  /*6630*/  HMMA.16816.F32 R12, R156.reuse, R164, R12 ;  /* 0x000000a49c0c723c */ /* 0x040ff0000000180c */
[C---:B------:R-:W-:Y:S01]  /*6640*/  HMMA.16816.F32 R16, R156.reuse, R166, R16 ;  /* 0x000000a69c10723c */ /* 0x040fe20000001810 */
[----:B------:R-:W4:Y:S07]  /*6650*/  LDSM.16.M88.4 R164, [R2+0xc100] ;  /* 0x00c1000002a4783b */ /* 0x000f2e0000000200 */
[C---:B------:R-:W-:Y:S08]  /*6660*/  HMMA.16816.F32 R20, R156.reuse, R168, R20 ;  /* 0x000000a89c14723c */ /* 0x040ff00000001814 */
[C---:B------:R-:W-:Y:S01]  /*6670*/  HMMA.16816.F32 R24, R156.reuse, R170, R24 ;  /* 0x000000aa9c18723c */ /* 0x040fe20000001818 */
[----:B------:R-:W-:Y:S07]  /*6680*/  LDSM.16.M88.4 R168, [R190+0xe100] ;  /* 0x00e10000bea8783b */ /* 0x000fee0000000200 */
[C---:B------:R-:W-:Y:S08]  /*6690*/  HMMA.16816.F32 R28, R156.reuse, R172, R28 ;  /* 0x000000ac9c1c723c */ /* 0x040ff0000000181c */
[----:B------:R-:W-:Y:S01]  /*66a0*/  HMMA.16816.F32 R32, R156, R174, R32 ;  /* 0x000000ae9c20723c */ /* 0x000fe20000001820 */
[----:B------:R-:W5:Y:S07]  /*66b0*/  LDSM.16.M88.4 R156, [R2+0xc900] ;  /* 0x00c90000029c783b */ /* 0x000f6e0000000200 */
[C---:B--2---:R-:W-:Y:S01]  /*66c0*/  HMMA.16816.F32 R4, R140.reuse, R144, R4 ;  /* 0x000000908c04723c */ /* 0x044fe20000001804 */
[----:B------:R-:W-:Y:S07]  /*66d0*/  LDSM.16.M88.4 R172, [R190+0xe900] ;  /* 0x00e90000beac783b */ /* 0x000fee0000000200 */
[C---:B------:R-:W-:Y:S01]  /*66e0*/  HMMA.16816.F32 R8, R140.reuse, R146, R8 ;  /* 0x000000928c08723c */ /* 0x040fe20000001808 */
[----:B------:R-:W2:Y:S07]  /*66f0*/  LDSM.16.M88.4 R144, [R2+0xd100] ;  /* 0x00d100000290783b */ /* 0x000eae0000000200 */
[C---:B-1----:R-:W-:Y:S08]  /*6700*/  HMMA.16816.F32 R12, R140.reuse, R136, R12 ;  /* 0x000000888c0c723c */ /* 0x042ff0000000180c */
[C---:B------:R-:W-:Y:S01]  /*6710*/  HMMA.16816.F32 R16, R140.reuse, R138, R16 ;  /* 0x0000008a8c10723c */ /* 0x040fe20000001810 */
[----:B------:R-:W1:Y:S07]  /*6720*/  LDSM.16.M88.4 R136, [R2+0xd900] ;  /* 0x00d900000288783b */ /* 0x000e6e0000000200 */
[C---:B------:R-:W-:Y:S08]  /*6730*/  HMMA.16816.F32 R20, R140.reuse, R148, R20 ;  /* 0x000000948c14723c */ /* 0x040ff00000001814 */
[C---:B------:R-:W-:Y:S01]  /*6740*/  HMMA.16816.F32 R24, R140.reuse, R150, R24 ;  /* 0x000000968c18723c */ /* 0x040fe20000001818 */
[----:B------:R-:W-:Y:S07]  /*6750*/  LDSM.16.M88.4 R148, [R189+UR4+0xe100] ;  /* 0x00e10004bd94783b */ /* 0x000fee0008000200 */
[C---:B---3--:R-:W-:Y:S08]  /*6760*/  HMMA.16816.F32 R28, R140.reuse, R152, R28 ;  /* 0x000000988c1c723c */ /* 0x048ff0000000181c */
[----:B------:R-:W-:Y:S01]  /*6770*/  HMMA.16816.F32 R32, R140, R154, R32 ;  /* 0x0000009a8c20723c */ /* 0x000fe20000001820 */
[----:B------:R-:W3:Y:S07]  /*6780*/  LDSM.16.M88.4 R140, [R191+0x4000] ;  /* 0x00400000bf8c783b */ /* 0x000eee0000000200 */
[C---:B----4-:R-:W-:Y:S01]  /*6790*/  HMMA.16816.F32 R4, R160.reuse, R164, R4 ;  /* 0x000000a4a004723c */ /* 0x050fe20000001804 */
[----:B------:R-:W4:Y:S07]  /*67a0*/  LDSM.16.M88.4 R152, [R189+UR4+0xe900] ;  /* 0x00e90004bd98783b */ /* 0x000f2e0008000200 */
[C---:B------:R-:W-:Y:S01]  /*67b0*/  HMMA.16816.F32 R8, R160.reuse, R166, R8 ;  /* 0x000000a6a008723c */ /* 0x040fe20000001808 */
[----:B------:R-:W-:Y:S07]  /*67c0*/  LDSM.16.M88.4 R164, [R189+UR4+0xf900] ;  /* 0x00f90004bda4783b */ /* 0x000fee0008000200 */
[C---:B-----5:R-:W-:Y:S08]  /*67d0*/  HMMA.16816.F32 R12, R160.reuse, R156, R12 ;  /* 0x0000009ca00c723c */ /* 0x060ff0000000180c */
[C---:B------:R-:W-:Y:S01]  /*67e0*/  HMMA.16816.F32 R16, R160.reuse, R158, R16 ;  /* 0x0000009ea010723c */ /* 0x040fe20000001810 */
[----:B------:R-:W5:Y:S07]  /*67f0*/  LDSM.16.M88.4 R156, [R189+UR4+0xf100] ;  /* 0x00f10004bd9c783b */ /* 0x000f6e0008000200 */
[C---:B--2---:R-:W-:Y:S08]  /*6800*/  HMMA.16816.F32 R20, R160.reuse, R144, R20 ;  /* 0x00000090a014723c */ /* 0x044ff00000001814 */
[C---:B------:R-:W-:Y:S01]  /*6810*/  HMMA.16816.F32 R24, R160.reuse, R146, R24 ;  /* 0x00000092a018723c */ /* 0x040fe20000001818 */
[----:B------:R-:W2:Y:S07]  /*6820*/  LDSM.16.M88.4 R144, [R187+0x4000] ;  /* 0x00400000bb90783b */ /* 0x000eae0000000200 */
[C---:B-1----:R-:W-:Y:S08]  /*6830*/  HMMA.16816.F32 R28, R160.reuse, R136, R28 ;  /* 0x00000088a01c723c */ /* 0x042ff0000000181c */
[----:B------:R-:W-:Y:S01]  /*6840*/  HMMA.16816.F32 R32, R160, R138, R32 ;  /* 0x0000008aa020723c */ /* 0x000fe20000001820 */
[----:B------:R-:W1:Y:S07]  /*6850*/  LDSM.16.M88.4 R136, [R190+0xf100] ;  /* 0x00f10000be88783b */ /* 0x000e6e0000000200 */
[C---:B---3--:R-:W-:Y:S01]  /*6860*/  HMMA.16816.F32 R4, R140.reuse, R148, R4 ;  /* 0x000000948c04723c */ /* 0x048fe20000001804 */
[----:B------:R-:W-:Y:S07]  /*6870*/  LDSM.16.M88.4 R160, [R185+0x4000] ;  /* 0x00400000b9a0783b */ /* 0x000fee0000000200 */
[C---:B------:R-:W-:Y:S01]  /*6880*/  HMMA.16816.F32 R8, R140.reuse, R150, R8 ;  /* 0x000000968c08723c */ /* 0x040fe20000001808 */
[----:B------:R-:W3:Y:S07]  /*6890*/  LDSM.16.M88.4 R148, [R190+0xf900] ;  /* 0x00f90000be94783b */ /* 0x000eee0000000200 */
[C---:B----4-:R-:W-:Y:S08]  /*68a0*/  HMMA.16816.F32 R12, R140.reuse, R152, R12 ;  /* 0x000000988c0c723c */ /* 0x050ff0000000180c */
[C---:B------:R-:W-:Y:S01]  /*68b0*/  HMMA.16816.F32 R16, R140.reuse, R154, R16 ;  /* 0x0000009a8c10723c */ /* 0x040fe20000001810 */
[----:B------:R-:W-:Y:S07]  /*68c0*/  LDSM.16.M88.4 R152, [R0+0xf100] ;  /* 0x00f100000098783b */ /* 0x000fee0000000200 */
[C---:B-----5:R-:W-:Y:S08]  /*68d0*/  HMMA.16816.F32 R20, R140.reuse, R156, R20 ;  /* 0x0000009c8c14723c */ /* 0x060ff00000001814 */
[C---:B------:R-:W-:Y:S01]  /*68e0*/  HMMA.16816.F32 R24, R140.reuse, R158, R24 ;  /* 0x0000009e8c18723c */ /* 0x040fe20000001818 */
[----:B------:R-:W-:Y:S07]  /*68f0*/  LDSM.16.M88.4 R156, [R0+0xf900] ;  /* 0x00f90000009c783b */ /* 0x000fee0000000200 */
[C---:B------:R-:W-:Y:S08]  /*6900*/  HMMA.16816.F32 R28, R140.reuse, R164, R28 ;  /* 0x000000a48c1c723c */ /* 0x040ff0000000181c */
[----:B------:R-:W-:Y:S01]  /*6910*/  HMMA.16816.F32 R32, R140, R166, R32 ;  /* 0x000000a68c20723c */ /* 0x000fe20000001820 */
[----:B------:R-:W4:Y:S07]  /*6920*/  LDSM.16.M88.4 R140, [R0+0xe900] ;  /* 0x00e90000008c783b */ /* 0x000f2e0000000200 */
[C---:B--2---:R-:W-:Y:S01]  /*6930*/  HMMA.16816.F32 R4, R144.reuse, R168, R4 ;  /* 0x000000a89004723c */ /* 0x044fe20000001804 */
[----:B------:R-:W-:Y:S07]  /*6940*/  LDSM.16.M88.4 R164, [R184+0x4000] ;  /* 0x00400000b8a4783b */ /* 0x000fee0000000200 */
[C---:B------:R-:W-:Y:S01]  /*6950*/  HMMA.16816.F32 R8, R144.reuse, R170, R8 ;  /* 0x000000aa9008723c */ /* 0x040fe20000001808 */
[----:B------:R-:W2:Y:S07]  /*6960*/  LDSM.16.M88.4 R168, [R2+0xe100] ;  /* 0x00e1000002a8783b */ /* 0x000eae0000000200 */
[C---:B------:R-:W-:Y:S08]  /*6970*/  HMMA.16816.F32 R12, R144.reuse, R172, R12 ;  /* 0x000000ac900c723c */ /* 0x040ff0000000180c */
[C---:B------:R-:W-:Y:S01]  /*6980*/  HMMA.16816.F32 R16, R144.reuse, R174, R16 ;  /* 0x000000ae9010723c */ /* 0x040fe20000001810 */
[----:B------:R-:W-:Y:S07]  /*6990*/  LDSM.16.M88.4 R172, [R191+0x8000] ;  /* 0x00800000bfac783b */ /* 0x000fee0000000200 */
[C---:B-1----:R-:W-:Y:S08]  /*69a0*/  HMMA.16816.F32 R20, R144.reuse, R136, R20 ;  /* 0x000000889014723c */ /* 0x042ff00000001814 */
[C---:B------:R-:W-:Y:S01]  /*69b0*/  HMMA.16816.F32 R24, R144.reuse, R138, R24 ;  /* 0x0000008a9018723c */ /* 0x040fe20000001818 */
[----:B------:R-:W1:Y:S07]  /*69c0*/  LDSM.16.M88.4 R136, [R133+0xe900] ;  /* 0x00e900008588783b */ /* 0x000e6e0000000200 */
[C---:B---3--:R-:W-:Y:S08]  /*69d0*/  HMMA.16816.F32 R28, R144.reuse, R148, R28 ;  /* 0x00000094901c723c */ /* 0x048ff0000000181c */
[----:B------:R-:W-:Y:S01]  /*69e0*/  HMMA.16816.F32 R32, R144, R150, R32 ;  /* 0x000000969020723c */ /* 0x000fe20000001820 */
[----:B------:R-:W3:Y:S07]  /*69f0*/  LDSM.16.M88.4 R144, [R133+0xf100] ;  /* 0x00f100008590783b */ /* 0x000eee0000000200 */
[C---:B------:R-:W-:Y:S01]  /*6a00*/  HMMA.16816.F32 R4, R160.reuse, R176, R4 ;  /* 0x000000b0a004723c */ /* 0x040fe20000001804 */
[----:B------:R-:W5:Y:S07]  /*6a10*/  LDSM.16.M88.4 R148, [R133+0xf900] ;  /* 0x00f900008594783b */ /* 0x000f6e0000000200 */
[C---:B------:R-:W-:Y:S01]  /*6a20*/  HMMA.16816.F32 R8, R160.reuse, R178, R8 ;  /* 0x000000b2a008723c */ /* 0x040fe20000001808 */
[----:B------:R-:W-:Y:S07]  /*6a30*/  LDSM.16.M88.4 R176, [R190+0x10100] ;  /* 0x01010000beb0783b */ /* 0x000fee0000000200 */
[C---:B----4-:R-:W-:Y:S08]  /*6a40*/  HMMA.16816.F32 R12, R160.reuse, R140, R12 ;  /* 0x0000008ca00c723c */ /* 0x050ff0000000180c */
[C---:B------:R-:W-:Y:S01]  /*6a50*/  HMMA.16816.F32 R16, R160.reuse, R142, R16 ;  /* 0x0000008ea010723c */ /* 0x040fe20000001810 */
[----:B------:R-:W4:Y:S07]  /*6a60*/  LDSM.16.M88.4 R140, [R189+UR4+0x10900] ;  /* 0x01090004bd8c783b */ /* 0x000f2e0008000200 */
[C---:B------:R-:W-:Y:S08]  /*6a70*/  HMMA.16816.F32 R20, R160.reuse, R152, R20 ;  /* 0x00000098a014723c */ /* 0x040ff00000001814 */
[C---:B------:R-:W-:Y:S01]  /*6a80*/  HMMA.16816.F32 R24, R160.reuse, R154, R24 ;  /* 0x0000009aa018723c */ /* 0x040fe20000001818 */
[----:B------:R-:W3:Y:S07]  /*6a90*/  LDSM.16.M88.4 R152, [R189+UR4+0x11100] ;  /* 0x01110004bd98783b */ /* 0x000eee0008000200 */
[C---:B------:R-:W-:Y:S08]  /*6aa0*/  HMMA.16816.F32 R28, R160.reuse, R156, R28 ;  /* 0x0000009ca01c723c */ /* 0x040ff0000000181c */
[----:B------:R-:W-:Y:S01]  /*6ab0*/  HMMA.16816.F32 R32, R160, R158, R32 ;  /* 0x0000009ea020723c */ /* 0x000fe20000001820 */
[----:B------:R-:W4:Y:S07]  /*6ac0*/  LDSM.16.M88.4 R156, [R189+UR4+0x11900] ;  /* 0x01190004bd9c783b */ /* 0x000f2e0008000200 */
[C---:B--2---:R-:W-:Y:S01]  /*6ad0*/  HMMA.16816.F32 R4, R164.reuse, R168, R4 ;  /* 0x000000a8a404723c */ /* 0x044fe20000001804 */
[----:B------:R-:W2:Y:S07]  /*6ae0*/  LDSM.16.M88.4 R160, [R187+0x8000] ;  /* 0x00800000bba0783b */ /* 0x000eae0000000200 */
[C---:B------:R-:W-:Y:S01]  /*6af0*/  HMMA.16816.F32 R8, R164.reuse, R170, R8 ;  /* 0x000000aaa408723c */ /* 0x040fe20000001808 */
[----:B------:R-:W-:Y:S07]  /*6b00*/  LDSM.16.M88.4 R168, [R0+0x10100] ;  /* 0x0101000000a8783b */ /* 0x000fee0000000200 */
[C---:B-1----:R-:W-:Y:S08]  /*6b10*/  HMMA.16816.F32 R12, R164.reuse, R136, R12 ;  /* 0x00000088a40c723c */ /* 0x042ff0000000180c */
[C---:B------:R-:W-:Y:S01]  /*6b20*/  HMMA.16816.F32 R16, R164.reuse, R138, R16 ;  /* 0x0000008aa410723c */ /* 0x040fe20000001810 */
[----:B------:R-:W1:Y:S07]  /*6b30*/  LDSM.16.M88.4 R136, [R190+0x10900] ;  /* 0x01090000be88783b */ /* 0x000e6e0000000200 */
[C---:B---3--:R-:W-:Y:S08]  /*6b40*/  HMMA.16816.F32 R20, R164.reuse, R144, R20 ;  /* 0x00000090a414723c */ /* 0x048ff00000001814 */
[C---:B------:R-:W-:Y:S01]  /*6b50*/  HMMA.16816.F32 R24, R164.reuse, R146, R24 ;  /* 0x00000092a418723c */ /* 0x040fe20000001818 */
[----:B------:R-:W3:Y:S07]  /*6b60*/  LDSM.16.M88.4 R144, [R190+0x11100] ;  /* 0x01110000be90783b */ /* 0x000eee0000000200 */
[C---:B-----5:R-:W-:Y:S08]  /*6b70*/  HMMA.16816.F32 R28, R164.reuse, R148, R28 ;  /* 0x00000094a41c723c */ /* 0x060ff0000000181c */
[----:B------:R-:W-:Y:S01]  /*6b80*/  HMMA.16816.F32 R32, R164, R150, R32 ;  /* 0x00000096a420723c */ /* 0x000fe20000001820 */
[----:B------:R-:W5:Y:S07]  /*6b90*/  LDSM.16.M88.4 R148, [R190+0x11900] ;  /* 0x01190000be94783b */ /* 0x000f6e0000000200 */
[C---:B------:R-:W-:Y:S01]  /*6ba0*/  HMMA.16816.F32 R4, R172.reuse, R180, R4 ;  /* 0x000000b4ac04723c */ /* 0x040fe20000001804 */
[----:B------:R-:W1:Y:S07]  /*6bb0*/  LDSM.16.M88.4 R164, [R185+0x8000] ;  /* 0x00800000b9a4783b */ /* 0x000e6e0000000200 */
        /* <DEDUP_REMOVED lines=10> */
[----:B------:R-:W4:Y:S07]  /*6c60*/  LDSM.16.M88.4 R156, [R0+0x11900] ;  /* 0x01190000009c783b */ /* 0x000f2e0000000200 */
[C---:B--2---:R-:W-:Y:S01]  /*6c70*/  HMMA.16816.F32 R4, R160.reuse, R176, R4 ;  /* 0x000000b0a004723c */ /* 0x044fe20000001804 */
[----:B------:R-:W2:Y:S07]  /*6c80*/  LDSM.16.M88.4 R172, [R184+0x8000] ;  /* 0x00800000b8ac783b */ /* 0x000eae0000000200 */
[C---:B------:R-:W-:Y:S08]  /*6c90*/  HMMA.16816.F32 R8, R160.reuse, R178, R8 ;  /* 0x000000b2a008723c */ /* 0x040ff00000001808 */
[C---:B-1----:R-:W-:Y:S08]  /*6ca0*/  HMMA.16816.F32 R12, R160.reuse, R136, R12 ;  /* 0x00000088a00c723c */ /* 0x042ff0000000180c */
[C---:B------:R-:W-:Y:S01]  /*6cb0*/  HMMA.16816.F32 R16, R160.reuse, R138, R16 ;  /* 0x0000008aa010723c */ /* 0x040fe20000001810 */
[----:B------:R-:W1:Y:S07]  /*6cc0*/  LDSM.16.M88.4 R136, [R133+0x10900] ;  /* 0x010900008588783b */ /* 0x000e6e0000000200 */
[C---:B---3--:R-:W-:Y:S08]  /*6cd0*/  HMMA.16816.F32 R20, R160.reuse, R144, R20 ;  /* 0x00000090a014723c */ /* 0x048ff00000001814 */
[C---:B------:R-:W-:Y:S08]  /*6ce0*/  HMMA.16816.F32 R24, R160.reuse, R146, R24 ;  /* 0x00000092a018723c */ /* 0x040ff00000001818 */
[C---:B-----5:R-:W-:Y:S08]  /*6cf0*/  HMMA.16816.F32 R28, R160.reuse, R148, R28 ;  /* 0x00000094a01c723c */ /* 0x060ff0000000181c */
[----:B------:R-:W-:Y:S08]  /*6d00*/  HMMA.16816.F32 R32, R160, R150, R32 ;  /* 0x00000096a020723c */ /* 0x000ff00000001820 */
[C---:B------:R-:W-:Y:S08]  /*6d10*/  HMMA.16816.F32 R4, R164.reuse, R168, R4 ;  /* 0x000000a8a404723c */ /* 0x040ff00000001804 */
[C---:B------:R-:W-:Y:S08]  /*6d20*/  HMMA.16816.F32 R8, R164.reuse, R170, R8 ;  /* 0x000000aaa408723c */ /* 0x040ff00000001808 */
[C---:B----4-:R-:W-:Y:S08]  /*6d30*/  HMMA.16816.F32 R12, R164.reuse, R140, R12 ;  /* 0x0000008ca40c723c */ /* 0x050ff0000000180c */
[C---:B------:R-:W-:Y:S01]  /*6d40*/  HMMA.16816.F32 R16, R164.reuse, R142, R16 ;  /* 0x0000008ea410723c */ /* 0x040fe20000001810 */
[----:B------:R-:W3:Y:S07]  /*6d50*/  LDSM.16.M88.4 R140, [R133+0x11100] ;  /* 0x01110000858c783b */ /* 0x000eee0000000200 */
        /* <DEDUP_REMOVED lines=8> */
[----:B------:R-:W1:Y:S03]  /*6de0*/  LDSM.16.M88.4 R136, [R133+0x11900] ;  /* 0x011900008588783b */ /* 0x000e660000000200 */
[----:B------:R-:W-:Y:S02]  /*6df0*/  FMUL.FTZ R179, R4, c[0x0][0x320] ;  /* 0x0000c80004b37a20 */ /* 0x000fe40000410000 */
[----:B------:R-:W-:Y:S02]  /*6e00*/  FMUL.FTZ R181, R5, c[0x0][0x320] ;  /* 0x0000c80005b57a20 */ /* 0x000fe40000410000 */
[C---:B---3--:R-:W-:Y:S02]  /*6e10*/  HMMA.16816.F32 R20, R172.reuse, R140, R20 ;  /* 0x0000008cac14723c */ /* 0x048fe40000001814 */
[----:B------:R-:W2:Y:S02]  /*6e20*/  MUFU.TANH R179, R179 ;  /* 0x000000b300b37308 */ /* 0x000ea40000002400 */
[----:B------:R-:W-:Y:S02]  /*6e30*/  FMUL.FTZ R176, R6, c[0x0][0x320] ;  /* 0x0000c80006b07a20 */ /* 0x000fe40000410000 */
[----:B------:R-:W-:Y:S02]  /*6e40*/  FMUL.FTZ R177, R7, c[0x0][0x320] ;  /* 0x0000c80007b17a20 */ /* 0x000fe40000410000 */
[C---:B------:R-:W-:Y:S04]  /*6e50*/  HMMA.16816.F32 R24, R172.reuse, R142, R24 ;  /* 0x0000008eac18723c */ /* 0x040fe80000001818 */
[----:B------:R-:W3:Y:S01]  /*6e60*/  MUFU.TANH R181, R181 ;  /* 0x000000b500b57308 */ /* 0x000ee20000002400 */
[----:B------:R-:W-:Y:S02]  /*6e70*/  FMUL.FTZ R182, R8, c[0x0][0x320] ;  /* 0x0000c80008b67a20 */ /* 0x000fe40000410000 */
[----:B------:R-:W-:Y:S02]  /*6e80*/  FMUL.FTZ R218, R9, c[0x0][0x320] ;  /* 0x0000c80009da7a20 */ /* 0x000fe40000410000 */
[----:B------:R-:W-:Y:S03]  /*6e90*/  FMUL.FTZ R178, R10, c[0x0][0x320] ;  /* 0x0000c8000ab27a20 */ /* 0x000fe60000410000 */
[----:B------:R-:W-:Y:S02]  /*6ea0*/  FMUL.FTZ R180, R11, c[0x0][0x320] ;  /* 0x0000c8000bb47a20 */ /* 0x000fe40000410000 */
[----:B------:R-:W4:Y:S01]  /*6eb0*/  MUFU.TANH R176, R176 ;  /* 0x000000b000b07308 */ /* 0x000f220000002400 */
[----:B------:R-:W-:Y:S02]  /*6ec0*/  FMUL.FTZ R222, R12, c[0x0][0x320] ;  /* 0x0000c8000cde7a20 */ /* 0x000fe40000410000 */
[----:B------:R-:W-:Y:S02]  /*6ed0*/  FMUL.FTZ R221, R13, c[0x0][0x320] ;  /* 0x0000c8000ddd7a20 */ /* 0x000fe40000410000 */
[----:B------:R-:W-:Y:S02]  /*6ee0*/  FMUL.FTZ R217, R14, c[0x0][0x320] ;  /* 0x0000c8000ed97a20 */ /* 0x000fe40000410000 */
[----:B------:R-:W-:Y:S02]  /*6ef0*/  FMUL.FTZ R183, R15, c[0x0][0x320] ;  /* 0x0000c8000fb77a20 */ /* 0x000fe40000410000 */
[----:B------:R-:W-:Y:S01]  /*6f00*/  FMUL.FTZ R225, R16, c[0x0][0x320] ;  /* 0x0000c80010e17a20 */ /* 0x000fe20000410000 */
[----:B------:R-:W2:Y:S01]  /*6f10*/  MUFU.TANH R177, R177 ;  /* 0x000000b100b17308 */ /* 0x000ea20000002400 */
[C---:B-1----:R-:W-:Y:S03]  /*6f20*/  HMMA.16816.F32 R28, R172.reuse, R136, R28 ;  /* 0x00000088ac1c723c */ /* 0x042fe6000000181c */
[----:B------:R-:W-:Y:S02]  /*6f30*/  FMUL.FTZ R226, R17, c[0x0][0x320] ;  /* 0x0000c80011e27a20 */ /* 0x000fe40000410000 */
[----:B------:R-:W-:Y:S02]  /*6f40*/  FMUL.FTZ R220, R18, c[0x0][0x320] ;  /* 0x0000c80012dc7a20 */ /* 0x000fe40000410000 */
[----:B------:R-:W-:Y:S01]  /*6f50*/  FMUL.FTZ R219, R19, c[0x0][0x320] ;  /* 0x0000c80013db7a20 */ /* 0x000fe20000410000 */
[----:B------:R-:W-:Y:S01]  /*6f60*/  HMMA.16816.F32 R32, R172, R138, R32 ;  /* 0x0000008aac20723c */ /* 0x000fe20000001820 */
[----:B------:R-:W1:Y:S03]  /*6f70*/  MUFU.TANH R182, R182 ;  /* 0x000000b600b67308 */ /* 0x000e660000002400 */
[----:B------:R-:W-:Y:S02]  /*6f80*/  FMUL.FTZ R230, R20, c[0x0][0x320] ;  /* 0x0000c80014e67a20 */ /* 0x000fe40000410000 */
[----:B------:R-:W-:Y:S02]  /*6f90*/  FMUL.FTZ R229, R21, c[0x0][0x320] ;  /* 0x0000c80015e57a20 */ /* 0x000fe40000410000 */
[----:B------:R-:W-:Y:S03]  /*6fa0*/  @P1 IMAD.HI.U32 R175, R203, c[0x0][0x2c8], RZ ;  /* 0x0000b200cbaf1a27 */ /* 0x000fe600078e00ff */
[----:B------:R-:W1:Y:S01]  /*6fb0*/  MUFU.TANH R218, R218 ;  /* 0x000000da00da7308 */ /* 0x000e620000002400 */
[----:B------:R-:W-:Y:S01]  /*6fc0*/  FMUL.FTZ R224, R22, c[0x0][0x320] ;  /* 0x0000c80016e07a20 */ /* 0x000fe20000410000 */
[----:B------:R-:W-:Y:S01]  /*6fd0*/  @P0 SHF.R.U32.HI R245, RZ, c[0x0][0x2cc], R175 ;  /* 0x0000b300fff50a19 */ /* 0x000fe200000116af */
[----:B------:R-:W-:Y:S01]  /*6fe0*/  FMUL.FTZ R223, R23, c[0x0][0x320] ;  /* 0x0000c80017df7a20 */ /* 0x000fe20000410000 */
[----:B------:R-:W-:Y:S01]  /*6ff0*/  SHF.L.U32 R175, R210, 0x6, RZ ;  /* 0x00000006d2af7819 */ /* 0x000fe200000006ff */
[----:B------:R-:W-:Y:S01]  /*7000*/  FMUL.FTZ R232, R24, c[0x0][0x320] ;  /* 0x0000c80018e87a20 */ /* 0x000fe20000410000 */
[----:B------:R-:W-:Y:S01]  /*7010*/  PLOP3.LUT P0, PT, PT, PT, UP0, 0x40, 0x0 ;  /* 0x000000000000781c */ /* 0x000fe20003f0e808 */
[----:B------:R-:W5:Y:S01]  /*7020*/  SHFL.IDX PT, R247, R245, RZ, 0x1c1f ;  /* 0x001c1ffff5f77589 */ /* 0x000f6200000e0000 */
[----:B------:R-:W-:Y:S01]  /*7030*/  FMUL.FTZ R231, R25, c[0x0][0x320] ;  /* 0x0000c80019e77a20 */ /* 0x000fe20000410000 */
[----:B------:R-:W-:Y:S01]  /*7040*/  IADD3 R241, -R204, 0x1, -R175 ;  /* 0x00000001ccf17810 */ /* 0x000fe20007ffe9af */
        /* <DEDUP_REMOVED lines=13> */
[----:B------:R-:W-:Y:S05]  /*7120*/  IMAD R241, R240, c[0x0][0x1d0], R241 ;  /* 0x00007400f0f17a24 */ /* 0x000fea00078e02f1 */
[----:B------:R-:W-:Y:S04]  /*7130*/  IADD3 R241, R241, -c[0x0][0x168], RZ ;  /* 0x80005a00f1f17a10 */ /* 0x000fe80007ffe0ff */
[----:B------:R-:W1:Y:S01]  /*7140*/  MUFU.TANH R221, R221 ;  /* 0x000000dd00dd7308 */ /* 0x000e620000002400 */
[C---:B------:R-:W-:Y:S02]  /*7150*/  IADD3 R242, R241.reuse, c[0x0][0x328], RZ ;  /* 0x0000ca00f1f27a10 */ /* 0x040fe40007ffe0ff */
[----:B------:R-:W-:Y:S02]  /*7160*/  IADD3 R241, R241, UR13, RZ ;  /* 0x0000000df1f17c10 */ /* 0x000fe4000fffe0ff */
[-C--:B-----5:R-:W-:Y:S02]  /*7170*/  IADD3 R244, R242, R247.reuse, RZ ;  /* 0x000000f7f2f47210 */ /* 0x0a0fe40007ffe0ff */
[----:B------:R-:W-:Y:S03]  /*7180*/  IADD3 R243, R241, R247, RZ ;  /* 0x000000f7f1f37210 */ /* 0x000fe60007ffe0ff */
        /* <DEDUP_REMOVED lines=23> */
[----:B--234-:R-:W-:Y:S01]  /*7300*/  IMAD R247, R240, c[0x0][0x1d0], R247 ;  /* 0x00007400f0f77a24 */ /* 0x01cfe200078e02f7 */
[----:B------:R-:W-:Y:S04]  /*7310*/  BSSY B0, `(.L_x_1959) ;  /* 0x0000012000007945 */ /* 0x000fe80003800000 */
        /* <DEDUP_REMOVED lines=12> */
.L_x_1960:
[----:B------:R-:W-:Y:S04]  /*73e0*/  MOV R0, 0x1 ;  /* 0x0000000100007802 */ /* 0x000fe80000000f00 */
[----:B------:R-:W-:Y:S11]  /*73f0*/  ISETP.NE.AND P0, PT, R0, c[0x0][0x32c], PT ;  /* 0x0000cb0000007a0c */ /* 0x000ff60003f05270 */
[----:B------:R-:W-:Y:S02]  /*7400*/  @!UPT UIADD3 URZ, URZ, URZ, URZ ;  /* 0x0000003f3f3ff290 */ /* 0x000fe4000fffe03f */
[----:B------:R-:W-:Y:S05]  /*7410*/  @P0 IMAD.HI.U32 R0, R2, c[0x0][0x330], RZ ;  /* 0x0000cc0002000a27 */ /* 0x000fea00078e00ff */
[----:B------:R-:W-:Y:S02]  /*7420*/  @P0 SHF.R.U32.HI R2, RZ, c[0x0][0x334], R0 ;  /* 0x0000cd00ff020a19 */ /* 0x000fe40000011600 */
.L_x_1961:
[----:B------:R-:W-:Y:S05]  /*7430*/  BSYNC B0 ;  /* 0x0000000000007941 */ /* 0x000fea0003800000 */
.L_x_1959:
[----:B------:R-:W-:Y:S04]  /*7440*/  IMAD R5, R2, c[0x0][0x32c], -R175 ;  /* 0x0000cb0002057a24 */ /* 0x000fe800078e0aaf */
[----:B------:R-:W-:Y:S05]  /*7450*/  IMAD.IADD R0, R5, 0x1, -R204 ;  /* 0x0000000105007824 */ /* 0x000fea00078e0acc */
[----:B------:R-:W-:Y:S02]  /*7460*/  IADD3 R5, R0, c[0x0][0x32c], RZ ;  /* 0x0000cb0000057a10 */ /* 0x000fe40007ffe0ff */
[----:B------:R-:W-:Y:S02]  /*7470*/  IMNMX R243, R243, R0, !PT ;  /* 0x00000000f3f37217 */ /* 0x000fe40007800200 */
[----:B------:R-:W-:Y:S02]  /*7480*/  IMNMX R244, R244, R5, PT ;  /* 0x00000005f4f47217 */ /* 0x000fe40003800200 */
.L_x_1958:
[----:B--234-:R-:W-:Y:S01]  /*7490*/  ISETP.GT.AND P2, PT, R210, -0x1, PT ;  /* 0xffffffffd200780c */ /* 0x01cfe20003f44270 */
[----:B------:R-:W2:Y:S03]  /*74a0*/  SHFL.IDX PT, R9, R245, 0x1, 0x1c1f ;  /* 0x003c1f00f5097f89 */ /* 0x000ea600000e0000 */
[----:B------:R-:W-:Y:S04]  /*74b0*/  ISETP.GT.AND P0, PT, R243, RZ, P2 ;  /* 0x000000fff300720c */ /* 0x000fe80001704270 */
[C---:B------:R-:W-:Y:S04]  /*74c0*/  ISETP.LT.OR P0, PT, R244.reuse, 0x1, P0 ;  /* 0x00000001f400780c */ /* 0x040fe80000701670 */
[----:B------:R-:W-:Y:S02]  /*74d0*/  FSEL R179, R179, -INF , !P0 ;  /* 0xff800000b3b37808 */ /* 0x000fe40004000000 */
[----:B------:R-:W-:Y:S04]  /*74e0*/  ISETP.GT.AND P0, PT, R243, 0x1, P2 ;  /* 0x00000001f300780c */ /* 0x000fe80001704270 */
[----:B------:R-:W-:Y:S04]  /*74f0*/  ISETP.LT.OR P0, PT, R244, 0x2, P0 ;  /* 0x00000002f400780c */ /* 0x000fe80000701670 */
[----:B------:R-:W-:Y:S02]  /*7500*/  FSEL R181, R181, -INF , !P0 ;  /* 0xff800000b5b57808 */ /* 0x000fe40004000000 */
[----:B------:R-:W-:Y:S01]  /*7510*/  ISETP.GT.AND P0, PT, R243, 0x8, P2 ;  /* 0x00000008f300780c */ /* 0x000fe20001704270 */
[--C-:B--2---:R-:W-:Y:S02]  /*7520*/  IMAD.IADD R242, R242, 0x1, R9.reuse ;  /* 0x00000001f2f27824 */ /* 0x104fe400078e0209 */
[----:B------:R-:W-:Y:S01]  /*7530*/  IMAD.IADD R241, R241, 0x1, R9 ;  /* 0x00000001f1f17824 */ /* 0x000fe200078e0209 */
[----:B------:R-:W-:Y:S04]  /*7540*/  ISETP.LT.OR P0, PT, R244, 0x9, P0 ;  /* 0x00000009f400780c */ /* 0x000fe80000701670 */
[----:B-1----:R-:W-:Y:S02]  /*7550*/  FSEL R5, R182, -INF , !P0 ;  /* 0xff800000b6057808 */ /* 0x002fe40004000000 */
[C---:B------:R-:W-:Y:S04]  /*7560*/  ISETP.GT.AND P0, PT, R243.reuse, 0x9, P2 ;  /* 0x00000009f300780c */ /* 0x040fe80001704270 */
[----:B------:R-:W-:Y:S04]  /*7570*/  ISETP.LT.OR P0, PT, R244, 0xa, P0 ;  /* 0x0000000af400780c */ /* 0x000fe80000701670 */
[----:B------:R-:W-:Y:S02]  /*7580*/  FSEL R7, R218, -INF , !P0 ;  /* 0xff800000da077808 */ /* 0x000fe40004000000 */
[C---:B------:R-:W-:Y:S04]  /*7590*/  ISETP.GT.AND P0, PT, R243.reuse, 0x10, P2 ;  /* 0x00000010f300780c */ /* 0x040fe80001704270 */
[----:B------:R-:W-:Y:S04]  /*75a0*/  ISETP.LT.OR P0, PT, R244, 0x11, P0 ;  /* 0x00000011f400780c */ /* 0x000fe80000701670 */
[----:B------:R-:W-:Y:S02]  /*75b0*/  FSEL R173, R222, -INF , !P0 ;  /* 0xff800000dead7808 */ /* 0x000fe40004000000 */
[----:B------:R-:W-:Y:S04]  /*75c0*/  ISETP.GT.AND P0, PT, R243, 0x11, P2 ;  /* 0x00000011f300780c */ /* 0x000fe80001704270 */
[C---:B------:R-:W-:Y:S04]  /*75d0*/  ISETP.LT.OR P0, PT, R244.reuse, 0x12, P0 ;  /* 0x00000012f400780c */ /* 0x040fe80000701670 */
[----:B------:R-:W-:Y:S02]  /*75e0*/  FSEL R163, R221, -INF , !P0 ;  /* 0xff800000dda37808 */ /* 0x000fe40004000000 */
[----:B------:R-:W-:Y:S04]  /*75f0*/  ISETP.GT.AND P0, PT, R243, 0x18, P2 ;  /* 0x00000018f300780c */ /* 0x000fe80001704270 */
[C---:B------:R-:W-:Y:S04]  /*7600*/  ISETP.LT.OR P0, PT, R244.reuse, 0x19, P0 ;  /* 0x00000019f400780c */ /* 0x040fe80000701670 */
[----:B------:R-:W-:Y:S02]  /*7610*/  FSEL R143, R225, -INF , !P0 ;  /* 0xff800000e18f7808 */ /* 0x000fe40004000000 */
        /* <DEDUP_REMOVED lines=25> */
[----:B------:R-:W-:Y:S04]  /*77b0*/  ISETP.LT.OR P0, PT, R244, 0x3a, P0 ;  /* 0x0000003af400780c */ /* 0x000fe80000701670 */
[----:B------:R-:W-:Y:S02]  /*77c0*/  FSEL R147, R238, -INF , !P0 ;  /* 0xff800000ee937808 */ /* 0x000fe40004000000 */
[----:B------:R-:W-:Y:S11]  /*77d0*/  PLOP3.LUT P0, PT, PT, PT, UP0, 0x40, 0x0 ;  /* 0x000000000000781c */ /* 0x000ff60003f0e808 */
[----:B------:R-:W-:Y:S02]  /*77e0*/  @!UPT UIADD3 URZ, URZ, URZ, URZ ;  /* 0x0000003f3f3ff290 */ /* 0x000fe4000fffe03f */
[----:B------:R-:W-:-:S05]  /*77f0*/  @P0 BRA `(.L_x_1962) ;  /* 0x0000019000000947 */ /* 0x000fca0003800000 */
[----:B------:R-:W-:Y:S01]  /*7800*/  IMAD R9, R240, c[0x0][0x1d0], R9 ;  /* 0x00007400f0097a24 */ /* 0x000fe200078e0209 */
        /* <DEDUP_REMOVED lines=13> */
.L_x_1964:
[----:B------:R-:W-:Y:S04]  /*78e0*/  MOV R0, 0x1 ;  /* 0x0000000100007802 */ /* 0x000fe80000000f00 */
[----:B------:R-:W-:Y:S11]  /*78f0*/  ISETP.NE.AND P0, PT, R0, c[0x0][0x32c], PT ;  /* 0x0000cb0000007a0c */ /* 0x000ff60003f05270 */
[----:B------:R-:W-:Y:S02]  /*7900*/  @!UPT UIADD3 URZ, URZ, URZ, URZ ;  /* 0x0000003f3f3ff290 */ /* 0x000fe4000fffe03f */
[----:B------:R-:W-:Y:S05]  /*7910*/  @P0 IMAD.HI.U32 R0, R2, c[0x0][0x330], RZ ;  /* 0x0000cc0002000a27 */ /* 0x000fea00078e00ff */
[----:B------:R-:W-:Y:S02]  /*7920*/  @P0 SHF.R.U32.HI R2, RZ, c[0x0][0x334], R0 ;  /* 0x0000cd00ff020a19 */ /* 0x000fe40000011600 */
.L_x_1965:
[----:B------:R-:W-:Y:S05]  /*7930*/  BSYNC B0 ;  /* 0x0000000000007941 */ /* 0x000fea0003800000 */
.L_x_1963:
[----:B------:R-:W-:Y:S04]  /*7940*/  IMAD R9, R2, c[0x0][0x32c], -R175 ;  /* 0x0000cb0002097a24 */ /* 0x000fe800078e0aaf */
[----:B------:R-:W-:Y:S05]  /*7950*/  IMAD.IADD R0, R9, 0x1, -R204 ;  /* 0x0000000109007824 */ /* 0x000fea00078e0acc */
[----:B------:R-:W-:Y:S02]  /*7960*/  IADD3 R9, R0, c[0x0][0x32c], RZ ;  /* 0x0000cb0000097a10 */ /* 0x000fe40007ffe0ff */
[----:B------:R-:W-:Y:S02]  /*7970*/  IMNMX R241, R241, R0, !PT ;  /* 0x00000000f1f17217 */ /* 0x000fe40007800200 */
[----:B------:R-:W-:Y:S02]  /*7980*/  IMNMX R242, R242, R9, PT ;  /* 0x00000009f2f27217 */ /* 0x000fe40003800200 */
.L_x_1962:
[----:B------:R-:W-:Y:S01]  /*7990*/  ISETP.GT.AND P0, PT, R241, RZ, P2 ;  /* 0x000000fff100720c */ /* 0x000fe20001704270 */
[----:B------:R-:W-:Y:S04]  /*79a0*/  DEPBAR.LE SB0, 0x2 ;  /* 0x000080800000791a */ /* 0x000fe80000000000 */
[----:B------:R-:W-:Y:S01]  /*79b0*/  BAR.SYNC.DEFER_BLOCKING 0x0 ;  /* 0x0000000000007b1d */ /* 0x000fe20000010000 */
[----:B------:R-:W-:Y:S02]  /*79c0*/  ISETP.LT.OR P0, PT, R242, 0x1, P0 ;  /* 0x00000001f200780c */ /* 0x000fe40000701670 */
[----:B------:R-:W-:Y:S02]  /*79d0*/  FMNMX.FTZ R0, R179, R132, !PT ;  /* 0x00000084b3007209 */ /* 0x000fe40007810000 */
[----:B------:R-:W-:Y:S02]  /*79e0*/  FSEL R176, R176, -INF , !P0 ;  /* 0xff800000b0b07808 */ /* 0x000fe40004000000 */
[----:B------:R-:W-:Y:S02]  /*79f0*/  ISETP.GT.AND P0, PT, R241, 0x1, P2 ;  /* 0x00000001f100780c */ /* 0x000fe40001704270 */
[----:B------:R-:W-:Y:S02]  /*7a00*/  FMNMX.FTZ R0, R181, R0, !PT ;  /* 0x00000000b5007209 */ /* 0x000fe40007810000 */
[C---:B------:R-:W-:Y:S02]  /*7a10*/  ISETP.LT.OR P0, PT, R242.reuse, 0x2, P0 ;  /* 0x00000002f200780c */ /* 0x040fe40000701670 */
[----:B------:R-:W-:Y:S02]  /*7a20*/  FMNMX.FTZ R0, R5, R0, !PT ;  /* 0x0000000005007209 */ /* 0x000fe40007810000 */
[----:B------:R-:W-:Y:S02]  /*7a30*/  FSEL R8, R177, -INF , !P0 ;  /* 0xff800000b1087808 */ /* 0x000fe40004000000 */
[----:B------:R-:W-:Y:S02]  /*7a40*/  ISETP.GT.AND P0, PT, R241, 0x8, P2 ;  /* 0x00000008f100780c */ /* 0x000fe40001704270 */
[----:B------:R-:W-:Y:S02]  /*7a50*/  FMNMX.FTZ R0, R7, R0, !PT ;  /* 0x0000000007007209 */ /* 0x000fe40007810000 */
[----:B------:R-:W-:Y:S02]  /*7a60*/  ISETP.LT.OR P0, PT, R242, 0x9, P0 ;  /* 0x00000009f200780c */ /* 0x000fe40000701670 */
[----:B------:R-:W-:Y:S01]  /*7a70*/  FMNMX.FTZ R0, R173, R0, !PT ;  /* 0x00000000ad007209 */ /* 0x000fe20007810000 */
[----:B------:R-:W-:Y:S01]  /*7a80*/  LDSM.16.MT88.4 R28, [R134+UR4+0x100] ;  /* 0x00010004861c783b */ /* 0x000fe20008004200 */
[----:B------:R-:W-:Y:S02]  /*7a90*/  FSEL R6, R178, -INF , !P0 ;  /* 0xff800000b2067808 */ /* 0x000fe40004000000 */
[----:B------:R-:W-:Y:S02]  /*7aa0*/  ISETP.GT.AND P0, PT, R241, 0x9, P2 ;  /* 0x00000009f100780c */ /* 0x000fe40001704270 */
[----:B------:R-:W-:Y:S02]  /*7ab0*/  FMNMX.FTZ R0, R163, R0, !PT ;  /* 0x00000000a3007209 */ /* 0x000fe40007810000 */
[----:B------:R-:W-:Y:S02]  /*7ac0*/  ISETP.LT.OR P0, PT, R242, 0xa, P0 ;  /* 0x0000000af200780c */ /* 0x000fe40000701670 */
[----:B------:R-:W-:Y:S02]  /*7ad0*/  FMNMX.FTZ R0, R143, R0, !PT ;  /* 0x000000008f007209 */ /* 0x000fe40007810000 */
        /* <DEDUP_REMOVED lines=41> */
[----:B------:R-:W-:Y:S02]  /*7d70*/  FMNMX.FTZ R11, R160, R11, !PT ;  /* 0x0000000ba00b7209 */ /* 0x000fe40007810000 */
[----:B------:R-:W-:Y:S02]  /*7d80*/  ISETP.GT.AND P0, PT, R241, 0x30, P2 ;  /* 0x00000030f100780c */ /* 0x000fe40001704270 */
[----:B------:R-:W-:Y:S02]  /*7d90*/  FMNMX.FTZ R0, R147, R2, !PT ;  /* 0x0000000293007209 */ /* 0x000fe40007810000 */
[----:B------:R-:W-:Y:S02]  /*7da0*/  FMNMX.FTZ R11, R158, R11, !PT ;  /* 0x0000000b9e0b7209 */ /* 0x000fe40007810000 */
[----:B------:R-:W-:Y:S01]  /*7db0*/  ISETP.LT.OR P0, PT, R242, 0x31, P0 ;  /* 0x00000031f200780c */ /* 0x000fe20000701670 */
[----:B------:R-:W1:Y:S01]  /*7dc0*/  SHFL.BFLY PT, R9, R0, 0x2, 0x1f ;  /* 0x0c401f0000097f89 */ /* 0x000e6200000e0000 */
[----:B------:R-:W-:Y:S02]  /*7dd0*/  FMNMX.FTZ R11, R156, R11, !PT ;  /* 0x0000000b9c0b7209 */ /* 0x000fe40007810000 */
[----:B------:R-:W-:Y:S02]  /*7de0*/  FSEL R150, R233, -INF , !P0 ;  /* 0xff800000e9967808 */ /* 0x000fe40004000000 */
[C---:B------:R-:W-:Y:S02]  /*7df0*/  ISETP.GT.AND P0, PT, R241.reuse, 0x31, P2 ;  /* 0x00000031f100780c */ /* 0x040fe40001704270 */
[----:B------:R-:W-:Y:S02]  /*7e00*/  FMNMX.FTZ R11, R154, R11, !PT ;  /* 0x0000000b9a0b7209 */ /* 0x000fe40007810000 */
[----:B------:R-:W-:Y:S02]  /*7e10*/  ISETP.LT.OR P0, PT, R242, 0x32, P0 ;  /* 0x00000032f200780c */ /* 0x000fe40000701670 */
[C---:B------:R-:W-:Y:S02]  /*7e20*/  ISETP.GT.AND P1, PT, R241.reuse, 0x38, P2 ;  /* 0x00000038f100780c */ /* 0x040fe40001724270 */
[----:B------:R-:W-:Y:S02]  /*7e30*/  FSEL R148, R174, -INF , !P0 ;  /* 0xff800000ae947808 */ /* 0x000fe40004000000 */
[----:B------:R-:W-:Y:S02]  /*7e40*/  FMNMX.FTZ R11, R150, R11, !PT ;  /* 0x0000000b960b7209 */ /* 0x000fe40007810000 */
[----:B------:R-:W-:Y:S02]  /*7e50*/  ISETP.LT.OR P1, PT, R242, 0x39, P1 ;  /* 0x00000039f200780c */ /* 0x000fe40000f21670 */
[----:B------:R-:W-:Y:S02]  /*7e60*/  ISETP.GT.AND P0, PT, R241, 0x39, P2 ;  /* 0x00000039f100780c */ /* 0x000fe40001704270 */
[----:B------:R-:W-:Y:S02]  /*7e70*/  FSEL R146, R235, -INF , !P1 ;  /* 0xff800000eb927808 */ /* 0x000fe40004800000 */
[----:B------:R-:W-:Y:S02]  /*7e80*/  FMNMX.FTZ R11, R148, R11, !PT ;  /* 0x0000000b940b7209 */ /* 0x000fe40007810000 */
[----:B------:R-:W-:Y:S02]  /*7e90*/  ISETP.LT.OR P0, PT, R242, 0x3a, P0 ;  /* 0x0000003af200780c */ /* 0x000fe40000701670 */
[----:B------:R-:W-:Y:S02]  /*7ea0*/  FMNMX.FTZ R15, R146, R11, !PT ;  /* 0x0000000b920f7209 */ /* 0x000fe40007810000 */
[----:B------:R-:W-:Y:S02]  /*7eb0*/  FSEL R144, R234, -INF , !P0 ;  /* 0xff800000ea907808 */ /* 0x000fe40004000000 */
[----:B-1----:R-:W-:Y:S02]  /*7ec0*/  FMNMX.FTZ R4, R0, R9, !PT ;  /* 0x0000000900047209 */ /* 0x002fe40007810000 */
[----:B------:R-:W-:Y:S02]  /*7ed0*/  FMNMX.FTZ R13, R144, R15, !PT ;  /* 0x0000000f900d7209 */ /* 0x000fe40007810000 */
[----:B------:R-:W-:Y:S01]  /*7ee0*/  IADD3 R17, R134, UR4, RZ ;  /* 0x0000000486117c10 */ /* 0x000fe2000fffe0ff */
[----:B------:R-:W1:Y:S03]  /*7ef0*/  SHFL.BFLY PT, R11, R4, 0x1, 0x1f ;  /* 0x0c201f00040b7f89 */ /* 0x000e6600000e0000 */
[----:B------:R-:W-:Y:S05]  /*7f00*/  IADD3 R164, R188, R17, RZ ;  /* 0x00000011bca47210 */ /* 0x000fea0007ffe0ff */
[----:B------:R-:W2:Y:S01]  /*7f10*/  SHFL.BFLY PT, R0, R13, 0x2, 0x1f ;  /* 0x0c401f000d007f89 */ /* 0x000ea200000e0000 */
[----:B-1----:R-:W-:Y:S04]  /*7f20*/  FMNMX.FTZ R2, R4, R11, !PT ;  /* 0x0000000b04027209 */ /* 0x002fe80007810000 */
[C---:B------:R-:W-:Y:S01]  /*7f30*/  FSETP.NEU.FTZ.AND P0, PT, R2.reuse, -INF , PT ;  /* 0xff8000000200780b */ /* 0x040fe20003f1d000 */
[----:B------:R-:W-:Y:S01]  /*7f40*/  FMUL.FTZ R152, R2, c[0x0][0x2d0] ;  /* 0x0000b40002987a20 */ /* 0x000fe20000410000 */
[----:B--2---:R-:W-:Y:S04]  /*7f50*/  FMNMX.FTZ R9, R13, R0, !PT ;  /* 0x000000000d097209 */ /* 0x004fe80007810000 */
[----:B------:R-:W-:Y:S01]  /*7f60*/  FSEL R152, R152, RZ, P0 ;  /* 0x000000ff98987208 */ /* 0x000fe20000000000 */
[----:B------:R-:W-:Y:S04]  /*7f70*/  LDSM.16.MT88.4 R12, [R135+UR4+0x100] ;  /* 0x00010004870c783b */ /* 0x000fe80008004200 */
[--C-:B------:R-:W-:Y:S01]  /*7f80*/  FFMA.FTZ R165, R5, c[0x0][0x2d0], -R152.reuse ;  /* 0x0000b40005a57a23 */ /* 0x100fe20000010898 */
[----:B------:R-:W-:Y:S01]  /*7f90*/  FSEL R5, R2, RZ, P0 ;  /* 0x000000ff02057208 */ /* 0x000fe20000000000 */
[--C-:B------:R-:W-:Y:S02]  /*7fa0*/  FFMA.FTZ R167, R179, c[0x0][0x2d0], -R152.reuse ;  /* 0x0000b400b3a77a23 */ /* 0x100fe40000010898 */
[----:B------:R-:W1:Y:S01]  /*7fb0*/  SHFL.BFLY PT, R0, R9, 0x1, 0x1f ;  /* 0x0c201f0009007f89 */ /* 0x000e6200000e0000 */
[----:B------:R-:W-:Y:S01]  /*7fc0*/  FFMA.FTZ R166, R181, c[0x0][0x2d0], -R152 ;  /* 0x0000b400b5a67a23 */ /* 0x000fe20000010898 */
[----:B------:R-:W-:Y:S01]  /*7fd0*/  MUFU.EX2 R165, R165 ;  /* 0x000000a500a57308 */ /* 0x000fe20000000800 */
[----:B------:R-:W-:Y:S01]  /*7fe0*/  FADD.FTZ R4, -R5, R132 ;  /* 0x0000008405047221 */ /* 0x000fe20000010100 */
[----:B------:R-:W-:Y:S01]  /*7ff0*/  IADD3 R5, R135, UR4, RZ ;  /* 0x0000000487057c10 */ /* 0x000fe2000fffe0ff */
[--C-:B------:R-:W-:Y:S02]  /*8000*/  FFMA.FTZ R168, R7, c[0x0][0x2d0], -R152.reuse ;  /* 0x0000b40007a87a23 */ /* 0x100fe40000010898 */
[----:B------:R-:W-:Y:S01]  /*8010*/  FMUL.FTZ R132, R4, c[0x0][0x2d0] ;  /* 0x0000b40004847a20 */ /* 0x000fe20000410000 */
[----:B------:R-:W-:Y:S01]  /*8020*/  IADD3 R133, R188, R5, RZ ;  /* 0x00000005bc857210 */ /* 0x000fe20007ffe0ff */
[--C-:B------:R-:W-:Y:S02]  /*8030*/  FFMA.FTZ R174, R163, c[0x0][0x2d0], -R152.reuse ;  /* 0x0000b400a3ae7a23 */ /* 0x100fe40000010898 */
[--C-:B------:R-:W-:Y:S01]  /*8040*/  FFMA.FTZ R177, R141, c[0x0][0x2d0], -R152.reuse ;  /* 0x0000b4008db17a23 */ /* 0x100fe20000010898 */
[----:B------:R-:W-:Y:S01]  /*8050*/  MUFU.EX2 R167, R167 ;  /* 0x000000a700a77308 */ /* 0x000fe20000000800 */
[----:B------:R-:W2:Y:S01]  /*8060*/  LDSM.16.MT88.4 R20, [R133+0x100] ;  /* 0x000100008514783b */ /* 0x000ea20000004200 */
[--C-:B------:R-:W-:Y:S02]  /*8070*/  FFMA.FTZ R182, R161, c[0x0][0x2d0], -R152.reuse ;  /* 0x0000b400a1b67a23 */ /* 0x100fe40000010898 */
[--C-:B------:R-:W-:Y:S02]  /*8080*/  FFMA.FTZ R183, R159, c[0x0][0x2d0], -R152.reuse ;  /* 0x0000b4009fb77a23 */ /* 0x100fe40000010898 */
[--C-:B------:R-:W-:Y:S02]  /*8090*/  FFMA.FTZ R190, R157, c[0x0][0x2d0], -R152.reuse ;  /* 0x0000b4009dbe7a23 */ /* 0x100fe40000010898 */
[--C-:B------:R-:W-:Y:S02]  /*80a0*/  FFMA.FTZ R217, R155, c[0x0][0x2d0], -R152.reuse ;  /* 0x0000b4009bd97a23 */ /* 0x100fe40000010898 */
[----:B------:R-:W3:Y:S01]  /*80b0*/  MUFU.EX2 R132, R132 ;  /* 0x0000008400847308 */ /* 0x000ee20000000800 */
[--C-:B------:R-:W-:Y:S01]  /*80c0*/  FFMA.FTZ R222, R153, c[0x0][0x2d0], -R152.reuse ;  /* 0x0000b40099de7a23 */ /* 0x100fe20000010898 */
[----:B-1----:R-:W-:Y:S01]  /*80d0*/  FMNMX.FTZ R0, R9, R0, !PT ;  /* 0x0000000009007209 */ /* 0x002fe20007810000 */
[--C-:B------:R-:W-:Y:S02]  /*80e0*/  FFMA.FTZ R223, R151, c[0x0][0x2d0], -R152.reuse ;  /* 0x0000b40097df7a23 */ /* 0x100fe40000010898 */
[--C-:B------:R-:W-:Y:S01]  /*80f0*/  FFMA.FTZ R224, R149, c[0x0][0x2d0], -R152.reuse ;  /* 0x0000b40095e07a23 */ /* 0x100fe20000010898 */
[C---:B------:R-:W-:Y:S01]  /*8100*/  FSETP.NEU.FTZ.AND P0, PT, R0.reuse, -INF , PT ;  /* 0xff8000000000780b */ /* 0x040fe20003f1d000 */
[C---:B------:R-:W-:Y:S02]  /*8110*/  FMUL.FTZ R145, R0.reuse, c[0x0][0x2d0] ;  /* 0x0000b40000917a20 */ /* 0x040fe40000410000 */
[--C-:B------:R-:W-:Y:S01]  /*8120*/  FFMA.FTZ R173, R173, c[0x0][0x2d0], -R152.reuse ;  /* 0x0000b400adad7a23 */ /* 0x100fe20000010898 */
[----:B------:R-:W-:Y:S01]  /*8130*/  FSEL R4, R0, RZ, P0 ;  /* 0x000000ff00047208 */ /* 0x000fe20000000000 */
[----:B------:R-:W1:Y:S01]  /*8140*/  MUFU.EX2 R166, R166 ;  /* 0x000000a600a67308 */ /* 0x000e620000000800 */
[----:B------:R-:W-:Y:S03]  /*8150*/  FSEL R145, R145, RZ, P0 ;  /* 0x000000ff91917208 */ /* 0x000fe60000000000 */
[----:B------:R-:W-:Y:S02]  /*8160*/  FADD.FTZ R4, -R4, R3 ;  /* 0x0000000304047221 */ /* 0x000fe40000010100 */
[--C-:B------:R-:W-:Y:S02]  /*8170*/  FFMA.FTZ R171, R176, c[0x0][0x2d0], -R145.reuse ;  /* 0x0000b400b0ab7a23 */ /* 0x100fe40000010891 */
[--C-:B------:R-:W-:Y:S02]  /*8180*/  FFMA.FTZ R170, R8, c[0x0][0x2d0], -R145.reuse ;  /* 0x0000b40008aa7a23 */ /* 0x100fe40000010891 */
[--C-:B------:R-:W-:Y:S01]  /*8190*/  FFMA.FTZ R169, R6, c[0x0][0x2d0], -R145.reuse ;  /* 0x0000b40006a97a23 */ /* 0x100fe20000010891 */
[----:B------:R-:W4:Y:S01]  /*81a0*/  MUFU.EX2 R168, R168 ;  /* 0x000000a800a87308 */ /* 0x000f220000000800 */
[--C-:B------:R-:W-:Y:S02]  /*81b0*/  FFMA.FTZ R172, R180, c[0x0][0x2d0], -R145.reuse ;  /* 0x0000b400b4ac7a23 */ /* 0x100fe40000010891 */
[----:B------:R-:W-:Y:S02]  /*81c0*/  FMUL.FTZ R3, R4, c[0x0][0x2d0] ;  /* 0x0000b40004037a20 */ /* 0x000fe40000410000 */
[C---:B---3--:R-:W-:Y:S02]  /*81d0*/  FMUL.FTZ R4, R132.reuse, R128 ;  /* 0x0000008084047220 */ /* 0x048fe40000410000 */
[C---:B------:R-:W-:Y:S02]  /*81e0*/  FMUL.FTZ R5, R132.reuse, R129 ;  /* 0x0000008184057220 */ /* 0x040fe40000410000 */
[C---:B------:R-:W-:Y:S01]  /*81f0*/  FMUL.FTZ R8, R132.reuse, R124 ;  /* 0x0000007c84087220 */ /* 0x040fe20000410000 */
[----:B------:R-:W3:Y:S01]  /*8200*/  MUFU.EX2 R3, R3 ;  /* 0x0000000300037308 */ /* 0x000ee20000000800 */
[----:B------:R-:W-:Y:S01]  /*8210*/  FMUL.FTZ R9, R132, R125 ;  /* 0x0000007d84097220 */ /* 0x000fe20000410000 */
[----:B-1----:R-:W-:Y:S01]  /*8220*/  F2FP.PACK_AB R136, R166, R167 ;  /* 0x000000a7a688723e */ /* 0x002fe200000000ff */
[C---:B------:R-:W-:Y:S02]  /*8230*/  FMUL.FTZ R16, R132.reuse, R116 ;  /* 0x0000007484107220 */ /* 0x040fe40000410000 */
[C---:B------:R-:W-:Y:S02]  /*8240*/  FMUL.FTZ R17, R132.reuse, R117 ;  /* 0x0000007584117220 */ /* 0x040fe40000410000 */
[C---:B------:R-:W-:Y:S03]  /*8250*/  FMUL.FTZ R24, R132.reuse, R108 ;  /* 0x0000006c84187220 */ /* 0x040fe60000410000 */
[----:B------:R-:W-:Y:S01]  /*8260*/  MUFU.EX2 R171, R171 ;  /* 0x000000ab00ab7308 */ /* 0x000fe20000000800 */
[C---:B------:R-:W-:Y:S02]  /*8270*/  FMUL.FTZ R25, R132.reuse, R109 ;  /* 0x0000006d84197220 */ /* 0x040fe40000410000 */
[----:B------:R-:W-:Y:S01]  /*8280*/  FMUL.FTZ R32, R132, R100 ;  /* 0x0000006484207220 */ /* 0x000fe20000410000 */
[----:B----4-:R-:W-:Y:S01]  /*8290*/  F2FP.PACK_AB R138, R168, R165 ;  /* 0x000000a5a88a723e */ /* 0x010fe200000000ff */
[----:B------:R-:W-:Y:S02]  /*82a0*/  FMUL.FTZ R33, R132, R101 ;  /* 0x0000006584217220 */ /* 0x000fe40000410000 */
[--C-:B------:R-:W-:Y:S02]  /*82b0*/  FFMA.FTZ R176, R143, c[0x0][0x2d0], -R152.reuse ;  /* 0x0000b4008fb07a23 */ /* 0x100fe40000010898 */
[--C-:B------:R-:W-:Y:S01]  /*82c0*/  FFMA.FTZ R180, R142, c[0x0][0x2d0], -R145.reuse ;  /* 0x0000b4008eb47a23 */ /* 0x100fe20000010891 */
[----:B------:R-:W1:Y:S01]  /*82d0*/  MUFU.EX2 R170, R170 ;  /* 0x000000aa00aa7308 */ /* 0x000e620000000800 */
[--C-:B------:R-:W-:Y:S02]  /*82e0*/  FFMA.FTZ R181, R140, c[0x0][0x2d0], -R145.reuse ;  /* 0x0000b4008cb57a23 */ /* 0x100fe40000010891 */
[----:B------:R-:W-:Y:S01]  /*82f0*/  LDSM.16.MT88.4 R140, [R134+UR4+0x2900] ;  /* 0x00290004868c783b */ /* 0x000fe20008004200 */
[C---:B---3--:R-:W-:Y:S02]  /*8300*/  FMUL.FTZ R6, R3.reuse, R130 ;  /* 0x0000008203067220 */ /* 0x048fe40000410000 */
[C---:B------:R-:W-:Y:S02]  /*8310*/  FMUL.FTZ R7, R3.reuse, R131 ;  /* 0x0000008303077220 */ /* 0x040fe40000410000 */
[C---:B------:R-:W-:Y:S02]  /*8320*/  FMUL.FTZ R10, R3.reuse, R126 ;  /* 0x0000007e030a7220 */ /* 0x040fe40000410000 */
[----:B------:R-:W-:Y:S01]  /*8330*/  MUFU.EX2 R169, R169 ;  /* 0x000000a900a97308 */ /* 0x000fe20000000800 */
[C---:B------:R-:W-:Y:S01]  /*8340*/  FMUL.FTZ R11, R3.reuse, R127 ;  /* 0x0000007f030b7220 */ /* 0x040fe20000410000 */
[----:B------:R-:W-:Y:S01]  /*8350*/  LDSM.16.MT88.4 R128, [R133+0x2900] ;  /* 0x002900008580783b */ /* 0x000fe20000004200 */
[C---:B------:R-:W-:Y:S02]  /*8360*/  FMUL.FTZ R18, R3.reuse, R118 ;  /* 0x0000007603127220 */ /* 0x040fe40000410000 */
[C---:B------:R-:W-:Y:S02]  /*8370*/  FMUL.FTZ R19, R3.reuse, R119 ;  /* 0x0000007703137220 */ /* 0x040fe40000410000 */
[C---:B------:R-:W-:Y:S02]  /*8380*/  FMUL.FTZ R26, R3.reuse, R110 ;  /* 0x0000006e031a7220 */ /* 0x040fe40000410000 */
[C---:B------:R-:W-:Y:S01]  /*8390*/  FMUL.FTZ R27, R3.reuse, R111 ;  /* 0x0000006f031b7220 */ /* 0x040fe20000410000 */
[----:B------:R-:W3:Y:S01]  /*83a0*/  MUFU.EX2 R172, R172 ;  /* 0x000000ac00ac7308 */ /* 0x000ee20000000800 */
[----:B------:R-:W-:Y:S01]  /*83b0*/  LDSM.16.MT88.4 R108, [R164+0x2100] ;  /* 0x00210000a46c783b */ /* 0x000fe20000004200 */
[C---:B------:R-:W-:Y:S01]  /*83c0*/  FMUL.FTZ R34, R3.reuse, R102 ;  /* 0x0000006603227220 */ /* 0x040fe20000410000 */
[----:B-1----:R-:W-:Y:S01]  /*83d0*/  F2FP.PACK_AB R137, R170, R171 ;  /* 0x000000abaa89723e */ /* 0x002fe200000000ff */
[----:B------:R-:W-:Y:S02]  /*83e0*/  FMUL.FTZ R35, R3, R103 ;  /* 0x0000006703237220 */ /* 0x000fe40000410000 */
[--C-:B------:R-:W-:Y:S03]  /*83f0*/  FFMA.FTZ R218, R160, c[0x0][0x2d0], -R145.reuse ;  /* 0x0000b400a0da7a23 */ /* 0x100fe60000010891 */
[----:B------:R-:W-:Y:S01]  /*8400*/  LDSM.16.MT88.4 R100, [R134+UR4+0x2100] ;  /* 0x002100048664783b */ /* 0x000fe20008004200 */
[--C-:B------:R-:W-:Y:S01]  /*8410*/  FFMA.FTZ R219, R158, c[0x0][0x2d0], -R145.reuse ;  /* 0x0000b4009edb7a23 */ /* 0x100fe20000010891 */
[----:B------:R-:W-:Y:S01]  /*8420*/  MUFU.EX2 R173, R173 ;  /* 0x000000ad00ad7308 */ /* 0x000fe20000000800 */
[--C-:B------:R-:W-:Y:S02]  /*8430*/  FFMA.FTZ R220, R156, c[0x0][0x2d0], -R145.reuse ;  /* 0x0000b4009cdc7a23 */ /* 0x100fe40000010891 */
[--C-:B------:R-:W-:Y:S02]  /*8440*/  FFMA.FTZ R221, R154, c[0x0][0x2d0], -R145.reuse ;  /* 0x0000b4009add7a23 */ /* 0x100fe40000010891 */
[--C-:B------:R-:W-:Y:S01]  /*8450*/  FFMA.FTZ R226, R150, c[0x0][0x2d0], -R145.reuse ;  /* 0x0000b40096e27a23 */ /* 0x100fe20000010891 */
[----:B------:R-:W-:Y:S01]  /*8460*/  LDSM.16.MT88.4 R116, [R134+UR4+0x900] ;  /* 0x000900048674783b */ /* 0x000fe20008004200 */
[--C-:B------:R-:W-:Y:S02]  /*8470*/  FFMA.FTZ R227, R148, c[0x0][0x2d0], -R145.reuse ;  /* 0x0000b40094e37a23 */ /* 0x100fe40000010891 */
[--C-:B------:R-:W-:Y:S01]  /*8480*/  FFMA.FTZ R228, R146, c[0x0][0x2d0], -R145.reuse ;  /* 0x0000b40092e47a23 */ /* 0x100fe20000010891 */
[----:B------:R-:W1:Y:S01]  /*8490*/  MUFU.EX2 R174, R174 ;  /* 0x000000ae00ae7308 */ /* 0x000e620000000800 */
[----:B------:R-:W-:Y:S01]  /*84a0*/  FFMA.FTZ R152, R147, c[0x0][0x2d0], -R152 ;  /* 0x0000b40093987a23 */ /* 0x000fe20000010898 */
[----:B---3--:R-:W-:Y:S02]  /*84b0*/  F2FP.PACK_AB R139, R172, R169 ;  /* 0x000000a9ac8b723e */ /* 0x008fe400000000ff */
[----:B------:R-:W-:Y:S01]  /*84c0*/  LDSM.16.MT88.4 R124, [R135+UR4+0x2900] ;  /* 0x00290004877c783b */ /* 0x000fe20008004200 */
[C---:B------:R-:W-:Y:S02]  /*84d0*/  FMUL.FTZ R36, R132.reuse, R36 ;  /* 0x0000002484247220 */ /* 0x040fe40000410000 */
[C---:B------:R-:W-:Y:S02]  /*84e0*/  FMUL.FTZ R37, R132.reuse, R37 ;  /* 0x0000002584257220 */ /* 0x040fe40000410000 */
[C---:B------:R-:W-:Y:S01]  /*84f0*/  FMUL.FTZ R38, R3.reuse, R38 ;  /* 0x0000002603267220 */ /* 0x040fe20000410000 */
[C---:B------:R-:W-:Y:S01]  /*8500*/  HMMA.16816.F32 R4, R136.reuse, R12, R4 ;  /* 0x0000000c8804723c */ /* 0x040fe20000001804 */
[----:B------:R3:W-:Y:S01]  /*8510*/  MUFU.EX2 R225, R152 ;  /* 0x0000009800e17308 */ /* 0x0007e20000000800 */
[----:B------:R-:W-:Y:S03]  /*8520*/  LDSM.16.MT88.4 R148, [R133+0x3900] ;  /* 0x003900008594783b */ /* 0x000fe60000004200 */
[C---:B------:R-:W-:Y:S02]  /*8530*/  FMUL.FTZ R39, R3.reuse, R39 ;  /* 0x0000002703277220 */ /* 0x040fe40000410000 */
[C---:B------:R-:W-:Y:S01]  /*8540*/  FMUL.FTZ R12, R132.reuse, R120 ;  /* 0x00000078840c7220 */ /* 0x040fe20000410000 */
[C---:B------:R-:W-:Y:S02]  /*8550*/  HMMA.16816.F32 R8, R136.reuse, R14, R8 ;  /* 0x0000000e8808723c */ /* 0x040fe40000001808 */
[----:B------:R-:W-:Y:S01]  /*8560*/  LDSM.16.MT88.4 R156, [R164+0x3900] ;  /* 0x00390000a49c783b */ /* 0x000fe20000004200 */
[----:B------:R-:W-:Y:S01]  /*8570*/  MUFU.EX2 R176, R176 ;  /* 0x000000b000b07308 */ /* 0x000fe20000000800 */
[C---:B------:R-:W-:Y:S02]  /*8580*/  FMUL.FTZ R13, R132.reuse, R121 ;  /* 0x00000079840d7220 */ /* 0x040fe40000410000 */
[C---:B------:R-:W-:Y:S02]  /*8590*/  FMUL.FTZ R40, R132.reuse, R40 ;  /* 0x0000002884287220 */ /* 0x040fe40000410000 */
[C---:B------:R-:W-:Y:S04]  /*85a0*/  FMUL.FTZ R14, R3.reuse, R122 ;  /* 0x0000007a030e7220 */ /* 0x040fe80000410000 */
[C---:B------:R-:W-:Y:S01]  /*85b0*/  FMUL.FTZ R15, R3.reuse, R123 ;  /* 0x0000007b030f7220 */ /* 0x040fe20000410000 */
[----:B------:R-:W4:Y:S01]  /*85c0*/  MUFU.EX2 R177, R177 ;  /* 0x000000b100b17308 */ /* 0x000f220000000800 */
[----:B------:R-:W5:Y:S01]  /*85d0*/  LDSM.16.MT88.4 R120, [R164+0x100] ;  /* 0x00010000a478783b */ /* 0x000f620000004200 */
[C---:B------:R-:W-:Y:S02]  /*85e0*/  FMUL.FTZ R41, R132.reuse, R41 ;  /* 0x0000002984297220 */ /* 0x040fe40000410000 */
[C---:B------:R-:W-:Y:S02]  /*85f0*/  FMUL.FTZ R42, R3.reuse, R42 ;  /* 0x0000002a032a7220 */ /* 0x040fe40000410000 */
[C---:B--2---:R-:W-:Y:S03]  /*8600*/  HMMA.16816.F32 R12, R136.reuse, R20, R12 ;  /* 0x00000014880c723c */ /* 0x044fe6000000180c */
[----:B---3--:R-:W-:Y:S01]  /*8610*/  LDSM.16.MT88.4 R152, [R134+UR4+0x3900] ;  /* 0x003900048698783b */ /* 0x008fe20008004200 */
[C---:B------:R-:W-:Y:S01]  /*8620*/  FMUL.FTZ R43, R3.reuse, R43 ;  /* 0x0000002b032b7220 */ /* 0x040fe20000410000 */
[----:B------:R-:W-:Y:S01]  /*8630*/  MUFU.EX2 R180, R180 ;  /* 0x000000b400b47308 */ /* 0x000fe20000000800 */
[C---:B------:R-:W-:Y:S02]  /*8640*/  FMUL.FTZ R44, R132.reuse, R44 ;  /* 0x0000002c842c7220 */ /* 0x040fe40000410000 */
[C---:B------:R-:W-:Y:S04]  /*8650*/  HMMA.16816.F32 R16, R136.reuse, R22, R16 ;  /* 0x000000168810723c */ /* 0x040fe80000001810 */
[C---:B------:R-:W-:Y:S02]  /*8660*/  FMUL.FTZ R20, R132.reuse, R112 ;  /* 0x0000007084147220 */ /* 0x040fe40000410000 */
[C---:B------:R-:W-:Y:S01]  /*8670*/  FMUL.FTZ R21, R132.reuse, R113 ;  /* 0x0000007184157220 */ /* 0x040fe20000410000 */
[----:B------:R-:W2:Y:S01]  /*8680*/  MUFU.EX2 R181, R181 ;  /* 0x000000b500b57308 */ /* 0x000ea20000000800 */
[C---:B------:R-:W-:Y:S04]  /*8690*/  FMUL.FTZ R22, R3.reuse, R114 ;  /* 0x0000007203167220 */ /* 0x040fe80000410000 */
[C---:B------:R-:W-:Y:S02]  /*86a0*/  FMUL.FTZ R23, R3.reuse, R115 ;  /* 0x0000007303177220 */ /* 0x040fe40000410000 */
[----:B------:R-:W3:Y:S01]  /*86b0*/  LDSM.16.MT88.4 R112, [R135+UR4+0x2100] ;  /* 0x002100048770783b */ /* 0x000ee20008004200 */
[C---:B------:R-:W-:Y:S02]  /*86c0*/  FMUL.FTZ R45, R132.reuse, R45 ;  /* 0x0000002d842d7220 */ /* 0x040fe40000410000 */
[C---:B------:R-:W-:Y:S01]  /*86d0*/  FMUL.FTZ R46, R3.reuse, R46 ;  /* 0x0000002e032e7220 */ /* 0x040fe20000410000 */
[----:B------:R-:W-:Y:S01]  /*86e0*/  MUFU.EX2 R182, R182 ;  /* 0x000000b600b67308 */ /* 0x000fe20000000800 */
        /* <DEDUP_REMOVED lines=9> */
[----:B------:R-:W-:Y:S01]  /*8780*/  MUFU.EX2 R190, R190 ;  /* 0x000000be00be7308 */ /* 0x000fe20000000800 */
[C---:B------:R-:W-:Y:S02]  /*8790*/  FMUL.FTZ R31, R3.reuse, R107 ;  /* 0x0000006b031f7220 */ /* 0x040fe40000410000 */
[----:B------:R-:W1:Y:S01]  /*87a0*/  LDSM.16.MT88.4 R104, [R133+0x2100] ;  /* 0x002100008568783b */ /* 0x000e620000004200 */
[C---:B------:R-:W-:Y:S02]  /*87b0*/  FMUL.FTZ R50, R3.reuse, R50 ;  /* 0x0000003203327220 */ /* 0x040fe40000410000 */
[C---:B------:R-:W-:Y:S02]  /*87c0*/  FMUL.FTZ R51, R3.reuse, R51 ;  /* 0x0000003303337220 */ /* 0x040fe40000410000 */
[C---:B-----5:R-:W-:Y:S02]  /*87d0*/  HMMA.16816.F32 R28, R136.reuse, R120, R28 ;  /* 0x00000078881c723c */ /* 0x060fe4000000181c */
[----:B------:R-:W-:Y:S01]  /*87e0*/  MUFU.EX2 R217, R217 ;  /* 0x000000d900d97308 */ /* 0x000fe20000000800 */
[C---:B------:R-:W-:Y:S02]  /*87f0*/  FMUL.FTZ R52, R132.reuse, R52 ;  /* 0x0000003484347220 */ /* 0x040fe40000410000 */
[C---:B------:R-:W-:Y:S02]  /*8800*/  FMUL.FTZ R53, R132.reuse, R53 ;  /* 0x0000003584357220 */ /* 0x040fe40000410000 */
[C---:B------:R-:W-:Y:S01]  /*8810*/  FMUL.FTZ R54, R3.reuse, R54 ;  /* 0x0000003603367220 */ /* 0x040fe20000410000 */
[C---:B------:R-:W-:Y:S01]  /*8820*/  HMMA.16816.F32 R32, R136.reuse, R122, R32 ;  /* 0x0000007a8820723c */ /* 0x040fe20000001820 */
[----:B------:R-:W-:Y:S03]  /*8830*/  LDSM.16.MT88.4 R120, [R164+0x900] ;  /* 0x00090000a478783b */ /* 0x000fe60000004200 */
[C---:B------:R-:W-:Y:S01]  /*8840*/  FMUL.FTZ R55, R3.reuse, R55 ;  /* 0x0000003703377220 */ /* 0x040fe20000410000 */
[----:B------:R-:W-:Y:S01]  /*8850*/  MUFU.EX2 R218, R218 ;  /* 0x000000da00da7308 */ /* 0x000fe20000000800 */
[C---:B------:R-:W-:Y:S02]  /*8860*/  FMUL.FTZ R56, R132.reuse, R56 ;  /* 0x0000003884387220 */ /* 0x040fe40000410000 */
[C---:B---3--:R-:W-:Y:S04]  /*8870*/  HMMA.16816.F32 R36, R136.reuse, R112, R36 ;  /* 0x000000708824723c */ /* 0x048fe80000001824 */
[C---:B------:R-:W-:Y:S02]  /*8880*/  FMUL.FTZ R57, R132.reuse, R57 ;  /* 0x0000003984397220 */ /* 0x040fe40000410000 */
[C---:B------:R-:W-:Y:S01]  /*8890*/  FMUL.FTZ R58, R3.reuse, R58 ;  /* 0x0000003a033a7220 */ /* 0x040fe20000410000 */
[----:B------:R-:W-:Y:S01]  /*88a0*/  MUFU.EX2 R219, R219 ;  /* 0x000000db00db7308 */ /* 0x000fe20000000800 */
[C---:B------:R-:W-:Y:S01]  /*88b0*/  HMMA.16816.F32 R40, R136.reuse, R114, R40 ;  /* 0x000000728828723c */ /* 0x040fe20000001828 */
[----:B------:R-:W-:Y:S03]  /*88c0*/  LDSM.16.MT88.4 R112, [R135+UR4+0x900] ;  /* 0x000900048770783b */ /* 0x000fe60008004200 */
[C---:B------:R-:W-:Y:S02]  /*88d0*/  FMUL.FTZ R59, R3.reuse, R59 ;  /* 0x0000003b033b7220 */ /* 0x040fe40000410000 */
[C---:B------:R-:W-:Y:S02]  /*88e0*/  FMUL.FTZ R60, R132.reuse, R60 ;  /* 0x0000003c843c7220 */ /* 0x040fe40000410000 */
[C---:B------:R-:W-:Y:S01]  /*88f0*/  FMUL.FTZ R61, R132.reuse, R61 ;  /* 0x0000003d843d7220 */ /* 0x040fe20000410000 */
[----:B------:R-:W-:Y:S01]  /*8900*/  MUFU.EX2 R220, R220 ;  /* 0x000000dc00dc7308 */ /* 0x000fe20000000800 */
[C---:B-1----:R-:W-:Y:S03]  /*8910*/  HMMA.16816.F32 R44, R136.reuse, R104, R44 ;  /* 0x00000068882c723c */ /* 0x042fe6000000182c */
[C---:B------:R-:W-:Y:S02]  /*8920*/  FMUL.FTZ R62, R3.reuse, R62 ;  /* 0x0000003e033e7220 */ /* 0x040fe40000410000 */
[C---:B------:R-:W-:Y:S02]  /*8930*/  FMUL.FTZ R63, R3.reuse, R63 ;  /* 0x0000003f033f7220 */ /* 0x040fe40000410000 */
[C---:B------:R-:W-:Y:S01]  /*8940*/  FMUL.FTZ R64, R132.reuse, R64 ;  /* 0x0000004084407220 */ /* 0x040fe20000410000 */
[C---:B------:R-:W-:Y:S01]  /*8950*/  HMMA.16816.F32 R48, R136.reuse, R106, R48 ;  /* 0x0000006a8830723c */ /* 0x040fe20000001830 */
[----:B------:R-:W1:Y:S01]  /*8960*/  LDSM.16.MT88.4 R104, [R135+UR4+0x4100] ;  /* 0x004100048768783b */ /* 0x000e620008004200 */
[----:B------:R-:W-:Y:S02]  /*8970*/  MUFU.EX2 R221, R221 ;  /* 0x000000dd00dd7308 */ /* 0x000fe40000000800 */
[C---:B------:R-:W-:Y:S02]  /*8980*/  FMUL.FTZ R65, R132.reuse, R65 ;  /* 0x0000004184417220 */ /* 0x040fe40000410000 */
[C---:B------:R-:W-:Y:S02]  /*8990*/  FMUL.FTZ R66, R3.reuse, R66 ;  /* 0x0000004203427220 */ /* 0x040fe40000410000 */
[C---:B------:R-:W-:Y:S04]  /*89a0*/  HMMA.16816.F32 R52, R136.reuse, R100, R52 ;  /* 0x000000648834723c */ /* 0x040fe80000001834 */
[C---:B------:R-:W-:Y:S01]  /*89b0*/  FMUL.FTZ R67, R3.reuse, R67 ;  /* 0x0000004303437220 */ /* 0x040fe20000410000 */
[----:B------:R-:W-:Y:S01]  /*89c0*/  MUFU.EX2 R222, R222 ;  /* 0x000000de00de7308 */ /* 0x000fe20000000800 */
[C---:B------:R-:W-:Y:S02]  /*89d0*/  FMUL.FTZ R68, R132.reuse, R68 ;  /* 0x0000004484447220 */ /* 0x040fe40000410000 */
[C---:B------:R-:W-:Y:S01]  /*89e0*/  HMMA.16816.F32 R56, R136.reuse, R102, R56 ;  /* 0x000000668838723c */ /* 0x040fe20000001838 */
[----:B------:R-:W3:Y:S03]  /*89f0*/  LDSM.16.MT88.4 R100, [R133+0x4100] ;  /* 0x004100008564783b */ /* 0x000ee60000004200 */
[C---:B------:R-:W-:Y:S02]  /*8a00*/  FMUL.FTZ R69, R132.reuse, R69 ;  /* 0x0000004584457220 */ /* 0x040fe40000410000 */
[C---:B------:R-:W-:Y:S01]  /*8a10*/  FMUL.FTZ R70, R3.reuse, R70 ;  /* 0x0000004603467220 */ /* 0x040fe20000410000 */
[----:B------:R-:W-:Y:S01]  /*8a20*/  MUFU.EX2 R223, R223 ;  /* 0x000000df00df7308 */ /* 0x000fe20000000800 */
[C---:B------:R-:W-:Y:S04]  /*8a30*/  HMMA.16816.F32 R60, R136.reuse, R108, R60 ;  /* 0x0000006c883c723c */ /* 0x040fe8000000183c */
[C---:B------:R-:W-:Y:S02]  /*8a40*/  FMUL.FTZ R71, R3.reuse, R71 ;  /* 0x0000004703477220 */ /* 0x040fe40000410000 */
[C---:B------:R-:W-:Y:S02]  /*8a50*/  FMUL.FTZ R72, R132.reuse, R72 ;  /* 0x0000004884487220 */ /* 0x040fe40000410000 */
[C---:B------:R-:W-:Y:S01]  /*8a60*/  HMMA.16816.F32 R64, R136.reuse, R110, R64 ;  /* 0x0000006e8840723c */ /* 0x040fe20000001840 */
[----:B------:R-:W5:Y:S01]  /*8a70*/  LDSM.16.MT88.4 R108, [R134+UR4+0x4100] ;  /* 0x00410004866c783b */ /* 0x000f620008004200 */
[----:B------:R-:W-:Y:S02]  /*8a80*/  MUFU.EX2 R224, R224 ;  /* 0x000000e000e07308 */ /* 0x000fe40000000800 */
[C---:B------:R-:W-:Y:S02]  /*8a90*/  FMUL.FTZ R73, R132.reuse, R73 ;  /* 0x0000004984497220 */ /* 0x040fe40000410000 */
[C---:B------:R-:W-:Y:S02]  /*8aa0*/  FMUL.FTZ R74, R3.reuse, R74 ;  /* 0x0000004a034a7220 */ /* 0x040fe40000410000 */
[C---:B------:R-:W-:Y:S01]  /*8ab0*/  FMUL.FTZ R75, R3.reuse, R75 ;  /* 0x0000004b034b7220 */ /* 0x040fe20000410000 */
[C---:B-1----:R-:W-:Y:S03]  /*8ac0*/  HMMA.16816.F32 R68, R136.reuse, R104, R68 ;  /* 0x000000688844723c */ /* 0x042fe60000001844 */
[C---:B------:R-:W-:Y:S01]  /*8ad0*/  FMUL.FTZ R84, R132.reuse, R84 ;  /* 0x0000005484547220 */ /* 0x040fe20000410000 */
[----:B------:R-:W-:Y:S01]  /*8ae0*/  MUFU.EX2 R226, R226 ;  /* 0x000000e200e27308 */ /* 0x000fe20000000800 */
[C---:B------:R-:W-:Y:S02]  /*8af0*/  FMUL.FTZ R85, R132.reuse, R85 ;  /* 0x0000005584557220 */ /* 0x040fe40000410000 */
[C---:B------:R-:W-:Y:S01]  /*8b00*/  FMUL.FTZ R86, R3.reuse, R86 ;  /* 0x0000005603567220 */ /* 0x040fe20000410000 */
[C---:B------:R-:W-:Y:S01]  /*8b10*/  HMMA.16816.F32 R72, R136.reuse, R106, R72 ;  /* 0x0000006a8848723c */ /* 0x040fe20000001848 */
[----:B------:R-:W1:Y:S03]  /*8b20*/  LDSM.16.MT88.4 R104, [R164+0x4100] ;  /* 0x00410000a468783b */ /* 0x000e660000004200 */
[C---:B------:R-:W-:Y:S02]  /*8b30*/  FMUL.FTZ R76, R132.reuse, R76 ;  /* 0x0000004c844c7220 */ /* 0x040fe40000410000 */
[----:B------:R-:W-:Y:S01]  /*8b40*/  FMUL.FTZ R77, R132, R77 ;  /* 0x0000004d844d7220 */ /* 0x000fe20000410000 */
[----:B------:R-:W-:Y:S01]  /*8b50*/  MUFU.EX2 R227, R227 ;  /* 0x000000e300e37308 */ /* 0x000fe20000000800 */
[C---:B------:R-:W-:Y:S04]  /*8b60*/  FMUL.FTZ R78, R3.reuse, R78 ;  /* 0x0000004e034e7220 */ /* 0x040fe80000410000 */
[C---:B------:R-:W-:Y:S02]  /*8b70*/  FMUL.FTZ R79, R3.reuse, R79 ;  /* 0x0000004f034f7220 */ /* 0x040fe40000410000 */
[C---:B------:R-:W-:Y:S02]  /*8b80*/  FMUL.FTZ R87, R3.reuse, R87 ;  /* 0x0000005703577220 */ /* 0x040fe40000410000 */
[--C-:B------:R-:W-:Y:S01]  /*8b90*/  FFMA.FTZ R179, R178, c[0x0][0x2d0], -R145.reuse ;  /* 0x0000b400b2b37a23 */ /* 0x100fe20000010891 */
[----:B------:R-:W-:Y:S01]  /*8ba0*/  MUFU.EX2 R228, R228 ;  /* 0x000000e400e47308 */ /* 0x000fe20000000800 */
[--C-:B------:R-:W-:Y:S01]  /*8bb0*/  FFMA.FTZ R178, R162, c[0x0][0x2d0], -R145.reuse ;  /* 0x0000b400a2b27a23 */ /* 0x100fe20000010891 */
[C---:B---3--:R-:W-:Y:S01]  /*8bc0*/  HMMA.16816.F32 R76, R136.reuse, R100, R76 ;  /* 0x00000064884c723c */ /* 0x048fe2000000184c */
[----:B------:R-:W-:Y:S02]  /*8bd0*/  LDSM.16.MT88.4 R160, [R135+UR4+0x5900] ;  /* 0x0059000487a0783b */ /* 0x000fe40008004200 */
[C---:B------:R-:W-:Y:S02]  /*8be0*/  FMUL.FTZ R80, R132.reuse, R80 ;  /* 0x0000005084507220 */ /* 0x040fe40000410000 */
[----:B------:R-:W-:Y:S02]  /*8bf0*/  FMUL.FTZ R81, R132, R81 ;  /* 0x0000005184517220 */ /* 0x000fe40000410000 */
[C---:B------:R-:W-:Y:S01]  /*8c00*/  FMUL.FTZ R82, R3.reuse, R82 ;  /* 0x0000005203527220 */ /* 0x040fe20000410000 */
[----:B------:R-:W-:Y:S01]  /*8c10*/  MUFU.EX2 R179, R179 ;  /* 0x000000b300b37308 */ /* 0x000fe20000000800 */
[C---:B------:R-:W-:Y:S03]  /*8c20*/  FMUL.FTZ R83, R3.reuse, R83 ;  /* 0x0000005303537220 */ /* 0x040fe60000410000 */
[----:B------:R-:W-:Y:S01]  /*8c30*/  FFMA.FTZ R145, R144, c[0x0][0x2d0], -R145 ;  /* 0x0000b40090917a23 */ /* 0x000fe20000010891 */
[----:B------:R-:W-:Y:S01]  /*8c40*/  F2FP.PACK_AB R100, R174, R173 ;  /* 0x000000adae64723e */ /* 0x000fe200000000ff */
[C---:B------:R-:W-:Y:S02]  /*8c50*/  FMUL.FTZ R88, R132.reuse, R88 ;  /* 0x0000005884587220 */ /* 0x040fe40000410000 */
[C---:B------:R-:W-:Y:S02]  /*8c60*/  HMMA.16816.F32 R80, R136.reuse, R102, R80 ;  /* 0x000000668850723c */ /* 0x040fe40000001850 */
[----:B------:R3:W-:Y:S01]  /*8c70*/  MUFU.EX2 R229, R145 ;  /* 0x0000009100e57308 */ /* 0x0007e20000000800 */
[C---:B------:R-:W-:Y:S02]  /*8c80*/  FMUL.FTZ R89, R132.reuse, R89 ;  /* 0x0000005984597220 */ /* 0x040fe40000410000 */
[C---:B------:R-:W-:Y:S02]  /*8c90*/  FMUL.FTZ R90, R3.reuse, R90 ;  /* 0x0000005a035a7220 */ /* 0x040fe40000410000 */
[----:B------:R-:W-:Y:S01]  /*8ca0*/  FMUL.FTZ R91, R3, R91 ;  /* 0x0000005b035b7220 */ /* 0x000fe20000410000 */
[C---:B-----5:R-:W-:Y:S04]  /*8cb0*/  HMMA.16816.F32 R84, R136.reuse, R108, R84 ;  /* 0x0000006c8854723c */ /* 0x060fe80000001854 */
[----:B------:R-:W5:Y:S01]  /*8cc0*/  MUFU.EX2 R178, R178 ;  /* 0x000000b200b27308 */ /* 0x000f620000000800 */
[C---:B------:R-:W-:Y:S01]  /*8cd0*/  FMUL.FTZ R92, R132.reuse, R92 ;  /* 0x0000005c845c7220 */ /* 0x040fe20000410000 */
[----:B----4-:R-:W-:Y:S01]  /*8ce0*/  F2FP.PACK_AB R102, R177, R176 ;  /* 0x000000b0b166723e */ /* 0x010fe200000000ff */
[C---:B------:R-:W-:Y:S01]  /*8cf0*/  FMUL.FTZ R93, R132.reuse, R93 ;  /* 0x0000005d845d7220 */ /* 0x040fe20000410000 */
[C---:B------:R-:W-:Y:S01]  /*8d00*/  HMMA.16816.F32 R88, R136.reuse, R110, R88 ;  /* 0x0000006e8858723c */ /* 0x040fe20000001858 */
[----:B------:R-:W4:Y:S03]  /*8d10*/  LDSM.16.MT88.4 R108, [R133+0x900] ;  /* 0x00090000856c783b */ /* 0x000f260000004200 */
[----:B------:R-:W-:Y:S01]  /*8d20*/  FMUL.FTZ R94, R3, R94 ;  /* 0x0000005e035e7220 */ /* 0x000fe20000410000 */
[----:B--2---:R-:W-:Y:S01]  /*8d30*/  F2FP.PACK_AB R103, R181, R180 ;  /* 0x000000b4b567723e */ /* 0x004fe200000000ff */
[C---:B------:R-:W-:Y:S02]  /*8d40*/  FMUL.FTZ R95, R3.reuse, R95 ;  /* 0x0000005f035f7220 */ /* 0x040fe40000410000 */
[C---:B------:R-:W-:Y:S01]  /*8d50*/  FMUL.FTZ R96, R132.reuse, R96 ;  /* 0x0000006084607220 */ /* 0x040fe20000410000 */
[----:B---3--:R-:W-:Y:S03]  /*8d60*/  LDSM.16.MT88.4 R144, [R135+UR4+0x3900] ;  /* 0x003900048790783b */ /* 0x008fe60008004200 */
[----:B------:R-:W-:Y:S01]  /*8d70*/  FMUL.FTZ R97, R132, R97 ;  /* 0x0000006184617220 */ /* 0x000fe20000410000 */
[C---:B-1----:R-:W-:Y:S03]  /*8d80*/  HMMA.16816.F32 R92, R136.reuse, R104, R92 ;  /* 0x00000068885c723c */ /* 0x042fe6000000185c */
[C---:B------:R-:W-:Y:S02]  /*8d90*/  FMUL.FTZ R98, R3.reuse, R98 ;  /* 0x0000006203627220 */ /* 0x040fe40000410000 */
[C---:B------:R-:W-:Y:S01]  /*8da0*/  FMUL.FTZ R99, R3.reuse, R99 ;  /* 0x0000006303637220 */ /* 0x040fe20000410000 */
[----:B-----5:R-:W-:Y:S01]  /*8db0*/  F2FP.PACK_AB R101, R178, R179 ;  /* 0x000000b3b265723e */ /* 0x020fe200000000ff */
[----:B------:R-:W-:Y:S05]  /*8dc0*/  FFMA.FTZ R167, R132, R205, R167 ;  /* 0x000000cd84a77223 */ /* 0x000fea00000100a7 */
[----:B------:R-:W-:Y:S01]  /*8dd0*/  HMMA.16816.F32 R96, R136, R106, R96 ;  /* 0x0000006a8860723c */ /* 0x000fe20000001860 */
[----:B------:R-:W1:Y:S02]  /*8de0*/  LDSM.16.MT88.4 R104, [R164+0x2900] ;  /* 0x00290000a468783b */ /* 0x000e640000004200 */
[----:B------:R-:W-:Y:S02]  /*8df0*/  FFMA.FTZ R171, R3, R206, R171 ;  /* 0x000000ce03ab7223 */ /* 0x000fe400000100ab */
[----:B------:R-:W-:Y:S02]  /*8e00*/  FADD.FTZ R166, R166, R167 ;  /* 0x000000a7a6a67221 */ /* 0x000fe40000010000 */
[----:B------:R-:W-:Y:S01]  /*8e10*/  F2FP.PACK_AB R136, R223, R222 ;  /* 0x000000dedf88723e */ /* 0x000fe200000000ff */
[C---:B------:R-:W-:Y:S05]  /*8e20*/  HMMA.16816.F32 R4, R100.reuse, R112, R4 ;  /* 0x000000706404723c */ /* 0x040fea0000001804 */
[----:B------:R-:W-:Y:S01]  /*8e30*/  F2FP.PACK_AB R138, R225, R224 ;  /* 0x000000e0e18a723e */ /* 0x000fe200000000ff */
[----:B------:R-:W-:Y:S01]  /*8e40*/  FADD.FTZ R170, R170, R171 ;  /* 0x000000abaaaa7221 */ /* 0x000fe20000010000 */
[----:B------:R-:W-:Y:S01]  /*8e50*/  F2FP.PACK_AB R137, R227, R226 ;  /* 0x000000e2e389723e */ /* 0x000fe200000000ff */
[C---:B------:R-:W-:Y:S01]  /*8e60*/  HMMA.16816.F32 R8, R100.reuse, R114, R8 ;  /* 0x000000726408723c */ /* 0x040fe20000001808 */
[----:B------:R-:W-:Y:S03]  /*8e70*/  LDSM.16.MT88.4 R112, [R133+0x4900] ;  /* 0x004900008570783b */ /* 0x000fe60000004200 */
[----:B------:R-:W-:Y:S01]  /*8e80*/  F2FP.PACK_AB R139, R229, R228 ;  /* 0x000000e4e58b723e */ /* 0x000fe200000000ff */
[----:B------:R-:W-:Y:S02]  /*8e90*/  FADD.FTZ R165, R165, R166 ;  /* 0x000000a6a5a57221 */ /* 0x000fe40000010000 */
[----:B------:R-:W-:Y:S01]  /*8ea0*/  FADD.FTZ R169, R169, R170 ;  /* 0x000000aaa9a97221 */ /* 0x000fe20000010000 */
[C---:B----4-:R-:W-:Y:S04]  /*8eb0*/  HMMA.16816.F32 R12, R100.reuse, R108, R12 ;  /* 0x0000006c640c723c */ /* 0x050fe8000000180c */
[----:B------:R-:W-:Y:S02]  /*8ec0*/  FADD.FTZ R168, R168, R165 ;  /* 0x000000a5a8a87221 */ /* 0x000fe40000010000 */
[----:B------:R-:W-:Y:S02]  /*8ed0*/  FADD.FTZ R172, R172, R169 ;  /* 0x000000a9acac7221 */ /* 0x000fe40000010000 */
[C---:B------:R-:W-:Y:S01]  /*8ee0*/  HMMA.16816.F32 R16, R100.reuse, R110, R16 ;  /* 0x0000006e6410723c */ /* 0x040fe20000001810 */
[----:B------:R-:W2:Y:S03]  /*8ef0*/  LDSM.16.MT88.4 R108, [R135+UR4+0x4900] ;  /* 0x00490004876c783b */ /* 0x000ea60008004200 */
[----:B------:R-:W-:Y:S02]  /*8f00*/  FADD.FTZ R3, R173, R168 ;  /* 0x000000a8ad037221 */ /* 0x000fe40000010000 */
[----:B------:R-:W-:Y:S02]  /*8f10*/  FADD.FTZ R179, R179, R172 ;  /* 0x000000acb3b37221 */ /* 0x000fe40000010000 */
[C---:B------:R-:W-:Y:S04]  /*8f20*/  HMMA.16816.F32 R20, R100.reuse, R116, R20 ;  /* 0x000000746414723c */ /* 0x040fe80000001814 */
[----:B------:R-:W-:Y:S02]  /*8f30*/  FADD.FTZ R3, R174, R3 ;  /* 0x00000003ae037221 */ /* 0x000fe40000010000 */
[----:B------:R-:W-:Y:S02]  /*8f40*/  FADD.FTZ R179, R178, R179 ;  /* 0x000000b3b2b37221 */ /* 0x000fe40000010000 */
[C---:B------:R-:W-:Y:S01]  /*8f50*/  HMMA.16816.F32 R24, R100.reuse, R118, R24 ;  /* 0x000000766418723c */ /* 0x040fe20000001818 */
[----:B------:R-:W-:Y:S03]  /*8f60*/  LDSM.16.MT88.4 R116, [R164+0x4900] ;  /* 0x00490000a474783b */ /* 0x000fe60000004200 */
[----:B------:R-:W-:Y:S01]  /*8f70*/  FADD.FTZ R176, R176, R3 ;  /* 0x00000003b0b07221 */ /* 0x000fe20000010000 */
[----:B------:R-:W-:Y:S01]  /*8f80*/  IADD3 R3, R210, -0x2, RZ ;  /* 0xfffffffed2037810 */ /* 0x000fe20007ffe0ff */
[----:B------:R-:W-:Y:S02]  /*8f90*/  FADD.FTZ R180, R180, R179 ;  /* 0x000000b3b4b47221 */ /* 0x000fe40000010000 */
[C---:B------:R-:W-:Y:S03]  /*8fa0*/  HMMA.16816.F32 R28, R100.reuse, R120, R28 ;  /* 0x00000078641c723c */ /* 0x040fe6000000181c */
[----:B------:R-:W-:Y:S01]  /*8fb0*/  ISETP.GE.AND P0, PT, R3, UR11, PT ;  /* 0x0000000b03007c0c */ /* 0x000fe2000bf06270 */
[----:B------:R-:W-:Y:S02]  /*8fc0*/  FADD.FTZ R177, R177, R176 ;  /* 0x000000b0b1b17221 */ /* 0x000fe40000010000 */
[----:B------:R-:W-:Y:S02]  /*8fd0*/  FADD.FTZ R181, R181, R180 ;  /* 0x000000b4b5b57221 */ /* 0x000fe40000010000 */
[C---:B------:R-:W-:Y:S01]  /*8fe0*/  HMMA.16816.F32 R32, R100.reuse, R122, R32 ;  /* 0x0000007a6420723c */ /* 0x040fe20000001820 */
[----:B------:R-:W-:Y:S07]  /*8ff0*/  LDSM.16.MT88.4 R120, [R133+0x1100] ;  /* 0x001100008578783b */ /* 0x000fee0000004200 */
[C---:B------:R-:W-:Y:S08]  /*9000*/  HMMA.16816.F32 R36, R100.reuse, R124, R36 ;  /* 0x0000007c6424723c */ /* 0x040ff00000001824 */
[C---:B------:R-:W-:Y:S01]  /*9010*/  HMMA.16816.F32 R40, R100.reuse, R126, R40 ;  /* 0x0000007e6428723c */ /* 0x040fe20000001828 */
[----:B------:R-:W-:Y:S07]  /*9020*/  LDSM.16.MT88.4 R124, [R164+0x1100] ;  /* 0x00110000a47c783b */ /* 0x000fee0000004200 */
[C---:B------:R-:W-:Y:S08]  /*9030*/  HMMA.16816.F32 R44, R100.reuse, R128, R44 ;  /* 0x00000080642c723c */ /* 0x040ff0000000182c */
[C---:B------:R-:W-:Y:S08]  /*9040*/  HMMA.16816.F32 R48, R100.reuse, R130, R48 ;  /* 0x000000826430723c */ /* 0x040ff00000001830 */
[C---:B------:R-:W-:Y:S08]  /*9050*/  HMMA.16816.F32 R52, R100.reuse, R140, R52 ;  /* 0x0000008c6434723c */ /* 0x040ff00000001834 */
[C---:B------:R-:W-:Y:S01]  /*9060*/  HMMA.16816.F32 R56, R100.reuse, R142, R56 ;  /* 0x0000008e6438723c */ /* 0x040fe20000001838 */
[----:B------:R-:W-:Y:S07]  /*9070*/  LDSM.16.MT88.4 R140, [R164+0x1900] ;  /* 0x00190000a48c783b */ /* 0x000fee0000004200 */
[C---:B-1----:R-:W-:Y:S08]  /*9080*/  HMMA.16816.F32 R60, R100.reuse, R104, R60 ;  /* 0x00000068643c723c */ /* 0x042ff0000000183c */
[C---:B------:R-:W-:Y:S01]  /*9090*/  HMMA.16816.F32 R64, R100.reuse, R106, R64 ;  /* 0x0000006a6440723c */ /* 0x040fe20000001840 */
[----:B------:R-:W1:Y:S07]  /*90a0*/  LDSM.16.MT88.4 R104, [R134+UR4+0x4900] ;  /* 0x004900048668783b */ /* 0x000e6e0008004200 */
[C---:B--2---:R-:W-:Y:S08]  /*90b0*/  HMMA.16816.F32 R68, R100.reuse, R108, R68 ;  /* 0x0000006c6444723c */ /* 0x044ff00000001844 */
[C---:B------:R-:W-:Y:S01]  /*90c0*/  HMMA.16816.F32 R72, R100.reuse, R110, R72 ;  /* 0x0000006e6448723c */ /* 0x040fe20000001848 */
[----:B------:R-:W2:Y:S07]  /*90d0*/  LDSM.16.MT88.4 R108, [R135+UR4+0x1100] ;  /* 0x00110004876c783b */ /* 0x000eae0008004200 */
[C---:B------:R-:W-:Y:S08]  /*90e0*/  HMMA.16816.F32 R76, R100.reuse, R112, R76 ;  /* 0x00000070644c723c */ /* 0x040ff0000000184c */
[C---:B------:R-:W-:Y:S01]  /*90f0*/  HMMA.16816.F32 R80, R100.reuse, R114, R80 ;  /* 0x000000726450723c */ /* 0x040fe20000001850 */
[----:B------:R-:W3:Y:S07]  /*9100*/  LDSM.16.MT88.4 R112, [R134+UR4+0x1100] ;  /* 0x001100048670783b */ /* 0x000eee0008004200 */
[C---:B-1----:R-:W-:Y:S08]  /*9110*/  HMMA.16816.F32 R84, R100.reuse, R104, R84 ;  /* 0x000000686454723c */ /* 0x042ff00000001854 */
[C---:B------:R-:W-:Y:S01]  /*9120*/  HMMA.16816.F32 R88, R100.reuse, R106, R88 ;  /* 0x0000006a6458723c */ /* 0x040fe20000001858 */
[----:B------:R-:W1:Y:S07]  /*9130*/  LDSM.16.MT88.4 R104, [R135+UR4+0x3100] ;  /* 0x003100048768783b */ /* 0x000e6e0008004200 */
[C---:B------:R-:W-:Y:S08]  /*9140*/  HMMA.16816.F32 R92, R100.reuse, R116, R92 ;  /* 0x00000074645c723c */ /* 0x040ff0000000185c */
[----:B------:R-:W-:Y:S01]  /*9150*/  HMMA.16816.F32 R96, R100, R118, R96 ;  /* 0x000000766460723c */ /* 0x000fe20000001860 */
[----:B------:R-:W4:Y:S06]  /*9160*/  LDSM.16.MT88.4 R116, [R133+0x3100] ;  /* 0x003100008574783b */ /* 0x000f2c0000004200 */
        /* <DEDUP_REMOVED lines=14> */
[----:B------:R-:W2:Y:S03]  /*9250*/  LDSM.16.MT88.4 R108, [R134+UR4+0x3100] ;  /* 0x00310004866c783b */ /* 0x000ea60008004200 */
[----:B------:R-:W-:Y:S02]  /*9260*/  FADD.FTZ R222, R222, R217 ;  /* 0x000000d9dede7221 */ /* 0x000fe40000010000 */
[----:B------:R-:W-:Y:S02]  /*9270*/  FADD.FTZ R226, R226, R221 ;  /* 0x000000dde2e27221 */ /* 0x000fe40000010000 */
[C---:B------:R-:W-:Y:S04]  /*9280*/  HMMA.16816.F32 R12, R100.reuse, R120, R12 ;  /* 0x00000078640c723c */ /* 0x040fe8000000180c */
[----:B------:R-:W-:Y:S02]  /*9290*/  FADD.FTZ R223, R223, R222 ;  /* 0x000000dedfdf7221 */ /* 0x000fe40000010000 */
[----:B------:R-:W-:Y:S02]  /*92a0*/  FADD.FTZ R227, R227, R226 ;  /* 0x000000e2e3e37221 */ /* 0x000fe40000010000 */
[C---:B------:R-:W-:Y:S04]  /*92b0*/  HMMA.16816.F32 R16, R100.reuse, R122, R16 ;  /* 0x0000007a6410723c */ /* 0x040fe80000001810 */
[----:B------:R-:W-:Y:S02]  /*92c0*/  FADD.FTZ R224, R224, R223 ;  /* 0x000000dfe0e07221 */ /* 0x000fe40000010000 */
[----:B------:R-:W-:Y:S02]  /*92d0*/  FADD.FTZ R206, R228, R227 ;  /* 0x000000e3e4ce7221 */ /* 0x000fe40000010000 */
[C---:B---3--:R-:W-:Y:S04]  /*92e0*/  HMMA.16816.F32 R20, R100.reuse, R112, R20 ;  /* 0x000000706414723c */ /* 0x048fe80000001814 */
[----:B------:R-:W-:Y:S02]  /*92f0*/  FADD.FTZ R205, R225, R224 ;  /* 0x000000e0e1cd7221 */ /* 0x000fe40000010000 */
[----:B------:R-:W-:Y:S02]  /*9300*/  FADD.FTZ R206, R229, R206 ;  /* 0x000000cee5ce7221 */ /* 0x000fe40000010000 */
[C---:B------:R-:W-:Y:S01]  /*9310*/  HMMA.16816.F32 R24, R100.reuse, R114, R24 ;  /* 0x000000726418723c */ /* 0x040fe20000001818 */
[----:B------:R-:W3:Y:S07]  /*9320*/  LDSM.16.MT88.4 R112, [R164+0x3100] ;  /* 0x00310000a470783b */ /* 0x000eee0000004200 */
[C---:B------:R-:W-:Y:S08]  /*9330*/  HMMA.16816.F32 R28, R100.reuse, R124, R28 ;  /* 0x0000007c641c723c */ /* 0x040ff0000000181c */
[C---:B------:R-:W-:Y:S01]  /*9340*/  HMMA.16816.F32 R32, R100.reuse, R126, R32 ;  /* 0x0000007e6420723c */ /* 0x040fe20000001820 */
[----:B------:R-:W-:Y:S07]  /*9350*/  LDSM.16.MT88.4 R124, [R135+UR4+0x1900] ;  /* 0x00190004877c783b */ /* 0x000fee0008004200 */
[C---:B-1----:R-:W-:Y:S08]  /*9360*/  HMMA.16816.F32 R36, R100.reuse, R104, R36 ;  /* 0x000000686424723c */ /* 0x042ff00000001824 */
[C---:B------:R-:W-:Y:S01]  /*9370*/  HMMA.16816.F32 R40, R100.reuse, R106, R40 ;  /* 0x0000006a6428723c */ /* 0x040fe20000001828 */
[----:B------:R-:W1:Y:S07]  /*9380*/  LDSM.16.MT88.4 R104, [R135+UR4+0x5100] ;  /* 0x005100048768783b */ /* 0x000e6e0008004200 */
[C---:B----4-:R-:W-:Y:S08]  /*9390*/  HMMA.16816.F32 R44, R100.reuse, R116, R44 ;  /* 0x00000074642c723c */ /* 0x050ff0000000182c */
[C---:B------:R-:W-:Y:S01]  /*93a0*/  HMMA.16816.F32 R48, R100.reuse, R118, R48 ;  /* 0x000000766430723c */ /* 0x040fe20000001830 */
[----:B------:R-:W4:Y:S07]  /*93b0*/  LDSM.16.MT88.4 R116, [R133+0x5100] ;  /* 0x005100008574783b */ /* 0x000f2e0000004200 */
[C---:B--2---:R-:W-:Y:S08]  /*93c0*/  HMMA.16816.F32 R52, R100.reuse, R108, R52 ;  /* 0x0000006c6434723c */ /* 0x044ff00000001834 */
[C---:B------:R-:W-:Y:S01]  /*93d0*/  HMMA.16816.F32 R56, R100.reuse, R110, R56 ;  /* 0x0000006e6438723c */ /* 0x040fe20000001838 */
[----:B------:R-:W2:Y:S07]  /*93e0*/  LDSM.16.MT88.4 R108, [R134+UR4+0x5100] ;  /* 0x00510004866c783b */ /* 0x000eae0008004200 */
[C---:B---3--:R-:W-:Y:S08]  /*93f0*/  HMMA.16816.F32 R60, R100.reuse, R112, R60 ;  /* 0x00000070643c723c */ /* 0x048ff0000000183c */
[C---:B------:R-:W-:Y:S01]  /*9400*/  HMMA.16816.F32 R64, R100.reuse, R114, R64 ;  /* 0x000000726440723c */ /* 0x040fe20000001840 */
[----:B------:R-:W3:Y:S07]  /*9410*/  LDSM.16.MT88.4 R112, [R164+0x5100] ;  /* 0x00510000a470783b */ /* 0x000eee0000004200 */
[C---:B-1----:R-:W-:Y:S08]  /*9420*/  HMMA.16816.F32 R68, R100.reuse, R104, R68 ;  /* 0x000000686444723c */ /* 0x042ff00000001844 */
[C---:B------:R-:W-:Y:S01]  /*9430*/  HMMA.16816.F32 R72, R100.reuse, R106, R72 ;  /* 0x0000006a6448723c */ /* 0x040fe20000001848 */
[----:B------:R-:W-:Y:S07]  /*9440*/  LDSM.16.MT88.4 R104, [R134+UR4+0x1900] ;  /* 0x001900048668783b */ /* 0x000fee0008004200 */
[C---:B----4-:R-:W-:Y:S08]  /*9450*/  HMMA.16816.F32 R76, R100.reuse, R116, R76 ;  /* 0x00000074644c723c */ /* 0x050ff0000000184c */
[C---:B------:R-:W-:Y:S01]  /*9460*/  HMMA.16816.F32 R80, R100.reuse, R118, R80 ;  /* 0x000000766450723c */ /* 0x040fe20000001850 */
[----:B------:R-:W1:Y:S07]  /*9470*/  LDSM.16.MT88.4 R116, [R133+0x1900] ;  /* 0x001900008574783b */ /* 0x000e6e0000004200 */
[C---:B--2---:R-:W-:Y:S08]  /*9480*/  HMMA.16816.F32 R84, R100.reuse, R108, R84 ;  /* 0x0000006c6454723c */ /* 0x044ff00000001854 */
[C---:B------:R-:W-:Y:S08]  /*9490*/  HMMA.16816.F32 R88, R100.reuse, R110, R88 ;  /* 0x0000006e6458723c */ /* 0x040ff00000001858 */
[C---:B---3--:R-:W-:Y:S08]  /*94a0*/  HMMA.16816.F32 R92, R100.reuse, R112, R92 ;  /* 0x00000070645c723c */ /* 0x048ff0000000185c */
[----:B------:R-:W-:Y:S08]  /*94b0*/  HMMA.16816.F32 R96, R100, R114, R96 ;  /* 0x000000726460723c */ /* 0x000ff00000001860 */
[C---:B------:R-:W-:Y:S01]  /*94c0*/  HMMA.16816.F32 R128, R136.reuse, R124, R4 ;  /* 0x0000007c8880723c */ /* 0x040fe20000001804 */
[----:B------:R-:W2:Y:S07]  /*94d0*/  LDSM.16.MT88.4 R4, [R133+0x5900] ;  /* 0x005900008504783b */ /* 0x000eae0000004200 */
[C---:B------:R-:W-:Y:S01]  /*94e0*/  HMMA.16816.F32 R124, R136.reuse, R126, R8 ;  /* 0x0000007e887c723c */ /* 0x040fe20000001808 */
[----:B------:R-:W3:Y:S07]  /*94f0*/  LDSM.16.MT88.4 R8, [R134+UR4+0x5900] ;  /* 0x005900048608783b */ /* 0x000eee0008004200 */
        /* <DEDUP_REMOVED lines=17> */
[C---:B--2---:R-:W-:Y:S08]  /*9610*/  HMMA.16816.F32 R76, R136.reuse, R4, R76 ;  /* 0x00000004884c723c */ /* 0x044ff0000000184c */
[C---:B------:R-:W-:Y:S08]  /*9620*/  HMMA.16816.F32 R80, R136.reuse, R6, R80 ;  /* 0x000000068850723c */ /* 0x040ff00000001850 */
[C---:B---3--:R-:W-:Y:S08]  /*9630*/  HMMA.16816.F32 R84, R136.reuse, R8, R84 ;  /* 0x000000088854723c */ /* 0x048ff00000001854 */
[C---:B------:R-:W-:Y:S08]  /*9640*/  HMMA.16816.F32 R88, R136.reuse, R10, R88 ;  /* 0x0000000a8858723c */ /* 0x040ff00000001858 */
[C---:B-1----:R-:W-:Y:S08]  /*9650*/  HMMA.16816.F32 R92, R136.reuse, R12, R92 ;  /* 0x0000000c885c723c */ /* 0x042ff0000000185c */
[----:B------:R-:W-:Y:S01]  /*9660*/  HMMA.16816.F32 R96, R136, R14, R96 ;  /* 0x0000000e8860723c */ /* 0x000fe20000001860 */
[----:B------:R-:W-:-:S07]  /*9670*/  @!P0 BRA `(.L_x_1966) ;  /* 0x0000040000008947 */ /* 0x000fce0003800000 */
[----:B------:R-:W-:Y:S01]  /*9680*/  ISETP.NE.AND P2, PT, R195, 0x1, PT ;  /* 0x00000001c300780c */ /* 0x000fe20003f45270 */
[----:B------:R-:W-:Y:S01]  /*9690*/  IMAD.MOV.U32 R198, RZ, RZ, RZ ;  /* 0x000000ffffc67224 */ /* 0x000fe200078e00ff */
[----:B------:R-:W-:Y:S02]  /*96a0*/  IADD3 R199, R201, R175, R202 ;  /* 0x000000afc9c77210 */ /* 0x000fe40007ffe0ca */
[----:B------:R-:W-:Y:S02]  /*96b0*/  IADD3 R12, -R214, 0x10, RZ ;  /* 0x00000010d60c7810 */ /* 0x000fe40007ffe1ff */
[----:B------:R-:W-:Y:S02]  /*96c0*/  IADD3 R199, R199, -0x80, RZ ;  /* 0xffffff80c7c77810 */ /* 0x000fe40007ffe0ff */
[----:B------:R-:W-:Y:S02]  /*96d0*/  LOP3.LUT R12, R12, 0xf, RZ, 0xc0, !PT ;  /* 0x0000000f0c0c7812 */ /* 0x000fe400078ec0ff */
[----:B------:R-:W-:Y:S01]  /*96e0*/  IADD3 R11, -R211, 0x10, RZ ;  /* 0x00000010d30b7810 */ /* 0x000fe20007ffe1ff */
[----:B------:R-:W-:Y:S02]  /*96f0*/  IMAD.MOV.U32 R3, RZ, RZ, R199 ;  /* 0x000000ffff037224 */ /* 0x000fe400078e00c7 */
[----:B------:R-:W-:Y:S01]  /*9700*/  @P2 IMAD.HI.U32 R6, R199, c[0x0][0x2bc], RZ ;  /* 0x0000af00c7062a27 */ /* 0x000fe200078e00ff */
[----:B------:R-:W-:Y:S04]  /*9710*/  LOP3.LUT R11, R11, 0xf, RZ, 0xc0, !PT ;  /* 0x0000000f0b0b7812 */ /* 0x000fe800078ec0ff */
[----:B------:R-:W-:Y:S04]  /*9720*/  @P2 SHF.R.U32.HI R3, RZ, c[0x0][0x2c0], R6 ;  /* 0x0000b000ff032a19 */ /* 0x000fe80000011606 */
[C---:B------:R-:W-:Y:S04]  /*9730*/  @!P3 IADD3 R7, P0, R3.reuse, UR18, RZ ;  /* 0x000000120307bc10 */ /* 0x040fe8000ff1e0ff */
[----:B------:R-:W-:Y:S02]  /*9740*/  @!P3 LEA.HI.X.SX32 R6, R3, UR10, 0x1, P0 ;  /* 0x0000000a0306bc11 */ /* 0x000fe400080f0eff */
[C---:B------:R-:W-:Y:S04]  /*9750*/  @!P3 LEA R4, P0, R7.reuse, c[0x0][0x2a0], 0x2 ;  /* 0x0000a8000704ba11 */ /* 0x040fe800078010ff */
[----:B------:R-:W-:Y:S01]  /*9760*/  @!P3 LEA.HI.X R5, R7, c[0x0][0x2a4], R6, 0x2, P0 ;  /* 0x0000a9000705ba11 */ /* 0x000fe200000f1406 */
[----:B------:R-:W-:Y:S04]  /*9770*/  IMAD.MOV R6, RZ, RZ, -R3 ;  /* 0x000000ffff067224 */ /* 0x000fe800078e0a03 */
[----:B------:R-:W2:Y:S01]  /*9780*/  @!P3 LDG.E R198, [R4.64] ;  /* 0x0000001404c6b981 */ /* 0x000ea2000c1e1900 */
[----:B------:R-:W-:Y:S04]  /*9790*/  IMAD R199, R6, c[0x0][0x2b8], R199 ;  /* 0x0000ae0006c77a24 */ /* 0x000fe800078e02c7 */
        /* <DEDUP_REMOVED lines=11> */
[C---:B------:R-:W-:Y:S02]  /*9850*/  LEA R5, P0, R7.reuse, c[0x0][0x1c8], 0x1 ;  /* 0x0000720007057a11 */ /* 0x040fe400078008ff */
        /* <DEDUP_REMOVED lines=8> */
[----:B-1----:R-:W-:Y:S04]  /*98e0*/  IADD3 R12, P1, P0, R12, R8, R215 ;  /* 0x000000080c0c7210 */ /* 0x002fe8000783e0d7 */
[----:B--2---:R-:W-:Y:S02]  /*98f0*/  IADD3.X R13, RZ, R14, R216, P1, P0 ;  /* 0x0000000eff0d7210 */ /* 0x004fe40000fe04d8 */
[----:B------:R-:W-:Y:S02]  /*9900*/  IADD3 R10, P1, P0, R11, R8, R212 ;  /* 0x000000080b0a7210 */ /* 0x000fe4000783e0d4 */
[----:B---3--:R-:W-:Y:S02]  /*9910*/  SHF.L.U64.HI R5, R194, 0x1, R197 ;  /* 0x00000001c2057819 */ /* 0x008fe400000102c5 */
[----:B------:R-:W-:Y:S01]  /*9920*/  IADD3.X R11, RZ, R14, R213, P1, P0 ;  /* 0x0000000eff0b7210 */ /* 0x000fe20000fe04d5 */
[----:B-----5:R-:W-:Y:S01]  /*9930*/  IMAD.U32 R3, RZ, RZ, UR15 ;  /* 0x0000000fff037e24 */ /* 0x020fe2000f8e00ff */
[----:B------:R-:W-:Y:S03]  /*9940*/  IADD3 R8, P1, P0, R9, R8, R4 ;  /* 0x0000000809087210 */ /* 0x000fe6000783e004 */
[----:B------:R-:W-:Y:S01]  /*9950*/  IMAD R3, R3, 0x3000, R200 ;  /* 0x0000300003037824 */ /* 0x000fe200078e02c8 */
[----:B------:R-:W-:Y:S02]  /*9960*/  IADD3.X R9, RZ, R14, R5, P1, P0 ;  /* 0x0000000eff097210 */ /* 0x000fe40000fe0405 */
[C---:B----4-:R-:W-:Y:S02]  /*9970*/  IADD3 R16, P1, R7.reuse, R215, RZ ;  /* 0x000000d707107210 */ /* 0x050fe40007f3e0ff */
[C---:B------:R-:W-:Y:S03]  /*9980*/  IADD3 R14, P0, R7.reuse, R212, RZ ;  /* 0x000000d4070e7210 */ /* 0x040fe60007f1e0ff */
[----:B------:R-:W-:Y:S01]  /*9990*/  IMAD.X R17, R6, 0x1, R216, P1 ;  /* 0x0000000106117824 */ /* 0x000fe200008e06d8 */
[----:B------:R-:W-:Y:S01]  /*99a0*/  ISETP.NE.U32.AND P1, PT, R214, RZ, PT ;  /* 0x000000ffd600720c */ /* 0x000fe20003f25070 */
[C---:B------:R-:W-:Y:S01]  /*99b0*/  IMAD.X R15, R6.reuse, 0x1, R213, P0 ;  /* 0x00000001060f7824 */ /* 0x040fe200000e06d5 */
[----:B------:R-:W-:Y:S01]  /*99c0*/  IADD3 R4, P0, R7, R4, RZ ;  /* 0x0000000407047210 */ /* 0x000fe20007f1e0ff */
[----:B------:R-:W-:Y:S04]  /*99d0*/  IMAD.SHL.U32 R7, R3, 0x2, RZ ;  /* 0x0000000203077824 */ /* 0x000fe800078e00ff */
[----:B------:R-:W-:Y:S01]  /*99e0*/  IMAD.X R5, R6, 0x1, R5, P0 ;  /* 0x0000000106057824 */ /* 0x000fe200000e0605 */
[----:B------:R1:W-:Y:S01]  /*99f0*/  LDGSTS.E.BYPASS.LTC128B.128 [R7+0xc100], [R16.64], !P5 ;  /* 0x0c10000010077fae */ /* 0x0003e2000e901d54 */
        /* <DEDUP_REMOVED lines=8> */
.L_x_1966:
[----:B------:R-:W-:Y:S01]  /*9a80*/  UISETP.GE.AND UP3, UPT, UR5, 0x1, UPT ;  /* 0x000000010500788c */ /* 0x000fe2000bf66270 */
[----:B------:R2:W3:Y:S01]  /*9a90*/  R2UR UR4, R210 ;  /* 0x00000000d20473c2 */ /* 0x0004e200000e0000 */
[----:B------:R-:W0:Y:S01]  /*9aa0*/  LDGDEPBAR ;  /* 0x00000000000079af */ /* 0x000e220000000000 */
[----:B------:R-:W-:Y:S02]  /*9ab0*/  IMAD.MOV.U32 R3, RZ, RZ, R0 ;  /* 0x000000ffff037224 */ /* 0x000fe400078e0000 */
[----:B------:R-:W-:Y:S01]  /*9ac0*/  IMAD.MOV.U32 R132, RZ, RZ, R2 ;  /* 0x000000ffff847224 */ /* 0x000fe200078e0002 */
[----:B--2---:R-:W-:Y:S01]  /*9ad0*/  IADD3 R210, R210, -0x1, RZ ;  /* 0xffffffffd2d27810 */ /* 0x004fe20007ffe0ff */
[----:B---3--:R-:W-:Y:S02]  /*9ae0*/  UISETP.GT.AND UP2, UPT, UR4, UR7, UPT ;  /* 0x000000070400728c */ /* 0x008fe4000bf44270 */
[----:B------:R-:W-:Y:S04]  /*9af0*/  UIADD3 UR4, UR5, 0x1, URZ ;  /* 0x0000000105047890 */ /* 0x000fe8000fffe03f */
[----:B------:R-:W-:Y:S01]  /*9b00*/  USEL UR5, UR4, URZ, !UP3 ;  /* 0x0000003f04057287 */ /* 0x000fe2000d800000 */
[----:B------:R-:W-:Y:S11]  /*9b10*/  PLOP3.LUT P0, PT, PT, PT, UP2, 0x80, 0x0 ;  /* 0x000000000000781c */ /* 0x000ff60003f0f028 */
[----:B------:R-:W-:Y:S02]  /*9b20*/  @!UPT UIADD3 URZ, URZ, URZ, URZ ;  /* 0x0000003f3f3ff290 */ /* 0x000fe4000fffe03f */
[----:B------:R-:W-:-:S05]  /*9b30*/  @P0 BRA `(.L_x_1967) ;  /* 0xffffc50000000947 */ /* 0x000fca000383ffff */
.L_x_1956:
[----:B------:R-:W-:Y:S01]  /*9b40*/  IMAD.MOV.U32 R3, RZ, RZ, 0x1 ;  /* 0x00000001ff037424 */ /* 0x000fe200078e00ff */
[----:B------:R-:W-:Y:S01]  /*9b50*/  ULEA UR4, UR6, 0x7f, 0x7 ;  /* 0x0000007f06047891 */ /* 0x000fe2000f8e383f */
[----:B------:R-:W-:Y:S01]  /*9b60*/  PLOP3.LUT P0, PT, PT, PT, UP0, 0x40, 0x0 ;  /* 0x000000000000781c */ /* 0x000fe20003f0e808 */
[----:B-1----:R-:W-:Y:S01]  /*9b70*/  IMAD.MOV.U32 R4, RZ, RZ, c[0x0][0x2ac] ;  /* 0x0000ab00ff047624 */ /* 0x002fe200078e00ff */
[----:B------:R-:W-:Y:S01]  /*9b80*/  ULDC.64 UR6, c[0x0][0x2c8] ;  /* 0x0000b20000067ab9 */ /* 0x000fe20000000a00 */
[----:B------:R-:W-:Y:S01]  /*9b90*/  IADD3 R5, R3, -c[0x0][0x168], RZ ;  /* 0x80005a0003057a10 */ /* 0x000fe20007ffe0ff */
[----:B------:R-:W-:-:S04]  /*9ba0*/  UIMAD.WIDE.U32 UR24, UR4, UR6, URZ ;  /* 0x00000006041872a5 */ /* 0x000fc8000f8e003f */
[----:B------:R-:W-:Y:S01]  /*9bb0*/  @UP1 USHF.R.U32.HI UR4, URZ, UR7, UR25 ;  /* 0x000000073f041299 */ /* 0x000fe20008011619 */
[----:B------:R-:W-:-:S05]  /*9bc0*/  IMAD R4, R4, c[0x0][0x1d0], R5 ;  /* 0x0000740004047a24 */ /* 0x000fca00078e0205 */
[----:B------:R-:W-:-:S04]  /*9bd0*/  IADD3 R4, R4, UR4, RZ ;  /* 0x0000000404047c10 */ /* 0x000fc8000fffe0ff */
[----:B------:R-:W-:Y:S01]  /*9be0*/  IADD3 R5, R4, -c[0x0][0x324], RZ ;  /* 0x8000c90004057a10 */ /* 0x000fe20007ffe0ff */
[----:B------:R-:W-:Y:S05]  /*9bf0*/  @P0 BRA `(.L_x_1968) ;  /* 0x000000d000000947 */ /* 0x000fea0003800000 */
[----:B------:R-:W-:-:S13]  /*9c00*/  ISETP.GT.AND P0, PT, R4, -0x1, PT ;  /* 0xffffffff0400780c */ /* 0x000fda0003f04270 */
[----:B------:R-:W-:Y:S05]  /*9c10*/  @P0 BRA `(.L_x_1969) ;  /* 0x0000006000000947 */ /* 0x000fea0003800000 */
[----:B------:R-:W-:Y:S02]  /*9c20*/  ISETP.NE.AND P0, PT, R3, c[0x0][0x32c], PT ;  /* 0x0000cb0003007a0c */ /* 0x000fe40003f05270 */
[----:B------:R-:W-:-:S11]  /*9c30*/  LOP3.LUT R4, RZ, R4, RZ, 0x33, !PT ;  /* 0x00000004ff047212 */ /* 0x000fd600078e33ff */
[----:B------:R-:W-:-:S05]  /*9c40*/  @P0 IMAD.HI.U32 R3, R4, c[0x0][0x330], RZ ;  /* 0x0000cc0004030a27 */ /* 0x000fca00078e00ff */
[----:B------:R-:W-:-:S04]  /*9c50*/  @P0 SHF.R.U32.HI R4, RZ, c[0x0][0x334], R3 ;  /* 0x0000cd00ff040a19 */ /* 0x000fc80000011603 */
[----:B------:R-:W-:Y:S01]  /*9c60*/  LOP3.LUT R4, RZ, R4, RZ, 0x33, !PT ;  /* 0x00000004ff047212 */ /* 0x000fe200078e33ff */
[----:B------:R-:W-:Y:S05]  /*9c70*/  BRA `(.L_x_1970) ;  /* 0x0000003000007947 */ /* 0x000fea0003800000 */
.L_x_1969:
[----:B------:R-:W-:-:S13]  /*9c80*/  ISETP.NE.AND P0, PT, R3, c[0x0][0x32c], PT ;  /* 0x0000cb0003007a0c */ /* 0x000fda0003f05270 */
[----:B------:R-:W-:-:S05]  /*9c90*/  @P0 IMAD.HI.U32 R3, R4, c[0x0][0x330], RZ ;  /* 0x0000cc0004030a27 */ /* 0x000fca00078e00ff */
[----:B------:R-:W-:-:S05]  /*9ca0*/  @P0 SHF.R.U32.HI R4, RZ, c[0x0][0x334], R3 ;  /* 0x0000cd00ff040a19 */ /* 0x000fca0000011603 */
.L_x_1970:
[----:B------:R-:W-:-:S05]  /*9cb0*/  IMAD R4, R4, c[0x0][0x32c], RZ ;  /* 0x0000cb0004047a24 */ /* 0x000fca00078e02ff */
[----:B------:R-:W-:-:S04]  /*9cc0*/  IMNMX R5, R5, R4, !PT ;  /* 0x0000000405057217 */ /* 0x000fc80007800200 */
.L_x_1968:
[----:B------:R-:W-:-:S04]  /*9cd0*/  IADD3 R4, R5, 0x3f, RZ ;  /* 0x0000003f05047810 */ /* 0x000fc80007ffe0ff */
[----:B------:R-:W-:-:S04]  /*9ce0*/  SHF.R.S32.HI R3, RZ, 0x1f, R4 ;  /* 0x0000001fff037819 */ /* 0x000fc80000011404 */
[----:B------:R-:W-:-:S04]  /*9cf0*/  LEA.HI R3, R3, R4, RZ, 0x6 ;  /* 0x0000000403037211 */ /* 0x000fc800078f30ff */
[----:B------:R-:W-:-:S04]  /*9d00*/  SHF.R.S32.HI R217, RZ, 0x6, R3 ;  /* 0x00000006ffd97819 */ /* 0x000fc80000011403 */
[----:B------:R-:W-:-:S04]  /*9d10*/  IMNMX R217, R217, UR11, !PT ;  /* 0x0000000bd9d97c17 */ /* 0x000fc8000f800200 */
[----:B------:R-:W-:-:S13]  /*9d20*/  ISETP.GE.AND P0, PT, R210, R217, PT ;  /* 0x000000d9d200720c */ /* 0x000fda0003f06270 */
[----:B------:R-:W-:Y:S05]  /*9d30*/  @!P0 BRA `(.L_x_1971) ;  /* 0x000030a000008947 */ /* 0x000fea0003800000 */
[----:B------:R-:W-:Y:S01]  /*9d40*/  IMAD.MOV.U32 R186, RZ, RZ, 0x20 ;  /* 0x00000020ffba7424 */ /* 0x000fe200078e00ff */
[----:B------:R-:W-:Y:S01]  /*9d50*/  LOP3.LUT P0, RZ, R209, 0x2, RZ, 0xc0, !PT ;  /* 0x00000002d1ff7812 */ /* 0x000fe2000780c0ff */
[----:B------:R-:W-:Y:S01]  /*9d60*/  IMAD.MOV.U32 R3, RZ, RZ, R0 ;  /* 0x000000ffff037224 */ /* 0x000fe200078e0000 */
[----:B------:R-:W-:Y:S01]  /*9d70*/  SHF.R.S32.HI R216, RZ, 0x1f, R207 ;  /* 0x0000001fffd87819 */ /* 0x000fe200000114cf */
[----:B------:R-:W-:Y:S01]  /*9d80*/  IMAD.MOV.U32 R133, RZ, RZ, R2 ;  /* 0x000000ffff857224 */ /* 0x000fe200078e0002 */
[----:B------:R-:W-:Y:S01]  /*9d90*/  SHF.R.S32.HI R213, RZ, 0x1f, R192 ;  /* 0x0000001fffd57819 */ /* 0x000fe200000114c0 */
[C---:B------:R-:W-:Y:S01]  /*9da0*/  IMAD.SHL.U32 R215, R207.reuse, 0x2, RZ ;  /* 0x00000002cfd77824 */ /* 0x040fe200078e00ff */
[----:B------:R-:W-:Y:S01]  /*9db0*/  SEL R214, RZ, 0x10, P5 ;  /* 0x00000010ffd67807 */ /* 0x000fe20002800000 */
[----:B------:R-:W-:Y:S01]  /*9dc0*/  IMAD.SHL.U32 R212, R192, 0x2, RZ ;  /* 0x00000002c0d47824 */ /* 0x000fe200078e00ff */
[----:B------:R-:W-:Y:S02]  /*9dd0*/  SEL R211, RZ, 0x10, P4 ;  /* 0x00000010ffd37807 */ /* 0x000fe40002000000 */
[----:B------:R-:W-:-:S02]  /*9de0*/  SHF.L.U64.HI R216, R207, 0x1, R216 ;  /* 0x00000001cfd87819 */ /* 0x000fc400000102d8 */
[----:B------:R-:W-:Y:S02]  /*9df0*/  SHF.L.U64.HI R213, R192, 0x1, R213 ;  /* 0x00000001c0d57819 */ /* 0x000fe400000102d5 */
[----:B------:R-:W-:Y:S02]  /*9e00*/  SEL R186, R186, 0xffffffe0, !P0 ;  /* 0xffffffe0baba7807 */ /* 0x000fe40004000000 */
.L_x_1974:
[----:B------:R-:W-:Y:S04]  /*9e10*/  DEPBAR.LE SB0, 0x2 ;  /* 0x000080800000791a */ /* 0x000fe80000000000 */
[----:B------:R-:W-:Y:S01]  /*9e20*/  BAR.SYNC.DEFER_BLOCKING 0x0 ;  /* 0x0000000000007b1d */ /* 0x000fe20000010000 */
[----:B------:R-:W-:Y:S01]  /*9e30*/  UIMAD UR4, UR5, 0x6000, URZ ;  /* 0x00006000050478a4 */ /* 0x000fe2000f8e023f */
[----:B------:R-:W-:Y:S05]  /*9e40*/  ISETP.LE.AND P0, PT, R210, UR11, PT ;  /* 0x0000000bd2007c0c */ /* 0x000fea000bf03270 */
[----:B------:R-:W-:Y:S05]  /*9e50*/  IADD3 R180, R189, UR4, RZ ;  /* 0x00000004bdb47c10 */ /* 0x000fea000fffe0ff */
[----:B------:R-:W-:Y:S01]  /*9e60*/  IMAD.IADD R132, R186, 0x1, R180 ;  /* 0x00000001ba847824 */ /* 0x000fe200078e02b4 */
[----:B-1----:R1:W2:Y:S04]  /*9e70*/  LDSM.16.M88.4 R136, [R191] ;  /* 0x00000000bf88783b */ /* 0x0022a80000000200 */
        /* <DEDUP_REMOVED lines=59> */
.L_x_1972:
[C---:B--23--:R-:W-:Y:S01]  /*a230*/  HMMA.16816.F32 R4, R136.reuse, R140, RZ ;  /* 0x0000008c8804723c */ /* 0x04cfe200000018ff */
[----:B------:R-:W-:Y:S01]  /*a240*/  LDSM.16.M88.4 R172, [R132+0xe900] ;  /* 0x00e9000084ac783b */ /* 0x000fe20000000200 */
[----:B------:R-:W-:Y:S02]  /*a250*/  UIADD3 UR6, UR15, 0x1, URZ ;  /* 0x000000010f067890 */ /* 0x000fe4000fffe03f */
[C---:B------:R-:W-:Y:S01]  /*a260*/  IADD3 R0, R193.reuse, R180, RZ ;  /* 0x000000b4c1007210 */ /* 0x040fe20007ffe0ff */
[----:B------:R-:W-:Y:S01]  /*a270*/  UISETP.GE.AND UP2, UPT, UR15, 0x1, UPT ;  /* 0x000000010f00788c */ /* 0x000fe2000bf46270 */
[----:B------:R-:W-:Y:S02]  /*a280*/  IADD3 R2, R193, R132, RZ ;  /* 0x00000084c1027210 */ /* 0x000fe40007ffe0ff */
[C---:B------:R-:W-:Y:S01]  /*a290*/  HMMA.16816.F32 R8, R136.reuse, R142, RZ ;  /* 0x0000008e8808723c */ /* 0x040fe200000018ff */
[----:B------:R-:W-:Y:S01]  /*a2a0*/  LDSM.16.M88.4 R140, [R185] ;  /* 0x00000000b98c783b */ /* 0x000fe20000000200 */
[----:B------:R-:W-:Y:S02]  /*a2b0*/  USEL UR15, UR6, URZ, !UP2 ;  /* 0x0000003f060f7287 */ /* 0x000fe4000d000000 */
[----:B------:R-:W-:Y:S04]  /*a2c0*/  IADD3 R190, R186, R180, R193 ;  /* 0x000000b4babe7210 */ /* 0x000fe80007ffe0c1 */
[C---:B----4-:R-:W-:Y:S01]  /*a2d0*/  HMMA.16816.F32 R12, R136.reuse, R16, RZ ;  /* 0x00000010880c723c */ /* 0x050fe200000018ff */
[----:B------:R-:W2:Y:S07]  /*a2e0*/  LDSM.16.M88.4 R164, [R0+0xc100] ;  /* 0x00c1000000a4783b */ /* 0x000eae0000000200 */
[C---:B------:R-:W-:Y:S01]  /*a2f0*/  HMMA.16816.F32 R16, R136.reuse, R18, RZ ;  /* 0x000000128810723c */ /* 0x040fe200000018ff */
[----:B------:R-:W-:Y:S07]  /*a300*/  LDSM.16.M88.4 R168, [R2+0xc100] ;  /* 0x00c1000002a8783b */ /* 0x000fee0000000200 */
[C---:B-1----:R-:W-:Y:S01]  /*a310*/  HMMA.16816.F32 R20, R136.reuse, R24, RZ ;  /* 0x000000188814723c */ /* 0x042fe200000018ff */
[----:B------:R-:W-:Y:S07]  /*a320*/  LDSM.16.M88.4 R176, [R0+0xe100] ;  /* 0x00e1000000b0783b */ /* 0x000fee0000000200 */
[C---:B------:R-:W-:Y:S01]  /*a330*/  HMMA.16816.F32 R24, R136.reuse, R26, RZ ;  /* 0x0000001a8818723c */ /* 0x040fe200000018ff */
[----:B------:R-:W-:Y:S07]  /*a340*/  LDSM.16.M88.4 R180, [R189+UR4+0x10100] ;  /* 0x01010004bdb4783b */ /* 0x000fee0008000200 */
[C---:B------:R-:W-:Y:S01]  /*a350*/  HMMA.16816.F32 R28, R136.reuse, R32, RZ ;  /* 0x00000020881c723c */ /* 0x040fe200000018ff */
[----:B------:R-:W0:Y:S07]  /*a360*/  LDGDEPBAR ;  /* 0x00000000000079af */ /* 0x000e2e0000000000 */
[----:B------:R-:W-:Y:S01]  /*a370*/  HMMA.16816.F32 R32, R136, R34, RZ ;  /* 0x000000228820723c */ /* 0x000fe200000018ff */
[----:B------:R-:W1:Y:S07]  /*a380*/  LDSM.16.M88.4 R136, [R0+0xc900] ;  /* 0x00c900000088783b */ /* 0x000e6e0000000200 */
[C---:B------:R-:W-:Y:S08]  /*a390*/  HMMA.16816.F32 R4, R144.reuse, R148, R4 ;  /* 0x000000949004723c */ /* 0x040ff00000001804 */
[C---:B------:R-:W-:Y:S01]  /*a3a0*/  HMMA.16816.F32 R8, R144.reuse, R150, R8 ;  /* 0x000000969008723c */ /* 0x040fe20000001808 */
[----:B------:R-:W3:Y:S07]  /*a3b0*/  LDSM.16.M88.4 R148, [R0+0xd100] ;  /* 0x00d100000094783b */ /* 0x000eee0000000200 */
[C---:B------:R-:W-:Y:S08]  /*a3c0*/  HMMA.16816.F32 R12, R144.reuse, R152, R12 ;  /* 0x00000098900c723c */ /* 0x040ff0000000180c */
[C---:B------:R-:W-:Y:S01]  /*a3d0*/  HMMA.16816.F32 R16, R144.reuse, R154, R16 ;  /* 0x0000009a9010723c */ /* 0x040fe20000001810 */
[----:B------:R-:W4:Y:S07]  /*a3e0*/  LDSM.16.M88.4 R152, [R0+0xd900] ;  /* 0x00d900000098783b */ /* 0x000f2e0000000200 */
[C---:B------:R-:W-:Y:S08]  /*a3f0*/  HMMA.16816.F32 R20, R144.reuse, R156, R20 ;  /* 0x0000009c9014723c */ /* 0x040ff00000001814 */
[C---:B------:R-:W-:Y:S01]  /*a400*/  HMMA.16816.F32 R24, R144.reuse, R158, R24 ;  /* 0x0000009e9018723c */ /* 0x040fe20000001818 */
[----:B------:R-:W5:Y:S07]  /*a410*/  LDSM.16.M88.4 R156, [R184] ;  /* 0x00000000b89c783b */ /* 0x000f6e0000000200 */
[C---:B------:R-:W-:Y:S08]  /*a420*/  HMMA.16816.F32 R28, R144.reuse, R160, R28 ;  /* 0x000000a0901c723c */ /* 0x040ff0000000181c */
[----:B------:R-:W-:Y:S01]  /*a430*/  HMMA.16816.F32 R32, R144, R162, R32 ;  /* 0x000000a29020723c */ /* 0x000fe20000001820 */
[----:B------:R-:W4:Y:S07]  /*a440*/  LDSM.16.M88.4 R144, [R2+0xc900] ;  /* 0x00c900000290783b */ /* 0x000f2e0000000200 */
[C---:B--2---:R-:W-:Y:S01]  /*a450*/  HMMA.16816.F32 R4, R140.reuse, R164, R4 ;  /* 0x000000a48c04723c */ /* 0x044fe20000001804 */
[----:B------:R-:W2:Y:S07]  /*a460*/  LDSM.16.M88.4 R160, [R2+0xd100] ;  /* 0x00d1000002a0783b */ /* 0x000eae0000000200 */
[C---:B------:R-:W-:Y:S01]  /*a470*/  HMMA.16816.F32 R8, R140.reuse, R166, R8 ;  /* 0x000000a68c08723c */ /* 0x040fe20000001808 */
[----:B------:R-:W-:Y:S07]  /*a480*/  LDSM.16.M88.4 R164, [R189+UR4+0xf900] ;  /* 0x00f90004bda4783b */ /* 0x000fee0008000200 */
[C---:B-1----:R-:W-:Y:S08]  /*a490*/  HMMA.16816.F32 R12, R140.reuse, R136, R12 ;  /* 0x000000888c0c723c */ /* 0x042ff0000000180c */
[C---:B------:R-:W-:Y:S01]  /*a4a0*/  HMMA.16816.F32 R16, R140.reuse, R138, R16 ;  /* 0x0000008a8c10723c */ /* 0x040fe20000001810 */
[----:B------:R-:W1:Y:S07]  /*a4b0*/  LDSM.16.M88.4 R136, [R2+0xd900] ;  /* 0x00d900000288783b */ /* 0x000e6e0000000200 */
[C---:B---3--:R-:W-:Y:S08]  /*a4c0*/  HMMA.16816.F32 R20, R140.reuse, R148, R20 ;  /* 0x000000948c14723c */ /* 0x048ff00000001814 */
[C---:B------:R-:W-:Y:S01]  /*a4d0*/  HMMA.16816.F32 R24, R140.reuse, R150, R24 ;  /* 0x000000968c18723c */ /* 0x040fe20000001818 */
[----:B------:R-:W-:Y:S07]  /*a4e0*/  LDSM.16.M88.4 R148, [R189+UR4+0xe100] ;  /* 0x00e10004bd94783b */ /* 0x000fee0008000200 */
[C---:B----4-:R-:W-:Y:S08]  /*a4f0*/  HMMA.16816.F32 R28, R140.reuse, R152, R28 ;  /* 0x000000988c1c723c */ /* 0x050ff0000000181c */
[----:B------:R-:W-:Y:S01]  /*a500*/  HMMA.16816.F32 R32, R140, R154, R32 ;  /* 0x0000009a8c20723c */ /* 0x000fe20000001820 */
[----:B------:R-:W3:Y:S07]  /*a510*/  LDSM.16.M88.4 R140, [R191+0x4000] ;  /* 0x00400000bf8c783b */ /* 0x000eee0000000200 */
[C---:B-----5:R-:W-:Y:S01]  /*a520*/  HMMA.16816.F32 R4, R156.reuse, R168, R4 ;  /* 0x000000a89c04723c */ /* 0x060fe20000001804 */
[----:B------:R-:W4:Y:S07]  /*a530*/  LDSM.16.M88.4 R152, [R189+UR4+0xe900] ;  /* 0x00e90004bd98783b */ /* 0x000f2e0008000200 */
[C---:B------:R-:W-:Y:S01]  /*a540*/  HMMA.16816.F32 R8, R156.reuse, R170, R8 ;  /* 0x000000aa9c08723c */ /* 0x040fe20000001808 */
[----:B------:R-:W-:Y:S07]  /*a550*/  LDSM.16.M88.4 R168, [R132+0xe100] ;  /* 0x00e1000084a8783b */ /* 0x000fee0000000200 */
[C---:B------:R-:W-:Y:S08]  /*a560*/  HMMA.16816.F32 R12, R156.reuse, R144, R12 ;  /* 0x000000909c0c723c */ /* 0x040ff0000000180c */
        /* <DEDUP_REMOVED lines=95> */
[C---:B------:R-:W-:Y:S04]  /*ab60*/  HMMA.16816.F32 R16, R172.reuse, R138, R16 ;  /* 0x0000008aac10723c */ /* 0x040fe80000001810 */
[----:B------:R-:W-:Y:S02]  /*ab70*/  FMUL.FTZ R165, R4, c[0x0][0x320] ;  /* 0x0000c80004a57a20 */ /* 0x000fe40000410000 */
[----:B------:R-:W-:Y:S02]  /*ab80*/  FMUL.FTZ R145, R5, c[0x0][0x320] ;  /* 0x0000c80005917a20 */ /* 0x000fe40000410000 */
[C---:B---3--:R-:W-:Y:S02]  /*ab90*/  HMMA.16816.F32 R20, R172.reuse, R140, R20 ;  /* 0x0000008cac14723c */ /* 0x048fe40000001814 */
[----:B------:R-:W1:Y:S02]  /*aba0*/  MUFU.TANH R165, R165 ;  /* 0x000000a500a57308 */ /* 0x000e640000002400 */
[----:B------:R-:W-:Y:S02]  /*abb0*/  FMUL.FTZ R9, R9, c[0x0][0x320] ;  /* 0x0000c80009097a20 */ /* 0x000fe40000410000 */
[----:B------:R-:W-:Y:S02]  /*abc0*/  FMUL.FTZ R10, R10, c[0x0][0x320] ;  /* 0x0000c8000a0a7a20 */ /* 0x000fe40000410000 */
[C---:B------:R-:W-:Y:S04]  /*abd0*/  HMMA.16816.F32 R24, R172.reuse, R142, R24 ;  /* 0x0000008eac18723c */ /* 0x040fe80000001818 */
[----:B------:R-:W-:Y:S01]  /*abe0*/  FMUL.FTZ R11, R11, c[0x0][0x320] ;  /* 0x0000c8000b0b7a20 */ /* 0x000fe20000410000 */
[----:B------:R-:W-:Y:S01]  /*abf0*/  MUFU.TANH R169, R9 ;  /* 0x0000000900a97308 */ /* 0x000fe20000002400 */
[----:B------:R-:W-:Y:S02]  /*ac00*/  FMUL.FTZ R167, R8, c[0x0][0x320] ;  /* 0x0000c80008a77a20 */ /* 0x000fe40000410000 */
[----:B------:R-:W-:Y:S04]  /*ac10*/  FMUL.FTZ R166, R6, c[0x0][0x320] ;  /* 0x0000c80006a67a20 */ /* 0x000fe80000410000 */
[----:B------:R-:W-:Y:S02]  /*ac20*/  FMUL.FTZ R13, R13, c[0x0][0x320] ;  /* 0x0000c8000d0d7a20 */ /* 0x000fe40000410000 */
[----:B------:R-:W-:Y:S01]  /*ac30*/  FMUL.FTZ R164, R7, c[0x0][0x320] ;  /* 0x0000c80007a47a20 */ /* 0x000fe20000410000 */
[----:B------:R-:W-:Y:S01]  /*ac40*/  MUFU.TANH R218, R10 ;  /* 0x0000000a00da7308 */ /* 0x000fe20000002400 */
[----:B------:R-:W-:Y:S02]  /*ac50*/  FMUL.FTZ R181, R12, c[0x0][0x320] ;  /* 0x0000c8000cb57a20 */ /* 0x000fe40000410000 */
[----:B------:R-:W-:Y:S01]  /*ac60*/  FMUL.FTZ R14, R14, c[0x0][0x320] ;  /* 0x0000c8000e0e7a20 */ /* 0x000fe20000410000 */
[----:B-1----:R-:W-:Y:S01]  /*ac70*/  FMNMX.FTZ R0, R165, R133, !PT ;  /* 0x00000085a5007209 */ /* 0x002fe20007810000 */
[----:B------:R-:W-:Y:S02]  /*ac80*/  FMUL.FTZ R15, R15, c[0x0][0x320] ;  /* 0x0000c8000f0f7a20 */ /* 0x000fe40000410000 */
[----:B------:R-:W-:Y:S02]  /*ac90*/  FMUL.FTZ R16, R16, c[0x0][0x320] ;  /* 0x0000c80010107a20 */ /* 0x000fe40000410000 */
[----:B------:R-:W-:Y:S01]  /*aca0*/  FMUL.FTZ R17, R17, c[0x0][0x320] ;  /* 0x0000c80011117a20 */ /* 0x000fe20000410000 */
[----:B------:R1:W-:Y:S01]  /*acb0*/  MUFU.TANH R182, R11 ;  /* 0x0000000b00b67308 */ /* 0x0003e20000002400 */
[----:B------:R-:W-:Y:S02]  /*acc0*/  FMUL.FTZ R18, R18, c[0x0][0x320] ;  /* 0x0000c80012127a20 */ /* 0x000fe40000410000 */
[----:B------:R-:W-:Y:S02]  /*acd0*/  FMUL.FTZ R20, R20, c[0x0][0x320] ;  /* 0x0000c80014147a20 */ /* 0x000fe40000410000 */
[----:B------:R-:W-:Y:S02]  /*ace0*/  FMUL.FTZ R19, R19, c[0x0][0x320] ;  /* 0x0000c80013137a20 */ /* 0x000fe40000410000 */
[----:B------:R-:W-:Y:S02]  /*acf0*/  FMUL.FTZ R21, R21, c[0x0][0x320] ;  /* 0x0000c80015157a20 */ /* 0x000fe40000410000 */
[----:B------:R-:W-:Y:S01]  /*ad00*/  FMUL.FTZ R22, R22, c[0x0][0x320] ;  /* 0x0000c80016167a20 */ /* 0x000fe20000410000 */
[----:B------:R-:W2:Y:S01]  /*ad10*/  MUFU.TANH R145, R145 ;  /* 0x0000009100917308 */ /* 0x000ea20000002400 */
[----:B------:R-:W-:Y:S02]  /*ad20*/  FMUL.FTZ R23, R23, c[0x0][0x320] ;  /* 0x0000c80017177a20 */ /* 0x000fe40000410000 */
[----:B------:R-:W-:Y:S02]  /*ad30*/  FMUL.FTZ R24, R24, c[0x0][0x320] ;  /* 0x0000c80018187a20 */ /* 0x000fe40000410000 */
[----:B------:R-:W-:Y:S02]  /*ad40*/  FMUL.FTZ R25, R25, c[0x0][0x320] ;  /* 0x0000c80019197a20 */ /* 0x000fe40000410000 */
[----:B------:R-:W-:Y:S02]  /*ad50*/  FMUL.FTZ R26, R26, c[0x0][0x320] ;  /* 0x0000c8001a1a7a20 */ /* 0x000fe40000410000 */
[----:B------:R-:W-:Y:S01]  /*ad60*/  FMUL.FTZ R27, R27, c[0x0][0x320] ;  /* 0x0000c8001b1b7a20 */ /* 0x000fe20000410000 */
[----:B------:R-:W3:Y:S01]  /*ad70*/  MUFU.TANH R166, R166 ;  /* 0x000000a600a67308 */ /* 0x000ee20000002400 */
[----:B-1----:R-:W1:Y:S01]  /*ad80*/  LDSM.16.M88.4 R8, [R190+0x11900] ;  /* 0x01190000be08783b */ /* 0x002e620000000200 */
[----:B------:R-:W-:Y:S08]  /*ad90*/  DEPBAR.LE SB0, 0x2 ;  /* 0x000080800000791a */ /* 0x000ff00000000000 */
[----:B------:R3:W-:Y:S01]  /*ada0*/  MUFU.TANH R179, R13 ;  /* 0x0000000d00b37308 */ /* 0x0007e20000002400 */
[----:B------:R-:W-:Y:S01]  /*adb0*/  BAR.SYNC.DEFER_BLOCKING 0x0 ;  /* 0x0000000000007b1d */ /* 0x000fe20000010000 */
[----:B--2---:R-:W-:Y:S02]  /*adc0*/  FMNMX.FTZ R0, R145, R0, !PT ;  /* 0x0000000091007209 */ /* 0x004fe40007810000 */
[----:B---3--:R-:W-:Y:S05]  /*add0*/  FMNMX.FTZ R13, R166, R3, !PT ;  /* 0x00000003a60d7209 */ /* 0x008fea0007810000 */
[----:B------:R-:W-:Y:S01]  /*ade0*/  LDSM.16.MT88.4 R140, [R134+UR4+0x2900] ;  /* 0x00290004868c783b */ /* 0x000fe20008004200 */
[----:B------:R-:W2:Y:S01]  /*adf0*/  MUFU.TANH R164, R164 ;  /* 0x000000a400a47308 */ /* 0x000ea20000002400 */
[C---:B-1----:R-:W-:Y:S09]  /*ae00*/  HMMA.16816.F32 R28, R172.reuse, R8, R28 ;  /* 0x00000008ac1c723c */ /* 0x042ff2000000181c */
[----:B------:R-:W1:Y:S01]  /*ae10*/  MUFU.TANH R167, R167 ;  /* 0x000000a700a77308 */ /* 0x000e620000002400 */
[----:B------:R-:W-:Y:S09]  /*ae20*/  HMMA.16816.F32 R32, R172, R10, R32 ;  /* 0x0000000aac20723c */ /* 0x000ff20000001820 */
[----:B------:R-:W3:Y:S03]  /*ae30*/  MUFU.TANH R181, R181 ;  /* 0x000000b500b57308 */ /* 0x000ee60000002400 */
[----:B--2---:R-:W-:Y:S04]  /*ae40*/  FMNMX.FTZ R13, R164, R13, !PT ;  /* 0x0000000da40d7209 */ /* 0x004fe80007810000 */
[----:B------:R-:W-:Y:S03]  /*ae50*/  FMNMX.FTZ R13, R218, R13, !PT ;  /* 0x0000000dda0d7209 */ /* 0x000fe60007810000 */
[----:B------:R-:W2:Y:S01]  /*ae60*/  MUFU.TANH R178, R14 ;  /* 0x0000000e00b27308 */ /* 0x000ea20000002400 */
[----:B------:R-:W-:Y:S01]  /*ae70*/  FMUL.FTZ R28, R28, c[0x0][0x320] ;  /* 0x0000c8001c1c7a20 */ /* 0x000fe20000410000 */
[----:B------:R-:W-:Y:S01]  /*ae80*/  FMNMX.FTZ R13, R182, R13, !PT ;  /* 0x0000000db60d7209 */ /* 0x000fe20007810000 */
[----:B------:R-:W-:Y:S01]  /*ae90*/  FMUL.FTZ R29, R29, c[0x0][0x320] ;  /* 0x0000c8001d1d7a20 */ /* 0x000fe20000410000 */
[----:B-1----:R-:W-:Y:S01]  /*aea0*/  FMNMX.FTZ R0, R167, R0, !PT ;  /* 0x00000000a7007209 */ /* 0x002fe20007810000 */
[----:B------:R-:W-:Y:S02]  /*aeb0*/  FMUL.FTZ R30, R30, c[0x0][0x320] ;  /* 0x0000c8001e1e7a20 */ /* 0x000fe40000410000 */
[----:B------:R-:W-:Y:S01]  /*aec0*/  FMUL.FTZ R31, R31, c[0x0][0x320] ;  /* 0x0000c8001f1f7a20 */ /* 0x000fe20000410000 */
[----:B------:R-:W-:Y:S01]  /*aed0*/  FMNMX.FTZ R0, R169, R0, !PT ;  /* 0x00000000a9007209 */ /* 0x000fe20007810000 */
[----:B------:R-:W-:Y:S01]  /*aee0*/  FMUL.FTZ R32, R32, c[0x0][0x320] ;  /* 0x0000c80020207a20 */ /* 0x000fe20000410000 */
[----:B------:R-:W1:Y:S01]  /*aef0*/  MUFU.TANH R176, R15 ;  /* 0x0000000f00b07308 */ /* 0x000e620000002400 */
[----:B------:R-:W-:Y:S02]  /*af00*/  FMUL.FTZ R33, R33, c[0x0][0x320] ;  /* 0x0000c80021217a20 */ /* 0x000fe40000410000 */
[----:B------:R-:W-:Y:S01]  /*af10*/  FMUL.FTZ R34, R34, c[0x0][0x320] ;  /* 0x0000c80022227a20 */ /* 0x000fe20000410000 */
[----:B---3--:R-:W-:Y:S01]  /*af20*/  FMNMX.FTZ R0, R181, R0, !PT ;  /* 0x00000000b5007209 */ /* 0x008fe20007810000 */
[----:B------:R-:W-:Y:S03]  /*af30*/  FMUL.FTZ R35, R35, c[0x0][0x320] ;  /* 0x0000c80023237a20 */ /* 0x000fe60000410000 */
[----:B------:R-:W-:Y:S02]  /*af40*/  FMNMX.FTZ R0, R179, R0, !PT ;  /* 0x00000000b3007209 */ /* 0x000fe40007810000 */
[----:B------:R-:W3:Y:S01]  /*af50*/  MUFU.TANH R177, R16 ;  /* 0x0000001000b17308 */ /* 0x000ee20000002400 */
[----:B--2---:R-:W-:Y:S09]  /*af60*/  FMNMX.FTZ R13, R178, R13, !PT ;  /* 0x0000000db20d7209 */ /* 0x004ff20007810000 */
[----:B------:R-:W2:Y:S01]  /*af70*/  MUFU.TANH R163, R17 ;  /* 0x0000001100a37308 */ /* 0x000ea20000002400 */
[----:B-1----:R-:W-:Y:S09]  /*af80*/  FMNMX.FTZ R13, R176, R13, !PT ;  /* 0x0000000db00d7209 */ /* 0x002ff20007810000 */
[----:B------:R-:W1:Y:S01]  /*af90*/  MUFU.TANH R180, R18 ;  /* 0x0000001200b47308 */ /* 0x000e620000002400 */
[----:B---3--:R-:W-:Y:S09]  /*afa0*/  FMNMX.FTZ R0, R177, R0, !PT ;  /* 0x00000000b1007209 */ /* 0x008ff20007810000 */
[----:B------:R-:W3:Y:S01]  /*afb0*/  MUFU.TANH R162, R19 ;  /* 0x0000001300a27308 */ /* 0x000ee20000002400 */
[----:B--2---:R-:W-:Y:S02]  /*afc0*/  FMNMX.FTZ R0, R163, R0, !PT ;  /* 0x00000000a3007209 */ /* 0x004fe40007810000 */
[----:B------:R-:W-:Y:S07]  /*afd0*/  IADD3 R17, R134, UR4, RZ ;  /* 0x0000000486117c10 */ /* 0x000fee000fffe0ff */
        /* <DEDUP_REMOVED lines=27> */
[----:B---3--:R-:W-:Y:S01]  /*b190*/  FMNMX.FTZ R13, R150, R13, !PT ;  /* 0x0000000d960d7209 */ /* 0x008fe20007810000 */
[----:B------:R-:W-:Y:S08]  /*b1a0*/  LDSM.16.MT88.4 R28, [R134+UR4+0x100] ;  /* 0x00010004861c783b */ /* 0x000ff00008004200 */
        /* <DEDUP_REMOVED lines=11> */
[----:B------:R-:W-:Y:S01]  /*b260*/  LDSM.16.MT88.4 R12, [R135+UR4+0x100] ;  /* 0x00010004870c783b */ /* 0x000fe20008004200 */
[----:B-1----:R-:W-:Y:S07]  /*b270*/  FMNMX.FTZ R2, R11, R2, !PT ;  /* 0x000000020b027209 */ /* 0x002fee0007810000 */
[----:B------:R-:W1:Y:S01]  /*b280*/  SHFL.BFLY PT, R0, R9, 0x1, 0x1f ;  /* 0x0c201f0009007f89 */ /* 0x000e6200000e0000 */
[C---:B------:R-:W-:Y:S02]  /*b290*/  FADD.FTZ R4, -R2.reuse, R133 ;  /* 0x0000008502047221 */ /* 0x040fe40000010100 */
[----:B------:R-:W-:Y:S02]  /*b2a0*/  FMUL.FTZ R148, R2, c[0x0][0x2d0] ;  /* 0x0000b40002947a20 */ /* 0x000fe40000410000 */
[----:B------:R-:W-:Y:S02]  /*b2b0*/  FMUL.FTZ R132, R4, c[0x0][0x2d0] ;  /* 0x0000b40004847a20 */ /* 0x000fe40000410000 */
[--C-:B------:R-:W-:Y:S02]  /*b2c0*/  FFMA.FTZ R171, R145, c[0x0][0x2d0], -R148.reuse ;  /* 0x0000b40091ab7a23 */ /* 0x100fe40000010894 */
[--C-:B------:R-:W-:Y:S02]  /*b2d0*/  FFMA.FTZ R172, R165, c[0x0][0x2d0], -R148.reuse ;  /* 0x0000b400a5ac7a23 */ /* 0x100fe40000010894 */
[--C-:B------:R-:W-:Y:S01]  /*b2e0*/  FFMA.FTZ R170, R167, c[0x0][0x2d0], -R148.reuse ;  /* 0x0000b400a7aa7a23 */ /* 0x100fe20000010894 */
[----:B------:R-:W2:Y:S01]  /*b2f0*/  MUFU.EX2 R132, R132 ;  /* 0x0000008400847308 */ /* 0x000ea20000000800 */
[--C-:B------:R-:W-:Y:S02]  /*b300*/  FFMA.FTZ R169, R169, c[0x0][0x2d0], -R148.reuse ;  /* 0x0000b400a9a97a23 */ /* 0x100fe40000010894 */
[--C-:B------:R-:W-:Y:S02]  /*b310*/  FFMA.FTZ R219, R155, c[0x0][0x2d0], -R148.reuse ;  /* 0x0000b4009bdb7a23 */ /* 0x100fe40000010894 */
[--C-:B------:R-:W-:Y:S02]  /*b320*/  FFMA.FTZ R222, R153, c[0x0][0x2d0], -R148.reuse ;  /* 0x0000b40099de7a23 */ /* 0x100fe40000010894 */
[--C-:B------:R-:W-:Y:S01]  /*b330*/  FFMA.FTZ R223, R151, c[0x0][0x2d0], -R148.reuse ;  /* 0x0000b40097df7a23 */ /* 0x100fe20000010894 */
[----:B-1----:R-:W-:Y:S02]  /*b340*/  FMNMX.FTZ R0, R9, R0, !PT ;  /* 0x0000000009007209 */ /* 0x002fe40007810000 */
[----:B------:R-:W-:Y:S01]  /*b350*/  MUFU.EX2 R172, R172 ;  /* 0x000000ac00ac7308 */ /* 0x000fe20000000800 */
[----:B------:R-:W-:Y:S01]  /*b360*/  IADD3 R9, R135, UR4, RZ ;  /* 0x0000000487097c10 */ /* 0x000fe2000fffe0ff */
[--C-:B------:R-:W-:Y:S02]  /*b370*/  FFMA.FTZ R226, R149, c[0x0][0x2d0], -R148.reuse ;  /* 0x0000b40095e27a23 */ /* 0x100fe40000010894 */
[----:B------:R-:W-:Y:S01]  /*b380*/  FMUL.FTZ R145, R0, c[0x0][0x2d0] ;  /* 0x0000b40000917a20 */ /* 0x000fe20000410000 */
[----:B------:R-:W-:Y:S01]  /*b390*/  IADD3 R133, R188, R9, RZ ;  /* 0x00000009bc857210 */ /* 0x000fe20007ffe0ff */
[----:B------:R-:W-:Y:S02]  /*b3a0*/  FADD.FTZ R4, -R0, R3 ;  /* 0x0000000300047221 */ /* 0x000fe40000010100 */
[--C-:B------:R-:W-:Y:S02]  /*b3b0*/  FFMA.FTZ R168, R166, c[0x0][0x2d0], -R145.reuse ;  /* 0x0000b400a6a87a23 */ /* 0x100fe40000010891 */
[--C-:B------:R-:W-:Y:S01]  /*b3c0*/  FFMA.FTZ R167, R164, c[0x0][0x2d0], -R145.reuse ;  /* 0x0000b400a4a77a23 */ /* 0x100fe20000010891 */
[----:B------:R-:W1:Y:S01]  /*b3d0*/  MUFU.EX2 R171, R171 ;  /* 0x000000ab00ab7308 */ /* 0x000e620000000800 */
[--C-:B------:R-:W-:Y:S01]  /*b3e0*/  FFMA.FTZ R166, R218, c[0x0][0x2d0], -R145.reuse ;  /* 0x0000b400daa67a23 */ /* 0x100fe20000010891 */
[----:B------:R-:W3:Y:S01]  /*b3f0*/  LDSM.16.MT88.4 R20, [R133+0x100] ;  /* 0x000100008514783b */ /* 0x000ee20000004200 */
[--C-:B------:R-:W-:Y:S01]  /*b400*/  FFMA.FTZ R165, R182, c[0x0][0x2d0], -R145.reuse ;  /* 0x0000b400b6a57a23 */ /* 0x100fe20000010891 */
[----:B------:R-:W-:Y:S01]  /*b410*/  IADD3 R164, R188, R17, RZ ;  /* 0x00000011bca47210 */ /* 0x000fe20007ffe0ff */
[----:B------:R-:W-:Y:S02]  /*b420*/  FMUL.FTZ R3, R4, c[0x0][0x2d0] ;  /* 0x0000b40004037a20 */ /* 0x000fe40000410000 */
[C---:B--2---:R-:W-:Y:S02]  /*b430*/  FMUL.FTZ R4, R132.reuse, R128 ;  /* 0x0000008084047220 */ /* 0x044fe40000410000 */
[C---:B------:R-:W-:Y:S01]  /*b440*/  FMUL.FTZ R5, R132.reuse, R129 ;  /* 0x0000008184057220 */ /* 0x040fe20000410000 */
[----:B------:R-:W-:Y:S01]  /*b450*/  MUFU.EX2 R170, R170 ;  /* 0x000000aa00aa7308 */ /* 0x000fe20000000800 */
[C---:B------:R-:W-:Y:S01]  /*b460*/  FMUL.FTZ R8, R132.reuse, R124 ;  /* 0x0000007c84087220 */ /* 0x040fe20000410000 */
[----:B------:R-:W-:Y:S01]  /*b470*/  LDSM.16.MT88.4 R136, [R133+0x2900] ;  /* 0x002900008588783b */ /* 0x000fe20000004200 */
[C---:B------:R-:W-:Y:S02]  /*b480*/  FMUL.FTZ R9, R132.reuse, R125 ;  /* 0x0000007d84097220 */ /* 0x040fe40000410000 */
[C---:B------:R-:W-:Y:S02]  /*b490*/  FMUL.FTZ R16, R132.reuse, R116 ;  /* 0x0000007484107220 */ /* 0x040fe40000410000 */
[C---:B------:R-:W-:Y:S02]  /*b4a0*/  FMUL.FTZ R17, R132.reuse, R117 ;  /* 0x0000007584117220 */ /* 0x040fe40000410000 */
[C---:B------:R-:W-:Y:S01]  /*b4b0*/  FMUL.FTZ R24, R132.reuse, R108 ;  /* 0x0000006c84187220 */ /* 0x040fe20000410000 */
[----:B------:R-:W2:Y:S01]  /*b4c0*/  MUFU.EX2 R3, R3 ;  /* 0x0000000300037308 */ /* 0x000ea20000000800 */
[C---:B------:R-:W-:Y:S02]  /*b4d0*/  FMUL.FTZ R25, R132.reuse, R109 ;  /* 0x0000006d84197220 */ /* 0x040fe40000410000 */
[C---:B------:R-:W-:Y:S01]  /*b4e0*/  FMUL.FTZ R32, R132.reuse, R100 ;  /* 0x0000006484207220 */ /* 0x040fe20000410000 */
[----:B-1----:R-:W-:Y:S01]  /*b4f0*/  F2FP.PACK_AB R128, R171, R172 ;  /* 0x000000acab80723e */ /* 0x002fe200000000ff */
[----:B------:R-:W-:Y:S02]  /*b500*/  FMUL.FTZ R33, R132, R101 ;  /* 0x0000006584217220 */ /* 0x000fe40000410000 */
[--C-:B------:R-:W-:Y:S02]  /*b510*/  FFMA.FTZ R182, R159, c[0x0][0x2d0], -R148.reuse ;  /* 0x0000b4009fb67a23 */ /* 0x100fe40000010894 */
[--C-:B------:R-:W-:Y:S01]  /*b520*/  FFMA.FTZ R183, R160, c[0x0][0x2d0], -R145.reuse ;  /* 0x0000b400a0b77a23 */ /* 0x100fe20000010891 */
[----:B------:R-:W1:Y:S01]  /*b530*/  MUFU.EX2 R169, R169 ;  /* 0x000000a900a97308 */ /* 0x000e620000000800 */
[--C-:B------:R-:W-:Y:S02]  /*b540*/  FFMA.FTZ R190, R158, c[0x0][0x2d0], -R145.reuse ;  /* 0x0000b4009ebe7a23 */ /* 0x100fe40000010891 */
[--C-:B------:R-:W-:Y:S02]  /*b550*/  FFMA.FTZ R218, R157, c[0x0][0x2d0], -R148.reuse ;  /* 0x0000b4009dda7a23 */ /* 0x100fe40000010894 */
[--C-:B------:R-:W-:Y:S02]  /*b560*/  FFMA.FTZ R220, R156, c[0x0][0x2d0], -R145.reuse ;  /* 0x0000b4009cdc7a23 */ /* 0x100fe40000010891 */
[----:B------:R-:W-:Y:S01]  /*b570*/  LDSM.16.MT88.4 R156, [R164+0x3900] ;  /* 0x00390000a49c783b */ /* 0x000fe20000004200 */
[--C-:B------:R-:W-:Y:S02]  /*b580*/  FFMA.FTZ R221, R154, c[0x0][0x2d0], -R145.reuse ;  /* 0x0000b4009add7a23 */ /* 0x100fe40000010891 */
[----:B------:R-:W-:Y:S01]  /*b590*/  MUFU.EX2 R168, R168 ;  /* 0x000000a800a87308 */ /* 0x000fe20000000800 */
[--C-:B------:R-:W-:Y:S02]  /*b5a0*/  FFMA.FTZ R224, R152, c[0x0][0x2d0], -R145.reuse ;  /* 0x0000b40098e07a23 */ /* 0x100fe40000010891 */
[--C-:B------:R-:W-:Y:S02]  /*b5b0*/  FFMA.FTZ R225, R150, c[0x0][0x2d0], -R145.reuse ;  /* 0x0000b40096e17a23 */ /* 0x100fe40000010891 */
[C---:B--2---:R-:W-:Y:S01]  /*b5c0*/  FMUL.FTZ R6, R3.reuse, R130 ;  /* 0x0000008203067220 */ /* 0x044fe20000410000 */
[----:B------:R-:W-:Y:S01]  /*b5d0*/  LDSM.16.MT88.4 R152, [R134+UR4+0x3900] ;  /* 0x003900048698783b */ /* 0x000fe20008004200 */
[C---:B------:R-:W-:Y:S02]  /*b5e0*/  FMUL.FTZ R7, R3.reuse, R131 ;  /* 0x0000008303077220 */ /* 0x040fe40000410000 */
[C---:B------:R-:W-:Y:S01]  /*b5f0*/  FMUL.FTZ R10, R3.reuse, R126 ;  /* 0x0000007e030a7220 */ /* 0x040fe20000410000 */
[----:B------:R-:W2:Y:S01]  /*b600*/  MUFU.EX2 R167, R167 ;  /* 0x000000a700a77308 */ /* 0x000ea20000000800 */
[C---:B------:R-:W-:Y:S02]  /*b610*/  FMUL.FTZ R11, R3.reuse, R127 ;  /* 0x0000007f030b7220 */ /* 0x040fe40000410000 */
[----:B------:R-:W-:Y:S01]  /*b620*/  FMUL.FTZ R18, R3, R118 ;  /* 0x0000007603127220 */ /* 0x000fe20000410000 */
[----:B-1----:R-:W-:Y:S01]  /*b630*/  F2FP.PACK_AB R130, R169, R170 ;  /* 0x000000aaa982723e */ /* 0x002fe200000000ff */
[C---:B------:R-:W-:Y:S01]  /*b640*/  FMUL.FTZ R19, R3.reuse, R119 ;  /* 0x0000007703137220 */ /* 0x040fe20000410000 */
[----:B------:R-:W-:Y:S01]  /*b650*/  LDSM.16.MT88.4 R124, [R135+UR4+0x2900] ;  /* 0x00290004877c783b */ /* 0x000fe20008004200 */
[C---:B------:R-:W-:Y:S02]  /*b660*/  FMUL.FTZ R26, R3.reuse, R110 ;  /* 0x0000006e031a7220 */ /* 0x040fe40000410000 */
[C---:B------:R-:W-:Y:S01]  /*b670*/  FMUL.FTZ R27, R3.reuse, R111 ;  /* 0x0000006f031b7220 */ /* 0x040fe20000410000 */
[----:B------:R-:W-:Y:S01]  /*b680*/  MUFU.EX2 R166, R166 ;  /* 0x000000a600a67308 */ /* 0x000fe20000000800 */
[C---:B------:R-:W-:Y:S02]  /*b690*/  FMUL.FTZ R34, R3.reuse, R102 ;  /* 0x0000006603227220 */ /* 0x040fe40000410000 */
[C---:B------:R-:W-:Y:S01]  /*b6a0*/  FMUL.FTZ R35, R3.reuse, R103 ;  /* 0x0000006703237220 */ /* 0x040fe20000410000 */
[----:B------:R-:W-:Y:S01]  /*b6b0*/  LDSM.16.MT88.4 R108, [R164+0x2100] ;  /* 0x00210000a46c783b */ /* 0x000fe20000004200 */
[--C-:B------:R-:W-:Y:S02]  /*b6c0*/  FFMA.FTZ R228, R146, c[0x0][0x2d0], -R145.reuse ;  /* 0x0000b40092e47a23 */ /* 0x100fe40000010891 */
[C---:B------:R-:W-:Y:S02]  /*b6d0*/  FMUL.FTZ R36, R132.reuse, R36 ;  /* 0x0000002484247220 */ /* 0x040fe40000410000 */
[C---:B------:R-:W-:Y:S01]  /*b6e0*/  FMUL.FTZ R37, R132.reuse, R37 ;  /* 0x0000002584257220 */ /* 0x040fe20000410000 */
[----:B------:R-:W1:Y:S01]  /*b6f0*/  MUFU.EX2 R165, R165 ;  /* 0x000000a500a57308 */ /* 0x000e620000000800 */
[C---:B------:R-:W-:Y:S01]  /*b700*/  FMUL.FTZ R38, R3.reuse, R38 ;  /* 0x0000002603267220 */ /* 0x040fe20000410000 */
[----:B------:R-:W-:Y:S01]  /*b710*/  LDSM.16.MT88.4 R100, [R134+UR4+0x2100] ;  /* 0x002100048664783b */ /* 0x000fe20008004200 */
[----:B------:R-:W-:Y:S01]  /*b720*/  FMUL.FTZ R39, R3, R39 ;  /* 0x0000002703277220 */ /* 0x000fe20000410000 */
[----:B--2---:R-:W-:Y:S01]  /*b730*/  F2FP.PACK_AB R129, R167, R168 ;  /* 0x000000a8a781723e */ /* 0x004fe200000000ff */
[C---:B------:R-:W-:Y:S02]  /*b740*/  FMUL.FTZ R40, R132.reuse, R40 ;  /* 0x0000002884287220 */ /* 0x040fe40000410000 */
[C---:B------:R-:W-:Y:S02]  /*b750*/  FMUL.FTZ R41, R132.reuse, R41 ;  /* 0x0000002984297220 */ /* 0x040fe40000410000 */
[C---:B------:R-:W-:Y:S01]  /*b760*/  FMUL.FTZ R42, R3.reuse, R42 ;  /* 0x0000002a032a7220 */ /* 0x040fe20000410000 */
[----:B------:R-:W-:Y:S01]  /*b770*/  LDSM.16.MT88.4 R116, [R134+UR4+0x900] ;  /* 0x000900048674783b */ /* 0x000fe20008004200 */
[C---:B------:R-:W-:Y:S01]  /*b780*/  FMUL.FTZ R43, R3.reuse, R43 ;  /* 0x0000002b032b7220 */ /* 0x040fe20000410000 */
[----:B------:R-:W-:Y:S01]  /*b790*/  MUFU.EX2 R182, R182 ;  /* 0x000000b600b67308 */ /* 0x000fe20000000800 */
[C---:B------:R-:W-:Y:S02]  /*b7a0*/  FMUL.FTZ R44, R132.reuse, R44 ;  /* 0x0000002c842c7220 */ /* 0x040fe40000410000 */
[C---:B------:R-:W-:Y:S02]  /*b7b0*/  FMUL.FTZ R45, R132.reuse, R45 ;  /* 0x0000002d842d7220 */ /* 0x040fe40000410000 */
[C---:B------:R-:W-:Y:S02]  /*b7c0*/  FMUL.FTZ R46, R3.reuse, R46 ;  /* 0x0000002e032e7220 */ /* 0x040fe40000410000 */
[----:B------:R-:W-:Y:S02]  /*b7d0*/  FMUL.FTZ R47, R3, R47 ;  /* 0x0000002f032f7220 */ /* 0x000fe40000410000 */
[C---:B------:R-:W-:Y:S01]  /*b7e0*/  FMUL.FTZ R48, R132.reuse, R48 ;  /* 0x0000003084307220 */ /* 0x040fe20000410000 */
[----:B------:R-:W-:Y:S01]  /*b7f0*/  MUFU.EX2 R183, R183 ;  /* 0x000000b700b77308 */ /* 0x000fe20000000800 */
[C---:B------:R-:W-:Y:S01]  /*b800*/  FMUL.FTZ R49, R132.reuse, R49 ;  /* 0x0000003184317220 */ /* 0x040fe20000410000 */
[----:B-1----:R-:W-:Y:S01]  /*b810*/  F2FP.PACK_AB R131, R165, R166 ;  /* 0x000000a6a583723e */ /* 0x002fe200000000ff */
[C---:B------:R-:W-:Y:S02]  /*b820*/  FMUL.FTZ R50, R3.reuse, R50 ;  /* 0x0000003203327220 */ /* 0x040fe40000410000 */
[C---:B------:R-:W-:Y:S02]  /*b830*/  FMUL.FTZ R51, R3.reuse, R51 ;  /* 0x0000003303337220 */ /* 0x040fe40000410000 */
[C---:B------:R-:W-:Y:S02]  /*b840*/  FMUL.FTZ R52, R132.reuse, R52 ;  /* 0x0000003484347220 */ /* 0x040fe40000410000 */
[C---:B------:R-:W-:Y:S01]  /*b850*/  HMMA.16816.F32 R4, R128.reuse, R12, R4 ;  /* 0x0000000c8004723c */ /* 0x040fe20000001804 */
[----:B------:R-:W-:Y:S04]  /*b860*/  MUFU.EX2 R190, R190 ;  /* 0x000000be00be7308 */ /* 0x000fe80000000800 */
[C---:B------:R-:W-:Y:S02]  /*b870*/  FMUL.FTZ R53, R132.reuse, R53 ;  /* 0x0000003584357220 */ /* 0x040fe40000410000 */
[C---:B------:R-:W-:Y:S01]  /*b880*/  FMUL.FTZ R12, R132.reuse, R120 ;  /* 0x00000078840c7220 */ /* 0x040fe20000410000 */
[C---:B------:R-:W-:Y:S03]  /*b890*/  HMMA.16816.F32 R8, R128.reuse, R14, R8 ;  /* 0x0000000e8008723c */ /* 0x040fe60000001808 */
[----:B------:R-:W-:Y:S01]  /*b8a0*/  MUFU.EX2 R218, R218 ;  /* 0x000000da00da7308 */ /* 0x000fe20000000800 */
[C---:B------:R-:W-:Y:S02]  /*b8b0*/  FMUL.FTZ R13, R132.reuse, R121 ;  /* 0x00000079840d7220 */ /* 0x040fe40000410000 */
[C---:B------:R-:W-:Y:S02]  /*b8c0*/  FMUL.FTZ R54, R3.reuse, R54 ;  /* 0x0000003603367220 */ /* 0x040fe40000410000 */
[C---:B------:R-:W-:Y:S04]  /*b8d0*/  FMUL.FTZ R14, R3.reuse, R122 ;  /* 0x0000007a030e7220 */ /* 0x040fe80000410000 */
[C---:B------:R-:W-:Y:S01]  /*b8e0*/  FMUL.FTZ R15, R3.reuse, R123 ;  /* 0x0000007b030f7220 */ /* 0x040fe20000410000 */
[----:B------:R-:W-:Y:S01]  /*b8f0*/  MUFU.EX2 R219, R219 ;  /* 0x000000db00db7308 */ /* 0x000fe20000000800 */
[----:B------:R-:W1:Y:S01]  /*b900*/  LDSM.16.MT88.4 R120, [R164+0x100] ;  /* 0x00010000a478783b */ /* 0x000e620000004200 */
[C---:B------:R-:W-:Y:S02]  /*b910*/  FMUL.FTZ R55, R3.reuse, R55 ;  /* 0x0000003703377220 */ /* 0x040fe40000410000 */
[C---:B------:R-:W-:Y:S02]  /*b920*/  FMUL.FTZ R56, R132.reuse, R56 ;  /* 0x0000003884387220 */ /* 0x040fe40000410000 */
[C---:B---3--:R-:W-:Y:S03]  /*b930*/  HMMA.16816.F32 R12, R128.reuse, R20, R12 ;  /* 0x00000014800c723c */ /* 0x048fe6000000180c */
[C---:B------:R-:W-:Y:S01]  /*b940*/  FMUL.FTZ R57, R132.reuse, R57 ;  /* 0x0000003984397220 */ /* 0x040fe20000410000 */
[----:B------:R-:W-:Y:S01]  /*b950*/  MUFU.EX2 R220, R220 ;  /* 0x000000dc00dc7308 */ /* 0x000fe20000000800 */
[C---:B------:R-:W-:Y:S02]  /*b960*/  FMUL.FTZ R58, R3.reuse, R58 ;  /* 0x0000003a033a7220 */ /* 0x040fe40000410000 */
[C---:B------:R-:W-:Y:S01]  /*b970*/  FMUL.FTZ R20, R132.reuse, R112 ;  /* 0x0000007084147220 */ /* 0x040fe20000410000 */
[C---:B------:R-:W-:Y:S04]  /*b980*/  HMMA.16816.F32 R16, R128.reuse, R22, R16 ;  /* 0x000000168010723c */ /* 0x040fe80000001810 */
[C---:B------:R-:W-:Y:S02]  /*b990*/  FMUL.FTZ R21, R132.reuse, R113 ;  /* 0x0000007184157220 */ /* 0x040fe40000410000 */
[C---:B------:R-:W-:Y:S01]  /*b9a0*/  FMUL.FTZ R59, R3.reuse, R59 ;  /* 0x0000003b033b7220 */ /* 0x040fe20000410000 */
[----:B------:R-:W-:Y:S01]  /*b9b0*/  MUFU.EX2 R221, R221 ;  /* 0x000000dd00dd7308 */ /* 0x000fe20000000800 */
[C---:B------:R-:W-:Y:S04]  /*b9c0*/  FMUL.FTZ R22, R3.reuse, R114 ;  /* 0x0000007203167220 */ /* 0x040fe80000410000 */
[C---:B------:R-:W-:Y:S02]  /*b9d0*/  FMUL.FTZ R23, R3.reuse, R115 ;  /* 0x0000007303177220 */ /* 0x040fe40000410000 */
[----:B------:R-:W2:Y:S01]  /*b9e0*/  LDSM.16.MT88.4 R112, [R135+UR4+0x2100] ;  /* 0x002100048770783b */ /* 0x000ea20008004200 */
        /* <DEDUP_REMOVED lines=14> */
[----:B------:R-:W3:Y:S01]  /*bad0*/  LDSM.16.MT88.4 R104, [R133+0x2100] ;  /* 0x002100008568783b */ /* 0x000ee20000004200 */
[C---:B------:R-:W-:Y:S02]  /*bae0*/  FMUL.FTZ R65, R132.reuse, R65 ;  /* 0x0000004184417220 */ /* 0x040fe40000410000 */
[C---:B------:R-:W-:Y:S02]  /*baf0*/  FMUL.FTZ R66, R3.reuse, R66 ;  /* 0x0000004203427220 */ /* 0x040fe40000410000 */
[C---:B-1----:R-:W-:Y:S02]  /*bb00*/  HMMA.16816.F32 R28, R128.reuse, R120, R28 ;  /* 0x00000078801c723c */ /* 0x042fe4000000181c */
        /* <DEDUP_REMOVED lines=9> */
[C---:B--2---:R-:W-:Y:S04]  /*bba0*/  HMMA.16816.F32 R36, R128.reuse, R112, R36 ;  /* 0x000000708024723c */ /* 0x044fe80000001824 */
        /* <DEDUP_REMOVED lines=8> */
[C---:B---3--:R-:W-:Y:S03]  /*bc30*/  HMMA.16816.F32 R44, R128.reuse, R104, R44 ;  /* 0x00000068802c723c */ /* 0x048fe6000000182c */
[----:B------:R-:W-:Y:S02]  /*bc40*/  FMUL.FTZ R85, R132, R85 ;  /* 0x0000005584557220 */ /* 0x000fe40000410000 */
[C---:B------:R-:W-:Y:S02]  /*bc50*/  FMUL.FTZ R86, R3.reuse, R86 ;  /* 0x0000005603567220 */ /* 0x040fe40000410000 */
[----:B------:R-:W-:Y:S01]  /*bc60*/  FMUL.FTZ R87, R3, R87 ;  /* 0x0000005703577220 */ /* 0x000fe20000410000 */
[C---:B------:R-:W-:Y:S01]  /*bc70*/  HMMA.16816.F32 R48, R128.reuse, R106, R48 ;  /* 0x0000006a8030723c */ /* 0x040fe20000001830 */
[----:B------:R-:W1:Y:S03]  /*bc80*/  LDSM.16.MT88.4 R104, [R135+UR4+0x4100] ;  /* 0x004100048768783b */ /* 0x000e660008004200 */
[--C-:B------:R-:W-:Y:S02]  /*bc90*/  FFMA.FTZ R173, R181, c[0x0][0x2d0], -R148.reuse ;  /* 0x0000b400b5ad7a23 */ /* 0x100fe40000010894 */
[--C-:B------:R-:W-:Y:S02]  /*bca0*/  FFMA.FTZ R181, R161, c[0x0][0x2d0], -R148.reuse ;  /* 0x0000b400a1b57a23 */ /* 0x100fe40000010894 */
[C---:B------:R-:W-:Y:S02]  /*bcb0*/  HMMA.16816.F32 R52, R128.reuse, R100, R52 ;  /* 0x000000648034723c */ /* 0x040fe40000001834 */
[----:B------:R-:W-:Y:S02]  /*bcc0*/  MUFU.EX2 R173, R173 ;  /* 0x000000ad00ad7308 */ /* 0x000fe40000000800 */
[--C-:B------:R-:W-:Y:S02]  /*bcd0*/  FFMA.FTZ R174, R179, c[0x0][0x2d0], -R148.reuse ;  /* 0x0000b400b3ae7a23 */ /* 0x100fe40000010894 */
[--C-:B------:R-:W-:Y:S02]  /*bce0*/  FFMA.FTZ R175, R178, c[0x0][0x2d0], -R145.reuse ;  /* 0x0000b400b2af7a23 */ /* 0x100fe40000010891 */
[C---:B------:R-:W-:Y:S01]  /*bcf0*/  HMMA.16816.F32 R56, R128.reuse, R102, R56 ;  /* 0x000000668038723c */ /* 0x040fe20000001838 */
[----:B------:R-:W2:Y:S03]  /*bd00*/  LDSM.16.MT88.4 R100, [R133+0x4100] ;  /* 0x004100008564783b */ /* 0x000ea60000004200 */
[--C-:B------:R-:W-:Y:S01]  /*bd10*/  FFMA.FTZ R178, R163, c[0x0][0x2d0], -R148.reuse ;  /* 0x0000b400a3b27a23 */ /* 0x100fe20000010894 */
[----:B------:R-:W3:Y:S01]  /*bd20*/  MUFU.EX2 R174, R174 ;  /* 0x000000ae00ae7308 */ /* 0x000ee20000000800 */
[--C-:B------:R-:W-:Y:S02]  /*bd30*/  FFMA.FTZ R176, R176, c[0x0][0x2d0], -R145.reuse ;  /* 0x0000b400b0b07a23 */ /* 0x100fe40000010891 */
[C---:B------:R-:W-:Y:S04]  /*bd40*/  HMMA.16816.F32 R60, R128.reuse, R108, R60 ;  /* 0x0000006c803c723c */ /* 0x040fe8000000183c */
[--C-:B------:R-:W-:Y:S02]  /*bd50*/  FFMA.FTZ R177, R177, c[0x0][0x2d0], -R148.reuse ;  /* 0x0000b400b1b17a23 */ /* 0x100fe40000010894 */
[----:B------:R-:W-:Y:S01]  /*bd60*/  FFMA.FTZ R148, R147, c[0x0][0x2d0], -R148 ;  /* 0x0000b40093947a23 */ /* 0x000fe20000010894 */
[----:B------:R-:W-:Y:S01]  /*bd70*/  MUFU.EX2 R175, R175 ;  /* 0x000000af00af7308 */ /* 0x000fe20000000800 */
[C---:B------:R-:W-:Y:S01]  /*bd80*/  HMMA.16816.F32 R64, R128.reuse, R110, R64 ;  /* 0x0000006e8040723c */ /* 0x040fe20000001840 */
[----:B------:R-:W4:Y:S03]  /*bd90*/  LDSM.16.MT88.4 R108, [R134+UR4+0x4100] ;  /* 0x00410004866c783b */ /* 0x000f260008004200 */
[--C-:B------:R-:W-:Y:S02]  /*bda0*/  FFMA.FTZ R179, R180, c[0x0][0x2d0], -R145.reuse ;  /* 0x0000b400b4b37a23 */ /* 0x100fe40000010891 */
[--C-:B------:R-:W-:Y:S02]  /*bdb0*/  FFMA.FTZ R180, R162, c[0x0][0x2d0], -R145.reuse ;  /* 0x0000b400a2b47a23 */ /* 0x100fe40000010891 */
[----:B------:R-:W-:Y:S01]  /*bdc0*/  FFMA.FTZ R145, R144, c[0x0][0x2d0], -R145 ;  /* 0x0000b40090917a23 */ /* 0x000fe20000010891 */
[C---:B-1----:R-:W-:Y:S01]  /*bdd0*/  HMMA.16816.F32 R68, R128.reuse, R104, R68 ;  /* 0x000000688044723c */ /* 0x042fe20000001844 */
[----:B------:R-:W-:Y:S01]  /*bde0*/  LDSM.16.MT88.4 R160, [R135+UR4+0x5900] ;  /* 0x0059000487a0783b */ /* 0x000fe20008004200 */
[----:B------:R1:W-:Y:S01]  /*bdf0*/  MUFU.EX2 R227, R148 ;  /* 0x0000009400e37308 */ /* 0x0003e20000000800 */
[C---:B------:R-:W-:Y:S02]  /*be00*/  FMUL.FTZ R88, R132.reuse, R88 ;  /* 0x0000005884587220 */ /* 0x040fe40000410000 */
[C---:B------:R-:W-:Y:S02]  /*be10*/  FMUL.FTZ R89, R132.reuse, R89 ;  /* 0x0000005984597220 */ /* 0x040fe40000410000 */
[C---:B------:R-:W-:Y:S01]  /*be20*/  FMUL.FTZ R90, R3.reuse, R90 ;  /* 0x0000005a035a7220 */ /* 0x040fe20000410000 */
[C---:B------:R-:W-:Y:S01]  /*be30*/  HMMA.16816.F32 R72, R128.reuse, R106, R72 ;  /* 0x0000006a8048723c */ /* 0x040fe20000001848 */
[----:B------:R-:W5:Y:S03]  /*be40*/  LDSM.16.MT88.4 R104, [R164+0x4100] ;  /* 0x00410000a468783b */ /* 0x000f660000004200 */
[C---:B------:R-:W-:Y:S01]  /*be50*/  FMUL.FTZ R76, R132.reuse, R76 ;  /* 0x0000004c844c7220 */ /* 0x040fe20000410000 */
[----:B------:R-:W4:Y:S01]  /*be60*/  MUFU.EX2 R176, R176 ;  /* 0x000000b000b07308 */ /* 0x000f220000000800 */
[C---:B------:R-:W-:Y:S02]  /*be70*/  FMUL.FTZ R77, R132.reuse, R77 ;  /* 0x0000004d844d7220 */ /* 0x040fe40000410000 */
[C---:B------:R-:W-:Y:S04]  /*be80*/  FMUL.FTZ R78, R3.reuse, R78 ;  /* 0x0000004e034e7220 */ /* 0x040fe80000410000 */
[C---:B------:R-:W-:Y:S02]  /*be90*/  FMUL.FTZ R79, R3.reuse, R79 ;  /* 0x0000004f034f7220 */ /* 0x040fe40000410000 */
[C---:B------:R-:W-:Y:S01]  /*bea0*/  FMUL.FTZ R91, R3.reuse, R91 ;  /* 0x0000005b035b7220 */ /* 0x040fe20000410000 */
[----:B------:R5:W-:Y:S01]  /*beb0*/  MUFU.EX2 R229, R145 ;  /* 0x0000009100e57308 */ /* 0x000be20000000800 */
[C---:B------:R-:W-:Y:S01]  /*bec0*/  FMUL.FTZ R92, R132.reuse, R92 ;  /* 0x0000005c845c7220 */ /* 0x040fe20000410000 */
[----:B-1----:R-:W-:Y:S02]  /*bed0*/  LDSM.16.MT88.4 R148, [R133+0x3900] ;  /* 0x003900008594783b */ /* 0x002fe40000004200 */
[C---:B--2---:R-:W-:Y:S03]  /*bee0*/  HMMA.16816.F32 R76, R128.reuse, R100, R76 ;  /* 0x00000064804c723c */ /* 0x044fe6000000184c */
[C---:B------:R-:W-:Y:S02]  /*bef0*/  FMUL.FTZ R80, R132.reuse, R80 ;  /* 0x0000005084507220 */ /* 0x040fe40000410000 */
[----:B------:R-:W-:Y:S01]  /*bf00*/  FMUL.FTZ R81, R132, R81 ;  /* 0x0000005184517220 */ /* 0x000fe20000410000 */
[----:B------:R-:W-:Y:S01]  /*bf10*/  MUFU.EX2 R177, R177 ;  /* 0x000000b100b17308 */ /* 0x000fe20000000800 */
[C---:B------:R-:W-:Y:S01]  /*bf20*/  FMUL.FTZ R82, R3.reuse, R82 ;  /* 0x0000005203527220 */ /* 0x040fe20000410000 */
[----:B---3--:R-:W-:Y:S01]  /*bf30*/  F2FP.PACK_AB R100, R174, R173 ;  /* 0x000000adae64723e */ /* 0x008fe200000000ff */
[C---:B------:R-:W-:Y:S03]  /*bf40*/  FMUL.FTZ R83, R3.reuse, R83 ;  /* 0x0000005303537220 */ /* 0x040fe60000410000 */
[----:B------:R-:W-:Y:S01]  /*bf50*/  FMUL.FTZ R93, R132, R93 ;  /* 0x0000005d845d7220 */ /* 0x000fe20000410000 */
[----:B----4-:R-:W-:Y:S01]  /*bf60*/  F2FP.PACK_AB R101, R176, R175 ;  /* 0x000000afb065723e */ /* 0x010fe200000000ff */
[C---:B------:R-:W-:Y:S02]  /*bf70*/  FMUL.FTZ R94, R3.reuse, R94 ;  /* 0x0000005e035e7220 */ /* 0x040fe40000410000 */
[C---:B------:R-:W-:Y:S01]  /*bf80*/  HMMA.16816.F32 R80, R128.reuse, R102, R80 ;  /* 0x000000668050723c */ /* 0x040fe20000001850 */
[----:B------:R-:W1:Y:S02]  /*bf90*/  MUFU.EX2 R178, R178 ;  /* 0x000000b200b27308 */ /* 0x000e640000000800 */
[C---:B------:R-:W-:Y:S01]  /*bfa0*/  FMUL.FTZ R95, R3.reuse, R95 ;  /* 0x0000005f035f7220 */ /* 0x040fe20000410000 */
[----:B-----5:R-:W-:Y:S01]  /*bfb0*/  LDSM.16.MT88.4 R144, [R135+UR4+0x3900] ;  /* 0x003900048790783b */ /* 0x020fe20008004200 */
[C---:B------:R-:W-:Y:S02]  /*bfc0*/  FMUL.FTZ R96, R132.reuse, R96 ;  /* 0x0000006084607220 */ /* 0x040fe40000410000 */
[C---:B------:R-:W-:Y:S01]  /*bfd0*/  FMUL.FTZ R97, R132.reuse, R97 ;  /* 0x0000006184617220 */ /* 0x040fe20000410000 */
[C---:B------:R-:W-:Y:S03]  /*bfe0*/  HMMA.16816.F32 R84, R128.reuse, R108, R84 ;  /* 0x0000006c8054723c */ /* 0x040fe60000001854 */
[----:B------:R-:W-:Y:S01]  /*bff0*/  MUFU.EX2 R179, R179 ;  /* 0x000000b300b37308 */ /* 0x000fe20000000800 */
[C---:B------:R-:W-:Y:S02]  /*c000*/  FMUL.FTZ R98, R3.reuse, R98 ;  /* 0x0000006203627220 */ /* 0x040fe40000410000 */
[C---:B------:R-:W-:Y:S02]  /*c010*/  FMUL.FTZ R99, R3.reuse, R99 ;  /* 0x0000006303637220 */ /* 0x040fe40000410000 */
[C---:B------:R-:W-:Y:S01]  /*c020*/  HMMA.16816.F32 R88, R128.reuse, R110, R88 ;  /* 0x0000006e8058723c */ /* 0x040fe20000001858 */
[----:B------:R-:W2:Y:S03]  /*c030*/  LDSM.16.MT88.4 R108, [R133+0x900] ;  /* 0x00090000856c783b */ /* 0x000ea60000004200 */
[----:B------:R-:W-:Y:S01]  /*c040*/  FFMA.FTZ R172, R132, R205, R172 ;  /* 0x000000cd84ac7223 */ /* 0x000fe200000100ac */
[----:B------:R-:W3:Y:S01]  /*c050*/  MUFU.EX2 R180, R180 ;  /* 0x000000b400b47308 */ /* 0x000ee20000000800 */
[----:B------:R-:W-:Y:S02]  /*c060*/  FFMA.FTZ R168, R3, R206, R168 ;  /* 0x000000ce03a87223 */ /* 0x000fe400000100a8 */
[C---:B------:R-:W-:Y:S04]  /*c070*/  HMMA.16816.F32 R92, R128.reuse, R104, R92 ;  /* 0x00000068805c723c */ /* 0x040fe8000000185c */
[----:B-1----:R-:W-:Y:S01]  /*c080*/  F2FP.PACK_AB R102, R178, R177 ;  /* 0x000000b1b266723e */ /* 0x002fe200000000ff */
[----:B------:R-:W-:Y:S02]  /*c090*/  FADD.FTZ R171, R171, R172 ;  /* 0x000000acabab7221 */ /* 0x000fe40000010000 */
[----:B------:R-:W1:Y:S01]  /*c0a0*/  MUFU.EX2 R181, R181 ;  /* 0x000000b500b57308 */ /* 0x000e620000000800 */
[----:B------:R-:W-:Y:S01]  /*c0b0*/  HMMA.16816.F32 R96, R128, R106, R96 ;  /* 0x0000006a8060723c */ /* 0x000fe20000001860 */
[----:B------:R-:W4:Y:S03]  /*c0c0*/  LDSM.16.MT88.4 R104, [R164+0x2900] ;  /* 0x00290000a468783b */ /* 0x000f260000004200 */
[----:B------:R-:W-:Y:S01]  /*c0d0*/  FADD.FTZ R167, R167, R168 ;  /* 0x000000a8a7a77221 */ /* 0x000fe20000010000 */
[----:B---3--:R-:W-:Y:S07]  /*c0e0*/  F2FP.PACK_AB R103, R180, R179 ;  /* 0x000000b3b467723e */ /* 0x008fee00000000ff */
[C---:B------:R-:W-:Y:S08]  /*c0f0*/  HMMA.16816.F32 R4, R100.reuse, R112, R4 ;  /* 0x000000706404723c */ /* 0x040ff00000001804 */
[C---:B------:R-:W-:Y:S01]  /*c100*/  HMMA.16816.F32 R8, R100.reuse, R114, R8 ;  /* 0x000000726408723c */ /* 0x040fe20000001808 */
[----:B------:R-:W-:Y:S07]  /*c110*/  LDSM.16.MT88.4 R112, [R133+0x4900] ;  /* 0x004900008570783b */ /* 0x000fee0000004200 */
[C---:B--2---:R-:W-:Y:S08]  /*c120*/  HMMA.16816.F32 R12, R100.reuse, R108, R12 ;  /* 0x0000006c640c723c */ /* 0x044ff0000000180c */
[C---:B------:R-:W-:Y:S01]  /*c130*/  HMMA.16816.F32 R16, R100.reuse, R110, R16 ;  /* 0x0000006e6410723c */ /* 0x040fe20000001810 */
[----:B------:R-:W2:Y:S07]  /*c140*/  LDSM.16.MT88.4 R108, [R135+UR4+0x4900] ;  /* 0x00490004876c783b */ /* 0x000eae0008004200 */
        /* <DEDUP_REMOVED lines=13> */
[----:B------:R-:W-:Y:S01]  /*c220*/  F2FP.PACK_AB R138, R227, R226 ;  /* 0x000000e2e38a723e */ /* 0x000fe200000000ff */
[C---:B------:R-:W-:Y:S04]  /*c230*/  HMMA.16816.F32 R52, R100.reuse, R140, R52 ;  /* 0x0000008c6434723c */ /* 0x040fe80000001834 */
[----:B------:R-:W-:Y:S04]  /*c240*/  F2FP.PACK_AB R139, R229, R228 ;  /* 0x000000e4e58b723e */ /* 0x000fe800000000ff */
[C---:B------:R-:W-:Y:S01]  /*c250*/  HMMA.16816.F32 R56, R100.reuse, R142, R56 ;  /* 0x0000008e6438723c */ /* 0x040fe20000001838 */
[----:B------:R-:W-:Y:S07]  /*c260*/  LDSM.16.MT88.4 R140, [R164+0x1900] ;  /* 0x00190000a48c783b */ /* 0x000fee0000004200 */
[C---:B----4-:R-:W-:Y:S08]  /*c270*/  HMMA.16816.F32 R60, R100.reuse, R104, R60 ;  /* 0x00000068643c723c */ /* 0x050ff0000000183c */
[C---:B------:R-:W-:Y:S01]  /*c280*/  HMMA.16816.F32 R64, R100.reuse, R106, R64 ;  /* 0x0000006a6440723c */ /* 0x040fe20000001840 */
[----:B------:R-:W3:Y:S07]  /*c290*/  LDSM.16.MT88.4 R104, [R134+UR4+0x4900] ;  /* 0x004900048668783b */ /* 0x000eee0008004200 */
[C---:B--2---:R-:W-:Y:S08]  /*c2a0*/  HMMA.16816.F32 R68, R100.reuse, R108, R68 ;  /* 0x0000006c6444723c */ /* 0x044ff00000001844 */
[C---:B------:R-:W-:Y:S01]  /*c2b0*/  HMMA.16816.F32 R72, R100.reuse, R110, R72 ;  /* 0x0000006e6448723c */ /* 0x040fe20000001848 */
[----:B------:R-:W2:Y:S07]  /*c2c0*/  LDSM.16.MT88.4 R108, [R135+UR4+0x1100] ;  /* 0x00110004876c783b */ /* 0x000eae0008004200 */
[C---:B------:R-:W-:Y:S08]  /*c2d0*/  HMMA.16816.F32 R76, R100.reuse, R112, R76 ;  /* 0x00000070644c723c */ /* 0x040ff0000000184c */
[C---:B------:R-:W-:Y:S01]  /*c2e0*/  HMMA.16816.F32 R80, R100.reuse, R114, R80 ;  /* 0x000000726450723c */ /* 0x040fe20000001850 */
[----:B------:R-:W4:Y:S07]  /*c2f0*/  LDSM.16.MT88.4 R112, [R134+UR4+0x1100] ;  /* 0x001100048670783b */ /* 0x000f2e0008004200 */
[C---:B---3--:R-:W-:Y:S08]  /*c300*/  HMMA.16816.F32 R84, R100.reuse, R104, R84 ;  /* 0x000000686454723c */ /* 0x048ff00000001854 */
[C---:B------:R-:W-:Y:S01]  /*c310*/  HMMA.16816.F32 R88, R100.reuse, R106, R88 ;  /* 0x0000006a6458723c */ /* 0x040fe20000001858 */
[----:B------:R-:W3:Y:S07]  /*c320*/  LDSM.16.MT88.4 R104, [R135+UR4+0x3100] ;  /* 0x003100048768783b */ /* 0x000eee0008004200 */
[C---:B------:R-:W-:Y:S08]  /*c330*/  HMMA.16816.F32 R92, R100.reuse, R116, R92 ;  /* 0x00000074645c723c */ /* 0x040ff0000000185c */
[----:B------:R-:W-:Y:S01]  /*c340*/  HMMA.16816.F32 R96, R100, R118, R96 ;  /* 0x000000766460723c */ /* 0x000fe20000001860 */
[----:B------:R-:W5:Y:S06]  /*c350*/  LDSM.16.MT88.4 R116, [R133+0x3100] ;  /* 0x003100008574783b */ /* 0x000f6c0000004200 */
[----:B-1----:R-:W-:Y:S02]  /*c360*/  F2FP.PACK_AB R100, R182, R181 ;  /* 0x000000b5b664723e */ /* 0x002fe400000000ff */
[----:B------:R-:W-:Y:S03]  /*c370*/  F2FP.PACK_AB R101, R190, R183 ;  /* 0x000000b7be65723e */ /* 0x000fe600000000ff */
[----:B------:R-:W-:Y:S02]  /*c380*/  F2FP.PACK_AB R102, R219, R218 ;  /* 0x000000dadb66723e */ /* 0x000fe400000000ff */
[----:B------:R-:W-:Y:S07]  /*c390*/  F2FP.PACK_AB R103, R221, R220 ;  /* 0x000000dcdd67723e */ /* 0x000fee00000000ff */
[C---:B--2---:R-:W-:Y:S08]  /*c3a0*/  HMMA.16816.F32 R4, R100.reuse, R108, R4 ;  /* 0x0000006c6404723c */ /* 0x044ff00000001804 */
[C---:B------:R-:W-:Y:S01]  /*c3b0*/  HMMA.16816.F32 R8, R100.reuse, R110, R8 ;  /* 0x0000006e6408723c */ /* 0x040fe20000001808 */
[----:B------:R-:W1:Y:S07]  /*c3c0*/  LDSM.16.MT88.4 R108, [R134+UR4+0x3100] ;  /* 0x00310004866c783b */ /* 0x000e6e0008004200 */
[C---:B------:R-:W-:Y:S08]  /*c3d0*/  HMMA.16816.F32 R12, R100.reuse, R120, R12 ;  /* 0x00000078640c723c */ /* 0x040ff0000000180c */
[C---:B------:R-:W-:Y:S08]  /*c3e0*/  HMMA.16816.F32 R16, R100.reuse, R122, R16 ;  /* 0x0000007a6410723c */ /* 0x040ff00000001810 */
[C---:B----4-:R-:W-:Y:S08]  /*c3f0*/  HMMA.16816.F32 R20, R100.reuse, R112, R20 ;  /* 0x000000706414723c */ /* 0x050ff00000001814 */
[C---:B------:R-:W-:Y:S01]  /*c400*/  HMMA.16816.F32 R24, R100.reuse, R114, R24 ;  /* 0x000000726418723c */ /* 0x040fe20000001818 */
[----:B------:R-:W2:Y:S07]  /*c410*/  LDSM.16.MT88.4 R112, [R164+0x3100] ;  /* 0x00310000a470783b */ /* 0x000eae0000004200 */
[C---:B------:R-:W-:Y:S08]  /*c420*/  HMMA.16816.F32 R28, R100.reuse, R124, R28 ;  /* 0x0000007c641c723c */ /* 0x040ff0000000181c */
[C---:B------:R-:W-:Y:S01]  /*c430*/  HMMA.16816.F32 R32, R100.reuse, R126, R32 ;  /* 0x0000007e6420723c */ /* 0x040fe20000001820 */
[----:B------:R-:W-:Y:S07]  /*c440*/  LDSM.16.MT88.4 R124, [R135+UR4+0x1900] ;  /* 0x00190004877c783b */ /* 0x000fee0008004200 */
[C---:B---3--:R-:W-:Y:S08]  /*c450*/  HMMA.16816.F32 R36, R100.reuse, R104, R36 ;  /* 0x000000686424723c */ /* 0x048ff00000001824 */
[C---:B------:R-:W-:Y:S01]  /*c460*/  HMMA.16816.F32 R40, R100.reuse, R106, R40 ;  /* 0x0000006a6428723c */ /* 0x040fe20000001828 */
[----:B------:R-:W3:Y:S07]  /*c470*/  LDSM.16.MT88.4 R104, [R135+UR4+0x5100] ;  /* 0x005100048768783b */ /* 0x000eee0008004200 */
[C---:B-----5:R-:W-:Y:S08]  /*c480*/  HMMA.16816.F32 R44, R100.reuse, R116, R44 ;  /* 0x00000074642c723c */ /* 0x060ff0000000182c */
[C---:B------:R-:W-:Y:S01]  /*c490*/  HMMA.16816.F32 R48, R100.reuse, R118, R48 ;  /* 0x000000766430723c */ /* 0x040fe20000001830 */
[----:B------:R-:W4:Y:S07]  /*c4a0*/  LDSM.16.MT88.4 R116, [R133+0x5100] ;  /* 0x005100008574783b */ /* 0x000f2e0000004200 */
[C---:B-1----:R-:W-:Y:S08]  /*c4b0*/  HMMA.16816.F32 R52, R100.reuse, R108, R52 ;  /* 0x0000006c6434723c */ /* 0x042ff00000001834 */
[C---:B------:R-:W-:Y:S01]  /*c4c0*/  HMMA.16816.F32 R56, R100.reuse, R110, R56 ;  /* 0x0000006e6438723c */ /* 0x040fe20000001838 */
[----:B------:R-:W1:Y:S07]  /*c4d0*/  LDSM.16.MT88.4 R108, [R134+UR4+0x5100] ;  /* 0x00510004866c783b */ /* 0x000e6e0008004200 */
[C---:B--2---:R-:W-:Y:S08]  /*c4e0*/  HMMA.16816.F32 R60, R100.reuse, R112, R60 ;  /* 0x00000070643c723c */ /* 0x044ff0000000183c */
[C---:B------:R-:W-:Y:S01]  /*c4f0*/  HMMA.16816.F32 R64, R100.reuse, R114, R64 ;  /* 0x000000726440723c */ /* 0x040fe20000001840 */
[----:B------:R-:W2:Y:S07]  /*c500*/  LDSM.16.MT88.4 R112, [R164+0x5100] ;  /* 0x00510000a470783b */ /* 0x000eae0000004200 */
[C---:B---3--:R-:W-:Y:S08]  /*c510*/  HMMA.16816.F32 R68, R100.reuse, R104, R68 ;  /* 0x000000686444723c */ /* 0x048ff00000001844 */
[C---:B------:R-:W-:Y:S01]  /*c520*/  HMMA.16816.F32 R72, R100.reuse, R106, R72 ;  /* 0x0000006a6448723c */ /* 0x040fe20000001848 */
[----:B------:R-:W-:Y:S07]  /*c530*/  LDSM.16.MT88.4 R104, [R134+UR4+0x1900] ;  /* 0x001900048668783b */ /* 0x000fee0008004200 */
[C---:B----4-:R-:W-:Y:S08]  /*c540*/  HMMA.16816.F32 R76, R100.reuse, R116, R76 ;  /* 0x00000074644c723c */ /* 0x050ff0000000184c */
[C---:B------:R-:W-:Y:S01]  /*c550*/  HMMA.16816.F32 R80, R100.reuse, R118, R80 ;  /* 0x000000766450723c */ /* 0x040fe20000001850 */
[----:B------:R-:W3:Y:S07]  /*c560*/  LDSM.16.MT88.4 R116, [R133+0x1900] ;  /* 0x001900008574783b */ /* 0x000eee0000004200 */
[C---:B-1----:R-:W-:Y:S08]  /*c570*/  HMMA.16816.F32 R84, R100.reuse, R108, R84 ;  /* 0x0000006c6454723c */ /* 0x042ff00000001854 */
[C---:B------:R-:W-:Y:S08]  /*c580*/  HMMA.16816.F32 R88, R100.reuse, R110, R88 ;  /* 0x0000006e6458723c */ /* 0x040ff00000001858 */
[C---:B--2---:R-:W-:Y:S08]  /*c590*/  HMMA.16816.F32 R92, R100.reuse, R112, R92 ;  /* 0x00000070645c723c */ /* 0x044ff0000000185c */
[----:B------:R-:W-:Y:S08]  /*c5a0*/  HMMA.16816.F32 R96, R100, R114, R96 ;  /* 0x000000726460723c */ /* 0x000ff00000001860 */
[C---:B------:R-:W-:Y:S08]  /*c5b0*/  HMMA.16816.F32 R128, R136.reuse, R124, R4 ;  /* 0x0000007c8880723c */ /* 0x040ff00000001804 */
[C---:B------:R-:W-:Y:S01]  /*c5c0*/  HMMA.16816.F32 R124, R136.reuse, R126, R8 ;  /* 0x0000007e887c723c */ /* 0x040fe20000001808 */
[----:B------:R-:W1:Y:S07]  /*c5d0*/  LDSM.16.MT88.4 R8, [R133+0x5900] ;  /* 0x005900008508783b */ /* 0x000e6e0000004200 */
[C---:B---3--:R-:W-:Y:S01]  /*c5e0*/  HMMA.16816.F32 R120, R136.reuse, R116, R12 ;  /* 0x000000748878723c */ /* 0x048fe2000000180c */
[----:B------:R-:W2:Y:S07]  /*c5f0*/  LDSM.16.MT88.4 R12, [R134+UR4+0x5900] ;  /* 0x00590004860c783b */ /* 0x000eae0008004200 */
[C---:B------:R-:W-:Y:S01]  /*c600*/  HMMA.16816.F32 R116, R136.reuse, R118, R16 ;  /* 0x000000768874723c */ /* 0x040fe20000001810 */
[----:B------:R-:W3:Y:S07]  /*c610*/  LDSM.16.MT88.4 R16, [R164+0x5900] ;  /* 0x00590000a410783b */ /* 0x000eee0000004200 */
[C---:B------:R-:W-:Y:S07]  /*c620*/  HMMA.16816.F32 R112, R136.reuse, R104, R20 ;  /* 0x000000688870723c */ /* 0x040fee0000001814 */
[----:B------:R-:W-:Y:S01]  /*c630*/  FADD.FTZ R20, R166, R167 ;  /* 0x000000a7a6147221 */ /* 0x000fe20000010000 */
        /* <DEDUP_REMOVED lines=21> */
[----:B------:R-:W-:Y:S02]  /*c790*/  FADD.FTZ R8, R169, R8 ;  /* 0x00000008a9087221 */ /* 0x000fe40000010000 */
[----:B------:R-:W-:Y:S02]  /*c7a0*/  FADD.FTZ R9, R183, R180 ;  /* 0x000000b4b7097221 */ /* 0x000fe40000010000 */
[----:B------:R-:W-:Y:S01]  /*c7b0*/  FADD.FTZ R173, R173, R8 ;  /* 0x00000008adad7221 */ /* 0x000fe20000010000 */
[C---:B--2---:R-:W-:Y:S03]  /*c7c0*/  HMMA.16816.F32 R84, R136.reuse, R12, R84 ;  /* 0x0000000c8854723c */ /* 0x044fe60000001854 */
[----:B------:R-:W-:Y:S02]  /*c7d0*/  FADD.FTZ R174, R174, R173 ;  /* 0x000000adaeae7221 */ /* 0x000fe40000010000 */
[----:B------:R-:W-:Y:S02]  /*c7e0*/  FADD.FTZ R9, R190, R9 ;  /* 0x00000009be097221 */ /* 0x000fe40000010000 */
[----:B------:R-:W-:Y:S01]  /*c7f0*/  FADD.FTZ R177, R177, R174 ;  /* 0x000000aeb1b17221 */ /* 0x000fe20000010000 */
[C---:B------:R-:W-:Y:S04]  /*c800*/  HMMA.16816.F32 R88, R136.reuse, R14, R88 ;  /* 0x0000000e8858723c */ /* 0x040fe80000001858 */
[----:B------:R-:W-:Y:S02]  /*c810*/  FADD.FTZ R178, R178, R177 ;  /* 0x000000b1b2b27221 */ /* 0x000fe40000010000 */
[----:B------:R-:W-:Y:S02]  /*c820*/  FADD.FTZ R220, R220, R9 ;  /* 0x00000009dcdc7221 */ /* 0x000fe40000010000 */
[----:B------:R-:W-:Y:S01]  /*c830*/  FADD.FTZ R3, R181, R178 ;  /* 0x000000b2b5037221 */ /* 0x000fe20000010000 */
[C---:B---3--:R-:W-:Y:S03]  /*c840*/  HMMA.16816.F32 R92, R136.reuse, R16, R92 ;  /* 0x00000010885c723c */ /* 0x048fe6000000185c */
[----:B------:R-:W-:Y:S02]  /*c850*/  FADD.FTZ R3, R182, R3 ;  /* 0x00000003b6037221 */ /* 0x000fe40000010000 */
[----:B------:R-:W-:Y:S02]  /*c860*/  FADD.FTZ R221, R221, R220 ;  /* 0x000000dcdddd7221 */ /* 0x000fe40000010000 */
[----:B------:R-:W-:Y:S01]  /*c870*/  FADD.FTZ R218, R218, R3 ;  /* 0x00000003dada7221 */ /* 0x000fe20000010000 */
[----:B------:R-:W-:Y:S01]  /*c880*/  IADD3 R3, R210, -0x2, RZ ;  /* 0xfffffffed2037810 */ /* 0x000fe20007ffe0ff */
[----:B------:R-:W-:Y:S01]  /*c890*/  FADD.FTZ R224, R224, R221 ;  /* 0x000000dde0e07221 */ /* 0x000fe20000010000 */
[----:B------:R-:W-:Y:S03]  /*c8a0*/  HMMA.16816.F32 R96, R136, R18, R96 ;  /* 0x000000128860723c */ /* 0x000fe60000001860 */
[----:B------:R-:W-:Y:S01]  /*c8b0*/  FADD.FTZ R219, R219, R218 ;  /* 0x000000dadbdb7221 */ /* 0x000fe20000010000 */
[----:B------:R-:W-:Y:S01]  /*c8c0*/  ISETP.GE.AND P0, PT, R3, UR11, PT ;  /* 0x0000000b03007c0c */ /* 0x000fe2000bf06270 */
[----:B------:R-:W-:Y:S02]  /*c8d0*/  FADD.FTZ R225, R225, R224 ;  /* 0x000000e0e1e17221 */ /* 0x000fe40000010000 */
[----:B------:R-:W-:Y:S02]  /*c8e0*/  FADD.FTZ R222, R222, R219 ;  /* 0x000000dbdede7221 */ /* 0x000fe40000010000 */
[----:B------:R-:W-:Y:S03]  /*c8f0*/  FADD.FTZ R206, R228, R225 ;  /* 0x000000e1e4ce7221 */ /* 0x000fe60000010000 */
[----:B------:R-:W-:Y:S02]  /*c900*/  FADD.FTZ R223, R223, R222 ;  /* 0x000000dedfdf7221 */ /* 0x000fe40000010000 */
[----:B------:R-:W-:Y:S02]  /*c910*/  FADD.FTZ R206, R229, R206 ;  /* 0x000000cee5ce7221 */ /* 0x000fe40000010000 */
[----:B------:R-:W-:Y:S04]  /*c920*/  FADD.FTZ R226, R226, R223 ;  /* 0x000000dfe2e27221 */ /* 0x000fe80000010000 */
[----:B------:R-:W-:Y:S01]  /*c930*/  FADD.FTZ R205, R227, R226 ;  /* 0x000000e2e3cd7221 */ /* 0x000fe20000010000 */
[----:B------:R-:W-:-:S05]  /*c940*/  @!P0 BRA `(.L_x_1973) ;  /* 0x0000040000008947 */ /* 0x000fca0003800000 */
[----:B------:R-:W-:Y:S01]  /*c950*/  ISETP.NE.AND P1, PT, R195, 0x1, PT ;  /* 0x00000001c300780c */ /* 0x000fe20003f25270 */
[----:B------:R-:W-:Y:S01]  /*c960*/  IMAD R6, R210, 0x40, R202 ;  /* 0x00000040d2067824 */ /* 0x000fe200078e02ca */
[----:B------:R-:W-:Y:S01]  /*c970*/  IADD3 R12, -R214, 0x10, RZ ;  /* 0x00000010d60c7810 */ /* 0x000fe20007ffe1ff */
[----:B------:R-:W-:Y:S01]  /*c980*/  IMAD.MOV.U32 R198, RZ, RZ, RZ ;  /* 0x000000ffffc67224 */ /* 0x000fe200078e00ff */
[----:B------:R-:W-:Y:S02]  /*c990*/  IADD3 R11, -R211, 0x10, RZ ;  /* 0x00000010d30b7810 */ /* 0x000fe40007ffe1ff */
[----:B------:R-:W-:Y:S02]  /*c9a0*/  IADD3 R199, R6, -0x80, R201 ;  /* 0xffffff8006c77810 */ /* 0x000fe40007ffe0c9 */
[----:B------:R-:W-:Y:S02]  /*c9b0*/  LOP3.LUT R12, R12, 0xf, RZ, 0xc0, !PT ;  /* 0x0000000f0c0c7812 */ /* 0x000fe400078ec0ff */
[----:B------:R-:W-:Y:S01]  /*c9c0*/  LOP3.LUT R11, R11, 0xf, RZ, 0xc0, !PT ;  /* 0x0000000f0b0b7812 */ /* 0x000fe200078ec0ff */
[----:B------:R-:W-:Y:S02]  /*c9d0*/  IMAD.MOV.U32 R3, RZ, RZ, R199 ;  /* 0x000000ffff037224 */ /* 0x000fe400078e00c7 */
[----:B------:R-:W-:Y:S05]  /*c9e0*/  @P1 IMAD.HI.U32 R6, R199, c[0x0][0x2bc], RZ ;  /* 0x0000af00c7061a27 */ /* 0x000fea00078e00ff */
        /* <DEDUP_REMOVED lines=54> */
.L_x_1973:
[----:B------:R-:W-:Y:S01]  /*cd50*/  UIADD3 UR4, UR5, 0x1, URZ ;  /* 0x0000000105047890 */ /* 0x000fe2000fffe03f */
[----:B------:R-:W0:Y:S01]  /*cd60*/  LDGDEPBAR ;  /* 0x00000000000079af */ /* 0x000e220000000000 */
[----:B------:R-:W-:Y:S01]  /*cd70*/  UISETP.GE.AND UP2, UPT, UR5, 0x1, UPT ;  /* 0x000000010500788c */ /* 0x000fe2000bf46270 */
[C---:B------:R-:W-:Y:S01]  /*cd80*/  ISETP.GT.AND P0, PT, R210.reuse, R217, PT ;  /* 0x000000d9d200720c */ /* 0x040fe20003f04270 */
[----:B------:R-:W-:Y:S01]  /*cd90*/  IMAD.MOV.U32 R3, RZ, RZ, R0 ;  /* 0x000000ffff037224 */ /* 0x000fe200078e0000 */
[----:B------:R-:W-:Y:S01]  /*cda0*/  IADD3 R210, R210, -0x1, RZ ;  /* 0xffffffffd2d27810 */ /* 0x000fe20007ffe0ff */
[----:B------:R-:W-:Y:S01]  /*cdb0*/  USEL UR5, UR4, URZ, !UP2 ;  /* 0x0000003f04057287 */ /* 0x000fe2000d000000 */
[----:B------:R-:W-:Y:S09]  /*cdc0*/  IMAD.MOV.U32 R133, RZ, RZ, R2 ;  /* 0x000000ffff857224 */ /* 0x000ff200078e0002 */
[----:B------:R-:W-:-:S05]  /*cdd0*/  @P0 BRA `(.L_x_1974) ;  /* 0xffffd03000000947 */ /* 0x000fca000383ffff */
.L_x_1971:
[----:B------:R-:W-:-:S13]  /*cde0*/  ISETP.GE.AND P0, PT, R210, UR11, PT ;  /* 0x0000000bd2007c0c */ /* 0x000fda000bf06270 */
[----:B------:R-:W-:Y:S05]  /*cdf0*/  @!P0 BRA `(.L_x_1975) ;  /* 0x00003a6000008947 */ /* 0x000fea0003800000 */
[----:B------:R-:W-:Y:S01]  /*ce00*/  IMAD.MOV.U32 R3, RZ, RZ, R0 ;  /* 0x000000ffff037224 */ /* 0x000fe200078e0000 */
[----:B------:R-:W-:Y:S01]  /*ce10*/  SHF.R.S32.HI R0, RZ, 0x1f, R207 ;  /* 0x0000001fff007819 */ /* 0x000fe200000114cf */
[----:B------:R-:W-:Y:S01]  /*ce20*/  IMAD.MOV.U32 R190, RZ, RZ, 0x40 ;  /* 0x00000040ffbe7424 */ /* 0x000fe200078e00ff */
[----:B------:R-:W-:Y:S01]  /*ce30*/  LOP3.LUT P0, RZ, R209, 0x4, RZ, 0xc0, !PT ;  /* 0x00000004d1ff7812 */ /* 0x000fe2000780c0ff */
[C---:B------:R-:W-:Y:S01]  /*ce40*/  IMAD.SHL.U32 R208, R207.reuse, 0x2, RZ ;  /* 0x00000002cfd07824 */ /* 0x040fe200078e00ff */
[----:B-1----:R-:W-:Y:S01]  /*ce50*/  SHF.R.S32.HI R5, RZ, 0x1f, R192 ;  /* 0x0000001fff057819 */ /* 0x002fe200000114c0 */
[----:B------:R-:W-:Y:S01]  /*ce60*/  IMAD.MOV.U32 R132, RZ, RZ, R2 ;  /* 0x000000ffff847224 */ /* 0x000fe200078e0002 */
[----:B------:R-:W-:Y:S01]  /*ce70*/  SHF.L.U64.HI R193, R207, 0x1, R0 ;  /* 0x00000001cfc17819 */ /* 0x000fe20000010200 */
[C---:B------:R-:W-:Y:S01]  /*ce80*/  IMAD.SHL.U32 R209, R192.reuse, 0x2, RZ ;  /* 0x00000002c0d17824 */ /* 0x040fe200078e00ff */
[----:B------:R-:W-:Y:S02]  /*ce90*/  SHF.L.U64.HI R207, R192, 0x1, R5 ;  /* 0x00000001c0cf7819 */ /* 0x000fe40000010205 */
[----:B------:R-:W-:-:S02]  /*cea0*/  SEL R190, R190, 0xffffffc0, !P0 ;  /* 0xffffffc0bebe7807 */ /* 0x000fc40004000000 */
.L_x_1986:
        /* <DEDUP_REMOVED lines=31> */
[----:B------:R-:W5:Y:S01]  /*d0a0*/  SHFL.IDX PT, R9, R21, RZ, 0x181f ;  /* 0x00181fff15097589 */ /* 0x000f6200000e0000 */
[----:B------:R-:W-:Y:S02]  /*d0b0*/  IMAD.U32 R5, RZ, RZ, UR15 ;  /* 0x0000000fff057e24 */ /* 0x000fe4000f8e00ff */
[----:B------:R-:W-:Y:S01]  /*d0c0*/  IMAD.SHL.U32 R0, R194, 0x2, RZ ;  /* 0x00000002c2007824 */ /* 0x000fe200078e00ff */
[----:B------:R-:W4:Y:S01]  /*d0d0*/  SHFL.IDX PT, R6, R20, RZ, 0x181f ;  /* 0x00181fff14067589 */ /* 0x000f2200000e0000 */
[----:B------:R-:W-:Y:S03]  /*d0e0*/  IMAD R5, R5, 0x6000, R196 ;  /* 0x0000600005057824 */ /* 0x000fe600078e02c4 */
[----:B------:R-:W3:Y:S04]  /*d0f0*/  SHFL.IDX PT, R7, R21, 0x1, 0x181f ;  /* 0x00381f0015077f89 */ /* 0x000ee800000e0000 */
[----:B------:R-:W2:Y:S01]  /*d100*/  SHFL.IDX PT, R4, R20, 0x1, 0x181f ;  /* 0x00381f0014047f89 */ /* 0x000ea200000e0000 */
[C---:B-----5:R-:W-:Y:S02]  /*d110*/  IADD3 R10, P0, R9.reuse, R208, RZ ;  /* 0x000000d0090a7210 */ /* 0x060fe40007f1e0ff */
[C---:B------:R-:W-:Y:S02]  /*d120*/  IADD3 R8, P2, R9.reuse, R209, RZ ;  /* 0x000000d109087210 */ /* 0x040fe40007f5e0ff */
[C---:B----4-:R-:W-:Y:S02]  /*d130*/  IADD3.X R11, R6.reuse, R193, RZ, P0, !PT ;  /* 0x000000c1060b7210 */ /* 0x050fe400007fe4ff */
[-C--:B------:R-:W-:Y:S01]  /*d140*/  IADD3 R12, P1, R9, R0.reuse, RZ ;  /* 0x00000000090c7210 */ /* 0x080fe20007f3e0ff */
[C---:B------:R-:W-:Y:S01]  /*d150*/  IMAD.X R9, R6.reuse, 0x1, R207, P2 ;  /* 0x0000000106097824 */ /* 0x040fe200010e06cf */
[C---:B---3--:R-:W-:Y:S01]  /*d160*/  IADD3 R14, P0, R7.reuse, R0, RZ ;  /* 0x00000000070e7210 */ /* 0x048fe20007f1e0ff */
[----:B------:R3:W-:Y:S02]  /*d170*/  LDGSTS.E.BYPASS.LTC128B.128 [R5], [R10.64], !P5 ;  /* 0x000000000a057fae */ /* 0x0007e4000e901d54 */
[----:B------:R-:W-:Y:S01]  /*d180*/  IMAD.X R13, R6, 0x1, R2, P1 ;  /* 0x00000001060d7824 */ /* 0x000fe200008e0602 */
[C---:B------:R-:W-:Y:S01]  /*d190*/  IADD3 R6, P1, R7.reuse, R208, RZ ;  /* 0x000000d007067210 */ /* 0x040fe20007f3e0ff */
[----:B------:R3:W-:Y:S01]  /*d1a0*/  LDGSTS.E.BYPASS.LTC128B.128 [R5+0x2000], [R8.64], !P4 ;  /* 0x0200000008057fae */ /* 0x0007e2000e101d54 */
[C---:B--2---:R-:W-:Y:S02]  /*d1b0*/  IADD3.X R15, R4.reuse, R2, RZ, P0, !PT ;  /* 0x00000002040f7210 */ /* 0x044fe400007fe4ff */
[----:B------:R-:W-:Y:S01]  /*d1c0*/  IADD3 R20, P0, R7, R209, RZ ;  /* 0x000000d107147210 */ /* 0x000fe20007f1e0ff */
[----:B------:R3:W-:Y:S01]  /*d1d0*/  LDGSTS.E.BYPASS.LTC128B.128 [R5+0x4000], [R12.64], !P6 ;  /* 0x040000000c057fae */ /* 0x0007e2000f101d54 */
[C---:B------:R-:W-:Y:S02]  /*d1e0*/  IMAD.X R7, R4.reuse, 0x1, R193, P1 ;  /* 0x0000000104077824 */ /* 0x040fe400008e06c1 */
[----:B------:R-:W-:Y:S03]  /*d1f0*/  IADD3.X R21, R4, R207, RZ, P0, !PT ;  /* 0x000000cf04157210 */ /* 0x000fe600007fe4ff */
[----:B------:R3:W-:Y:S04]  /*d200*/  LDGSTS.E.BYPASS.LTC128B.128 [R5+0x1000], [R6.64], !P5 ;  /* 0x0100000006057fae */ /* 0x0007e8000e901d54 */
[----:B------:R3:W-:Y:S04]  /*d210*/  LDGSTS.E.BYPASS.LTC128B.128 [R5+0x3000], [R20.64], !P4 ;  /* 0x0300000014057fae */ /* 0x0007e8000e101d54 */
[----:B------:R3:W-:Y:S02]  /*d220*/  LDGSTS.E.BYPASS.LTC128B.128 [R5+0x5000], [R14.64], !P6 ;  /* 0x050000000e057fae */ /* 0x0007e4000f101d54 */
.L_x_1976:
[C---:B--23--:R-:W-:Y:S01]  /*d230*/  HMMA.16816.F32 R4, R136.reuse, R140, RZ ;  /* 0x0000008c8804723c */ /* 0x04cfe200000018ff */
[----:B------:R-:W-:Y:S01]  /*d240*/  LDSM.16.M88.4 R172, [R133+0xf900] ;  /* 0x00f9000085ac783b */ /* 0x000fe20000000200 */
[----:B------:R-:W-:Y:S01]  /*d250*/  PLOP3.LUT P1, PT, PT, PT, UP1, 0x80, 0x0 ;  /* 0x000000000000781c */ /* 0x000fe20003f2f018 */
[----:B------:R-:W-:Y:S01]  /*d260*/  UIADD3 UR6, UR15, 0x1, URZ ;  /* 0x000000010f067890 */ /* 0x000fe2000fffe03f */
[C---:B------:R-:W-:Y:S01]  /*d270*/  IADD3 R0, R190.reuse, R165, RZ ;  /* 0x000000a5be007210 */ /* 0x040fe20007ffe0ff */
[----:B------:R-:W-:Y:S01]  /*d280*/  UISETP.GE.AND UP2, UPT, UR15, 0x1, UPT ;  /* 0x000000010f00788c */ /* 0x000fe2000bf46270 */
[C---:B------:R-:W-:Y:S02]  /*d290*/  IADD3 R2, R190.reuse, R133, RZ ;  /* 0x00000085be027210 */ /* 0x040fe40007ffe0ff */
[C---:B------:R-:W-:Y:S01]  /*d2a0*/  HMMA.16816.F32 R8, R136.reuse, R142, RZ ;  /* 0x0000008e8808723c */ /* 0x040fe200000018ff */
[----:B------:R-:W-:Y:S01]  /*d2b0*/  LDSM.16.M88.4 R140, [R0+0xc100] ;  /* 0x00c10000008c783b */ /* 0x000fe20000000200 */
[----:B------:R-:W-:Y:S01]  /*d2c0*/  PLOP3.LUT P0, PT, PT, PT, UP1, 0x80, 0x0 ;  /* 0x000000000000781c */ /* 0x000fe20003f0f018 */
[----:B------:R-:W-:Y:S05]  /*d2d0*/  USEL UR15, UR6, URZ, !UP2 ;  /* 0x0000003f060f7287 */ /* 0x000fea000d000000 */
[C---:B----4-:R-:W-:Y:S01]  /*d2e0*/  HMMA.16816.F32 R12, R136.reuse, R16, RZ ;  /* 0x00000010880c723c */ /* 0x050fe200000018ff */
[----:B------:R-:W-:Y:S07]  /*d2f0*/  LDSM.16.M88.4 R164, [R0+0xc900] ;  /* 0x00c9000000a4783b */ /* 0x000fee0000000200 */
        /* <DEDUP_REMOVED lines=9> */
[----:B------:R-:W1:Y:S07]  /*d390*/  LDSM.16.M88.4 R136, [R185] ;  /* 0x00000000b988783b */ /* 0x000e6e0000000200 */
[C---:B------:R-:W-:Y:S08]  /*d3a0*/  HMMA.16816.F32 R4, R144.reuse, R148, R4 ;  /* 0x000000949004723c */ /* 0x040ff00000001804 */
[C---:B------:R-:W-:Y:S01]  /*d3b0*/  HMMA.16816.F32 R8, R144.reuse, R150, R8 ;  /* 0x000000969008723c */ /* 0x040fe20000001808 */
[----:B------:R-:W2:Y:S07]  /*d3c0*/  LDSM.16.M88.4 R148, [R0+0xd100] ;  /* 0x00d100000094783b */ /* 0x000eae0000000200 */
[C---:B------:R-:W-:Y:S08]  /*d3d0*/  HMMA.16816.F32 R12, R144.reuse, R152, R12 ;  /* 0x00000098900c723c */ /* 0x040ff0000000180c */
[C---:B------:R-:W-:Y:S01]  /*d3e0*/  HMMA.16816.F32 R16, R144.reuse, R154, R16 ;  /* 0x0000009a9010723c */ /* 0x040fe20000001810 */
[----:B------:R-:W3:Y:S07]  /*d3f0*/  LDSM.16.M88.4 R152, [R0+0xd900] ;  /* 0x00d900000098783b */ /* 0x000eee0000000200 */
[C---:B------:R-:W-:Y:S08]  /*d400*/  HMMA.16816.F32 R20, R144.reuse, R156, R20 ;  /* 0x0000009c9014723c */ /* 0x040ff00000001814 */
[C---:B------:R-:W-:Y:S01]  /*d410*/  HMMA.16816.F32 R24, R144.reuse, R158, R24 ;  /* 0x0000009e9018723c */ /* 0x040fe20000001818 */
[----:B------:R-:W4:Y:S07]  /*d420*/  LDSM.16.M88.4 R156, [R184] ;  /* 0x00000000b89c783b */ /* 0x000f2e0000000200 */
[C---:B------:R-:W-:Y:S08]  /*d430*/  HMMA.16816.F32 R28, R144.reuse, R160, R28 ;  /* 0x000000a0901c723c */ /* 0x040ff0000000181c */
[----:B------:R-:W-:Y:S01]  /*d440*/  HMMA.16816.F32 R32, R144, R162, R32 ;  /* 0x000000a29020723c */ /* 0x000fe20000001820 */
[----:B------:R-:W-:Y:S07]  /*d450*/  LDSM.16.M88.4 R144, [R2+0xd100] ;  /* 0x00d100000290783b */ /* 0x000fee0000000200 */
[C---:B-1----:R-:W-:Y:S01]  /*d460*/  HMMA.16816.F32 R4, R136.reuse, R140, R4 ;  /* 0x0000008c8804723c */ /* 0x042fe20000001804 */
[----:B------:R-:W-:Y:S07]  /*d470*/  LDSM.16.M88.4 R160, [R2+0xd900] ;  /* 0x00d9000002a0783b */ /* 0x000fee0000000200 */
[C---:B------:R-:W-:Y:S01]  /*d480*/  HMMA.16816.F32 R8, R136.reuse, R142, R8 ;  /* 0x0000008e8808723c */ /* 0x040fe20000001808 */
[----:B------:R-:W1:Y:S07]  /*d490*/  LDSM.16.M88.4 R140, [R2+0xc900] ;  /* 0x00c90000028c783b */ /* 0x000e6e0000000200 */
[C---:B------:R-:W-:Y:S08]  /*d4a0*/  HMMA.16816.F32 R12, R136.reuse, R164, R12 ;  /* 0x000000a4880c723c */ /* 0x040ff0000000180c */
[C---:B------:R-:W-:Y:S01]  /*d4b0*/  HMMA.16816.F32 R16, R136.reuse, R166, R16 ;  /* 0x000000a68810723c */ /* 0x040fe20000001810 */
[----:B------:R-:W-:Y:S07]  /*d4c0*/  LDSM.16.M88.4 R164, [R189+UR4+0xe100] ;  /* 0x00e10004bda4783b */ /* 0x000fee0008000200 */
[C---:B--2---:R-:W-:Y:S08]  /*d4d0*/  HMMA.16816.F32 R20, R136.reuse, R148, R20 ;  /* 0x000000948814723c */ /* 0x044ff00000001814 */
[C---:B------:R-:W-:Y:S01]  /*d4e0*/  HMMA.16816.F32 R24, R136.reuse, R150, R24 ;  /* 0x000000968818723c */ /* 0x040fe20000001818 */
[----:B------:R-:W2:Y:S07]  /*d4f0*/  LDSM.16.M88.4 R148, [R191+0x4000] ;  /* 0x00400000bf94783b */ /* 0x000eae0000000200 */
[C---:B---3--:R-:W-:Y:S08]  /*d500*/  HMMA.16816.F32 R28, R136.reuse, R152, R28 ;  /* 0x00000098881c723c */ /* 0x048ff0000000181c */
[----:B------:R-:W-:Y:S01]  /*d510*/  HMMA.16816.F32 R32, R136, R154, R32 ;  /* 0x0000009a8820723c */ /* 0x000fe20000001820 */
[----:B------:R-:W3:Y:S07]  /*d520*/  LDSM.16.M88.4 R136, [R189+UR4+0xe900] ;  /* 0x00e90004bd88783b */ /* 0x000eee0008000200 */
[C---:B----4-:R-:W-:Y:S01]  /*d530*/  HMMA.16816.F32 R4, R156.reuse, R168, R4 ;  /* 0x000000a89c04723c */ /* 0x050fe20000001804 */
[----:B------:R-:W4:Y:S07]  /*d540*/  LDSM.16.M88.4 R152, [R189+UR4+0xf100] ;  /* 0x00f10004bd98783b */ /* 0x000f2e0008000200 */
[C---:B------:R-:W-:Y:S01]  /*d550*/  HMMA.16816.F32 R8, R156.reuse, R170, R8 ;  /* 0x000000aa9c08723c */ /* 0x040fe20000001808 */
[----:B------:R-:W5:Y:S07]  /*d560*/  LDSM.16.M88.4 R168, [R189+UR4+0xf900] ;  /* 0x00f90004bda8783b */ /* 0x000f6e0008000200 */
[C---:B-1----:R-:W-:Y:S08]  /*d570*/  HMMA.16816.F32 R12, R156.reuse, R140, R12 ;  /* 0x0000008c9c0c723c */ /* 0x042ff0000000180c */
[C---:B------:R-:W-:Y:S01]  /*d580*/  HMMA.16816.F32 R16, R156.reuse, R142, R16 ;  /* 0x0000008e9c10723c */ /* 0x040fe20000001810 */
[----:B------:R-:W-:Y:S07]  /*d590*/  LDSM.16.M88.4 R140, [R187+0x4000] ;  /* 0x00400000bb8c783b */ /* 0x000fee0000000200 */
[C---:B------:R-:W-:Y:S08]  /*d5a0*/  HMMA.16816.F32 R20, R156.reuse, R144, R20 ;  /* 0x000000909c14723c */ /* 0x040ff00000001814 */
[C---:B------:R-:W-:Y:S01]  /*d5b0*/  HMMA.16816.F32 R24, R156.reuse, R146, R24 ;  /* 0x000000929c18723c */ /* 0x040fe20000001818 */
[----:B------:R-:W1:Y:S07]  /*d5c0*/  LDSM.16.M88.4 R144, [R133+0xe100] ;  /* 0x00e100008590783b */ /* 0x000e6e0000000200 */
[C---:B------:R-:W-:Y:S08]  /*d5d0*/  HMMA.16816.F32 R28, R156.reuse, R160, R28 ;  /* 0x000000a09c1c723c */ /* 0x040ff0000000181c */
[----:B------:R-:W-:Y:S01]  /*d5e0*/  HMMA.16816.F32 R32, R156, R162, R32 ;  /* 0x000000a29c20723c */ /* 0x000fe20000001820 */
[----:B------:R-:W1:Y:S07]  /*d5f0*/  LDSM.16.M88.4 R156, [R133+0xe900] ;  /* 0x00e90000859c783b */ /* 0x000e6e0000000200 */
[C---:B--2---:R-:W-:Y:S01]  /*d600*/  HMMA.16816.F32 R4, R148.reuse, R164, R4 ;  /* 0x000000a49404723c */ /* 0x044fe20000001804 */
[----:B------:R-:W2:Y:S07]  /*d610*/  LDSM.16.M88.4 R160, [R133+0xf100] ;  /* 0x00f1000085a0783b */ /* 0x000eae0000000200 */
[C---:B------:R-:W-:Y:S01]  /*d620*/  HMMA.16816.F32 R8, R148.reuse, R166, R8 ;  /* 0x000000a69408723c */ /* 0x040fe20000001808 */
[----:B------:R-:W-:Y:S07]  /*d630*/  LDSM.16.M88.4 R164, [R2+0xe100] ;  /* 0x00e1000002a4783b */ /* 0x000fee0000000200 */
[C---:B---3--:R-:W-:Y:S08]  /*d640*/  HMMA.16816.F32 R12, R148.reuse, R136, R12 ;  /* 0x00000088940c723c */ /* 0x048ff0000000180c */
[C---:B------:R-:W-:Y:S01]  /*d650*/  HMMA.16816.F32 R16, R148.reuse, R138, R16 ;  /* 0x0000008a9410723c */ /* 0x040fe20000001810 */
[----:B------:R-:W-:Y:S07]  /*d660*/  LDSM.16.M88.4 R136, [R185+0x4000] ;  /* 0x00400000b988783b */ /* 0x000fee0000000200 */
[C---:B----4-:R-:W-:Y:S08]  /*d670*/  HMMA.16816.F32 R20, R148.reuse, R152, R20 ;  /* 0x000000989414723c */ /* 0x050ff00000001814 */
[C---:B------:R-:W-:Y:S01]  /*d680*/  HMMA.16816.F32 R24, R148.reuse, R154, R24 ;  /* 0x0000009a9418723c */ /* 0x040fe20000001818 */
[----:B------:R-:W3:Y:S07]  /*d690*/  LDSM.16.M88.4 R152, [R0+0xe100] ;  /* 0x00e100000098783b */ /* 0x000eee0000000200 */
[C---:B-----5:R-:W-:Y:S08]  /*d6a0*/  HMMA.16816.F32 R28, R148.reuse, R168, R28 ;  /* 0x000000a8941c723c */ /* 0x060ff0000000181c */
[----:B------:R-:W-:Y:S01]  /*d6b0*/  HMMA.16816.F32 R32, R148, R170, R32 ;  /* 0x000000aa9420723c */ /* 0x000fe20000001820 */
[----:B------:R-:W-:Y:S07]  /*d6c0*/  LDSM.16.M88.4 R148, [R0+0xf100] ;  /* 0x00f100000094783b */ /* 0x000fee0000000200 */
[C---:B-1----:R-:W-:Y:S08]  /*d6d0*/  HMMA.16816.F32 R4, R140.reuse, R144, R4 ;  /* 0x000000908c04723c */ /* 0x042ff00000001804 */
[C---:B------:R-:W-:Y:S01]  /*d6e0*/  HMMA.16816.F32 R8, R140.reuse, R146, R8 ;  /* 0x000000928c08723c */ /* 0x040fe20000001808 */
[----:B------:R-:W1:Y:S07]  /*d6f0*/  LDSM.16.M88.4 R144, [R0+0xe900] ;  /* 0x00e900000090783b */ /* 0x000e6e0000000200 */
[C---:B------:R-:W-:Y:S08]  /*d700*/  HMMA.16816.F32 R12, R140.reuse, R156, R12 ;  /* 0x0000009c8c0c723c */ /* 0x040ff0000000180c */
[C---:B------:R-:W-:Y:S01]  /*d710*/  HMMA.16816.F32 R16, R140.reuse, R158, R16 ;  /* 0x0000009e8c10723c */ /* 0x040fe20000001810 */
[----:B------:R-:W4:Y:S07]  /*d720*/  LDSM.16.M88.4 R156, [R0+0xf900] ;  /* 0x00f90000009c783b */ /* 0x000f2e0000000200 */
[C---:B--2---:R-:W-:Y:S08]  /*d730*/  HMMA.16816.F32 R20, R140.reuse, R160, R20 ;  /* 0x000000a08c14723c */ /* 0x044ff00000001814 */
[C---:B------:R-:W-:Y:S01]  /*d740*/  HMMA.16816.F32 R24, R140.reuse, R162, R24 ;  /* 0x000000a28c18723c */ /* 0x040fe20000001818 */
[----:B------:R-:W2:Y:S07]  /*d750*/  LDSM.16.M88.4 R160, [R184+0x4000] ;  /* 0x00400000b8a0783b */ /* 0x000eae0000000200 */
[C---:B------:R-:W-:Y:S08]  /*d760*/  HMMA.16816.F32 R28, R140.reuse, R172, R28 ;  /* 0x000000ac8c1c723c */ /* 0x040ff0000000181c */
[----:B------:R-:W-:Y:S07]  /*d770*/  HMMA.16816.F32 R32, R140, R174, R32 ;  /* 0x000000ae8c20723c */ /* 0x000fee0000001820 */
[----:B------:R-:W-:Y:S01]  /*d780*/  IADD3 R141, R190, UR4, R189 ;  /* 0x00000004be8d7c10 */ /* 0x000fe2000fffe0bd */
[C---:B---3--:R-:W-:Y:S05]  /*d790*/  HMMA.16816.F32 R4, R136.reuse, R152, R4 ;  /* 0x000000988804723c */ /* 0x048fea0000001804 */
[----:B------:R-:W-:Y:S03]  /*d7a0*/  IADD3 R192, R186, R141, RZ ;  /* 0x0000008dbac07210 */ /* 0x000fe60007ffe0ff */
[C---:B------:R-:W-:Y:S01]  /*d7b0*/  HMMA.16816.F32 R8, R136.reuse, R154, R8 ;  /* 0x0000009a8808723c */ /* 0x040fe20000001808 */
[----:B------:R-:W-:Y:S07]  /*d7c0*/  LDSM.16.M88.4 R152, [R187+0x8000] ;  /* 0x00800000bb98783b */ /* 0x000fee0000000200 */
[C---:B-1----:R-:W-:Y:S01]  /*d7d0*/  HMMA.16816.F32 R12, R136.reuse, R144, R12 ;  /* 0x00000090880c723c */ /* 0x042fe2000000180c */
[----:B------:R-:W1:Y:S07]  /*d7e0*/  LDSM.16.M88.4 R140, [R192+0xe900] ;  /* 0x00e90000c08c783b */ /* 0x000e6e0000000200 */
[C---:B------:R-:W-:Y:S01]  /*d7f0*/  HMMA.16816.F32 R16, R136.reuse, R146, R16 ;  /* 0x000000928810723c */ /* 0x040fe20000001810 */
[----:B------:R-:W3:Y:S07]  /*d800*/  LDSM.16.M88.4 R168, [R192+0xf100] ;  /* 0x00f10000c0a8783b */ /* 0x000eee0000000200 */
[C---:B------:R-:W-:Y:S01]  /*d810*/  HMMA.16816.F32 R20, R136.reuse, R148, R20 ;  /* 0x000000948814723c */ /* 0x040fe20000001814 */
[----:B------:R-:W5:Y:S07]  /*d820*/  LDSM.16.M88.4 R172, [R192+0xf900] ;  /* 0x00f90000c0ac783b */ /* 0x000f6e0000000200 */
[C---:B------:R-:W-:Y:S01]  /*d830*/  HMMA.16816.F32 R24, R136.reuse, R150, R24 ;  /* 0x000000968818723c */ /* 0x040fe20000001818 */
[----:B------:R-:W-:Y:S07]  /*d840*/  LDSM.16.M88.4 R144, [R189+UR4+0x11100] ;  /* 0x01110004bd90783b */ /* 0x000fee0008000200 */
[C---:B----4-:R-:W-:Y:S01]  /*d850*/  HMMA.16816.F32 R28, R136.reuse, R156, R28 ;  /* 0x0000009c881c723c */ /* 0x050fe2000000181c */
[----:B------:R-:W-:Y:S07]  /*d860*/  LDSM.16.M88.4 R148, [R189+UR4+0x11900] ;  /* 0x01190004bd94783b */ /* 0x000fee0008000200 */
        /* <DEDUP_REMOVED lines=11> */
[----:B------:R-:W-:Y:S07]  /*d920*/  LDSM.16.M88.4 R168, [R185+0x8000] ;  /* 0x00800000b9a8783b */ /* 0x000fee0000000200 */
[C---:B-----5:R-:W-:Y:S08]  /*d930*/  HMMA.16816.F32 R28, R160.reuse, R172, R28 ;  /* 0x000000aca01c723c */ /* 0x060ff0000000181c */
        /* <DEDUP_REMOVED lines=20> */
[----:B------:R-:W-:Y:S07]  /*da80*/  LDSM.16.M88.4 R140, [R192+0x11100] ;  /* 0x01110000c08c783b */ /* 0x000fee0000000200 */
[C---:B---3--:R-:W-:Y:S08]  /*da90*/  HMMA.16816.F32 R20, R152.reuse, R160, R20 ;  /* 0x000000a09814723c */ /* 0x048ff00000001814 */
[C---:B------:R-:W-:Y:S08]  /*daa0*/  HMMA.16816.F32 R24, R152.reuse, R162, R24 ;  /* 0x000000a29818723c */ /* 0x040ff00000001818 */
[C---:B------:R-:W-:Y:S07]  /*dab0*/  HMMA.16816.F32 R28, R152.reuse, R164, R28 ;  /* 0x000000a4981c723c */ /* 0x040fee000000181c */
[----:B------:R-:W-:Y:S01]  /*dac0*/  SHF.L.U32 R165, R210, 0x6, RZ ;  /* 0x00000006d2a57819 */ /* 0x000fe200000006ff */
[----:B------:R-:W-:Y:S08]  /*dad0*/  HMMA.16816.F32 R32, R152, R166, R32 ;  /* 0x000000a69820723c */ /* 0x000ff00000001820 */
[C---:B-----5:R-:W-:Y:S08]  /*dae0*/  HMMA.16816.F32 R4, R168.reuse, R172, R4 ;  /* 0x000000aca804723c */ /* 0x060ff00000001804 */
[C---:B------:R-:W-:Y:S08]  /*daf0*/  HMMA.16816.F32 R8, R168.reuse, R174, R8 ;  /* 0x000000aea808723c */ /* 0x040ff00000001808 */
[C---:B----4-:R-:W-:Y:S08]  /*db00*/  HMMA.16816.F32 R12, R168.reuse, R136, R12 ;  /* 0x00000088a80c723c */ /* 0x050ff0000000180c */
[C---:B------:R-:W-:Y:S01]  /*db10*/  HMMA.16816.F32 R16, R168.reuse, R138, R16 ;  /* 0x0000008aa810723c */ /* 0x040fe20000001810 */
[----:B------:R-:W1:Y:S07]  /*db20*/  LDSM.16.M88.4 R136, [R192+0x10900] ;  /* 0x01090000c088783b */ /* 0x000e6e0000000200 */
        /* <DEDUP_REMOVED lines=10> */
[----:B------:R-:W-:Y:S01]  /*dbd0*/  FMUL.FTZ R9, R9, c[0x0][0x320] ;  /* 0x0000c80009097a20 */ /* 0x000fe20000410000 */
[C---:B------:R-:W-:Y:S01]  /*dbe0*/  HMMA.16816.F32 R20, R176.reuse, R140, R20 ;  /* 0x0000008cb014723c */ /* 0x040fe20000001814 */
        /* <DEDUP_REMOVED lines=25> */
[----:B------:R-:W-:Y:S05]  /*dd80*/  FMUL.FTZ R27, R27, c[0x0][0x320] ;  /* 0x0000c8001b1b7a20 */ /* 0x000fea0000410000 */
[----:B------:R1:W1:Y:S01]  /*dd90*/  MUFU.TANH R163, R13 ;  /* 0x0000000d00a37308 */ /* 0x0002620000002400 */
[----:B----4-:R-:W4:Y:S09]  /*dda0*/  LDSM.16.M88.4 R8, [R192+0x11900] ;  /* 0x01190000c008783b */ /* 0x010f320000000200 */
[----:B------:R2:W2:Y:S01]  /*ddb0*/  MUFU.TANH R161, R20 ;  /* 0x0000001400a17308 */ /* 0x0004a20000002400 */
[----:B-----5:R-:W-:Y:S09]  /*ddc0*/  MOV R23, R203 ;  /* 0x000000cb00177202 */ /* 0x020ff20000000f00 */
[----:B------:R-:W3:Y:S01]  /*ddd0*/  MUFU.TANH R159, R21 ;  /* 0x00000015009f7308 */ /* 0x000ee20000002400 */
[----:B-1----:R-:W-:Y:S01]  /*dde0*/  FMUL.FTZ R13, R19, c[0x0][0x320] ;  /* 0x0000c800130d7a20 */ /* 0x002fe20000410000 */
[----:B------:R-:W-:Y:S08]  /*ddf0*/  MOV R19, UR12 ;  /* 0x0000000c00137c02 */ /* 0x000ff00008000f00 */
[----:B------:R1:W1:Y:S01]  /*de00*/  MUFU.TANH R160, R22 ;  /* 0x0000001600a07308 */ /* 0x0002620000002400 */
[----:B--2---:R-:W-:Y:S04]  /*de10*/  IADD3 R20, -R204, 0x1, -R165 ;  /* 0x00000001cc147810 */ /* 0x004fe80007ffe9a5 */
[----:B------:R-:W-:Y:S05]  /*de20*/  IADD3 R19, R20, -c[0x0][0x168], R19 ;  /* 0x80005a0014137a10 */ /* 0x000fea0007ffe013 */
[----:B------:R-:W2:Y:S01]  /*de30*/  MUFU.TANH R146, R146 ;  /* 0x0000009200927308 */ /* 0x000ea20000002400 */
[C---:B------:R-:W-:Y:S01]  /*de40*/  IADD3 R20, R19.reuse, c[0x0][0x328], RZ ;  /* 0x0000ca0013147a10 */ /* 0x040fe20007ffe0ff */
[C---:B----4-:R-:W-:Y:S03]  /*de50*/  HMMA.16816.F32 R28, R176.reuse, R8, R28 ;  /* 0x00000008b01c723c */ /* 0x050fe6000000181c */
[----:B------:R-:W-:Y:S05]  /*de60*/  IADD3 R19, R19, UR13, RZ ;  /* 0x0000000d13137c10 */ /* 0x000fea000fffe0ff */
[----:B------:R-:W4:Y:S01]  /*de70*/  MUFU.TANH R0, R0 ;  /* 0x0000000000007308 */ /* 0x000f220000002400 */
[----:B------:R-:W-:Y:S01]  /*de80*/  @P1 IMAD.HI.U32 R9, R203, c[0x0][0x2c8], RZ ;  /* 0x0000b200cb091a27 */ /* 0x000fe200078e00ff */
[----:B------:R-:W-:Y:S04]  /*de90*/  HMMA.16816.F32 R32, R176, R10, R32 ;  /* 0x0000000ab020723c */ /* 0x000fe80000001820 */
[----:B------:R-:W-:Y:S02]  /*dea0*/  @P0 SHF.R.U32.HI R23, RZ, c[0x0][0x2cc], R9 ;  /* 0x0000b300ff170a19 */ /* 0x000fe40000011609 */
[----:B------:R-:W-:Y:S02]  /*deb0*/  PLOP3.LUT P0, PT, PT, PT, UP0, 0x40, 0x0 ;  /* 0x000000000000781c */ /* 0x000fe40003f0e808 */
[----:B------:R-:W1:Y:S01]  /*dec0*/  MUFU.TANH R2, R2 ;  /* 0x0000000200027308 */ /* 0x000e620000002400 */
[----:B------:R-:W1:Y:S05]  /*ded0*/  SHFL.IDX PT, R9, R23, RZ, 0x1c1f ;  /* 0x001c1fff17097589 */ /* 0x000e6a00000e0000 */
[----:B------:R-:W-:Y:S04]  /*dee0*/  FMUL.FTZ R8, R31, c[0x0][0x320] ;  /* 0x0000c8001f087a20 */ /* 0x000fe80000410000 */
[----:B------:R-:W2:Y:S01]  /*def0*/  MUFU.TANH R147, R147 ;  /* 0x0000009300937308 */ /* 0x000ea20000002400 */
[----:B------:R-:W-:Y:S02]  /*df00*/  FMUL.FTZ R28, R28, c[0x0][0x320] ;  /* 0x0000c8001c1c7a20 */ /* 0x000fe40000410000 */
[----:B------:R-:W-:Y:S02]  /*df10*/  FMUL.FTZ R29, R29, c[0x0][0x320] ;  /* 0x0000c8001d1d7a20 */ /* 0x000fe40000410000 */
[----:B------:R-:W-:Y:S02]  /*df20*/  FMUL.FTZ R30, R30, c[0x0][0x320] ;  /* 0x0000c8001e1e7a20 */ /* 0x000fe40000410000 */
[----:B------:R-:W-:Y:S02]  /*df30*/  FMUL.FTZ R10, R33, c[0x0][0x320] ;  /* 0x0000c800210a7a20 */ /* 0x000fe40000410000 */
[----:B------:R-:W-:Y:S01]  /*df40*/  FMUL.FTZ R18, R34, c[0x0][0x320] ;  /* 0x0000c80022127a20 */ /* 0x000fe20000410000 */
[----:B------:R-:W2:Y:S01]  /*df50*/  MUFU.TANH R175, R175 ;  /* 0x000000af00af7308 */ /* 0x000ea20000002400 */
[----:B------:R-:W-:Y:S02]  /*df60*/  FMUL.FTZ R17, R35, c[0x0][0x320] ;  /* 0x0000c80023117a20 */ /* 0x000fe40000410000 */
[----:B------:R-:W-:Y:S01]  /*df70*/  FMUL.FTZ R32, R32, c[0x0][0x320] ;  /* 0x0000c80020207a20 */ /* 0x000fe20000410000 */
[-C--:B-1----:R-:W-:Y:S02]  /*df80*/  IADD3 R22, R20, R9.reuse, RZ ;  /* 0x0000000914167210 */ /* 0x082fe40007ffe0ff */
[----:B------:R-:W-:Y:S04]  /*df90*/  IADD3 R21, R19, R9, RZ ;  /* 0x0000000913157210 */ /* 0x000fe80007ffe0ff */
[----:B------:R-:W1:Y:S10]  /*dfa0*/  MUFU.TANH R12, R12 ;  /* 0x0000000c000c7308 */ /* 0x000e740000002400 */
[----:B------:R-:W1:Y:S10]  /*dfb0*/  MUFU.TANH R162, R162 ;  /* 0x000000a200a27308 */ /* 0x000e740000002400 */
[----:B------:R-:W1:Y:S10]  /*dfc0*/  MUFU.TANH R15, R15 ;  /* 0x0000000f000f7308 */ /* 0x000e740000002400 */
[----:B------:R-:W1:Y:S10]  /*dfd0*/  MUFU.TANH R16, R16 ;  /* 0x0000001000107308 */ /* 0x000e740000002400 */
[----:B------:R-:W1:Y:S10]  /*dfe0*/  MUFU.TANH R14, R14 ;  /* 0x0000000e000e7308 */ /* 0x000e740000002400 */
[----:B------:R-:W1:Y:S10]  /*dff0*/  MUFU.TANH R13, R13 ;  /* 0x0000000d000d7308 */ /* 0x000e740000002400 */
[----:B------:R1:W1:Y:S10]  /*e000*/  MUFU.TANH R157, R24 ;  /* 0x00000018009d7308 */ /* 0x0002740000002400 */
[----:B------:R1:W1:Y:S10]  /*e010*/  MUFU.TANH R155, R25 ;  /* 0x00000019009b7308 */ /* 0x0002740000002400 */
[----:B------:R1:W1:Y:S10]  /*e020*/  MUFU.TANH R156, R26 ;  /* 0x0000001a009c7308 */ /* 0x0002740000002400 */
[----:B------:R1:W1:Y:S10]  /*e030*/  MUFU.TANH R154, R27 ;  /* 0x0000001b009a7308 */ /* 0x0002740000002400 */
[----:B------:R1:W1:Y:S10]  /*e040*/  MUFU.TANH R153, R28 ;  /* 0x0000001c00997308 */ /* 0x0002740000002400 */
[----:B------:R1:W1:Y:S10]  /*e050*/  MUFU.TANH R151, R29 ;  /* 0x0000001d00977308 */ /* 0x0002740000002400 */
[----:B------:R1:W1:Y:S10]  /*e060*/  MUFU.TANH R150, R30 ;  /* 0x0000001e00967308 */ /* 0x0002740000002400 */
[----:B------:R-:W1:Y:S10]  /*e070*/  MUFU.TANH R8, R8 ;  /* 0x0000000800087308 */ /* 0x000e740000002400 */
[----:B------:R1:W1:Y:S10]  /*e080*/  MUFU.TANH R149, R32 ;  /* 0x0000002000957308 */ /* 0x0002740000002400 */
[----:B------:R-:W1:Y:S10]  /*e090*/  MUFU.TANH R10, R10 ;  /* 0x0000000a000a7308 */ /* 0x000e740000002400 */
[----:B------:R-:W1:Y:S10]  /*e0a0*/  MUFU.TANH R18, R18 ;  /* 0x0000001200127308 */ /* 0x000e740000002400 */
[----:B------:R-:W1:Y:S01]  /*e0b0*/  MUFU.TANH R17, R17 ;  /* 0x0000001100117308 */ /* 0x000e620000002400 */
[----:B------:R-:W-:-:S05]  /*e0c0*/  @P0 BRA `(.L_x_1977) ;  /* 0x000001a000000947 */ /* 0x000fca0003800000 */
[----:B--234-:R-:W-:Y:S01]  /*e0d0*/  MOV R4, c[0x0][0x2ac] ;  /* 0x0000ab0000047a02 */ /* 0x01cfe20000000f00 */
        /* <DEDUP_REMOVED lines=14> */
.L_x_1979:
[----:B------:R-:W-:Y:S04]  /*e1c0*/  MOV R4, 0x1 ;  /* 0x0000000100047802 */ /* 0x000fe80000000f00 */
[----:B------:R-:W-:Y:S11]  /*e1d0*/  ISETP.NE.AND P0, PT, R4, c[0x0][0x32c], PT ;  /* 0x0000cb0004007a0c */ /* 0x000ff60003f05270 */
[----:B------:R-:W-:Y:S02]  /*e1e0*/  @!UPT UIADD3 URZ, URZ, URZ, URZ ;  /* 0x0000003f3f3ff290 */ /* 0x000fe4000fffe03f */
[----:B------:R-:W-:Y:S05]  /*e1f0*/  @P0 IMAD.HI.U32 R4, R6, c[0x0][0x330], RZ ;  /* 0x0000cc0006040a27 */ /* 0x000fea00078e00ff */
[----:B------:R-:W-:Y:S02]  /*e200*/  @P0 SHF.R.U32.HI R6, RZ, c[0x0][0x334], R4 ;  /* 0x0000cd00ff060a19 */ /* 0x000fe40000011604 */
.L_x_1980:
[----:B------:R-:W-:Y:S05]  /*e210*/  BSYNC B0 ;  /* 0x0000000000007941 */ /* 0x000fea0003800000 */
.L_x_1978:
[----:B------:R-:W-:Y:S04]  /*e220*/  IMAD R5, R6, c[0x0][0x32c], -R165 ;  /* 0x0000cb0006057a24 */ /* 0x000fe800078e0aa5 */
[----:B------:R-:W-:Y:S05]  /*e230*/  IMAD.IADD R4, R5, 0x1, -R204 ;  /* 0x0000000105047824 */ /* 0x000fea00078e0acc */
[----:B------:R-:W-:Y:S02]  /*e240*/  IADD3 R5, R4, c[0x0][0x32c], RZ ;  /* 0x0000cb0004057a10 */ /* 0x000fe40007ffe0ff */
[----:B------:R-:W-:Y:S02]  /*e250*/  IMNMX R21, R21, R4, !PT ;  /* 0x0000000415157217 */ /* 0x000fe40007800200 */
[----:B------:R-:W-:Y:S02]  /*e260*/  IMNMX R22, R22, R5, PT ;  /* 0x0000000516167217 */ /* 0x000fe40003800200 */
.L_x_1977:
[----:B--234-:R-:W-:Y:S01]  /*e270*/  ISETP.GT.AND P2, PT, R210, -0x1, PT ;  /* 0xffffffffd200780c */ /* 0x01cfe20003f44270 */
[----:B------:R-:W2:Y:S03]  /*e280*/  SHFL.IDX PT, R6, R23, 0x1, 0x1c1f ;  /* 0x003c1f0017067f89 */ /* 0x000ea600000e0000 */
[C---:B------:R-:W-:Y:S04]  /*e290*/  ISETP.GT.AND P0, PT, R21.reuse, RZ, P2 ;  /* 0x000000ff1500720c */ /* 0x040fe80001704270 */
[----:B------:R-:W-:Y:S04]  /*e2a0*/  ISETP.LT.OR P0, PT, R22, 0x1, P0 ;  /* 0x000000011600780c */ /* 0x000fe80000701670 */
[----:B------:R-:W-:Y:S02]  /*e2b0*/  FSEL R11, R144, -INF , !P0 ;  /* 0xff800000900b7808 */ /* 0x000fe40004000000 */
[C---:B------:R-:W-:Y:S04]  /*e2c0*/  ISETP.GT.AND P0, PT, R21.reuse, 0x1, P2 ;  /* 0x000000011500780c */ /* 0x040fe80001704270 */
[----:B------:R-:W-:Y:S04]  /*e2d0*/  ISETP.LT.OR P0, PT, R22, 0x2, P0 ;  /* 0x000000021600780c */ /* 0x000fe80000701670 */
[----:B------:R-:W-:Y:S02]  /*e2e0*/  FSEL R9, R146, -INF , !P0 ;  /* 0xff80000092097808 */ /* 0x000fe40004000000 */
[----:B------:R-:W-:Y:S01]  /*e2f0*/  ISETP.GT.AND P0, PT, R21, 0x8, P2 ;  /* 0x000000081500780c */ /* 0x000fe20001704270 */
[--C-:B--2---:R-:W-:Y:S02]  /*e300*/  IMAD.IADD R4, R20, 0x1, R6.reuse ;  /* 0x0000000114047824 */ /* 0x104fe400078e0206 */
[----:B------:R-:W-:Y:S01]  /*e310*/  IMAD.IADD R19, R19, 0x1, R6 ;  /* 0x0000000113137824 */ /* 0x000fe200078e0206 */
        /* <DEDUP_REMOVED lines=11> */
[----:B------:R-:W-:Y:S04]  /*e3d0*/  ISETP.GT.AND P0, PT, R21, 0x18, P2 ;  /* 0x000000181500780c */ /* 0x000fe80001704270 */
[C---:B------:R-:W-:Y:S04]  /*e3e0*/  ISETP.LT.OR P0, PT, R22.reuse, 0x19, P0 ;  /* 0x000000191600780c */ /* 0x040fe80000701670 */
[----:B-1----:R-:W-:Y:S02]  /*e3f0*/  FSEL R143, R15, -INF , !P0 ;  /* 0xff8000000f8f7808 */ /* 0x002fe40004000000 */
        /* <DEDUP_REMOVED lines=45> */
.L_x_1983:
[----:B------:R-:W-:Y:S04]  /*e6d0*/  MOV R6, 0x1 ;  /* 0x0000000100067802 */ /* 0x000fe80000000f00 */
[----:B------:R-:W-:Y:S11]  /*e6e0*/  ISETP.NE.AND P0, PT, R6, c[0x0][0x32c], PT ;  /* 0x0000cb0006007a0c */ /* 0x000ff60003f05270 */
[----:B------:R-:W-:Y:S02]  /*e6f0*/  @!UPT UIADD3 URZ, URZ, URZ, URZ ;  /* 0x0000003f3f3ff290 */ /* 0x000fe4000fffe03f */
[----:B------:R-:W-:Y:S05]  /*e700*/  @P0 IMAD.HI.U32 R6, R10, c[0x0][0x330], RZ ;  /* 0x0000cc000a060a27 */ /* 0x000fea00078e00ff */
[----:B------:R-:W-:Y:S02]  /*e710*/  @P0 SHF.R.U32.HI R10, RZ, c[0x0][0x334], R6 ;  /* 0x0000cd00ff0a0a19 */ /* 0x000fe40000011606 */
.L_x_1984:
[----:B------:R-:W-:Y:S05]  /*e720*/  BSYNC B0 ;  /* 0x0000000000007941 */ /* 0x000fea0003800000 */
.L_x_1982:
[----:B------:R-:W-:Y:S04]  /*e730*/  IMAD R15, R10, c[0x0][0x32c], -R165 ;  /* 0x0000cb000a0f7a24 */ /* 0x000fe800078e0aa5 */
[----:B------:R-:W-:Y:S05]  /*e740*/  IMAD.IADD R6, R15, 0x1, -R204 ;  /* 0x000000010f067824 */ /* 0x000fea00078e0acc */
[----:B------:R-:W-:Y:S02]  /*e750*/  IADD3 R15, R6, c[0x0][0x32c], RZ ;  /* 0x0000cb00060f7a10 */ /* 0x000fe40007ffe0ff */
[----:B------:R-:W-:Y:S02]  /*e760*/  IMNMX R19, R19, R6, !PT ;  /* 0x0000000613137217 */ /* 0x000fe40007800200 */
[----:B------:R-:W-:Y:S02]  /*e770*/  IMNMX R4, R4, R15, PT ;  /* 0x0000000f04047217 */ /* 0x000fe40003800200 */
.L_x_1981:
[C---:B------:R-:W-:Y:S01]  /*e780*/  ISETP.GT.AND P0, PT, R19.reuse, RZ, P2 ;  /* 0x000000ff1300720c */ /* 0x040fe20001704270 */
[----:B------:R-:W-:Y:S04]  /*e790*/  DEPBAR.LE SB0, 0x2 ;  /* 0x000080800000791a */ /* 0x000fe80000000000 */
[----:B------:R-:W-:Y:S01]  /*e7a0*/  BAR.SYNC.DEFER_BLOCKING 0x0 ;  /* 0x0000000000007b1d */ /* 0x000fe20000010000 */
[----:B------:R-:W-:Y:S02]  /*e7b0*/  ISETP.LT.OR P0, PT, R4, 0x1, P0 ;  /* 0x000000010400780c */ /* 0x000fe40000701670 */
[C---:B------:R-:W-:Y:S02]  /*e7c0*/  ISETP.GT.AND P1, PT, R19.reuse, 0x38, P2 ;  /* 0x000000381300780c */ /* 0x040fe40001724270 */
        /* <DEDUP_REMOVED lines=8> */
[C---:B------:R-:W-:Y:S02]  /*e850*/  ISETP.LT.OR P0, PT, R4.reuse, 0x9, P0 ;  /* 0x000000090400780c */ /* 0x040fe40000701670 */
[----:B------:R-:W-:Y:S01]  /*e860*/  FMNMX.FTZ R0, R7, R0, !PT ;  /* 0x0000000007007209 */ /* 0x000fe20007810000 */
[----:B------:R-:W-:Y:S01]  /*e870*/  LDSM.16.MT88.4 R28, [R134+UR4+0x100] ;  /* 0x00010004861c783b */ /* 0x000fe20008004200 */
        /* <DEDUP_REMOVED lines=58> */
[----:B------:R-:W-:Y:S02]  /*ec20*/  FMNMX.FTZ R15, R150, R15, !PT ;  /* 0x0000000f960f7209 */ /* 0x000fe40007810000 */
[----:B------:R-:W-:Y:S02]  /*ec30*/  FSEL R148, R8, -INF , !P0 ;  /* 0xff80000008947808 */ /* 0x000fe40004000000 */
[----:B------:R-:W-:Y:S02]  /*ec40*/  ISETP.GT.AND P0, PT, R19, 0x39, P2 ;  /* 0x000000391300780c */ /* 0x000fe40001704270 */
[----:B------:R-:W-:Y:S02]  /*ec50*/  ISETP.LT.OR P1, PT, R4, 0x39, P1 ;  /* 0x000000390400780c */ /* 0x000fe40000f21670 */
[----:B------:R-:W-:Y:S02]  /*ec60*/  FMNMX.FTZ R15, R148, R15, !PT ;  /* 0x0000000f940f7209 */ /* 0x000fe40007810000 */
[----:B------:R-:W-:Y:S02]  /*ec70*/  FSEL R146, R18, -INF , !P1 ;  /* 0xff80000012927808 */ /* 0x000fe40004800000 */
[----:B------:R-:W-:Y:S02]  /*ec80*/  ISETP.LT.OR P0, PT, R4, 0x3a, P0 ;  /* 0x0000003a0400780c */ /* 0x000fe40000701670 */
[----:B------:R-:W-:Y:S02]  /*ec90*/  FMNMX.FTZ R19, R146, R15, !PT ;  /* 0x0000000f92137209 */ /* 0x000fe40007810000 */
[----:B------:R-:W-:Y:S02]  /*eca0*/  FSEL R144, R17, -INF , !P0 ;  /* 0xff80000011907808 */ /* 0x000fe40004000000 */
[----:B-1----:R-:W-:Y:S02]  /*ecb0*/  FMNMX.FTZ R4, R0, R13, !PT ;  /* 0x0000000d00047209 */ /* 0x002fe40007810000 */
[----:B------:R-:W-:Y:S03]  /*ecc0*/  FMNMX.FTZ R17, R144, R19, !PT ;  /* 0x0000001390117209 */ /* 0x000fe60007810000 */
[----:B------:R-:W1:Y:S08]  /*ecd0*/  SHFL.BFLY PT, R15, R4, 0x1, 0x1f ;  /* 0x0c201f00040f7f89 */ /* 0x000e7000000e0000 */
[----:B------:R-:W2:Y:S01]  /*ece0*/  SHFL.BFLY PT, R0, R17, 0x2, 0x1f ;  /* 0x0c401f0011007f89 */ /* 0x000ea200000e0000 */
[----:B-1----:R-:W-:Y:S04]  /*ecf0*/  FMNMX.FTZ R2, R4, R15, !PT ;  /* 0x0000000f04027209 */ /* 0x002fe80007810000 */
[C---:B------:R-:W-:Y:S01]  /*ed00*/  FSETP.NEU.FTZ.AND P0, PT, R2.reuse, -INF , PT ;  /* 0xff8000000200780b */ /* 0x040fe20003f1d000 */
[----:B------:R-:W-:Y:S01]  /*ed10*/  FMUL.FTZ R152, R2, c[0x0][0x2d0] ;  /* 0x0000b40002987a20 */ /* 0x000fe20000410000 */
[----:B--2---:R-:W-:Y:S04]  /*ed20*/  FMNMX.FTZ R13, R17, R0, !PT ;  /* 0x00000000110d7209 */ /* 0x004fe80007810000 */
[----:B------:R-:W-:Y:S02]  /*ed30*/  FSEL R152, R152, RZ, P0 ;  /* 0x000000ff98987208 */ /* 0x000fe40000000000 */
[----:B------:R-:W-:Y:S01]  /*ed40*/  IADD3 R17, R134, UR4, RZ ;  /* 0x0000000486117c10 */ /* 0x000fe2000fffe0ff */
[----:B------:R-:W1:Y:S02]  /*ed50*/  SHFL.BFLY PT, R0, R13, 0x1, 0x1f ;  /* 0x0c201f000d007f89 */ /* 0x000e6400000e0000 */
[--C-:B------:R-:W-:Y:S01]  /*ed60*/  FFMA.FTZ R166, R5, c[0x0][0x2d0], -R152.reuse ;  /* 0x0000b40005a67a23 */ /* 0x100fe20000010898 */
[----:B------:R-:W-:Y:S01]  /*ed70*/  FSEL R5, R2, RZ, P0 ;  /* 0x000000ff02057208 */ /* 0x000fe20000000000 */
[--C-:B------:R-:W-:Y:S01]  /*ed80*/  FFMA.FTZ R168, R11, c[0x0][0x2d0], -R152.reuse ;  /* 0x0000b4000ba87a23 */ /* 0x100fe20000010898 */
[----:B------:R-:W-:Y:S01]  /*ed90*/  IADD3 R164, R188, R17, RZ ;  /* 0x00000011bca47210 */ /* 0x000fe20007ffe0ff */
[----:B------:R-:W-:Y:S02]  /*eda0*/  FFMA.FTZ R167, R9, c[0x0][0x2d0], -R152 ;  /* 0x0000b40009a77a23 */ /* 0x000fe40000010898 */
[----:B------:R-:W-:Y:S01]  /*edb0*/  FADD.FTZ R4, -R5, R132 ;  /* 0x0000008405047221 */ /* 0x000fe20000010100 */
[----:B------:R-:W-:Y:S01]  /*edc0*/  MUFU.EX2 R166, R166 ;  /* 0x000000a600a67308 */ /* 0x000fe20000000800 */
[--C-:B------:R-:W-:Y:S01]  /*edd0*/  FFMA.FTZ R169, R7, c[0x0][0x2d0], -R152.reuse ;  /* 0x0000b40007a97a23 */ /* 0x100fe20000010898 */
[----:B------:R-:W-:Y:S01]  /*ede0*/  IADD3 R5, R135, UR4, RZ ;  /* 0x0000000487057c10 */ /* 0x000fe2000fffe0ff */
[----:B------:R-:W-:Y:S02]  /*edf0*/  FMUL.FTZ R132, R4, c[0x0][0x2d0] ;  /* 0x0000b40004847a20 */ /* 0x000fe40000410000 */
[--C-:B------:R-:W-:Y:S01]  /*ee00*/  FFMA.FTZ R176, R143, c[0x0][0x2d0], -R152.reuse ;  /* 0x0000b4008fb07a23 */ /* 0x100fe20000010898 */
[----:B------:R-:W-:Y:S01]  /*ee10*/  IADD3 R133, R188, R5, RZ ;  /* 0x00000005bc857210 */ /* 0x000fe20007ffe0ff */
[--C-:B------:R-:W-:Y:S02]  /*ee20*/  FFMA.FTZ R177, R141, c[0x0][0x2d0], -R152.reuse ;  /* 0x0000b4008db17a23 */ /* 0x100fe40000010898 */
[--C-:B------:R-:W-:Y:S01]  /*ee30*/  FFMA.FTZ R182, R161, c[0x0][0x2d0], -R152.reuse ;  /* 0x0000b400a1b67a23 */ /* 0x100fe20000010898 */
[----:B------:R-:W2:Y:S01]  /*ee40*/  MUFU.EX2 R132, R132 ;  /* 0x0000008400847308 */ /* 0x000ea20000000800 */
[--C-:B------:R-:W-:Y:S02]  /*ee50*/  FFMA.FTZ R183, R159, c[0x0][0x2d0], -R152.reuse ;  /* 0x0000b4009fb77a23 */ /* 0x100fe40000010898 */
[--C-:B------:R-:W-:Y:S01]  /*ee60*/  FFMA.FTZ R192, R157, c[0x0][0x2d0], -R152.reuse ;  /* 0x0000b4009dc07a23 */ /* 0x100fe20000010898 */
[----:B-1----:R-:W-:Y:S01]  /*ee70*/  FMNMX.FTZ R0, R13, R0, !PT ;  /* 0x000000000d007209 */ /* 0x002fe20007810000 */
[--C-:B------:R-:W-:Y:S01]  /*ee80*/  FFMA.FTZ R211, R155, c[0x0][0x2d0], -R152.reuse ;  /* 0x0000b4009bd37a23 */ /* 0x100fe20000010898 */
[----:B------:R-:W1:Y:S01]  /*ee90*/  LDSM.16.MT88.4 R12, [R135+UR4+0x100] ;  /* 0x00010004870c783b */ /* 0x000e620008004200 */
[--C-:B------:R-:W-:Y:S01]  /*eea0*/  FFMA.FTZ R216, R153, c[0x0][0x2d0], -R152.reuse ;  /* 0x0000b40099d87a23 */ /* 0x100fe20000010898 */
[C---:B------:R-:W-:Y:S01]  /*eeb0*/  FSETP.NEU.FTZ.AND P0, PT, R0.reuse, -INF , PT ;  /* 0xff8000000000780b */ /* 0x040fe20003f1d000 */
[C---:B------:R-:W-:Y:S01]  /*eec0*/  FMUL.FTZ R145, R0.reuse, c[0x0][0x2d0] ;  /* 0x0000b40000917a20 */ /* 0x040fe20000410000 */
[----:B------:R-:W-:Y:S01]  /*eed0*/  MUFU.EX2 R168, R168 ;  /* 0x000000a800a87308 */ /* 0x000fe20000000800 */
[--C-:B------:R-:W-:Y:S01]  /*eee0*/  FFMA.FTZ R217, R151, c[0x0][0x2d0], -R152.reuse ;  /* 0x0000b40097d97a23 */ /* 0x100fe20000010898 */
[----:B------:R-:W-:Y:S01]  /*eef0*/  FSEL R4, R0, RZ, P0 ;  /* 0x000000ff00047208 */ /* 0x000fe20000000000 */
[--C-:B------:R-:W-:Y:S01]  /*ef00*/  FFMA.FTZ R218, R149, c[0x0][0x2d0], -R152.reuse ;  /* 0x0000b40095da7a23 */ /* 0x100fe20000010898 */
[----:B------:R-:W-:Y:S01]  /*ef10*/  FSEL R145, R145, RZ, P0 ;  /* 0x000000ff91917208 */ /* 0x000fe20000000000 */
[--C-:B------:R-:W-:Y:S02]  /*ef20*/  FFMA.FTZ R174, R175, c[0x0][0x2d0], -R152.reuse ;  /* 0x0000b400afae7a23 */ /* 0x100fe40000010898 */
[----:B------:R-:W-:Y:S02]  /*ef30*/  FADD.FTZ R4, -R4, R3 ;  /* 0x0000000304047221 */ /* 0x000fe40000010100 */
[--C-:B------:R-:W-:Y:S01]  /*ef40*/  FFMA.FTZ R172, R20, c[0x0][0x2d0], -R145.reuse ;  /* 0x0000b40014ac7a23 */ /* 0x100fe20000010891 */
[----:B------:R-:W3:Y:S01]  /*ef50*/  MUFU.EX2 R167, R167 ;  /* 0x000000a700a77308 */ /* 0x000ee20000000800 */
[--C-:B------:R-:W-:Y:S01]  /*ef60*/  FFMA.FTZ R171, R16, c[0x0][0x2d0], -R145.reuse ;  /* 0x0000b40010ab7a23 */ /* 0x100fe20000010891 */
[----:B------:R-:W4:Y:S01]  /*ef70*/  LDSM.16.MT88.4 R20, [R133+0x100] ;  /* 0x000100008514783b */ /* 0x000f220000004200 */
[--C-:B------:R-:W-:Y:S02]  /*ef80*/  FFMA.FTZ R170, R10, c[0x0][0x2d0], -R145.reuse ;  /* 0x0000b4000aaa7a23 */ /* 0x100fe40000010891 */
[--C-:B------:R-:W-:Y:S02]  /*ef90*/  FFMA.FTZ R173, R6, c[0x0][0x2d0], -R145.reuse ;  /* 0x0000b40006ad7a23 */ /* 0x100fe40000010891 */
[----:B------:R-:W-:Y:S02]  /*efa0*/  FMUL.FTZ R3, R4, c[0x0][0x2d0] ;  /* 0x0000b40004037a20 */ /* 0x000fe40000410000 */
[C---:B--2---:R-:W-:Y:S01]  /*efb0*/  FMUL.FTZ R4, R132.reuse, R128 ;  /* 0x0000008084047220 */ /* 0x044fe20000410000 */
[----:B------:R-:W2:Y:S01]  /*efc0*/  MUFU.EX2 R169, R169 ;  /* 0x000000a900a97308 */ /* 0x000ea20000000800 */
[C---:B------:R-:W-:Y:S02]  /*efd0*/  FMUL.FTZ R5, R132.reuse, R129 ;  /* 0x0000008184057220 */ /* 0x040fe40000410000 */
[C---:B------:R-:W-:Y:S02]  /*efe0*/  FMUL.FTZ R8, R132.reuse, R124 ;  /* 0x0000007c84087220 */ /* 0x040fe40000410000 */
[C---:B------:R-:W-:Y:S02]  /*eff0*/  FMUL.FTZ R9, R132.reuse, R125 ;  /* 0x0000007d84097220 */ /* 0x040fe40000410000 */
[C---:B------:R-:W-:Y:S02]  /*f000*/  FMUL.FTZ R16, R132.reuse, R116 ;  /* 0x0000007484107220 */ /* 0x040fe40000410000 */
[C---:B------:R-:W-:Y:S01]  /*f010*/  FMUL.FTZ R17, R132.reuse, R117 ;  /* 0x0000007584117220 */ /* 0x040fe20000410000 */
[----:B------:R-:W5:Y:S01]  /*f020*/  MUFU.EX2 R3, R3 ;  /* 0x0000000300037308 */ /* 0x000f620000000800 */
[C---:B------:R-:W-:Y:S02]  /*f030*/  FMUL.FTZ R24, R132.reuse, R108 ;  /* 0x0000006c84187220 */ /* 0x040fe40000410000 */
[C---:B------:R-:W-:Y:S01]  /*f040*/  FMUL.FTZ R25, R132.reuse, R109 ;  /* 0x0000006d84197220 */ /* 0x040fe20000410000 */
[----:B---3--:R-:W-:Y:S01]  /*f050*/  F2FP.PACK_AB R136, R167, R168 ;  /* 0x000000a8a788723e */ /* 0x008fe200000000ff */
[C---:B------:R-:W-:Y:S02]  /*f060*/  FMUL.FTZ R32, R132.reuse, R100 ;  /* 0x0000006484207220 */ /* 0x040fe40000410000 */
[----:B------:R-:W-:Y:S02]  /*f070*/  FMUL.FTZ R33, R132, R101 ;  /* 0x0000006584217220 */ /* 0x000fe40000410000 */
[--C-:B------:R-:W-:Y:S01]  /*f080*/  FFMA.FTZ R175, R163, c[0x0][0x2d0], -R152.reuse ;  /* 0x0000b400a3af7a23 */ /* 0x100fe20000010898 */
[----:B------:R-:W-:Y:S01]  /*f090*/  MUFU.EX2 R172, R172 ;  /* 0x000000ac00ac7308 */ /* 0x000fe20000000800 */
[--C-:B------:R-:W-:Y:S02]  /*f0a0*/  FFMA.FTZ R180, R142, c[0x0][0x2d0], -R145.reuse ;  /* 0x0000b4008eb47a23 */ /* 0x100fe40000010891 */
[--C-:B------:R-:W-:Y:S01]  /*f0b0*/  FFMA.FTZ R181, R140, c[0x0][0x2d0], -R145.reuse ;  /* 0x0000b4008cb57a23 */ /* 0x100fe20000010891 */
[----:B--2---:R-:W-:Y:S01]  /*f0c0*/  F2FP.PACK_AB R138, R169, R166 ;  /* 0x000000a6a98a723e */ /* 0x004fe200000000ff */
[----:B------:R-:W-:Y:S01]  /*f0d0*/  LDSM.16.MT88.4 R140, [R134+UR4+0x2900] ;  /* 0x00290004868c783b */ /* 0x000fe20008004200 */
[--C-:B------:R-:W-:Y:S02]  /*f0e0*/  FFMA.FTZ R212, R160, c[0x0][0x2d0], -R145.reuse ;  /* 0x0000b400a0d47a23 */ /* 0x100fe40000010891 */
[--C-:B------:R-:W-:Y:S02]  /*f0f0*/  FFMA.FTZ R213, R158, c[0x0][0x2d0], -R145.reuse ;  /* 0x0000b4009ed57a23 */ /* 0x100fe40000010891 */
[----:B------:R-:W2:Y:S01]  /*f100*/  MUFU.EX2 R171, R171 ;  /* 0x000000ab00ab7308 */ /* 0x000ea20000000800 */
[--C-:B------:R-:W-:Y:S02]  /*f110*/  FFMA.FTZ R214, R156, c[0x0][0x2d0], -R145.reuse ;  /* 0x0000b4009cd67a23 */ /* 0x100fe40000010891 */
[----:B------:R-:W-:Y:S01]  /*f120*/  LDSM.16.MT88.4 R156, [R164+0x3900] ;  /* 0x00390000a49c783b */ /* 0x000fe20000004200 */
[C---:B-----5:R-:W-:Y:S02]  /*f130*/  FMUL.FTZ R6, R3.reuse, R130 ;  /* 0x0000008203067220 */ /* 0x060fe40000410000 */
        /* <DEDUP_REMOVED lines=11> */
[----:B------:R-:W-:Y:S01]  /*f1f0*/  FMUL.FTZ R34, R3, R102 ;  /* 0x0000006603227220 */ /* 0x000fe20000410000 */
[----:B--2---:R-:W-:Y:S01]  /*f200*/  F2FP.PACK_AB R137, R171, R172 ;  /* 0x000000acab89723e */ /* 0x004fe200000000ff */
[----:B------:R-:W-:Y:S02]  /*f210*/  FMUL.FTZ R35, R3, R103 ;  /* 0x0000006703237220 */ /* 0x000fe40000410000 */
[--C-:B------:R-:W-:Y:S03]  /*f220*/  FFMA.FTZ R215, R154, c[0x0][0x2d0], -R145.reuse ;  /* 0x0000b4009ad77a23 */ /* 0x100fe60000010891 */
[----:B------:R-:W-:Y:S01]  /*f230*/  LDSM.16.MT88.4 R100, [R134+UR4+0x2100] ;  /* 0x002100048664783b */ /* 0x000fe20008004200 */
[--C-:B------:R-:W-:Y:S01]  /*f240*/  FFMA.FTZ R220, R150, c[0x0][0x2d0], -R145.reuse ;  /* 0x0000b40096dc7a23 */ /* 0x100fe20000010891 */
[----:B------:R-:W-:Y:S01]  /*f250*/  MUFU.EX2 R174, R174 ;  /* 0x000000ae00ae7308 */ /* 0x000fe20000000800 */
[--C-:B------:R-:W-:Y:S02]  /*f260*/  FFMA.FTZ R221, R148, c[0x0][0x2d0], -R145.reuse ;  /* 0x0000b40094dd7a23 */ /* 0x100fe40000010891 */
[--C-:B------:R-:W-:Y:S02]  /*f270*/  FFMA.FTZ R222, R146, c[0x0][0x2d0], -R145.reuse ;  /* 0x0000b40092de7a23 */ /* 0x100fe40000010891 */
[----:B------:R-:W-:Y:S01]  /*f280*/  FFMA.FTZ R152, R147, c[0x0][0x2d0], -R152 ;  /* 0x0000b40093987a23 */ /* 0x000fe20000010898 */
[----:B------:R-:W-:Y:S01]  /*f290*/  LDSM.16.MT88.4 R116, [R134+UR4+0x900] ;  /* 0x000900048674783b */ /* 0x000fe20008004200 */
[C---:B------:R-:W-:Y:S02]  /*f2a0*/  FMUL.FTZ R36, R132.reuse, R36 ;  /* 0x0000002484247220 */ /* 0x040fe40000410000 */
[C---:B------:R-:W-:Y:S01]  /*f2b0*/  FMUL.FTZ R37, R132.reuse, R37 ;  /* 0x0000002584257220 */ /* 0x040fe20000410000 */
[----:B------:R2:W-:Y:S01]  /*f2c0*/  MUFU.EX2 R219, R152 ;  /* 0x0000009800db7308 */ /* 0x0005e20000000800 */
[----:B------:R-:W-:Y:S01]  /*f2d0*/  FMUL.FTZ R38, R3, R38 ;  /* 0x0000002603267220 */ /* 0x000fe20000410000 */
[----:B---3--:R-:W-:Y:S02]  /*f2e0*/  F2FP.PACK_AB R139, R173, R170 ;  /* 0x000000aaad8b723e */ /* 0x008fe400000000ff */
[----:B------:R-:W-:Y:S01]  /*f2f0*/  LDSM.16.MT88.4 R124, [R135+UR4+0x2900] ;  /* 0x00290004877c783b */ /* 0x000fe20008004200 */
[C---:B------:R-:W-:Y:S02]  /*f300*/  FMUL.FTZ R39, R3.reuse, R39 ;  /* 0x0000002703277220 */ /* 0x040fe40000410000 */
[C---:B------:R-:W-:Y:S02]  /*f310*/  FMUL.FTZ R40, R132.reuse, R40 ;  /* 0x0000002884287220 */ /* 0x040fe40000410000 */
[C---:B------:R-:W-:Y:S01]  /*f320*/  FMUL.FTZ R41, R132.reuse, R41 ;  /* 0x0000002984297220 */ /* 0x040fe20000410000 */
[C---:B-1----:R-:W-:Y:S01]  /*f330*/  HMMA.16816.F32 R4, R136.reuse, R12, R4 ;  /* 0x0000000c8804723c */ /* 0x042fe20000001804 */
[----:B------:R-:W1:Y:S01]  /*f340*/  MUFU.EX2 R175, R175 ;  /* 0x000000af00af7308 */ /* 0x000e620000000800 */
[----:B------:R-:W-:Y:S03]  /*f350*/  LDSM.16.MT88.4 R148, [R133+0x3900] ;  /* 0x003900008594783b */ /* 0x000fe60000004200 */
[C---:B------:R-:W-:Y:S02]  /*f360*/  FMUL.FTZ R42, R3.reuse, R42 ;  /* 0x0000002a032a7220 */ /* 0x040fe40000410000 */
[C---:B------:R-:W-:Y:S01]  /*f370*/  FMUL.FTZ R12, R132.reuse, R120 ;  /* 0x00000078840c7220 */ /* 0x040fe20000410000 */
[C---:B------:R-:W-:Y:S03]  /*f380*/  HMMA.16816.F32 R8, R136.reuse, R14, R8 ;  /* 0x0000000e8808723c */ /* 0x040fe60000001808 */
[----:B------:R-:W-:Y:S01]  /*f390*/  MUFU.EX2 R176, R176 ;  /* 0x000000b000b07308 */ /* 0x000fe20000000800 */
[C---:B------:R-:W-:Y:S01]  /*f3a0*/  FMUL.FTZ R13, R132.reuse, R121 ;  /* 0x00000079840d7220 */ /* 0x040fe20000410000 */
[----:B--2---:R-:W-:Y:S02]  /*f3b0*/  LDSM.16.MT88.4 R152, [R134+UR4+0x3900] ;  /* 0x003900048698783b */ /* 0x004fe40008004200 */
[C---:B------:R-:W-:Y:S02]  /*f3c0*/  FMUL.FTZ R14, R3.reuse, R122 ;  /* 0x0000007a030e7220 */ /* 0x040fe40000410000 */
[C---:B------:R-:W-:Y:S03]  /*f3d0*/  FMUL.FTZ R15, R3.reuse, R123 ;  /* 0x0000007b030f7220 */ /* 0x040fe60000410000 */
[C---:B------:R-:W-:Y:S01]  /*f3e0*/  FMUL.FTZ R43, R3.reuse, R43 ;  /* 0x0000002b032b7220 */ /* 0x040fe20000410000 */
[----:B------:R-:W2:Y:S01]  /*f3f0*/  MUFU.EX2 R177, R177 ;  /* 0x000000b100b17308 */ /* 0x000ea20000000800 */
[----:B------:R-:W3:Y:S01]  /*f400*/  LDSM.16.MT88.4 R120, [R164+0x100] ;  /* 0x00010000a478783b */ /* 0x000ee20000004200 */
[C---:B------:R-:W-:Y:S01]  /*f410*/  FMUL.FTZ R44, R132.reuse, R44 ;  /* 0x0000002c842c7220 */ /* 0x040fe20000410000 */
[C---:B----4-:R-:W-:Y:S03]  /*f420*/  HMMA.16816.F32 R12, R136.reuse, R20, R12 ;  /* 0x00000014880c723c */ /* 0x050fe6000000180c */
        /* <DEDUP_REMOVED lines=10> */
[----:B------:R-:W4:Y:S01]  /*f4d0*/  LDSM.16.MT88.4 R112, [R135+UR4+0x2100] ;  /* 0x002100048770783b */ /* 0x000f220008004200 */
        /* <DEDUP_REMOVED lines=9> */
[----:B------:R-:W-:Y:S01]  /*f570*/  MUFU.EX2 R183, R183 ;  /* 0x000000b700b77308 */ /* 0x000fe20000000800 */
[C---:B------:R-:W-:Y:S02]  /*f580*/  FMUL.FTZ R52, R132.reuse, R52 ;  /* 0x0000003484347220 */ /* 0x040fe40000410000 */
[C---:B------:R-:W-:Y:S04]  /*f590*/  FMUL.FTZ R30, R3.reuse, R106 ;  /* 0x0000006a031e7220 */ /* 0x040fe80000410000 */
[C---:B------:R-:W-:Y:S02]  /*f5a0*/  FMUL.FTZ R31, R3.reuse, R107 ;  /* 0x0000006b031f7220 */ /* 0x040fe40000410000 */
[----:B------:R-:W5:Y:S01]  /*f5b0*/  LDSM.16.MT88.4 R104, [R133+0x2100] ;  /* 0x002100008568783b */ /* 0x000f620000004200 */
        /* <DEDUP_REMOVED lines=12> */
[C---:B----4-:R-:W-:Y:S04]  /*f680*/  HMMA.16816.F32 R36, R136.reuse, R112, R36 ;  /* 0x000000708824723c */ /* 0x050fe80000001824 */
[C---:B------:R-:W-:Y:S01]  /*f690*/  FMUL.FTZ R60, R132.reuse, R60 ;  /* 0x0000003c843c7220 */ /* 0x040fe20000410000 */
[----:B------:R-:W-:Y:S01]  /*f6a0*/  MUFU.EX2 R212, R212 ;  /* 0x000000d400d47308 */ /* 0x000fe20000000800 */
[C---:B------:R-:W-:Y:S02]  /*f6b0*/  FMUL.FTZ R61, R132.reuse, R61 ;  /* 0x0000003d843d7220 */ /* 0x040fe40000410000 */
[C---:B------:R-:W-:Y:S01]  /*f6c0*/  HMMA.16816.F32 R40, R136.reuse, R114, R40 ;  /* 0x000000728828723c */ /* 0x040fe20000001828 */
[----:B------:R-:W-:Y:S03]  /*f6d0*/  LDSM.16.MT88.4 R112, [R135+UR4+0x900] ;  /* 0x000900048770783b */ /* 0x000fe60008004200 */
[C---:B------:R-:W-:Y:S02]  /*f6e0*/  FMUL.FTZ R62, R3.reuse, R62 ;  /* 0x0000003e033e7220 */ /* 0x040fe40000410000 */
[C---:B------:R-:W-:Y:S01]  /*f6f0*/  FMUL.FTZ R63, R3.reuse, R63 ;  /* 0x0000003f033f7220 */ /* 0x040fe20000410000 */
[----:B------:R-:W-:Y:S01]  /*f700*/  MUFU.EX2 R213, R213 ;  /* 0x000000d500d57308 */ /* 0x000fe20000000800 */
[C---:B------:R-:W-:Y:S01]  /*f710*/  FMUL.FTZ R64, R132.reuse, R64 ;  /* 0x0000004084407220 */ /* 0x040fe20000410000 */
[C---:B-----5:R-:W-:Y:S03]  /*f720*/  HMMA.16816.F32 R44, R136.reuse, R104, R44 ;  /* 0x00000068882c723c */ /* 0x060fe6000000182c */
[C---:B------:R-:W-:Y:S02]  /*f730*/  FMUL.FTZ R65, R132.reuse, R65 ;  /* 0x0000004184417220 */ /* 0x040fe40000410000 */
[C---:B------:R-:W-:Y:S03]  /*f740*/  FMUL.FTZ R66, R3.reuse, R66 ;  /* 0x0000004203427220 */ /* 0x040fe60000410000 */
[----:B------:R-:W-:Y:S01]  /*f750*/  MUFU.EX2 R214, R214 ;  /* 0x000000d600d67308 */ /* 0x000fe20000000800 */
[C---:B------:R-:W-:Y:S01]  /*f760*/  FMUL.FTZ R67, R3.reuse, R67 ;  /* 0x0000004303437220 */ /* 0x040fe20000410000 */
[C---:B------:R-:W-:Y:S01]  /*f770*/  HMMA.16816.F32 R48, R136.reuse, R106, R48 ;  /* 0x0000006a8830723c */ /* 0x040fe20000001830 */
[----:B------:R-:W3:Y:S02]  /*f780*/  LDSM.16.MT88.4 R104, [R135+UR4+0x4100] ;  /* 0x004100048768783b */ /* 0x000ee40008004200 */
[C---:B------:R-:W-:Y:S02]  /*f790*/  FMUL.FTZ R68, R132.reuse, R68 ;  /* 0x0000004484447220 */ /* 0x040fe40000410000 */
[C---:B------:R-:W-:Y:S03]  /*f7a0*/  FMUL.FTZ R69, R132.reuse, R69 ;  /* 0x0000004584457220 */ /* 0x040fe60000410000 */
[C---:B------:R-:W-:Y:S01]  /*f7b0*/  HMMA.16816.F32 R52, R136.reuse, R100, R52 ;  /* 0x000000648834723c */ /* 0x040fe20000001834 */
[----:B------:R-:W-:Y:S03]  /*f7c0*/  MUFU.EX2 R215, R215 ;  /* 0x000000d700d77308 */ /* 0x000fe60000000800 */
[C---:B------:R-:W-:Y:S02]  /*f7d0*/  FMUL.FTZ R70, R3.reuse, R70 ;  /* 0x0000004603467220 */ /* 0x040fe40000410000 */
[C---:B------:R-:W-:Y:S02]  /*f7e0*/  FMUL.FTZ R71, R3.reuse, R71 ;  /* 0x0000004703477220 */ /* 0x040fe40000410000 */
[C---:B------:R-:W-:Y:S01]  /*f7f0*/  HMMA.16816.F32 R56, R136.reuse, R102, R56 ;  /* 0x000000668838723c */ /* 0x040fe20000001838 */
[----:B------:R-:W4:Y:S02]  /*f800*/  LDSM.16.MT88.4 R100, [R133+0x4100] ;  /* 0x004100008564783b */ /* 0x000f240000004200 */
[----:B------:R-:W-:Y:S01]  /*f810*/  MUFU.EX2 R216, R216 ;  /* 0x000000d800d87308 */ /* 0x000fe20000000800 */
[C---:B------:R-:W-:Y:S02]  /*f820*/  FMUL.FTZ R72, R132.reuse, R72 ;  /* 0x0000004884487220 */ /* 0x040fe40000410000 */
[C---:B------:R-:W-:Y:S02]  /*f830*/  FMUL.FTZ R73, R132.reuse, R73 ;  /* 0x0000004984497220 */ /* 0x040fe40000410000 */
[C---:B------:R-:W-:Y:S04]  /*f840*/  HMMA.16816.F32 R60, R136.reuse, R108, R60 ;  /* 0x0000006c883c723c */ /* 0x040fe8000000183c */
[C---:B------:R-:W-:Y:S01]  /*f850*/  FMUL.FTZ R74, R3.reuse, R74 ;  /* 0x0000004a034a7220 */ /* 0x040fe20000410000 */
[----:B------:R-:W-:Y:S01]  /*f860*/  MUFU.EX2 R217, R217 ;  /* 0x000000d900d97308 */ /* 0x000fe20000000800 */
[C---:B------:R-:W-:Y:S02]  /*f870*/  FMUL.FTZ R75, R3.reuse, R75 ;  /* 0x0000004b034b7220 */ /* 0x040fe40000410000 */
[C---:B------:R-:W-:Y:S01]  /*f880*/  HMMA.16816.F32 R64, R136.reuse, R110, R64 ;  /* 0x0000006e8840723c */ /* 0x040fe20000001840 */
[----:B------:R-:W5:Y:S03]  /*f890*/  LDSM.16.MT88.4 R108, [R134+UR4+0x4100] ;  /* 0x00410004866c783b */ /* 0x000f660008004200 */
[C---:B------:R-:W-:Y:S02]  /*f8a0*/  FMUL.FTZ R84, R132.reuse, R84 ;  /* 0x0000005484547220 */ /* 0x040fe40000410000 */
[----:B------:R-:W-:Y:S01]  /*f8b0*/  FMUL.FTZ R85, R132, R85 ;  /* 0x0000005584557220 */ /* 0x000fe20000410000 */
[----:B------:R-:W-:Y:S01]  /*f8c0*/  MUFU.EX2 R218, R218 ;  /* 0x000000da00da7308 */ /* 0x000fe20000000800 */
[C---:B------:R-:W-:Y:S01]  /*f8d0*/  FMUL.FTZ R86, R3.reuse, R86 ;  /* 0x0000005603567220 */ /* 0x040fe20000410000 */
[C---:B---3--:R-:W-:Y:S03]  /*f8e0*/  HMMA.16816.F32 R68, R136.reuse, R104, R68 ;  /* 0x000000688844723c */ /* 0x048fe60000001844 */
[C---:B------:R-:W-:Y:S02]  /*f8f0*/  FMUL.FTZ R87, R3.reuse, R87 ;  /* 0x0000005703577220 */ /* 0x040fe40000410000 */
[--C-:B------:R-:W-:Y:S02]  /*f900*/  FFMA.FTZ R179, R178, c[0x0][0x2d0], -R145.reuse ;  /* 0x0000b400b2b37a23 */ /* 0x100fe40000010891 */
[--C-:B------:R-:W-:Y:S01]  /*f910*/  FFMA.FTZ R178, R162, c[0x0][0x2d0], -R145.reuse ;  /* 0x0000b400a2b27a23 */ /* 0x100fe20000010891 */
[C---:B------:R-:W-:Y:S01]  /*f920*/  HMMA.16816.F32 R72, R136.reuse, R106, R72 ;  /* 0x0000006a8848723c */ /* 0x040fe20000001848 */
[----:B------:R-:W3:Y:S01]  /*f930*/  LDSM.16.MT88.4 R104, [R164+0x4100] ;  /* 0x00410000a468783b */ /* 0x000ee20000004200 */
[----:B------:R-:W-:Y:S02]  /*f940*/  MUFU.EX2 R220, R220 ;  /* 0x000000dc00dc7308 */ /* 0x000fe40000000800 */
[C---:B------:R-:W-:Y:S02]  /*f950*/  FMUL.FTZ R76, R132.reuse, R76 ;  /* 0x0000004c844c7220 */ /* 0x040fe40000410000 */
[----:B------:R-:W-:Y:S02]  /*f960*/  FMUL.FTZ R77, R132, R77 ;  /* 0x0000004d844d7220 */ /* 0x000fe40000410000 */
[C---:B------:R-:W-:Y:S01]  /*f970*/  FMUL.FTZ R78, R3.reuse, R78 ;  /* 0x0000004e034e7220 */ /* 0x040fe20000410000 */
[----:B------:R-:W-:Y:S03]  /*f980*/  LDSM.16.MT88.4 R160, [R135+UR4+0x5900] ;  /* 0x0059000487a0783b */ /* 0x000fe60008004200 */
[C---:B------:R-:W-:Y:S01]  /*f990*/  FMUL.FTZ R79, R3.reuse, R79 ;  /* 0x0000004f034f7220 */ /* 0x040fe20000410000 */
[----:B------:R-:W-:Y:S01]  /*f9a0*/  MUFU.EX2 R179, R179 ;  /* 0x000000b300b37308 */ /* 0x000fe20000000800 */
[----:B------:R-:W-:Y:S02]  /*f9b0*/  FFMA.FTZ R145, R144, c[0x0][0x2d0], -R145 ;  /* 0x0000b40090917a23 */ /* 0x000fe40000010891 */
[C---:B------:R-:W-:Y:S02]  /*f9c0*/  FMUL.FTZ R88, R132.reuse, R88 ;  /* 0x0000005884587220 */ /* 0x040fe40000410000 */
[C---:B------:R-:W-:Y:S01]  /*f9d0*/  FMUL.FTZ R89, R132.reuse, R89 ;  /* 0x0000005984597220 */ /* 0x040fe20000410000 */
[C---:B----4-:R-:W-:Y:S03]  /*f9e0*/  HMMA.16816.F32 R76, R136.reuse, R100, R76 ;  /* 0x00000064884c723c */ /* 0x050fe6000000184c */
[C---:B------:R-:W-:Y:S01]  /*f9f0*/  FMUL.FTZ R80, R132.reuse, R80 ;  /* 0x0000005084507220 */ /* 0x040fe20000410000 */
[----:B------:R-:W4:Y:S01]  /*fa00*/  MUFU.EX2 R178, R178 ;  /* 0x000000b200b27308 */ /* 0x000f220000000800 */
[C---:B------:R-:W-:Y:S02]  /*fa10*/  FMUL.FTZ R81, R132.reuse, R81 ;  /* 0x0000005184517220 */ /* 0x040fe40000410000 */
[----:B------:R-:W-:Y:S01]  /*fa20*/  FMUL.FTZ R82, R3, R82 ;  /* 0x0000005203527220 */ /* 0x000fe20000410000 */
[----:B-1----:R-:W-:Y:S01]  /*fa30*/  F2FP.PACK_AB R100, R175, R174 ;  /* 0x000000aeaf64723e */ /* 0x002fe200000000ff */
[C---:B------:R-:W-:Y:S03]  /*fa40*/  FMUL.FTZ R83, R3.reuse, R83 ;  /* 0x0000005303537220 */ /* 0x040fe60000410000 */
[C---:B------:R-:W-:Y:S02]  /*fa50*/  FMUL.FTZ R90, R3.reuse, R90 ;  /* 0x0000005a035a7220 */ /* 0x040fe40000410000 */
[----:B------:R1:W-:Y:S01]  /*fa60*/  MUFU.EX2 R223, R145 ;  /* 0x0000009100df7308 */ /* 0x0003e20000000800 */
[C---:B------:R-:W-:Y:S01]  /*fa70*/  FMUL.FTZ R91, R3.reuse, R91 ;  /* 0x0000005b035b7220 */ /* 0x040fe20000410000 */
[C---:B------:R-:W-:Y:S03]  /*fa80*/  HMMA.16816.F32 R80, R136.reuse, R102, R80 ;  /* 0x000000668850723c */ /* 0x040fe60000001850 */
[C---:B------:R-:W-:Y:S02]  /*fa90*/  FMUL.FTZ R92, R132.reuse, R92 ;  /* 0x0000005c845c7220 */ /* 0x040fe40000410000 */
[C---:B------:R-:W-:Y:S02]  /*faa0*/  FMUL.FTZ R93, R132.reuse, R93 ;  /* 0x0000005d845d7220 */ /* 0x040fe40000410000 */
[C---:B------:R-:W-:Y:S01]  /*fab0*/  FMUL.FTZ R94, R3.reuse, R94 ;  /* 0x0000005e035e7220 */ /* 0x040fe20000410000 */
[C---:B-----5:R-:W-:Y:S01]  /*fac0*/  HMMA.16816.F32 R84, R136.reuse, R108, R84 ;  /* 0x0000006c8854723c */ /* 0x060fe20000001854 */
[----:B------:R-:W5:Y:S03]  /*fad0*/  MUFU.EX2 R221, R221 ;  /* 0x000000dd00dd7308 */ /* 0x000f660000000800 */
[----:B------:R-:W-:Y:S01]  /*fae0*/  FMUL.FTZ R95, R3, R95 ;  /* 0x0000005f035f7220 */ /* 0x000fe20000410000 */
[----:B--2---:R-:W-:Y:S01]  /*faf0*/  F2FP.PACK_AB R102, R177, R176 ;  /* 0x000000b0b166723e */ /* 0x004fe200000000ff */
[----:B------:R-:W-:Y:S01]  /*fb00*/  FMUL.FTZ R96, R132, R96 ;  /* 0x0000006084607220 */ /* 0x000fe20000410000 */
[----:B----4-:R-:W-:Y:S01]  /*fb10*/  F2FP.PACK_AB R101, R178, R179 ;  /* 0x000000b3b265723e */ /* 0x010fe200000000ff */
[C---:B------:R-:W-:Y:S01]  /*fb20*/  HMMA.16816.F32 R88, R136.reuse, R110, R88 ;  /* 0x0000006e8858723c */ /* 0x040fe20000001858 */
[----:B------:R-:W2:Y:S02]  /*fb30*/  LDSM.16.MT88.4 R108, [R133+0x900] ;  /* 0x00090000856c783b */ /* 0x000ea40000004200 */
[----:B------:R-:W4:Y:S01]  /*fb40*/  MUFU.EX2 R222, R222 ;  /* 0x000000de00de7308 */ /* 0x000f220000000800 */
[C---:B------:R-:W-:Y:S01]  /*fb50*/  FMUL.FTZ R97, R132.reuse, R97 ;  /* 0x0000006184617220 */ /* 0x040fe20000410000 */
[----:B------:R-:W-:Y:S01]  /*fb60*/  F2FP.PACK_AB R103, R181, R180 ;  /* 0x000000b4b567723e */ /* 0x000fe200000000ff */
[C---:B------:R-:W-:Y:S02]  /*fb70*/  FMUL.FTZ R98, R3.reuse, R98 ;  /* 0x0000006203627220 */ /* 0x040fe40000410000 */
[C---:B---3--:R-:W-:Y:S01]  /*fb80*/  HMMA.16816.F32 R92, R136.reuse, R104, R92 ;  /* 0x00000068885c723c */ /* 0x048fe2000000185c */
[----:B-1----:R-:W-:Y:S03]  /*fb90*/  LDSM.16.MT88.4 R144, [R135+UR4+0x3900] ;  /* 0x003900048790783b */ /* 0x002fe60008004200 */
[C---:B------:R-:W-:Y:S02]  /*fba0*/  FMUL.FTZ R99, R3.reuse, R99 ;  /* 0x0000006303637220 */ /* 0x040fe40000410000 */
[----:B------:R-:W-:Y:S02]  /*fbb0*/  FFMA.FTZ R168, R132, R205, R168 ;  /* 0x000000cd84a87223 */ /* 0x000fe400000100a8 */
[----:B------:R-:W-:Y:S01]  /*fbc0*/  FFMA.FTZ R172, R3, R206, R172 ;  /* 0x000000ce03ac7223 */ /* 0x000fe200000100ac */
[----:B------:R-:W-:Y:S02]  /*fbd0*/  IADD3 R3, R210, -0x2, RZ ;  /* 0xfffffffed2037810 */ /* 0x000fe40007ffe0ff */
[----:B------:R-:W-:Y:S01]  /*fbe0*/  HMMA.16816.F32 R96, R136, R106, R96 ;  /* 0x0000006a8860723c */ /* 0x000fe20000001860 */
[----:B------:R-:W1:Y:S02]  /*fbf0*/  LDSM.16.MT88.4 R104, [R164+0x2900] ;  /* 0x00290000a468783b */ /* 0x000e640000004200 */
[----:B------:R-:W-:Y:S01]  /*fc00*/  FADD.FTZ R167, R167, R168 ;  /* 0x000000a8a7a77221 */ /* 0x000fe20000010000 */
[----:B------:R-:W-:Y:S01]  /*fc10*/  ISETP.GE.AND P0, PT, R3, UR11, PT ;  /* 0x0000000b03007c0c */ /* 0x000fe2000bf06270 */
[----:B------:R-:W-:Y:S02]  /*fc20*/  FADD.FTZ R171, R171, R172 ;  /* 0x000000acabab7221 */ /* 0x000fe40000010000 */
[----:B------:R-:W-:Y:S01]  /*fc30*/  F2FP.PACK_AB R136, R217, R216 ;  /* 0x000000d8d988723e */ /* 0x000fe200000000ff */
[C---:B------:R-:W-:Y:S05]  /*fc40*/  HMMA.16816.F32 R4, R100.reuse, R112, R4 ;  /* 0x000000706404723c */ /* 0x040fea0000001804 */
[----:B------:R-:W-:Y:S01]  /*fc50*/  F2FP.PACK_AB R138, R219, R218 ;  /* 0x000000dadb8a723e */ /* 0x000fe200000000ff */
[----:B------:R-:W-:Y:S01]  /*fc60*/  FADD.FTZ R166, R166, R167 ;  /* 0x000000a7a6a67221 */ /* 0x000fe20000010000 */
[----:B-----5:R-:W-:Y:S01]  /*fc70*/  F2FP.PACK_AB R137, R221, R220 ;  /* 0x000000dcdd89723e */ /* 0x020fe200000000ff */
[C---:B------:R-:W-:Y:S01]  /*fc80*/  HMMA.16816.F32 R8, R100.reuse, R114, R8 ;  /* 0x000000726408723c */ /* 0x040fe20000001808 */
[----:B------:R-:W-:Y:S03]  /*fc90*/  LDSM.16.MT88.4 R112, [R133+0x4900] ;  /* 0x004900008570783b */ /* 0x000fe60000004200 */
[----:B----4-:R-:W-:Y:S01]  /*fca0*/  F2FP.PACK_AB R139, R223, R222 ;  /* 0x000000dedf8b723e */ /* 0x010fe200000000ff */
[----:B------:R-:W-:Y:S02]  /*fcb0*/  FADD.FTZ R170, R170, R171 ;  /* 0x000000abaaaa7221 */ /* 0x000fe40000010000 */
[----:B------:R-:W-:Y:S01]  /*fcc0*/  FADD.FTZ R169, R169, R166 ;  /* 0x000000a6a9a97221 */ /* 0x000fe20000010000 */
[C---:B--2---:R-:W-:Y:S04]  /*fcd0*/  HMMA.16816.F32 R12, R100.reuse, R108, R12 ;  /* 0x0000006c640c723c */ /* 0x044fe8000000180c */
        /* <DEDUP_REMOVED lines=121> */
[----:B------:R-:W-:Y:S01]  /*10470*/  IMAD.MOV.U32 R198, RZ, RZ, RZ ;  /* 0x000000ffffc67224 */ /* 0x000fe200078e00ff */
[----:B------:R-:W-:Y:S02]  /*10480*/  ISETP.NE.AND P2, PT, R195, 0x1, PT ;  /* 0x00000001c300780c */ /* 0x000fe40003f45270 */
[----:B------:R-:W-:Y:S04]  /*10490*/  IADD3 R199, R201, R165, R202 ;  /* 0x000000a5c9c77210 */ /* 0x000fe80007ffe0ca */
[----:B------:R-:W-:Y:S05]  /*104a0*/  IADD3 R199, R199, -0x80, RZ ;  /* 0xffffff80c7c77810 */ /* 0x000fea0007ffe0ff */
        /* <DEDUP_REMOVED lines=8> */
[----:B------:R1:W2:Y:S01]  /*10530*/  @!P3 LDG.E R198, [R4.64] ;  /* 0x0000001404c6b981 */ /* 0x0002a2000c1e1900 */
[----:B------:R-:W-:Y:S05]  /*10540*/  IMAD R199, R6, c[0x0][0x2b8], R199 ;  /* 0x0000ae0006c77a24 */ /* 0x000fea00078e02c7 */
[----:B------:R-:W-:Y:S05]  /*10550*/  SHF.R.S32.HI R3, RZ, 0x1f, R199 ;  /* 0x0000001fff037819 */ /* 0x000fea00000114c7 */
        /* <DEDUP_REMOVED lines=10> */
[----:B------:R-:W-:Y:S02]  /*10600*/  LEA R17, P0, R4, c[0x0][0x1c8], 0x1 ;  /* 0x0000720004117a11 */ /* 0x000fe400078008ff */
[----:B------:R-:W-:Y:S02]  /*10610*/  SHF.L.U64.HI R5, R194, 0x1, R197 ;  /* 0x00000001c2057819 */ /* 0x000fe400000102c5 */
[----:B------:R-:W-:Y:S01]  /*10620*/  LEA.HI.X R16, R4, c[0x0][0x1cc], R3, 0x1, P0 ;  /* 0x0000730004107a11 */ /* 0x000fe200000f0c03 */
[----:B------:R-:W1:Y:S01]  /*10630*/  SHFL.IDX PT, R9, R17, RZ, 0x181f ;  /* 0x00181fff11097589 */ /* 0x000e6200000e0000 */
[----:B------:R-:W-:Y:S02]  /*10640*/  IMAD.SHL.U32 R4, R194, 0x2, RZ ;  /* 0x00000002c2047824 */ /* 0x000fe400078e00ff */
[----:B------:R-:W-:Y:S01]  /*10650*/  IMAD.U32 R3, RZ, RZ, UR15 ;  /* 0x0000000fff037e24 */ /* 0x000fe2000f8e00ff */
[----:B------:R-:W2:Y:S03]  /*10660*/  SHFL.IDX PT, R8, R16, RZ, 0x181f ;  /* 0x00181fff10087589 */ /* 0x000ea600000e0000 */
[----:B------:R-:W-:Y:S01]  /*10670*/  IMAD R3, R3, 0x3000, R200 ;  /* 0x0000300003037824 */ /* 0x000fe200078e02c8 */
[----:B------:R-:W3:Y:S04]  /*10680*/  SHFL.IDX PT, R7, R17, 0x1, 0x181f ;  /* 0x00381f0011077f89 */ /* 0x000ee800000e0000 */
[----:B------:R4:W5:Y:S01]  /*10690*/  SHFL.IDX PT, R6, R16, 0x1, 0x181f ;  /* 0x00381f0010067f89 */ /* 0x00096200000e0000 */
[C---:B-1----:R-:W-:Y:S02]  /*106a0*/  IADD3 R12, P0, R9.reuse, R208, RZ ;  /* 0x000000d0090c7210 */ /* 0x042fe40007f1e0ff */
[C---:B------:R-:W-:Y:S02]  /*106b0*/  IADD3 R10, P2, R9.reuse, R209, RZ ;  /* 0x000000d1090a7210 */ /* 0x040fe40007f5e0ff */
[C---:B--2---:R-:W-:Y:S02]  /*106c0*/  IADD3.X R13, R8.reuse, R193, RZ, P0, !PT ;  /* 0x000000c1080d7210 */ /* 0x044fe400007fe4ff */
[-C--:B------:R-:W-:Y:S01]  /*106d0*/  IADD3 R14, P1, R9, R4.reuse, RZ ;  /* 0x00000004090e7210 */ /* 0x080fe20007f3e0ff */
[----:B------:R-:W-:Y:S01]  /*106e0*/  IMAD.SHL.U32 R9, R3, 0x2, RZ ;  /* 0x0000000203097824 */ /* 0x000fe200078e00ff */
[C---:B---3--:R-:W-:Y:S01]  /*106f0*/  IADD3 R4, P0, R7.reuse, R4, RZ ;  /* 0x0000000407047210 */ /* 0x048fe20007f1e0ff */
[C---:B------:R-:W-:Y:S02]  /*10700*/  IMAD.X R11, R8.reuse, 0x1, R207, P2 ;  /* 0x00000001080b7824 */ /* 0x040fe400010e06cf */
[----:B------:R-:W-:Y:S01]  /*10710*/  IMAD.X R15, R8, 0x1, R5, P1 ;  /* 0x00000001080f7824 */ /* 0x000fe200008e0605 */
[----:B------:R1:W-:Y:S01]  /*10720*/  LDGSTS.E.BYPASS.LTC128B.128 [R9+0xc100], [R12.64], !P5 ;  /* 0x0c1000000c097fae */ /* 0x0003e2000e901d54 */
[C---:B----4-:R-:W-:Y:S02]  /*10730*/  IADD3 R16, P1, R7.reuse, R208, RZ ;  /* 0x000000d007107210 */ /* 0x050fe40007f3e0ff */
[C---:B-----5:R-:W-:Y:S01]  /*10740*/  IADD3.X R5, R6.reuse, R5, RZ, P0, !PT ;  /* 0x0000000506057210 */ /* 0x060fe200007fe4ff */
[----:B------:R1:W-:Y:S01]  /*10750*/  LDGSTS.E.BYPASS.LTC128B.128 [R9+0xe100], [R10.64], !P4 ;  /* 0x0e1000000a097fae */ /* 0x0003e2000e101d54 */
[----:B------:R-:W-:Y:S01]  /*10760*/  IADD3 R18, P0, R7, R209, RZ ;  /* 0x000000d107127210 */ /* 0x000fe20007f1e0ff */
[C---:B------:R-:W-:Y:S02]  /*10770*/  IMAD.X R17, R6.reuse, 0x1, R193, P1 ;  /* 0x0000000106117824 */ /* 0x040fe400008e06c1 */
[----:B------:R1:W-:Y:S02]  /*10780*/  LDGSTS.E.BYPASS.LTC128B.128 [R9+0x10100], [R14.64], !P6 ;  /* 0x101000000e097fae */ /* 0x0003e4000f101d54 */
[----:B------:R-:W-:Y:S02]  /*10790*/  IMAD.X R19, R6, 0x1, R207, P0 ;  /* 0x0000000106137824 */ /* 0x000fe400000e06cf */
[----:B------:R1:W-:Y:S04]  /*107a0*/  LDGSTS.E.BYPASS.LTC128B.128 [R9+0xd100], [R16.64], !P5 ;  /* 0x0d10000010097fae */ /* 0x0003e8000e901d54 */
[----:B------:R1:W-:Y:S04]  /*107b0*/  LDGSTS.E.BYPASS.LTC128B.128 [R9+0xf100], [R18.64], !P4 ;  /* 0x0f10000012097fae */ /* 0x0003e8000e101d54 */
[----:B------:R1:W-:Y:S02]  /*107c0*/  LDGSTS.E.BYPASS.LTC128B.128 [R9+0x11100], [R4.64], !P6 ;  /* 0x1110000004097fae */ /* 0x0003e4000f101d54 */
.L_x_1985:
[----:B------:R-:W-:Y:S01]  /*107d0*/  UIADD3 UR4, UR5, 0x1, URZ ;  /* 0x0000000105047890 */ /* 0x000fe2000fffe03f */
[----:B------:R-:W0:Y:S01]  /*107e0*/  LDGDEPBAR ;  /* 0x00000000000079af */ /* 0x000e220000000000 */
[----:B------:R-:W-:Y:S01]  /*107f0*/  UISETP.GE.AND UP2, UPT, UR5, 0x1, UPT ;  /* 0x000000010500788c */ /* 0x000fe2000bf46270 */
[C---:B------:R-:W-:Y:S01]  /*10800*/  ISETP.LE.AND P0, PT, R210.reuse, UR11, PT ;  /* 0x0000000bd2007c0c */ /* 0x040fe2000bf03270 */
[----:B------:R-:W-:Y:S01]  /*10810*/  IMAD.MOV.U32 R3, RZ, RZ, R0 ;  /* 0x000000ffff037224 */ /* 0x000fe200078e0000 */
[----:B------:R-:W-:Y:S01]  /*10820*/  IADD3 R210, R210, -0x1, RZ ;  /* 0xffffffffd2d27810 */ /* 0x000fe20007ffe0ff */
[----:B------:R-:W-:Y:S01]  /*10830*/  USEL UR5, UR4, URZ, !UP2 ;  /* 0x0000003f04057287 */ /* 0x000fe2000d000000 */
[----:B------:R-:W-:Y:S09]  /*10840*/  IMAD.MOV.U32 R132, RZ, RZ, R2 ;  /* 0x000000ffff847224 */ /* 0x000ff200078e0002 */
[----:B------:R-:W-:-:S05]  /*10850*/  @!P0 BRA `(.L_x_1986) ;  /* 0xffffc65000008947 */ /* 0x000fca000383ffff */
.L_x_1975:
[----:B-1----:R-:W1:Y:S01]  /*10860*/  SHFL.BFLY PT, R8, R205, 0x2, 0x1f ;  /* 0x0c401f00cd087f89 */ /* 0x002e6200000e0000 */
        /* <DEDUP_REMOVED lines=14> */
[----:B------:R-:W-:-:S03]  /*10950*/  @P0 MOV R10, 0x3f317218 ;  /* 0x3f317218000a0802 */ /* 0x000fc60000000f00 */
[----:B------:R-:W-:Y:S02]  /*10960*/  @P1 FMUL.FTZ R8, R8, c[0x0][0x2d0] ;  /* 0x0000b40008081a20 */ /* 0x000fe40000410000 */
[----:B------:R-:W2:Y:S08]  /*10970*/  @P0 MUFU.LG2 R7, R4 ;  /* 0x0000000400070308 */ /* 0x000eb00000000c00 */
[----:B------:R-:W3:Y:S01]  /*10980*/  @P1 MUFU.LG2 R5, R5 ;  /* 0x0000000500051308 */ /* 0x000ee20000000c00 */
[----:B-1----:R-:W-:-:S02]  /*10990*/  FMUL.FTZ R128, R6, R128 ;  /* 0x0000008006807220 */ /* 0x002fc40000410000 */
[C---:B------:R-:W-:Y:S02]  /*109a0*/  FMUL.FTZ R129, R6.reuse, R129 ;  /* 0x0000008106817220 */ /* 0x040fe40000410000 */
[C---:B------:R-:W-:Y:S02]  /*109b0*/  FMUL.FTZ R124, R6.reuse, R124 ;  /* 0x0000007c067c7220 */ /* 0x040fe40000410000 */
[----:B------:R-:W-:Y:S01]  /*109c0*/  FMUL.FTZ R125, R6, R125 ;  /* 0x0000007d067d7220 */ /* 0x000fe20000410000 */
[----:B------:R1:W4:Y:S01]  /*109d0*/  @P0 MUFU.RCP R3, R4 ;  /* 0x0000000400030308 */ /* 0x0003220000001000 */
[----:B--2---:R-:W-:Y:S02]  /*109e0*/  @P0 FMUL.FTZ R9, R7, 0.69314718246459960938 ;  /* 0x3f31721807090820 */ /* 0x004fe40000410000 */
[----:B------:R-:W-:Y:S02]  /*109f0*/  @P0 FMUL.FTZ R7, R10, c[0x0][0x2d0] ;  /* 0x0000b4000a070a20 */ /* 0x000fe40000410000 */
[----:B------:R-:W-:-:S02]  /*10a00*/  FMUL.FTZ R120, R6, R120 ;  /* 0x0000007806787220 */ /* 0x000fc40000410000 */
        /* <DEDUP_REMOVED lines=96> */
.L_x_1935:
[----:B------:R-:W-:Y:S05]  /*11010*/  @P2 BRA `(.L_x_1987) ;  /* 0x0000198000002947 */ /* 0x000fea0003800000 */
[----:B------:R-:W1:Y:S01]  /*11020*/  S2R R2, SR_TID.X ;  /* 0x0000000000027919 */ /* 0x000e620000002100 */
[----:B------:R-:W-:Y:S01]  /*11030*/  IMAD R7, RZ, RZ, -UR14 ;  /* 0x8000000eff077e24 */ /* 0x000fe2000f8e02ff */
[----:B------:R-:W-:Y:S01]  /*11040*/  USHF.R.S32.HI UR6, URZ, 0x1f, UR14 ;  /* 0x0000001f3f067899 */ /* 0x000fe2000801140e */
[----:B------:R-:W-:Y:S01]  /*11050*/  IMAD.MOV.U32 R11, RZ, RZ, c[0x0][0x4e8] ;  /* 0x00013a00ff0b7624 */ /* 0x000fe200078e00ff */
[----:B------:R-:W2:Y:S01]  /*11060*/  S2R R0, SR_CTAID.Y ;  /* 0x0000000000007919 */ /* 0x000ea20000002600 */
[----:B------:R-:W-:Y:S01]  /*11070*/  ULDC.64 UR4, c[0x0][0x4d0] ;  /* 0x0001340000047ab9 */ /* 0x000fe20000000a00 */
[----:B------:R-:W-:Y:S01]  /*11080*/  BSSY B0, `(.L_x_1988) ;  /* 0x00000fe000007945 */ /* 0x000fe20003800000 */
[----:B------:R-:W-:Y:S01]  /*11090*/  UIMAD UR7, UR6, UR4, URZ ;  /* 0x00000004060772a4 */ /* 0x000fe2000f8e023f */
[----:B------:R-:W3:Y:S01]  /*110a0*/  S2R R9, SR_CTAID.Z ;  /* 0x0000000000097919 */ /* 0x000ee20000002700 */
[----:B------:R-:W-:Y:S01]  /*110b0*/  UIMAD.WIDE.U32 UR8, UR14, UR4, URZ ;  /* 0x000000040e0872a5 */ /* 0x000fe2000f8e003f */
[C---:B------:R-:W-:Y:S01]  /*110c0*/  ISETP.NE.AND P1, PT, R11.reuse, 0x1, PT ;  /* 0x000000010b00780c */ /* 0x040fe20003f25270 */
[----:B------:R-:W-:Y:S01]  /*110d0*/  UIMAD UR7, UR14, UR5, UR7 ;  /* 0x000000050e0772a4 */ /* 0x000fe2000f8e0207 */
[----:B------:R-:W4:Y:S01]  /*110e0*/  S2R R10, SR_CTAID.X ;  /* 0x00000000000a7919 */ /* 0x000f220000002500 */
[----:B------:R-:W-:Y:S01]  /*110f0*/  IMAD R11, R11, c[0x0][0x388], RZ ;  /* 0x0000e2000b0b7a24 */ /* 0x000fe200078e02ff */
        /* <DEDUP_REMOVED lines=8> */
[----:B------:R-:W-:Y:S01]  /*11180*/  IMAD.U32 R15, RZ, RZ, UR11 ;  /* 0x0000000bff0f7e24 */ /* 0x000fe2000f8e00ff */
[----:B-1----:R-:W-:Y:S01]  /*11190*/  SHF.R.S32.HI R3, RZ, 0x1f, R2 ;  /* 0x0000001fff037819 */ /* 0x002fe20000011402 */
[----:B------:R-:W-:Y:S01]  /*111a0*/  UIADD3 UR4, UR11, UR4, URZ ;  /* 0x000000040b047290 */ /* 0x000fe2000fffe03f */
[----:B------:R-:W-:Y:S02]  /*111b0*/  IMAD.U32 R17, RZ, RZ, UR7 ;  /* 0x00000007ff117e24 */ /* 0x000fe4000f8e00ff */
[----:B--2---:R-:W-:Y:S01]  /*111c0*/  IMAD R7, R7, c[0x0][0x550], R0 ;  /* 0x0001540007077a24 */ /* 0x004fe200078e0200 */
[----:B------:R-:W-:-:S02]  /*111d0*/  LEA.HI R0, R3, R2, RZ, 0x5 ;  /* 0x0000000203007211 */ /* 0x000fc400078f28ff */
[----:B------:R-:W-:Y:S01]  /*111e0*/  LEA.HI R3, R3, R2, RZ, 0x2 ;  /* 0x0000000203037211 */ /* 0x000fe200078f10ff */
[----:B------:R-:W-:Y:S01]  /*111f0*/  IMAD.U32 R15, RZ, RZ, UR4 ;  /* 0x00000004ff0f7e24 */ /* 0x000fe2000f8e00ff */
[----:B------:R-:W-:Y:S01]  /*11200*/  LOP3.LUT R5, R0, 0xffffffe0, RZ, 0xc0, !PT ;  /* 0xffffffe000057812 */ /* 0x000fe200078ec0ff */
[----:B---3--:R-:W-:Y:S01]  /*11210*/  IMAD.WIDE.U32 R16, R9, c[0x0][0x4d8], R16 ;  /* 0x0001360009107a25 */ /* 0x008fe200078e0010 */
[--C-:B------:R-:W-:Y:S02]  /*11220*/  SHF.R.S32.HI R13, RZ, 0x5, R0.reuse ;  /* 0x00000005ff0d7819 */ /* 0x100fe40000011400 */
[----:B------:R-:W-:Y:S01]  /*11230*/  SHF.R.S32.HI R0, RZ, 0x1f, R0 ;  /* 0x0000001fff007819 */ /* 0x000fe20000011400 */
[----:B------:R-:W-:Y:S01]  /*11240*/  IMAD.IADD R5, R2, 0x1, -R5 ;  /* 0x0000000102057824 */ /* 0x000fe200078e0a05 */
[----:B------:R-:W-:Y:S01]  /*11250*/  LOP3.LUT R3, R3, 0xfffffffc, RZ, 0xc0, !PT ;  /* 0xfffffffc03037812 */ /* 0x000fe200078ec0ff */
[----:B------:R-:W-:Y:S01]  /*11260*/  IMAD.WIDE.U32 R14, R9, c[0x0][0x440], R14 ;  /* 0x00011000090e7a25 */ /* 0x000fe200078e000e */
[----:B------:R-:W-:-:S02]  /*11270*/  LEA.HI R0, R0, R13, RZ, 0x3 ;  /* 0x0000000d00007211 */ /* 0x000fc400078f18ff */
[----:B------:R-:W-:Y:S02]  /*11280*/  IADD3 R3, -R3, R2, RZ ;  /* 0x0000000203037210 */ /* 0x000fe40007ffe1ff */
[----:B------:R-:W-:Y:S02]  /*11290*/  LOP3.LUT R0, R0, 0xffffff8, RZ, 0xc0, !PT ;  /* 0x0ffffff800007812 */ /* 0x000fe400078ec0ff */
[----:B------:R-:W-:Y:S02]  /*112a0*/  SHF.R.S32.HI R2, RZ, 0x1f, R5 ;  /* 0x0000001fff027819 */ /* 0x000fe40000011405 */
[----:B------:R-:W-:Y:S01]  /*112b0*/  SHF.R.S32.HI R8, RZ, 0x1f, R9 ;  /* 0x0000001fff087819 */ /* 0x000fe20000011409 */
[----:B------:R-:W-:Y:S01]  /*112c0*/  IMAD.IADD R13, R13, 0x1, -R0 ;  /* 0x000000010d0d7824 */ /* 0x000fe200078e0a00 */
[----:B------:R-:W-:Y:S02]  /*112d0*/  LEA.HI R0, R3, R3, RZ, 0x1 ;  /* 0x0000000303007211 */ /* 0x000fe400078f08ff */
[----:B------:R-:W-:-:S02]  /*112e0*/  LEA.HI R2, R2, R5, RZ, 0x2 ;  /* 0x0000000502027211 */ /* 0x000fc400078f10ff */
[----:B------:R-:W-:Y:S02]  /*112f0*/  LOP3.LUT R0, R0, 0x1ffffffe, RZ, 0xc0, !PT ;  /* 0x1ffffffe00007812 */ /* 0x000fe400078ec0ff */
[----:B------:R-:W-:Y:S02]  /*11300*/  SHF.R.S32.HI R12, RZ, 0x2, R2 ;  /* 0x00000002ff0c7819 */ /* 0x000fe40000011402 */
[----:B------:R-:W-:Y:S02]  /*11310*/  IADD3 R0, R3, -R0, RZ ;  /* 0x8000000003007210 */ /* 0x000fe40007ffe0ff */
[----:B------:R-:W-:Y:S01]  /*11320*/  LOP3.LUT R2, R2, 0x7ffffffc, RZ, 0xc0, !PT ;  /* 0x7ffffffc02027812 */ /* 0x000fe200078ec0ff */
[----:B------:R-:W-:Y:S02]  /*11330*/  IMAD R13, R13, 0x10, R12 ;  /* 0x000000100d0d7824 */ /* 0x000fe400078e020c */
[----:B------:R-:W-:Y:S02]  /*11340*/  IMAD R12, R8, c[0x0][0x4d8], RZ ;  /* 0x00013600080c7a24 */ /* 0x000fe400078e02ff */
[----:B------:R-:W-:Y:S01]  /*11350*/  IMAD R3, R0, 0x8, R13 ;  /* 0x0000000800037824 */ /* 0x000fe200078e020d */
[----:B------:R-:W-:Y:S01]  /*11360*/  SHF.R.S32.HI R0, RZ, 0x1f, R7 ;  /* 0x0000001fff007819 */ /* 0x000fe20000011407 */
[----:B------:R-:W-:-:S02]  /*11370*/  IMAD R8, R8, c[0x0][0x440], RZ ;  /* 0x0001100008087a24 */ /* 0x000fc400078e02ff */
[C---:B------:R-:W-:Y:S01]  /*11380*/  IMAD R12, R9.reuse, c[0x0][0x4dc], R12 ;  /* 0x00013700090c7a24 */ /* 0x040fe200078e020c */
[C---:B----4-:R-:W-:Y:S01]  /*11390*/  LEA R3, R10.reuse, R3, 0x7 ;  /* 0x000000030a037211 */ /* 0x050fe200078e38ff */
        /* <DEDUP_REMOVED lines=8> */
[----:B------:R-:W-:Y:S02]  /*11420*/  IMAD R0, R0, c[0x0][0x448], RZ ;  /* 0x0001120000007a24 */ /* 0x000fe400078e02ff */
[C---:B------:R-:W-:Y:S02]  /*11430*/  IMAD R12, R7.reuse, c[0x0][0x4e4], R12 ;  /* 0x00013900070c7a24 */ /* 0x040fe400078e020c */
[C---:B------:R-:W-:Y:S02]  /*11440*/  IMAD R8, R7.reuse, c[0x0][0x44c], R0 ;  /* 0x0001130007087a24 */ /* 0x040fe400078e0200 */
[----:B------:R-:W-:Y:S02]  /*11450*/  IMAD.MOV R0, RZ, RZ, -R9 ;  /* 0x000000ffff007224 */ /* 0x000fe400078e0a09 */
[----:B------:R-:W-:-:S04]  /*11460*/  IMAD.WIDE.U32 R14, R7, c[0x0][0x448], R14 ;  /* 0x00011200070e7a25 */ /* 0x000fc800078e000e */
[----:B------:R-:W-:Y:S01]  /*11470*/  IMAD.WIDE.U32 R18, R7, c[0x0][0x4e0], R16 ;  /* 0x0001380007127a25 */ /* 0x000fe200078e0010 */
[----:B------:R-:W-:Y:S02]  /*11480*/  IADD3 R21, R15, R8, RZ ;  /* 0x000000080f157210 */ /* 0x000fe40007ffe0ff */
[----:B------:R-:W-:Y:S01]  /*11490*/  SHF.R.S32.HI R15, RZ, 0x1f, R9 ;  /* 0x0000001fff0f7819 */ /* 0x000fe20000011409 */
[----:B------:R-:W-:Y:S01]  /*114a0*/  @P1 IMAD.HI.U32 R7, R3, c[0x0][0x4ec], RZ ;  /* 0x00013b0003071a27 */ /* 0x000fe200078e00ff */
[----:B------:R-:W-:Y:S01]  /*114b0*/  BAR.SYNC.DEFER_BLOCKING 0x1, 0x100 ;  /* 0x0044000000007b1d */ /* 0x000fe20000010000 */
[----:B------:R-:W-:Y:S02]  /*114c0*/  IADD3 R8, P0, R9, R18, RZ ;  /* 0x0000001209087210 */ /* 0x000fe40007f1e0ff */
[--C-:B------:R-:W-:Y:S02]  /*114d0*/  IMAD R0, R0, c[0x0][0x4e8], R3.reuse ;  /* 0x00013a0000007a24 */ /* 0x100fe400078e0203 */
[----:B------:R-:W-:Y:S01]  /*114e0*/  IMAD.MOV.U32 R16, RZ, RZ, R3 ;  /* 0x000000ffff107224 */ /* 0x000fe200078e0003 */
[----:B------:R-:W-:Y:S01]  /*114f0*/  @P1 SHF.R.U32.HI R16, RZ, c[0x0][0x4f0], R7 ;  /* 0x00013c00ff101a19 */ /* 0x000fe20000011607 */
[----:B------:R-:W-:Y:S01]  /*11500*/  IMAD.MOV.U32 R20, RZ, RZ, R14 ;  /* 0x000000ffff147224 */ /* 0x000fe200078e000e */
[----:B------:R-:W-:Y:S01]  /*11510*/  SHF.R.S32.HI R7, RZ, 0x1f, R0 ;  /* 0x0000001fff077819 */ /* 0x000fe20000011400 */
[----:B------:R-:W-:Y:S01]  /*11520*/  IMAD.IADD R2, R5, 0x1, -R2 ;  /* 0x0000000105027824 */ /* 0x000fe200078e0a02 */
[----:B------:R-:W-:Y:S01]  /*11530*/  IADD3.X R9, R15, R19, R12, P0, !PT ;  /* 0x000000130f097210 */ /* 0x000fe200007fe40c */
[C---:B------:R-:W-:Y:S01]  /*11540*/  IMAD.WIDE.U32 R20, R16.reuse, c[0x0][0x430], R20 ;  /* 0x00010c0010147a25 */ /* 0x040fe200078e0014 */
[----:B------:R-:W-:-:S02]  /*11550*/  IADD3 R12, -R16, RZ, RZ ;  /* 0x000000ff100c7210 */ /* 0x000fc40007ffe1ff */
[----:B------:R-:W-:Y:S01]  /*11560*/  SHF.R.S32.HI R14, RZ, 0x1f, R16 ;  /* 0x0000001fff0e7819 */ /* 0x000fe20000011410 */
[----:B------:R-:W-:Y:S02]  /*11570*/  IMAD R7, R7, c[0x0][0x4c8], RZ ;  /* 0x0001320007077a24 */ /* 0x000fe400078e02ff */
[----:B------:R-:W-:-:S04]  /*11580*/  IMAD.WIDE.U32 R8, R0, c[0x0][0x4c8], R8 ;  /* 0x0001320000087a25 */ /* 0x000fc800078e0008 */
[----:B------:R-:W-:Y:S01]  /*11590*/  IMAD R7, R0, c[0x0][0x4cc], R7 ;  /* 0x0001330000077a24 */ /* 0x000fe200078e0207 */
[----:B------:R-:W-:Y:S01]  /*115a0*/  LEA R0, P0, R8, c[0x0][0x4a8], 0x2 ;  /* 0x00012a0008007a11 */ /* 0x000fe200078010ff */
[----:B------:R-:W-:Y:S02]  /*115b0*/  IMAD R12, R12, c[0x0][0x4e8], R3 ;  /* 0x00013a000c0c7a24 */ /* 0x000fe400078e0203 */
[----:B------:R-:W-:Y:S02]  /*115c0*/  IMAD.IADD R7, R9, 0x1, R7 ;  /* 0x0000000109077824 */ /* 0x000fe400078e0207 */
[----:B------:R-:W-:Y:S01]  /*115d0*/  IMAD R3, R14, c[0x0][0x430], RZ ;  /* 0x00010c000e037a24 */ /* 0x000fe200078e02ff */
[----:B------:R-:W-:Y:S01]  /*115e0*/  SHF.R.S32.HI R9, RZ, 0x1f, R12 ;  /* 0x0000001fff097819 */ /* 0x000fe2000001140c */
[----:B------:R-:W-:Y:S01]  /*115f0*/  SHFL.IDX PT, R14, R0, RZ, 0x1c1f ;  /* 0x001c1fff000e7589 */ /* 0x000fe200000e0000 */
[----:B------:R-:W-:Y:S01]  /*11600*/  LEA.HI.X R7, R8, c[0x0][0x4ac], R7, 0x2, P0 ;  /* 0x00012b0008077a11 */ /* 0x000fe200000f1407 */
[----:B------:R-:W-:Y:S01]  /*11610*/  IMAD R3, R16, c[0x0][0x434], R3 ;  /* 0x00010d0010037a24 */ /* 0x000fe200078e0203 */
[----:B------:R-:W-:Y:S01]  /*11620*/  LOP3.LUT P0, RZ, R5, 0x3, RZ, 0xc0, !PT ;  /* 0x0000000305ff7812 */ /* 0x000fe2000780c0ff */
[----:B------:R-:W-:Y:S01]  /*11630*/  SHFL.IDX PT, R16, R0, 0x1, 0x1c1f ;  /* 0x003c1f0000107f89 */ /* 0x000fe200000e0000 */
[----:B------:R-:W-:-:S02]  /*11640*/  IMAD R9, R9, c[0x0][0x428], RZ ;  /* 0x00010a0009097a24 */ /* 0x000fc400078e02ff */
[----:B------:R-:W-:Y:S01]  /*11650*/  IMAD.IADD R21, R21, 0x1, R3 ;  /* 0x0000000115157824 */ /* 0x000fe200078e0203 */
[----:B------:R-:W1:Y:S01]  /*11660*/  SHFL.IDX PT, R15, R7, RZ, 0x1c1f ;  /* 0x001c1fff070f7589 */ /* 0x000e6200000e0000 */
[----:B------:R-:W-:Y:S01]  /*11670*/  IADD3 R3, R10, 0x8, RZ ;  /* 0x000000080a037810 */ /* 0x000fe20007ffe0ff */
[----:B------:R-:W-:Y:S01]  /*11680*/  IMAD R9, R12, c[0x0][0x42c], R9 ;  /* 0x00010b000c097a24 */ /* 0x000fe200078e0209 */
[-C--:B------:R-:W-:Y:S01]  /*11690*/  ISETP.GE.OR P2, PT, R10, R11.reuse, P0 ;  /* 0x0000000b0a00720c */ /* 0x080fe20000746670 */
[----:B------:R2:W3:Y:S01]  /*116a0*/  SHFL.IDX PT, R17, R7, 0x1, 0x1c1f ;  /* 0x003c1f0007117f89 */ /* 0x0004e200000e0000 */
[----:B------:R-:W-:Y:S01]  /*116b0*/  ISETP.GE.OR P0, PT, R3, R11, P0 ;  /* 0x0000000b0300720c */ /* 0x000fe20000706670 */
[----:B------:R-:W-:-:S05]  /*116c0*/  IMAD.WIDE.U32 R12, R12, c[0x0][0x428], R20 ;  /* 0x00010a000c0c7a25 */ /* 0x000fca00078e0014 */
[----:B------:R-:W-:Y:S02]  /*116d0*/  IADD3 R9, R13, R9, RZ ;  /* 0x000000090d097210 */ /* 0x000fe40007ffe0ff */
[----:B------:R-:W-:-:S04]  /*116e0*/  LEA R8, P1, R12, c[0x0][0x400], 0x2 ;  /* 0x000100000c087a11 */ /* 0x000fc800078210ff */
[----:B------:R-:W-:Y:S02]  /*116f0*/  LEA.HI.X R9, R12, c[0x0][0x404], R9, 0x2, P1 ;  /* 0x000101000c097a11 */ /* 0x000fe400008f1409 */
[----:B------:R-:W-:Y:S01]  /*11700*/  ISETP.GE.AND P1, PT, R3, R11, PT ;  /* 0x0000000b0300720c */ /* 0x000fe20003f26270 */
[----:B------:R4:W4:Y:S01]  /*11710*/  SHFL.IDX PT, R12, R8, RZ, 0x1c1f ;  /* 0x001c1fff080c7589 */ /* 0x00092200000e0000 */
[----:B------:R-:W-:-:S03]  /*11720*/  SHF.L.U32 R3, R2, 0x1, RZ ;  /* 0x0000000102037819 */ /* 0x000fc600000006ff */
[----:B-1----:R1:W-:Y:S01]  /*11730*/  @!P2 ST.E [R14.64], R4 ;  /* 0x000000040e00a985 */ /* 0x0023e2000c101914 */
[----:B--2---:R-:W-:-:S03]  /*11740*/  P2R R7, PR, RZ, 0x2 ;  /* 0x00000002ff077803 */ /* 0x004fc60000000000 */
[----:B---3--:R1:W-:Y:S01]  /*11750*/  @!P0 ST.E [R16.64], R6 ;  /* 0x0000000610008985 */ /* 0x0083e2000c101914 */
[----:B------:R-:W-:-:S03]  /*11760*/  ISETP.GE.AND P0, PT, R10, R11, PT ;  /* 0x0000000b0a00720c */ /* 0x000fc60003f06270 */
[----:B------:R1:W2:Y:S10]  /*11770*/  SHFL.IDX PT, R13, R9, RZ, 0x1c1f ;  /* 0x001c1fff090d7589 */ /* 0x0002b400000e0000 */
[----:B------:R-:W-:Y:S05]  /*11780*/  @P0 BRA `(.L_x_1989) ;  /* 0x000008d000000947 */ /* 0x000fea0003800000 */
[C---:B-1----:R-:W-:Y:S02]  /*11790*/  IADD3 R6, R3.reuse, 0x8, RZ ;  /* 0x0000000803067810 */ /* 0x042fe40007ffe0ff */
[----:B------:R-:W-:-:S02]  /*117a0*/  IADD3 R5, R3, 0x10, RZ ;  /* 0x0000001003057810 */ /* 0x000fc40007ffe0ff */
[----:B------:R-:W-:Y:S02]  /*117b0*/  IADD3 R4, R3, 0x18, RZ ;  /* 0x0000001803047810 */ /* 0x000fe40007ffe0ff */
[----:B------:R-:W-:Y:S02]  /*117c0*/  ISETP.GE.AND P3, PT, R6, c[0x0][0x3c8], PT ;  /* 0x0000f20006007a0c */ /* 0x000fe40003f66270 */
[----:B------:R-:W-:Y:S02]  /*117d0*/  ISETP.GE.AND P2, PT, R5, c[0x0][0x3c8], PT ;  /* 0x0000f20005007a0c */ /* 0x000fe40003f46270 */
[----:B------:R-:W-:Y:S02]  /*117e0*/  ISETP.GE.AND P1, PT, R4, c[0x0][0x3c8], PT ;  /* 0x0000f20004007a0c */ /* 0x000fe40003f26270 */
[C---:B------:R-:W-:Y:S02]  /*117f0*/  ISETP.GE.AND P4, PT, R3.reuse, c[0x0][0x3c8], PT ;  /* 0x0000f20003007a0c */ /* 0x040fe40003f86270 */
[----:B------:R-:W-:-:S02]  /*11800*/  IADD3 R2, R3, 0x20, RZ ;  /* 0x0000002003027810 */ /* 0x000fc40007ffe0ff */
[----:B------:R-:W-:Y:S02]  /*11810*/  IADD3 R0, R3, 0x28, RZ ;  /* 0x0000002803007810 */ /* 0x000fe40007ffe0ff */
[----:B------:R-:W-:Y:S02]  /*11820*/  ISETP.GE.AND P0, PT, R2, c[0x0][0x3c8], PT ;  /* 0x0000f20002007a0c */ /* 0x000fe40003f06270 */
[----:B------:R-:W-:Y:S02]  /*11830*/  ISETP.GE.AND P5, PT, R0, c[0x0][0x3c8], PT ;  /* 0x0000f20000007a0c */ /* 0x000fe40003fa6270 */
[----:B------:R-:W-:Y:S02]  /*11840*/  @!P3 LEA.HI R6, R6, R6, RZ, 0x1 ;  /* 0x000000060606b211 */ /* 0x000fe400078f08ff */
[----:B------:R-:W-:Y:S01]  /*11850*/  @!P2 LEA.HI R5, R5, R5, RZ, 0x1 ;  /* 0x000000050505a211 */ /* 0x000fe200078f08ff */
[----:B--2-4-:R-:W-:Y:S01]  /*11860*/  @!P4 IMAD.WIDE R10, R3, 0x4, R12 ;  /* 0x00000004030ac825 */ /* 0x014fe200078e020c */
[----:B------:R-:W-:-:S02]  /*11870*/  @!P1 LEA.HI R4, R4, R4, RZ, 0x1 ;  /* 0x0000000404049211 */ /* 0x000fc400078f08ff */
[----:B------:R-:W-:Y:S02]  /*11880*/  @!P3 LOP3.LUT R15, R6, 0xfffffffe, RZ, 0xc0, !PT ;  /* 0xfffffffe060fb812 */ /* 0x000fe400078ec0ff */
[----:B------:R-:W-:Y:S01]  /*11890*/  @!P2 LOP3.LUT R5, R5, 0xfffffffe, RZ, 0xc0, !PT ;  /* 0xfffffffe0505a812 */ /* 0x000fe200078ec0ff */
[----:B------:R1:W-:Y:S01]  /*118a0*/  @!P4 ST.E.64 [R10.64], R128 ;  /* 0x000000800a00c985 */ /* 0x0003e2000c101b14 */
[----:B------:R-:W-:Y:S02]  /*118b0*/  @!P1 LOP3.LUT R17, R4, 0xfffffffe, RZ, 0xc0, !PT ;  /* 0xfffffffe04119812 */ /* 0x000fe400078ec0ff */
[----:B------:R-:W-:Y:S01]  /*118c0*/  IADD3 R14, R3, 0x30, RZ ;  /* 0x00000030030e7810 */ /* 0x000fe20007ffe0ff */
[--C-:B------:R-:W-:Y:S01]  /*118d0*/  @!P2 IMAD.WIDE R4, R5, 0x4, R12.reuse ;  /* 0x000000040504a825 */ /* 0x100fe200078e020c */
[----:B------:R-:W-:Y:S02]  /*118e0*/  @!P0 LEA.HI R2, R2, R2, RZ, 0x1 ;  /* 0x0000000202028211 */ /* 0x000fe400078f08ff */
[----:B------:R-:W-:Y:S01]  /*118f0*/  ISETP.GE.AND P4, PT, R14, c[0x0][0x3c8], PT ;  /* 0x0000f2000e007a0c */ /* 0x000fe20003f86270 */
[----:B------:R-:W-:Y:S01]  /*11900*/  @!P1 IMAD.WIDE R16, R17, 0x4, R12 ;  /* 0x0000000411109825 */ /* 0x000fe200078e020c */
[----:B------:R-:W-:-:S02]  /*11910*/  @!P0 LOP3.LUT R19, R2, 0xfffffffe, RZ, 0xc0, !PT ;  /* 0xfffffffe02138812 */ /* 0x000fc400078ec0ff */
[C---:B------:R-:W-:Y:S02]  /*11920*/  IADD3 R20, R3.reuse, 0x38, RZ ;  /* 0x0000003803147810 */ /* 0x040fe40007ffe0ff */
[----:B------:R-:W-:Y:S01]  /*11930*/  IADD3 R6, R3, 0x48, RZ ;  /* 0x0000004803067810 */ /* 0x000fe20007ffe0ff */
[----:B------:R-:W-:Y:S01]  /*11940*/  @!P0 IMAD.WIDE R18, R19, 0x4, R12 ;  /* 0x0000000413128825 */ /* 0x000fe200078e020c */
[----:B------:R-:W-:Y:S02]  /*11950*/  @!P5 LEA.HI R0, R0, R0, RZ, 0x1 ;  /* 0x000000000000d211 */ /* 0x000fe400078f08ff */
[----:B------:R-:W-:-:S03]  /*11960*/  IADD3 R2, R3, 0x50, RZ ;  /* 0x0000005003027810 */ /* 0x000fc60007ffe0ff */
[----:B------:R-:W-:Y:S01]  /*11970*/  @!P4 LEA.HI R14, R14, R14, RZ, 0x1 ;  /* 0x0000000e0e0ec211 */ /* 0x000fe200078f08ff */
[----:B-1----:R-:W-:Y:S01]  /*11980*/  @!P3 IMAD.WIDE R10, R15, 0x4, R12 ;  /* 0x000000040f0ab825 */ /* 0x002fe200078e020c */
[----:B------:R-:W-:-:S04]  /*11990*/  IADD3 R15, R3, 0x40, RZ ;  /* 0x00000040030f7810 */ /* 0x000fc80007ffe0ff */
[----:B------:R1:W-:Y:S01]  /*119a0*/  @!P3 ST.E.64 [R10.64], R124 ;  /* 0x0000007c0a00b985 */ /* 0x0003e2000c101b14 */
[----:B------:R-:W-:-:S03]  /*119b0*/  ISETP.GE.AND P3, PT, R20, c[0x0][0x3c8], PT ;  /* 0x0000f20014007a0c */ /* 0x000fc60003f66270 */
[----:B------:R2:W-:Y:S01]  /*119c0*/  @!P2 ST.E.64 [R4.64], R120 ;  /* 0x000000780400a985 */ /* 0x0005e2000c101b14 */
[----:B------:R-:W-:-:S03]  /*119d0*/  ISETP.GE.AND P2, PT, R15, c[0x0][0x3c8], PT ;  /* 0x0000f2000f007a0c */ /* 0x000fc60003f46270 */
[----:B------:R3:W-:Y:S01]  /*119e0*/  @!P1 ST.E.64 [R16.64], R116 ;  /* 0x0000007410009985 */ /* 0x0007e2000c101b14 */
        /* <DEDUP_REMOVED lines=9> */
[----:B------:R-:W-:Y:S01]  /*11a80*/  @!P2 IMAD.WIDE R14, R15, 0x4, R12 ;  /* 0x000000040f0ea825 */ /* 0x000fe200078e020c */
[----:B--2---:R-:W-:-:S03]  /*11a90*/  @!P5 LOP3.LUT R5, R0, 0xfffffffe, RZ, 0xc0, !PT ;  /* 0xfffffffe0005d812 */ /* 0x004fc600078ec0ff */
[--C-:B------:R-:W-:Y:S01]  /*11aa0*/  @!P4 IMAD.WIDE R10, R11, 0x4, R12.reuse ;  /* 0x000000040b0ac825 */ /* 0x100fe200078e020c */
[----:B------:R-:W-:Y:S02]  /*11ab0*/  IADD3 R0, R3, 0x58, RZ ;  /* 0x0000005803007810 */ /* 0x000fe40007ffe0ff */
[----:B---3--:R-:W-:Y:S01]  /*11ac0*/  @!P3 LOP3.LUT R17, R20, 0xfffffffe, RZ, 0xc0, !PT ;  /* 0xfffffffe1411b812 */ /* 0x008fe200078ec0ff */
[----:B------:R-:W-:Y:S01]  /*11ad0*/  @!P5 IMAD.WIDE R4, R5, 0x4, R12 ;  /* 0x000000040504d825 */ /* 0x000fe200078e020c */
[----:B------:R-:W-:Y:S02]  /*11ae0*/  IADD3 R20, R3, 0x80, RZ ;  /* 0x0000008003147810 */ /* 0x000fe40007ffe0ff */
[----:B----4-:R-:W-:Y:S02]  /*11af0*/  @!P1 LOP3.LUT R19, R6, 0xfffffffe, RZ, 0xc0, !PT ;  /* 0xfffffffe06139812 */ /* 0x010fe400078ec0ff */
[----:B------:R1:W-:Y:S01]  /*11b00*/  @!P5 ST.E.64 [R4.64], R108 ;  /* 0x0000006c0400d985 */ /* 0x0003e2000c101b14 */
[----:B------:R-:W-:-:S02]  /*11b10*/  ISETP.GE.AND P5, PT, R0, c[0x0][0x3c8], PT ;  /* 0x0000f20000007a0c */ /* 0x000fc40003fa6270 */
[C---:B------:R-:W-:Y:S01]  /*11b20*/  IADD3 R6, R3.reuse, 0x60, RZ ;  /* 0x0000006003067810 */ /* 0x040fe20007ffe0ff */
[----:B------:R2:W-:Y:S01]  /*11b30*/  @!P4 ST.E.64 [R10.64], R104 ;  /* 0x000000680a00c985 */ /* 0x0005e2000c101b14 */
[----:B------:R-:W-:Y:S02]  /*11b40*/  IADD3 R18, R3, 0x70, RZ ;  /* 0x0000007003127810 */ /* 0x000fe40007ffe0ff */
[----:B------:R-:W-:-:S07]  /*11b50*/  ISETP.GE.AND P6, PT, R6, c[0x0][0x3c8], PT ;  /* 0x0000f20006007a0c */ /* 0x000fce0003fc6270 */
[----:B------:R-:W-:-:S04]  /*11b60*/  @!P5 LEA.HI R0, R0, R0, RZ, 0x1 ;  /* 0x000000000000d211 */ /* 0x000fc800078f08ff */
[----:B------:R-:W-:Y:S02]  /*11b70*/  @!P5 LOP3.LUT R21, R0, 0xfffffffe, RZ, 0xc0, !PT ;  /* 0xfffffffe0015d812 */ /* 0x000fe400078ec0ff */
[C---:B------:R-:W-:Y:S02]  /*11b80*/  IADD3 R0, R3.reuse, 0x88, RZ ;  /* 0x0000008803007810 */ /* 0x040fe40007ffe0ff */
[----:B------:R-:W-:Y:S02]  /*11b90*/  @!P6 LEA.HI R6, R6, R6, RZ, 0x1 ;  /* 0x000000060606e211 */ /* 0x000fe400078f08ff */
[----:B-1----:R-:W-:Y:S02]  /*11ba0*/  @!P0 LOP3.LUT R5, R2, 0xfffffffe, RZ, 0xc0, !PT ;  /* 0xfffffffe02058812 */ /* 0x002fe400078ec0ff */
[----:B------:R-:W-:Y:S01]  /*11bb0*/  IADD3 R2, R3, 0x78, RZ ;  /* 0x0000007803027810 */ /* 0x000fe20007ffe0ff */
[----:B--2---:R-:W-:-:S04]  /*11bc0*/  @!P3 IMAD.WIDE R10, R17, 0x4, R12 ;  /* 0x00000004110ab825 */ /* 0x004fc800078e020c */
[--C-:B------:R-:W-:Y:S01]  /*11bd0*/  @!P1 IMAD.WIDE R16, R19, 0x4, R12.reuse ;  /* 0x0000000413109825 */ /* 0x100fe200078e020c */
[----:B------:R-:W-:Y:S01]  /*11be0*/  IADD3 R19, R3, 0x68, RZ ;  /* 0x0000006803137810 */ /* 0x000fe20007ffe0ff */
[----:B------:R1:W-:Y:S01]  /*11bf0*/  @!P3 ST.E.64 [R10.64], R100 ;  /* 0x000000640a00b985 */ /* 0x0003e2000c101b14 */
[----:B------:R-:W-:Y:S01]  /*11c00*/  ISETP.GE.AND P3, PT, R18, c[0x0][0x3c8], PT ;  /* 0x0000f20012007a0c */ /* 0x000fe20003f66270 */
[----:B------:R-:W-:Y:S01]  /*11c10*/  @!P0 IMAD.WIDE R4, R5, 0x4, R12 ;  /* 0x0000000405048825 */ /* 0x000fe200078e020c */
[----:B------:R-:W-:Y:S01]  /*11c20*/  ISETP.GE.AND P4, PT, R19, c[0x0][0x3c8], PT ;  /* 0x0000f20013007a0c */ /* 0x000fe20003f86270 */
[----:B------:R2:W-:Y:S01]  /*11c30*/  @!P2 ST.E.64 [R14.64], R36 ;  /* 0x000000240e00a985 */ /* 0x0005e2000c101b14 */
[----:B------:R-:W-:-:S03]  /*11c40*/  ISETP.GE.AND P2, PT, R2, c[0x0][0x3c8], PT ;  /* 0x0000f20002007a0c */ /* 0x000fc60003f46270 */
[----:B------:R3:W-:Y:S01]  /*11c50*/  @!P1 ST.E.64 [R16.64], R40 ;  /* 0x0000002810009985 */ /* 0x0007e2000c101b14 */
[----:B------:R-:W-:-:S03]  /*11c60*/  ISETP.GE.AND P1, PT, R20, c[0x0][0x3c8], PT ;  /* 0x0000f20014007a0c */ /* 0x000fc60003f26270 */
[----:B------:R4:W-:Y:S01]  /*11c70*/  @!P0 ST.E.64 [R4.64], R44 ;  /* 0x0000002c04008985 */ /* 0x0009e2000c101b14 */
[----:B------:R-:W-:Y:S02]  /*11c80*/  ISETP.GE.AND P0, PT, R0, c[0x0][0x3c8], PT ;  /* 0x0000f20000007a0c */ /* 0x000fe40003f06270 */
[----:B------:R-:W-:Y:S02]  /*11c90*/  @!P3 LEA.HI R18, R18, R18, RZ, 0x1 ;  /* 0x000000121212b211 */ /* 0x000fe400078f08ff */
[----:B------:R-:W-:Y:S02]  /*11ca0*/  @!P4 LEA.HI R19, R19, R19, RZ, 0x1 ;  /* 0x000000131313c211 */ /* 0x000fe400078f08ff */
[----:B------:R-:W-:Y:S02]  /*11cb0*/  @!P2 LEA.HI R2, R2, R2, RZ, 0x1 ;  /* 0x000000020202a211 */ /* 0x000fe400078f08ff */
[----:B------:R-:W-:Y:S02]  /*11cc0*/  @!P4 LOP3.LUT R19, R19, 0xfffffffe, RZ, 0xc0, !PT ;  /* 0xfffffffe1313c812 */ /* 0x000fe400078ec0ff */
[----:B------:R-:W-:-:S03]  /*11cd0*/  @!P1 LEA.HI R20, R20, R20, RZ, 0x1 ;  /* 0x0000001414149211 */ /* 0x000fc600078f08ff */
[----:B------:R-:W-:Y:S01]  /*11ce0*/  @!P0 LEA.HI R0, R0, R0, RZ, 0x1 ;  /* 0x0000000000008211 */ /* 0x000fe200078f08ff */
[--C-:B-1----:R-:W-:Y:S01]  /*11cf0*/  @!P5 IMAD.WIDE R10, R21, 0x4, R12.reuse ;  /* 0x00000004150ad825 */ /* 0x102fe200078e020c */
[----:B------:R-:W-:Y:S02]  /*11d00*/  IADD3 R21, R3, 0xa0, RZ ;  /* 0x000000a003157810 */ /* 0x000fe40007ffe0ff */
[----:B--2---:R-:W-:Y:S02]  /*11d10*/  @!P3 LOP3.LUT R15, R18, 0xfffffffe, RZ, 0xc0, !PT ;  /* 0xfffffffe120fb812 */ /* 0x004fe400078ec0ff */
[----:B------:R1:W-:Y:S01]  /*11d20*/  @!P5 ST.E.64 [R10.64], R48 ;  /* 0x000000300a00d985 */ /* 0x0003e2000c101b14 */
[----:B------:R-:W-:Y:S01]  /*11d30*/  @!P4 IMAD.WIDE R18, R19, 0x4, R12 ;  /* 0x000000041312c825 */ /* 0x000fe200078e020c */
[----:B---3--:R-:W-:-:S03]  /*11d40*/  @!P1 LOP3.LUT R17, R20, 0xfffffffe, RZ, 0xc0, !PT ;  /* 0xfffffffe14119812 */ /* 0x008fc600078ec0ff */
[--C-:B------:R-:W-:Y:S01]  /*11d50*/  @!P3 IMAD.WIDE R14, R15, 0x4, R12.reuse ;  /* 0x000000040f0eb825 */ /* 0x100fe200078e020c */
[----:B------:R-:W-:Y:S02]  /*11d60*/  IADD3 R20, R3, 0xa8, RZ ;  /* 0x000000a803147810 */ /* 0x000fe40007ffe0ff */
[----:B----4-:R-:W-:Y:S01]  /*11d70*/  @!P6 LOP3.LUT R5, R6, 0xfffffffe, RZ, 0xc0, !PT ;  /* 0xfffffffe0605e812 */ /* 0x010fe200078ec0ff */
[----:B------:R-:W-:Y:S01]  /*11d80*/  @!P1 IMAD.WIDE R16, R17, 0x4, R12 ;  /* 0x0000000411109825 */ /* 0x000fe200078e020c */
[----:B------:R-:W-:-:S03]  /*11d90*/  IADD3 R6, R3, 0xb8, RZ ;  /* 0x000000b803067810 */ /* 0x000fc60007ffe0ff */
[----:B------:R-:W-:-:S05]  /*11da0*/  @!P6 IMAD.WIDE R4, R5, 0x4, R12 ;  /* 0x000000040504e825 */ /* 0x000fca00078e020c */
[----:B------:R2:W-:Y:S04]  /*11db0*/  @!P6 ST.E.64 [R4.64], R52 ;  /* 0x000000340400e985 */ /* 0x0005e8000c101b14 */
[----:B------:R3:W-:Y:S04]  /*11dc0*/  @!P4 ST.E.64 [R18.64], R56 ;  /* 0x000000381200c985 */ /* 0x0007e8000c101b14 */
[----:B------:R-:W-:Y:S01]  /*11dd0*/  @!P3 ST.E.64 [R14.64], R60 ;  /* 0x0000003c0e00b985 */ /* 0x000fe2000c101b14 */
[----:B------:R-:W-:Y:S02]  /*11de0*/  ISETP.GE.AND P3, PT, R21, c[0x0][0x3c8], PT ;  /* 0x0000f20015007a0c */ /* 0x000fe40003f66270 */
[----:B-1----:R-:W-:-:S02]  /*11df0*/  @!P2 LOP3.LUT R11, R2, 0xfffffffe, RZ, 0xc0, !PT ;  /* 0xfffffffe020ba812 */ /* 0x002fc400078ec0ff */
[----:B------:R-:W-:-:S03]  /*11e00*/  IADD3 R2, R3, 0x98, RZ ;  /* 0x0000009803027810 */ /* 0x000fc60007ffe0ff */
[----:B------:R-:W-:Y:S01]  /*11e10*/  @!P2 IMAD.WIDE R10, R11, 0x4, R12 ;  /* 0x000000040b0aa825 */ /* 0x000fe200078e020c */
[----:B------:R-:W-:-:S04]  /*11e20*/  ISETP.GE.AND P4, PT, R2, c[0x0][0x3c8], PT ;  /* 0x0000f20002007a0c */ /* 0x000fc80003f86270 */
[----:B------:R1:W-:Y:S01]  /*11e30*/  @!P2 ST.E.64 [R10.64], R64 ;  /* 0x000000400a00a985 */ /* 0x0003e2000c101b14 */
[----:B------:R-:W-:Y:S02]  /*11e40*/  ISETP.GE.AND P2, PT, R20, c[0x0][0x3c8], PT ;  /* 0x0000f20014007a0c */ /* 0x000fe40003f46270 */
[----:B------:R-:W-:Y:S01]  /*11e50*/  @!P3 LEA.HI R21, R21, R21, RZ, 0x1 ;  /* 0x000000151515b211 */ /* 0x000fe200078f08ff */
[----:B------:R4:W-:Y:S03]  /*11e60*/  @!P1 ST.E.64 [R16.64], R68 ;  /* 0x0000004410009985 */ /* 0x0009e6000c101b14 */
[----:B------:R-:W-:Y:S02]  /*11e70*/  @!P3 LOP3.LUT R21, R21, 0xfffffffe, RZ, 0xc0, !PT ;  /* 0xfffffffe1515b812 */ /* 0x000fe400078ec0ff */
[----:B--2---:R-:W-:Y:S02]  /*11e80*/  @!P0 LOP3.LUT R5, R0, 0xfffffffe, RZ, 0xc0, !PT ;  /* 0xfffffffe00058812 */ /* 0x004fe400078ec0ff */
[----:B------:R-:W-:-:S02]  /*11e90*/  IADD3 R0, R3, 0x90, RZ ;  /* 0x0000009003007810 */ /* 0x000fc40007ffe0ff */
[----:B---3--:R-:W-:Y:S01]  /*11ea0*/  IADD3 R18, R3, 0xb0, RZ ;  /* 0x000000b003127810 */ /* 0x008fe20007ffe0ff */
[----:B------:R-:W-:Y:S01]  /*11eb0*/  @!P0 IMAD.WIDE R4, R5, 0x4, R12 ;  /* 0x0000000405048825 */ /* 0x000fe200078e020c */
[----:B------:R-:W-:Y:S02]  /*11ec0*/  ISETP.GE.AND P5, PT, R0, c[0x0][0x3c8], PT ;  /* 0x0000f20000007a0c */ /* 0x000fe40003fa6270 */
[----:B------:R-:W-:Y:S02]  /*11ed0*/  ISETP.GE.AND P1, PT, R18, c[0x0][0x3c8], PT ;  /* 0x0000f20012007a0c */ /* 0x000fe40003f26270 */
[----:B------:R2:W-:Y:S01]  /*11ee0*/  @!P0 ST.E.64 [R4.64], R72 ;  /* 0x0000004804008985 */ /* 0x0005e2000c101b14 */
[----:B------:R-:W-:Y:S02]  /*11ef0*/  ISETP.GE.AND P0, PT, R6, c[0x0][0x3c8], PT ;  /* 0x0000f20006007a0c */ /* 0x000fe40003f06270 */
[----:B------:R-:W-:Y:S02]  /*11f00*/  @!P4 LEA.HI R2, R2, R2, RZ, 0x1 ;  /* 0x000000020202c211 */ /* 0x000fe400078f08ff */
[----:B------:R-:W-:-:S04]  /*11f10*/  @!P2 LEA.HI R20, R20, R20, RZ, 0x1 ;  /* 0x000000141414a211 */ /* 0x000fc800078f08ff */
[----:B------:R-:W-:Y:S02]  /*11f20*/  @!P5 LEA.HI R0, R0, R0, RZ, 0x1 ;  /* 0x000000000000d211 */ /* 0x000fe400078f08ff */
[----:B------:R-:W-:Y:S02]  /*11f30*/  @!P1 LEA.HI R18, R18, R18, RZ, 0x1 ;  /* 0x0000001212129211 */ /* 0x000fe400078f08ff */
[----:B-1----:R-:W-:Y:S02]  /*11f40*/  @!P4 LOP3.LUT R11, R2, 0xfffffffe, RZ, 0xc0, !PT ;  /* 0xfffffffe020bc812 */ /* 0x002fe400078ec0ff */
[----:B------:R-:W-:Y:S02]  /*11f50*/  @!P0 LEA.HI R6, R6, R6, RZ, 0x1 ;  /* 0x0000000606068211 */ /* 0x000fe400078f08ff */
[----:B------:R-:W-:Y:S01]  /*11f60*/  @!P2 LOP3.LUT R15, R20, 0xfffffffe, RZ, 0xc0, !PT ;  /* 0xfffffffe140fa812 */ /* 0x000fe200078ec0ff */
[----:B------:R-:W-:Y:S01]  /*11f70*/  @!P4 IMAD.WIDE R10, R11, 0x4, R12 ;  /* 0x000000040b0ac825 */ /* 0x000fe200078e020c */
[----:B----4-:R-:W-:-:S02]  /*11f80*/  @!P1 LOP3.LUT R17, R18, 0xfffffffe, RZ, 0xc0, !PT ;  /* 0xfffffffe12119812 */ /* 0x010fc400078ec0ff */
[----:B------:R-:W-:Y:S01]  /*11f90*/  @!P0 LOP3.LUT R19, R6, 0xfffffffe, RZ, 0xc0, !PT ;  /* 0xfffffffe06138812 */ /* 0x000fe200078ec0ff */
[----:B------:R-:W-:-:S04]  /*11fa0*/  @!P3 IMAD.WIDE R20, R21, 0x4, R12 ;  /* 0x000000041514b825 */ /* 0x000fc800078e020c */
[----:B------:R-:W-:Y:S01]  /*11fb0*/  @!P2 IMAD.WIDE R14, R15, 0x4, R12 ;  /* 0x000000040f0ea825 */ /* 0x000fe200078e020c */
[----:B--2---:R-:W-:-:S03]  /*11fc0*/  @!P5 LOP3.LUT R5, R0, 0xfffffffe, RZ, 0xc0, !PT ;  /* 0xfffffffe0005d812 */ /* 0x004fc600078ec0ff */
        /* <DEDUP_REMOVED lines=9> */
.L_x_1989:
[----:B------:R-:W-:Y:S05]  /*12060*/  BSYNC B0 ;  /* 0x0000000000007941 */ /* 0x000fea0003800000 */
.L_x_1988:
[----:B------:R-:W-:Y:S01]  /*12070*/  ISETP.NE.AND P0, PT, R7, RZ, PT ;  /* 0x000000ff0700720c */ /* 0x000fe20003f05270 */
[----:B-1----:R1:W3:Y:S04]  /*12080*/  SHFL.IDX PT, R5, R9, 0x1, 0x1c1f ;  /* 0x003c1f0009057f89 */ /* 0x0022e800000e0000 */
        /* <DEDUP_REMOVED lines=10> */
[C---:B--234-:R-:W-:Y:S01]  /*12130*/  @!P1 IMAD.WIDE R12, R3.reuse, 0x4, R4 ;  /* 0x00000004030c9825 */ /* 0x05cfe200078e0204 */
[----:B-1----:R-:W-:-:S02]  /*12140*/  IADD3 R9, R3, 0x28, RZ ;  /* 0x0000002803097810 */ /* 0x002fc40007ffe0ff */
        /* <DEDUP_REMOVED lines=21> */
[----:B------:R-:W-:Y:S01]  /*122a0*/  @!P1 LEA.HI R7, R7, R7, RZ, 0x1 ;  /* 0x0000000707079211 */ /* 0x000fe200078f08ff */
[--C-:B------:R-:W-:Y:S01]  /*122b0*/  @!P5 IMAD.WIDE R12, R13, 0x4, R4.reuse ;  /* 0x000000040d0cd825 */ /* 0x100fe200078e0204 */
[----:B------:R-:W-:Y:S02]  /*122c0*/  IADD3 R0, R3, 0x50, RZ ;  /* 0x0000005003007810 */ /* 0x000fe40007ffe0ff */
        /* <DEDUP_REMOVED lines=8> */
[C---:B------:R-:W-:Y:S01]  /*12350*/  IADD3 R20, R3.reuse, 0x58, RZ ;  /* 0x0000005803147810 */ /* 0x040fe20007ffe0ff */
        /* <DEDUP_REMOVED lines=10> */
[----:B------:R-:W-:Y:S02]  /*12400*/  @!P4 LEA.HI R20, R20, R20, RZ, 0x1 ;  /* 0x000000141414c211 */ /* 0x000fe400078f08ff */
[----:B-1----:R-:W-:Y:S01]  /*12410*/  @!P2 LOP3.LUT R15, R8, 0xfffffffe, RZ, 0xc0, !PT ;  /* 0xfffffffe080fa812 */ /* 0x002fe200078ec0ff */
[----:B------:R-:W-:Y:S01]  /*12420*/  @!P3 IMAD.WIDE R8, R9, 0x4, R4 ;  /* 0x000000040908b825 */ /* 0x000fe200078e0204 */
        /* <DEDUP_REMOVED lines=8> */
[----:B------:R4:W-:Y:S01]  /*124b0*/  @!P1 ST.E.64 [R6.64], R102 ;  /* 0x0000006606009985 */ /* 0x0009e2000c101b14 */
[----:B------:R-:W-:-:S02]  /*124c0*/  ISETP.GE.AND P1, PT, R17, c[0x0][0x3c8], PT ;  /* 0x0000f20011007a0c */ /* 0x000fc40003f26270 */
[----:B---3--:R-:W-:Y:S01]  /*124d0*/  @!P4 LOP3.LUT R11, R20, 0xfffffffe, RZ, 0xc0, !PT ;  /* 0xfffffffe140bc812 */ /* 0x008fe200078ec0ff */
[----:B------:R3:W-:Y:S01]  /*124e0*/  @!P0 ST.E.64 [R12.64], R38 ;  /* 0x000000260c008985 */ /* 0x0007e2000c101b14 */
[----:B------:R-:W-:Y:S02]  /*124f0*/  ISETP.GE.AND P0, PT, R16, c[0x0][0x3c8], PT ;  /* 0x0000f20010007a0c */ /* 0x000fe40003f06270 */
[----:B------:R-:W-:Y:S01]  /*12500*/  @!P3 LEA.HI R19, R19, R19, RZ, 0x1 ;  /* 0x000000131313b211 */ /* 0x000fe200078f08ff */
[----:B------:R-:W-:Y:S01]  /*12510*/  @!P4 IMAD.WIDE R10, R11, 0x4, R4 ;  /* 0x000000040b0ac825 */ /* 0x000fe200078e0204 */
[----:B------:R-:W-:Y:S02]  /*12520*/  IADD3 R20, R3, 0x90, RZ ;  /* 0x0000009003147810 */ /* 0x000fe40007ffe0ff */
[----:B------:R-:W-:Y:S02]  /*12530*/  @!P2 LEA.HI R18, R18, R18, RZ, 0x1 ;  /* 0x000000121212a211 */ /* 0x000fe400078f08ff */
[----:B------:R-:W-:-:S02]  /*12540*/  @!P3 LOP3.LUT R19, R19, 0xfffffffe, RZ, 0xc0, !PT ;  /* 0xfffffffe1313b812 */ /* 0x000fc400078ec0ff */
[----:B------:R-:W-:-:S03]  /*12550*/  @!P1 LEA.HI R17, R17, R17, RZ, 0x1 ;  /* 0x0000001111119211 */ /* 0x000fc600078f08ff */
[----:B------:R-:W-:Y:S02]  /*12560*/  @!P0 LEA.HI R16, R16, R16, RZ, 0x1 ;  /* 0x0000001010108211 */ /* 0x000fe400078f08ff */
[----:B------:R-:W-:Y:S02]  /*12570*/  @!P1 LOP3.LUT R17, R17, 0xfffffffe, RZ, 0xc0, !PT ;  /* 0xfffffffe11119812 */ /* 0x000fe400078ec0ff */
[----:B-1----:R-:W-:Y:S02]  /*12580*/  @!P5 LOP3.LUT R9, R0, 0xfffffffe, RZ, 0xc0, !PT ;  /* 0xfffffffe0009d812 */ /* 0x002fe400078ec0ff */
[----:B------:R-:W-:Y:S01]  /*12590*/  IADD3 R0, R3, 0x88, RZ ;  /* 0x0000008803007810 */ /* 0x000fe20007ffe0ff */
[--C-:B--2---:R-:W-:Y:S01]  /*125a0*/  @!P1 IMAD.WIDE R14, R17, 0x4, R4.reuse ;  /* 0x00000004110e9825 */ /* 0x104fe200078e0204 */
[----:B------:R-:W-:Y:S02]  /*125b0*/  IADD3 R17, R3, 0xa8, RZ ;  /* 0x000000a803117810 */ /* 0x000fe40007ffe0ff */
[----:B----4-:R-:W-:Y:S01]  /*125c0*/  @!P6 LOP3.LUT R7, R2, 0xfffffffe, RZ, 0xc0, !PT ;  /* 0xfffffffe0207e812 */ /* 0x010fe200078ec0ff */
[----:B------:R-:W-:Y:S01]  /*125d0*/  @!P5 IMAD.WIDE R8, R9, 0x4, R4 ;  /* 0x000000040908d825 */ /* 0x000fe200078e0204 */
[----:B------:R-:W-:-:S03]  /*125e0*/  IADD3 R2, R3, 0x80, RZ ;  /* 0x0000008003027810 */ /* 0x000fc60007ffe0ff */
[----:B------:R-:W-:-:S04]  /*125f0*/  @!P6 IMAD.WIDE R6, R7, 0x4, R4 ;  /* 0x000000040706e825 */ /* 0x000fc800078e0204 */
[----:B---3--:R-:W-:Y:S01]  /*12600*/  @!P3 IMAD.WIDE R12, R19, 0x4, R4 ;  /* 0x00000004130cb825 */ /* 0x008fe200078e0204 */
[----:B------:R1:W-:Y:S01]  /*12610*/  @!P6 ST.E.64 [R6.64], R42 ;  /* 0x0000002a0600e985 */ /* 0x0003e2000c101b14 */
[----:B------:R-:W-:Y:S02]  /*12620*/  ISETP.GE.AND P6, PT, R2, c[0x0][0x3c8], PT ;  /* 0x0000f20002007a0c */ /* 0x000fe40003fc6270 */
[----:B------:R-:W-:Y:S01]  /*12630*/  IADD3 R19, R3, 0x98, RZ ;  /* 0x0000009803137810 */ /* 0x000fe20007ffe0ff */
        /* <DEDUP_REMOVED lines=28> */
[----:B------:R-:W-:Y:S02]  /*12800*/  @!P0 LEA.HI R16, R16, R16, RZ, 0x1 ;  /* 0x0000001010108211 */ /* 0x000fe400078f08ff */
[----:B------:R-:W-:Y:S01]  /*12810*/  @!P1 LOP3.LUT R17, R17, 0xfffffffe, RZ, 0xc0, !PT ;  /* 0xfffffffe11119812 */ /* 0x000fe200078ec0ff */
[----:B------:R-:W-:Y:S01]  /*12820*/  @!P2 IMAD.WIDE R12, R13, 0x4, R4 ;  /* 0x000000040d0ca825 */ /* 0x000fe200078e0204 */
[----:B-1----:R-:W-:-:S03]  /*12830*/  @!P6 LOP3.LUT R7, R2, 0xfffffffe, RZ, 0xc0, !PT ;  /* 0xfffffffe0207e812 */ /* 0x002fc600078ec0ff */
[----:B--2---:R-:W-:Y:S01]  /*12840*/  @!P1 IMAD.WIDE R14, R17, 0x4, R4 ;  /* 0x00000004110e9825 */ /* 0x004fe200078e0204 */
[----:B---3--:R-:W-:-:S03]  /*12850*/  @!P5 LOP3.LUT R9, R0, 0xfffffffe, RZ, 0xc0, !PT ;  /* 0xfffffffe0009d812 */ /* 0x008fc600078ec0ff */
[----:B------:R-:W-:-:S04]  /*12860*/  @!P6 IMAD.WIDE R6, R7, 0x4, R4 ;  /* 0x000000040706e825 */ /* 0x000fc800078e0204 */
[--C-:B------:R-:W-:Y:S01]  /*12870*/  @!P5 IMAD.WIDE R8, R9, 0x4, R4.reuse ;  /* 0x000000040908d825 */ /* 0x100fe200078e0204 */
[----:B------:R1:W-:Y:S04]  /*12880*/  @!P6 ST.E.64 [R6.64], R70 ;  /* 0x000000460600e985 */ /* 0x0003e8000c101b14 */
[----:B------:R2:W-:Y:S01]  /*12890*/  @!P5 ST.E.64 [R8.64], R74 ;  /* 0x0000004a0800d985 */ /* 0x0005e2000c101b14 */
[----:B-1----:R-:W-:Y:S01]  /*128a0*/  @!P0 LOP3.LUT R7, R16, 0xfffffffe, RZ, 0xc0, !PT ;  /* 0xfffffffe10078812 */ /* 0x002fe200078ec0ff */
[----:B--2---:R-:W-:-:S04]  /*128b0*/  @!P4 IMAD.WIDE R8, R11, 0x4, R4 ;  /* 0x000000040b08c825 */ /* 0x004fc800078e0204 */
[--C-:B------:R-:W-:Y:S01]  /*128c0*/  @!P3 IMAD.WIDE R10, R19, 0x4, R4.reuse ;  /* 0x00000004130ab825 */ /* 0x100fe200078e0204 */
[----:B------:R1:W-:Y:S03]  /*128d0*/  @!P4 ST.E.64 [R8.64], R78 ;  /* 0x0000004e0800c985 */ /* 0x0003e6000c101b14 */
[----:B------:R-:W-:Y:S01]  /*128e0*/  @!P0 IMAD.WIDE R6, R7, 0x4, R4 ;  /* 0x0000000407068825 */ /* 0x000fe200078e0204 */
[----:B------:R1:W-:Y:S04]  /*128f0*/  @!P3 ST.E.64 [R10.64], R82 ;  /* 0x000000520a00b985 */ /* 0x0003e8000c101b14 */
[----:B------:R1:W-:Y:S04]  /*12900*/  @!P2 ST.E.64 [R12.64], R86 ;  /* 0x000000560c00a985 */ /* 0x0003e8000c101b14 */
[----:B------:R1:W-:Y:S04]  /*12910*/  @!P1 ST.E.64 [R14.64], R90 ;  /* 0x0000005a0e009985 */ /* 0x0003e8000c101b14 */
[----:B------:R1:W-:Y:S01]  /*12920*/  @!P0 ST.E.64 [R6.64], R94 ;  /* 0x0000005e06008985 */ /* 0x0003e2000c101b14 */
[----:B------:R-:W-:-:S13]  /*12930*/  ISETP.GE.AND P0, PT, R3, c[0x0][0x3c8], PT ;  /* 0x0000f20003007a0c */ /* 0x000fda0003f06270 */
[----:B------:R-:W-:Y:S05]  /*12940*/  @P0 EXIT ;  /* 0x000000000000094d */ /* 0x000fea0003800000 */
[----:B------:R-:W-:-:S04]  /*12950*/  LEA.HI R3, R3, R3, RZ, 0x1 ;  /* 0x0000000303037211 */ /* 0x000fc800078f08ff */
[----:B------:R-:W-:-:S05]  /*12960*/  LOP3.LUT R3, R3, 0xfffffffe, RZ, 0xc0, !PT ;  /* 0xfffffffe03037812 */ /* 0x000fca00078ec0ff */
[----:B------:R-:W-:-:S05]  /*12970*/  IMAD.WIDE R4, R3, 0x4, R4 ;  /* 0x0000000403047825 */ /* 0x000fca00078e0204 */
[----:B------:R-:W-:Y:S01]  /*12980*/  ST.E.64 [R4.64], R98 ;  /* 0x0000006204007985 */ /* 0x000fe2000c101b14 */
[----:B------:R-:W-:Y:S05]  /*12990*/  EXIT ;  /* 0x000000000000794d */ /* 0x000fea0003800000 */
.L_x_1987:
        /* <DEDUP_REMOVED lines=13> */
[----:B------:R-:W2:Y:S01]  /*12a70*/  S2R R3, SR_CTAID.Y ;  /* 0x0000000000037919 */ /* 0x000ea20000002600 */
        /* <DEDUP_REMOVED lines=15> */
[----:B--2---:R-:W-:Y:S02]  /*12b70*/  IMAD R2, R2, c[0x0][0x550], R3 ;  /* 0x0001540002027a24 */ /* 0x004fe400078e0203 */
        /* <DEDUP_REMOVED lines=20> */
.L_x_1990:
        /* <DEDUP_REMOVED lines=12> */
.L_x_6216:


//--------------------- .text._ZN7cutlass13device_kernelIN5flash19enable_sm80_to_sm89INS1_16FlashAttnFwdSm80INS1_25CollectiveMainloopFwdSm80ILi8ELi2ELb0EN4cute5tupleIJNS5_1CILi128EEENS7_ILi64EEENS7_ILi192EEEEEELi192ENS_6half_tEfNS_4arch4Sm80ELb0ELb1ELb1ELb1ELb1ELb0ELb1ELb1EEENS1_21CollectiveEpilogueFwdINS6_IJS8_SA_S9_EEENS6_IJNS7_ILi1EEESI_SI_EEESC_SE_Li256ELb1ELb1ELb1ELb0EEENS1_36VarlenDynamicPersistentTileSchedulerILi128ELi64ELi256ELi256ELb1ELb1ELb0ELb1ELb0ELb1EEEEEEEEEvNT_6ParamsE --------------------------
	.section	.text._ZN7cutlass13device_kernelIN5flash19enable_sm80_to_sm89INS1_16FlashAttnFwdSm80INS1_25CollectiveMainloopFwdSm80ILi8ELi2ELb0EN4cute5tupleIJNS5_1CILi128EEENS7_ILi64EEENS7_ILi192EEEEEELi192ENS_6half_tEfNS_4arch4Sm80ELb0ELb1ELb1ELb1ELb1ELb0ELb1ELb1EEENS1_21CollectiveEpilogueFwdINS6_IJS8_SA_S9_EEENS6_IJNS7_ILi1EEESI_SI_EEESC_SE_Li256ELb1ELb1ELb1ELb0EEENS1_36VarlenDynamicPersistentTileSchedulerILi128ELi64ELi256ELi256ELb1ELb1ELb0ELb1ELb0ELb1EEEEEEEEEvNT_6ParamsE,"ax",@progbits
	.sectioninfo	@"SHI_REGISTERS=255"
	.align	128
.text._ZN7cutlass13device_kernelIN5flash19enable_sm80_to_sm89INS1_16FlashAttnFwdSm80INS1_25CollectiveMainloopFwdSm80ILi8ELi2ELb0EN4cute5tupleIJNS5_1CILi128EEENS7_ILi64EEENS7_ILi192EEEEEELi192ENS_6half_tEfNS_4arch4Sm80ELb0ELb1ELb1ELb1ELb1ELb0ELb1ELb1EEENS1_21CollectiveEpilogueFwdINS6_IJS8_SA_S9_EEENS6_IJNS7_ILi1EEESI_SI_EEESC_SE_Li256ELb1ELb1ELb1ELb0EEENS1_36VarlenDynamicPersistentTileSchedulerILi128ELi64ELi256ELi256ELb1ELb1ELb0ELb1ELb0ELb1EEEEEEEEEvNT_6ParamsE:
        .type           _ZN7cutlass13device_kernelIN5flash19enable_sm80_to_sm89INS1_16FlashAttnFwdSm80INS1_25CollectiveMainloopFwdSm80ILi8ELi2ELb0EN4cute5tupleIJNS5_1CILi128EEENS7_ILi64EEENS7_ILi192EEEEEELi192ENS_6half_tEfNS_4arch4Sm80ELb0ELb1ELb1ELb1ELb1ELb0ELb1ELb1EEENS1_21CollectiveEpilogueFwdINS6_IJS8_SA_S9_EEENS6_IJNS7_ILi1EEESI_SI_EEESC_SE_Li256ELb1ELb1ELb1ELb0EEENS1_36VarlenDynamicPersistentTileSchedulerILi128ELi64ELi256ELi256ELb1ELb1ELb0ELb1ELb0ELb1EEEEEEEEEvNT_6ParamsE,@function
        .size           _ZN7cutlass13device_kernelIN5flash19enable_sm80_to_sm89INS1_16FlashAttnFwdSm80INS1_25CollectiveMainloopFwdSm80ILi8ELi2ELb0EN4cute5tupleIJNS5_1CILi128EEENS7_ILi64EEENS7_ILi192EEEEEELi192ENS_6half_tEfNS_4arch4Sm80ELb0ELb1ELb1ELb1ELb1ELb0ELb1ELb1EEENS1_21CollectiveEpilogueFwdINS6_IJS8_SA_S9_EEENS6_IJNS7_ILi1EEESI_SI_EEESC_SE_Li256ELb1ELb1ELb1ELb0EEENS1_36VarlenDynamicPersistentTileSchedulerILi128ELi64ELi256ELi256ELb1ELb1ELb0ELb1ELb0ELb1EEEEEEEEEvNT_6ParamsE,(.L_x_6217 - _ZN7cutlass13device_kernelIN5flash19enable_sm80_to_sm89INS1_16FlashAttnFwdSm80INS1_25CollectiveMainloopFwdSm80ILi8ELi2ELb0EN4cute5tupleIJNS5_1CILi128EEENS7_ILi64EEENS7_ILi192EEEEEELi192ENS_6half_tEfNS_4arch4Sm80ELb0ELb1ELb1ELb1ELb1ELb0ELb1ELb1EEENS1_21CollectiveEpilogueFwdINS6_IJS8_SA_S9_EEENS6_IJNS7_ILi1EEESI_SI_EEESC_SE_Li256ELb1ELb1ELb1ELb0EEENS1_36VarlenDynamicPersistentTileSchedulerILi128ELi64ELi256ELi256ELb1ELb1ELb0ELb1ELb0ELb1EEEEEEEEEvNT_6ParamsE)
        .other          _ZN7cutlass13device_kernelIN5flash19enable_sm80_to_sm89INS1_16FlashAttnFwdSm80INS1_25CollectiveMainloopFwdSm80ILi8ELi2ELb0EN4cute5tupleIJNS5_1CILi128EEENS7_ILi64EEENS7_ILi192EEEEEELi192ENS_6half_tEfNS_4arch4Sm80ELb0ELb1ELb1ELb1ELb1ELb0ELb1ELb1EEENS1_21CollectiveEpilogueFwdINS6_IJS8_SA_S9_EEENS6_IJNS7_ILi1EEESI_SI_EEESC_SE_Li256ELb1ELb1ELb1ELb0EEENS1_36VarlenDynamicPersistentTileSchedulerILi128ELi64ELi256ELi256ELb1ELb1ELb0ELb1ELb0ELb1EEEEEEEEEvNT_6ParamsE,@"STO_CUDA_ENTRY STV_DEFAULT"
_ZN7cutlass13device_kernelIN5flash19enable_sm80_to_sm89INS1_16FlashAttnFwdSm80INS1_25CollectiveMainloopFwdSm80ILi8ELi2ELb0EN4cute5tupleIJNS5_1CILi128EEENS7_ILi64EEENS7_ILi192EEEEEELi192ENS_6half_tEfNS_4arch4Sm80ELb0ELb1ELb1ELb1ELb1ELb0ELb1ELb1EEENS1_21CollectiveEpilogueFwdINS6_IJS8_SA_S9_EEENS6_IJNS7_ILi1EEESI_SI_EEESC_SE_Li256ELb1ELb1ELb1ELb0EEENS1_36VarlenDynamicPersistentTileSchedulerILi128ELi64ELi256ELi256ELb1ELb1ELb0ELb1ELb0ELb1EEEEEEEEEvNT_6ParamsE:
        /* <DEDUP_REMOVED lines=52> */
.L_x_1996:
        /* <DEDUP_REMOVED lines=16> */
.L_x_2170:
        /* <DEDUP_REMOVED lines=16> */
.L_x_2171:
[----:B---3--:R-:W-:-:S05]  /*0540*/  IMAD R0, R0, c[0x0][0x538], RZ ;  /* 0x00014e0000007a24 */ /* 0x008fca00078e02ff */
[----:B------:R-:W-:-:S04]  /*0550*/  IADD3 R6, R0, R6, RZ ;  /* 0x0000000600067210 */ /* 0x000fc80007ffe0ff */
[----:B------:R-:W-:-:S13]  /*0560*/  ISETP.GT.AND P0, PT, R6, UR4, PT ;  /* 0x0000000406007c0c */ /* 0x000fda000bf04270 */
[----:B-12---:R-:W-:Y:S05]  /*0570*/  @!P0 BRA `(.L_x_1996) ;  /* 0xfffffdc000008947 */ /* 0x006fea000383ffff */
.L_x_1992:
[----:B------:R-:W-:-:S05]  /*0580*/  IADD3 R10, -R0, R6, RZ ;  /* 0x00000006000a7210 */ /* 0x000fca0007ffe1ff */
[----:B------:R-:W-:-:S05]  /*0590*/  IMAD R0, R4, c[0x0][0x538], R10 ;  /* 0x00014e0004007a24 */ /* 0x000fca00078e020a */
[----:B------:R-:W-:Y:S01]  /*05a0*/  ISETP.GT.AND P0, PT, R0, UR4, PT ;  /* 0x0000000400007c0c */ /* 0x000fe2000bf04270 */
[----:B------:R-:W-:-:S12]  /*05b0*/  BRA.DIV ~URZ, `(.L_x_1997) ;  /* 0x000170f27f007947 */ /* 0x000fd8000b800000 */
[----:B------:R-:W-:-:S04]  /*05c0*/  VOTE.ANY R6, PT, !P0 ;  /* 0x0000000000067806 */ /* 0x000fc800040e0100 */
.L_x_2172:
[----:B------:R-:W1:Y:S02]  /*05d0*/  POPC R0, R6 ;  /* 0x0000000600007309 */ /* 0x000e640000000000 */
[----:B-12---:R-:W-:Y:S01]  /*05e0*/  IADD3 R211, R0, R7, RZ ;  /* 0x0000000700d37210 */ /* 0x006fe20007ffe0ff */
[----:B------:R-:W-:Y:S05]  /*05f0*/  BRA.DIV ~URZ, `(.L_x_1998) ;  /* 0x000171027f007947 */ /* 0x000fea000b800000 */
[----:B------:R1:W2:Y:S01]  /*0600*/  SHFL.IDX PT, R12, R9, R0, 0x1f ;  /* 0x00001f00090c7589 */ /* 0x0002a200000e0000 */
[----:B------:R-:W-:-:S03]  /*0610*/  MOV R5, RZ ;  /* 0x000000ff00057202 */ /* 0x000fc60000000f00 */
[----:B------:R1:W3:Y:S04]  /*0620*/  SHFL.IDX PT, R9, R8, R0, 0x1f ;  /* 0x00001f0008097589 */ /* 0x0002e800000e0000 */
.L_x_2173:
[----:B------:R-:W-:Y:S01]  /*0630*/  ISETP.NE.AND P0, PT, R6, RZ, PT ;  /* 0x000000ff0600720c */ /* 0x000fe20003f05270 */
[----:B------:R-:W-:-:S12]  /*0640*/  BSSY B0, `(.L_x_1999) ;  /* 0x0000005000007945 */ /* 0x000fd80003800000 */
[----:B------:R-:W-:Y:S05]  /*0650*/  @!P0 BRA `(.L_x_2000) ;  /* 0x0000003000008947 */ /* 0x000fea0003800000 */
[----:B-1----:R-:W-:Y:S01]  /*0660*/  IADD3 R0, R0, -0x1, RZ ;  /* 0xffffffff00007810 */ /* 0x002fe20007ffe0ff */
[----:B------:R-:W-:Y:S05]  /*0670*/  BRA.DIV ~URZ, `(.L_x_2001) ;  /* 0x000171627f007947 */ /* 0x000fea000b800000 */
[----:B------:R1:W4:Y:S02]  /*0680*/  SHFL.IDX PT, R5, R4, R0, 0x1f ;  /* 0x00001f0004057589 */ /* 0x00032400000e0000 */
.L_x_2000:
[----:B------:R-:W-:Y:S05]  /*0690*/  BSYNC B0 ;  /* 0x0000000000007941 */ /* 0x000fea0003800000 */
.L_x_1999:
        /* <DEDUP_REMOVED lines=67> */
.L_x_2003:
        /* <DEDUP_REMOVED lines=68> */
.L_x_2004:
[----:B------:R-:W-:Y:S05]  /*0f10*/  BSYNC B0 ;  /* 0x0000000000007941 */ /* 0x000fea0003800000 */
.L_x_2002:
[----:B------:R-:W-:-:S04]  /*0f20*/  LOP3.LUT R0, RZ, R0, RZ, 0x33, !PT ;  /* 0x00000000ff007212 */ /* 0x000fc800078e33ff */
[----:B------:R-:W-:Y:S01]  /*0f30*/  IADD3 R209, R0, R12, RZ ;  /* 0x0000000c00d17210 */ /* 0x000fe20007ffe0ff */
[----:B------:R-:W-:Y:S05]  /*0f40*/  BRA `(.L_x_2005) ;  /* 0x0000004000007947 */ /* 0x000fea0003800000 */
.L_x_1993:
[----:B--2---:R-:W-:Y:S01]  /*0f50*/  IMAD.MOV.U32 R209, RZ, RZ, RZ ;  /* 0x000000ffffd17224 */ /* 0x004fe200078e00ff */
[----:B------:R-:W-:Y:S01]  /*0f60*/  MOV R210, RZ ;  /* 0x000000ff00d27202 */ /* 0x000fe20000000f00 */
[----:B------:R-:W-:Y:S01]  /*0f70*/  IMAD.U32 R208, RZ, RZ, UR4 ;  /* 0x00000004ffd07e24 */ /* 0x000fe2000f8e00ff */
[----:B------:R-:W-:Y:S02]  /*0f80*/  MOV R211, c[0x0][0x53c] ;  /* 0x00014f0000d37a02 */ /* 0x000fe40000000f00 */
.L_x_2005:
[----:B------:R-:W-:Y:S01]  /*0f90*/  ISETP.NE.AND P0, PT, R13, RZ, PT ;  /* 0x000000ff0d00720c */ /* 0x000fe20003f05270 */
[----:B------:R-:W-:-:S12]  /*0fa0*/  WARPSYNC 0xffffffff ;  /* 0xffffffff00007948 */ /* 0x000fd80003800000 */
[----:B------:R1:W-:Y:S04]  /*0fb0*/  @!P0 STS.128 [0x24100], R208 ;  /* 0x024100d0ff008388 */ /* 0x0003e80000000c00 */
[----:B------:R-:W-:Y:S06]  /*0fc0*/  BAR.ARV 0x5, 0x100 ;  /* 0x0144000000007b1d */ /* 0x000fec0000002000 */
.L_x_1991:
        /* <DEDUP_REMOVED lines=14> */
[--C-:B------:R-:W-:Y:S01]  /*10b0*/  SHF.R.S32.HI R7, RZ, 0x2, R13.reuse ;  /* 0x00000002ff077819 */ /* 0x100fe2000001140d */
[----:B------:R-:W-:Y:S01]  /*10c0*/  IMAD.SHL.U32 R4, R205, 0x40, RZ ;  /* 0x00000040cd047824 */ /* 0x000fe200078e00ff */
[----:B------:R-:W-:Y:S01]  /*10d0*/  LEA.HI R6, R9, R15, RZ, 0x5 ;  /* 0x0000000f09067211 */ /* 0x000fe200078f28ff */
[----:B------:R-:W-:Y:S01]  /*10e0*/  IMAD.IADD R14, R3, 0x1, -R0 ;  /* 0x00000001030e7824 */ /* 0x000fe200078e0a00 */
[----:B------:R-:W-:Y:S02]  /*10f0*/  LOP3.LUT R0, R2, 0xfffffff0, RZ, 0xc0, !PT ;  /* 0xfffffff002007812 */ /* 0x000fe400078ec0ff */
        /* <DEDUP_REMOVED lines=9> */
[----:B------:R-:W-:Y:S01]  /*1190*/  LOP3.LUT R2, R4, 0x1c0, RZ, 0xc0, !PT ;  /* 0x000001c004027812 */ /* 0x000fe200078ec0ff */
[----:B------:R-:W-:Y:S01]  /*11a0*/  IMAD.SHL.U32 R9, R9, 0x8, RZ ;  /* 0x0000000809097824 */ /* 0x000fe200078e00ff */
[----:B------:R-:W-:Y:S01]  /*11b0*/  LEA.HI R10, R5, R0, RZ, 0x3 ;  /* 0x00000000050a7211 */ /* 0x000fe200078f18ff */
[----:B------:R-:W-:Y:S01]  /*11c0*/  IMAD.IADD R7, R7, 0x1, -R3 ;  /* 0x0000000107077824 */ /* 0x000fe200078e0a03 */
[----:B------:R-:W-:-:S02]  /*11d0*/  SHF.R.U32.HI R4, RZ, 0x3, R2 ;  /* 0x00000003ff047819 */ /* 0x000fc40000011602 */
[----:B------:R-:W-:Y:S02]  /*11e0*/  LOP3.LUT R2, R2, 0x38, R177, 0xf8, !PT ;  /* 0x0000003802027812 */ /* 0x000fe400078ef8b1 */
[----:B------:R-:W-:Y:S02]  /*11f0*/  LOP3.LUT R3, R10, 0xfffffff8, RZ, 0xc0, !PT ;  /* 0xfffffff80a037812 */ /* 0x000fe400078ec0ff */
[----:B------:R-:W-:Y:S02]  /*1200*/  LOP3.LUT R11, R2, R4, RZ, 0x3c, !PT ;  /* 0x00000004020b7212 */ /* 0x000fe400078e3cff */
[--C-:B------:R-:W-:Y:S01]  /*1210*/  SHF.R.S32.HI R4, RZ, 0x1f, R6.reuse ;  /* 0x0000001fff047819 */ /* 0x100fe20000011406 */
[----:B------:R-:W-:Y:S01]  /*1220*/  IMAD.IADD R2, R0, 0x1, -R3 ;  /* 0x0000000100027824 */ /* 0x000fe200078e0a03 */
[----:B------:R-:W-:Y:S02]  /*1230*/  LOP3.LUT R3, R6, 0xffffffe0, RZ, 0xc0, !PT ;  /* 0xffffffe006037812 */ /* 0x000fe400078ec0ff */
[----:B------:R-:W-:-:S02]  /*1240*/  SHF.R.S32.HI R0, RZ, 0x5, R6 ;  /* 0x00000005ff007819 */ /* 0x000fc40000011406 */
[----:B------:R-:W-:Y:S01]  /*1250*/  LOP3.LUT R5, R7, 0x1, RZ, 0xc0, !PT ;  /* 0x0000000107057812 */ /* 0x000fe200078ec0ff */
[----:B------:R-:W-:Y:S01]  /*1260*/  IMAD.IADD R16, R15, 0x1, -R3 ;  /* 0x000000010f107824 */ /* 0x000fe200078e0a03 */
[----:B------:R-:W-:Y:S01]  /*1270*/  LEA.HI R4, R4, R0, RZ, 0x3 ;  /* 0x0000000004047211 */ /* 0x000fe200078f18ff */
[----:B------:R-:W-:Y:S01]  /*1280*/  IMAD.SHL.U32 R3, R187, 0x40, RZ ;  /* 0x00000040bb037824 */ /* 0x000fe200078e00ff */
[----:B------:R-:W-:Y:S02]  /*1290*/  ISETP.NE.U32.AND P3, PT, R5, 0x1, PT ;  /* 0x000000010500780c */ /* 0x000fe40003f65070 */
[----:B------:R-:W-:Y:S02]  /*12a0*/  SHF.R.S32.HI R12, RZ, 0x1f, R16 ;  /* 0x0000001fff0c7819 */ /* 0x000fe40000011410 */
[----:B------:R-:W-:Y:S02]  /*12b0*/  LOP3.LUT R3, R3, 0x1c0, RZ, 0xc0, !PT ;  /* 0x000001c003037812 */ /* 0x000fe400078ec0ff */
[----:B------:R-:W-:-:S02]  /*12c0*/  LOP3.LUT R4, R4, 0xffffff8, RZ, 0xc0, !PT ;  /* 0x0ffffff804047812 */ /* 0x000fc400078ec0ff */
[----:B------:R-:W-:Y:S02]  /*12d0*/  LOP3.LUT R8, R3, 0x8, R8, 0xf8, !PT ;  /* 0x0000000803087812 */ /* 0x000fe400078ef808 */
[----:B------:R-:W-:Y:S01]  /*12e0*/  SHF.R.U32.HI R6, RZ, 0x3, R3 ;  /* 0x00000003ff067819 */ /* 0x000fe20000011603 */
[----:B------:R-:W-:Y:S01]  /*12f0*/  IMAD.IADD R5, R0, 0x1, -R4 ;  /* 0x0000000100057824 */ /* 0x000fe200078e0a04 */
[----:B------:R-:W-:Y:S02]  /*1300*/  LEA.HI R12, R12, R16, RZ, 0x2 ;  /* 0x000000100c0c7211 */ /* 0x000fe400078f10ff */
[----:B------:R-:W-:Y:S02]  /*1310*/  LOP3.LUT R3, R13, 0xfffffffc, RZ, 0xc0, !PT ;  /* 0xfffffffc0d037812 */ /* 0x000fe400078ec0ff */
[----:B------:R-:W-:Y:S02]  /*1320*/  SHF.R.S32.HI R4, RZ, 0x2, R12 ;  /* 0x00000002ff047819 */ /* 0x000fe4000001140c */
[----:B------:R-:W-:Y:S01]  /*1330*/  LOP3.LUT R13, R8, R6, RZ, 0x3c, !PT ;  /* 0x00000006080d7212 */ /* 0x000fe200078e3cff */
[----:B------:R-:W-:Y:S01]  /*1340*/  IMAD.IADD R3, R15, 0x1, -R3 ;  /* 0x000000010f037824 */ /* 0x000fe200078e0a03 */
[C---:B------:R-:W-:Y:S01]  /*1350*/  LOP3.LUT P0, RZ, R2.reuse, 0x2, RZ, 0xc0, !PT ;  /* 0x0000000202ff7812 */ /* 0x040fe2000780c0ff */
[----:B------:R-:W-:Y:S01]  /*1360*/  IMAD R15, R5, 0x10, R4 ;  /* 0x00000010050f7824 */ /* 0x000fe200078e0204 */
[----:B------:R-:W-:Y:S01]  /*1370*/  LOP3.LUT P4, RZ, R2, 0x4, RZ, 0xc0, !PT ;  /* 0x0000000402ff7812 */ /* 0x000fe2000788c0ff */
[----:B------:R-:W-:Y:S01]  /*1380*/  IMAD.SHL.U32 R5, R7, 0x40, RZ ;  /* 0x0000004007057824 */ /* 0x000fe200078e00ff */
[----:B------:R-:W-:Y:S01]  /*1390*/  LEA.HI R4, R3, R3, RZ, 0x1 ;  /* 0x0000000303047211 */ /* 0x000fe200078f08ff */
[----:B------:R-:W-:Y:S01]  /*13a0*/  IMAD.SHL.U32 R8, R0, 0x400, RZ ;  /* 0x0000040000087824 */ /* 0x000fe200078e00ff */
[----:B------:R-:W-:Y:S01]  /*13b0*/  LOP3.LUT R11, R11, 0x7ffffe00, R9, 0xf8, !PT ;  /* 0x7ffffe000b0b7812 */ /* 0x000fe200078ef809 */
[----:B------:R-:W-:Y:S01]  /*13c0*/  IMAD.SHL.U32 R0, R2, 0x40, RZ ;  /* 0x0000004002007824 */ /* 0x000fe200078e00ff */
[----:B------:R-:W-:Y:S01]  /*13d0*/  LOP3.LUT R2, R4, 0x1ffffffe, RZ, 0xc0, !PT ;  /* 0x1ffffffe04027812 */ /* 0x000fe200078ec0ff */
[----:B------:R-:W-:Y:S01]  /*13e0*/  IMAD.SHL.U32 R6, R14, 0x8, RZ ;  /* 0x000000080e067824 */ /* 0x000fe200078e00ff */
[----:B------:R-:W-:Y:S01]  /*13f0*/  LOP3.LUT R4, R5, 0x1c0, RZ, 0xc0, !PT ;  /* 0x000001c005047812 */ /* 0x000fe200078ec0ff */
[C---:B------:R-:W-:Y:S01]  /*1400*/  IMAD R5, R3.reuse, 0x2, R8 ;  /* 0x0000000203057824 */ /* 0x040fe200078e0208 */
[----:B------:R-:W-:Y:S01]  /*1410*/  LOP3.LUT R0, R0, 0x1c0, RZ, 0xc0, !PT ;  /* 0x000001c000007812 */ /* 0x000fe200078ec0ff */
[----:B------:R-:W-:Y:S01]  /*1420*/  IMAD.IADD R212, R3, 0x1, -R2 ;  /* 0x0000000103d47824 */ /* 0x000fe200078e0a02 */
[----:B------:R-:W-:Y:S01]  /*1430*/  LEA.HI R2, R4, R4, RZ, 0x1d ;  /* 0x0000000404027211 */ /* 0x000fe200078fe8ff */
[----:B------:R1:W-:Y:S01]  /*1440*/  STL [R1+0xc], R15 ;  /* 0x00000c0f01007387 */ /* 0x0003e20000100800 */
[----:B------:R-:W-:Y:S01]  /*1450*/  R2P PR, R7, 0x6 ;  /* 0x0000000607007804 */ /* 0x000fe20000000000 */
[----:B------:R-:W-:Y:S01]  /*1460*/  IMAD.SHL.U32 R7, R10, 0x40, RZ ;  /* 0x000000400a077824 */ /* 0x000fe200078e00ff */
[----:B------:R-:W-:Y:S01]  /*1470*/  LOP3.LUT R6, R0, 0x8, R6, 0xf8, !PT ;  /* 0x0000000800067812 */ /* 0x000fe200078ef806 */
[----:B------:R-:W-:Y:S01]  /*1480*/  IMAD.IADD R9, R5, 0x1, R2 ;  /* 0x0000000105097824 */ /* 0x000fe200078e0202 */
[----:B------:R-:W-:Y:S01]  /*1490*/  SHF.R.U32.HI R0, RZ, 0x3, R0 ;  /* 0x00000003ff007819 */ /* 0x000fe20000011600 */
[----:B------:R-:W-:Y:S01]  /*14a0*/  IMAD R5, R187, 0x20, R205 ;  /* 0x00000020bb057824 */ /* 0x000fe200078e02cd */
[----:B------:R-:W-:Y:S01]  /*14b0*/  LOP3.LUT R5, R12, 0x7ffffffc, RZ, 0xc0, !PT ;  /* 0x7ffffffc0c057812 */ /* 0x000fe200078ec0ff */
[----:B------:R-:W-:Y:S01]  /*14c0*/  IMAD.SHL.U32 R204, R11, 0x2, RZ ;  /* 0x000000020bcc7824 */ /* 0x000fe200078e00ff */
[----:B------:R-:W-:Y:S01]  /*14d0*/  LOP3.LUT R4, R7, 0xfffffe00, RZ, 0xc0, !PT ;  /* 0xfffffe0007047812 */ /* 0x000fe200078ec0ff */
[----:B------:R-:W-:Y:S01]  /*14e0*/  IMAD R212, R212, 0x8, R15 ;  /* 0x00000008d4d47824 */ /* 0x000fe200078e020f */
[----:B------:R-:W-:Y:S01]  /*14f0*/  SHF.R.S32.HI R7, RZ, 0x1f, R177 ;  /* 0x0000001fff077819 */ /* 0x000fe200000114b1 */
[----:B------:R-:W-:Y:S01]  /*1500*/  IMAD.IADD R7, R16, 0x1, -R5 ;  /* 0x0000000110077824 */ /* 0x000fe200078e0a05 */
[----:B------:R-:W-:Y:S01]  /*1510*/  LOP3.LUT R3, R6, R0, RZ, 0x3c, !PT ;  /* 0x0000000006037212 */ /* 0x000fe200078e3cff */
[----:B------:R-:W-:Y:S01]  /*1520*/  IMAD R0, R14, 0x200, R13 ;  /* 0x000002000e007824 */ /* 0x000fe200078e020d */
[----:B------:R-:W-:Y:S01]  /*1530*/  IADD3 R186, R177, 0x40, RZ ;  /* 0x00000040b1ba7810 */ /* 0x000fe20007ffe0ff */
[----:B------:R-:W-:Y:S01]  /*1540*/  IMAD.SHL.U32 R191, R7, 0x2, RZ ;  /* 0x0000000207bf7824 */ /* 0x000fe200078e00ff */
[CC--:B------:R-:W-:Y:S01]  /*1550*/  IADD3 R2, R3.reuse, R4.reuse, R8 ;  /* 0x0000000403027210 */ /* 0x0c0fe20007ffe008 */
[----:B------:R-:W-:Y:S01]  /*1560*/  IMAD.MOV.U32 R8, RZ, RZ, 0x40 ;  /* 0x00000040ff087424 */ /* 0x000fe200078e00ff */
[----:B------:R-:W-:Y:S01]  /*1570*/  LOP3.LUT R3, R3, R4, RZ, 0xfc, !PT ;  /* 0x0000000403037212 */ /* 0x000fe200078efcff */
[----:B------:R-:W-:Y:S01]  /*1580*/  IMAD.MOV.U32 R4, RZ, RZ, 0x20 ;  /* 0x00000020ff047424 */ /* 0x000fe200078e00ff */
[----:B------:R-:W-:-:S02]  /*1590*/  IADD3 R248, R191, 0x10, RZ ;  /* 0x00000010bff87810 */ /* 0x000fc40007ffe0ff */
[----:B------:R-:W-:Y:S02]  /*15a0*/  SHF.R.S32.HI R6, RZ, 0x1f, R186 ;  /* 0x0000001fff067819 */ /* 0x000fe400000114ba */
[C---:B------:R-:W-:Y:S02]  /*15b0*/  IADD3 R245, R191.reuse, 0x28, RZ ;  /* 0x00000028bff57810 */ /* 0x040fe40007ffe0ff */
[C---:B------:R-:W-:Y:S02]  /*15c0*/  SEL R6, R4.reuse, 0xffffffe0, !P1 ;  /* 0xffffffe004067807 */ /* 0x040fe40004800000 */
[----:B------:R-:W-:Y:S02]  /*15d0*/  SEL R169, R4, 0xffffffe0, !P0 ;  /* 0xffffffe004a97807 */ /* 0x000fe40004000000 */
[----:B------:R-:W-:Y:S02]  /*15e0*/  IADD3 R242, R191, 0x40, RZ ;  /* 0x00000040bff27810 */ /* 0x000fe40007ffe0ff */
[----:B------:R-:W-:-:S02]  /*15f0*/  SHF.R.S32.HI R4, RZ, 0x1f, R191 ;  /* 0x0000001fff047819 */ /* 0x000fc400000114bf */
[C---:B------:R-:W-:Y:S02]  /*1600*/  IADD3 R239, R191.reuse, 0x58, RZ ;  /* 0x00000058bfef7810 */ /* 0x040fe40007ffe0ff */
[----:B------:R-:W-:Y:S02]  /*1610*/  LEA R164, R2, 0x18100, 0x1 ;  /* 0x0001810002a47811 */ /* 0x000fe400078e08ff */
[----:B------:R-:W-:Y:S02]  /*1620*/  IADD3 R236, R191, 0x70, RZ ;  /* 0x00000070bfec7810 */ /* 0x000fe40007ffe0ff */
[----:B------:R-:W-:Y:S01]  /*1630*/  SHF.R.S32.HI R4, RZ, 0x1f, R248 ;  /* 0x0000001fff047819 */ /* 0x000fe200000114f8 */
[----:B------:R-:W-:Y:S01]  /*1640*/  IMAD.IADD R165, R164, 0x1, R169 ;  /* 0x00000001a4a57824 */ /* 0x000fe200078e02a9 */
[----:B------:R-:W-:Y:S02]  /*1650*/  LEA R171, R3, 0x100, 0x1 ;  /* 0x0000010003ab7811 */ /* 0x000fe400078e08ff */
[----:B------:R-:W-:-:S02]  /*1660*/  IADD3 R233, R191, 0x88, RZ ;  /* 0x00000088bfe97810 */ /* 0x000fc40007ffe0ff */
[----:B------:R-:W-:Y:S01]  /*1670*/  SHF.R.S32.HI R4, RZ, 0x1f, R245 ;  /* 0x0000001fff047819 */ /* 0x000fe200000114f5 */
[----:B------:R-:W-:Y:S01]  /*1680*/  IMAD.IADD R218, R169, 0x1, R171 ;  /* 0x00000001a9da7824 */ /* 0x000fe200078e02ab */
[----:B------:R-:W-:Y:S02]  /*1690*/  LEA R170, R0, 0xc100, 0x1 ;  /* 0x0000c10000aa7811 */ /* 0x000fe400078e08ff */
[----:B------:R-:W-:Y:S02]  /*16a0*/  IADD3 R230, R191, 0xa0, RZ ;  /* 0x000000a0bfe67810 */ /* 0x000fe40007ffe0ff */
[----:B------:R-:W-:Y:S02]  /*16b0*/  SHF.R.S32.HI R4, RZ, 0x1f, R242 ;  /* 0x0000001fff047819 */ /* 0x000fe400000114f2 */
[C---:B------:R-:W-:Y:S02]  /*16c0*/  SEL R5, R8.reuse, 0xffffffc0, !P2 ;  /* 0xffffffc008057807 */ /* 0x040fe40005000000 */
[----:B------:R-:W-:-:S02]  /*16d0*/  SEL R0, R8, 0xffffffc0, !P4 ;  /* 0xffffffc008007807 */ /* 0x000fc40006000000 */
[----:B------:R-:W-:Y:S02]  /*16e0*/  IADD3 R228, R191, 0xb0, RZ ;  /* 0x000000b0bfe47810 */ /* 0x000fe40007ffe0ff */
[----:B------:R-:W-:Y:S01]  /*16f0*/  LEA R223, R9, 0x80, 0x1 ;  /* 0x0000008009df7811 */ /* 0x000fe200078e08ff */
        /* <DEDUP_REMOVED lines=8> */
[C---:B------:R-:W-:Y:S01]  /*1780*/  IMAD.IADD R226, R223.reuse, 0x1, R6 ;  /* 0x00000001dfe27824 */ /* 0x040fe200078e0206 */
[----:B------:R-:W-:Y:S01]  /*1790*/  SHF.R.S32.HI R4, RZ, 0x1f, R228 ;  /* 0x0000001fff047819 */ /* 0x000fe200000114e4 */
[--C-:B------:R-:W-:Y:S01]  /*17a0*/  IMAD.IADD R4, R223, 0x1, R5.reuse ;  /* 0x00000001df047824 */ /* 0x100fe200078e0205 */
[C---:B------:R-:W-:Y:S01]  /*17b0*/  IADD3 R249, R191.reuse, 0x8, RZ ;  /* 0x00000008bff97810 */ /* 0x040fe20007ffe0ff */
[----:B------:R-:W-:Y:S01]  /*17c0*/  IMAD.IADD R252, R226, 0x1, R5 ;  /* 0x00000001e2fc7824 */ /* 0x000fe200078e0205 */
[----:B------:R-:W-:Y:S01]  /*17d0*/  IADD3 R246, R191, 0x20, RZ ;  /* 0x00000020bff67810 */ /* 0x000fe20007ffe0ff */
[----:B------:R-:W-:Y:S01]  /*17e0*/  IMAD.IADD R220, R169, 0x1, R172 ;  /* 0x00000001a9dc7824 */ /* 0x000fe200078e02ac */
[----:B------:R1:W-:Y:S01]  /*17f0*/  STL [R1], R4 ;  /* 0x0000000401007387 */ /* 0x0003e20000100800 */
[----:B------:R-:W-:-:S02]  /*1800*/  IADD3 R243, R191, 0x38, RZ ;  /* 0x00000038bff37810 */ /* 0x000fc40007ffe0ff */
[----:B------:R-:W-:Y:S01]  /*1810*/  IADD3 R224, R223, -0x10, RZ ;  /* 0xfffffff0dfe07810 */ /* 0x000fe20007ffe0ff */
[----:B------:R1:W-:Y:S01]  /*1820*/  STL [R1+0x4], R0 ;  /* 0x0000040001007387 */ /* 0x0003e20000100800 */
[C---:B------:R-:W-:Y:S02]  /*1830*/  IADD3 R247, R191.reuse, 0x18, RZ ;  /* 0x00000018bff77810 */ /* 0x040fe40007ffe0ff */
[----:B------:R-:W-:Y:S02]  /*1840*/  IADD3 R240, R191, 0x50, RZ ;  /* 0x00000050bff07810 */ /* 0x000fe40007ffe0ff */
[----:B------:R-:W-:Y:S02]  /*1850*/  @P3 IADD3 R224, R223, 0x10, RZ ;  /* 0x00000010dfe03810 */ /* 0x000fe40007ffe0ff */
[C---:B------:R-:W-:Y:S02]  /*1860*/  IADD3 R244, R191.reuse, 0x30, RZ ;  /* 0x00000030bff47810 */ /* 0x040fe40007ffe0ff */
[----:B------:R-:W-:Y:S01]  /*1870*/  IADD3 R237, R191, 0x68, RZ ;  /* 0x00000068bfed7810 */ /* 0x000fe20007ffe0ff */
[--C-:B------:R-:W-:Y:S01]  /*1880*/  IMAD.IADD R225, R6, 0x1, R224.reuse ;  /* 0x0000000106e17824 */ /* 0x100fe200078e02e0 */
[----:B------:R-:W-:Y:S01]  /*1890*/  SHF.R.S32.HI R7, RZ, 0x1f, R249 ;  /* 0x0000001fff077819 */ /* 0x000fe200000114f9 */
[----:B------:R-:W-:Y:S01]  /*18a0*/  IMAD.IADD R251, R5, 0x1, R224 ;  /* 0x0000000105fb7824 */ /* 0x000fe200078e02e0 */
[----:B------:R-:W-:Y:S01]  /*18b0*/  IADD3 R241, R191, 0x48, RZ ;  /* 0x00000048bff17810 */ /* 0x000fe20007ffe0ff */
[----:B------:R-:W-:Y:S01]  /*18c0*/  IMAD.IADD R250, R225, 0x1, R5 ;  /* 0x00000001e1fa7824 */ /* 0x000fe200078e0205 */
[----:B------:R-:W-:-:S02]  /*18d0*/  IADD3 R234, R191, 0x80, RZ ;  /* 0x00000080bfea7810 */ /* 0x000fc40007ffe0ff */
[----:B------:R-:W-:Y:S02]  /*18e0*/  SHF.R.S32.HI R7, RZ, 0x1f, R246 ;  /* 0x0000001fff077819 */ /* 0x000fe400000114f6 */
[C---:B------:R-:W-:Y:S02]  /*18f0*/  IADD3 R238, R191.reuse, 0x60, RZ ;  /* 0x00000060bfee7810 */ /* 0x040fe40007ffe0ff */
[C---:B------:R-:W-:Y:S02]  /*1900*/  IADD3 R231, R191.reuse, 0x98, RZ ;  /* 0x00000098bfe77810 */ /* 0x040fe40007ffe0ff */
[----:B------:R-:W-:Y:S02]  /*1910*/  SHF.R.S32.HI R7, RZ, 0x1f, R243 ;  /* 0x0000001fff077819 */ /* 0x000fe400000114f3 */
[C---:B------:R-:W-:Y:S02]  /*1920*/  IADD3 R235, R191.reuse, 0x78, RZ ;  /* 0x00000078bfeb7810 */ /* 0x040fe40007ffe0ff */
[----:B------:R-:W-:-:S02]  /*1930*/  IADD3 R229, R191, 0xa8, RZ ;  /* 0x000000a8bfe57810 */ /* 0x000fc40007ffe0ff */
[----:B------:R-:W-:Y:S02]  /*1940*/  SHF.R.S32.HI R8, RZ, 0x1f, R247 ;  /* 0x0000001fff087819 */ /* 0x000fe400000114f7 */
[----:B------:R-:W-:Y:S02]  /*1950*/  SHF.R.S32.HI R7, RZ, 0x1f, R240 ;  /* 0x0000001fff077819 */ /* 0x000fe400000114f0 */
[----:B------:R-:W-:Y:S02]  /*1960*/  IADD3 R185, R177, 0x80, RZ ;  /* 0x00000080b1b97810 */ /* 0x000fe40007ffe0ff */
[C---:B------:R-:W-:Y:S02]  /*1970*/  IADD3 R232, R191.reuse, 0x90, RZ ;  /* 0x00000090bfe87810 */ /* 0x040fe40007ffe0ff */
[----:B------:R-:W-:Y:S02]  /*1980*/  IADD3 R227, R191, 0xb8, RZ ;  /* 0x000000b8bfe37810 */ /* 0x000fe40007ffe0ff */
        /* <DEDUP_REMOVED lines=9> */
[C---:B------:R-:W-:Y:S02]  /*1a20*/  IADD3 R207, R204.reuse, 0xc100, RZ ;  /* 0x0000c100cccf7810 */ /* 0x040fe40007ffe0ff */
[----:B------:R-:W-:Y:S02]  /*1a30*/  IADD3 R206, R204, 0x100, RZ ;  /* 0x00000100ccce7810 */ /* 0x000fe40007ffe0ff */
[----:B------:R-:W-:Y:S02]  /*1a40*/  SHF.R.S32.HI R8, RZ, 0x1f, R232 ;  /* 0x0000001fff087819 */ /* 0x000fe400000114e8 */
[----:B-1----:R-:W-:-:S02]  /*1a50*/  SHF.R.S32.HI R7, RZ, 0x1f, R227 ;  /* 0x0000001fff077819 */ /* 0x002fc400000114e3 */
.L_x_2169:
[----:B------:R-:W-:Y:S01]  /*1a60*/  ISETP.NE.U32.AND P0, PT, RZ, c[0x0][0x370], PT ;  /* 0x0000dc00ff007a0c */ /* 0x000fe20003f05070 */
[----:B------:R-:W-:Y:S01]  /*1a70*/  IMAD.MOV.U32 R13, RZ, RZ, 0x4 ;  /* 0x00000004ff0d7424 */ /* 0x000fe200078e00ff */
[----:B------:R-:W-:Y:S01]  /*1a80*/  ISETP.NE.U32.AND P2, PT, RZ, c[0x0][0x360], PT ;  /* 0x0000d800ff007a0c */ /* 0x000fe20003f45070 */
[----:B------:R-:W-:Y:S01]  /*1a90*/  IMAD.MOV.U32 R193, RZ, RZ, RZ ;  /* 0x000000ffffc17224 */ /* 0x000fe200078e00ff */
[----:B------:R-:W-:Y:S01]  /*1aa0*/  ISETP.NE.AND.EX P1, PT, RZ, c[0x0][0x374], PT, P0 ;  /* 0x0000dd00ff007a0c */ /* 0x000fe20003f25300 */
[----:B------:R-:W-:Y:S01]  /*1ab0*/  IMAD.MOV.U32 R12, RZ, RZ, RZ ;  /* 0x000000ffff0c7224 */ /* 0x000fe200078e00ff */
[----:B------:R-:W-:Y:S01]  /*1ac0*/  ISETP.NE.AND.EX P0, PT, RZ, c[0x0][0x364], PT, P2 ;  /* 0x0000d900ff007a0c */ /* 0x000fe20003f05320 */
[----:B------:R-:W-:Y:S01]  /*1ad0*/  IMAD.WIDE R2, R211, R13, c[0x0][0x348] ;  /* 0x0000d200d3027625 */ /* 0x000fe200078e020d */
        /* <DEDUP_REMOVED lines=14> */
.L_x_2006:
[----:B------:R-:W-:-:S04]  /*1bc0*/  ISETP.NE.U32.AND P0, PT, RZ, c[0x0][0x368], PT ;  /* 0x0000da00ff007a0c */ /* 0x000fc80003f05070 */
[----:B------:R-:W-:-:S13]  /*1bd0*/  ISETP.NE.AND.EX P0, PT, RZ, c[0x0][0x36c], PT, P0 ;  /* 0x0000db00ff007a0c */ /* 0x000fda0003f05300 */
[----:B------:R-:W-:Y:S05]  /*1be0*/  @!P0 BRA `(.L_x_2007) ;  /* 0x0000003000008947 */ /* 0x000fea0003800000 */
[----:B-1----:R-:W-:-:S05]  /*1bf0*/  IMAD.WIDE R2, R211, R13, c[0x0][0x368] ;  /* 0x0000da00d3027625 */ /* 0x002fca00078e020d */
[----:B------:R1:W5:Y:S01]  /*1c00*/  LDG.E R0, [R2.64] ;  /* 0x0000000602007981 */ /* 0x000362000c1e1900 */
[----:B------:R-:W-:Y:S05]  /*1c10*/  BRA `(.L_x_2008) ;  /* 0x0000008000007947 */ /* 0x000fea0003800000 */
.L_x_2007:
        /* <DEDUP_REMOVED lines=8> */
.L_x_2008:
        /* <DEDUP_REMOVED lines=28> */
.L_x_2011:
[----:B------:R-:W-:-:S13]  /*1e60*/  ISETP.NE.AND P0, PT, R7, 0x1, PT ;  /* 0x000000010700780c */ /* 0x000fda0003f05270 */
[----:B------:R-:W-:-:S05]  /*1e70*/  @P0 IMAD.HI.U32 R0, R2, c[0x0][0x330], RZ ;  /* 0x0000cc0002000a27 */ /* 0x000fca00078e00ff */
[----:B------:R-:W-:Y:S02]  /*1e80*/  @P0 SHF.R.U32.HI R2, RZ, c[0x0][0x334], R0 ;  /* 0x0000cd00ff020a19 */ /* 0x000fe40000011600 */
.L_x_2012:
[----:B------:R-:W-:Y:S05]  /*1e90*/  BSYNC B0 ;  /* 0x0000000000007941 */ /* 0x000fea0003800000 */
.L_x_2010:
[----:B------:R-:W-:-:S05]  /*1ea0*/  IMAD R2, R2, R7, c[0x0][0x32c] ;  /* 0x0000cb0002027624 */ /* 0x000fca00078e0207 */
[----:B------:R-:W-:-:S04]  /*1eb0*/  IMNMX R3, R3, R2, PT ;  /* 0x0000000203037217 */ /* 0x000fc80003800200 */
.L_x_2009:
        /* <DEDUP_REMOVED lines=25> */
.L_x_2015:
[----:B------:R-:W-:-:S13]  /*2050*/  ISETP.NE.AND P0, PT, R7, 0x1, PT ;  /* 0x000000010700780c */ /* 0x000fda0003f05270 */
[----:B------:R-:W-:-:S05]  /*2060*/  @P0 IMAD.HI.U32 R3, R0, c[0x0][0x330], RZ ;  /* 0x0000cc0000030a27 */ /* 0x000fca00078e00ff */
[----:B------:R-:W-:Y:S02]  /*2070*/  @P0 SHF.R.U32.HI R0, RZ, c[0x0][0x334], R3 ;  /* 0x0000cd00ff000a19 */ /* 0x000fe40000011603 */
.L_x_2016:
[----:B------:R-:W-:Y:S05]  /*2080*/  BSYNC B0 ;  /* 0x0000000000007941 */ /* 0x000fea0003800000 */
.L_x_2014:
[----:B------:R-:W-:-:S05]  /*2090*/  IMAD R0, R0, c[0x0][0x32c], RZ ;  /* 0x0000cb0000007a24 */ /* 0x000fca00078e02ff */
[----:B------:R-:W-:-:S04]  /*20a0*/  IMNMX R2, R2, R0, !PT ;  /* 0x0000000002027217 */ /* 0x000fc80007800200 */
.L_x_2013:
        /* <DEDUP_REMOVED lines=45> */
.L_x_2018:
[----:B------:R-:W-:Y:S05]  /*2380*/  BSYNC B0 ;  /* 0x0000000000007941 */ /* 0x000fea0003800000 */
.L_x_2017:
[----:B------:R-:W-:Y:S01]  /*2390*/  IMAD R188, R222, R2, R8 ;  /* 0x00000002debc7224 */ /* 0x000fe200078e0208 */
[----:B------:R-:W-:Y:S01]  /*23a0*/  PRMT R0, RZ, 0x7610, R0 ;  /* 0x00007610ff007816 */ /* 0x000fe20000000000 */
[----:B------:R-:W-:Y:S01]  /*23b0*/  IMAD.MOV.U32 R22, RZ, RZ, RZ ;  /* 0x000000ffff167224 */ /* 0x000fe200078e00ff */
[----:B------:R-:W-:Y:S01]  /*23c0*/  MOV R17, RZ ;  /* 0x000000ff00117202 */ /* 0x000fe20000000f00 */
        /* <DEDUP_REMOVED lines=56> */
[----:B------:R-:W-:Y:S02]  /*2750*/  SHF.R.S32.HI R0, RZ, 0x1f, R12 ;  /* 0x0000001fff007819 */ /* 0x000fe4000001140c */
[----:B------:R-:W-:Y:S02]  /*2760*/  LEA R4, R187, R205, 0x5 ;  /* 0x000000cdbb047211 */ /* 0x000fe400078e28ff */
[----:B------:R-:W-:Y:S01]  /*2770*/  LOP3.LUT R14, R210, 0xffff, RZ, 0xc0, !PT ;  /* 0x0000ffffd20e7812 */ /* 0x000fe200078ec0ff */
[----:B------:R-:W-:Y:S01]  /*2780*/  IMAD R0, R0, c[0x0][0x178], RZ ;  /* 0x00005e0000007a24 */ /* 0x000fe200078e02ff */
[----:B------:R-:W-:Y:S01]  /*2790*/  ISETP.GE.AND P2, PT, R185, c[0x0][0x198], PT ;  /* 0x00006600b9007a0c */ /* 0x000fe20003f46270 */
[----:B------:R-:W-:Y:S01]  /*27a0*/  IMAD.IADD R5, R4, 0x1, R203 ;  /* 0x0000000104057824 */ /* 0x000fe200078e02cb */
[----:B------:R-:W-:Y:S01]  /*27b0*/  SEL R4, R211, RZ, !P3 ;  /* 0x000000ffd3047207 */ /* 0x000fe20005800000 */
[----:B------:R-:W-:Y:S01]  /*27c0*/  IMAD R0, R12, c[0x0][0x17c], R0 ;  /* 0x00005f000c007a24 */ /* 0x000fe200078e0200 */
[----:B------:R-:W-:Y:S01]  /*27d0*/  IADD3 R16, R181, -0x1, RZ ;  /* 0xffffffffb5107810 */ /* 0x000fe20007ffe0ff */
[----:B------:R-:W-:-:S04]  /*27e0*/  @P4 IMAD.HI.U32 R7, R5, c[0x0][0x2c8], RZ ;  /* 0x0000b20005074a27 */ /* 0x000fc800078e00ff */
        /* <DEDUP_REMOVED lines=31> */
.L_x_2174:
[----:B------:R-:W-:Y:S05]  /*29e0*/  BRA.DIV ~URZ, `(.L_x_2021) ;  /* 0x00014ed27f007947 */ /* 0x000fea000b800000 */
[----:B------:R3:W4:Y:S02]  /*29f0*/  SHFL.IDX PT, R0, R12, RZ, 0x181f ;  /* 0x00181fff0c007589 */ /* 0x00072400000e0000 */
.L_x_2175:
[----:B------:R-:W-:Y:S01]  /*2a00*/  IMAD R11, R190, c[0x0][0x2c4], RZ ;  /* 0x0000b100be0b7a24 */ /* 0x000fe200078e02ff */
[----:B------:R-:W-:Y:S01]  /*2a10*/  IADD3 R10, R205, R203, RZ ;  /* 0x000000cbcd0a7210 */ /* 0x000fe20007ffe0ff */
[----:B------:R-:W-:Y:S03]  /*2a20*/  BSSY B0, `(.L_x_2022) ;  /* 0x0000012000007945 */ /* 0x000fe60003800000 */
[----:B------:R-:W-:-:S13]  /*2a30*/  ISETP.GE.AND P0, PT, R10, R11, PT ;  /* 0x0000000b0a00720c */ /* 0x000fda0003f06270 */
[----:B------:R-:W-:Y:S05]  /*2a40*/  @P0 BRA `(.L_x_2023) ;  /* 0x000000f000000947 */ /* 0x000fea0003800000 */
[CC--:B----4-:R-:W-:Y:S02]  /*2a50*/  LEA R6, P0, R177.reuse, R0.reuse, 0x1 ;  /* 0x00000000b1067211 */ /* 0x0d0fe400078008ff */
        /* <DEDUP_REMOVED lines=14> */
.L_x_2023:
[----:B------:R-:W-:Y:S05]  /*2b40*/  BSYNC B0 ;  /* 0x0000000000007941 */ /* 0x000fea0003800000 */
.L_x_2022:
[----:B------:R-:W-:Y:S05]  /*2b50*/  BRA.DIV ~URZ, `(.L_x_2024) ;  /* 0x00014dd27f007947 */ /* 0x000fea000b800000 */
[----:B--2---:R2:W1:Y:S04]  /*2b60*/  SHFL.IDX PT, R8, R9, 0x1, 0x181f ;  /* 0x00381f0009087f89 */ /* 0x00446800000e0000 */
[----:B----4-:R2:W4:Y:S02]  /*2b70*/  SHFL.IDX PT, R0, R12, 0x1, 0x181f ;  /* 0x00381f000c007f89 */ /* 0x01052400000e0000 */
.L_x_2176:
[----:B------:R-:W-:Y:S01]  /*2b80*/  IADD3 R2, R10, 0x20, RZ ;  /* 0x000000200a027810 */ /* 0x000fe20007ffe0ff */
[----:B------:R-:W-:Y:S03]  /*2b90*/  BSSY B0, `(.L_x_2025) ;  /* 0x0000012000007945 */ /* 0x000fe60003800000 */
[----:B------:R-:W-:-:S13]  /*2ba0*/  ISETP.GE.AND P0, PT, R2, R11, PT ;  /* 0x0000000b0200720c */ /* 0x000fda0003f06270 */
[----:B------:R-:W-:Y:S05]  /*2bb0*/  @P0 BRA `(.L_x_2026) ;  /* 0x000000f000000947 */ /* 0x000fea0003800000 */
[CC--:B----4-:R-:W-:Y:S02]  /*2bc0*/  LEA R6, P0, R177.reuse, R0.reuse, 0x1 ;  /* 0x00000000b1067211 */ /* 0x0d0fe400078008ff */
        /* <DEDUP_REMOVED lines=14> */
.L_x_2026:
[----:B------:R-:W-:Y:S05]  /*2cb0*/  BSYNC B0 ;  /* 0x0000000000007941 */ /* 0x000fea0003800000 */
.L_x_2025:
[----:B------:R-:W-:Y:S05]  /*2cc0*/  BRA.DIV ~URZ, `(.L_x_2027) ;  /* 0x00014d327f007947 */ /* 0x000fea000b800000 */
[----:B-1----:R1:W2:Y:S02]  /*2cd0*/  SHFL.IDX PT, R8, R9, 0x2, 0x181f ;  /* 0x00581f0009087f89 */ /* 0x0022a400000e0000 */
.L_x_2177:
[----:B------:R-:W-:Y:S05]  /*2ce0*/  BRA.DIV ~URZ, `(.L_x_2028) ;  /* 0x00014d827f007947 */ /* 0x000fea000b800000 */
[----:B----4-:R4:W1:Y:S02]  /*2cf0*/  SHFL.IDX PT, R0, R12, 0x2, 0x181f ;  /* 0x00581f000c007f89 */ /* 0x01086400000e0000 */
.L_x_2178:
[----:B------:R-:W-:Y:S01]  /*2d00*/  IADD3 R2, R10, 0x40, RZ ;  /* 0x000000400a027810 */ /* 0x000fe20007ffe0ff */
[----:B------:R-:W-:Y:S03]  /*2d10*/  BSSY B0, `(.L_x_2029) ;  /* 0x0000012000007945 */ /* 0x000fe60003800000 */
[----:B------:R-:W-:-:S13]  /*2d20*/  ISETP.GE.AND P0, PT, R2, R11, PT ;  /* 0x0000000b0200720c */ /* 0x000fda0003f06270 */
[----:B------:R-:W-:Y:S05]  /*2d30*/  @P0 BRA `(.L_x_2030) ;  /* 0x000000f000000947 */ /* 0x000fea0003800000 */
[CC--:B-1----:R-:W-:Y:S02]  /*2d40*/  LEA R6, P0, R177.reuse, R0.reuse, 0x1 ;  /* 0x00000000b1067211 */ /* 0x0c2fe400078008ff */
        /* <DEDUP_REMOVED lines=14> */
.L_x_2030:
[----:B------:R-:W-:Y:S05]  /*2e30*/  BSYNC B0 ;  /* 0x0000000000007941 */ /* 0x000fea0003800000 */
.L_x_2029:
[----:B------:R-:W-:Y:S05]  /*2e40*/  BRA.DIV ~URZ, `(.L_x_2031) ;  /* 0x00014c927f007947 */ /* 0x000fea000b800000 */
[----:B--2---:R2:W3:Y:S04]  /*2e50*/  SHFL.IDX PT, R8, R9, 0x3, 0x181f ;  /* 0x00781f0009087f89 */ /* 0x0044e800000e0000 */
[----:B-1----:R2:W1:Y:S02]  /*2e60*/  SHFL.IDX PT, R0, R12, 0x3, 0x181f ;  /* 0x00781f000c007f89 */ /* 0x00246400000e0000 */
.L_x_2179:
        /* <DEDUP_REMOVED lines=26> */
[----:B------:R-:W-:Y:S01]  /*3010*/  IMAD R20, R187, 0x20, R205 ;  /* 0x00000020bb147824 */ /* 0x000fe200078e02cd */
[----:B------:R-:W-:Y:S01]  /*3020*/  LOP3.LUT R213, R213, 0xfffffff7, RZ, 0xc0, !PT ;  /* 0xfffffff7d5d57812 */ /* 0x000fe200078ec0ff */
[----:B------:R-:W-:Y:S01]  /*3030*/  IMAD.SHL.U32 R178, R16, 0x40, RZ ;  /* 0x0000004010b27824 */ /* 0x000fe200078e00ff */
[----:B------:R-:W-:Y:S01]  /*3040*/  ISETP.NE.AND P6, PT, R0, 0x1, PT ;  /* 0x000000010000780c */ /* 0x000fe20003fc5270 */
[----:B------:R-:W-:-:S02]  /*3050*/  IMAD.MOV.U32 R174, RZ, RZ, RZ ;  /* 0x000000ffffae7224 */ /* 0x000fc400078e00ff */
[----:B-1----:R-:W-:-:S05]  /*3060*/  IMAD.IADD R2, R20, 0x1, R178 ;  /* 0x0000000114027824 */ /* 0x002fca00078e02b2 */
[C---:B------:R-:W-:Y:S01]  /*3070*/  ISETP.GE.AND P0, PT, R2.reuse, R189, PT ;  /* 0x000000bd0200720c */ /* 0x040fe20003f06270 */
[----:B------:R-:W-:-:S03]  /*3080*/  IMAD.IADD R2, R2, 0x1, R193 ;  /* 0x0000000102027824 */ /* 0x000fc600078e02c1 */
[----:B------:R-:W-:Y:S01]  /*3090*/  ISETP.GT.OR P0, PT, R20, 0x3f, P0 ;  /* 0x0000003f1400780c */ /* 0x000fe20000704670 */
[----:B------:R-:W-:-:S04]  /*30a0*/  @P6 IMAD.HI.U32 R3, R2, c[0x0][0x2bc], RZ ;  /* 0x0000af0002036a27 */ /* 0x000fc800078e00ff */
[----:B------:R-:W-:-:S04]  /*30b0*/  IMAD.WIDE.U32 R194, R14, c[0x0][0x1e8], RZ ;  /* 0x00007a000ec27a25 */ /* 0x000fc800078e00ff */
[----:B------:R-:W-:-:S04]  /*30c0*/  IMAD.WIDE.U32 R198, R14, c[0x0][0x210], RZ ;  /* 0x000084000ec67a25 */ /* 0x000fc800078e00ff */
[----:B------:R-:W-:Y:S02]  /*30d0*/  IMAD.SHL.U32 R17, R177, 0x2, RZ ;  /* 0x00000002b1117824 */ /* 0x000fe400078e00ff */
[----:B------:R-:W-:Y:S01]  /*30e0*/  IMAD.SHL.U32 R19, R185, 0x2, RZ ;  /* 0x00000002b9137824 */ /* 0x000fe200078e00ff */
[----:B------:R-:W-:Y:S01]  /*30f0*/  ISETP.GT.AND P5, PT, R20, 0x3f, PT ;  /* 0x0000003f1400780c */ /* 0x000fe20003fa4270 */
[----:B------:R-:W-:Y:S01]  /*3100*/  IMAD.MOV.U32 R0, RZ, RZ, R2 ;  /* 0x000000ffff007224 */ /* 0x000fe200078e0002 */
[----:B------:R-:W-:Y:S01]  /*3110*/  @P6 SHF.R.U32.HI R0, RZ, c[0x0][0x2c0], R3 ;  /* 0x0000b000ff006a19 */ /* 0x000fe20000011603 */
[----:B------:R-:W-:Y:S01]  /*3120*/  IMAD.IADD R92, R189, 0x1, -R178 ;  /* 0x00000001bd5c7824 */ /* 0x000fe200078e0ab2 */
[----:B------:R-:W-:Y:S02]  /*3130*/  @P6 LOP3.LUT R213, R213, 0x8, RZ, 0xfc, !PT ;  /* 0x00000008d5d56812 */ /* 0x000fe400078efcff */
[----:B------:R-:W-:-:S04]  /*3140*/  @!P0 IADD3 R3, P1, R0, R196, RZ ;  /* 0x000000c400038210 */ /* 0x000fc80007f3e0ff */
[----:B------:R-:W-:Y:S02]  /*3150*/  @!P0 LEA.HI.X.SX32 R5, R0, R201, 0x1, P1 ;  /* 0x000000c900058211 */ /* 0x000fe400008f0eff */
[----:B------:R-:W-:-:S04]  /*3160*/  @!P0 LEA R4, P1, R3, c[0x0][0x2a0], 0x2 ;  /* 0x0000a80003048a11 */ /* 0x000fc800078210ff */
[----:B------:R-:W-:-:S05]  /*3170*/  @!P0 LEA.HI.X R5, R3, c[0x0][0x2a4], R5, 0x2, P1 ;  /* 0x0000a90003058a11 */ /* 0x000fca00008f1405 */
[----:B------:R1:W3:Y:S01]  /*3180*/  @!P0 LDG.E R174, [R4.64] ;  /* 0x0000000604ae8981 */ /* 0x0002e2000c1e1900 */
[----:B------:R-:W-:Y:S01]  /*3190*/  IMAD.MOV R0, RZ, RZ, -R0 ;  /* 0x000000ffff007224 */ /* 0x000fe200078e0a00 */
[----:B------:R-:W-:Y:S01]  /*31a0*/  LOP3.LUT R213, R213, 0xfffffffe, RZ, 0xc0, !PT ;  /* 0xfffffffed5d57812 */ /* 0x000fe200078ec0ff */
[----:B------:R-:W-:Y:S01]  /*31b0*/  IMAD R200, R14, c[0x0][0x1ec], R195 ;  /* 0x00007b000ec87a24 */ /* 0x000fe200078e02c3 */
[----:B------:R-:W-:Y:S01]  /*31c0*/  BSSY B0, `(.L_x_2032) ;  /* 0x00000a8000007945 */ /* 0x000fe20003800000 */
[----:B------:R-:W-:Y:S01]  /*31d0*/  IMAD R175, R0, c[0x0][0x2b8], R2 ;  /* 0x0000ae0000af7a24 */ /* 0x000fe200078e0202 */
[----:B------:R-:W-:Y:S01]  /*31e0*/  @P5 LOP3.LUT R213, R213, 0x1, RZ, 0xfc, !PT ;  /* 0x00000001d5d55812 */ /* 0x000fe200078efcff */
[----:B--2-4-:R-:W-:Y:S02]  /*31f0*/  IMAD.IADD R12, R92, 0x1, -R205 ;  /* 0x000000015c0c7824 */ /* 0x014fe400078e0acd */
[----:B------:R-:W-:-:S03]  /*3200*/  IMAD.WIDE.U32 R2, R175, c[0x0][0x1e0], RZ ;  /* 0x00007800af027a25 */ /* 0x000fc600078e00ff */
[----:B------:R-:W-:Y:S01]  /*3210*/  ISETP.GE.AND P1, PT, R12, 0x1, PT ;  /* 0x000000010c00780c */ /* 0x000fe20003f26270 */
[----:B------:R-:W-:Y:S01]  /*3220*/  IMAD R202, R14, c[0x0][0x214], R199 ;  /* 0x000085000eca7a24 */ /* 0x000fe200078e02c7 */
[----:B------:R-:W-:Y:S02]  /*3230*/  SHF.L.U64.HI R14, R185, 0x1, R21 ;  /* 0x00000001b90e7819 */ /* 0x000fe40000010215 */
[----:B-1----:R-:W-:-:S09]  /*3240*/  SHF.R.S32.HI R4, RZ, 0x1f, R175 ;  /* 0x0000001fff047819 */ /* 0x002fd200000114af */
[----:B------:R-:W-:Y:S02]  /*3250*/  @P1 ISETP.GE.AND P4, PT, R177, c[0x0][0x1d4], PT ;  /* 0x00007500b1001a0c */ /* 0x000fe40003f86270 */
[----:B------:R-:W-:Y:S01]  /*3260*/  @P1 ISETP.GE.AND P3, PT, R186, c[0x0][0x1d4], PT ;  /* 0x00007500ba001a0c */ /* 0x000fe20003f66270 */
[C---:B------:R-:W-:Y:S02]  /*3270*/  IMAD R0, R4.reuse, c[0x0][0x1e0], RZ ;  /* 0x0000780004007a24 */ /* 0x040fe400078e02ff */
[----:B------:R-:W-:Y:S02]  /*3280*/  IMAD R5, R4, c[0x0][0x208], RZ ;  /* 0x0000820004057a24 */ /* 0x000fe400078e02ff */
[----:B------:R-:W-:-:S04]  /*3290*/  IMAD R0, R175, c[0x0][0x1e4], R0 ;  /* 0x00007900af007a24 */ /* 0x000fc800078e0200 */
[----:B------:R-:W-:Y:S01]  /*32a0*/  IMAD.IADD R3, R3, 0x1, R0 ;  /* 0x0000000103037824 */ /* 0x000fe200078e0200 */
[----:B---3--:R-:W-:-:S03]  /*32b0*/  SHF.R.S32.HI R13, RZ, 0x1f, R174 ;  /* 0x0000001fff0d7819 */ /* 0x008fc600000114ae */
        /* <DEDUP_REMOVED lines=8> */
[----:B------:R-:W-:-:S03]  /*3340*/  IMAD.WIDE.U32 R2, R175, c[0x0][0x208], RZ ;  /* 0x00008200af027a25 */ /* 0x000fc600078e00ff */
[----:B------:R-:W2:Y:S04]  /*3350*/  SHFL.IDX PT, R9, R6, RZ, 0x181f ;  /* 0x00181fff06097589 */ /* 0x000ea800000e0000 */
[----:B------:R3:W4:Y:S04]  /*3360*/  SHFL.IDX PT, R10, R0, 0x1, 0x181f ;  /* 0x00381f00000a7f89 */ /* 0x00072800000e0000 */
[----:B------:R5:W4:Y:S01]  /*3370*/  SHFL.IDX PT, R11, R6, 0x1, 0x181f ;  /* 0x00381f00060b7f89 */ /* 0x000b2200000e0000 */
[----:B-1----:R-:W-:Y:S01]  /*3380*/  @P1 LEA R4, P0, R177, R8, 0x1 ;  /* 0x00000008b1041211 */ /* 0x002fe200078008ff */
[----:B---3--:R-:W-:-:S03]  /*3390*/  IMAD R0, R175, c[0x0][0x20c], R5 ;  /* 0x00008300af007a24 */ /* 0x008fc600078e0205 */
[-C--:B--2---:R-:W-:Y:S02]  /*33a0*/  @P1 LEA.HI.X R5, R177, R9.reuse, R18, 0x1, P0 ;  /* 0x00000009b1051211 */ /* 0x084fe400000f0c12 */
[----:B------:R-:W-:Y:S01]  /*33b0*/  ISETP.GE.AND P0, PT, R12, 0x21, PT ;  /* 0x000000210c00780c */ /* 0x000fe20003f06270 */
[----:B------:R-:W-:Y:S01]  /*33c0*/  IMAD.IADD R3, R3, 0x1, R0 ;  /* 0x0000000103037824 */ /* 0x000fe200078e0200 */
[----:B-----5:R-:W-:Y:S01]  /*33d0*/  @P1 LEA R6, P2, R186, R8, 0x1 ;  /* 0x00000008ba061211 */ /* 0x020fe200078408ff */
[----:B------:R1:W-:Y:S01]  /*33e0*/  @P1 LDGSTS.E.BYPASS.LTC128B.128 [R204+0xc100], [R4.64], !P4 ;  /* 0x0c10000004cc1fae */ /* 0x0003e2000e101d46 */
[----:B------:R-:W-:Y:S01]  /*33f0*/  IMAD R0, R13, c[0x0][0x218], RZ ;  /* 0x000086000d007a24 */ /* 0x000fe200078e02ff */
[C---:B------:R-:W-:Y:S01]  /*3400*/  ISETP.GE.AND P4, PT, R177.reuse, c[0x0][0x1d4], PT ;  /* 0x00007500b1007a0c */ /* 0x040fe20003f86270 */
[----:B------:R-:W-:Y:S01]  /*3410*/  IMAD.WIDE.U32 R2, R174, c[0x0][0x218], R2 ;  /* 0x00008600ae027a25 */ /* 0x000fe200078e0002 */
[----:B------:R-:W-:Y:S02]  /*3420*/  @P1 LEA.HI.X R7, R186, R9, R15, 0x1, P2 ;  /* 0x00000009ba071211 */ /* 0x000fe400010f0c0f */
[----:B------:R-:W-:-:S03]  /*3430*/  SHF.L.U64.HI R13, R177, 0x1, R18 ;  /* 0x00000001b10d7819 */ /* 0x000fc60000010212 */
[----:B------:R2:W-:Y:S01]  /*3440*/  @P1 LDGSTS.E.BYPASS.LTC128B.128 [R204+0xe100], [R6.64], !P3 ;  /* 0x0e10000006cc1fae */ /* 0x0005e2000d901d46 */
[----:B-1----:R-:W-:-:S04]  /*3450*/  @P1 LEA R4, P2, R185, R8, 0x1 ;  /* 0x00000008b9041211 */ /* 0x002fc800078408ff */
[----:B------:R-:W-:Y:S01]  /*3460*/  @P1 LEA.HI.X R5, R185, R9, R21, 0x1, P2 ;  /* 0x00000009b9051211 */ /* 0x000fe200010f0c15 */
[----:B--2---:R-:W-:Y:S01]  /*3470*/  IMAD R6, R174, c[0x0][0x21c], R0 ;  /* 0x00008700ae067a24 */ /* 0x004fe200078e0200 */
[----:B------:R-:W-:Y:S02]  /*3480*/  IADD3 R0, P3, R2, R198, RZ ;  /* 0x000000c602007210 */ /* 0x000fe40007f7e0ff */
[C---:B----4-:R-:W-:Y:S02]  /*3490*/  @P0 LEA R2, P2, R177.reuse, R10, 0x1 ;  /* 0x0000000ab1020211 */ /* 0x050fe400078408ff */
[----:B------:R-:W-:Y:S02]  /*34a0*/  IADD3.X R6, R202, R3, R6, P3, !PT ;  /* 0x00000003ca067210 */ /* 0x000fe40001ffe406 */
[----:B------:R-:W-:Y:S01]  /*34b0*/  @P0 LEA.HI.X R3, R177, R11, R18, 0x1, P2 ;  /* 0x0000000bb1030211 */ /* 0x000fe200010f0c12 */
[----:B------:R-:W-:Y:S01]  /*34c0*/  IMAD.SHL.U32 R18, R186, 0x2, RZ ;  /* 0x00000002ba127824 */ /* 0x000fe200078e00ff */
[----:B------:R-:W-:-:S02]  /*34d0*/  LEA R8, P2, R0, c[0x0][0x1f8], 0x1 ;  /* 0x00007e0000087a11 */ /* 0x000fc400078408ff */
[----:B------:R-:W-:Y:S02]  /*34e0*/  @P1 ISETP.GE.AND P3, PT, R185, c[0x0][0x1d4], PT ;  /* 0x00007500b9001a0c */ /* 0x000fe40003f66270 */
[----:B------:R-:W-:Y:S02]  /*34f0*/  LEA.HI.X R9, R0, c[0x0][0x1fc], R6, 0x1, P2 ;  /* 0x00007f0000097a11 */ /* 0x000fe400010f0c06 */
[----:B------:R-:W-:Y:S01]  /*3500*/  @P0 ISETP.GE.AND P2, PT, R177, c[0x0][0x1d4], PT ;  /* 0x00007500b1000a0c */ /* 0x000fe20003f46270 */
[----:B------:R-:W1:Y:S04]  /*3510*/  SHFL.IDX PT, R6, R8, RZ, 0x181f ;  /* 0x00181fff08067589 */ /* 0x000e6800000e0000 */
[----:B------:R-:W2:Y:S04]  /*3520*/  SHFL.IDX PT, R7, R9, RZ, 0x181f ;  /* 0x00181fff09077589 */ /* 0x000ea800000e0000 */
[----:B------:R3:W-:Y:S01]  /*3530*/  @P1 LDGSTS.E.BYPASS.LTC128B.128 [R204+0x10100], [R4.64], !P3 ;  /* 0x1010000004cc1fae */ /* 0x0007e2000d901d46 */
[----:B------:R-:W-:-:S03]  /*3540*/  @P0 ISETP.GE.AND P3, PT, R186, c[0x0][0x1d4], PT ;  /* 0x00007500ba000a0c */ /* 0x000fc60003f66270 */
[----:B------:R4:W-:Y:S01]  /*3550*/  @P0 LDGSTS.E.BYPASS.LTC128B.128 [R204+0xd100], [R2.64], !P2 ;  /* 0x0d10000002cc0fae */ /* 0x0009e2000d101d46 */
[----:B------:R-:W-:-:S03]  /*3560*/  @P0 ISETP.GE.AND P2, PT, R185, c[0x0][0x1d4], PT ;  /* 0x00007500b9000a0c */ /* 0x000fc60003f46270 */
[----:B------:R-:W5:Y:S04]  /*3570*/  SHFL.IDX PT, R0, R8, 0x1, 0x181f ;  /* 0x00381f0008007f89 */ /* 0x000f6800000e0000 */
[----:B------:R-:W1:Y:S01]  /*3580*/  SHFL.IDX PT, R8, R9, 0x1, 0x181f ;  /* 0x00381f0009087f89 */ /* 0x000e6200000e0000 */
[----:B---3--:R-:W-:-:S04]  /*3590*/  @P0 LEA R4, P1, R186, R10, 0x1 ;  /* 0x0000000aba040211 */ /* 0x008fc800078208ff */
[CCC-:B------:R-:W-:Y:S02]  /*35a0*/  @P0 LEA.HI.X R5, R186.reuse, R11.reuse, R15.reuse, 0x1, P1 ;  /* 0x0000000bba050211 */ /* 0x1c0fe400008f0c0f */
[C---:B----4-:R-:W-:Y:S02]  /*35b0*/  @P0 LEA R2, P1, R185.reuse, R10, 0x1 ;  /* 0x0000000ab9020211 */ /* 0x050fe400078208ff */
[C---:B------:R-:W-:Y:S01]  /*35c0*/  SHF.L.U64.HI R15, R186.reuse, 0x1, R15 ;  /* 0x00000001ba0f7819 */ /* 0x040fe2000001020f */
[----:B------:R3:W-:Y:S01]  /*35d0*/  @P0 LDGSTS.E.BYPASS.LTC128B.128 [R204+0xf100], [R4.64], !P3 ;  /* 0x0f10000004cc0fae */ /* 0x0007e2000d901d46 */
[----:B------:R-:W-:Y:S02]  /*35e0*/  @P0 LEA.HI.X R3, R185, R11, R21, 0x1, P1 ;  /* 0x0000000bb9030211 */ /* 0x000fe400008f0c15 */
[----:B------:R-:W-:-:S03]  /*35f0*/  ISETP.GE.AND P3, PT, R186, c[0x0][0x1d4], PT ;  /* 0x00007500ba007a0c */ /* 0x000fc60003f66270 */
[----:B------:R1:W-:Y:S01]  /*3600*/  @P0 LDGSTS.E.BYPASS.LTC128B.128 [R204+0x11100], [R2.64], !P2 ;  /* 0x1110000002cc0fae */ /* 0x0003e2000d101d46 */
[C---:B------:R-:W-:Y:S02]  /*3610*/  ISETP.LT.OR P2, PT, R12.reuse, 0x1, P4 ;  /* 0x000000010c00780c */ /* 0x040fe40002741670 */
[C---:B------:R-:W-:Y:S01]  /*3620*/  ISETP.LT.OR P1, PT, R12.reuse, 0x1, P3 ;  /* 0x000000010c00780c */ /* 0x040fe20001f21670 */
[----:B------:R-:W0:Y:S01]  /*3630*/  LDGDEPBAR ;  /* 0x00000000000079af */ /* 0x000e220000000000 */
[----:B------:R-:W-:Y:S02]  /*3640*/  ISETP.LT.OR P4, PT, R12, 0x21, P4 ;  /* 0x000000210c00780c */ /* 0x000fe40002781670 */
[----:B-1----:R-:W-:-:S05]  /*3650*/  IADD3 R2, P0, R6, R17, RZ ;  /* 0x0000001106027210 */ /* 0x002fca0007f1e0ff */
[----:B--2---:R-:W-:-:S05]  /*3660*/  IMAD.X R3, R7, 0x1, R13, P0 ;  /* 0x0000000107037824 */ /* 0x004fca00000e060d */
[----:B------:R1:W-:Y:S01]  /*3670*/  LDGSTS.E.BYPASS.LTC128B.128 [R204+0x100], [R2.64], !P2 ;  /* 0x0010000002cc7fae */ /* 0x0003e2000d101d46 */
[----:B------:R-:W-:Y:S02]  /*3680*/  ISETP.LT.OR P2, PT, R12, 0x21, P3 ;  /* 0x000000210c00780c */ /* 0x000fe40001f41670 */
[----:B------:R-:W-:Y:S02]  /*3690*/  ISETP.GT.AND P3, PT, R16, R188, PT ;  /* 0x000000bc1000720c */ /* 0x000fe40003f64270 */
[----:B-1----:R-:W-:-:S05]  /*36a0*/  IADD3 R2, P0, R6, R18, RZ ;  /* 0x0000001206027210 */ /* 0x002fca0007f1e0ff */
[----:B------:R-:W-:-:S05]  /*36b0*/  IMAD.X R3, R7, 0x1, R15, P0 ;  /* 0x0000000107037824 */ /* 0x000fca00000e060f */
[----:B------:R1:W-:Y:S01]  /*36c0*/  LDGSTS.E.BYPASS.LTC128B.128 [R204+0x2100], [R2.64], !P1 ;  /* 0x0210000002cc7fae */ /* 0x0003e2000c901d46 */
[----:B------:R-:W-:Y:S02]  /*36d0*/  ISETP.GE.AND P1, PT, R185, c[0x0][0x1d4], PT ;  /* 0x00007500b9007a0c */ /* 0x000fe40003f26270 */
[----:B-1----:R-:W-:-:S05]  /*36e0*/  IADD3 R2, P0, R6, R19, RZ ;  /* 0x0000001306027210 */ /* 0x002fca0007f1e0ff */
[----:B------:R-:W-:Y:S01]  /*36f0*/  IMAD.X R3, R7, 0x1, R14, P0 ;  /* 0x0000000107037824 */ /* 0x000fe200000e060e */
[C---:B------:R-:W-:Y:S02]  /*3700*/  ISETP.LT.OR P0, PT, R12.reuse, 0x1, P1 ;  /* 0x000000010c00780c */ /* 0x040fe40000f01670 */
[----:B------:R-:W-:-:S11]  /*3710*/  ISETP.LT.OR P1, PT, R12, 0x21, P1 ;  /* 0x000000210c00780c */ /* 0x000fd60000f21670 */
[----:B------:R1:W-:Y:S01]  /*3720*/  LDGSTS.E.BYPASS.LTC128B.128 [R204+0x4100], [R2.64], !P0 ;  /* 0x0410000002cc7fae */ /* 0x0003e2000c101d46 */
[----:B-----5:R-:W-:-:S05]  /*3730*/  IADD3 R6, P0, R0, R17, RZ ;  /* 0x0000001100067210 */ /* 0x020fca0007f1e0ff */
[----:B------:R-:W-:Y:S01]  /*3740*/  IMAD.X R7, R8, 0x1, R13, P0 ;  /* 0x0000000108077824 */ /* 0x000fe200000e060d */
[----:B---3--:R-:W-:-:S04]  /*3750*/  IADD3 R4, P0, R0, R18, RZ ;  /* 0x0000001200047210 */ /* 0x008fc80007f1e0ff */
[----:B------:R2:W-:Y:S01]  /*3760*/  LDGSTS.E.BYPASS.LTC128B.128 [R204+0x1100], [R6.64], !P4 ;  /* 0x0110000006cc7fae */ /* 0x0005e2000e101d46 */
[----:B------:R-:W-:-:S05]  /*3770*/  IMAD.X R5, R8, 0x1, R15, P0 ;  /* 0x0000000108057824 */ /* 0x000fca00000e060f */
[----:B------:R2:W-:Y:S01]  /*3780*/  LDGSTS.E.BYPASS.LTC128B.128 [R204+0x3100], [R4.64], !P2 ;  /* 0x0310000004cc7fae */ /* 0x0005e2000d101d46 */
[----:B-1----:R-:W-:-:S05]  /*3790*/  IADD3 R2, P0, R0, R19, RZ ;  /* 0x0000001300027210 */ /* 0x002fca0007f1e0ff */
[----:B------:R-:W-:-:S05]  /*37a0*/  IMAD.X R3, R8, 0x1, R14, P0 ;  /* 0x0000000108037824 */ /* 0x000fca00000e060e */
[----:B------:R2:W-:Y:S04]  /*37b0*/  LDGSTS.E.BYPASS.LTC128B.128 [R204+0x5100], [R2.64], !P1 ;  /* 0x0510000002cc7fae */ /* 0x0005e8000c901d46 */
[----:B------:R-:W0:Y:S01]  /*37c0*/  LDGDEPBAR ;  /* 0x00000000000079af */ /* 0x000e220000000000 */
[----:B------:R-:W-:Y:S05]  /*37d0*/  @!P3 BRA `(.L_x_2033) ;  /* 0x000004600000b947 */ /* 0x000fea0003800000 */
[----:B--2---:R-:W-:Y:S01]  /*37e0*/  IADD3 R2, R20, R178, R193 ;  /* 0x000000b214027210 */ /* 0x004fe20007ffe0c1 */
[----:B------:R-:W-:-:S03]  /*37f0*/  IMAD.MOV.U32 R174, RZ, RZ, RZ ;  /* 0x000000ffffae7224 */ /* 0x000fc600078e00ff */
[----:B------:R-:W-:-:S05]  /*3800*/  IADD3 R2, R2, -0x40, RZ ;  /* 0xffffffc002027810 */ /* 0x000fca0007ffe0ff */
        /* <DEDUP_REMOVED lines=25> */
.L_x_2180:
[----:B------:R-:W-:Y:S05]  /*39a0*/  BRA.DIV ~URZ, `(.L_x_2035) ;  /* 0x000142727f007947 */ /* 0x000fea000b800000 */
[----:B------:R-:W3:Y:S01]  /*39b0*/  SHFL.IDX PT, R0, R11, RZ, 0x181f ;  /* 0x00181fff0b007589 */ /* 0x000ee200000e0000 */
[----:B------:R-:W-:Y:S02]  /*39c0*/  ISETP.GE.AND P2, PT, R177, c[0x0][0x1d4], PT ;  /* 0x00007500b1007a0c */ /* 0x000fe40003f46270 */
[----:B------:R-:W-:Y:S02]  /*39d0*/  ISETP.GE.AND P1, PT, R186, c[0x0][0x1d4], PT ;  /* 0x00007500ba007a0c */ /* 0x000fe40003f26270 */
        /* <DEDUP_REMOVED lines=10> */
[----:B------:R-:W3:Y:S03]  /*3a80*/  SHFL.IDX PT, R0, R11, 0x1, 0x181f ;  /* 0x00381f000b007f89 */ /* 0x000ee600000e0000 */
[----:B------:R-:W-:Y:S01]  /*3a90*/  IMAD.X R3, R8, 0x1, R14, P0 ;  /* 0x0000000108037824 */ /* 0x000fe200000e060e */
[----:B------:R-:W-:Y:S01]  /*3aa0*/  ISETP.GE.AND P0, PT, R185, c[0x0][0x1d4], PT ;  /* 0x00007500b9007a0c */ /* 0x000fe20003f06270 */
[----:B------:R2:W-:Y:S04]  /*3ab0*/  LDGSTS.E.BYPASS.LTC128B.128 [R204+0x14100], [R4.64], !P1 ;  /* 0x1410000004cc7fae */ /* 0x0005e8000c901d46 */
[----:B------:R4:W1:Y:S08]  /*3ac0*/  SHFL.IDX PT, R8, R9, 0x1, 0x181f ;  /* 0x00381f0009087f89 */ /* 0x00087000000e0000 */
[----:B------:R2:W-:Y:S01]  /*3ad0*/  LDGSTS.E.BYPASS.LTC128B.128 [R204+0x16100], [R2.64], !P0 ;  /* 0x1610000002cc7fae */ /* 0x0005e2000c101d46 */
[----:B-1--4-:R-:W-:-:S03]  /*3ae0*/  SEL R9, RZ, 0x10, P0 ;  /* 0x00000010ff097807 */ /* 0x012fc60000000000 */
.L_x_2181:
        /* <DEDUP_REMOVED lines=21> */
.L_x_2033:
[----:B------:R-:W-:Y:S05]  /*3c40*/  BSYNC B0 ;  /* 0x0000000000007941 */ /* 0x000fea0003800000 */
.L_x_2032:
        /* <DEDUP_REMOVED lines=10> */
[----:B-12---:R1:W2:Y:S04]  /*3cf0*/  LDSM.16.M88.4 R4, [R164] ;  /* 0x00000000a404783b */ /* 0x0062a80000000200 */
        /* <DEDUP_REMOVED lines=33> */
[----:B------:R4:W3:Y:S02]  /*3f10*/  SHFL.IDX PT, R12, R13, RZ, 0x181f ;  /* 0x00181fff0d0c7589 */ /* 0x0008e400000e0000 */
.L_x_2182:
[----:B------:R-:W-:Y:S05]  /*3f20*/  BRA.DIV ~URZ, `(.L_x_2039) ;  /* 0x00013fa27f007947 */ /* 0x000fea000b800000 */
[----:B------:R-:W5:Y:S01]  /*3f30*/  SHFL.IDX PT, R0, R19, RZ, 0x181f ;  /* 0x00181fff13007589 */ /* 0x000f6200000e0000 */
[----:B------:R-:W-:Y:S02]  /*3f40*/  ISETP.GE.AND P3, PT, R177, c[0x0][0x1d4], PT ;  /* 0x00007500b1007a0c */ /* 0x000fe40003f66270 */
[----:B------:R-:W-:Y:S02]  /*3f50*/  ISETP.GE.AND P1, PT, R186, c[0x0][0x1d4], PT ;  /* 0x00007500ba007a0c */ /* 0x000fe40003f26270 */
[----:B------:R-:W-:Y:S02]  /*3f60*/  SEL R20, RZ, 0x10, P3 ;  /* 0x00000010ff147807 */ /* 0x000fe40001800000 */
[----:B------:R-:W-:Y:S02]  /*3f70*/  SEL R18, RZ, 0x10, P1 ;  /* 0x00000010ff127807 */ /* 0x000fe40000800000 */
[----:B-----5:R-:W-:-:S05]  /*3f80*/  IADD3 R16, P0, R0, R25, RZ ;  /* 0x0000001900107210 */ /* 0x020fca0007f1e0ff */
[----:B---3--:R-:W-:Y:S01]  /*3f90*/  IMAD.X R17, R12, 0x1, R21, P0 ;  /* 0x000000010c117824 */ /* 0x008fe200000e0615 */
[----:B------:R-:W-:-:S04]  /*3fa0*/  IADD3 R14, P0, R0, R26, RZ ;  /* 0x0000001a000e7210 */ /* 0x000fc80007f1e0ff */
[----:B------:R-:W-:Y:S01]  /*3fb0*/  @!PT LDS RZ, [RZ] ;  /* 0x00000000fffff984 */ /* 0x000fe20000000800 */
[----:B------:R-:W-:Y:S01]  /*3fc0*/  @!PT LDS RZ, [RZ] ;  /* 0x00000000fffff984 */ /* 0x000fe20000000800 */
[----:B------:R3:W-:Y:S01]  /*3fd0*/  LDGSTS.E.BYPASS.LTC128B.128 [R204+0x6100], [R16.64], !P3 ;  /* 0x0610000010cc7fae */ /* 0x0007e2000d901d46 */
[----:B------:R-:W-:Y:S01]  /*3fe0*/  IMAD.X R15, R12, 0x1, R22, P0 ;  /* 0x000000010c0f7824 */ /* 0x000fe200000e0616 */
[----:B------:R-:W-:Y:S02]  /*3ff0*/  IADD3 R2, P0, R0, R27, RZ ;  /* 0x0000001b00027210 */ /* 0x000fe40007f1e0ff */
[----:B------:R-:W4:Y:S03]  /*4000*/  SHFL.IDX PT, R0, R19, 0x1, 0x181f ;  /* 0x00381f0013007f89 */ /* 0x000f2600000e0000 */
[----:B------:R-:W-:Y:S01]  /*4010*/  IMAD.X R3, R12, 0x1, R23, P0 ;  /* 0x000000010c037824 */ /* 0x000fe200000e0617 */
[----:B------:R-:W-:Y:S01]  /*4020*/  ISETP.GE.AND P0, PT, R185, c[0x0][0x1d4], PT ;  /* 0x00007500b9007a0c */ /* 0x000fe20003f06270 */
[----:B------:R3:W-:Y:S04]  /*4030*/  LDGSTS.E.BYPASS.LTC128B.128 [R204+0x8100], [R14.64], !P1 ;  /* 0x081000000ecc7fae */ /* 0x0007e8000c901d46 */
[----:B------:R5:W2:Y:S08]  /*4040*/  SHFL.IDX PT, R12, R13, 0x1, 0x181f ;  /* 0x00381f000d0c7f89 */ /* 0x000ab000000e0000 */
[----:B------:R3:W-:Y:S01]  /*4050*/  LDGSTS.E.BYPASS.LTC128B.128 [R204+0xa100], [R2.64], !P0 ;  /* 0x0a10000002cc7fae */ /* 0x0007e2000c101d46 */
[----:B----45:R-:W-:-:S03]  /*4060*/  SEL R13, RZ, 0x10, P0 ;  /* 0x00000010ff0d7807 */ /* 0x030fc60000000000 */
.L_x_2183:
[----:B---3--:R-:W-:Y:S02]  /*4070*/  IADD3 R2, -R20, 0x10, RZ ;  /* 0x0000001014027810 */ /* 0x008fe40007ffe1ff */
[----:B------:R-:W-:-:S02]  /*4080*/  IADD3 R3, -R18, 0x10, RZ ;  /* 0x0000001012037810 */ /* 0x000fc40007ffe1ff */
[----:B------:R-:W-:-:S04]  /*4090*/  LOP3.LUT R2, R2, 0xf, RZ, 0xc0, !PT ;  /* 0x0000000f02027812 */ /* 0x000fc800078ec0ff */
[----:B------:R-:W-:Y:S02]  /*40a0*/  IADD3 R16, P1, P0, R2, R0, R25 ;  /* 0x0000000002107210 */ /* 0x000fe4000783e019 */
        /* <DEDUP_REMOVED lines=17> */
.L_x_2037:
[----:B------:R-:W-:Y:S05]  /*41c0*/  BSYNC B0 ;  /* 0x0000000000007941 */ /* 0x000fea0003800000 */
.L_x_2036:
[----:B------:R-:W-:Y:S01]  /*41d0*/  LOP3.LUT P1, RZ, R187, 0x4, RZ, 0xc0, !PT ;  /* 0x00000004bbff7812 */ /* 0x000fe2000782c0ff */
[----:B------:R-:W0:Y:S01]  /*41e0*/  LDGDEPBAR ;  /* 0x00000000000079af */ /* 0x000e220000000000 */
[----:B------:R-:W-:Y:S01]  /*41f0*/  MOV R0, 0x40 ;  /* 0x0000004000007802 */ /* 0x000fe20000000f00 */
[----:B------:R-:W-:Y:S01]  /*4200*/  WARPSYNC 0xffffffff ;  /* 0xffffffff00007948 */ /* 0x000fe20003800000 */
[----:B--23--:R-:W-:Y:S01]  /*4210*/  HMMA.16816.F32 R12, R4, R32, RZ ;  /* 0x00000020040c723c */ /* 0x00cfe200000018ff */
[----:B------:R-:W-:Y:S01]  /*4220*/  MOV R93, c[0x0][0x2c4] ;  /* 0x0000b100005d7a02 */ /* 0x000fe20000000f00 */
[----:B------:R-:W-:Y:S01]  /*4230*/  ULDC UR4, c[0x0][0x324] ;  /* 0x0000c90000047ab9 */ /* 0x000fe20000000800 */
[----:B------:R-:W-:Y:S01]  /*4240*/  SEL R162, R0, 0xffffffc0, !P1 ;  /* 0xffffffc000a27807 */ /* 0x000fe20004800000 */
[----:B------:R-:W-:Y:S01]  /*4250*/  ULOP3.LUT UR4, URZ, UR4, URZ, 0x33, !UPT ;  /* 0x000000043f047292 */ /* 0x000fe2000f8e333f */
[----:B------:R-:W-:-:S02]  /*4260*/  ISETP.NE.AND P0, PT, R93, 0x1, PT ;  /* 0x000000015d00780c */ /* 0x000fc40003f05270 */
[----:B------:R-:W-:Y:S01]  /*4270*/  IADD3 R2, R170, R162, RZ ;  /* 0x000000a2aa027210 */ /* 0x000fe20007ffe0ff */
[C---:B------:R-:W-:Y:S01]  /*4280*/  HMMA.16816.F32 R20, R4.reuse, R34, RZ ;  /* 0x000000220414723c */ /* 0x040fe200000018ff */
[----:B------:R-:W-:Y:S02]  /*4290*/  IADD3 R0, R162, R170, R168 ;  /* 0x000000aaa2007210 */ /* 0x000fe40007ffe0a8 */
[----:B------:R-:W-:Y:S01]  /*42a0*/  MOV R93, c[0x0][0x32c] ;  /* 0x0000cb00005d7a02 */ /* 0x000fe20000000f00 */
[----:B------:R-:W-:Y:S03]  /*42b0*/  LDSM.16.M88.4 R56, [R2] ;  /* 0x000000000238783b */ /* 0x000fe60000000200 */
[----:B------:R-:W-:Y:S01]  /*42c0*/  ISETP.GE.AND P4, PT, R93, 0x1, PT ;  /* 0x000000015d00780c */ /* 0x000fe20003f86270 */
[C---:B----4-:R-:W-:Y:S01]  /*42d0*/  HMMA.16816.F32 R16, R4.reuse, R36, RZ ;  /* 0x000000240410723c */ /* 0x050fe200000018ff */
[----:B------:R-:W-:Y:S04]  /*42e0*/  LDSM.16.M88.4 R60, [R2+0x800] ;  /* 0x00080000023c783b */ /* 0x000fe80000000200 */
[----:B------:R-:W-:Y:S03]  /*42f0*/  LDSM.16.M88.4 R68, [R2+0x1000] ;  /* 0x001000000244783b */ /* 0x000fe60000000200 */
[C---:B-1----:R-:W-:Y:S01]  /*4300*/  HMMA.16816.F32 R40, R4.reuse, R44, RZ ;  /* 0x0000002c0428723c */ /* 0x042fe200000018ff */
[----:B------:R-:W-:Y:S04]  /*4310*/  LDSM.16.M88.4 R84, [R0] ;  /* 0x000000000054783b */ /* 0x000fe80000000200 */
[----:B------:R-:W-:Y:S03]  /*4320*/  LDSM.16.M88.4 R88, [R0+0x1000] ;  /* 0x001000000058783b */ /* 0x000fe60000000200 */
[C---:B------:R-:W-:Y:S08]  /*4330*/  HMMA.16816.F32 R52, R4.reuse, R48, RZ ;  /* 0x000000300434723c */ /* 0x040ff000000018ff */
[C---:B------:R-:W-:Y:S08]  /*4340*/  HMMA.16816.F32 R36, R4.reuse, R38, RZ ;  /* 0x000000260424723c */ /* 0x040ff000000018ff */
[C---:B------:R-:W-:Y:S08]  /*4350*/  HMMA.16816.F32 R44, R4.reuse, R46, RZ ;  /* 0x0000002e042c723c */ /* 0x040ff000000018ff */
[----:B------:R-:W-:Y:S01]  /*4360*/  HMMA.16816.F32 R48, R4, R50, RZ ;  /* 0x000000320430723c */ /* 0x000fe200000018ff */
[----:B------:R-:W1:Y:S07]  /*4370*/  LDSM.16.M88.4 R4, [R167] ;  /* 0x00000000a704783b */ /* 0x000e6e0000000200 */
[C---:B------:R-:W-:Y:S01]  /*4380*/  HMMA.16816.F32 R28, R8.reuse, R64, R12 ;  /* 0x00000040081c723c */ /* 0x040fe2000000180c */
[----:B------:R-:W-:Y:S07]  /*4390*/  LDSM.16.M88.4 R12, [R166] ;  /* 0x00000000a60c783b */ /* 0x000fee0000000200 */
[C---:B------:R-:W-:Y:S01]  /*43a0*/  HMMA.16816.F32 R20, R8.reuse, R66, R20 ;  /* 0x000000420814723c */ /* 0x040fe20000001814 */
[----:B------:R-:W2:Y:S07]  /*43b0*/  LDSM.16.M88.4 R64, [R2+0x1800] ;  /* 0x001800000240783b */ /* 0x000eae0000000200 */
[C---:B------:R-:W-:Y:S08]  /*43c0*/  HMMA.16816.F32 R16, R8.reuse, R72, R16 ;  /* 0x000000480810723c */ /* 0x040ff00000001810 */
[C---:B------:R-:W-:Y:S01]  /*43d0*/  HMMA.16816.F32 R36, R8.reuse, R74, R36 ;  /* 0x0000004a0824723c */ /* 0x040fe20000001824 */
[----:B------:R-:W-:Y:S07]  /*43e0*/  LDSM.16.M88.4 R72, [R170+0x2000] ;  /* 0x00200000aa48783b */ /* 0x000fee0000000200 */
[C---:B------:R-:W-:Y:S08]  /*43f0*/  HMMA.16816.F32 R40, R8.reuse, R76, R40 ;  /* 0x0000004c0828723c */ /* 0x040ff00000001828 */
[C---:B------:R-:W-:Y:S01]  /*4400*/  HMMA.16816.F32 R44, R8.reuse, R78, R44 ;  /* 0x0000004e082c723c */ /* 0x040fe2000000182c */
[----:B------:R-:W3:Y:S07]  /*4410*/  LDSM.16.M88.4 R76, [R0+0x800] ;  /* 0x00080000004c783b */ /* 0x000eee0000000200 */
[C---:B------:R-:W-:Y:S08]  /*4420*/  HMMA.16816.F32 R52, R8.reuse, R80, R52 ;  /* 0x000000500834723c */ /* 0x040ff00000001834 */
[----:B------:R-:W-:Y:S01]  /*4430*/  HMMA.16816.F32 R48, R8, R82, R48 ;  /* 0x000000520830723c */ /* 0x000fe20000001830 */
[----:B------:R-:W4:Y:S07]  /*4440*/  LDSM.16.M88.4 R80, [R0+0x1800] ;  /* 0x001800000050783b */ /* 0x000f2e0000000200 */
[C---:B-1----:R-:W-:Y:S08]  /*4450*/  HMMA.16816.F32 R32, R4.reuse, R56, R28 ;  /* 0x000000380420723c */ /* 0x042ff0000000181c */
[C---:B------:R-:W-:Y:S08]  /*4460*/  HMMA.16816.F32 R28, R4.reuse, R58, R20 ;  /* 0x0000003a041c723c */ /* 0x040ff00000001814 */
[C---:B------:R-:W-:Y:S08]  /*4470*/  HMMA.16816.F32 R20, R4.reuse, R60, R16 ;  /* 0x0000003c0414723c */ /* 0x040ff00000001810 */
[C---:B------:R-:W-:Y:S01]  /*4480*/  HMMA.16816.F32 R16, R4.reuse, R62, R36 ;  /* 0x0000003e0410723c */ /* 0x040fe20000001824 */
[----:B------:R-:W-:Y:S07]  /*4490*/  LDSM.16.M88.4 R36, [R170+0x3000] ;  /* 0x00300000aa24783b */ /* 0x000fee0000000200 */
[C---:B------:R-:W-:Y:S01]  /*44a0*/  HMMA.16816.F32 R8, R4.reuse, R68, R40 ;  /* 0x000000440408723c */ /* 0x040fe20000001828 */
[----:B------:R-:W-:Y:S07]  /*44b0*/  LDSM.16.M88.4 R40, [R170+0x2800] ;  /* 0x00280000aa28783b */ /* 0x000fee0000000200 */
[C---:B------:R-:W-:Y:S08]  /*44c0*/  HMMA.16816.F32 R44, R4.reuse, R70, R44 ;  /* 0x00000046042c723c */ /* 0x040ff0000000182c */
[C---:B--2---:R-:W-:Y:S08]  /*44d0*/  HMMA.16816.F32 R68, R4.reuse, R64, R52 ;  /* 0x000000400444723c */ /* 0x044ff00000001834 */
[----:B------:R-:W-:Y:S01]  /*44e0*/  HMMA.16816.F32 R64, R4, R66, R48 ;  /* 0x000000420440723c */ /* 0x000fe20000001830 */
[----:B------:R-:W1:Y:S07]  /*44f0*/  LDSM.16.M88.4 R4, [R164+0x4000] ;  /* 0x00400000a404783b */ /* 0x000e6e0000000200 */
[C---:B------:R-:W-:Y:S01]  /*4500*/  HMMA.16816.F32 R60, R12.reuse, R84, R32 ;  /* 0x000000540c3c723c */ /* 0x040fe20000001820 */
[----:B------:R-:W2:Y:S07]  /*4510*/  LDSM.16.M88.4 R32, [R170+0x3800] ;  /* 0x00380000aa20783b */ /* 0x000eae0000000200 */
[C---:B------:R-:W-:Y:S01]  /*4520*/  HMMA.16816.F32 R56, R12.reuse, R86, R28 ;  /* 0x000000560c38723c */ /* 0x040fe2000000181c */
[----:B------:R-:W-:Y:S07]  /*4530*/  LDSM.16.M88.4 R84, [R0+0x2000] ;  /* 0x002000000054783b */ /* 0x000fee0000000200 */
[C---:B---3--:R-:W-:Y:S08]  /*4540*/  HMMA.16816.F32 R52, R12.reuse, R76, R20 ;  /* 0x0000004c0c34723c */ /* 0x048ff00000001814 */
[C---:B------:R-:W-:Y:S01]  /*4550*/  HMMA.16816.F32 R48, R12.reuse, R78, R16 ;  /* 0x0000004e0c30723c */ /* 0x040fe20000001810 */
[----:B------:R-:W-:Y:S07]  /*4560*/  LDSM.16.M88.4 R76, [R24+0x2000] ;  /* 0x00200000184c783b */ /* 0x000fee0000000200 */
[C---:B------:R-:W-:Y:S01]  /*4570*/  HMMA.16816.F32 R28, R12.reuse, R88, R8 ;  /* 0x000000580c1c723c */ /* 0x040fe20000001808 */
[----:B------:R-:W3:Y:S07]  /*4580*/  LDSM.16.M88.4 R8, [R165+0x4000] ;  /* 0x00400000a508783b */ /* 0x000eee0000000200 */
[C---:B------:R-:W-:Y:S08]  /*4590*/  HMMA.16816.F32 R20, R12.reuse, R90, R44 ;  /* 0x0000005a0c14723c */ /* 0x040ff0000000182c */
[C---:B----4-:R-:W-:Y:S08]  /*45a0*/  HMMA.16816.F32 R16, R12.reuse, R80, R68 ;  /* 0x000000500c10723c */ /* 0x050ff00000001844 */
[----:B------:R-:W-:Y:S01]  /*45b0*/  HMMA.16816.F32 R12, R12, R82, R64 ;  /* 0x000000520c0c723c */ /* 0x000fe20000001840 */
[----:B------:R-:W4:Y:S07]  /*45c0*/  LDSM.16.M88.4 R80, [R24+0x2800] ;  /* 0x002800001850783b */ /* 0x000f2e0000000200 */
[C---:B-1----:R-:W-:Y:S08]  /*45d0*/  HMMA.16816.F32 R44, R4.reuse, R72, R60 ;  /* 0x00000048042c723c */ /* 0x042ff0000000183c */
[C---:B------:R-:W-:Y:S08]  /*45e0*/  HMMA.16816.F32 R64, R4.reuse, R74, R56 ;  /* 0x0000004a0440723c */ /* 0x040ff00000001838 */
[C---:B--2---:R-:W-:Y:S08]  /*45f0*/  HMMA.16816.F32 R56, R4.reuse, R32, R16 ;  /* 0x000000200438723c */ /* 0x044ff00000001810 */
[C---:B------:R-:W-:Y:S01]  /*4600*/  HMMA.16816.F32 R16, R4.reuse, R34, R12 ;  /* 0x000000220410723c */ /* 0x040fe2000000180c */
[----:B------:R-:W1:Y:S07]  /*4610*/  LDSM.16.M88.4 R32, [R24+0x3000] ;  /* 0x003000001820783b */ /* 0x000e6e0000000200 */
[C---:B------:R-:W-:Y:S08]  /*4620*/  HMMA.16816.F32 R72, R4.reuse, R40, R52 ;  /* 0x000000280448723c */ /* 0x040ff00000001834 */
[C---:B------:R-:W-:Y:S01]  /*4630*/  HMMA.16816.F32 R68, R4.reuse, R36, R28 ;  /* 0x000000240444723c */ /* 0x040fe2000000181c */
[----:B------:R-:W2:Y:S07]  /*4640*/  LDSM.16.M88.4 R28, [R24+0x3800] ;  /* 0x00380000181c783b */ /* 0x000eae0000000200 */
[C---:B------:R-:W-:Y:S01]  /*4650*/  HMMA.16816.F32 R52, R4.reuse, R42, R48 ;  /* 0x0000002a0434723c */ /* 0x040fe20000001830 */
[----:B------:R-:W-:Y:S07]  /*4660*/  LDSM.16.M88.4 R48, [R2+0x2800] ;  /* 0x002800000230783b */ /* 0x000fee0000000200 */
[----:B------:R-:W-:Y:S01]  /*4670*/  HMMA.16816.F32 R60, R4, R38, R20 ;  /* 0x00000026043c723c */ /* 0x000fe20000001814 */
[----:B------:R-:W-:Y:S04]  /*4680*/  LDSM.16.M88.4 R4, [R167+0x4000] ;  /* 0x00400000a704783b */ /* 0x000fe80000000200 */
[----:B------:R-:W5:Y:S03]  /*4690*/  LDSM.16.M88.4 R36, [R2+0x2000] ;  /* 0x002000000224783b */ /* 0x000f660000000200 */
[C---:B---3--:R-:W-:Y:S01]  /*46a0*/  HMMA.16816.F32 R12, R8.reuse, R76, R44 ;  /* 0x0000004c080c723c */ /* 0x048fe2000000182c */
[----:B------:R-:W3:Y:S07]  /*46b0*/  LDSM.16.M88.4 R20, [R166+0x4000] ;  /* 0x00400000a614783b */ /* 0x000eee0000000200 */
[C---:B------:R-:W-:Y:S01]  /*46c0*/  HMMA.16816.F32 R40, R8.reuse, R78, R64 ;  /* 0x0000004e0828723c */ /* 0x040fe20000001840 */
[----:B------:R-:W3:Y:S07]  /*46d0*/  LDSM.16.M88.4 R76, [R2+0x3000] ;  /* 0x00300000024c783b */ /* 0x000eee0000000200 */
[C---:B----4-:R-:W-:Y:S08]  /*46e0*/  HMMA.16816.F32 R44, R8.reuse, R80, R72 ;  /* 0x00000050082c723c */ /* 0x050ff00000001848 */
[C---:B------:R-:W-:Y:S01]  /*46f0*/  HMMA.16816.F32 R52, R8.reuse, R82, R52 ;  /* 0x000000520834723c */ /* 0x040fe20000001834 */
[----:B------:R-:W4:Y:S07]  /*4700*/  LDSM.16.M88.4 R80, [R2+0x3800] ;  /* 0x003800000250783b */ /* 0x000f2e0000000200 */
[C---:B-1----:R-:W-:Y:S08]  /*4710*/  HMMA.16816.F32 R72, R8.reuse, R34, R60 ;  /* 0x000000220848723c */ /* 0x042ff0000000183c */
[C---:B------:R-:W-:Y:S08]  /*4720*/  HMMA.16816.F32 R68, R8.reuse, R32, R68 ;  /* 0x000000200844723c */ /* 0x040ff00000001844 */
[C---:B--2---:R-:W-:Y:S08]  /*4730*/  HMMA.16816.F32 R64, R8.reuse, R28, R56 ;  /* 0x0000001c0840723c */ /* 0x044ff00000001838 */
[----:B------:R-:W-:Y:S01]  /*4740*/  HMMA.16816.F32 R60, R8, R30, R16 ;  /* 0x0000001e083c723c */ /* 0x000fe20000001810 */
[----:B------:R-:W-:Y:S07]  /*4750*/  LDSM.16.M88.4 R16, [R164+0x8000] ;  /* 0x00800000a410783b */ /* 0x000fee0000000200 */
[C---:B-----5:R-:W-:Y:S01]  /*4760*/  HMMA.16816.F32 R8, R4.reuse, R36, R12 ;  /* 0x000000240408723c */ /* 0x060fe2000000180c */
[----:B------:R-:W-:Y:S07]  /*4770*/  LDSM.16.M88.4 R12, [R165+0x8000] ;  /* 0x00800000a50c783b */ /* 0x000fee0000000200 */
[C---:B------:R-:W-:Y:S01]  /*4780*/  HMMA.16816.F32 R28, R4.reuse, R38, R40 ;  /* 0x00000026041c723c */ /* 0x040fe20000001828 */
[----:B------:R-:W-:Y:S07]  /*4790*/  LDSM.16.M88.4 R40, [R0+0x2800] ;  /* 0x002800000028783b */ /* 0x000fee0000000200 */
[C---:B------:R-:W-:Y:S08]  /*47a0*/  HMMA.16816.F32 R36, R4.reuse, R48, R44 ;  /* 0x000000300424723c */ /* 0x040ff0000000182c */
[----:B------:R-:W-:Y:S01]  /*47b0*/  HMMA.16816.F32 R32, R4, R50, R52 ;  /* 0x000000320420723c */ /* 0x000fe20000001834 */
[----:B------:R-:W1:Y:S04]  /*47c0*/  LDSM.16.M88.4 R48, [R170+0x4000] ;  /* 0x00400000aa30783b */ /* 0x000e680000000200 */
[----:B------:R-:W2:Y:S03]  /*47d0*/  LDSM.16.M88.4 R52, [R0+0x3000] ;  /* 0x003000000034783b */ /* 0x000ea60000000200 */
[----:B---3--:R-:W-:Y:S08]  /*47e0*/  HMMA.16816.F32 R8, R20, R84, R8 ;  /* 0x000000541408723c */ /* 0x008ff00000001808 */
[C---:B------:R-:W-:Y:S08]  /*47f0*/  HMMA.16816.F32 R44, R4.reuse, R76, R68 ;  /* 0x0000004c042c723c */ /* 0x040ff00000001844 */
[C---:B------:R-:W-:Y:S01]  /*4800*/  HMMA.16816.F32 R56, R4.reuse, R78, R72 ;  /* 0x0000004e0438723c */ /* 0x040fe20000001848 */
[----:B------:R-:W3:Y:S07]  /*4810*/  LDSM.16.M88.4 R72, [R24+0x4000] ;  /* 0x004000001848783b */ /* 0x000eee0000000200 */
[C---:B----4-:R-:W-:Y:S01]  /*4820*/  HMMA.16816.F32 R68, R4.reuse, R80, R64 ;  /* 0x000000500444723c */ /* 0x050fe20000001840 */
[----:B------:R-:W4:Y:S07]  /*4830*/  LDSM.16.M88.4 R64, [R0+0x3800] ;  /* 0x003800000040783b */ /* 0x000f2e0000000200 */
[----:B------:R-:W-:Y:S08]  /*4840*/  HMMA.16816.F32 R80, R4, R82, R60 ;  /* 0x000000520450723c */ /* 0x000ff0000000183c */
[----:B------:R-:W-:Y:S08]  /*4850*/  HMMA.16816.F32 R28, R20, R86, R28 ;  /* 0x00000056141c723c */ /* 0x000ff0000000181c */
[----:B-1----:R-:W-:Y:S01]  /*4860*/  HMMA.16816.F32 R4, R16, R48, R8 ;  /* 0x000000301004723c */ /* 0x002fe20000001808 */
[----:B------:R-:W-:Y:S07]  /*4870*/  LDSM.16.M88.4 R8, [R167+0x8000] ;  /* 0x00800000a708783b */ /* 0x000fee0000000200 */
[C---:B--2---:R-:W-:Y:S01]  /*4880*/  HMMA.16816.F32 R60, R20.reuse, R52, R44 ;  /* 0x00000034143c723c */ /* 0x044fe2000000182c */
[----:B------:R-:W1:Y:S07]  /*4890*/  LDSM.16.M88.4 R44, [R2+0x4000] ;  /* 0x00400000022c783b */ /* 0x000e6e0000000200 */
[C---:B------:R-:W-:Y:S08]  /*48a0*/  HMMA.16816.F32 R36, R20.reuse, R40, R36 ;  /* 0x000000281424723c */ /* 0x040ff00000001824 */
[----:B------:R-:W-:Y:S01]  /*48b0*/  HMMA.16816.F32 R76, R20, R42, R32 ;  /* 0x0000002a144c723c */ /* 0x000fe20000001820 */
[----:B------:R-:W2:Y:S07]  /*48c0*/  LDSM.16.M88.4 R40, [R170+0x4800] ;  /* 0x00480000aa28783b */ /* 0x000eae0000000200 */
[----:B------:R-:W-:Y:S01]  /*48d0*/  HMMA.16816.F32 R28, R16, R50, R28 ;  /* 0x00000032101c723c */ /* 0x000fe2000000181c */
[----:B------:R-:W-:Y:S07]  /*48e0*/  LDSM.16.M88.4 R48, [R24+0x4800] ;  /* 0x004800001830783b */ /* 0x000fee0000000200 */
[----:B---3--:R-:W-:Y:S01]  /*48f0*/  HMMA.16816.F32 R32, R12, R72, R4 ;  /* 0x000000480c20723c */ /* 0x008fe20000001804 */
[----:B------:R-:W-:Y:S07]  /*4900*/  LDSM.16.M88.4 R4, [R166+0x8000] ;  /* 0x00800000a604783b */ /* 0x000fee0000000200 */
[C---:B------:R-:W-:Y:S01]  /*4910*/  HMMA.16816.F32 R84, R20.reuse, R54, R56 ;  /* 0x000000361454723c */ /* 0x040fe20000001838 */
[----:B------:R-:W3:Y:S04]  /*4920*/  LDSM.16.M88.4 R52, [R170+0x5000] ;  /* 0x00500000aa34783b */ /* 0x000ee80000000200 */
[----:B------:R-:W-:Y:S03]  /*4930*/  LDSM.16.M88.4 R56, [R24+0x5000] ;  /* 0x005000001838783b */ /* 0x000fe60000000200 */
[C---:B----4-:R-:W-:Y:S01]  /*4940*/  HMMA.16816.F32 R88, R20.reuse, R64, R68 ;  /* 0x000000401458723c */ /* 0x050fe20000001844 */
[----:B------:R-:W4:Y:S07]  /*4950*/  LDSM.16.M88.4 R68, [R0+0x4000] ;  /* 0x004000000044783b */ /* 0x000f2e0000000200 */
[----:B------:R-:W-:Y:S08]  /*4960*/  HMMA.16816.F32 R80, R20, R66, R80 ;  /* 0x000000421450723c */ /* 0x000ff00000001850 */
[----:B------:R-:W-:Y:S08]  /*4970*/  HMMA.16816.F32 R28, R12, R74, R28 ;  /* 0x0000004a0c1c723c */ /* 0x000ff0000000181c */
[----:B-1----:R-:W-:Y:S08]  /*4980*/  HMMA.16816.F32 R20, R8, R44, R32 ;  /* 0x0000002c0814723c */ /* 0x002ff00000001820 */
[C---:B--2---:R-:W-:Y:S08]  /*4990*/  HMMA.16816.F32 R36, R16.reuse, R40, R36 ;  /* 0x000000281024723c */ /* 0x044ff00000001824 */
[C---:B------:R-:W-:Y:S01]  /*49a0*/  HMMA.16816.F32 R40, R16.reuse, R42, R76 ;  /* 0x0000002a1028723c */ /* 0x040fe2000000184c */
[----:B------:R-:W1:Y:S07]  /*49b0*/  LDSM.16.M88.4 R76, [R170+0x5800] ;  /* 0x00580000aa4c783b */ /* 0x000e6e0000000200 */
[----:B---3--:R-:W-:Y:S01]  /*49c0*/  HMMA.16816.F32 R72, R16, R52, R60 ;  /* 0x000000341048723c */ /* 0x008fe2000000183c */
[----:B------:R-:W2:Y:S07]  /*49d0*/  LDSM.16.M88.4 R60, [R2+0x4800] ;  /* 0x00480000023c783b */ /* 0x000eae0000000200 */
[----:B------:R-:W-:Y:S01]  /*49e0*/  HMMA.16816.F32 R32, R8, R46, R28 ;  /* 0x0000002e0820723c */ /* 0x000fe2000000181c */
[----:B------:R-:W3:Y:S07]  /*49f0*/  LDSM.16.M88.4 R44, [R0+0x4800] ;  /* 0x00480000002c783b */ /* 0x000eee0000000200 */
[----:B----4-:R-:W-:Y:S08]  /*4a00*/  HMMA.16816.F32 R28, R4, R68, R20 ;  /* 0x00000044041c723c */ /* 0x010ff00000001814 */
[C---:B------:R-:W-:Y:S08]  /*4a10*/  HMMA.16816.F32 R20, R12.reuse, R48, R36 ;  /* 0x000000300c14723c */ /* 0x040ff00000001824 */
[----:B------:R-:W-:Y:S01]  /*4a20*/  HMMA.16816.F32 R36, R12, R50, R40 ;  /* 0x000000320c24723c */ /* 0x000fe20000001828 */
[----:B------:R-:W4:Y:S07]  /*4a30*/  LDSM.16.M88.4 R48, [R2+0x5000] ;  /* 0x005000000230783b */ /* 0x000f2e0000000200 */
[----:B------:R-:W-:Y:S01]  /*4a40*/  HMMA.16816.F32 R52, R16, R54, R84 ;  /* 0x000000361034723c */ /* 0x000fe20000001854 */
[----:B------:R-:W-:-:S07]  /*4a50*/  FMUL.FTZ R3, R28, c[0x0][0x320] ;  /* 0x0000c8001c037a20 */ /* 0x000fce0000410000 */
[----:B------:R-:W-:Y:S01]  /*4a60*/  HMMA.16816.F32 R40, R4, R70, R32 ;  /* 0x000000460428723c */ /* 0x000fe20000001820 */
[----:B------:R5:W3:Y:S07]  /*4a70*/  MUFU.TANH R71, R3 ;  /* 0x0000000300477308 */ /* 0x000aee0000002400 */
[----:B-1----:R-:W-:Y:S08]  /*4a80*/  HMMA.16816.F32 R64, R16, R76, R88 ;  /* 0x0000004c1040723c */ /* 0x002ff00000001858 */
[----:B--2---:R-:W-:Y:S01]  /*4a90*/  HMMA.16816.F32 R20, R8, R60, R20 ;  /* 0x0000003c0814723c */ /* 0x004fe20000001814 */
[----:B-----5:R-:W-:-:S04]  /*4aa0*/  FMUL.FTZ R3, R29, c[0x0][0x320] ;  /* 0x0000c8001d037a20 */ /* 0x020fc80000410000 */
[----:B------:R1:W2:Y:S03]  /*4ab0*/  MUFU.TANH R70, R3 ;  /* 0x0000000300467308 */ /* 0x0002a60000002400 */
[----:B------:R-:W-:Y:S08]  /*4ac0*/  HMMA.16816.F32 R32, R12, R56, R72 ;  /* 0x000000380c20723c */ /* 0x000ff00000001848 */
[----:B------:R-:W-:Y:S01]  /*4ad0*/  HMMA.16816.F32 R16, R16, R78, R80 ;  /* 0x0000004e1010723c */ /* 0x000fe20000001850 */
[----:B-1----:R-:W-:-:S07]  /*4ae0*/  FMUL.FTZ R3, R30, c[0x0][0x320] ;  /* 0x0000c8001e037a20 */ /* 0x002fce0000410000 */
[----:B---3--:R-:W-:Y:S01]  /*4af0*/  HMMA.16816.F32 R20, R4, R44, R20 ;  /* 0x0000002c0414723c */ /* 0x008fe20000001814 */
[----:B------:R1:W3:Y:S07]  /*4b00*/  MUFU.TANH R76, R3 ;  /* 0x00000003004c7308 */ /* 0x0002ee0000002400 */
[----:B----4-:R-:W-:Y:S01]  /*4b10*/  HMMA.16816.F32 R32, R8, R48, R32 ;  /* 0x000000300820723c */ /* 0x010fe20000001820 */
[----:B-1----:R-:W-:-:S07]  /*4b20*/  FMUL.FTZ R3, R31, c[0x0][0x320] ;  /* 0x0000c8001f037a20 */ /* 0x002fce0000410000 */
[----:B------:R-:W-:Y:S01]  /*4b30*/  HMMA.16816.F32 R28, R8, R62, R36 ;  /* 0x0000003e081c723c */ /* 0x000fe20000001824 */
[----:B------:R-:W1:Y:S01]  /*4b40*/  LDSM.16.M88.4 R60, [R24+0x5800] ;  /* 0x00580000183c783b */ /* 0x000e620000000200 */
[----:B------:R4:W1:Y:S06]  /*4b50*/  MUFU.TANH R74, R3 ;  /* 0x00000003004a7308 */ /* 0x00086c0000002400 */
[----:B------:R-:W-:Y:S01]  /*4b60*/  HMMA.16816.F32 R36, R12, R58, R52 ;  /* 0x0000003a0c24723c */ /* 0x000fe20000001834 */
[----:B------:R-:W5:Y:S01]  /*4b70*/  LDSM.16.M88.4 R52, [R0+0x5000] ;  /* 0x005000000034783b */ /* 0x000f620000000200 */
[----:B----4-:R-:W-:-:S04]  /*4b80*/  FMUL.FTZ R3, R40, c[0x0][0x320] ;  /* 0x0000c80028037a20 */ /* 0x010fc80000410000 */
[----:B------:R4:W1:Y:S02]  /*4b90*/  MUFU.TANH R69, R3 ;  /* 0x0000000300457308 */ /* 0x0008640000002400 */
[----:B----4-:R-:W-:Y:S01]  /*4ba0*/  FMUL.FTZ R3, R41, c[0x0][0x320] ;  /* 0x0000c80029037a20 */ /* 0x010fe20000410000 */
[----:B-1----:R-:W-:Y:S05]  /*4bb0*/  HMMA.16816.F32 R24, R12, R60, R64 ;  /* 0x0000003c0c18723c */ /* 0x002fea0000001840 */
[----:B------:R1:W4:Y:S03]  /*4bc0*/  MUFU.TANH R68, R3 ;  /* 0x0000000300447308 */ /* 0x0003260000002400 */
[----:B-----5:R-:W-:Y:S08]  /*4bd0*/  HMMA.16816.F32 R32, R4, R52, R32 ;  /* 0x000000340420723c */ /* 0x020ff00000001820 */
[----:B------:R-:W-:Y:S01]  /*4be0*/  HMMA.16816.F32 R16, R12, R62, R16 ;  /* 0x0000003e0c10723c */ /* 0x000fe20000001810 */
[----:B-1----:R-:W-:-:S04]  /*4bf0*/  FMUL.FTZ R3, R42, c[0x0][0x320] ;  /* 0x0000c8002a037a20 */ /* 0x002fc80000410000 */
[----:B------:R1:W1:Y:S02]  /*4c00*/  MUFU.TANH R59, R3 ;  /* 0x00000003003b7308 */ /* 0x0002640000002400 */
[----:B-1----:R-:W-:Y:S02]  /*4c10*/  FMUL.FTZ R3, R43, c[0x0][0x320] ;  /* 0x0000c8002b037a20 */ /* 0x002fe40000410000 */
[----:B------:R-:W-:Y:S01]  /*4c20*/  HMMA.16816.F32 R40, R4, R46, R28 ;  /* 0x0000002e0428723c */ /* 0x000fe2000000181c */
[----:B------:R1:W5:Y:S03]  /*4c30*/  LDSM.16.M88.4 R44, [R2+0x5800] ;  /* 0x00580000022c783b */ /* 0x0003660000000200 */
[----:B------:R-:W1:Y:S04]  /*4c40*/  MUFU.TANH R58, R3 ;  /* 0x00000003003a7308 */ /* 0x000e680000002400 */
[----:B------:R-:W-:Y:S01]  /*4c50*/  HMMA.16816.F32 R28, R8, R50, R36 ;  /* 0x00000032081c723c */ /* 0x000fe20000001824 */
[----:B------:R2:W3:Y:S01]  /*4c60*/  LDSM.16.M88.4 R36, [R0+0x5800] ;  /* 0x005800000024783b */ /* 0x0004e20000000200 */
[----:B-1----:R-:W-:-:S04]  /*4c70*/  FMUL.FTZ R2, R20, c[0x0][0x320] ;  /* 0x0000c80014027a20 */ /* 0x002fc80000410000 */
[----:B------:R1:W1:Y:S10]  /*4c80*/  MUFU.TANH R56, R2 ;  /* 0x0000000200387308 */ /* 0x0002740000002400 */
[----:B--2---:R-:W-:-:S04]  /*4c90*/  FMUL.FTZ R0, R40, c[0x0][0x320] ;  /* 0x0000c80028007a20 */ /* 0x004fc80000410000 */
[----:B------:R2:W2:Y:S01]  /*4ca0*/  MUFU.TANH R48, R0 ;  /* 0x0000000000307308 */ /* 0x0004a20000002400 */
[----:B-----5:R-:W-:Y:S01]  /*4cb0*/  HMMA.16816.F32 R12, R8, R44, R24 ;  /* 0x0000002c080c723c */ /* 0x020fe20000001818 */
[----:B-1----:R-:W-:-:S06]  /*4cc0*/  FMUL.FTZ R2, R21, c[0x0][0x320] ;  /* 0x0000c80015027a20 */ /* 0x002fcc0000410000 */
[----:B------:R1:W1:Y:S01]  /*4cd0*/  MUFU.TANH R49, R2 ;  /* 0x0000000200317308 */ /* 0x0002620000002400 */
[----:B------:R-:W-:Y:S01]  /*4ce0*/  HMMA.16816.F32 R8, R8, R46, R16 ;  /* 0x0000002e0808723c */ /* 0x000fe20000001810 */
[----:B--2---:R-:W-:-:S06]  /*4cf0*/  FMUL.FTZ R0, R41, c[0x0][0x320] ;  /* 0x0000c80029007a20 */ /* 0x004fcc0000410000 */
[----:B------:R2:W2:Y:S01]  /*4d00*/  MUFU.TANH R41, R0 ;  /* 0x0000000000297308 */ /* 0x0004a20000002400 */
[----:B-1----:R-:W-:-:S08]  /*4d10*/  FMUL.FTZ R2, R22, c[0x0][0x320] ;  /* 0x0000c80016027a20 */ /* 0x002fd00000410000 */
[----:B---3--:R-:W-:Y:S01]  /*4d20*/  HMMA.16816.F32 R12, R4, R36, R12 ;  /* 0x00000024040c723c */ /* 0x008fe2000000180c */
[----:B------:R1:W3:Y:S01]  /*4d30*/  MUFU.TANH R57, R2 ;  /* 0x0000000200397308 */ /* 0x0002e20000002400 */
[----:B--2---:R-:W-:-:S06]  /*4d40*/  FMUL.FTZ R0, R42, c[0x0][0x320] ;  /* 0x0000c8002a007a20 */ /* 0x004fcc0000410000 */
[----:B------:R-:W-:Y:S01]  /*4d50*/  HMMA.16816.F32 R8, R4, R38, R8 ;  /* 0x000000260408723c */ /* 0x000fe20000001808 */
[----:B------:R2:W2:Y:S01]  /*4d60*/  MUFU.TANH R42, R0 ;  /* 0x00000000002a7308 */ /* 0x0004a20000002400 */
[----:B-1----:R-:W-:-:S06]  /*4d70*/  FMUL.FTZ R2, R23, c[0x0][0x320] ;  /* 0x0000c80017027a20 */ /* 0x002fcc0000410000 */
[----:B------:R-:W-:Y:S01]  /*4d80*/  HMMA.16816.F32 R20, R4, R54, R28 ;  /* 0x000000360414723c */ /* 0x000fe2000000181c */
[----:B------:R-:W1:Y:S07]  /*4d90*/  MUFU.TANH R50, R2 ;  /* 0x0000000200327308 */ /* 0x000e6e0000002400 */
[----:B------:R-:W-:Y:S02]  /*4da0*/  FMUL.FTZ R3, R14, c[0x0][0x320] ;  /* 0x0000c8000e037a20 */ /* 0x000fe40000410000 */
[----:B--2---:R-:W-:-:S04]  /*4db0*/  FMUL.FTZ R0, R43, c[0x0][0x320] ;  /* 0x0000c8002b007a20 */ /* 0x004fc80000410000 */
[----:B------:R2:W1:Y:S08]  /*4dc0*/  MUFU.TANH R40, R0 ;  /* 0x0000000000287308 */ /* 0x0004700000002400 */
[----:B------:R-:W1:Y:S01]  /*4dd0*/  MUFU.TANH R19, R3 ;  /* 0x0000000300137308 */ /* 0x000e620000002400 */
[----:B--2---:R-:W-:-:S07]  /*4de0*/  FMUL.FTZ R0, R32, c[0x0][0x320] ;  /* 0x0000c80020007a20 */ /* 0x004fce0000410000 */
[----:B------:R2:W1:Y:S02]  /*4df0*/  MUFU.TANH R31, R0 ;  /* 0x00000000001f7308 */ /* 0x0004640000002400 */
[----:B--2---:R-:W-:-:S06]  /*4e00*/  FMUL.FTZ R0, R33, c[0x0][0x320] ;  /* 0x0000c80021007a20 */ /* 0x004fcc0000410000 */
        /* <DEDUP_REMOVED lines=17> */
[----:B--2---:R-:W-:-:S04]  /*4f20*/  IADD3 R0, R212, R203, RZ ;  /* 0x000000cbd4007210 */ /* 0x004fc80007ffe0ff */
[----:B------:R-:W-:Y:S01]  /*4f30*/  MOV R4, R0 ;  /* 0x0000000000047202 */ /* 0x000fe20000000f00 */
[----:B------:R-:W-:-:S04]  /*4f40*/  @P0 IMAD.HI.U32 R2, R0, c[0x0][0x2c8], RZ ;  /* 0x0000b20000020a27 */ /* 0x000fc800078e00ff */
[----:B------:R-:W-:Y:S01]  /*4f50*/  FMUL.FTZ R0, R15, c[0x0][0x320] ;  /* 0x0000c8000f007a20 */ /* 0x000fe20000410000 */
[----:B------:R-:W-:Y:S01]  /*4f60*/  @P0 SHF.R.U32.HI R4, RZ, c[0x0][0x2cc], R2 ;  /* 0x0000b300ff040a19 */ /* 0x000fe20000011602 */
[----:B------:R-:W-:Y:S02]  /*4f70*/  FMUL.FTZ R2, R10, c[0x0][0x320] ;  /* 0x0000c8000a027a20 */ /* 0x000fe40000410000 */
[----:B------:R2:W1:Y:S02]  /*4f80*/  MUFU.TANH R18, R0 ;  /* 0x0000000000127308 */ /* 0x0004640000002400 */
[----:B------:R-:W5:Y:S06]  /*4f90*/  SHFL.IDX PT, R3, R4, RZ, 0x1c1f ;  /* 0x001c1fff04037589 */ /* 0x000f6c00000e0000 */
[----:B------:R1:W1:Y:S01]  /*4fa0*/  MUFU.TANH R10, R2 ;  /* 0x00000002000a7308 */ /* 0x0002620000002400 */
[----:B--2---:R-:W-:Y:S01]  /*4fb0*/  FMUL.FTZ R0, R8, c[0x0][0x320] ;  /* 0x0000c80008007a20 */ /* 0x004fe20000410000 */
[----:B------:R-:W-:-:S06]  /*4fc0*/  IADD3 R8, -R191, R92, RZ ;  /* 0x0000005cbf087210 */ /* 0x000fcc0007ffe1ff */
[----:B------:R2:W2:Y:S01]  /*4fd0*/  MUFU.TANH R12, R0 ;  /* 0x00000000000c7308 */ /* 0x0004a20000002400 */
[----:B-1----:R-:W-:-:S07]  /*4fe0*/  FMUL.FTZ R2, R11, c[0x0][0x320] ;  /* 0x0000c8000b027a20 */ /* 0x002fce0000410000 */
[----:B------:R-:W1:Y:S01]  /*4ff0*/  MUFU.TANH R28, R2 ;  /* 0x00000002001c7308 */ /* 0x000e620000002400 */
[----:B--2---:R-:W-:-:S07]  /*5000*/  FMUL.FTZ R0, R9, c[0x0][0x320] ;  /* 0x0000c80009007a20 */ /* 0x004fce0000410000 */
[----:B------:R2:W1:Y:S02]  /*5010*/  MUFU.TANH R9, R0 ;  /* 0x0000000000097308 */ /* 0x0004640000002400 */
[----:B--2---:R-:W-:-:S04]  /*5020*/  IADD3 R0, R189, 0x1, -R178 ;  /* 0x00000001bd007810 */ /* 0x004fc80007ffe8b2 */
[----:B------:R-:W-:-:S04]  /*5030*/  IADD3 R0, -R190, R0, -R191 ;  /* 0x00000000be007210 */ /* 0x000fc80007ffe9bf */
[C---:B------:R-:W-:Y:S02]  /*5040*/  IADD3 R6, R0.reuse, c[0x0][0x328], RZ ;  /* 0x0000ca0000067a10 */ /* 0x040fe40007ffe0ff */
[----:B------:R-:W-:Y:S02]  /*5050*/  IADD3 R7, R0, UR4, RZ ;  /* 0x0000000400077c10 */ /* 0x000fe4000fffe0ff */
[-C--:B-----5:R-:W-:Y:S02]  /*5060*/  IADD3 R2, R6, R3.reuse, RZ ;  /* 0x0000000306027210 */ /* 0x0a0fe40007ffe0ff */
[----:B------:R-:W-:Y:S02]  /*5070*/  IADD3 R0, R7, R3, RZ ;  /* 0x0000000307007210 */ /* 0x000fe40007ffe0ff */
[----:B------:R-:W-:Y:S01]  /*5080*/  IMNMX R2, R8, R2, PT ;  /* 0x0000000208027217 */ /* 0x000fe20003800200 */
[----:B------:R-:W-:Y:S05]  /*5090*/  @!P4 BRA `(.L_x_2040) ;  /* 0x000001500000c947 */ /* 0x000fea0003800000 */
[----:B-1-34-:R-:W-:Y:S01]  /*50a0*/  IADD3 R3, -R190, R189, R3 ;  /* 0x000000bdbe037210 */ /* 0x01afe20007ffe103 */
        /* <DEDUP_REMOVED lines=10> */
.L_x_2042:
[----:B------:R-:W-:-:S04]  /*5150*/  MOV R5, 0x1 ;  /* 0x0000000100057802 */ /* 0x000fc80000000f00 */
[----:B------:R-:W-:-:S13]  /*5160*/  ISETP.NE.AND P0, PT, R5, c[0x0][0x32c], PT ;  /* 0x0000cb0005007a0c */ /* 0x000fda0003f05270 */
[----:B------:R-:W-:-:S05]  /*5170*/  @P0 IMAD.HI.U32 R5, R3, c[0x0][0x330], RZ ;  /* 0x0000cc0003050a27 */ /* 0x000fca00078e00ff */
[----:B------:R-:W-:Y:S02]  /*5180*/  @P0 SHF.R.U32.HI R3, RZ, c[0x0][0x334], R5 ;  /* 0x0000cd00ff030a19 */ /* 0x000fe40000011605 */
.L_x_2043:
[----:B------:R-:W-:Y:S05]  /*5190*/  BSYNC B0 ;  /* 0x0000000000007941 */ /* 0x000fea0003800000 */
.L_x_2041:
[----:B------:R-:W-:-:S04]  /*51a0*/  IMAD R3, R3, c[0x0][0x32c], -R178 ;  /* 0x0000cb0003037a24 */ /* 0x000fc800078e0ab2 */
[----:B------:R-:W-:-:S05]  /*51b0*/  IMAD.IADD R3, R3, 0x1, -R191 ;  /* 0x0000000103037824 */ /* 0x000fca00078e0abf */
[----:B------:R-:W-:Y:S02]  /*51c0*/  IADD3 R5, R3, c[0x0][0x32c], RZ ;  /* 0x0000cb0003057a10 */ /* 0x000fe40007ffe0ff */
[----:B------:R-:W-:Y:S02]  /*51d0*/  IMNMX R0, R0, R3, !PT ;  /* 0x0000000300007217 */ /* 0x000fe40007800200 */
[----:B------:R-:W-:Y:S02]  /*51e0*/  IMNMX R2, R2, R5, PT ;  /* 0x0000000502027217 */ /* 0x000fe40003800200 */
.L_x_2040:
[----:B-1-34-:R-:W-:Y:S01]  /*51f0*/  ISETP.GT.AND P3, PT, R181, RZ, PT ;  /* 0x000000ffb500720c */ /* 0x01afe20003f64270 */
[----:B------:R-:W1:Y:S03]  /*5200*/  SHFL.IDX PT, R3, R4, 0x1, 0x1c1f ;  /* 0x003c1f0004037f89 */ /* 0x000e6600000e0000 */
[----:B------:R-:W-:-:S04]  /*5210*/  ISETP.GT.AND P0, PT, R0, RZ, P3 ;  /* 0x000000ff0000720c */ /* 0x000fc80001f04270 */
        /* <DEDUP_REMOVED lines=45> */
[----:B-1----:R-:W-:-:S03]  /*54f0*/  IMAD.IADD R0, R7, 0x1, R3 ;  /* 0x0000000107007824 */ /* 0x002fc600078e0203 */
[----:B------:R-:W-:Y:S01]  /*5500*/  ISETP.LT.OR P0, PT, R2, 0x3a, P0 ;  /* 0x0000003a0200780c */ /* 0x000fe20000701670 */
[----:B------:R-:W-:-:S03]  /*5510*/  IMAD.IADD R2, R6, 0x1, R3 ;  /* 0x0000000106027824 */ /* 0x000fc600078e0203 */
[----:B------:R-:W-:Y:S02]  /*5520*/  FSEL R75, R9, -INF , !P0 ;  /* 0xff800000094b7808 */ /* 0x000fe40004000000 */
[----:B------:R-:W-:Y:S01]  /*5530*/  IMNMX R2, R8, R2, PT ;  /* 0x0000000208027217 */ /* 0x000fe20003800200 */
        /* <DEDUP_REMOVED lines=12> */
.L_x_2046:
[----:B------:R-:W-:-:S04]  /*5600*/  MOV R4, 0x1 ;  /* 0x0000000100047802 */ /* 0x000fc80000000f00 */
[----:B------:R-:W-:-:S13]  /*5610*/  ISETP.NE.AND P0, PT, R4, c[0x0][0x32c], PT ;  /* 0x0000cb0004007a0c */ /* 0x000fda0003f05270 */
[----:B------:R-:W-:-:S05]  /*5620*/  @P0 IMAD.HI.U32 R4, R3, c[0x0][0x330], RZ ;  /* 0x0000cc0003040a27 */ /* 0x000fca00078e00ff */
[----:B------:R-:W-:Y:S02]  /*5630*/  @P0 SHF.R.U32.HI R3, RZ, c[0x0][0x334], R4 ;  /* 0x0000cd00ff030a19 */ /* 0x000fe40000011604 */
.L_x_2047:
[----:B------:R-:W-:Y:S05]  /*5640*/  BSYNC B0 ;  /* 0x0000000000007941 */ /* 0x000fea0003800000 */
.L_x_2045:
[----:B------:R-:W-:-:S04]  /*5650*/  IMAD R3, R3, c[0x0][0x32c], -R178 ;  /* 0x0000cb0003037a24 */ /* 0x000fc800078e0ab2 */
[----:B------:R-:W-:-:S05]  /*5660*/  IMAD.IADD R3, R3, 0x1, -R191 ;  /* 0x0000000103037824 */ /* 0x000fca00078e0abf */
[----:B------:R-:W-:Y:S02]  /*5670*/  IADD3 R4, R3, c[0x0][0x32c], RZ ;  /* 0x0000cb0003047a10 */ /* 0x000fe40007ffe0ff */
[----:B------:R-:W-:Y:S02]  /*5680*/  IMNMX R0, R0, R3, !PT ;  /* 0x0000000300007217 */ /* 0x000fe40007800200 */
[----:B------:R-:W-:Y:S02]  /*5690*/  IMNMX R2, R2, R4, PT ;  /* 0x0000000402027217 */ /* 0x000fe40003800200 */
.L_x_2044:
[----:B------:R-:W-:Y:S01]  /*56a0*/  ISETP.GT.AND P0, PT, R0, 0x1, P3 ;  /* 0x000000010000780c */ /* 0x000fe20001f04270 */
[----:B------:R-:W2:Y:S01]  /*56b0*/  LDL R92, [R1+0x4] ;  /* 0x00000400015c7983 */ /* 0x000ea20000100800 */
[----:B------:R-:W-:Y:S01]  /*56c0*/  FMNMX.FTZ R3, R11, R14, !PT ;  /* 0x0000000e0b037209 */ /* 0x000fe20007810000 */
[----:B------:R-:W-:-:S04]  /*56d0*/  DEPBAR.LE SB0, 0x2 ;  /* 0x000080800000791a */ /* 0x000fc80000000000 */
[----:B------:R-:W-:Y:S01]  /*56e0*/  BAR.SYNC.DEFER_BLOCKING 0x0 ;  /* 0x0000000000007b1d */ /* 0x000fe20000010000 */
[----:B------:R-:W-:Y:S02]  /*56f0*/  ISETP.LT.OR P0, PT, R2, 0x2, P0 ;  /* 0x000000020200780c */ /* 0x000fe40000701670 */
[----:B------:R-:W-:Y:S02]  /*5700*/  FMNMX.FTZ R3, R15, R3, !PT ;  /* 0x000000030f037209 */ /* 0x000fe40007810000 */
[----:B------:R-:W-:Y:S01]  /*5710*/  FSEL R7, R74, -INF , !P0 ;  /* 0xff8000004a077808 */ /* 0x000fe20004000000 */
[----:B------:R-:W-:Y:S01]  /*5720*/  BSSY B0, `(.L_x_2048) ;  /* 0x00001af000007945 */ /* 0x000fe20003800000 */
        /* <DEDUP_REMOVED lines=8> */
[----:B------:R-:W-:Y:S01]  /*57b0*/  FMNMX.FTZ R3, R23, R3, !PT ;  /* 0x0000000317037209 */ /* 0x000fe20007810000 */
[----:B------:R-:W-:Y:S01]  /*57c0*/  LDSM.16.MT88.4 R36, [R172] ;  /* 0x00000000ac24783b */ /* 0x000fe20000004200 */
[----:B------:R-:W-:-:S02]  /*57d0*/  FSEL R9, R58, -INF , !P0 ;  /* 0xff8000003a097808 */ /* 0x000fc40004000000 */
[----:B------:R-:W-:Y:S01]  /*57e0*/  ISETP.GT.AND P0, PT, R0, 0x10, P3 ;  /* 0x000000100000780c */ /* 0x000fe20001f04270 */
[----:B------:R-:W-:Y:S01]  /*57f0*/  LDSM.16.MT88.4 R60, [R171+0x2000] ;  /* 0x00200000ab3c783b */ /* 0x000fe20000004200 */
[----:B------:R-:W-:Y:S02]  /*5800*/  FMNMX.FTZ R3, R25, R3, !PT ;  /* 0x0000000319037209 */ /* 0x000fe40007810000 */
[----:B------:R-:W-:Y:S02]  /*5810*/  ISETP.LT.OR P0, PT, R2, 0x11, P0 ;  /* 0x000000110200780c */ /* 0x000fe40000701670 */
[----:B------:R-:W-:Y:S02]  /*5820*/  FMNMX.FTZ R3, R73, R3, !PT ;  /* 0x0000000349037209 */ /* 0x000fe40007810000 */
[----:B------:R-:W-:Y:S02]  /*5830*/  FSEL R16, R57, -INF , !P0 ;  /* 0xff80000039107808 */ /* 0x000fe40004000000 */
[----:B------:R-:W-:Y:S01]  /*5840*/  ISETP.GT.AND P0, PT, R0, 0x11, P3 ;  /* 0x000000110000780c */ /* 0x000fe20001f04270 */
[----:B------:R-:W-:Y:S01]  /*5850*/  LDSM.16.MT88.4 R56, [R220+0x2000] ;  /* 0x00200000dc38783b */ /* 0x000fe20000004200 */
        /* <DEDUP_REMOVED lines=14> */
[----:B------:R-:W-:Y:S01]  /*5940*/  ISETP.GT.AND P0, PT, R0, 0x20, P3 ;  /* 0x000000200000780c */ /* 0x000fe20001f04270 */
[----:B------:R-:W-:Y:S01]  /*5950*/  LDSM.16.MT88.4 R40, [R172+0x800] ;  /* 0x00080000ac28783b */ /* 0x000fe20000004200 */
[----:B------:R-:W-:Y:S02]  /*5960*/  FMNMX.FTZ R3, R75, R3, !PT ;  /* 0x000000034b037209 */ /* 0x000fe40007810000 */
[----:B------:R-:W-:-:S03]  /*5970*/  ISETP.LT.OR P0, PT, R2, 0x21, P0 ;  /* 0x000000210200780c */ /* 0x000fc60000701670 */
[----:B------:R-:W1:Y:S01]  /*5980*/  SHFL.BFLY PT, R5, R3, 0x2, 0x1f ;  /* 0x0c401f0003057f89 */ /* 0x000e6200000e0000 */
[----:B------:R-:W-:Y:S02]  /*5990*/  FSEL R66, R33, -INF , !P0 ;  /* 0xff80000021427808 */ /* 0x000fe40004000000 */
[----:B------:R-:W-:-:S04]  /*59a0*/  ISETP.GT.AND P0, PT, R0, 0x21, P3 ;  /* 0x000000210000780c */ /* 0x000fc80001f04270 */
[----:B------:R-:W-:-:S04]  /*59b0*/  ISETP.LT.OR P0, PT, R2, 0x22, P0 ;  /* 0x000000220200780c */ /* 0x000fc80000701670 */
[----:B------:R-:W-:Y:S02]  /*59c0*/  FSEL R67, R32, -INF , !P0 ;  /* 0xff80000020437808 */ /* 0x000fe40004000000 */
[----:B------:R-:W-:Y:S01]  /*59d0*/  ISETP.GT.AND P0, PT, R0, 0x28, P3 ;  /* 0x000000280000780c */ /* 0x000fe20001f04270 */
[----:B------:R-:W-:Y:S03]  /*59e0*/  LDSM.16.MT88.4 R32, [R171+0x800] ;  /* 0x00080000ab20783b */ /* 0x000fe60000004200 */
        /* <DEDUP_REMOVED lines=17> */
[----:B------:R-:W-:Y:S02]  /*5b00*/  ISETP.GT.AND P0, PT, R0, 0x39, P3 ;  /* 0x000000390000780c */ /* 0x000fe40001f04270 */
[----:B------:R-:W-:Y:S02]  /*5b10*/  FMNMX.FTZ R4, R6, R7, !PT ;  /* 0x0000000706047209 */ /* 0x000fe40007810000 */
[----:B------:R-:W-:Y:S02]  /*5b20*/  ISETP.LT.OR P0, PT, R2, 0x3a, P0 ;  /* 0x0000003a0200780c */ /* 0x000fe40000701670 */
[----:B------:R-:W-:Y:S02]  /*5b30*/  FMNMX.FTZ R4, R8, R4, !PT ;  /* 0x0000000408047209 */ /* 0x000fe40007810000 */
[----:B------:R-:W-:-:S02]  /*5b40*/  FSEL R161, R28, -INF , !P0 ;  /* 0xff8000001ca17808 */ /* 0x000fc40004000000 */
[----:B------:R-:W-:Y:S01]  /*5b50*/  FMNMX.FTZ R4, R9, R4, !PT ;  /* 0x0000000409047209 */ /* 0x000fe20007810000 */
[----:B------:R-:W-:Y:S03]  /*5b60*/  LDSM.16.MT88.4 R28, [R218+0x800] ;  /* 0x00080000da1c783b */ /* 0x000fe60000004200 */
        /* <DEDUP_REMOVED lines=14> */
[----:B------:R-:W3:Y:S01]  /*5c50*/  SHFL.BFLY PT, R3, R2, 0x2, 0x1f ;  /* 0x0c401f0002037f89 */ /* 0x000ee200000e0000 */
[----:B-1----:R-:W-:-:S04]  /*5c60*/  FMNMX.FTZ R101, R0, R4, !PT ;  /* 0x0000000400657209 */ /* 0x002fc80007810000 */
[C---:B------:R-:W-:Y:S01]  /*5c70*/  FSETP.NEU.FTZ.AND P0, PT, R101.reuse, -INF , PT ;  /* 0xff8000006500780b */ /* 0x040fe20003f1d000 */
[----:B------:R-:W-:Y:S01]  /*5c80*/  FMUL.FTZ R0, R101, c[0x0][0x2d0] ;  /* 0x0000b40065007a20 */ /* 0x000fe20000410000 */
[----:B---3--:R-:W-:-:S04]  /*5c90*/  FMNMX.FTZ R2, R2, R3, !PT ;  /* 0x0000000302027209 */ /* 0x008fc80007810000 */
[----:B------:R-:W-:Y:S01]  /*5ca0*/  FSEL R0, R0, RZ, P0 ;  /* 0x000000ff00007208 */ /* 0x000fe20000000000 */
[----:B------:R-:W1:Y:S04]  /*5cb0*/  SHFL.BFLY PT, R4, R2, 0x1, 0x1f ;  /* 0x0c201f0002047f89 */ /* 0x000e6800000e0000 */
[----:B------:R-:W-:-:S04]  /*5cc0*/  FFMA.FTZ R3, R11, c[0x0][0x2d0], -R0 ;  /* 0x0000b4000b037a23 */ /* 0x000fc80000010800 */
[----:B------:R3:W-:Y:S01]  /*5cd0*/  MUFU.EX2 R102, R3 ;  /* 0x0000000300667308 */ /* 0x0007e20000000800 */
[----:B-1----:R-:W-:Y:S01]  /*5ce0*/  FMNMX.FTZ R100, R2, R4, !PT ;  /* 0x0000000402647209 */ /* 0x002fe20007810000 */
[--C-:B------:R-:W-:Y:S02]  /*5cf0*/  FFMA.FTZ R2, R15, c[0x0][0x2d0], -R0.reuse ;  /* 0x0000b4000f027a23 */ /* 0x100fe40000010800 */
[----:B---3--:R-:W-:Y:S01]  /*5d00*/  FFMA.FTZ R3, R14, c[0x0][0x2d0], -R0 ;  /* 0x0000b4000e037a23 */ /* 0x008fe20000010800 */
[----:B------:R-:W-:-:S03]  /*5d10*/  FSETP.NEU.FTZ.AND P0, PT, R100, -INF , PT ;  /* 0xff8000006400780b */ /* 0x000fc60003f1d000 */
[----:B------:R1:W-:Y:S01]  /*5d20*/  MUFU.EX2 R156, R2 ;  /* 0x00000002009c7308 */ /* 0x0003e20000000800 */
[----:B------:R-:W3:Y:S07]  /*5d30*/  LDSM.16.MT88.4 R12, [R171] ;  /* 0x00000000ab0c783b */ /* 0x000eee0000004200 */
[----:B------:R4:W-:Y:S01]  /*5d40*/  MUFU.EX2 R74, R3 ;  /* 0x00000003004a7308 */ /* 0x0009e20000000800 */
[----:B-1----:R-:W-:-:S05]  /*5d50*/  FMUL.FTZ R2, R100, c[0x0][0x2d0] ;  /* 0x0000b40064027a20 */ /* 0x002fca0000410000 */
[----:B------:R-:W-:Y:S01]  /*5d60*/  FSEL R2, R2, RZ, P0 ;  /* 0x000000ff02027208 */ /* 0x000fe20000000000 */
[----:B----4-:R-:W-:-:S04]  /*5d70*/  FFMA.FTZ R3, R17, c[0x0][0x2d0], -R0 ;  /* 0x0000b40011037a23 */ /* 0x010fc80000010800 */
[----:B------:R1:W4:Y:S02]  /*5d80*/  MUFU.EX2 R157, R3 ;  /* 0x00000003009d7308 */ /* 0x0003240000000800 */
[----:B-1----:R-:W-:Y:S01]  /*5d90*/  FFMA.FTZ R3, R6, c[0x0][0x2d0], -R2 ;  /* 0x0000b40006037a23 */ /* 0x002fe20000010802 */
[----:B----4-:R-:W-:-:S05]  /*5da0*/  F2FP.PACK_AB R10, R157, R156 ;  /* 0x0000009c9d0a723e */ /* 0x010fca00000000ff */
[----:B------:R1:W-:Y:S02]  /*5db0*/  MUFU.EX2 R65, R3 ;  /* 0x0000000300417308 */ /* 0x0003e40000000800 */
[--C-:B-1----:R-:W-:Y:S02]  /*5dc0*/  FFMA.FTZ R3, R7, c[0x0][0x2d0], -R2.reuse ;  /* 0x0000b40007037a23 */ /* 0x102fe40000010802 */
[----:B------:R-:W1:Y:S04]  /*5dd0*/  LDSM.16.MT88.4 R4, [R218] ;  /* 0x00000000da04783b */ /* 0x000e680000004200 */
[----:B------:R4:W5:Y:S02]  /*5de0*/  MUFU.EX2 R64, R3 ;  /* 0x0000000300407308 */ /* 0x0009640000000800 */
[----:B----4-:R-:W-:Y:S01]  /*5df0*/  FFMA.FTZ R3, R8, c[0x0][0x2d0], -R2 ;  /* 0x0000b40008037a23 */ /* 0x010fe20000010802 */
[----:B------:R-:W-:-:S05]  /*5e00*/  F2FP.PACK_AB R8, R74, R102 ;  /* 0x000000664a08723e */ /* 0x000fca00000000ff */
[----:B------:R4:W-:Y:S02]  /*5e10*/  MUFU.EX2 R137, R3 ;  /* 0x0000000300897308 */ /* 0x0009e40000000800 */
[----:B----4-:R-:W-:Y:S01]  /*5e20*/  FFMA.FTZ R3, R9, c[0x0][0x2d0], -R2 ;  /* 0x0000b40009037a23 */ /* 0x010fe20000010802 */
[----:B-----5:R-:W-:-:S05]  /*5e30*/  F2FP.PACK_AB R9, R64, R65 ;  /* 0x000000414009723e */ /* 0x020fca00000000ff */
[----:B------:R4:W5:Y:S02]  /*5e40*/  MUFU.EX2 R139, R3 ;  /* 0x00000003008b7308 */ /* 0x0009640000000800 */
[----:B----4-:R-:W-:Y:S01]  /*5e50*/  FFMA.FTZ R3, R20, c[0x0][0x2d0], -R0 ;  /* 0x0000b40014037a23 */ /* 0x010fe20000010800 */
[----:B-----5:R-:W-:-:S05]  /*5e60*/  F2FP.PACK_AB R11, R139, R137 ;  /* 0x000000898b0b723e */ /* 0x020fca00000000ff */
[----:B------:R4:W-:Y:S02]  /*5e70*/  MUFU.EX2 R214, R3 ;  /* 0x0000000300d67308 */ /* 0x0009e40000000800 */
[C---:B---3--:R-:W-:Y:S08]  /*5e80*/  HMMA.16816.F32 R52, R8.reuse, R12, RZ ;  /* 0x0000000c0834723c */ /* 0x048ff000000018ff */
[----:B------:R-:W-:Y:S01]  /*5e90*/  HMMA.16816.F32 R44, R8, R14, RZ ;  /* 0x0000000e082c723c */ /* 0x000fe200000018ff */
[----:B----4-:R-:W-:-:S04]  /*5ea0*/  FFMA.FTZ R3, R21, c[0x0][0x2d0], -R0 ;  /* 0x0000b40015037a23 */ /* 0x010fc80000010800 */
[----:B------:R3:W4:Y:S03]  /*5eb0*/  MUFU.EX2 R216, R3 ;  /* 0x0000000300d87308 */ /* 0x0007260000000800 */
[----:B------:R-:W-:Y:S01]  /*5ec0*/  HMMA.16816.F32 R12, R8, R38, RZ ;  /* 0x00000026080c723c */ /* 0x000fe200000018ff */
[----:B---3--:R-:W-:-:S04]  /*5ed0*/  FFMA.FTZ R3, R23, c[0x0][0x2d0], -R0 ;  /* 0x0000b40017037a23 */ /* 0x008fc80000010800 */
[----:B------:R3:W-:Y:S02]  /*5ee0*/  MUFU.EX2 R215, R3 ;  /* 0x0000000300d77308 */ /* 0x0007e40000000800 */
[----:B---3--:R-:W-:Y:S02]  /*5ef0*/  FFMA.FTZ R3, R25, c[0x0][0x2d0], -R0 ;  /* 0x0000b40019037a23 */ /* 0x008fe40000010800 */
[----:B-1----:R-:W-:Y:S04]  /*5f00*/  HMMA.16816.F32 R24, R8, R4, RZ ;  /* 0x000000040818723c */ /* 0x002fe800000018ff */
[----:B------:R1:W3:Y:S03]  /*5f10*/  MUFU.EX2 R217, R3 ;  /* 0x0000000300d97308 */ /* 0x0002e60000000800 */
[----:B----4-:R-:W-:Y:S01]  /*5f20*/  F2FP.PACK_AB R4, R216, R214 ;  /* 0x000000d6d804723e */ /* 0x010fe200000000ff */
[----:B-1----:R-:W-:-:S02]  /*5f30*/  FFMA.FTZ R3, R16, c[0x0][0x2d0], -R2 ;  /* 0x0000b40010037a23 */ /* 0x002fc40000010802 */
[----:B------:R-:W-:Y:S01]  /*5f40*/  HMMA.16816.F32 R16, R8, R36, RZ ;  /* 0x000000240810723c */ /* 0x000fe200000018ff */
[----:B------:R-:W-:Y:S01]  /*5f50*/  LDSM.16.MT88.4 R36, [R218+0x2800] ;  /* 0x00280000da24783b */ /* 0x000fe20000004200 */
[----:B------:R1:W-:Y:S02]  /*5f60*/  MUFU.EX2 R160, R3 ;  /* 0x0000000300a07308 */ /* 0x0003e40000000800 */
[----:B-1----:R-:W-:-:S04]  /*5f70*/  FFMA.FTZ R3, R22, c[0x0][0x2d0], -R2 ;  /* 0x0000b40016037a23 */ /* 0x002fc80000010802 */
[----:B------:R-:W-:Y:S02]  /*5f80*/  HMMA.16816.F32 R20, R8, R6, RZ ;  /* 0x000000060814723c */ /* 0x000fe400000018ff */
[----:B------:R1:W4:Y:S05]  /*5f90*/  MUFU.EX2 R138, R3 ;  /* 0x00000003008a7308 */ /* 0x00032a0000000800 */
[----:B---3--:R-:W-:Y:S01]  /*5fa0*/  F2FP.PACK_AB R6, R217, R215 ;  /* 0x000000d7d906723e */ /* 0x008fe200000000ff */
[----:B-1----:R-:W-:Y:S01]  /*5fb0*/  FFMA.FTZ R3, R48, c[0x0][0x2d0], -R2 ;  /* 0x0000b40030037a23 */ /* 0x002fe20000010802 */
[----:B----4-:R-:W-:-:S03]  /*5fc0*/  F2FP.PACK_AB R5, R138, R160 ;  /* 0x000000a08a05723e */ /* 0x010fc600000000ff */
[----:B------:R1:W-:Y:S02]  /*5fd0*/  MUFU.EX2 R179, R3 ;  /* 0x0000000300b37308 */ /* 0x0003e40000000800 */
[----:B-1----:R-:W-:Y:S02]  /*5fe0*/  FFMA.FTZ R3, R49, c[0x0][0x2d0], -R2 ;  /* 0x0000b40031037a23 */ /* 0x002fe40000010802 */
[----:B--2---:R-:W1:Y:S04]  /*5ff0*/  LDSM.16.MT88.4 R48, [R92] ;  /* 0x000000005c30783b */ /* 0x004e680000004200 */
        /* <DEDUP_REMOVED lines=26> */
[----:B--2---:R-:W-:-:S07]  /*61a0*/  FFMA.FTZ R3, R66, c[0x0][0x2d0], -R2 ;  /* 0x0000b40042037a23 */ /* 0x004fce0000010802 */
[C---:B------:R-:W-:Y:S01]  /*61b0*/  HMMA.16816.F32 R28, R8.reuse, R62, RZ ;  /* 0x0000003e081c723c */ /* 0x040fe200000018ff */
[----:B------:R-:W2:Y:S07]  /*61c0*/  LDSM.16.MT88.4 R60, [R171+0x4000] ;  /* 0x00400000ab3c783b */ /* 0x000eae0000004200 */
[----:B----4-:R-:W-:Y:S08]  /*61d0*/  HMMA.16816.F32 R16, R8, R20, RZ ;  /* 0x000000140810723c */ /* 0x010ff000000018ff */
[C---:B------:R-:W-:Y:S08]  /*61e0*/  HMMA.16816.F32 R140, R4.reuse, R26, R12 ;  /* 0x0000001a048c723c */ /* 0x040ff0000000180c */
[----:B-----5:R-:W-:Y:S01]  /*61f0*/  HMMA.16816.F32 R128, R4, R40, R32 ;  /* 0x000000280480723c */ /* 0x020fe20000001820 */
[----:B------:R-:W3:Y:S07]  /*6200*/  LDSM.16.MT88.4 R32, [R218+0x4000] ;  /* 0x00400000da20783b */ /* 0x000eee0000004200 */
        /* <DEDUP_REMOVED lines=10> */
[----:B--2---:R-:W-:Y:S08]  /*62b0*/  HMMA.16816.F32 R12, R8, R60, RZ ;  /* 0x0000003c080c723c */ /* 0x004ff000000018ff */
[C---:B------:R-:W-:Y:S08]  /*62c0*/  HMMA.16816.F32 R80, R4.reuse, R46, R16 ;  /* 0x0000002e0450723c */ /* 0x040ff00000001810 */
[----:B------:R-:W-:Y:S01]  /*62d0*/  HMMA.16816.F32 R96, R4, R48, R28 ;  /* 0x000000300460723c */ /* 0x000fe2000000181c */
[----:B------:R-:W2:Y:S07]  /*62e0*/  LDSM.16.MT88.4 R28, [R172+0x4000] ;  /* 0x00400000ac1c783b */ /* 0x000eae0000004200 */
[C---:B---3--:R-:W-:Y:S08]  /*62f0*/  HMMA.16816.F32 R16, R8.reuse, R32, RZ ;  /* 0x000000200810723c */ /* 0x048ff000000018ff */
        /* <DEDUP_REMOVED lines=8> */
[----:B--2---:R-:W-:Y:S08]  /*6380*/  HMMA.16816.F32 R12, R8, R28, RZ ;  /* 0x0000001c080c723c */ /* 0x004ff000000018ff */
        /* <DEDUP_REMOVED lines=8> */
[----:B-1----:R1:W-:Y:S02]  /*6410*/  MUFU.EX2 R92, R3 ;  /* 0x00000003005c7308 */ /* 0x0023e40000000800 */
        /* <DEDUP_REMOVED lines=13> */
[--C-:B------:R-:W-:Y:S02]  /*64f0*/  FFMA.FTZ R14, R95, c[0x0][0x2d0], -R0.reuse ;  /* 0x0000b4005f0e7a23 */ /* 0x100fe40000010800 */
[----:B------:R-:W-:Y:S02]  /*6500*/  FFMA.FTZ R0, R75, c[0x0][0x2d0], -R0 ;  /* 0x0000b4004b007a23 */ /* 0x000fe40000010800 */
[----:B------:R2:W3:Y:S08]  /*6510*/  MUFU.EX2 R102, R3 ;  /* 0x0000000300667308 */ /* 0x0004f00000000800 */
[----:B------:R4:W-:Y:S01]  /*6520*/  MUFU.EX2 R183, R0 ;  /* 0x0000000000b77308 */ /* 0x0009e20000000800 */
[----:B--2---:R-:W-:Y:S01]  /*6530*/  FFMA.FTZ R3, R68, c[0x0][0x2d0], -R2 ;  /* 0x0000b40044037a23 */ /* 0x004fe20000010802 */
[----:B---3--:R-:W-:-:S06]  /*6540*/  F2FP.PACK_AB R5, R102, R92 ;  /* 0x0000005c6605723e */ /* 0x008fcc00000000ff */
[----:B------:R-:W-:Y:S01]  /*6550*/  MUFU.EX2 R14, R14 ;  /* 0x0000000e000e7308 */ /* 0x000fe20000000800 */
[----:B----4-:R-:W-:-:S07]  /*6560*/  FFMA.FTZ R0, R163, c[0x0][0x2d0], -R2 ;  /* 0x0000b400a3007a23 */ /* 0x010fce0000010802 */
[----:B------:R2:W-:Y:S08]  /*6570*/  MUFU.EX2 R103, R3 ;  /* 0x0000000300677308 */ /* 0x0005f00000000800 */
[----:B------:R-:W-:Y:S01]  /*6580*/  MUFU.EX2 R12, R12 ;  /* 0x0000000c000c7308 */ /* 0x000fe20000000800 */
[----:B--2---:R-:W-:-:S07]  /*6590*/  FFMA.FTZ R3, R69, c[0x0][0x2d0], -R2 ;  /* 0x0000b40045037a23 */ /* 0x004fce0000010802 */
[----:B------:R2:W3:Y:S02]  /*65a0*/  MUFU.EX2 R136, R3 ;  /* 0x0000000300887308 */ /* 0x0004e40000000800 */
[----:B--2---:R-:W-:Y:S01]  /*65b0*/  FADD.FTZ R3, R156, R4 ;  /* 0x000000049c037221 */ /* 0x004fe20000010000 */
[----:B------:R-:W-:Y:S02]  /*65c0*/  F2FP.PACK_AB R4, R192, R182 ;  /* 0x000000b6c004723e */ /* 0x000fe400000000ff */
[----:B---3--:R-:W-:Y:S01]  /*65d0*/  F2FP.PACK_AB R7, R136, R103 ;  /* 0x000000678807723e */ /* 0x008fe200000000ff */
[----:B------:R-:W-:Y:S02]  /*65e0*/  FADD.FTZ R15, R157, R3 ;  /* 0x000000039d0f7221 */ /* 0x000fe40000010000 */
[----:B------:R-:W-:-:S04]  /*65f0*/  FADD.FTZ R3, R65, R64 ;  /* 0x0000004041037221 */ /* 0x000fc80000010000 */
        /* <DEDUP_REMOVED lines=26> */
[----:B------:R-:W-:-:S06]  /*67a0*/  F2FP.PACK_AB R98, R183, R12 ;  /* 0x0000000cb762723e */ /* 0x000fcc00000000ff */
        /* <DEDUP_REMOVED lines=17> */
[----:B------:R-:W-:-:S02]  /*68c0*/  FFMA.FTZ R4, R176, c[0x0][0x2d0], -R2 ;  /* 0x0000b400b0047a23 */ /* 0x000fc40000010802 */
[--C-:B-1----:R-:W-:Y:S02]  /*68d0*/  FFMA.FTZ R0, R173, c[0x0][0x2d0], -R2.reuse ;  /* 0x0000b400ad007a23 */ /* 0x102fe40000010802 */
[----:B------:R-:W-:Y:S01]  /*68e0*/  FFMA.FTZ R2, R161, c[0x0][0x2d0], -R2 ;  /* 0x0000b400a1027a23 */ /* 0x000fe20000010802 */
[----:B------:R1:W-:Y:S08]  /*68f0*/  MUFU.EX2 R8, R4 ;  /* 0x0000000400087308 */ /* 0x0003f00000000800 */
[----:B------:R-:W2:Y:S08]  /*6900*/  MUFU.EX2 R11, R0 ;  /* 0x00000000000b7308 */ /* 0x000eb00000000800 */
[----:B------:R-:W3:Y:S01]  /*6910*/  MUFU.EX2 R9, R2 ;  /* 0x0000000200097308 */ /* 0x000ee20000000800 */
[----:B-1----:R-:W-:Y:S01]  /*6920*/  LDSM.16.MT88.4 R4, [R220+0x5800] ;  /* 0x00580000dc04783b */ /* 0x002fe20000004200 */
[----:B--2---:R-:W-:Y:S01]  /*6930*/  F2FP.PACK_AB R97, R11, R10 ;  /* 0x0000000a0b61723e */ /* 0x004fe200000000ff */
[----:B------:R-:W-:-:S02]  /*6940*/  FADD.FTZ R0, R137, R3 ;  /* 0x0000000389007221 */ /* 0x000fc40000010000 */
[----:B------:R-:W-:Y:S02]  /*6950*/  FADD.FTZ R3, R214, R15 ;  /* 0x0000000fd6037221 */ /* 0x000fe40000010000 */
        /* <DEDUP_REMOVED lines=18> */
[----:B------:R-:W-:Y:S01]  /*6a80*/  FADD.FTZ R0, R209, R3 ;  /* 0x00000003d1007221 */ /* 0x000fe20000010000 */
[----:B------:R-:W-:Y:S01]  /*6a90*/  IADD3 R3, R181, -0x3, RZ ;  /* 0xfffffffdb5037810 */ /* 0x000fe20007ffe0ff */
[----:B------:R-:W-:Y:S01]  /*6aa0*/  FADD.FTZ R2, R136, R2 ;  /* 0x0000000288027221 */ /* 0x000fe20000010000 */
[----:B------:R-:W-:Y:S01]  /*6ab0*/  HMMA.16816.F32 R44, R96, R48, R68 ;  /* 0x00000030602c723c */ /* 0x000fe20000001844 */
[----:B------:R-:W-:Y:S01]  /*6ac0*/  FADD.FTZ R0, R14, R0 ;  /* 0x000000000e007221 */ /* 0x000fe20000010000 */
[----:B------:R-:W-:Y:S01]  /*6ad0*/  ISETP.GE.AND P0, PT, R3, R188, PT ;  /* 0x000000bc0300720c */ /* 0x000fe20003f06270 */
[----:B------:R-:W-:Y:S02]  /*6ae0*/  FADD.FTZ R2, R10, R2 ;  /* 0x000000020a027221 */ /* 0x000fe40000010000 */
[----:B------:R-:W-:-:S02]  /*6af0*/  FADD.FTZ R0, R13, R0 ;  /* 0x000000000d007221 */ /* 0x000fc40000010000 */
[----:B------:R-:W-:Y:S01]  /*6b00*/  FADD.FTZ R2, R11, R2 ;  /* 0x000000020b027221 */ /* 0x000fe20000010000 */
[C---:B------:R-:W-:Y:S01]  /*6b10*/  HMMA.16816.F32 R40, R96.reuse, R42, R64 ;  /* 0x0000002a6028723c */ /* 0x040fe20000001840 */
[----:B------:R-:W1:Y:S01]  /*6b20*/  LDSM.16.MT88.4 R64, [R220+0x3800] ;  /* 0x00380000dc40783b */ /* 0x000e620000004200 */
[----:B------:R-:W-:Y:S02]  /*6b30*/  FADD.FTZ R0, R12, R0 ;  /* 0x000000000c007221 */ /* 0x000fe40000010000 */
[----:B------:R-:W-:Y:S02]  /*6b40*/  FADD.FTZ R2, R8, R2 ;  /* 0x0000000208027221 */ /* 0x000fe40000010000 */
[----:B------:R-:W-:Y:S02]  /*6b50*/  FADD.FTZ R183, R183, R0 ;  /* 0x00000000b7b77221 */ /* 0x000fe40000010000 */
[----:B------:R-:W-:Y:S01]  /*6b60*/  HMMA.16816.F32 R48, R96, R50, R72 ;  /* 0x000000326030723c */ /* 0x000fe20000001848 */
[----:B------:R-:W2:Y:S01]  /*6b70*/  LDSM.16.MT88.4 R72, [R171+0x5800] ;  /* 0x00580000ab48783b */ /* 0x000ea20000004200 */
[----:B------:R-:W-:-:S06]  /*6b80*/  FADD.FTZ R184, R9, R2 ;  /* 0x0000000209b87221 */ /* 0x000fcc0000010000 */
        /* <DEDUP_REMOVED lines=23> */
[----:B------:R-:W-:Y:S02]  /*6d00*/  IMAD.MOV.U32 R173, RZ, RZ, c[0x0][0x2b8] ;  /* 0x0000ae00ffad7624 */ /* 0x000fe400078e00ff */
[----:B------:R-:W-:-:S02]  /*6d10*/  IMAD R163, R187, 0x20, R205 ;  /* 0x00000020bba37824 */ /* 0x000fc400078e02cd */
[----:B------:R-:W-:Y:S01]  /*6d20*/  IMAD.MOV.U32 R174, RZ, RZ, RZ ;  /* 0x000000ffffae7224 */ /* 0x000fe200078e00ff */
[----:B------:R-:W-:Y:S02]  /*6d30*/  ISETP.NE.AND P5, PT, R173, 0x1, PT ;  /* 0x00000001ad00780c */ /* 0x000fe40003fa5270 */
[C---:B------:R-:W-:Y:S02]  /*6d40*/  IADD3 R2, R163.reuse, R178, R193 ;  /* 0x000000b2a3027210 */ /* 0x040fe40007ffe0c1 */
[----:B------:R-:W-:Y:S02]  /*6d50*/  ISETP.GT.AND P4, PT, R163, 0x3f, PT ;  /* 0x0000003fa300780c */ /* 0x000fe40003f84270 */
[----:B------:R-:W-:-:S05]  /*6d60*/  IADD3 R2, R2, -0x80, RZ ;  /* 0xffffff8002027810 */ /* 0x000fca0007ffe0ff */
        /* <DEDUP_REMOVED lines=10> */
[C---:B------:R-:W-:Y:S01]  /*6e10*/  IMAD.SHL.U32 R18, R185.reuse, 0x2, RZ ;  /* 0x00000002b9127824 */ /* 0x040fe200078e00ff */
        /* <DEDUP_REMOVED lines=23> */
.L_x_2184:
[----:B------:R-:W-:Y:S05]  /*6f90*/  BRA.DIV ~URZ, `(.L_x_2051) ;  /* 0x000111e27f007947 */ /* 0x000fea000b800000 */
[----:B------:R-:W3:Y:S02]  /*6fa0*/  SHFL.IDX PT, R0, R12, RZ, 0x181f ;  /* 0x00181fff0c007589 */ /* 0x000ee400000e0000 */
[----:B---3--:R-:W-:-:S05]  /*6fb0*/  IADD3 R8, P0, R0, R17, RZ ;  /* 0x0000001100087210 */ /* 0x008fca0007f1e0ff */
[----:B--2---:R-:W-:Y:S01]  /*6fc0*/  IMAD.X R9, R4, 0x1, R14, P0 ;  /* 0x0000000104097824 */ /* 0x004fe200000e060e */
[----:B------:R-:W-:-:S05]  /*6fd0*/  IADD3 R6, P0, R0, R16, RZ ;  /* 0x0000001000067210 */ /* 0x000fca0007f1e0ff */
[----:B------:R-:W-:Y:S01]  /*6fe0*/  IMAD.X R7, R4, 0x1, R13, P0 ;  /* 0x0000000104077824 */ /* 0x000fe200000e060d */
[----:B------:R-:W-:Y:S02]  /*6ff0*/  IADD3 R2, P0, R0, R18, RZ ;  /* 0x0000001200027210 */ /* 0x000fe40007f1e0ff */
[----:B------:R-:W2:Y:S03]  /*7000*/  SHFL.IDX PT, R0, R12, 0x1, 0x181f ;  /* 0x00381f000c007f89 */ /* 0x000ea600000e0000 */
[----:B------:R-:W-:Y:S01]  /*7010*/  IMAD.X R3, R4, 0x1, R15, P0 ;  /* 0x0000000104037824 */ /* 0x000fe200000e060f */
[----:B------:R-:W-:Y:S01]  /*7020*/  ISETP.GE.AND P0, PT, R177, c[0x0][0x1d4], PT ;  /* 0x00007500b1007a0c */ /* 0x000fe20003f06270 */
[----:B------:R3:W4:Y:S03]  /*7030*/  SHFL.IDX PT, R4, R5, 0x1, 0x181f ;  /* 0x00381f0005047f89 */ /* 0x00072600000e0000 */
[----:B------:R-:W-:-:S09]  /*7040*/  SEL R11, RZ, 0x10, P0 ;  /* 0x00000010ff0b7807 */ /* 0x000fd20000000000 */
[----:B------:R1:W-:Y:S01]  /*7050*/  LDGSTS.E.BYPASS.LTC128B.128 [R204+0xc100], [R8.64], !P0 ;  /* 0x0c10000008cc7fae */ /* 0x0003e2000c101d46 */
[----:B------:R-:W-:-:S04]  /*7060*/  ISETP.GE.AND P0, PT, R186, c[0x0][0x1d4], PT ;  /* 0x00007500ba007a0c */ /* 0x000fc80003f06270 */
[----:B------:R-:W-:-:S09]  /*7070*/  SEL R10, RZ, 0x10, P0 ;  /* 0x00000010ff0a7807 */ /* 0x000fd20000000000 */
[----:B------:R1:W-:Y:S01]  /*7080*/  LDGSTS.E.BYPASS.LTC128B.128 [R204+0xe100], [R6.64], !P0 ;  /* 0x0e10000006cc7fae */ /* 0x0003e2000c101d46 */
[----:B------:R-:W-:-:S04]  /*7090*/  ISETP.GE.AND P0, PT, R185, c[0x0][0x1d4], PT ;  /* 0x00007500b9007a0c */ /* 0x000fc80003f06270 */
[----:B-1-3--:R-:W-:-:S09]  /*70a0*/  SEL R5, RZ, 0x10, P0 ;  /* 0x00000010ff057807 */ /* 0x00afd20000000000 */
[----:B------:R1:W-:Y:S02]  /*70b0*/  LDGSTS.E.BYPASS.LTC128B.128 [R204+0x10100], [R2.64], !P0 ;  /* 0x1010000002cc7fae */ /* 0x0003e4000c101d46 */
.L_x_2185:
[----:B-12-4-:R-:W-:-:S04]  /*70c0*/  IADD3 R2, -R10, 0x10, RZ ;  /* 0x000000100a027810 */ /* 0x016fc80007ffe1ff */
[----:B------:R-:W-:-:S04]  /*70d0*/  LOP3.LUT R2, R2, 0xf, RZ, 0xc0, !PT ;  /* 0x0000000f02027812 */ /* 0x000fc800078ec0ff */
[----:B------:R-:W-:Y:S02]  /*70e0*/  IADD3 R6, P3, P0, R2, R0, R16 ;  /* 0x0000000002067210 */ /* 0x000fe4000787e010 */
[----:B------:R-:W-:Y:S02]  /*70f0*/  IADD3 R2, -R11, 0x10, RZ ;  /* 0x000000100b027810 */ /* 0x000fe40007ffe1ff */
[----:B------:R-:W-:Y:S02]  /*7100*/  IADD3.X R7, RZ, R4, R13, P3, P0 ;  /* 0x00000004ff077210 */ /* 0x000fe40001fe040d */
        /* <DEDUP_REMOVED lines=16> */
.L_x_2049:
[----:B------:R-:W-:Y:S05]  /*7210*/  BSYNC B0 ;  /* 0x0000000000007941 */ /* 0x000fea0003800000 */
.L_x_2048:
[----:B------:R-:W-:Y:S01]  /*7220*/  IMAD.MOV.U32 R0, RZ, RZ, c[0x0][0x2c4] ;  /* 0x0000b100ff007624 */ /* 0x000fe200078e00ff */
[----:B------:R-:W0:Y:S01]  /*7230*/  LDGDEPBAR ;  /* 0x00000000000079af */ /* 0x000e220000000000 */
[----:B-1----:R-:W-:Y:S01]  /*7240*/  IMAD.MOV.U32 R3, RZ, RZ, c[0x0][0x32c] ;  /* 0x0000cb00ff037624 */ /* 0x002fe200078e00ff */
[----:B------:R-:W-:Y:S02]  /*7250*/  IADD3 R173, R181, -0x2, RZ ;  /* 0xfffffffeb5ad7810 */ /* 0x000fe40007ffe0ff */
[----:B------:R-:W-:Y:S01]  /*7260*/  ISETP.NE.AND P0, PT, R0, 0x1, PT ;  /* 0x000000010000780c */ /* 0x000fe20003f05270 */
[----:B------:R-:W-:-:S12]  /*7270*/  IMAD.MOV.U32 R0, RZ, RZ, R203 ;  /* 0x000000ffff007224 */ /* 0x000fd800078e00cb */
[----:B------:R-:W-:-:S05]  /*7280*/  @P0 IMAD.HI.U32 R2, R203, c[0x0][0x2c8], RZ ;  /* 0x0000b200cb020a27 */ /* 0x000fca00078e00ff */
[----:B------:R-:W-:Y:S02]  /*7290*/  @P0 SHF.R.U32.HI R0, RZ, c[0x0][0x2cc], R2 ;  /* 0x0000b300ff000a19 */ /* 0x000fe40000011602 */
[----:B------:R-:W-:-:S03]  /*72a0*/  ISETP.GE.AND P0, PT, R3, 0x1, PT ;  /* 0x000000010300780c */ /* 0x000fc60003f06270 */
[----:B------:R-:W-:-:S05]  /*72b0*/  IMAD.IADD R2, R219, 0x1, R0 ;  /* 0x00000001db027824 */ /* 0x000fca00078e0200 */
[----:B------:R-:W-:-:S05]  /*72c0*/  IADD3 R0, R2, c[0x0][0x328], RZ ;  /* 0x0000ca0002007a10 */ /* 0x000fca0007ffe0ff */
[----:B------:R-:W-:Y:S05]  /*72d0*/  @!P0 BRA `(.L_x_2052) ;  /* 0x0000013000008947 */ /* 0x000fea0003800000 */
        /* <DEDUP_REMOVED lines=11> */
.L_x_2054:
[----:B------:R-:W-:-:S04]  /*7390*/  MOV R2, 0x1 ;  /* 0x0000000100027802 */ /* 0x000fc80000000f00 */
[----:B------:R-:W-:-:S13]  /*73a0*/  ISETP.NE.AND P0, PT, R2, c[0x0][0x32c], PT ;  /* 0x0000cb0002007a0c */ /* 0x000fda0003f05270 */
[----:B------:R-:W-:-:S05]  /*73b0*/  @P0 IMAD.HI.U32 R2, R3, c[0x0][0x330], RZ ;  /* 0x0000cc0003020a27 */ /* 0x000fca00078e00ff */
[----:B------:R-:W-:Y:S02]  /*73c0*/  @P0 SHF.R.U32.HI R3, RZ, c[0x0][0x334], R2 ;  /* 0x0000cd00ff030a19 */ /* 0x000fe40000011602 */
.L_x_2055:
[----:B------:R-:W-:Y:S05]  /*73d0*/  BSYNC B0 ;  /* 0x0000000000007941 */ /* 0x000fea0003800000 */
.L_x_2053:
[----:B------:R-:W-:-:S05]  /*73e0*/  MOV R2, c[0x0][0x32c] ;  /* 0x0000cb0000027a02 */ /* 0x000fca0000000f00 */
[----:B------:R-:W-:-:S05]  /*73f0*/  IMAD R3, R3, R2, c[0x0][0x32c] ;  /* 0x0000cb0003037624 */ /* 0x000fca00078e0202 */
[----:B------:R-:W-:-:S04]  /*7400*/  IMNMX R0, R0, R3, PT ;  /* 0x0000000300007217 */ /* 0x000fc80003800200 */
.L_x_2052:
[----:B------:R-:W-:Y:S01]  /*7410*/  SHF.R.S32.HI R2, RZ, 0x1f, R0 ;  /* 0x0000001fff027819 */ /* 0x000fe20000011400 */
[----:B------:R-:W-:Y:S02]  /*7420*/  IMAD.MOV.U32 R163, RZ, RZ, 0x1 ;  /* 0x00000001ffa37424 */ /* 0x000fe400078e00ff */
[----:B------:R-:W-:Y:S01]  /*7430*/  IMAD.MOV.U32 R178, RZ, RZ, RZ ;  /* 0x000000ffffb27224 */ /* 0x000fe200078e00ff */
[----:B------:R-:W-:-:S04]  /*7440*/  LEA.HI R0, R2, R0, RZ, 0x6 ;  /* 0x0000000002007211 */ /* 0x000fc800078f30ff */
[----:B------:R-:W-:-:S04]  /*7450*/  SHF.R.S32.HI R0, RZ, 0x6, R0 ;  /* 0x00000006ff007819 */ /* 0x000fc80000011400 */
[----:B------:R-:W-:-:S04]  /*7460*/  IMNMX R192, R188, R0, !PT ;  /* 0x00000000bcc07217 */ /* 0x000fc80007800200 */
[----:B------:R-:W-:-:S13]  /*7470*/  ISETP.GE.AND P0, PT, R173, R192, PT ;  /* 0x000000c0ad00720c */ /* 0x000fda0003f06270 */
[----:B------:R-:W-:Y:S05]  /*7480*/  @!P0 BRA `(.L_x_2056) ;  /* 0x00003eb000008947 */ /* 0x000fea0003800000 */
[----:B------:R-:W-:Y:S01]  /*7490*/  ISETP.GE.AND P0, PT, R177, c[0x0][0x1d4], PT ;  /* 0x00007500b1007a0c */ /* 0x000fe20003f06270 */
[----:B------:R-:W-:Y:S01]  /*74a0*/  IMAD.MOV.U32 R103, RZ, RZ, R100 ;  /* 0x000000ffff677224 */ /* 0x000fe200078e0064 */
[----:B------:R-:W-:Y:S01]  /*74b0*/  LOP3.LUT R213, R213, 0xfffffffb, RZ, 0xc0, !PT ;  /* 0xfffffffbd5d57812 */ /* 0x000fe200078ec0ff */
[----:B------:R-:W-:Y:S02]  /*74c0*/  IMAD.MOV.U32 R102, RZ, RZ, R101 ;  /* 0x000000ffff667224 */ /* 0x000fe400078e0065 */
[----:B------:R-:W-:Y:S02]  /*74d0*/  IMAD.MOV.U32 R176, RZ, RZ, R173 ;  /* 0x000000ffffb07224 */ /* 0x000fe400078e00ad */
[----:B------:R-:W-:Y:S02]  /*74e0*/  IMAD.MOV.U32 R178, RZ, RZ, RZ ;  /* 0x000000ffffb27224 */ /* 0x000fe400078e00ff */
[----:B------:R-:W-:-:S04]  /*74f0*/  IMAD.MOV.U32 R163, RZ, RZ, 0x1 ;  /* 0x00000001ffa37424 */ /* 0x000fc800078e00ff */
[----:B------:R-:W-:Y:S02]  /*7500*/  @P0 LOP3.LUT R213, R213, 0x4, RZ, 0xfc, !PT ;  /* 0x00000004d5d50812 */ /* 0x000fe400078efcff */
[----:B------:R-:W-:Y:S02]  /*7510*/  ISETP.GE.AND P0, PT, R186, c[0x0][0x1d4], PT ;  /* 0x00007500ba007a0c */ /* 0x000fe40003f06270 */
[----:B------:R-:W-:-:S11]  /*7520*/  LOP3.LUT R213, R213, 0xfffffffd, RZ, 0xc0, !PT ;  /* 0xfffffffdd5d57812 */ /* 0x000fd600078ec0ff */
[----:B------:R-:W-:Y:S02]  /*7530*/  @P0 LOP3.LUT R213, R213, 0x2, RZ, 0xfc, !PT ;  /* 0x00000002d5d50812 */ /* 0x000fe400078efcff */
.L_x_2073:
[----:B------:R-:W-:Y:S04]  /*7540*/  DEPBAR.LE SB0, 0x2 ;  /* 0x000080800000791a */ /* 0x000fe80000000000 */
[----:B------:R-:W-:Y:S01]  /*7550*/  WARPSYNC 0xffffffff ;  /* 0xffffffff00007948 */ /* 0x000fe20003800000 */
[----:B------:R-:W-:Y:S01]  /*7560*/  BAR.SYNC.DEFER_BLOCKING 0x0 ;  /* 0x0000000000007b1d */ /* 0x000fe20000010000 */
[----:B------:R-:W-:Y:S01]  /*7570*/  IMAD R161, R163, 0x6000, RZ ;  /* 0x00006000a3a17824 */ /* 0x000fe200078e02ff */
[----:B------:R-:W-:Y:S04]  /*7580*/  ISETP.GE.AND P0, PT, R188, R176, PT ;  /* 0x000000b0bc00720c */ /* 0x000fe80003f06270 */
[----:B------:R-:W-:Y:S04]  /*7590*/  IADD3 R0, R170, R161, RZ ;  /* 0x000000a1aa007210 */ /* 0x000fe80007ffe0ff */
[----:B------:R-:W-:Y:S01]  /*75a0*/  IADD3 R100, R168, R0, RZ ;  /* 0x00000000a8647210 */ /* 0x000fe20007ffe0ff */
        /* <DEDUP_REMOVED lines=35> */
[----:B------:R4:W3:Y:S02]  /*77e0*/  SHFL.IDX PT, R5, R12, RZ, 0x181f ;  /* 0x00181fff0c057589 */ /* 0x0008e400000e0000 */
.L_x_2186:
[----:B------:R-:W-:-:S05]  /*77f0*/  BRA.DIV ~URZ, `(.L_x_2060) ;  /* 0x00010c327f007947 */ /* 0x000fca000b800000 */
[----:B------:R-:W5:Y:S01]  /*7800*/  SHFL.IDX PT, R2, R13, RZ, 0x181f ;  /* 0x00181fff0d027589 */ /* 0x000f6200000e0000 */
[----:B------:R-:W-:Y:S01]  /*7810*/  ISETP.GE.AND P4, PT, R177, c[0x0][0x1d4], PT ;  /* 0x00007500b1007a0c */ /* 0x000fe20003f86270 */
[----:B------:R-:W-:Y:S01]  /*7820*/  IMAD R4, R178, 0x6000, R206 ;  /* 0x00006000b2047824 */ /* 0x000fe200078e02ce */
[----:B------:R-:W-:Y:S04]  /*7830*/  ISETP.GE.AND P3, PT, R186, c[0x0][0x1d4], PT ;  /* 0x00007500ba007a0c */ /* 0x000fe80003f66270 */
[----:B------:R-:W-:Y:S02]  /*7840*/  SEL R15, RZ, 0x10, P3 ;  /* 0x00000010ff0f7807 */ /* 0x000fe40001800000 */
[C---:B-----5:R-:W-:Y:S05]  /*7850*/  IADD3 R6, P0, R2.reuse, R28, RZ ;  /* 0x0000001c02067210 */ /* 0x060fea0007f1e0ff */
[C---:B---3--:R-:W-:Y:S05]  /*7860*/  IMAD.X R7, R5.reuse, 0x1, R20, P0 ;  /* 0x0000000105077824 */ /* 0x048fea00000e0614 */
[----:B------:R-:W-:Y:S01]  /*7870*/  @!PT LDS RZ, [RZ] ;  /* 0x00000000fffff984 */ /* 0x000fe20000000800 */
[----:B------:R-:W-:Y:S01]  /*7880*/  @!PT LDS RZ, [RZ] ;  /* 0x00000000fffff984 */ /* 0x000fe20000000800 */
[----:B------:R3:W-:Y:S02]  /*7890*/  LDGSTS.E.BYPASS.LTC128B.128 [R4], [R6.64], !P4 ;  /* 0x0000000006047fae */ /* 0x0007e4000e101d46 */
[C---:B---3--:R-:W-:Y:S05]  /*78a0*/  IADD3 R6, P0, R2.reuse, R23, RZ ;  /* 0x0000001702067210 */ /* 0x048fea0007f1e0ff */
[C---:B------:R-:W-:Y:S01]  /*78b0*/  IMAD.X R7, R5.reuse, 0x1, R21, P0 ;  /* 0x0000000105077824 */ /* 0x040fe200000e0615 */
[----:B------:R-:W-:Y:S04]  /*78c0*/  IADD3 R2, P0, R2, R29, RZ ;  /* 0x0000001d02027210 */ /* 0x000fe80007f1e0ff */
[----:B------:R3:W-:Y:S01]  /*78d0*/  LDGSTS.E.BYPASS.LTC128B.128 [R4+0x2000], [R6.64], !P3 ;  /* 0x0200000006047fae */ /* 0x0007e2000d901d46 */
[----:B------:R-:W-:Y:S01]  /*78e0*/  IMAD.X R3, R5, 0x1, R22, P0 ;  /* 0x0000000105037824 */ /* 0x000fe200000e0616 */
[----:B------:R-:W-:Y:S02]  /*78f0*/  ISETP.GE.AND P0, PT, R185, c[0x0][0x1d4], PT ;  /* 0x00007500b9007a0c */ /* 0x000fe40003f06270 */
[----:B------:R4:W2:Y:S02]  /*7900*/  SHFL.IDX PT, R5, R12, 0x1, 0x181f ;  /* 0x00381f000c057f89 */ /* 0x0008a400000e0000 */
[----:B------:R-:W-:Y:S09]  /*7910*/  SEL R14, RZ, 0x10, P0 ;  /* 0x00000010ff0e7807 */ /* 0x000ff20000000000 */
[----:B------:R5:W-:Y:S01]  /*7920*/  LDGSTS.E.BYPASS.LTC128B.128 [R4+0x4000], [R2.64], !P0 ;  /* 0x0400000002047fae */ /* 0x000be2000c101d46 */
[----:B---3--:R-:W-:Y:S03]  /*7930*/  SEL R7, RZ, 0x10, P4 ;  /* 0x00000010ff077807 */ /* 0x008fe60002000000 */
[----:B-----5:R4:W3:Y:S04]  /*7940*/  SHFL.IDX PT, R2, R13, 0x1, 0x181f ;  /* 0x00381f000d027f89 */ /* 0x0208e800000e0000 */
.L_x_2187:
[----:B--2---:R-:W-:Y:S02]  /*7950*/  IADD3 R3, -R15, 0x10, RZ ;  /* 0x000000100f037810 */ /* 0x004fe40007ffe1ff */
[----:B------:R-:W-:Y:S02]  /*7960*/  ISETP.NE.U32.AND P6, PT, R7, RZ, PT ;  /* 0x000000ff0700720c */ /* 0x000fe40003fc5070 */
[----:B------:R-:W-:Y:S04]  /*7970*/  LOP3.LUT R3, R3, 0xf, RZ, 0xc0, !PT ;  /* 0x0000000f03037812 */ /* 0x000fe800078ec0ff */
[-C--:B---3--:R-:W-:Y:S02]  /*7980*/  IADD3 R6, P3, P0, R3, R2.reuse, R23 ;  /* 0x0000000203067210 */ /* 0x088fe4000787e017 */
[----:B------:R-:W-:Y:S02]  /*7990*/  IADD3 R3, -R7, 0x10, RZ ;  /* 0x0000001007037810 */ /* 0x000fe40007ffe1ff */
[-C--:B------:R-:W-:Y:S02]  /*79a0*/  IADD3.X R7, RZ, R5.reuse, R21, P3, P0 ;  /* 0x00000005ff077210 */ /* 0x080fe40001fe0415 */
[----:B------:R-:W-:Y:S04]  /*79b0*/  LOP3.LUT R3, R3, 0xf, RZ, 0xc0, !PT ;  /* 0x0000000f03037812 */ /* 0x000fe800078ec0ff */
[-C--:B----4-:R-:W-:Y:S02]  /*79c0*/  IADD3 R12, P5, P4, R3, R2.reuse, R28 ;  /* 0x00000002030c7210 */ /* 0x090fe40007cbe01c */
[C---:B------:R-:W-:Y:S02]  /*79d0*/  IADD3 R3, -R14.reuse, 0x10, RZ ;  /* 0x000000100e037810 */ /* 0x040fe40007ffe1ff */
[-C--:B------:R-:W-:Y:S02]  /*79e0*/  IADD3.X R13, RZ, R5.reuse, R20, P5, P4 ;  /* 0x00000005ff0d7210 */ /* 0x080fe40002fe8414 */
[----:B------:R-:W-:Y:S03]  /*79f0*/  LOP3.LUT R3, R3, 0xf, RZ, 0xc0, !PT ;  /* 0x0000000f03037812 */ /* 0x000fe600078ec0ff */
[----:B------:R-:W-:Y:S01]  /*7a00*/  @!PT LDS RZ, [RZ] ;  /* 0x00000000fffff984 */ /* 0x000fe20000000800 */
[----:B------:R-:W-:Y:S01]  /*7a10*/  @!PT LDS RZ, [RZ] ;  /* 0x00000000fffff984 */ /* 0x000fe20000000800 */
[----:B------:R-:W-:Y:S01]  /*7a20*/  @!PT LDS RZ, [RZ] ;  /* 0x00000000fffff984 */ /* 0x000fe20000000800 */
[----:B------:R2:W-:Y:S01]  /*7a30*/  LDGSTS.E.BYPASS.LTC128B.128.ZFILL [R4+0x1000], [R12.64], P6 ;  /* 0x010000000c047fae */ /* 0x0005e2000b141d46 */
[----:B------:R-:W-:Y:S04]  /*7a40*/  IADD3 R2, P3, P0, R3, R2, R29 ;  /* 0x0000000203027210 */ /* 0x000fe8000787e01d */
[----:B------:R-:W-:Y:S02]  /*7a50*/  IADD3.X R3, RZ, R5, R22, P3, P0 ;  /* 0x00000005ff037210 */ /* 0x000fe40001fe0416 */
[----:B------:R-:W-:Y:S11]  /*7a60*/  ISETP.NE.U32.AND P0, PT, R15, RZ, PT ;  /* 0x000000ff0f00720c */ /* 0x000ff60003f05070 */
[----:B------:R-:W-:Y:S02]  /*7a70*/  @!UPT UIADD3 URZ, URZ, URZ, URZ ;  /* 0x0000003f3f3ff290 */ /* 0x000fe4000fffe03f */
[----:B------:R2:W-:Y:S01]  /*7a80*/  LDGSTS.E.BYPASS.LTC128B.128.ZFILL [R4+0x3000], [R6.64], P0 ;  /* 0x0300000006047fae */ /* 0x0005e20008141d46 */
[----:B------:R-:W-:Y:S11]  /*7a90*/  ISETP.NE.U32.AND P0, PT, R14, RZ, PT ;  /* 0x000000ff0e00720c */ /* 0x000ff60003f05070 */
[----:B------:R-:W-:Y:S02]  /*7aa0*/  @!UPT UIADD3 URZ, URZ, URZ, URZ ;  /* 0x0000003f3f3ff290 */ /* 0x000fe4000fffe03f */
[----:B------:R2:W-:Y:S02]  /*7ab0*/  LDGSTS.E.BYPASS.LTC128B.128.ZFILL [R4+0x5000], [R2.64], P0 ;  /* 0x0500000002047fae */ /* 0x0005e40008141d46 */
.L_x_2058:
[----:B------:R-:W-:Y:S05]  /*7ac0*/  BSYNC B0 ;  /* 0x0000000000007941 */ /* 0x000fea0003800000 */
.L_x_2057:
[----:B------:R-:W0:Y:S01]  /*7ad0*/  LDGDEPBAR ;  /* 0x00000000000079af */ /* 0x000e220000000000 */
[----:B------:R-:W-:Y:S01]  /*7ae0*/  WARPSYNC 0xffffffff ;  /* 0xffffffff00007948 */ /* 0x000fe20003800000 */
[C---:B--23--:R-:W-:Y:S01]  /*7af0*/  HMMA.16816.F32 R4, R32.reuse, R8, RZ ;  /* 0x000000082004723c */ /* 0x04cfe200000018ff */
[----:B------:R-:W-:Y:S01]  /*7b00*/  MOV R173, c[0x0][0x2c4] ;  /* 0x0000b10000ad7a02 */ /* 0x000fe20000000f00 */
[----:B------:R-:W-:Y:S01]  /*7b10*/  ULDC UR4, c[0x0][0x324] ;  /* 0x0000c90000047ab9 */ /* 0x000fe20000000800 */
[----:B------:R-:W-:Y:S01]  /*7b20*/  ISETP.GE.AND P0, PT, R178, 0x1, PT ;  /* 0x00000001b200780c */ /* 0x000fe20003f06270 */
[----:B------:R-:W-:Y:S01]  /*7b30*/  ULOP3.LUT UR4, URZ, UR4, URZ, 0x33, !UPT ;  /* 0x000000043f047292 */ /* 0x000fe2000f8e333f */
[C---:B------:R-:W-:Y:S02]  /*7b40*/  IADD3 R160, R162.reuse, R0, RZ ;  /* 0x00000000a2a07210 */ /* 0x040fe40007ffe0ff */
[----:B------:R-:W-:Y:S01]  /*7b50*/  IADD3 R101, R162, R100, RZ ;  /* 0x00000064a2657210 */ /* 0x000fe20007ffe0ff */
[C---:B------:R-:W-:Y:S01]  /*7b60*/  HMMA.16816.F32 R8, R32.reuse, R10, RZ ;  /* 0x0000000a2008723c */ /* 0x040fe200000018ff */
[-C--:B------:R-:W-:Y:S02]  /*7b70*/  IADD3 R3, R168, R0.reuse, RZ ;  /* 0x00000000a8037210 */ /* 0x080fe40007ffe0ff */
[----:B------:R-:W-:Y:S02]  /*7b80*/  ISETP.NE.AND P3, PT, R173, 0x1, PT ;  /* 0x00000001ad00780c */ /* 0x000fe40003f65270 */
[----:B------:R-:W-:Y:S02]  /*7b90*/  IADD3 R2, R178, 0x1, RZ ;  /* 0x00000001b2027810 */ /* 0x000fe40007ffe0ff */
[----:B------:R-:W-:Y:S01]  /*7ba0*/  MOV R173, c[0x0][0x32c] ;  /* 0x0000cb0000ad7a02 */ /* 0x000fe20000000f00 */
[C---:B----4-:R-:W-:Y:S01]  /*7bb0*/  HMMA.16816.F32 R12, R32.reuse, R16, RZ ;  /* 0x00000010200c723c */ /* 0x050fe200000018ff */
[----:B------:R-:W-:Y:S02]  /*7bc0*/  SEL R178, R2, RZ, !P0 ;  /* 0x000000ff02b27207 */ /* 0x000fe40004000000 */
[----:B------:R-:W-:Y:S02]  /*7bd0*/  ISETP.GE.AND P4, PT, R173, 0x1, PT ;  /* 0x00000001ad00780c */ /* 0x000fe40003f86270 */
[----:B------:R-:W-:Y:S03]  /*7be0*/  IADD3 R2, R168, R0, R162 ;  /* 0x00000000a8027210 */ /* 0x000fe60007ffe0a2 */
        /* <DEDUP_REMOVED lines=30> */
[----:B------:R-:W-:Y:S01]  /*7dd0*/  LDSM.16.M88.4 R152, [R3+0x5800] ;  /* 0x005800000398783b */ /* 0x000fe20000000200 */
[C---:B-1----:R-:W-:Y:S08]  /*7de0*/  HMMA.16816.F32 R4, R140.reuse, R144, R4 ;  /* 0x000000908c04723c */ /* 0x042ff00000001804 */
[C---:B------:R-:W-:Y:S01]  /*7df0*/  HMMA.16816.F32 R8, R140.reuse, R146, R8 ;  /* 0x000000928c08723c */ /* 0x040fe20000001808 */
[----:B------:R-:W-:Y:S07]  /*7e00*/  LDSM.16.M88.4 R144, [R164+0x4000] ;  /* 0x00400000a490783b */ /* 0x000fee0000000200 */
[C---:B--2---:R-:W-:Y:S08]  /*7e10*/  HMMA.16816.F32 R12, R140.reuse, R136, R12 ;  /* 0x000000888c0c723c */ /* 0x044ff0000000180c */
[C---:B------:R-:W-:Y:S01]  /*7e20*/  HMMA.16816.F32 R16, R140.reuse, R138, R16 ;  /* 0x0000008a8c10723c */ /* 0x040fe20000001810 */
[----:B------:R-:W1:Y:S07]  /*7e30*/  LDSM.16.M88.4 R136, [R101+0x1800] ;  /* 0x001800006588783b */ /* 0x000e6e0000000200 */
[C---:B------:R-:W-:Y:S08]  /*7e40*/  HMMA.16816.F32 R20, R140.reuse, R148, R20 ;  /* 0x000000948c14723c */ /* 0x040ff00000001814 */
        /* <DEDUP_REMOVED lines=34> */
[----:B------:R-:W2:Y:S07]  /*8070*/  LDSM.16.M88.4 R148, [R160+0x3800] ;  /* 0x00380000a094783b */ /* 0x000eae0000000200 */
[C---:B-1----:R-:W-:Y:S08]  /*8080*/  HMMA.16816.F32 R12, R144.reuse, R136, R12 ;  /* 0x00000088900c723c */ /* 0x042ff0000000180c */
[C---:B------:R-:W-:Y:S01]  /*8090*/  HMMA.16816.F32 R16, R144.reuse, R138, R16 ;  /* 0x0000008a9010723c */ /* 0x040fe20000001810 */
[----:B------:R-:W-:Y:S07]  /*80a0*/  LDSM.16.M88.4 R136, [R166+0x4000] ;  /* 0x00400000a688783b */ /* 0x000fee0000000200 */
[C---:B---3--:R-:W-:Y:S08]  /*80b0*/  HMMA.16816.F32 R20, R144.reuse, R140, R20 ;  /* 0x0000008c9014723c */ /* 0x048ff00000001814 */
[C---:B------:R-:W-:Y:S01]  /*80c0*/  HMMA.16816.F32 R24, R144.reuse, R142, R24 ;  /* 0x0000008e9018723c */ /* 0x040fe20000001818 */
[----:B------:R-:W1:Y:S07]  /*80d0*/  LDSM.16.M88.4 R140, [R101+0x2000] ;  /* 0x00200000658c783b */ /* 0x000e6e0000000200 */
[C---:B--2---:R-:W-:Y:S08]  /*80e0*/  HMMA.16816.F32 R28, R144.reuse, R148, R28 ;  /* 0x00000094901c723c */ /* 0x044ff0000000181c */
        /* <DEDUP_REMOVED lines=58> */
[----:B------:R1:W2:Y:S04]  /*8490*/  MUFU.TANH R142, R0 ;  /* 0x00000000008e7308 */ /* 0x0002a80000002400 */
[----:B------:R-:W-:Y:S02]  /*84a0*/  FMUL.FTZ R10, R10, c[0x0][0x320] ;  /* 0x0000c8000a0a7a20 */ /* 0x000fe40000410000 */
[----:B------:R-:W-:Y:S04]  /*84b0*/  FMUL.FTZ R3, R11, c[0x0][0x320] ;  /* 0x0000c8000b037a20 */ /* 0x000fe80000410000 */
[----:B------:R-:W3:Y:S10]  /*84c0*/  MUFU.TANH R153, R10 ;  /* 0x0000000a00997308 */ /* 0x000ef40000002400 */
[----:B------:R4:W2:Y:S01]  /*84d0*/  MUFU.TANH R152, R3 ;  /* 0x0000000300987308 */ /* 0x0008a20000002400 */
[----:B-1----:R-:W-:Y:S09]  /*84e0*/  FMUL.FTZ R0, R5, c[0x0][0x320] ;  /* 0x0000c80005007a20 */ /* 0x002ff20000410000 */
[----:B------:R1:W1:Y:S01]  /*84f0*/  MUFU.TANH R141, R0 ;  /* 0x00000000008d7308 */ /* 0x0002620000002400 */
        /* <DEDUP_REMOVED lines=12> */
[----:B------:R1:W1:Y:S01]  /*85c0*/  MUFU.TANH R145, R4 ;  /* 0x0000000400917308 */ /* 0x0002620000002400 */
[----:B-----5:R-:W-:Y:S02]  /*85d0*/  FMUL.FTZ R0, R9, c[0x0][0x320] ;  /* 0x0000c80009007a20 */ /* 0x020fe40000410000 */
[----:B------:R-:W5:Y:S07]  /*85e0*/  LDSM.16.M88.4 R8, [R2+0x5800] ;  /* 0x005800000208783b */ /* 0x000f6e0000000200 */
[----:B------:R2:W2:Y:S01]  /*85f0*/  MUFU.TANH R137, R0 ;  /* 0x0000000000897308 */ /* 0x0004a20000002400 */
[----:B-1----:R-:W-:Y:S01]  /*8600*/  IADD3 R4, R212, R203, RZ ;  /* 0x000000cbd4047210 */ /* 0x002fe20007ffe0ff */
[----:B--2---:R-:W-:Y:S08]  /*8610*/  FMUL.FTZ R0, R12, c[0x0][0x320] ;  /* 0x0000c8000c007a20 */ /* 0x004ff00000410000 */
[----:B------:R1:W2:Y:S01]  /*8620*/  MUFU.TANH R136, R0 ;  /* 0x0000000000887308 */ /* 0x0002a20000002400 */
[C---:B-----5:R-:W-:Y:S08]  /*8630*/  HMMA.16816.F32 R28, R148.reuse, R8, R28 ;  /* 0x00000008941c723c */ /* 0x060ff0000000181c */
[----:B------:R-:W-:Y:S07]  /*8640*/  HMMA.16816.F32 R32, R148, R10, R32 ;  /* 0x0000000a9420723c */ /* 0x000fee0000001820 */
[----:B------:R-:W-:Y:S01]  /*8650*/  SHF.L.U32 R150, R176, 0x6, RZ ;  /* 0x00000006b0967819 */ /* 0x000fe200000006ff */
[----:B-1----:R-:W-:Y:S04]  /*8660*/  FMUL.FTZ R0, R13, c[0x0][0x320] ;  /* 0x0000c8000d007a20 */ /* 0x002fe80000410000 */
[----:B------:R1:W1:Y:S11]  /*8670*/  MUFU.TANH R101, R0 ;  /* 0x0000000000657308 */ /* 0x0002760000002400 */
[----:B------:R-:W-:Y:S01]  /*8680*/  @!UPT UIADD3 URZ, URZ, URZ, URZ ;  /* 0x0000003f3f3ff290 */ /* 0x000fe2000fffe03f */
[----:B------:R-:W-:Y:S04]  /*8690*/  FMUL.FTZ R2, R33, c[0x0][0x320] ;  /* 0x0000c80021027a20 */ /* 0x000fe80000410000 */
[----:B------:R-:W2:Y:S01]  /*86a0*/  MUFU.TANH R8, R2 ;  /* 0x0000000200087308 */ /* 0x000ea20000002400 */
[----:B-1----:R-:W-:Y:S09]  /*86b0*/  FMUL.FTZ R0, R14, c[0x0][0x320] ;  /* 0x0000c8000e007a20 */ /* 0x002ff20000410000 */
        /* <DEDUP_REMOVED lines=33> */
[----:B-1----:R-:W-:Y:S05]  /*88d0*/  @P3 IMAD.HI.U32 R0, R4, c[0x0][0x2c8], RZ ;  /* 0x0000b20004003a27 */ /* 0x002fea00078e00ff */
[----:B------:R-:W-:Y:S01]  /*88e0*/  @P3 SHF.R.U32.HI R4, RZ, c[0x0][0x2cc], R0 ;  /* 0x0000b300ff043a19 */ /* 0x000fe20000011600 */
[----:B------:R-:W-:Y:S04]  /*88f0*/  FMUL.FTZ R0, R34, c[0x0][0x320] ;  /* 0x0000c80022007a20 */ /* 0x000fe80000410000 */
[----:B------:R1:W1:Y:S01]  /*8900*/  MUFU.TANH R24, R0 ;  /* 0x0000000000187308 */ /* 0x0002620000002400 */
[----:B------:R-:W5:Y:S01]  /*8910*/  SHFL.IDX PT, R3, R4, RZ, 0x1c1f ;  /* 0x001c1fff04037589 */ /* 0x000f6200000e0000 */
[----:B-1----:R-:W-:Y:S08]  /*8920*/  FMUL.FTZ R0, R35, c[0x0][0x320] ;  /* 0x0000c80023007a20 */ /* 0x002ff00000410000 */
[----:B------:R1:W1:Y:S02]  /*8930*/  MUFU.TANH R23, R0 ;  /* 0x0000000000177308 */ /* 0x0002640000002400 */
[----:B-1----:R-:W-:Y:S04]  /*8940*/  IADD3 R0, -R191, 0x1, -R150 ;  /* 0x00000001bf007810 */ /* 0x002fe80007ffe996 */
[----:B------:R-:W-:Y:S04]  /*8950*/  IADD3 R0, -R190, R0, R189 ;  /* 0x00000000be007210 */ /* 0x000fe80007ffe1bd */
[C---:B------:R-:W-:Y:S02]  /*8960*/  IADD3 R6, R0.reuse, c[0x0][0x328], RZ ;  /* 0x0000ca0000067a10 */ /* 0x040fe40007ffe0ff */
[----:B------:R-:W-:Y:S02]  /*8970*/  IADD3 R5, R0, UR4, RZ ;  /* 0x0000000400057c10 */ /* 0x000fe4000fffe0ff */
[-C--:B-----5:R-:W-:Y:S02]  /*8980*/  IADD3 R2, R6, R3.reuse, RZ ;  /* 0x0000000306027210 */ /* 0x0a0fe40007ffe0ff */
[----:B------:R-:W-:Y:S01]  /*8990*/  IADD3 R0, R5, R3, RZ ;  /* 0x0000000305007210 */ /* 0x000fe20007ffe0ff */
[----:B------:R-:W-:-:S05]  /*89a0*/  @!P4 BRA `(.L_x_2061) ;  /* 0x000001800000c947 */ /* 0x000fca0003800000 */
[----:B--234-:R-:W-:Y:S01]  /*89b0*/  IADD3 R3, -R190, R189, R3 ;  /* 0x000000bdbe037210 */ /* 0x01cfe20007ffe103 */
[----:B------:R-:W-:Y:S03]  /*89c0*/  BSSY B0, `(.L_x_2062) ;  /* 0x0000011000007945 */ /* 0x000fe60003800000 */
        /* <DEDUP_REMOVED lines=11> */
.L_x_2063:
[----:B------:R-:W-:Y:S04]  /*8a80*/  MOV R7, c[0x0][0x32c] ;  /* 0x0000cb0000077a02 */ /* 0x000fe80000000f00 */
[----:B------:R-:W-:Y:S11]  /*8a90*/  ISETP.NE.AND P0, PT, R7, 0x1, PT ;  /* 0x000000010700780c */ /* 0x000ff60003f05270 */
[----:B------:R-:W-:Y:S02]  /*8aa0*/  @!UPT UIADD3 URZ, URZ, URZ, URZ ;  /* 0x0000003f3f3ff290 */ /* 0x000fe4000fffe03f */
[----:B------:R-:W-:Y:S05]  /*8ab0*/  @P0 IMAD.HI.U32 R7, R3, c[0x0][0x330], RZ ;  /* 0x0000cc0003070a27 */ /* 0x000fea00078e00ff */
[----:B------:R-:W-:Y:S02]  /*8ac0*/  @P0 SHF.R.U32.HI R3, RZ, c[0x0][0x334], R7 ;  /* 0x0000cd00ff030a19 */ /* 0x000fe40000011607 */
.L_x_2064:
[----:B------:R-:W-:Y:S05]  /*8ad0*/  BSYNC B0 ;  /* 0x0000000000007941 */ /* 0x000fea0003800000 */
.L_x_2062:
[----:B------:R-:W-:Y:S04]  /*8ae0*/  IMAD R3, R3, c[0x0][0x32c], -R150 ;  /* 0x0000cb0003037a24 */ /* 0x000fe800078e0a96 */
[----:B------:R-:W-:Y:S05]  /*8af0*/  IMAD.IADD R3, R3, 0x1, -R191 ;  /* 0x0000000103037824 */ /* 0x000fea00078e0abf */
[----:B------:R-:W-:Y:S02]  /*8b00*/  IMNMX R0, R0, R3, !PT ;  /* 0x0000000300007217 */ /* 0x000fe40007800200 */
[----:B------:R-:W-:Y:S04]  /*8b10*/  IADD3 R3, R3, c[0x0][0x32c], RZ ;  /* 0x0000cb0003037a10 */ /* 0x000fe80007ffe0ff */
[----:B------:R-:W-:Y:S02]  /*8b20*/  IMNMX R2, R2, R3, PT ;  /* 0x0000000302027217 */ /* 0x000fe40003800200 */
.L_x_2061:
[----:B--234-:R-:W-:Y:S04]  /*8b30*/  ISETP.GT.AND P3, PT, R176, -0x1, PT ;  /* 0xffffffffb000780c */ /* 0x01cfe80003f64270 */
[----:B------:R-:W-:Y:S04]  /*8b40*/  ISETP.GT.AND P0, PT, R0, RZ, P3 ;  /* 0x000000ff0000720c */ /* 0x000fe80001f04270 */
[----:B------:R-:W-:Y:S04]  /*8b50*/  ISETP.LT.OR P0, PT, R2, 0x1, P0 ;  /* 0x000000010200780c */ /* 0x000fe80000701670 */
[----:B------:R-:W-:Y:S02]  /*8b60*/  FSEL R7, R142, -INF , !P0 ;  /* 0xff8000008e077808 */ /* 0x000fe40004000000 */
[----:B------:R-:W-:Y:S04]  /*8b70*/  ISETP.GT.AND P0, PT, R0, 0x1, P3 ;  /* 0x000000010000780c */ /* 0x000fe80001f04270 */
        /* <DEDUP_REMOVED lines=41> */
[----:B------:R-:W-:Y:S02]  /*8e10*/  ISETP.GT.AND P0, PT, R0, 0x39, P3 ;  /* 0x000000390000780c */ /* 0x000fe40001f04270 */
[----:B------:R-:W1:Y:S02]  /*8e20*/  SHFL.IDX PT, R0, R4, 0x1, 0x1c1f ;  /* 0x003c1f0004007f89 */ /* 0x000e6400000e0000 */
[----:B------:R-:W-:Y:S04]  /*8e30*/  ISETP.LT.OR P0, PT, R2, 0x3a, P0 ;  /* 0x0000003a0200780c */ /* 0x000fe80000701670 */
[----:B------:R-:W-:Y:S01]  /*8e40*/  FSEL R8, R8, -INF , !P0 ;  /* 0xff80000008087808 */ /* 0x000fe20004000000 */
[--C-:B-1----:R-:W-:Y:S02]  /*8e50*/  IMAD.IADD R3, R6, 0x1, R0.reuse ;  /* 0x0000000106037824 */ /* 0x102fe400078e0200 */
[----:B------:R-:W-:Y:S01]  /*8e60*/  IMAD.IADD R2, R5, 0x1, R0 ;  /* 0x0000000105027824 */ /* 0x000fe200078e0200 */
[----:B------:R-:W-:-:S05]  /*8e70*/  @!P4 BRA `(.L_x_2065) ;  /* 0x000001800000c947 */ /* 0x000fca0003800000 */
[----:B------:R-:W-:Y:S01]  /*8e80*/  IADD3 R0, -R190, R189, R0 ;  /* 0x000000bdbe007210 */ /* 0x000fe20007ffe100 */
        /* <DEDUP_REMOVED lines=12> */
.L_x_2067:
[----:B------:R-:W-:Y:S04]  /*8f50*/  MOV R4, c[0x0][0x32c] ;  /* 0x0000cb0000047a02 */ /* 0x000fe80000000f00 */
[----:B------:R-:W-:Y:S11]  /*8f60*/  ISETP.NE.AND P0, PT, R4, 0x1, PT ;  /* 0x000000010400780c */ /* 0x000ff60003f05270 */
[----:B------:R-:W-:Y:S02]  /*8f70*/  @!UPT UIADD3 URZ, URZ, URZ, URZ ;  /* 0x0000003f3f3ff290 */ /* 0x000fe4000fffe03f */
[----:B------:R-:W-:Y:S05]  /*8f80*/  @P0 IMAD.HI.U32 R4, R0, c[0x0][0x330], RZ ;  /* 0x0000cc0000040a27 */ /* 0x000fea00078e00ff */
[----:B------:R-:W-:Y:S02]  /*8f90*/  @P0 SHF.R.U32.HI R0, RZ, c[0x0][0x334], R4 ;  /* 0x0000cd00ff000a19 */ /* 0x000fe40000011604 */
.L_x_2068:
[----:B------:R-:W-:Y:S05]  /*8fa0*/  BSYNC B0 ;  /* 0x0000000000007941 */ /* 0x000fea0003800000 */
.L_x_2066:
[----:B------:R-:W-:Y:S04]  /*8fb0*/  IMAD R0, R0, c[0x0][0x32c], -R150 ;  /* 0x0000cb0000007a24 */ /* 0x000fe800078e0a96 */
[----:B------:R-:W-:Y:S05]  /*8fc0*/  IMAD.IADD R0, R0, 0x1, -R191 ;  /* 0x0000000100007824 */ /* 0x000fea00078e0abf */
[----:B------:R-:W-:Y:S02]  /*8fd0*/  IMNMX R2, R2, R0, !PT ;  /* 0x0000000002027217 */ /* 0x000fe40007800200 */
[----:B------:R-:W-:Y:S04]  /*8fe0*/  IADD3 R0, R0, c[0x0][0x32c], RZ ;  /* 0x0000cb0000007a10 */ /* 0x000fe80007ffe0ff */
[----:B------:R-:W-:Y:S02]  /*8ff0*/  IMNMX R3, R3, R0, PT ;  /* 0x0000000003037217 */ /* 0x000fe40003800200 */
.L_x_2065:
[----:B------:R-:W-:Y:S01]  /*9000*/  FMNMX.FTZ R0, R7, R102, !PT ;  /* 0x0000006607007209 */ /* 0x000fe20007810000 */
[----:B------:R-:W-:Y:S04]  /*9010*/  DEPBAR.LE SB0, 0x2 ;  /* 0x000080800000791a */ /* 0x000fe80000000000 */
[----:B------:R-:W-:Y:S01]  /*9020*/  FMNMX.FTZ R0, R22, R0, !PT ;  /* 0x0000000016007209 */ /* 0x000fe20007810000 */
[----:B------:R-:W-:Y:S03]  /*9030*/  BAR.SYNC.DEFER_BLOCKING 0x0 ;  /* 0x0000000000007b1d */ /* 0x000fe60000010000 */
        /* <DEDUP_REMOVED lines=14> */
[----:B------:R-:W1:Y:S01]  /*9120*/  SHFL.BFLY PT, R4, R0, 0x2, 0x1f ;  /* 0x0c401f0000047f89 */ /* 0x000e6200000e0000 */
[----:B------:R-:W-:Y:S01]  /*9130*/  BSSY B0, `(.L_x_2069) ;  /* 0x0000215000007945 */ /* 0x000fe20003800000 */
[----:B-1----:R-:W-:Y:S06]  /*9140*/  FMNMX.FTZ R0, R0, R4, !PT ;  /* 0x0000000400007209 */ /* 0x002fec0007810000 */
[----:B------:R-:W1:Y:S02]  /*9150*/  SHFL.BFLY PT, R4, R0, 0x1, 0x1f ;  /* 0x0c201f0000047f89 */ /* 0x000e6400000e0000 */
[----:B-1----:R-:W-:Y:S04]  /*9160*/  FMNMX.FTZ R101, R0, R4, !PT ;  /* 0x0000000400657209 */ /* 0x002fe80007810000 */
[C---:B------:R-:W-:Y:S01]  /*9170*/  FSETP.NEU.FTZ.AND P0, PT, R101.reuse, -INF , PT ;  /* 0xff8000006500780b */ /* 0x040fe20003f1d000 */
[C---:B------:R-:W-:Y:S03]  /*9180*/  FMUL.FTZ R4, R101.reuse, c[0x0][0x2d0] ;  /* 0x0000b40065047a20 */ /* 0x040fe60000410000 */
[----:B------:R-:W-:Y:S02]  /*9190*/  FSEL R0, R101, RZ, P0 ;  /* 0x000000ff65007208 */ /* 0x000fe40000000000 */
[----:B------:R-:W-:Y:S02]  /*91a0*/  FSEL R4, R4, RZ, P0 ;  /* 0x000000ff04047208 */ /* 0x000fe40000000000 */
[----:B------:R-:W-:Y:S01]  /*91b0*/  ISETP.GT.AND P0, PT, R2, RZ, P3 ;  /* 0x000000ff0200720c */ /* 0x000fe20001f04270 */
[----:B------:R-:W-:Y:S02]  /*91c0*/  FADD.FTZ R0, -R0, R102 ;  /* 0x0000006600007221 */ /* 0x000fe40000010100 */
[--C-:B------:R-:W-:Y:S01]  /*91d0*/  FFMA.FTZ R182, R11, c[0x0][0x2d0], -R4.reuse ;  /* 0x0000b4000bb67a23 */ /* 0x100fe20000010804 */
[----:B------:R-:W-:Y:S01]  /*91e0*/  ISETP.LT.OR P0, PT, R3, 0x1, P0 ;  /* 0x000000010300780c */ /* 0x000fe20000701670 */
[--C-:B------:R-:W-:Y:S02]  /*91f0*/  FFMA.FTZ R181, R10, c[0x0][0x2d0], -R4.reuse ;  /* 0x0000b4000ab57a23 */ /* 0x100fe40000010804 */
        /* <DEDUP_REMOVED lines=13> */
[----:B------:R-:W-:Y:S01]  /*92d0*/  FFMA.FTZ R7, R7, c[0x0][0x2d0], -R4 ;  /* 0x0000b40007077a23 */ /* 0x000fe20000010804 */
[----:B------:R-:W-:Y:S01]  /*92e0*/  FSEL R4, R155, -INF , !P0 ;  /* 0xff8000009b047808 */ /* 0x000fe20004000000 */
[----:B------:R-:W-:Y:S01]  /*92f0*/  FMUL.FTZ R0, R0, c[0x0][0x2d0] ;  /* 0x0000b40000007a20 */ /* 0x000fe20000410000 */
[----:B------:R-:W-:Y:S01]  /*9300*/  ISETP.GT.AND P0, PT, R2, 0x1, P3 ;  /* 0x000000010200780c */ /* 0x000fe20001f04270 */
[----:B------:R-:W-:Y:S03]  /*9310*/  MUFU.EX2 R8, R21 ;  /* 0x0000001500087308 */ /* 0x000fe60000000800 */
[C---:B------:R-:W-:Y:S04]  /*9320*/  ISETP.LT.OR P0, PT, R3.reuse, 0x2, P0 ;  /* 0x000000020300780c */ /* 0x040fe80000701670 */
[----:B------:R-:W-:Y:S02]  /*9330*/  FSEL R5, R154, -INF , !P0 ;  /* 0xff8000009a057808 */ /* 0x000fe40004000000 */
[C---:B------:R-:W-:Y:S01]  /*9340*/  ISETP.GT.AND P0, PT, R2.reuse, 0x8, P3 ;  /* 0x000000080200780c */ /* 0x040fe20001f04270 */
[----:B------:R-:W1:Y:S03]  /*9350*/  MUFU.EX2 R0, R0 ;  /* 0x0000000000007308 */ /* 0x000e660000000800 */
[----:B------:R-:W-:Y:S04]  /*9360*/  ISETP.LT.OR P0, PT, R3, 0x9, P0 ;  /* 0x000000090300780c */ /* 0x000fe80000701670 */
[----:B------:R-:W-:Y:S02]  /*9370*/  FSEL R102, R153, -INF , !P0 ;  /* 0xff80000099667808 */ /* 0x000fe40004000000 */
[----:B------:R-:W-:Y:S01]  /*9380*/  ISETP.GT.AND P0, PT, R2, 0x9, P3 ;  /* 0x000000090200780c */ /* 0x000fe20001f04270 */
[----:B------:R-:W2:Y:S03]  /*9390*/  MUFU.EX2 R7, R7 ;  /* 0x0000000700077308 */ /* 0x000ea60000000800 */
[C---:B------:R-:W-:Y:S04]  /*93a0*/  ISETP.LT.OR P0, PT, R3.reuse, 0xa, P0 ;  /* 0x0000000a0300780c */ /* 0x040fe80000701670 */
[----:B------:R-:W-:Y:S02]  /*93b0*/  FSEL R137, R152, -INF , !P0 ;  /* 0xff80000098897808 */ /* 0x000fe40004000000 */
[----:B------:R-:W-:Y:S01]  /*93c0*/  ISETP.GT.AND P0, PT, R2, 0x10, P3 ;  /* 0x000000100200780c */ /* 0x000fe20001f04270 */
[----:B------:R-:W-:Y:S03]  /*93d0*/  MUFU.EX2 R158, R158 ;  /* 0x0000009e009e7308 */ /* 0x000fe60000000800 */
[----:B------:R-:W-:Y:S01]  /*93e0*/  ISETP.LT.OR P0, PT, R3, 0x11, P0 ;  /* 0x000000110300780c */ /* 0x000fe20000701670 */
[C---:B-1----:R-:W-:Y:S02]  /*93f0*/  FMUL.FTZ R17, R0.reuse, R121 ;  /* 0x0000007900117220 */ /* 0x042fe40000410000 */
[C---:B------:R-:W-:Y:S01]  /*9400*/  FMUL.FTZ R9, R0.reuse, R129 ;  /* 0x0000008100097220 */ /* 0x040fe20000410000 */
[----:B------:R-:W-:Y:S01]  /*9410*/  FSEL R141, R147, -INF , !P0 ;  /* 0xff800000938d7808 */ /* 0x000fe20004000000 */
[----:B------:R-:W-:Y:S01]  /*9420*/  FMUL.FTZ R32, R0, R104 ;  /* 0x0000006800207220 */ /* 0x000fe20000410000 */
[----:B------:R-:W-:Y:S01]  /*9430*/  ISETP.GT.AND P0, PT, R2, 0x11, P3 ;  /* 0x000000110200780c */ /* 0x000fe20001f04270 */
[C---:B------:R-:W-:Y:S02]  /*9440*/  FMUL.FTZ R33, R0.reuse, R105 ;  /* 0x0000006900217220 */ /* 0x040fe40000410000 */
[C---:B------:R-:W-:Y:S01]  /*9450*/  FMUL.FTZ R12, R0.reuse, R124 ;  /* 0x0000007c000c7220 */ /* 0x040fe20000410000 */
[C---:B------:R-:W-:Y:S01]  /*9460*/  ISETP.LT.OR P0, PT, R3.reuse, 0x12, P0 ;  /* 0x000000120300780c */ /* 0x040fe20000701670 */
[C---:B------:R-:W-:Y:S01]  /*9470*/  FMUL.FTZ R13, R0.reuse, R125 ;  /* 0x0000007d000d7220 */ /* 0x040fe20000410000 */
[----:B------:R-:W-:Y:S01]  /*9480*/  MUFU.EX2 R124, R173 ;  /* 0x000000ad007c7308 */ /* 0x000fe20000000800 */
[----:B------:R-:W-:Y:S01]  /*9490*/  FMUL.FTZ R16, R0, R120 ;  /* 0x0000007800107220 */ /* 0x000fe20000410000 */
[----:B------:R-:W-:Y:S01]  /*94a0*/  FSEL R142, R146, -INF , !P0 ;  /* 0xff800000928e7808 */ /* 0x000fe20004000000 */
[----:B------:R-:W-:Y:S01]  /*94b0*/  FMUL.FTZ R21, R0, R117 ;  /* 0x0000007500157220 */ /* 0x000fe20000410000 */
[----:B------:R-:W-:Y:S01]  /*94c0*/  ISETP.GT.AND P0, PT, R2, 0x18, P3 ;  /* 0x000000180200780c */ /* 0x000fe20001f04270 */
[C---:B------:R-:W-:Y:S02]  /*94d0*/  FMUL.FTZ R28, R0.reuse, R108 ;  /* 0x0000006c001c7220 */ /* 0x040fe40000410000 */
[C---:B------:R-:W-:Y:S01]  /*94e0*/  FMUL.FTZ R29, R0.reuse, R109 ;  /* 0x0000006d001d7220 */ /* 0x040fe20000410000 */
[----:B------:R-:W-:Y:S01]  /*94f0*/  ISETP.LT.OR P0, PT, R3, 0x19, P0 ;  /* 0x000000190300780c */ /* 0x000fe20000701670 */
[C---:B------:R-:W-:Y:S01]  /*9500*/  FMUL.FTZ R36, R0.reuse, R36 ;  /* 0x0000002400247220 */ /* 0x040fe20000410000 */
[----:B------:R-:W-:Y:S01]  /*9510*/  MUFU.EX2 R125, R160 ;  /* 0x000000a0007d7308 */ /* 0x000fe20000000800 */
[C---:B------:R-:W-:Y:S01]  /*9520*/  FMUL.FTZ R37, R0.reuse, R37 ;  /* 0x0000002500257220 */ /* 0x040fe20000410000 */
[----:B------:R-:W-:Y:S01]  /*9530*/  FSEL R145, R145, -INF , !P0 ;  /* 0xff80000091917808 */ /* 0x000fe20004000000 */
[----:B------:R-:W-:Y:S01]  /*9540*/  FMUL.FTZ R40, R0, R40 ;  /* 0x0000002800287220 */ /* 0x000fe20000410000 */
[----:B------:R-:W-:Y:S01]  /*9550*/  ISETP.GT.AND P0, PT, R2, 0x19, P3 ;  /* 0x000000190200780c */ /* 0x000fe20001f04270 */
[C---:B------:R-:W-:Y:S02]  /*9560*/  FMUL.FTZ R41, R0.reuse, R41 ;  /* 0x0000002900297220 */ /* 0x040fe40000410000 */
[C---:B------:R-:W-:Y:S01]  /*9570*/  FMUL.FTZ R44, R0.reuse, R44 ;  /* 0x0000002c002c7220 */ /* 0x040fe20000410000 */
[C---:B------:R-:W-:Y:S01]  /*9580*/  ISETP.LT.OR P0, PT, R3.reuse, 0x1a, P0 ;  /* 0x0000001a0300780c */ /* 0x040fe20000701670 */
[C---:B------:R-:W-:Y:S02]  /*9590*/  FMUL.FTZ R45, R0.reuse, R45 ;  /* 0x0000002d002d7220 */ /* 0x040fe40000410000 */
[----:B------:R-:W-:Y:S01]  /*95a0*/  FMUL.FTZ R48, R0, R48 ;  /* 0x0000003000307220 */ /* 0x000fe20000410000 */
[----:B------:R-:W-:Y:S01]  /*95b0*/  FSEL R144, R144, -INF , !P0 ;  /* 0xff80000090907808 */ /* 0x000fe20004000000 */
[----:B------:R-:W-:Y:S01]  /*95c0*/  FMUL.FTZ R49, R0, R49 ;  /* 0x0000003100317220 */ /* 0x000fe20000410000 */
[----:B------:R-:W-:Y:S01]  /*95d0*/  ISETP.GT.AND P0, PT, R2, 0x20, P3 ;  /* 0x000000200200780c */ /* 0x000fe20001f04270 */
[C---:B------:R-:W-:Y:S02]  /*95e0*/  FMUL.FTZ R52, R0.reuse, R52 ;  /* 0x0000003400347220 */ /* 0x040fe40000410000 */
[C---:B------:R-:W-:Y:S01]  /*95f0*/  FMUL.FTZ R53, R0.reuse, R53 ;  /* 0x0000003500357220 */ /* 0x040fe20000410000 */
[----:B------:R-:W-:Y:S01]  /*9600*/  ISETP.LT.OR P0, PT, R3, 0x21, P0 ;  /* 0x000000210300780c */ /* 0x000fe20000701670 */
[C---:B------:R-:W-:Y:S02]  /*9610*/  FMUL.FTZ R56, R0.reuse, R56 ;  /* 0x0000003800387220 */ /* 0x040fe40000410000 */
[C---:B------:R-:W-:Y:S01]  /*9620*/  FMUL.FTZ R57, R0.reuse, R57 ;  /* 0x0000003900397220 */ /* 0x040fe20000410000 */
        /* <DEDUP_REMOVED lines=32> */
[----:B------:R-:W-:Y:S02]  /*9830*/  FSEL R152, R26, -INF , !P0 ;  /* 0xff8000001a987808 */ /* 0x000fe40004000000 */
[----:B------:R-:W-:Y:S04]  /*9840*/  ISETP.GT.AND P0, PT, R2, 0x31, P3 ;  /* 0x000000310200780c */ /* 0x000fe80001f04270 */
[----:B------:R-:W-:Y:S04]  /*9850*/  ISETP.LT.OR P0, PT, R3, 0x32, P0 ;  /* 0x000000320300780c */ /* 0x000fe80000701670 */
[----:B------:R-:W-:Y:S01]  /*9860*/  FSEL R153, R25, -INF , !P0 ;  /* 0xff80000019997808 */ /* 0x000fe20004000000 */
[----:B------:R-:W-:Y:S01]  /*9870*/  FMUL.FTZ R25, R0, R113 ;  /* 0x0000007100197220 */ /* 0x000fe20000410000 */
[----:B------:R-:W-:Y:S04]  /*9880*/  ISETP.GT.AND P0, PT, R2, 0x38, P3 ;  /* 0x000000380200780c */ /* 0x000fe80001f04270 */
[C---:B------:R-:W-:Y:S04]  /*9890*/  ISETP.LT.OR P0, PT, R3.reuse, 0x39, P0 ;  /* 0x000000390300780c */ /* 0x040fe80000701670 */
[----:B------:R-:W-:Y:S01]  /*98a0*/  FSEL R155, R24, -INF , !P0 ;  /* 0xff800000189b7808 */ /* 0x000fe20004000000 */
[----:B------:R-:W-:Y:S01]  /*98b0*/  FMUL.FTZ R24, R0, R112 ;  /* 0x0000007000187220 */ /* 0x000fe20000410000 */
[----:B------:R-:W-:Y:S01]  /*98c0*/  ISETP.GT.AND P0, PT, R2, 0x39, P3 ;  /* 0x000000390200780c */ /* 0x000fe20001f04270 */
[----:B--2---:R-:W-:Y:S03]  /*98d0*/  FFMA.FTZ R2, R0, R183, R7 ;  /* 0x000000b700027223 */ /* 0x004fe60000010007 */
[----:B------:R-:W-:Y:S02]  /*98e0*/  ISETP.LT.OR P0, PT, R3, 0x3a, P0 ;  /* 0x0000003a0300780c */ /* 0x000fe40000701670 */
[----:B------:R-:W1:Y:S02]  /*98f0*/  MUFU.EX2 R3, R6 ;  /* 0x0000000600037308 */ /* 0x000e640000000800 */
[----:B------:R-:W-:Y:S01]  /*9900*/  FSEL R154, R23, -INF , !P0 ;  /* 0xff800000179a7808 */ /* 0x000fe20004000000 */
[C---:B-1----:R-:W-:Y:S01]  /*9910*/  FADD.FTZ R6, R3.reuse, R2 ;  /* 0x0000000203067221 */ /* 0x042fe20000010000 */
[----:B------:R-:W-:Y:S02]  /*9920*/  FMNMX.FTZ R2, R4, R103, !PT ;  /* 0x0000006704027209 */ /* 0x000fe40007810000 */
[----:B------:R-:W-:Y:S01]  /*9930*/  F2FP.PACK_AB R136, R3, R7 ;  /* 0x000000070388723e */ /* 0x000fe200000000ff */
[----:B------:R-:W-:Y:S01]  /*9940*/  FADD.FTZ R6, R8, R6 ;  /* 0x0000000608067221 */ /* 0x000fe20000010000 */
[----:B------:R-:W-:Y:S02]  /*9950*/  FMNMX.FTZ R2, R5, R2, !PT ;  /* 0x0000000205027209 */ /* 0x000fe40007810000 */
[----:B------:R-:W1:Y:S02]  /*9960*/  MUFU.EX2 R7, R20 ;  /* 0x0000001400077308 */ /* 0x000e640000000800 */
[----:B------:R-:W-:Y:S04]  /*9970*/  FMNMX.FTZ R2, R102, R2, !PT ;  /* 0x0000000266027209 */ /* 0x000fe80007810000 */
[----:B------:R-:W-:Y:S04]  /*9980*/  FMNMX.FTZ R2, R137, R2, !PT ;  /* 0x0000000289027209 */ /* 0x000fe80007810000 */
[----:B------:R-:W-:Y:S04]  /*9990*/  FMNMX.FTZ R2, R141, R2, !PT ;  /* 0x000000028d027209 */ /* 0x000fe80007810000 */
[----:B------:R-:W-:Y:S04]  /*99a0*/  FMNMX.FTZ R2, R142, R2, !PT ;  /* 0x000000028e027209 */ /* 0x000fe80007810000 */
[----:B------:R-:W-:Y:S04]  /*99b0*/  FMNMX.FTZ R2, R145, R2, !PT ;  /* 0x0000000291027209 */ /* 0x000fe80007810000 */
[----:B------:R-:W-:Y:S01]  /*99c0*/  FMNMX.FTZ R2, R144, R2, !PT ;  /* 0x0000000290027209 */ /* 0x000fe20007810000 */
[C---:B-1----:R-:W-:Y:S01]  /*99d0*/  FADD.FTZ R140, R7.reuse, R6 ;  /* 0x00000006078c7221 */ /* 0x042fe20000010000 */
[----:B------:R-:W-:Y:S01]  /*99e0*/  F2FP.PACK_AB R138, R7, R8 ;  /* 0x00000008078a723e */ /* 0x000fe200000000ff */
[C---:B------:R-:W-:Y:S01]  /*99f0*/  FMUL.FTZ R8, R0.reuse, R128 ;  /* 0x0000008000087220 */ /* 0x040fe20000410000 */
[----:B------:R-:W-:Y:S01]  /*9a00*/  FMNMX.FTZ R2, R143, R2, !PT ;  /* 0x000000028f027209 */ /* 0x000fe20007810000 */
[----:B------:R-:W-:Y:S03]  /*9a10*/  FMUL.FTZ R20, R0, R116 ;  /* 0x0000007400147220 */ /* 0x000fe60000410000 */
        /* <DEDUP_REMOVED lines=10> */
[----:B-1----:R-:W-:Y:S04]  /*9ac0*/  FMNMX.FTZ R100, R2, R3, !PT ;  /* 0x0000000302647209 */ /* 0x002fe80007810000 */
[C---:B------:R-:W-:Y:S01]  /*9ad0*/  FSETP.NEU.FTZ.AND P0, PT, R100.reuse, -INF , PT ;  /* 0xff8000006400780b */ /* 0x040fe20003f1d000 */
[C---:B------:R-:W-:Y:S03]  /*9ae0*/  FMUL.FTZ R3, R100.reuse, c[0x0][0x2d0] ;  /* 0x0000b40064037a20 */ /* 0x040fe60000410000 */
[----:B------:R-:W-:Y:S05]  /*9af0*/  FSEL R2, R100, RZ, P0 ;  /* 0x000000ff64027208 */ /* 0x000fea0000000000 */
[----:B------:R-:W-:Y:S01]  /*9b00*/  FADD.FTZ R2, -R2, R103 ;  /* 0x0000006702027221 */ /* 0x000fe20000010100 */
[----:B------:R-:W-:Y:S03]  /*9b10*/  FSEL R103, R3, RZ, P0 ;  /* 0x000000ff03677208 */ /* 0x000fe60000000000 */
[----:B------:R-:W-:Y:S02]  /*9b20*/  FMUL.FTZ R2, R2, c[0x0][0x2d0] ;  /* 0x0000b40002027a20 */ /* 0x000fe40000410000 */
[--C-:B------:R-:W-:Y:S02]  /*9b30*/  FFMA.FTZ R3, R4, c[0x0][0x2d0], -R103.reuse ;  /* 0x0000b40004037a23 */ /* 0x100fe40000010867 */
[--C-:B------:R-:W-:Y:S02]  /*9b40*/  FFMA.FTZ R6, R5, c[0x0][0x2d0], -R103.reuse ;  /* 0x0000b40005067a23 */ /* 0x100fe40000010867 */
[----:B------:R-:W1:Y:S01]  /*9b50*/  MUFU.EX2 R2, R2 ;  /* 0x0000000200027308 */ /* 0x000e620000000800 */
[C---:B------:R-:W-:Y:S02]  /*9b60*/  FMUL.FTZ R4, R0.reuse, R132 ;  /* 0x0000008400047220 */ /* 0x040fe40000410000 */
[----:B------:R-:W-:Y:S02]  /*9b70*/  FMUL.FTZ R5, R0, R133 ;  /* 0x0000008500057220 */ /* 0x000fe40000410000 */
[--C-:B------:R-:W-:Y:S02]  /*9b80*/  FFMA.FTZ R0, R102, c[0x0][0x2d0], -R103.reuse ;  /* 0x0000b40066007a23 */ /* 0x100fe40000010867 */
[----:B------:R-:W-:Y:S03]  /*9b90*/  FFMA.FTZ R109, R144, c[0x0][0x2d0], -R103 ;  /* 0x0000b400906d7a23 */ /* 0x000fe60000010867 */
[----:B------:R-:W2:Y:S10]  /*9ba0*/  MUFU.EX2 R3, R3 ;  /* 0x0000000300037308 */ /* 0x000eb40000000800 */
[----:B------:R3:W-:Y:S01]  /*9bb0*/  MUFU.EX2 R121, R6 ;  /* 0x0000000600797308 */ /* 0x0007e20000000800 */
[C---:B-1----:R-:W-:Y:S02]  /*9bc0*/  FMUL.FTZ R26, R2.reuse, R114 ;  /* 0x00000072021a7220 */ /* 0x042fe40000410000 */
[C---:B------:R-:W-:Y:S02]  /*9bd0*/  FMUL.FTZ R10, R2.reuse, R130 ;  /* 0x00000082020a7220 */ /* 0x040fe40000410000 */
[C---:B------:R-:W-:Y:S05]  /*9be0*/  FMUL.FTZ R11, R2.reuse, R131 ;  /* 0x00000083020b7220 */ /* 0x040fea0000410000 */
        /* <DEDUP_REMOVED lines=12> */
[----:B------:R-:W-:Y:S01]  /*9cb0*/  MUFU.EX2 R122, R109 ;  /* 0x0000006d007a7308 */ /* 0x000fe20000000800 */
[C---:B------:R-:W-:Y:S02]  /*9cc0*/  FMUL.FTZ R27, R2.reuse, R115 ;  /* 0x00000073021b7220 */ /* 0x040fe40000410000 */
[C---:B--2---:R-:W-:Y:S02]  /*9cd0*/  FFMA.FTZ R115, R2.reuse, R184, R3 ;  /* 0x000000b802737223 */ /* 0x044fe40000010003 */
        /* <DEDUP_REMOVED lines=24> */
[----:B-1----:R-:W-:Y:S01]  /*9e60*/  F2FP.PACK_AB R110, R127, R126 ;  /* 0x0000007e7f6e723e */ /* 0x002fe200000000ff */
        /* <DEDUP_REMOVED lines=14> */
[----:B------:R-:W-:Y:S01]  /*9f50*/  IADD3 R2, R171, R161, RZ ;  /* 0x000000a1ab027210 */ /* 0x000fe20007ffe0ff */
[--C-:B------:R-:W-:Y:S01]  /*9f60*/  FFMA.FTZ R0, R137, c[0x0][0x2d0], -R103.reuse ;  /* 0x0000b40089007a23 */ /* 0x100fe20000010867 */
[----:B------:R-:W-:Y:S02]  /*9f70*/  F2FP.PACK_AB R137, R121, R3 ;  /* 0x000000037989723e */ /* 0x000fe400000000ff */
[----:B------:R-:W1:Y:S01]  /*9f80*/  MUFU.EX2 R3, R149 ;  /* 0x0000009500037308 */ /* 0x000e620000000800 */
[----:B------:R-:W2:Y:S08]  /*9f90*/  LDSM.16.MT88.4 R104, [R2] ;  /* 0x000000000268783b */ /* 0x000eb00000004200 */
[----:B------:R-:W-:Y:S01]  /*9fa0*/  LDSM.16.MT88.4 R128, [R2+0x1800] ;  /* 0x001800000280783b */ /* 0x000fe20000004200 */
[----:B------:R-:W3:Y:S10]  /*9fb0*/  MUFU.EX2 R113, R0 ;  /* 0x0000000000717308 */ /* 0x000ef40000000800 */
[----:B------:R-:W4:Y:S01]  /*9fc0*/  MUFU.EX2 R149, R179 ;  /* 0x000000b300957308 */ /* 0x000f220000000800 */
[C---:B-1----:R-:W-:Y:S02]  /*9fd0*/  F2FP.PACK_AB R108, R102.reuse, R3 ;  /* 0x00000003666c723e */ /* 0x042fe400000000ff */
[----:B---3--:R-:W-:Y:S01]  /*9fe0*/  F2FP.PACK_AB R139, R113, R114 ;  /* 0x00000072718b723e */ /* 0x008fe200000000ff */
[----:B------:R-:W-:Y:S04]  /*9ff0*/  FADD.FTZ R0, R3, R140 ;  /* 0x0000008c03007221 */ /* 0x000fe80000010000 */
[----:B------:R-:W-:Y:S01]  /*a000*/  FADD.FTZ R123, R102, R0 ;  /* 0x00000000667b7221 */ /* 0x000fe20000010000 */
[C---:B------:R-:W-:Y:S01]  /*a010*/  IADD3 R102, R169.reuse, R2, RZ ;  /* 0x00000002a9667210 */ /* 0x040fe20007ffe0ff */
[C---:B--2---:R-:W-:Y:S05]  /*a020*/  HMMA.16816.F32 R4, R136.reuse, R104, R4 ;  /* 0x000000688804723c */ /* 0x044fea0000001804 */
[----:B------:R-:W-:Y:S03]  /*a030*/  IADD3 R0, R172, R161, RZ ;  /* 0x000000a1ac007210 */ /* 0x000fe60007ffe0ff */
[C---:B------:R-:W-:Y:S01]  /*a040*/  HMMA.16816.F32 R8, R136.reuse, R106, R8 ;  /* 0x0000006a8808723c */ /* 0x040fe20000001808 */
[----:B------:R-:W1:Y:S03]  /*a050*/  LDSM.16.MT88.4 R104, [R102] ;  /* 0x000000006668783b */ /* 0x000e660000004200 */
[----:B------:R-:W-:Y:S04]  /*a060*/  IADD3 R3, R169, R0, RZ ;  /* 0x00000000a9037210 */ /* 0x000fe80007ffe0ff */
[C---:B-1----:R-:W-:Y:S08]  /*a070*/  HMMA.16816.F32 R12, R136.reuse, R104, R12 ;  /* 0x00000068880c723c */ /* 0x042ff0000000180c */
[C---:B------:R-:W-:Y:S01]  /*a080*/  HMMA.16816.F32 R16, R136.reuse, R106, R16 ;  /* 0x0000006a8810723c */ /* 0x040fe20000001810 */
[----:B------:R-:W1:Y:S07]  /*a090*/  LDSM.16.MT88.4 R104, [R0] ;  /* 0x000000000068783b */ /* 0x000e6e0000004200 */
[C---:B-1----:R-:W-:Y:S08]  /*a0a0*/  HMMA.16816.F32 R20, R136.reuse, R104, R20 ;  /* 0x000000688814723c */ /* 0x042ff00000001814 */
[C---:B------:R-:W-:Y:S01]  /*a0b0*/  HMMA.16816.F32 R24, R136.reuse, R106, R24 ;  /* 0x0000006a8818723c */ /* 0x040fe20000001818 */
[----:B------:R-:W1:Y:S07]  /*a0c0*/  LDSM.16.MT88.4 R104, [R3] ;  /* 0x000000000368783b */ /* 0x000e6e0000004200 */
        /* <DEDUP_REMOVED lines=25> */
[--C-:B------:R-:W-:Y:S01]  /*a260*/  FFMA.FTZ R104, R141, c[0x0][0x2d0], -R103.reuse ;  /* 0x0000b4008d687a23 */ /* 0x100fe20000010867 */
[----:B------:R-:W-:Y:S03]  /*a270*/  HMMA.16816.F32 R96, R136, R106, R96 ;  /* 0x0000006a8860723c */ /* 0x000fe60000001860 */
[----:B------:R1:W-:Y:S04]  /*a280*/  MUFU.EX2 R112, R104 ;  /* 0x0000006800707308 */ /* 0x0003e80000000800 */
[----:B----4-:R-:W-:Y:S01]  /*a290*/  F2FP.PACK_AB R138, R149, R148 ;  /* 0x00000094958a723e */ /* 0x010fe200000000ff */
[--C-:B-1----:R-:W-:Y:S05]  /*a2a0*/  FFMA.FTZ R104, R142, c[0x0][0x2d0], -R103.reuse ;  /* 0x0000b4008e687a23 */ /* 0x102fea0000010867 */
[----:B------:R1:W2:Y:S02]  /*a2b0*/  MUFU.EX2 R120, R104 ;  /* 0x0000006800787308 */ /* 0x0002a40000000800 */
[--C-:B-1----:R-:W-:Y:S01]  /*a2c0*/  FFMA.FTZ R104, R145, c[0x0][0x2d0], -R103.reuse ;  /* 0x0000b40091687a23 */ /* 0x102fe20000010867 */
[----:B--2---:R-:W-:Y:S07]  /*a2d0*/  F2FP.PACK_AB R109, R120, R112 ;  /* 0x00000070786d723e */ /* 0x004fee00000000ff */
[----:B------:R1:W2:Y:S02]  /*a2e0*/  MUFU.EX2 R116, R104 ;  /* 0x0000006800747308 */ /* 0x0002a40000000800 */
[----:B-1----:R-:W1:Y:S01]  /*a2f0*/  LDSM.16.MT88.4 R104, [R2+0x800] ;  /* 0x000800000268783b */ /* 0x002e620000004200 */
[----:B--2---:R-:W-:Y:S07]  /*a300*/  F2FP.PACK_AB R111, R122, R116 ;  /* 0x000000747a6f723e */ /* 0x004fee00000000ff */
        /* <DEDUP_REMOVED lines=35> */
[----:B------:R-:W-:Y:S01]  /*a540*/  HMMA.16816.F32 R96, R108, R106, R96 ;  /* 0x0000006a6c60723c */ /* 0x000fe20000001860 */
[----:B------:R-:W1:Y:S02]  /*a550*/  LDSM.16.MT88.4 R108, [R2+0x1000] ;  /* 0x00100000026c783b */ /* 0x000e640000004200 */
[----:B------:R2:W-:Y:S01]  /*a560*/  MUFU.EX2 R117, R104 ;  /* 0x0000006800757308 */ /* 0x0005e20000000800 */
[--C-:B------:R-:W-:Y:S03]  /*a570*/  FFMA.FTZ R105, R151, c[0x0][0x2d0], -R103.reuse ;  /* 0x0000b40097697a23 */ /* 0x100fe60000010867 */
[----:B------:R-:W-:Y:S06]  /*a580*/  F2FP.PACK_AB R106, R158, R132 ;  /* 0x000000849e6a723e */ /* 0x000fec00000000ff */
[----:B------:R3:W-:Y:S01]  /*a590*/  MUFU.EX2 R145, R105 ;  /* 0x0000006900917308 */ /* 0x0007e20000000800 */
[----:B--2---:R-:W-:Y:S09]  /*a5a0*/  FFMA.FTZ R104, R146, c[0x0][0x2d0], -R103 ;  /* 0x0000b40092687a23 */ /* 0x004ff20000010867 */
[----:B------:R-:W-:Y:S01]  /*a5b0*/  MUFU.EX2 R146, R182 ;  /* 0x000000b600927308 */ /* 0x000fe20000000800 */
[----:B---3--:R-:W-:Y:S09]  /*a5c0*/  FADD.FTZ R105, R126, R123 ;  /* 0x0000007b7e697221 */ /* 0x008ff20000010000 */
[----:B------:R2:W-:Y:S02]  /*a5d0*/  MUFU.EX2 R118, R104 ;  /* 0x0000006800767308 */ /* 0x0005e40000000800 */
[----:B--2---:R-:W-:Y:S08]  /*a5e0*/  FFMA.FTZ R104, R147, c[0x0][0x2d0], -R103 ;  /* 0x0000b40093687a23 */ /* 0x004ff00000010867 */
[----:B------:R-:W2:Y:S10]  /*a5f0*/  MUFU.EX2 R147, R181 ;  /* 0x000000b500937308 */ /* 0x000eb40000000800 */
[----:B------:R3:W4:Y:S01]  /*a600*/  MUFU.EX2 R119, R104 ;  /* 0x0000006800777308 */ /* 0x0007220000000800 */
[----:B--2---:R-:W-:Y:S01]  /*a610*/  F2FP.PACK_AB R136, R147, R146 ;  /* 0x000000929388723e */ /* 0x004fe200000000ff */
[----:B---3--:R-:W-:Y:S01]  /*a620*/  FADD.FTZ R104, R121, R115 ;  /* 0x0000007379687221 */ /* 0x008fe20000010000 */
[----:B----4-:R-:W-:Y:S01]  /*a630*/  F2FP.PACK_AB R107, R145, R119 ;  /* 0x00000077916b723e */ /* 0x010fe200000000ff */
[----:B------:R-:W-:Y:S01]  /*a640*/  FADD.FTZ R121, R127, R105 ;  /* 0x000000697f797221 */ /* 0x000fe20000010000 */
[----:B------:R-:W-:Y:S01]  /*a650*/  F2FP.PACK_AB R105, R118, R117 ;  /* 0x000000757669723e */ /* 0x000fe200000000ff */
[----:B------:R-:W-:Y:S04]  /*a660*/  FADD.FTZ R104, R114, R104 ;  /* 0x0000006872687221 */ /* 0x000fe80000010000 */
[----:B------:R-:W-:Y:S04]  /*a670*/  FADD.FTZ R104, R113, R104 ;  /* 0x0000006871687221 */ /* 0x000fe80000010000 */
[----:B------:R-:W-:Y:S02]  /*a680*/  FADD.FTZ R104, R112, R104 ;  /* 0x0000006870687221 */ /* 0x000fe40000010000 */
[----:B------:R-:W2:Y:S02]  /*a690*/  LDSM.16.MT88.4 R112, [R102+0x1000] ;  /* 0x001000006670783b */ /* 0x000ea40000004200 */
[----:B------:R-:W-:Y:S04]  /*a6a0*/  FADD.FTZ R104, R120, R104 ;  /* 0x0000006878687221 */ /* 0x000fe80000010000 */
[----:B------:R-:W-:Y:S01]  /*a6b0*/  FADD.FTZ R120, R116, R104 ;  /* 0x0000006874787221 */ /* 0x000fe20000010000 */
[----:B------:R-:W-:Y:S01]  /*a6c0*/  F2FP.PACK_AB R104, R125, R124 ;  /* 0x0000007c7d68723e */ /* 0x000fe200000000ff */
[----:B------:R-:W-:Y:S04]  /*a6d0*/  FFMA.FTZ R116, R152, c[0x0][0x2d0], -R103 ;  /* 0x0000b40098747a23 */ /* 0x000fe80000010867 */
[----:B------:R3:W-:Y:S02]  /*a6e0*/  MUFU.EX2 R142, R116 ;  /* 0x00000074008e7308 */ /* 0x0007e40000000800 */
[C---:B-1----:R-:W-:Y:S08]  /*a6f0*/  HMMA.16816.F32 R4, R104.reuse, R108, R4 ;  /* 0x0000006c6804723c */ /* 0x042ff00000001804 */
[C---:B------:R-:W-:Y:S01]  /*a700*/  HMMA.16816.F32 R8, R104.reuse, R110, R8 ;  /* 0x0000006e6808723c */ /* 0x040fe20000001808 */
[----:B------:R-:W1:Y:S03]  /*a710*/  LDSM.16.MT88.4 R108, [R0+0x1000] ;  /* 0x00100000006c783b */ /* 0x000e660000004200 */
[----:B---3--:R-:W-:Y:S04]  /*a720*/  FADD.FTZ R116, R124, R121 ;  /* 0x000000797c747221 */ /* 0x008fe80000010000 */
        /* <DEDUP_REMOVED lines=28> */
[----:B------:R-:W-:Y:S01]  /*a8f0*/  FFMA.FTZ R108, R153, c[0x0][0x2d0], -R103 ;  /* 0x0000b400996c7a23 */ /* 0x000fe20000010867 */
[C---:B------:R-:W-:Y:S03]  /*a900*/  HMMA.16816.F32 R88, R104.reuse, R110, R88 ;  /* 0x0000006e6858723c */ /* 0x040fe60000001858 */
[----:B------:R1:W3:Y:S01]  /*a910*/  MUFU.EX2 R141, R108 ;  /* 0x0000006c008d7308 */ /* 0x0002e20000000800 */
[----:B------:R-:W-:Y:S02]  /*a920*/  FADD.FTZ R109, R122, R120 ;  /* 0x000000787a6d7221 */ /* 0x000fe40000010000 */
[----:B------:R-:W4:Y:S02]  /*a930*/  LDSM.16.MT88.4 R120, [R102+0x1800] ;  /* 0x001800006678783b */ /* 0x000f240000004200 */
[----:B------:R-:W-:Y:S04]  /*a940*/  FADD.FTZ R109, R117, R109 ;  /* 0x0000006d756d7221 */ /* 0x000fe80000010000 */
[----:B------:R-:W-:Y:S02]  /*a950*/  FADD.FTZ R117, R125, R116 ;  /* 0x000000747d757221 */ /* 0x000fe40000010000 */
[----:B------:R-:W-:Y:S02]  /*a960*/  FADD.FTZ R116, R118, R109 ;  /* 0x0000006d76747221 */ /* 0x000fe40000010000 */
[----:B------:R-:W-:Y:S01]  /*a970*/  FADD.FTZ R144, R132, R117 ;  /* 0x0000007584907221 */ /* 0x000fe20000010000 */
[C---:B--2---:R-:W-:Y:S03]  /*a980*/  HMMA.16816.F32 R92, R104.reuse, R112, R92 ;  /* 0x00000070685c723c */ /* 0x044fe6000000185c */
[----:B------:R-:W-:Y:S05]  /*a990*/  FADD.FTZ R143, R119, R116 ;  /* 0x00000074778f7221 */ /* 0x000fea0000010000 */
[----:B------:R-:W-:Y:S01]  /*a9a0*/  HMMA.16816.F32 R96, R104, R114, R96 ;  /* 0x000000726860723c */ /* 0x000fe20000001860 */
[----:B------:R-:W-:Y:S03]  /*a9b0*/  LDSM.16.MT88.4 R104, [R3+0x1800] ;  /* 0x001800000368783b */ /* 0x000fe60000004200 */
[--C-:B-1----:R-:W-:Y:S01]  /*a9c0*/  FFMA.FTZ R108, R155, c[0x0][0x2d0], -R103.reuse ;  /* 0x0000b4009b6c7a23 */ /* 0x102fe20000010867 */
[----:B---3--:R-:W-:Y:S01]  /*a9d0*/  F2FP.PACK_AB R137, R141, R142 ;  /* 0x0000008e8d89723e */ /* 0x008fe200000000ff */
[----:B------:R-:W-:Y:S02]  /*a9e0*/  FFMA.FTZ R103, R154, c[0x0][0x2d0], -R103 ;  /* 0x0000b4009a677a23 */ /* 0x000fe40000010867 */
[----:B------:R1:W-:Y:S10]  /*a9f0*/  MUFU.EX2 R140, R108 ;  /* 0x0000006c008c7308 */ /* 0x0003f40000000800 */
[----:B------:R-:W2:Y:S01]  /*aa00*/  MUFU.EX2 R103, R103 ;  /* 0x0000006700677308 */ /* 0x000ea20000000800 */
[----:B-1----:R-:W1:Y:S01]  /*aa10*/  LDSM.16.MT88.4 R108, [R0+0x1800] ;  /* 0x00180000006c783b */ /* 0x002e620000004200 */
[----:B--2---:R-:W-:Y:S07]  /*aa20*/  F2FP.PACK_AB R139, R103, R140 ;  /* 0x0000008c678b723e */ /* 0x004fee00000000ff */
[C---:B------:R-:W-:Y:S01]  /*aa30*/  HMMA.16816.F32 R132, R136.reuse, R128, R4 ;  /* 0x000000808884723c */ /* 0x040fe20000001804 */
[----:B------:R-:W2:Y:S07]  /*aa40*/  LDSM.16.MT88.4 R4, [R2+0x3800] ;  /* 0x003800000204783b */ /* 0x000eae0000004200 */
[C---:B------:R-:W-:Y:S01]  /*aa50*/  HMMA.16816.F32 R128, R136.reuse, R130, R8 ;  /* 0x000000828880723c */ /* 0x040fe20000001808 */
[----:B------:R-:W3:Y:S07]  /*aa60*/  LDSM.16.MT88.4 R8, [R102+0x3800] ;  /* 0x003800006608783b */ /* 0x000eee0000004200 */
[C---:B----4-:R-:W-:Y:S01]  /*aa70*/  HMMA.16816.F32 R124, R136.reuse, R120, R12 ;  /* 0x00000078887c723c */ /* 0x050fe2000000180c */
[----:B------:R-:W4:Y:S07]  /*aa80*/  LDSM.16.MT88.4 R12, [R0+0x3800] ;  /* 0x00380000000c783b */ /* 0x000f2e0000004200 */
[C---:B------:R-:W-:Y:S01]  /*aa90*/  HMMA.16816.F32 R120, R136.reuse, R122, R16 ;  /* 0x0000007a8878723c */ /* 0x040fe20000001810 */
[----:B------:R-:W-:Y:S07]  /*aaa0*/  LDSM.16.MT88.4 R16, [R102+0x5800] ;  /* 0x005800006610783b */ /* 0x000fee0000004200 */
[C---:B-1----:R-:W-:Y:S01]  /*aab0*/  HMMA.16816.F32 R116, R136.reuse, R108, R20 ;  /* 0x0000006c8874723c */ /* 0x042fe20000001814 */
[----:B------:R1:W-:Y:S07]  /*aac0*/  LDSM.16.MT88.4 R20, [R0+0x5800] ;  /* 0x005800000014783b */ /* 0x0003ee0000004200 */
[C---:B------:R-:W-:Y:S08]  /*aad0*/  HMMA.16816.F32 R112, R136.reuse, R110, R24 ;  /* 0x0000006e8870723c */ /* 0x040ff00000001818 */
[C---:B------:R-:W-:Y:S08]  /*aae0*/  HMMA.16816.F32 R108, R136.reuse, R104, R28 ;  /* 0x00000068886c723c */ /* 0x040ff0000000181c */
[C---:B------:R-:W-:Y:S04]  /*aaf0*/  HMMA.16816.F32 R104, R136.reuse, R106, R32 ;  /* 0x0000006a8868723c */ /* 0x040fe80000001820 */
[----:B-1----:R-:W-:Y:S04]  /*ab00*/  FADD.FTZ R0, R145, R143 ;  /* 0x0000008f91007221 */ /* 0x002fe80000010000 */
[C---:B--2---:R-:W-:Y:S04]  /*ab10*/  HMMA.16816.F32 R36, R136.reuse, R4, R36 ;  /* 0x000000048824723c */ /* 0x044fe80000001824 */
[----:B------:R-:W-:Y:S04]  /*ab20*/  FADD.FTZ R0, R142, R0 ;  /* 0x000000008e007221 */ /* 0x000fe80000010000 */
[C---:B------:R-:W-:Y:S01]  /*ab30*/  HMMA.16816.F32 R40, R136.reuse, R6, R40 ;  /* 0x000000068828723c */ /* 0x040fe20000001828 */
[----:B------:R-:W1:Y:S03]  /*ab40*/  LDSM.16.MT88.4 R4, [R3+0x3800] ;  /* 0x003800000304783b */ /* 0x000e660000004200 */
[----:B------:R-:W-:Y:S04]  /*ab50*/  FADD.FTZ R0, R141, R0 ;  /* 0x000000008d007221 */ /* 0x000fe80000010000 */
[C---:B---3--:R-:W-:Y:S08]  /*ab60*/  HMMA.16816.F32 R44, R136.reuse, R8, R44 ;  /* 0x00000008882c723c */ /* 0x048ff0000000182c */
[C---:B------:R-:W-:Y:S01]  /*ab70*/  HMMA.16816.F32 R48, R136.reuse, R10, R48 ;  /* 0x0000000a8830723c */ /* 0x040fe20000001830 */
[----:B------:R2:W3:Y:S07]  /*ab80*/  LDSM.16.MT88.4 R8, [R2+0x5800] ;  /* 0x005800000208783b */ /* 0x0004ee0000004200 */
[C---:B----4-:R-:W-:Y:S08]  /*ab90*/  HMMA.16816.F32 R52, R136.reuse, R12, R52 ;  /* 0x0000000c8834723c */ /* 0x050ff00000001834 */
[C---:B------:R-:W-:Y:S01]  /*aba0*/  HMMA.16816.F32 R56, R136.reuse, R14, R56 ;  /* 0x0000000e8838723c */ /* 0x040fe20000001838 */
[----:B------:R4:W5:Y:S03]  /*abb0*/  LDSM.16.MT88.4 R12, [R3+0x5800] ;  /* 0x00580000030c783b */ /* 0x0009660000004200 */
[----:B--2---:R-:W-:Y:S04]  /*abc0*/  FADD.FTZ R2, R158, R144 ;  /* 0x000000909e027221 */ /* 0x004fe80000010000 */
[C---:B-1----:R-:W-:Y:S04]  /*abd0*/  HMMA.16816.F32 R60, R136.reuse, R4, R60 ;  /* 0x00000004883c723c */ /* 0x042fe8000000183c */
[----:B------:R-:W-:Y:S04]  /*abe0*/  FADD.FTZ R2, R146, R2 ;  /* 0x0000000292027221 */ /* 0x000fe80000010000 */
[----:B------:R-:W-:Y:S01]  /*abf0*/  FADD.FTZ R2, R147, R2 ;  /* 0x0000000293027221 */ /* 0x000fe20000010000 */
[C---:B------:R-:W-:Y:S03]  /*ac00*/  HMMA.16816.F32 R64, R136.reuse, R6, R64 ;  /* 0x000000068840723c */ /* 0x040fe60000001840 */
[----:B----4-:R-:W-:Y:S05]  /*ac10*/  FADD.FTZ R3, R148, R2 ;  /* 0x0000000294037221 */ /* 0x010fea0000010000 */
[C---:B---3--:R-:W-:Y:S04]  /*ac20*/  HMMA.16816.F32 R68, R136.reuse, R8, R68 ;  /* 0x000000088844723c */ /* 0x048fe80000001844 */
[----:B------:R-:W-:Y:S01]  /*ac30*/  FADD.FTZ R2, R140, R0 ;  /* 0x000000008c027221 */ /* 0x000fe20000010000 */
[----:B------:R-:W-:Y:S01]  /*ac40*/  IADD3 R0, R176, -0x2, RZ ;  /* 0xfffffffeb0007810 */ /* 0x000fe20007ffe0ff */
[----:B------:R-:W-:Y:S02]  /*ac50*/  FADD.FTZ R183, R149, R3 ;  /* 0x0000000395b77221 */ /* 0x000fe40000010000 */
[C---:B------:R-:W-:Y:S03]  /*ac60*/  HMMA.16816.F32 R72, R136.reuse, R10, R72 ;  /* 0x0000000a8848723c */ /* 0x040fe60000001848 */
[----:B------:R-:W-:Y:S01]  /*ac70*/  ISETP.GE.AND P0, PT, R0, R188, PT ;  /* 0x000000bc0000720c */ /* 0x000fe20003f06270 */
[----:B------:R-:W-:Y:S04]  /*ac80*/  FADD.FTZ R184, R103, R2 ;  /* 0x0000000267b87221 */ /* 0x000fe80000010000 */
[C---:B------:R-:W-:Y:S08]  /*ac90*/  HMMA.16816.F32 R76, R136.reuse, R16, R76 ;  /* 0x00000010884c723c */ /* 0x040ff0000000184c */
[C---:B------:R-:W-:Y:S08]  /*aca0*/  HMMA.16816.F32 R80, R136.reuse, R18, R80 ;  /* 0x000000128850723c */ /* 0x040ff00000001850 */
[C---:B------:R-:W-:Y:S08]  /*acb0*/  HMMA.16816.F32 R84, R136.reuse, R20, R84 ;  /* 0x000000148854723c */ /* 0x040ff00000001854 */
[C---:B------:R-:W-:Y:S08]  /*acc0*/  HMMA.16816.F32 R88, R136.reuse, R22, R88 ;  /* 0x000000168858723c */ /* 0x040ff00000001858 */
[C---:B-----5:R-:W-:Y:S08]  /*acd0*/  HMMA.16816.F32 R92, R136.reuse, R12, R92 ;  /* 0x0000000c885c723c */ /* 0x060ff0000000185c */
[----:B------:R-:W-:Y:S01]  /*ace0*/  HMMA.16816.F32 R96, R136, R14, R96 ;  /* 0x0000000e8860723c */ /* 0x000fe20000001860 */
[----:B------:R-:W-:Y:S07]  /*acf0*/  @!UPT UIADD3 URZ, URZ, URZ, URZ ;  /* 0x0000003f3f3ff290 */ /* 0x000fee000fffe03f */
[----:B------:R-:W-:-:S11]  /*ad00*/  @!P0 BRA `(.L_x_2070) ;  /* 0x0000057000008947 */ /* 0x000fd60003800000 */
[----:B------:R-:W-:Y:S01]  /*ad10*/  SHF.R.S32.HI R7, RZ, 0x1f, R186 ;  /* 0x0000001fff077819 */ /* 0x000fe200000114ba */
[----:B------:R-:W-:Y:S01]  /*ad20*/  IMAD.MOV.U32 R214, RZ, RZ, c[0x0][0x2b8] ;  /* 0x0000ae00ffd67624 */ /* 0x000fe200078e00ff */
[----:B------:R-:W-:Y:S01]  /*ad30*/  SHF.R.S32.HI R6, RZ, 0x1f, R177 ;  /* 0x0000001fff067819 */ /* 0x000fe200000114b1 */
[----:B------:R-:W-:Y:S01]  /*ad40*/  IMAD R209, R187, 0x20, R205 ;  /* 0x00000020bbd17824 */ /* 0x000fe200078e02cd */
[----:B------:R-:W-:Y:S01]  /*ad50*/  SHF.L.U64.HI R14, R186, 0x1, R7 ;  /* 0x00000001ba0e7819 */ /* 0x000fe20000010207 */
[----:B------:R-:W-:Y:S01]  /*ad60*/  IMAD.MOV.U32 R174, RZ, RZ, RZ ;  /* 0x000000ffffae7224 */ /* 0x000fe200078e00ff */
[----:B------:R-:W-:Y:S01]  /*ad70*/  ISETP.NE.AND P5, PT, R214, 0x1, PT ;  /* 0x00000001d600780c */ /* 0x000fe20003fa5270 */
[----:B------:R-:W-:Y:S01]  /*ad80*/  IMAD.SHL.U32 R18, R185, 0x2, RZ ;  /* 0x00000002b9127824 */ /* 0x000fe200078e00ff */
[C---:B------:R-:W-:Y:S01]  /*ad90*/  IADD3 R2, R209.reuse, R150, R193 ;  /* 0x00000096d1027210 */ /* 0x040fe20007ffe0c1 */
[----:B------:R-:W-:Y:S01]  /*ada0*/  IMAD.SHL.U32 R17, R186, 0x2, RZ ;  /* 0x00000002ba117824 */ /* 0x000fe200078e00ff */
[----:B------:R-:W-:Y:S01]  /*adb0*/  ISETP.GT.AND P4, PT, R209, 0x3f, PT ;  /* 0x0000003fd100780c */ /* 0x000fe20003f84270 */
[C---:B------:R-:W-:Y:S01]  /*adc0*/  IMAD.SHL.U32 R16, R177.reuse, 0x2, RZ ;  /* 0x00000002b1107824 */ /* 0x040fe200078e00ff */
[----:B------:R-:W-:Y:S02]  /*add0*/  IADD3 R2, R2, -0x80, RZ ;  /* 0xffffff8002027810 */ /* 0x000fe40007ffe0ff */
[----:B------:R-:W-:Y:S02]  /*ade0*/  SHF.R.S32.HI R209, RZ, 0x1f, R185 ;  /* 0x0000001fffd17819 */ /* 0x000fe400000114b9 */
[----:B------:R-:W-:Y:S01]  /*adf0*/  SHF.L.U64.HI R13, R177, 0x1, R6 ;  /* 0x00000001b10d7819 */ /* 0x000fe20000010206 */
[----:B------:R-:W-:Y:S01]  /*ae00*/  IMAD.MOV.U32 R0, RZ, RZ, R2 ;  /* 0x000000ffff007224 */ /* 0x000fe200078e0002 */
[----:B------:R-:W-:Y:S01]  /*ae10*/  SHF.L.U64.HI R15, R185, 0x1, R209 ;  /* 0x00000001b90f7819 */ /* 0x000fe200000102d1 */
        /* <DEDUP_REMOVED lines=24> */
.L_x_2188:
[----:B------:R-:W-:-:S05]  /*afa0*/  BRA.DIV ~URZ, `(.L_x_2072) ;  /* 0x0000d7427f007947 */ /* 0x000fca000b800000 */
[----:B------:R-:W3:Y:S01]  /*afb0*/  SHFL.IDX PT, R0, R12, RZ, 0x181f ;  /* 0x00181fff0c007589 */ /* 0x000ee200000e0000 */
[----:B------:R-:W-:Y:S02]  /*afc0*/  ISETP.GE.AND P4, PT, R177, c[0x0][0x1d4], PT ;  /* 0x00007500b1007a0c */ /* 0x000fe40003f86270 */
[----:B------:R-:W-:Y:S02]  /*afd0*/  ISETP.GE.AND P3, PT, R186, c[0x0][0x1d4], PT ;  /* 0x00007500ba007a0c */ /* 0x000fe40003f66270 */
[----:B------:R-:W-:Y:S02]  /*afe0*/  SEL R10, RZ, 0x10, P4 ;  /* 0x00000010ff0a7807 */ /* 0x000fe40002000000 */
[----:B---3--:R-:W-:Y:S05]  /*aff0*/  IADD3 R8, P0, R0, R16, RZ ;  /* 0x0000001000087210 */ /* 0x008fea0007f1e0ff */
[----:B--2---:R-:W-:Y:S01]  /*b000*/  IMAD.X R9, R4, 0x1, R13, P0 ;  /* 0x0000000104097824 */ /* 0x004fe200000e060d */
[----:B------:R-:W-:Y:S05]  /*b010*/  IADD3 R6, P0, R0, R17, RZ ;  /* 0x0000001100067210 */ /* 0x000fea0007f1e0ff */
[----:B------:R-:W-:Y:S01]  /*b020*/  IMAD.X R7, R4, 0x1, R14, P0 ;  /* 0x0000000104077824 */ /* 0x000fe200000e060e */
[----:B------:R-:W-:Y:S01]  /*b030*/  IADD3 R2, P0, R0, R18, RZ ;  /* 0x0000001200027210 */ /* 0x000fe20007f1e0ff */
[----:B------:R-:W-:Y:S04]  /*b040*/  IMAD R0, R178, 0x6000, R207 ;  /* 0x00006000b2007824 */ /* 0x000fe800078e02cf */
[----:B------:R-:W-:Y:S01]  /*b050*/  IMAD.X R3, R4, 0x1, R15, P0 ;  /* 0x0000000104037824 */ /* 0x000fe200000e060f */
[----:B------:R-:W-:Y:S01]  /*b060*/  @!PT LDS RZ, [RZ] ;  /* 0x00000000fffff984 */ /* 0x000fe20000000800 */
[----:B------:R-:W-:Y:S01]  /*b070*/  @!PT LDS RZ, [RZ] ;  /* 0x00000000fffff984 */ /* 0x000fe20000000800 */
[----:B------:R2:W-:Y:S01]  /*b080*/  LDGSTS.E.BYPASS.LTC128B.128 [R0], [R8.64], !P4 ;  /* 0x0000000008007fae */ /* 0x0005e2000e101d46 */
[----:B------:R-:W-:Y:S03]  /*b090*/  ISETP.GE.AND P0, PT, R185, c[0x0][0x1d4], PT ;  /* 0x00007500b9007a0c */ /* 0x000fe60003f06270 */
[----:B------:R2:W-:Y:S01]  /*b0a0*/  LDGSTS.E.BYPASS.LTC128B.128 [R0+0x2000], [R6.64], !P3 ;  /* 0x0200000006007fae */ /* 0x0005e2000d901d46 */
[----:B------:R-:W-:Y:S03]  /*b0b0*/  SEL R11, RZ, 0x10, P0 ;  /* 0x00000010ff0b7807 */ /* 0x000fe60000000000 */
[----:B------:R3:W4:Y:S06]  /*b0c0*/  SHFL.IDX PT, R4, R5, 0x1, 0x181f ;  /* 0x00381f0005047f89 */ /* 0x00072c00000e0000 */
[----:B------:R5:W-:Y:S01]  /*b0d0*/  LDGSTS.E.BYPASS.LTC128B.128 [R0+0x4000], [R2.64], !P0 ;  /* 0x0400000002007fae */ /* 0x000be2000c101d46 */
[----:B-1-3--:R-:W-:Y:S03]  /*b0e0*/  SEL R5, RZ, 0x10, P3 ;  /* 0x00000010ff057807 */ /* 0x00afe60001800000 */
[----:B-----5:R2:W1:Y:S04]  /*b0f0*/  SHFL.IDX PT, R2, R12, 0x1, 0x181f ;  /* 0x00381f000c027f89 */ /* 0x02046800000e0000 */
.L_x_2189:
[C---:B----4-:R-:W-:Y:S04]  /*b100*/  IADD3 R3, -R10.reuse, 0x10, RZ ;  /* 0x000000100a037810 */ /* 0x050fe80007ffe1ff */
[----:B------:R-:W-:Y:S04]  /*b110*/  LOP3.LUT R3, R3, 0xf, RZ, 0xc0, !PT ;  /* 0x0000000f03037812 */ /* 0x000fe800078ec0ff */
[----:B-12---:R-:W-:Y:S02]  /*b120*/  IADD3 R8, P3, P0, R3, R2, R16 ;  /* 0x0000000203087210 */ /* 0x006fe4000787e010 */
[----:B------:R-:W-:Y:S02]  /*b130*/  IADD3 R3, -R5, 0x10, RZ ;  /* 0x0000001005037810 */ /* 0x000fe40007ffe1ff */
[----:B------:R-:W-:Y:S02]  /*b140*/  IADD3.X R9, RZ, R4, R13, P3, P0 ;  /* 0x00000004ff097210 */ /* 0x000fe40001fe040d */
[----:B------:R-:W-:Y:S04]  /*b150*/  LOP3.LUT R3, R3, 0xf, RZ, 0xc0, !PT ;  /* 0x0000000f03037812 */ /* 0x000fe800078ec0ff */
[----:B------:R-:W-:Y:S02]  /*b160*/  IADD3 R6, P3, P0, R3, R2, R17 ;  /* 0x0000000203067210 */ /* 0x000fe4000787e011 */
[----:B------:R-:W-:Y:S02]  /*b170*/  IADD3 R3, -R11, 0x10, RZ ;  /* 0x000000100b037810 */ /* 0x000fe40007ffe1ff */
[----:B------:R-:W-:Y:S02]  /*b180*/  IADD3.X R7, RZ, R4, R14, P3, P0 ;  /* 0x00000004ff077210 */ /* 0x000fe40001fe040e */
        /* <DEDUP_REMOVED lines=9> */
[----:B------:R-:W-:Y:S11]  /*b220*/  ISETP.NE.U32.AND P0, PT, R5, RZ, PT ;  /* 0x000000ff0500720c */ /* 0x000ff60003f05070 */
[----:B------:R-:W-:Y:S02]  /*b230*/  @!UPT UIADD3 URZ, URZ, URZ, URZ ;  /* 0x0000003f3f3ff290 */ /* 0x000fe4000fffe03f */
[----:B------:R1:W-:Y:S01]  /*b240*/  LDGSTS.E.BYPASS.LTC128B.128.ZFILL [R0+0x3000], [R6.64], P0 ;  /* 0x0300000006007fae */ /* 0x0003e20008141d46 */
[----:B------:R-:W-:Y:S11]  /*b250*/  ISETP.NE.U32.AND P0, PT, R11, RZ, PT ;  /* 0x000000ff0b00720c */ /* 0x000ff60003f05070 */
[----:B------:R-:W-:Y:S02]  /*b260*/  @!UPT UIADD3 URZ, URZ, URZ, URZ ;  /* 0x0000003f3f3ff290 */ /* 0x000fe4000fffe03f */
[----:B------:R1:W-:Y:S02]  /*b270*/  LDGSTS.E.BYPASS.LTC128B.128.ZFILL [R0+0x5000], [R2.64], P0 ;  /* 0x0500000002007fae */ /* 0x0003e40008141d46 */
.L_x_2070:
[----:B------:R-:W-:Y:S05]  /*b280*/  BSYNC B0 ;  /* 0x0000000000007941 */ /* 0x000fea0003800000 */
.L_x_2069:
[C---:B-1----:R-:W-:Y:S01]  /*b290*/  IADD3 R0, R163.reuse, 0x1, RZ ;  /* 0x00000001a3007810 */ /* 0x042fe20007ffe0ff */
[----:B------:R-:W0:Y:S01]  /*b2a0*/  LDGDEPBAR ;  /* 0x00000000000079af */ /* 0x000e220000000000 */
[----:B------:R-:W-:Y:S01]  /*b2b0*/  ISETP.GE.AND P0, PT, R163, 0x1, PT ;  /* 0x00000001a300780c */ /* 0x000fe20003f06270 */
[----:B------:R-:W-:Y:S01]  /*b2c0*/  IMAD.MOV.U32 R103, RZ, RZ, R100 ;  /* 0x000000ffff677224 */ /* 0x000fe200078e0064 */
[----:B------:R-:W-:Y:S01]  /*b2d0*/  IADD3 R173, R176, -0x1, RZ ;  /* 0xffffffffb0ad7810 */ /* 0x000fe20007ffe0ff */
[----:B------:R-:W-:Y:S01]  /*b2e0*/  IMAD.MOV.U32 R102, RZ, RZ, R101 ;  /* 0x000000ffff667224 */ /* 0x000fe200078e0065 */
[----:B------:R-:W-:Y:S02]  /*b2f0*/  SEL R163, R0, RZ, !P0 ;  /* 0x000000ff00a37207 */ /* 0x000fe40004000000 */
[----:B------:R-:W-:Y:S01]  /*b300*/  ISETP.GT.AND P0, PT, R176, R192, PT ;  /* 0x000000c0b000720c */ /* 0x000fe20003f04270 */
[----:B------:R-:W-:Y:S11]  /*b310*/  IMAD.MOV.U32 R176, RZ, RZ, R173 ;  /* 0x000000ffffb07224 */ /* 0x000ff600078e00ad */
[----:B------:R-:W-:Y:S01]  /*b320*/  @!UPT UIADD3 URZ, URZ, URZ, URZ ;  /* 0x0000003f3f3ff290 */ /* 0x000fe2000fffe03f */
[----:B------:R-:W-:-:S05]  /*b330*/  @P0 BRA `(.L_x_2073) ;  /* 0xffffc20000000947 */ /* 0x000fca000383ffff */
.L_x_2056:
        /* <DEDUP_REMOVED lines=21> */
.L_x_2076:
[----:B------:R-:W-:-:S04]  /*b490*/  MOV R3, c[0x0][0x32c] ;  /* 0x0000cb0000037a02 */ /* 0x000fc80000000f00 */
[----:B------:R-:W-:-:S13]  /*b4a0*/  ISETP.NE.AND P0, PT, R3, 0x1, PT ;  /* 0x000000010300780c */ /* 0x000fda0003f05270 */
[----:B------:R-:W-:-:S05]  /*b4b0*/  @P0 IMAD.HI.U32 R3, R0, c[0x0][0x330], RZ ;  /* 0x0000cc0000030a27 */ /* 0x000fca00078e00ff */
[----:B------:R-:W-:Y:S02]  /*b4c0*/  @P0 SHF.R.U32.HI R0, RZ, c[0x0][0x334], R3 ;  /* 0x0000cd00ff000a19 */ /* 0x000fe40000011603 */
.L_x_2077:
[----:B------:R-:W-:Y:S05]  /*b4d0*/  BSYNC B0 ;  /* 0x0000000000007941 */ /* 0x000fea0003800000 */
.L_x_2075:
[----:B------:R-:W-:-:S05]  /*b4e0*/  IMAD R0, R0, c[0x0][0x32c], RZ ;  /* 0x0000cb0000007a24 */ /* 0x000fca00078e02ff */
[----:B------:R-:W-:-:S04]  /*b4f0*/  IMNMX R2, R2, R0, !PT ;  /* 0x0000000002027217 */ /* 0x000fc80007800200 */
.L_x_2074:
[----:B------:R-:W-:Y:S01]  /*b500*/  IADD3 R2, R2, 0x3f, RZ ;  /* 0x0000003f02027810 */ /* 0x000fe20007ffe0ff */
[----:B------:R-:W-:Y:S02]  /*b510*/  IMAD.MOV.U32 R209, RZ, RZ, 0x1f ;  /* 0x0000001fffd17424 */ /* 0x000fe400078e00ff */
[----:B------:R-:W-:Y:S01]  /*b520*/  IMAD.MOV.U32 R192, RZ, RZ, -0x1 ;  /* 0xffffffffffc07424 */ /* 0x000fe200078e00ff */
        /* <DEDUP_REMOVED lines=8> */
.L_x_2088:
[----:B------:R-:W-:Y:S04]  /*b5b0*/  DEPBAR.LE SB0, 0x2 ;  /* 0x000080800000791a */ /* 0x000fe80000000000 */
[----:B------:R-:W-:Y:S01]  /*b5c0*/  WARPSYNC 0xffffffff ;  /* 0xffffffff00007948 */ /* 0x000fe20003800000 */
[----:B------:R-:W-:Y:S01]  /*b5d0*/  BAR.SYNC.DEFER_BLOCKING 0x0 ;  /* 0x0000000000007b1d */ /* 0x000fe20000010000 */
[----:B------:R-:W-:Y:S01]  /*b5e0*/  IMAD R162, R163, 0x6000, RZ ;  /* 0x00006000a3a27824 */ /* 0x000fe200078e02ff */
[----:B------:R-:W-:Y:S01]  /*b5f0*/  LOP3.LUT P2, RZ, R187, 0x2, RZ, 0xc0, !PT ;  /* 0x00000002bbff7812 */ /* 0x000fe2000784c0ff */
[----:B------:R-:W-:Y:S01]  /*b600*/  IMAD.MOV.U32 R2, RZ, RZ, 0x20 ;  /* 0x00000020ff027424 */ /* 0x000fe200078e00ff */
[----:B------:R-:W-:Y:S02]  /*b610*/  ISETP.GE.AND P0, PT, R188, R173, PT ;  /* 0x000000adbc00720c */ /* 0x000fe40003f06270 */
[----:B------:R-:W-:Y:S02]  /*b620*/  IADD3 R100, R170, R162, RZ ;  /* 0x000000a2aa647210 */ /* 0x000fe40007ffe0ff */
[----:B------:R-:W-:Y:S05]  /*b630*/  SEL R160, R2, 0xffffffe0, !P2 ;  /* 0xffffffe002a07807 */ /* 0x000fea0005000000 */
[----:B------:R-:W-:Y:S01]  /*b640*/  IMAD.IADD R103, R160, 0x1, R100 ;  /* 0x00000001a0677824 */ /* 0x000fe200078e0264 */
        /* <DEDUP_REMOVED lines=36> */
.L_x_2190:
        /* <DEDUP_REMOVED lines=22> */
.L_x_2191:
[C---:B--2---:R-:W-:Y:S02]  /*b9f0*/  IADD3 R3, -R6.reuse, 0x10, RZ ;  /* 0x0000001006037810 */ /* 0x044fe40007ffe1ff */
[----:B------:R-:W-:Y:S02]  /*ba00*/  ISETP.NE.U32.AND P3, PT, R6, RZ, PT ;  /* 0x000000ff0600720c */ /* 0x000fe40003f65070 */
[----:B------:R-:W-:Y:S04]  /*ba10*/  LOP3.LUT R3, R3, 0xf, RZ, 0xc0, !PT ;  /* 0x0000000f03037812 */ /* 0x000fe800078ec0ff */
[-C--:B---34-:R-:W-:Y:S02]  /*ba20*/  IADD3 R12, P1, P0, R3, R2.reuse, R23 ;  /* 0x00000002030c7210 */ /* 0x098fe4000783e017 */
        /* <DEDUP_REMOVED lines=17> */
.L_x_2080:
[----:B------:R-:W-:Y:S05]  /*bb40*/  BSYNC B0 ;  /* 0x0000000000007941 */ /* 0x000fea0003800000 */
.L_x_2079:
[----:B------:R-:W0:Y:S01]  /*bb50*/  LDGDEPBAR ;  /* 0x00000000000079af */ /* 0x000e220000000000 */
[----:B------:R-:W-:Y:S01]  /*bb60*/  WARPSYNC 0xffffffff ;  /* 0xffffffff00007948 */ /* 0x000fe20003800000 */
[C---:B--23--:R-:W-:Y:S01]  /*bb70*/  HMMA.16816.F32 R4, R32.reuse, R8, RZ ;  /* 0x000000082004723c */ /* 0x04cfe200000018ff */
[----:B------:R-:W-:Y:S02]  /*bb80*/  IMAD.MOV.U32 R2, RZ, RZ, 0x40 ;  /* 0x00000040ff027424 */ /* 0x000fe400078e00ff */
[----:B------:R-:W-:Y:S01]  /*bb90*/  LOP3.LUT P1, RZ, R187, 0x4, RZ, 0xc0, !PT ;  /* 0x00000004bbff7812 */ /* 0x000fe2000782c0ff */
[----:B------:R-:W-:Y:S01]  /*bba0*/  IMAD.IADD R3, R170, 0x1, R162 ;  /* 0x00000001aa037824 */ /* 0x000fe200078e02a2 */
[----:B------:R-:W-:Y:S02]  /*bbb0*/  ISETP.GE.AND P0, PT, R178, 0x1, PT ;  /* 0x00000001b200780c */ /* 0x000fe40003f06270 */
[----:B------:R-:W-:Y:S01]  /*bbc0*/  SEL R161, R2, 0xffffffc0, !P1 ;  /* 0xffffffc002a17807 */ /* 0x000fe20004800000 */
[C---:B------:R-:W-:Y:S01]  /*bbd0*/  HMMA.16816.F32 R8, R32.reuse, R10, RZ ;  /* 0x0000000a2008723c */ /* 0x040fe200000018ff */
[C---:B------:R-:W-:Y:S03]  /*bbe0*/  IMAD.IADD R2, R160.reuse, 0x1, R3 ;  /* 0x00000001a0027824 */ /* 0x040fe600078e0203 */
[C---:B------:R-:W-:Y:S01]  /*bbf0*/  IMAD.IADD R101, R161.reuse, 0x1, R100 ;  /* 0x00000001a1657824 */ /* 0x040fe200078e0264 */
[----:B------:R-:W-:Y:S03]  /*bc00*/  IADD3 R3, R160, R3, R161 ;  /* 0x00000003a0037210 */ /* 0x000fe60007ffe0a1 */
        /* <DEDUP_REMOVED lines=19> */
[----:B------:R-:W2:Y:S07]  /*bd40*/  LDSM.16.M88.4 R140, [R101+0x800] ;  /* 0x00080000658c783b */ /* 0x000eae0000000200 */
        /* <DEDUP_REMOVED lines=67> */
[----:B------:R-:W-:Y:S07]  /*c180*/  LDSM.16.M88.4 R144, [R164+0x8000] ;  /* 0x00800000a490783b */ /* 0x000fee0000000200 */
[C---:B--2---:R-:W-:Y:S08]  /*c190*/  HMMA.16816.F32 R12, R136.reuse, R140, R12 ;  /* 0x0000008c880c723c */ /* 0x044ff0000000180c */
        /* <DEDUP_REMOVED lines=69> */
[----:B------:R-:W-:Y:S02]  /*c5f0*/  FMUL.FTZ R4, R18, c[0x0][0x320] ;  /* 0x0000c80012047a20 */ /* 0x000fe40000410000 */
[----:B---3--:R-:W-:Y:S02]  /*c600*/  FMUL.FTZ R2, R10, c[0x0][0x320] ;  /* 0x0000c8000a027a20 */ /* 0x008fe40000410000 */
[----:B------:R1:W3:Y:S05]  /*c610*/  LDSM.16.M88.4 R8, [R3+0x5800] ;  /* 0x005800000308783b */ /* 0x0002ea0000000200 */
[----:B------:R5:W2:Y:S10]  /*c620*/  MUFU.TANH R153, R2 ;  /* 0x0000000200997308 */ /* 0x000ab40000002400 */
[----:B------:R-:W-:Y:S01]  /*c630*/  MUFU.TANH R141, R4 ;  /* 0x00000004008d7308 */ /* 0x000fe20000002400 */
[----:B-1----:R-:W-:Y:S02]  /*c640*/  FMUL.FTZ R3, R25, c[0x0][0x320] ;  /* 0x0000c80019037a20 */ /* 0x002fe40000410000 */
[----:B-----5:R-:W-:Y:S02]  /*c650*/  FMUL.FTZ R2, R12, c[0x0][0x320] ;  /* 0x0000c8000c027a20 */ /* 0x020fe40000410000 */
[----:B------:R-:W-:Y:S05]  /*c660*/  FMUL.FTZ R12, R16, c[0x0][0x320] ;  /* 0x0000c800100c7a20 */ /* 0x000fea0000410000 */
[----:B------:R1:W-:Y:S01]  /*c670*/  MUFU.TANH R139, R2 ;  /* 0x00000002008b7308 */ /* 0x0003e20000002400 */
[C---:B---3--:R-:W-:Y:S09]  /*c680*/  HMMA.16816.F32 R28, R148.reuse, R8, R28 ;  /* 0x00000008941c723c */ /* 0x048ff2000000181c */
[----:B------:R-:W-:Y:S01]  /*c690*/  MUFU.TANH R136, R12 ;  /* 0x0000000c00887308 */ /* 0x000fe20000002400 */
[----:B------:R-:W-:Y:S03]  /*c6a0*/  HMMA.16816.F32 R32, R148, R10, R32 ;  /* 0x0000000a9420723c */ /* 0x000fe60000001820 */
[----:B-1----:R-:W-:Y:S06]  /*c6b0*/  FMUL.FTZ R2, R14, c[0x0][0x320] ;  /* 0x0000c8000e027a20 */ /* 0x002fec0000410000 */
[----:B------:R2:W-:Y:S05]  /*c6c0*/  MUFU.TANH R14, R3 ;  /* 0x00000003000e7308 */ /* 0x0005ea0000002400 */
[----:B------:R-:W-:Y:S05]  /*c6d0*/  FMUL.FTZ R4, R31, c[0x0][0x320] ;  /* 0x0000c8001f047a20 */ /* 0x000fea0000410000 */
[----:B------:R1:W3:Y:S05]  /*c6e0*/  MUFU.TANH R145, R2 ;  /* 0x0000000200917308 */ /* 0x0002ea0000002400 */
[----:B------:R-:W-:Y:S02]  /*c6f0*/  FMUL.FTZ R7, R32, c[0x0][0x320] ;  /* 0x0000c80020077a20 */ /* 0x000fe40000410000 */
[----:B------:R-:W-:Y:S03]  /*c700*/  FMUL.FTZ R6, R33, c[0x0][0x320] ;  /* 0x0000c80021067a20 */ /* 0x000fe60000410000 */
[----:B------:R5:W-:Y:S01]  /*c710*/  MUFU.TANH R12, R4 ;  /* 0x00000004000c7308 */ /* 0x000be20000002400 */
[----:B--2---:R-:W-:Y:S04]  /*c720*/  FMNMX.FTZ R3, R154, R102, !PT ;  /* 0x000000669a037209 */ /* 0x004fe80007810000 */
[----:B----4-:R-:W-:Y:S05]  /*c730*/  FMNMX.FTZ R3, R155, R3, !PT ;  /* 0x000000039b037209 */ /* 0x010fea0007810000 */
[----:B------:R-:W-:Y:S01]  /*c740*/  MUFU.TANH R7, R7 ;  /* 0x0000000700077308 */ /* 0x000fe20000002400 */
[----:B------:R-:W-:Y:S01]  /*c750*/  FMNMX.FTZ R3, R153, R3, !PT ;  /* 0x0000000399037209 */ /* 0x000fe20007810000 */
[----:B-1----:R-:W-:Y:S03]  /*c760*/  FMUL.FTZ R2, R13, c[0x0][0x320] ;  /* 0x0000c8000d027a20 */ /* 0x002fe60000410000 */
[----:B------:R-:W-:Y:S05]  /*c770*/  FMNMX.FTZ R3, R152, R3, !PT ;  /* 0x0000000398037209 */ /* 0x000fea0007810000 */
[----:B------:R1:W-:Y:S01]  /*c780*/  MUFU.TANH R138, R2 ;  /* 0x00000002008a7308 */ /* 0x0003e20000002400 */
[----:B---3--:R-:W-:Y:S01]  /*c790*/  FMNMX.FTZ R3, R145, R3, !PT ;  /* 0x0000000391037209 */ /* 0x008fe20007810000 */
[----:B-----5:R-:W-:Y:S08]  /*c7a0*/  FMUL.FTZ R4, R34, c[0x0][0x320] ;  /* 0x0000c80022047a20 */ /* 0x020ff00000410000 */
[----:B------:R2:W-:Y:S10]  /*c7b0*/  MUFU.TANH R11, R4 ;  /* 0x00000004000b7308 */ /* 0x0005f40000002400 */
[----:B------:R-:W-:Y:S01]  /*c7c0*/  MUFU.TANH R6, R6 ;  /* 0x0000000600067308 */ /* 0x000fe20000002400 */
[----:B-1----:R-:W-:Y:S09]  /*c7d0*/  FMUL.FTZ R2, R15, c[0x0][0x320] ;  /* 0x0000c8000f027a20 */ /* 0x002ff20000410000 */
[----:B------:R1:W3:Y:S01]  /*c7e0*/  MUFU.TANH R144, R2 ;  /* 0x0000000200907308 */ /* 0x0002e20000002400 */
[----:B--2---:R-:W-:Y:S09]  /*c7f0*/  FMUL.FTZ R4, R35, c[0x0][0x320] ;  /* 0x0000c80023047a20 */ /* 0x004ff20000410000 */
[----:B------:R2:W-:Y:S01]  /*c800*/  MUFU.TANH R9, R4 ;  /* 0x0000000400097308 */ /* 0x0005e20000002400 */
[----:B-1----:R-:W-:Y:S01]  /*c810*/  FMUL.FTZ R2, R19, c[0x0][0x320] ;  /* 0x0000c80013027a20 */ /* 0x002fe20000410000 */
[----:B---3--:R-:W-:Y:S08]  /*c820*/  FMNMX.FTZ R3, R144, R3, !PT ;  /* 0x0000000390037209 */ /* 0x008ff00007810000 */
[----:B------:R1:W3:Y:S01]  /*c830*/  MUFU.TANH R140, R2 ;  /* 0x00000002008c7308 */ /* 0x0002e20000002400 */
[----:B------:R-:W-:Y:S02]  /*c840*/  FMNMX.FTZ R3, R141, R3, !PT ;  /* 0x000000038d037209 */ /* 0x000fe40007810000 */
[----:B--2---:R-:W-:Y:S04]  /*c850*/  IADD3 R4, R178, 0x1, RZ ;  /* 0x00000001b2047810 */ /* 0x004fe80007ffe0ff */
[----:B------:R-:W-:Y:S01]  /*c860*/  SEL R178, R4, RZ, !P0 ;  /* 0x000000ff04b27207 */ /* 0x000fe20004000000 */
[----:B-1----:R-:W-:Y:S01]  /*c870*/  FMUL.FTZ R2, R20, c[0x0][0x320] ;  /* 0x0000c80014027a20 */ /* 0x002fe20000410000 */
[----:B---3--:R-:W-:Y:S03]  /*c880*/  FMNMX.FTZ R3, R140, R3, !PT ;  /* 0x000000038c037209 */ /* 0x008fe60007810000 */
[----:B------:R1:W-:Y:S02]  /*c890*/  MUFU.TANH R20, R2 ;  /* 0x0000000200147308 */ /* 0x0003e40000002400 */
[----:B-1----:R-:W-:Y:S08]  /*c8a0*/  FMUL.FTZ R2, R22, c[0x0][0x320] ;  /* 0x0000c80016027a20 */ /* 0x002ff00000410000 */
[----:B------:R1:W2:Y:S02]  /*c8b0*/  MUFU.TANH R137, R2 ;  /* 0x0000000200897308 */ /* 0x0002a40000002400 */
[----:B-1----:R-:W-:Y:S01]  /*c8c0*/  FMUL.FTZ R2, R21, c[0x0][0x320] ;  /* 0x0000c80015027a20 */ /* 0x002fe20000410000 */
[----:B--2---:R-:W-:Y:S07]  /*c8d0*/  FMNMX.FTZ R3, R137, R3, !PT ;  /* 0x0000000389037209 */ /* 0x004fee0007810000 */
[----:B------:R1:W-:Y:S02]  /*c8e0*/  MUFU.TANH R17, R2 ;  /* 0x0000000200117308 */ /* 0x0003e40000002400 */
[----:B-1----:R-:W-:Y:S08]  /*c8f0*/  FMUL.FTZ R2, R23, c[0x0][0x320] ;  /* 0x0000c80017027a20 */ /* 0x002ff00000410000 */
[----:B------:R1:W2:Y:S02]  /*c900*/  MUFU.TANH R103, R2 ;  /* 0x0000000200677308 */ /* 0x0002a40000002400 */
[----:B-1----:R-:W-:Y:S01]  /*c910*/  FMUL.FTZ R2, R24, c[0x0][0x320] ;  /* 0x0000c80018027a20 */ /* 0x002fe20000410000 */
[----:B--2---:R-:W-:Y:S07]  /*c920*/  FMNMX.FTZ R3, R103, R3, !PT ;  /* 0x0000000367037209 */ /* 0x004fee0007810000 */
[----:B------:R1:W-:Y:S02]  /*c930*/  MUFU.TANH R15, R2 ;  /* 0x00000002000f7308 */ /* 0x0003e40000002400 */
[----:B-1----:R-:W-:Y:S08]  /*c940*/  FMUL.FTZ R2, R26, c[0x0][0x320] ;  /* 0x0000c8001a027a20 */ /* 0x002ff00000410000 */
[----:B------:R-:W1:Y:S02]  /*c950*/  MUFU.TANH R22, R2 ;  /* 0x0000000200167308 */ /* 0x000e640000002400 */
[----:B-1----:R-:W-:Y:S01]  /*c960*/  FMNMX.FTZ R3, R22, R3, !PT ;  /* 0x0000000316037209 */ /* 0x002fe20007810000 */
[----:B------:R-:W-:Y:S07]  /*c970*/  FMUL.FTZ R2, R27, c[0x0][0x320] ;  /* 0x0000c8001b027a20 */ /* 0x000fee0000410000 */
[----:B------:R-:W1:Y:S02]  /*c980*/  MUFU.TANH R18, R2 ;  /* 0x0000000200127308 */ /* 0x000e640000002400 */
[----:B-1----:R-:W-:Y:S01]  /*c990*/  FMNMX.FTZ R3, R18, R3, !PT ;  /* 0x0000000312037209 */ /* 0x002fe20007810000 */
[----:B------:R-:W-:Y:S07]  /*c9a0*/  FMUL.FTZ R2, R28, c[0x0][0x320] ;  /* 0x0000c8001c027a20 */ /* 0x000fee0000410000 */
        /* <DEDUP_REMOVED lines=27> */
.L_x_2192:
        /* <DEDUP_REMOVED lines=42> */
[----:B------:R-:W3:Y:S01]  /*ce00*/  MUFU.EX2 R14, R23 ;  /* 0x00000017000e7308 */ /* 0x000ee20000000800 */
[C---:B------:R-:W-:Y:S02]  /*ce10*/  FMUL.FTZ R40, R2.reuse, R40 ;  /* 0x0000002802287220 */ /* 0x040fe40000410000 */
[C---:B------:R-:W-:Y:S01]  /*ce20*/  FMUL.FTZ R41, R2.reuse, R41 ;  /* 0x0000002902297220 */ /* 0x040fe20000410000 */
[C---:B-1----:R-:W-:Y:S01]  /*ce30*/  F2FP.PACK_AB R136, R3.reuse, R6 ;  /* 0x000000060388723e */ /* 0x042fe200000000ff */
[----:B------:R-:W-:Y:S02]  /*ce40*/  FADD.FTZ R8, R3, R0 ;  /* 0x0000000003087221 */ /* 0x000fe40000010000 */
[----:B------:R-:W1:Y:S01]  /*ce50*/  SHFL.BFLY PT, R0, R5, 0x2, 0x1f ;  /* 0x0c401f0005007f89 */ /* 0x000e6200000e0000 */
[C---:B------:R-:W-:Y:S02]  /*ce60*/  FMUL.FTZ R44, R2.reuse, R44 ;  /* 0x0000002c022c7220 */ /* 0x040fe40000410000 */
[C---:B------:R-:W-:Y:S01]  /*ce70*/  FMUL.FTZ R45, R2.reuse, R45 ;  /* 0x0000002d022d7220 */ /* 0x040fe20000410000 */
[----:B------:R-:W4:Y:S01]  /*ce80*/  MUFU.EX2 R19, R19 ;  /* 0x0000001300137308 */ /* 0x000f220000000800 */
[C---:B------:R-:W-:Y:S02]  /*ce90*/  FMUL.FTZ R48, R2.reuse, R48 ;  /* 0x0000003002307220 */ /* 0x040fe40000410000 */
[C---:B--2---:R-:W-:Y:S02]  /*cea0*/  FMUL.FTZ R21, R2.reuse, R117 ;  /* 0x0000007502157220 */ /* 0x044fe40000410000 */
[C---:B------:R-:W-:Y:S02]  /*ceb0*/  FMUL.FTZ R49, R2.reuse, R49 ;  /* 0x0000003102317220 */ /* 0x040fe40000410000 */
[C---:B------:R-:W-:Y:S02]  /*cec0*/  FMUL.FTZ R52, R2.reuse, R52 ;  /* 0x0000003402347220 */ /* 0x040fe40000410000 */
[C---:B------:R-:W-:Y:S01]  /*ced0*/  FMUL.FTZ R53, R2.reuse, R53 ;  /* 0x0000003502357220 */ /* 0x040fe20000410000 */
[----:B------:R-:W-:Y:S01]  /*cee0*/  MUFU.EX2 R109, R149 ;  /* 0x00000095006d7308 */ /* 0x000fe20000000800 */
[C---:B------:R-:W-:Y:S02]  /*cef0*/  FMUL.FTZ R56, R2.reuse, R56 ;  /* 0x0000003802387220 */ /* 0x040fe40000410000 */
[----:B------:R-:W-:Y:S01]  /*cf00*/  FMUL.FTZ R57, R2, R57 ;  /* 0x0000003902397220 */ /* 0x000fe20000410000 */
[----:B---3--:R-:W-:Y:S01]  /*cf10*/  F2FP.PACK_AB R138, R10, R14 ;  /* 0x0000000e0a8a723e */ /* 0x008fe200000000ff */
[C---:B------:R-:W-:Y:S02]  /*cf20*/  FMUL.FTZ R60, R2.reuse, R60 ;  /* 0x0000003c023c7220 */ /* 0x040fe40000410000 */
[C---:B------:R-:W-:Y:S02]  /*cf30*/  FMUL.FTZ R61, R2.reuse, R61 ;  /* 0x0000003d023d7220 */ /* 0x040fe40000410000 */
[C---:B------:R-:W-:Y:S01]  /*cf40*/  FMUL.FTZ R64, R2.reuse, R64 ;  /* 0x0000004002407220 */ /* 0x040fe20000410000 */
[----:B-1----:R-:W-:Y:S01]  /*cf50*/  FMNMX.FTZ R0, R5, R0, !PT ;  /* 0x0000000005007209 */ /* 0x002fe20007810000 */
[C---:B------:R-:W-:Y:S01]  /*cf60*/  FMUL.FTZ R65, R2.reuse, R65 ;  /* 0x0000004102417220 */ /* 0x040fe20000410000 */
[----:B------:R-:W-:Y:S01]  /*cf70*/  MUFU.EX2 R113, R159 ;  /* 0x0000009f00717308 */ /* 0x000fe20000000800 */
[C---:B------:R-:W-:Y:S01]  /*cf80*/  FMUL.FTZ R68, R2.reuse, R68 ;  /* 0x0000004402447220 */ /* 0x040fe20000410000 */
[----:B----4-:R-:W-:Y:S01]  /*cf90*/  F2FP.PACK_AB R108, R15, R19 ;  /* 0x000000130f6c723e */ /* 0x010fe200000000ff */
[----:B------:R-:W1:Y:S01]  /*cfa0*/  SHFL.BFLY PT, R3, R0, 0x1, 0x1f ;  /* 0x0c201f0000037f89 */ /* 0x000e6200000e0000 */
        /* <DEDUP_REMOVED lines=13> */
[----:B------:R-:W-:Y:S01]  /*d080*/  FMUL.FTZ R92, R2, R92 ;  /* 0x0000005c025c7220 */ /* 0x000fe20000410000 */
[----:B-1----:R-:W-:Y:S01]  /*d090*/  FMNMX.FTZ R100, R0, R3, !PT ;  /* 0x0000000300647209 */ /* 0x002fe20007810000 */
[C---:B------:R-:W-:Y:S02]  /*d0a0*/  FMUL.FTZ R93, R2.reuse, R93 ;  /* 0x0000005d025d7220 */ /* 0x040fe40000410000 */
[----:B------:R-:W-:Y:S01]  /*d0b0*/  FMUL.FTZ R96, R2, R96 ;  /* 0x0000006002607220 */ /* 0x000fe20000410000 */
[----:B------:R-:W-:Y:S01]  /*d0c0*/  MUFU.EX2 R116, R156 ;  /* 0x0000009c00747308 */ /* 0x000fe20000000800 */
[C---:B------:R-:W-:Y:S02]  /*d0d0*/  FMUL.FTZ R3, R100.reuse, c[0x0][0x2d0] ;  /* 0x0000b40064037a20 */ /* 0x040fe40000410000 */
[----:B------:R-:W-:Y:S02]  /*d0e0*/  FADD.FTZ R0, -R100, R102 ;  /* 0x0000006664007221 */ /* 0x000fe40000010100 */
[--C-:B------:R-:W-:Y:S02]  /*d0f0*/  FFMA.FTZ R4, R154, c[0x0][0x2d0], -R3.reuse ;  /* 0x0000b4009a047a23 */ /* 0x100fe40000010803 */
[--C-:B------:R-:W-:Y:S02]  /*d100*/  FFMA.FTZ R5, R155, c[0x0][0x2d0], -R3.reuse ;  /* 0x0000b4009b057a23 */ /* 0x100fe40000010803 */
[--C-:B------:R-:W-:Y:S02]  /*d110*/  FFMA.FTZ R161, R11, c[0x0][0x2d0], -R3.reuse ;  /* 0x0000b4000ba17a23 */ /* 0x100fe40000010803 */
        /* <DEDUP_REMOVED lines=8> */
[C---:B------:R-:W-:Y:S02]  /*d1a0*/  FMUL.FTZ R9, R2.reuse, R129 ;  /* 0x0000008102097220 */ /* 0x040fe40000410000 */
[----:B------:R-:W-:Y:S02]  /*d1b0*/  FMUL.FTZ R97, R2, R97 ;  /* 0x0000006102617220 */ /* 0x000fe40000410000 */
[--C-:B------:R-:W-:Y:S02]  /*d1c0*/  FFMA.FTZ R6, R153, c[0x0][0x2d0], -R3.reuse ;  /* 0x0000b40099067a23 */ /* 0x100fe40000010803 */
[--C-:B------:R-:W-:Y:S01]  /*d1d0*/  FFMA.FTZ R153, R18, c[0x0][0x2d0], -R3.reuse ;  /* 0x0000b40012997a23 */ /* 0x100fe20000010803 */
[----:B------:R-:W3:Y:S01]  /*d1e0*/  MUFU.EX2 R0, R0 ;  /* 0x0000000000007308 */ /* 0x000ee20000000800 */
[--C-:B------:R-:W-:Y:S02]  /*d1f0*/  FFMA.FTZ R144, R144, c[0x0][0x2d0], -R3.reuse ;  /* 0x0000b40090907a23 */ /* 0x100fe40000010803 */
[--C-:B------:R-:W-:Y:S02]  /*d200*/  FFMA.FTZ R151, R137, c[0x0][0x2d0], -R3.reuse ;  /* 0x0000b40089977a23 */ /* 0x100fe40000010803 */
[----:B-1----:R-:W-:Y:S02]  /*d210*/  FMUL.FTZ R4, R2, R132 ;  /* 0x0000008402047220 */ /* 0x002fe40000410000 */
[--C-:B------:R-:W-:Y:S02]  /*d220*/  FFMA.FTZ R150, R103, c[0x0][0x2d0], -R3.reuse ;  /* 0x0000b40067967a23 */ /* 0x100fe40000010803 */
[--C-:B------:R-:W-:Y:S01]  /*d230*/  FFMA.FTZ R152, R22, c[0x0][0x2d0], -R3.reuse ;  /* 0x0000b40016987a23 */ /* 0x100fe20000010803 */
[----:B------:R-:W-:Y:S01]  /*d240*/  MUFU.EX2 R121, R145 ;  /* 0x0000009100797308 */ /* 0x000fe20000000800 */
[--C-:B------:R-:W-:Y:S02]  /*d250*/  FFMA.FTZ R154, R13, c[0x0][0x2d0], -R3.reuse ;  /* 0x0000b4000d9a7a23 */ /* 0x100fe40000010803 */
[C---:B------:R-:W-:Y:S01]  /*d260*/  FMUL.FTZ R13, R2.reuse, R125 ;  /* 0x0000007d020d7220 */ /* 0x040fe20000410000 */
[----:B--2---:R-:W-:Y:S01]  /*d270*/  F2FP.PACK_AB R137, R181, R11 ;  /* 0x0000000bb589723e */ /* 0x004fe200000000ff */
[----:B------:R-:W-:Y:S02]  /*d280*/  FMUL.FTZ R5, R2, R133 ;  /* 0x0000008502057220 */ /* 0x000fe40000410000 */
[----:B------:R-:W-:Y:S02]  /*d290*/  FFMA.FTZ R155, R12, c[0x0][0x2d0], -R3 ;  /* 0x0000b4000c9b7a23 */ /* 0x000fe40000010803 */
[----:B------:R-:W-:Y:S01]  /*d2a0*/  FMUL.FTZ R12, R2, R124 ;  /* 0x0000007c020c7220 */ /* 0x000fe20000410000 */
[----:B------:R1:W-:Y:S01]  /*d2b0*/  MUFU.EX2 R125, R6 ;  /* 0x00000006007d7308 */ /* 0x0003e20000000800 */
[----:B------:R-:W-:Y:S02]  /*d2c0*/  FADD.FTZ R3, R14, R8 ;  /* 0x000000080e037221 */ /* 0x000fe40000010000 */
[----:B------:R-:W-:Y:S01]  /*d2d0*/  FMUL.FTZ R8, R2, R128 ;  /* 0x0000008002087220 */ /* 0x000fe20000410000 */
[----:B------:R-:W-:Y:S01]  /*d2e0*/  IADD3 R2, R171, R162, RZ ;  /* 0x000000a2ab027210 */ /* 0x000fe20007ffe0ff */
[C---:B---3--:R-:W-:Y:S02]  /*d2f0*/  FMUL.FTZ R34, R0.reuse, R106 ;  /* 0x0000006a00227220 */ /* 0x048fe40000410000 */
[----:B------:R-:W-:Y:S01]  /*d300*/  FMUL.FTZ R35, R0, R107 ;  /* 0x0000006b00237220 */ /* 0x000fe20000410000 */
[----:B------:R-:W-:Y:S01]  /*d310*/  IADD3 R102, R169, R2, RZ ;  /* 0x00000002a9667210 */ /* 0x000fe20007ffe0ff */
[----:B------:R-:W2:Y:S01]  /*d320*/  LDSM.16.MT88.4 R140, [R2] ;  /* 0x00000000028c783b */ /* 0x000ea20000004200 */
[----:B------:R-:W3:Y:S01]  /*d330*/  MUFU.EX2 R128, R7 ;  /* 0x0000000700807308 */ /* 0x000ee20000000800 */
[----:B------:R-:W-:Y:S02]  /*d340*/  FADD.FTZ R3, R10, R3 ;  /* 0x000000030a037221 */ /* 0x000fe40000010000 */
[C---:B------:R-:W-:Y:S02]  /*d350*/  FMUL.FTZ R10, R0.reuse, R130 ;  /* 0x00000082000a7220 */ /* 0x040fe40000410000 */
[C---:B------:R-:W-:Y:S02]  /*d360*/  FFMA.FTZ R120, R0.reuse, R184, R11 ;  /* 0x000000b800787223 */ /* 0x040fe4000001000b */
[----:B------:R-:W4:Y:S01]  /*d370*/  LDSM.16.MT88.4 R104, [R102] ;  /* 0x000000006668783b */ /* 0x000f220000004200 */
[C---:B------:R-:W-:Y:S02]  /*d380*/  FMUL.FTZ R11, R0.reuse, R131 ;  /* 0x00000083000b7220 */ /* 0x040fe40000410000 */
[----:B------:R-:W-:Y:S01]  /*d390*/  FADD.FTZ R3, R19, R3 ;  /* 0x0000000313037221 */ /* 0x000fe20000010000 */
[----:B------:R-:W-:Y:S01]  /*d3a0*/  MUFU.EX2 R124, R144 ;  /* 0x00000090007c7308 */ /* 0x000fe20000000800 */
[C---:B------:R-:W-:Y:S02]  /*d3b0*/  FMUL.FTZ R14, R0.reuse, R126 ;  /* 0x0000007e000e7220 */ /* 0x040fe40000410000 */
[C---:B-1----:R-:W-:Y:S02]  /*d3c0*/  FMUL.FTZ R6, R0.reuse, R134 ;  /* 0x0000008600067220 */ /* 0x042fe40000410000 */
[----:B------:R-:W-:Y:S02]  /*d3d0*/  FADD.FTZ R103, R15, R3 ;  /* 0x000000030f677221 */ /* 0x000fe40000010000 */
[C---:B------:R-:W-:Y:S02]  /*d3e0*/  FMUL.FTZ R15, R0.reuse, R127 ;  /* 0x0000007f000f7220 */ /* 0x040fe40000410000 */
[C---:B------:R-:W-:Y:S01]  /*d3f0*/  FMUL.FTZ R18, R0.reuse, R122 ;  /* 0x0000007a00127220 */ /* 0x040fe20000410000 */
[----:B------:R-:W-:Y:S01]  /*d400*/  MUFU.EX2 R149, R147 ;  /* 0x0000009300957308 */ /* 0x000fe20000000800 */
[----:B------:R-:W-:Y:S01]  /*d410*/  FMUL.FTZ R19, R0, R123 ;  /* 0x0000007b00137220 */ /* 0x000fe20000410000 */
[----:B---3--:R-:W-:Y:S01]  /*d420*/  F2FP.PACK_AB R139, R128, R125 ;  /* 0x0000007d808b723e */ /* 0x008fe200000000ff */
[C---:B------:R-:W-:Y:S02]  /*d430*/  FMUL.FTZ R7, R0.reuse, R135 ;  /* 0x0000008700077220 */ /* 0x040fe40000410000 */
[C---:B------:R-:W-:Y:S02]  /*d440*/  FMUL.FTZ R26, R0.reuse, R114 ;  /* 0x00000072001a7220 */ /* 0x040fe40000410000 */
[C---:B------:R-:W-:Y:S02]  /*d450*/  FMUL.FTZ R27, R0.reuse, R115 ;  /* 0x00000073001b7220 */ /* 0x040fe40000410000 */
[----:B------:R-:W-:Y:S01]  /*d460*/  FADD.FTZ R120, R181, R120 ;  /* 0x00000078b5787221 */ /* 0x000fe20000010000 */
[----:B------:R-:W-:Y:S01]  /*d470*/  MUFU.EX2 R147, R150 ;  /* 0x0000009600937308 */ /* 0x000fe20000000800 */
[C---:B------:R-:W-:Y:S02]  /*d480*/  FMUL.FTZ R22, R0.reuse, R118 ;  /* 0x0000007600167220 */ /* 0x040fe40000410000 */
[C---:B------:R-:W-:Y:S02]  /*d490*/  FMUL.FTZ R23, R0.reuse, R119 ;  /* 0x0000007700177220 */ /* 0x040fe40000410000 */
[C---:B------:R-:W-:Y:S01]  /*d4a0*/  FMUL.FTZ R30, R0.reuse, R110 ;  /* 0x0000006e001e7220 */ /* 0x040fe20000410000 */
[C---:B--2---:R-:W-:Y:S04]  /*d4b0*/  HMMA.16816.F32 R4, R136.reuse, R140, R4 ;  /* 0x0000008c8804723c */ /* 0x044fe80000001804 */
[----:B------:R-:W-:Y:S01]  /*d4c0*/  MUFU.EX2 R110, R148 ;  /* 0x00000094006e7308 */ /* 0x000fe20000000800 */
[C---:B------:R-:W-:Y:S02]  /*d4d0*/  FMUL.FTZ R31, R0.reuse, R111 ;  /* 0x0000006f001f7220 */ /* 0x040fe40000410000 */
[C---:B------:R-:W-:Y:S01]  /*d4e0*/  FMUL.FTZ R38, R0.reuse, R38 ;  /* 0x0000002600267220 */ /* 0x040fe20000410000 */
[C---:B------:R-:W-:Y:S04]  /*d4f0*/  HMMA.16816.F32 R8, R136.reuse, R142, R8 ;  /* 0x0000008e8808723c */ /* 0x040fe80000001808 */
[C---:B------:R-:W-:Y:S02]  /*d500*/  FMUL.FTZ R39, R0.reuse, R39 ;  /* 0x0000002700277220 */ /* 0x040fe40000410000 */
[----:B------:R-:W1:Y:S01]  /*d510*/  MUFU.EX2 R148, R146 ;  /* 0x0000009200947308 */ /* 0x000e620000000800 */
[C---:B------:R-:W-:Y:S01]  /*d520*/  FMUL.FTZ R42, R0.reuse, R42 ;  /* 0x0000002a002a7220 */ /* 0x040fe20000410000 */
[C---:B----4-:R-:W-:Y:S04]  /*d530*/  HMMA.16816.F32 R12, R136.reuse, R104, R12 ;  /* 0x00000068880c723c */ /* 0x050fe8000000180c */
[C---:B------:R-:W-:Y:S02]  /*d540*/  FMUL.FTZ R43, R0.reuse, R43 ;  /* 0x0000002b002b7220 */ /* 0x040fe40000410000 */
[C---:B------:R-:W-:Y:S02]  /*d550*/  FMUL.FTZ R46, R0.reuse, R46 ;  /* 0x0000002e002e7220 */ /* 0x040fe40000410000 */
[----:B------:R-:W-:Y:S01]  /*d560*/  MUFU.EX2 R146, R151 ;  /* 0x0000009700927308 */ /* 0x000fe20000000800 */
[C---:B------:R-:W-:Y:S03]  /*d570*/  HMMA.16816.F32 R16, R136.reuse, R106, R16 ;  /* 0x0000006a8810723c */ /* 0x040fe60000001810 */
[C---:B------:R-:W-:Y:S02]  /*d580*/  FMUL.FTZ R47, R0.reuse, R47 ;  /* 0x0000002f002f7220 */ /* 0x040fe40000410000 */
[C---:B------:R-:W-:Y:S02]  /*d590*/  FMUL.FTZ R50, R0.reuse, R50 ;  /* 0x0000003200327220 */ /* 0x040fe40000410000 */
[C---:B------:R-:W-:Y:S02]  /*d5a0*/  FMUL.FTZ R51, R0.reuse, R51 ;  /* 0x0000003300337220 */ /* 0x040fe40000410000 */
[----:B------:R-:W-:Y:S03]  /*d5b0*/  MUFU.EX2 R144, R152 ;  /* 0x0000009800907308 */ /* 0x000fe60000000800 */
[C---:B------:R-:W-:Y:S01]  /*d5c0*/  FMUL.FTZ R54, R0.reuse, R54 ;  /* 0x0000003600367220 */ /* 0x040fe20000410000 */
        /* <DEDUP_REMOVED lines=28> */
[----:B------:R-:W-:Y:S01]  /*d790*/  IADD3 R0, R172, R162, RZ ;  /* 0x000000a2ac007210 */ /* 0x000fe20007ffe0ff */
[----:B------:R-:W-:Y:S01]  /*d7a0*/  FADD.FTZ R103, R109, R103 ;  /* 0x000000676d677221 */ /* 0x000fe20000010000 */
[----:B------:R-:W2:Y:S02]  /*d7b0*/  MUFU.EX2 R142, R155 ;  /* 0x0000009b008e7308 */ /* 0x000ea40000000800 */
[----:B------:R-:W-:Y:S01]  /*d7c0*/  IADD3 R3, R169, R0, RZ ;  /* 0x00000000a9037210 */ /* 0x000fe20007ffe0ff */
[----:B------:R-:W3:Y:S01]  /*d7d0*/  LDSM.16.MT88.4 R104, [R0] ;  /* 0x000000000068783b */ /* 0x000ee20000004200 */
[C---:B------:R-:W-:Y:S01]  /*d7e0*/  FADD.FTZ R103, R110.reuse, R103 ;  /* 0x000000676e677221 */ /* 0x040fe20000010000 */
[----:B------:R-:W-:Y:S02]  /*d7f0*/  F2FP.PACK_AB R110, R110, R109 ;  /* 0x0000006d6e6e723e */ /* 0x000fe400000000ff */
[----:B------:R-:W-:Y:S01]  /*d800*/  F2FP.PACK_AB R109, R124, R121 ;  /* 0x000000797c6d723e */ /* 0x000fe200000000ff */
[----:B------:R-:W-:Y:S02]  /*d810*/  FADD.FTZ R103, R113, R103 ;  /* 0x0000006771677221 */ /* 0x000fe40000010000 */
[----:B------:R-:W-:Y:S02]  /*d820*/  MUFU.EX2 R141, R161 ;  /* 0x000000a1008d7308 */ /* 0x000fe40000000800 */
[----:B------:R-:W-:Y:S04]  /*d830*/  FADD.FTZ R103, R112, R103 ;  /* 0x0000006770677221 */ /* 0x000fe80000010000 */
[----:B------:R-:W-:Y:S04]  /*d840*/  FADD.FTZ R103, R117, R103 ;  /* 0x0000006775677221 */ /* 0x000fe80000010000 */
[----:B------:R-:W-:Y:S01]  /*d850*/  FADD.FTZ R103, R116, R103 ;  /* 0x0000006774677221 */ /* 0x000fe20000010000 */
[----:B------:R-:W4:Y:S03]  /*d860*/  MUFU.EX2 R140, R180 ;  /* 0x000000b4008c7308 */ /* 0x000f260000000800 */
[----:B-1----:R-:W-:Y:S01]  /*d870*/  FADD.FTZ R103, R119, R103 ;  /* 0x0000006777677221 */ /* 0x002fe20000010000 */
[C---:B---3--:R-:W-:Y:S08]  /*d880*/  HMMA.16816.F32 R20, R136.reuse, R104, R20 ;  /* 0x000000688814723c */ /* 0x048ff00000001814 */
        /* <DEDUP_REMOVED lines=30> */
[----:B----4-:R-:W-:Y:S01]  /*da70*/  F2FP.PACK_AB R139, R140, R141 ;  /* 0x0000008d8c8b723e */ /* 0x010fe200000000ff */
        /* <DEDUP_REMOVED lines=80> */
[C---:B------:R-:W-:Y:S04]  /*df80*/  HMMA.16816.F32 R88, R104.reuse, R110, R88 ;  /* 0x0000006e6858723c */ /* 0x040fe80000001858 */
[----:B------:R-:W-:Y:S02]  /*df90*/  FADD.FTZ R108, R128, R108 ;  /* 0x0000006c806c7221 */ /* 0x000fe40000010000 */
[----:B------:R-:W1:Y:S02]  /*dfa0*/  LDSM.16.MT88.4 R128, [R2+0x1800] ;  /* 0x001800000280783b */ /* 0x000e640000004200 */
        /* <DEDUP_REMOVED lines=42> */
[C---:B----4-:R-:W-:Y:S04]  /*e250*/  HMMA.16816.F32 R68, R136.reuse, R8, R68 ;  /* 0x000000088844723c */ /* 0x050fe80000001844 */
[----:B------:R-:W-:Y:S04]  /*e260*/  FADD.FTZ R184, R140, R0 ;  /* 0x000000008cb87221 */ /* 0x000fe80000010000 */
        /* <DEDUP_REMOVED lines=13> */
[----:B------:R-:W-:Y:S01]  /*e340*/  IMAD R2, R173, 0x40, R193 ;  /* 0x00000040ad027824 */ /* 0x000fe200078e02c1 */
[----:B------:R-:W-:Y:S01]  /*e350*/  ISETP.NE.AND P4, PT, R215, 0x1, PT ;  /* 0x00000001d700780c */ /* 0x000fe20003f85270 */
[----:B------:R-:W-:Y:S01]  /*e360*/  IMAD.MOV.U32 R174, RZ, RZ, RZ ;  /* 0x000000ffffae7224 */ /* 0x000fe200078e00ff */
[----:B------:R-:W-:Y:S01]  /*e370*/  ISETP.GT.AND P3, PT, R214, 0x3f, PT ;  /* 0x0000003fd600780c */ /* 0x000fe20003f64270 */
[----:B------:R-:W-:Y:S01]  /*e380*/  IMAD.SHL.U32 R18, R185, 0x2, RZ ;  /* 0x00000002b9127824 */ /* 0x000fe200078e00ff */
[----:B------:R-:W-:Y:S01]  /*e390*/  IADD3 R2, R2, -0x80, R214 ;  /* 0xffffff8002027810 */ /* 0x000fe20007ffe0d6 */
[C---:B------:R-:W-:Y:S01]  /*e3a0*/  IMAD.SHL.U32 R17, R186.reuse, 0x2, RZ ;  /* 0x00000002ba117824 */ /* 0x040fe200078e00ff */
[----:B------:R-:W-:Y:S01]  /*e3b0*/  SHF.R.S32.HI R214, RZ, 0x1f, R185 ;  /* 0x0000001fffd67819 */ /* 0x000fe200000114b9 */
[----:B------:R-:W-:Y:S01]  /*e3c0*/  IMAD.SHL.U32 R16, R177, 0x2, RZ ;  /* 0x00000002b1107824 */ /* 0x000fe200078e00ff */
[----:B------:R-:W-:Y:S01]  /*e3d0*/  SHF.L.U64.HI R14, R186, 0x1, R7 ;  /* 0x00000001ba0e7819 */ /* 0x000fe20000010207 */
[----:B------:R-:W-:Y:S01]  /*e3e0*/  IMAD.MOV.U32 R0, RZ, RZ, R2 ;  /* 0x000000ffff007224 */ /* 0x000fe200078e0002 */
[----:B------:R-:W-:Y:S02]  /*e3f0*/  SHF.L.U64.HI R15, R185, 0x1, R214 ;  /* 0x00000001b90f7819 */ /* 0x000fe400000102d6 */
        /* <DEDUP_REMOVED lines=25> */
.L_x_2193:
[----:B------:R-:W-:-:S05]  /*e590*/  BRA.DIV ~URZ, `(.L_x_2087) ;  /* 0x0000a7227f007947 */ /* 0x000fca000b800000 */
[----:B------:R-:W3:Y:S01]  /*e5a0*/  SHFL.IDX PT, R2, R10, RZ, 0x181f ;  /* 0x00181fff0a027589 */ /* 0x000ee200000e0000 */
[----:B------:R-:W-:Y:S01]  /*e5b0*/  IMAD R0, R178, 0x6000, R207 ;  /* 0x00006000b2007824 */ /* 0x000fe200078e02cf */
[----:B---3--:R-:W-:Y:S05]  /*e5c0*/  IADD3 R8, P0, R2, R16, RZ ;  /* 0x0000001002087210 */ /* 0x008fea0007f1e0ff */
[----:B--2---:R-:W-:Y:S01]  /*e5d0*/  IMAD.X R9, R4, 0x1, R12, P0 ;  /* 0x0000000104097824 */ /* 0x004fe200000e060c */
[----:B------:R-:W-:Y:S05]  /*e5e0*/  IADD3 R6, P0, R2, R17, RZ ;  /* 0x0000001102067210 */ /* 0x000fea0007f1e0ff */
[----:B------:R-:W-:Y:S01]  /*e5f0*/  IMAD.X R7, R4, 0x1, R14, P0 ;  /* 0x0000000104077824 */ /* 0x000fe200000e060e */
[----:B------:R-:W-:Y:S04]  /*e600*/  ISETP.GE.AND P0, PT, R177, c[0x0][0x1d4], PT ;  /* 0x00007500b1007a0c */ /* 0x000fe80003f06270 */
[----:B------:R-:W-:Y:S09]  /*e610*/  SEL R13, RZ, 0x10, P0 ;  /* 0x00000010ff0d7807 */ /* 0x000ff20000000000 */
[----:B------:R-:W-:Y:S01]  /*e620*/  @!PT LDS RZ, [RZ] ;  /* 0x00000000fffff984 */ /* 0x000fe20000000800 */
[----:B------:R-:W-:Y:S01]  /*e630*/  @!PT LDS RZ, [RZ] ;  /* 0x00000000fffff984 */ /* 0x000fe20000000800 */
[----:B------:R2:W-:Y:S01]  /*e640*/  LDGSTS.E.BYPASS.LTC128B.128 [R0], [R8.64], !P0 ;  /* 0x0000000008007fae */ /* 0x0005e2000c101d46 */
[----:B------:R-:W-:Y:S04]  /*e650*/  ISETP.GE.AND P0, PT, R186, c[0x0][0x1d4], PT ;  /* 0x00007500ba007a0c */ /* 0x000fe80003f06270 */
[----:B------:R-:W-:Y:S09]  /*e660*/  SEL R11, RZ, 0x10, P0 ;  /* 0x00000010ff0b7807 */ /* 0x000ff20000000000 */
[----:B------:R2:W-:Y:S01]  /*e670*/  LDGSTS.E.BYPASS.LTC128B.128 [R0+0x2000], [R6.64], !P0 ;  /* 0x0200000006007fae */ /* 0x0005e2000c101d46 */
[----:B------:R-:W-:Y:S05]  /*e680*/  IADD3 R2, P0, R2, R18, RZ ;  /* 0x0000001202027210 */ /* 0x000fea0007f1e0ff */
[----:B------:R-:W-:Y:S01]  /*e690*/  IMAD.X R3, R4, 0x1, R15, P0 ;  /* 0x0000000104037824 */ /* 0x000fe200000e060f */
[----:B------:R-:W-:Y:S01]  /*e6a0*/  ISETP.GE.AND P0, PT, R185, c[0x0][0x1d4], PT ;  /* 0x00007500b9007a0c */ /* 0x000fe20003f06270 */
[----:B------:R3:W4:Y:S11]  /*e6b0*/  SHFL.IDX PT, R4, R5, 0x1, 0x181f ;  /* 0x00381f0005047f89 */ /* 0x00073600000e0000 */
[----:B------:R-:W-:Y:S01]  /*e6c0*/  @!UPT UIADD3 URZ, URZ, URZ, URZ ;  /* 0x0000003f3f3ff290 */ /* 0x000fe2000fffe03f */
[----:B------:R5:W-:Y:S01]  /*e6d0*/  LDGSTS.E.BYPASS.LTC128B.128 [R0+0x4000], [R2.64], !P0 ;  /* 0x0400000002007fae */ /* 0x000be2000c101d46 */
[----:B-1-3--:R-:W-:Y:S03]  /*e6e0*/  SEL R5, RZ, 0x10, P0 ;  /* 0x00000010ff057807 */ /* 0x00afe60000000000 */
[----:B-----5:R2:W1:Y:S04]  /*e6f0*/  SHFL.IDX PT, R2, R10, 0x1, 0x181f ;  /* 0x00381f000a027f89 */ /* 0x02046800000e0000 */
.L_x_2194:
[----:B----4-:R-:W-:Y:S04]  /*e700*/  IADD3 R3, -R13, 0x10, RZ ;  /* 0x000000100d037810 */ /* 0x010fe80007ffe1ff */
        /* <DEDUP_REMOVED lines=23> */
.L_x_2085:
[----:B------:R-:W-:Y:S05]  /*e880*/  BSYNC B0 ;  /* 0x0000000000007941 */ /* 0x000fea0003800000 */
.L_x_2084:
[C---:B------:R-:W-:Y:S01]  /*e890*/  ISETP.GE.AND P0, PT, R163.reuse, 0x1, PT ;  /* 0x00000001a300780c */ /* 0x040fe20003f06270 */
[----:B------:R-:W0:Y:S01]  /*e8a0*/  LDGDEPBAR ;  /* 0x00000000000079af */ /* 0x000e220000000000 */
[----:B-1----:R-:W-:Y:S01]  /*e8b0*/  IADD3 R0, R163, 0x1, RZ ;  /* 0x00000001a3007810 */ /* 0x002fe20007ffe0ff */
[----:B------:R-:W-:Y:S03]  /*e8c0*/  IMAD.MOV.U32 R102, RZ, RZ, R100 ;  /* 0x000000ffff667224 */ /* 0x000fe600078e0064 */
[----:B------:R-:W-:Y:S01]  /*e8d0*/  SEL R163, R0, RZ, !P0 ;  /* 0x000000ff00a37207 */ /* 0x000fe20004000000 */
[----:B------:R-:W-:Y:S01]  /*e8e0*/  IMAD.MOV.U32 R0, RZ, RZ, R101 ;  /* 0x000000ffff007224 */ /* 0x000fe200078e0065 */
[C---:B------:R-:W-:Y:S02]  /*e8f0*/  ISETP.GT.AND P0, PT, R173.reuse, R182, PT ;  /* 0x000000b6ad00720c */ /* 0x040fe40003f04270 */
[----:B------:R-:W-:Y:S11]  /*e900*/  IADD3 R173, R173, -0x1, RZ ;  /* 0xffffffffadad7810 */ /* 0x000ff60007ffe0ff */
[----:B------:R-:W-:-:S05]  /*e910*/  @P0 BRA `(.L_x_2088) ;  /* 0xffffcc9000000947 */ /* 0x000fca000383ffff */
.L_x_2078:
[----:B------:R-:W-:-:S13]  /*e920*/  ISETP.GE.AND P0, PT, R173, R188, PT ;  /* 0x000000bcad00720c */ /* 0x000fda0003f06270 */
[----:B------:R-:W-:Y:S05]  /*e930*/  @!P0 BRA `(.L_x_2089) ;  /* 0x00003e7000008947 */ /* 0x000fea0003800000 */
[----:B------:R-:W-:Y:S02]  /*e940*/  MOV R103, R100 ;  /* 0x0000006400677202 */ /* 0x000fe40000000f00 */
[----:B------:R-:W-:Y:S02]  /*e950*/  MOV R102, R101 ;  /* 0x0000006500667202 */ /* 0x000fe40000000f00 */
.L_x_2106:
[----:B------:R-:W-:Y:S04]  /*e960*/  DEPBAR.LE SB0, 0x2 ;  /* 0x000080800000791a */ /* 0x000fe80000000000 */
[----:B------:R-:W-:Y:S01]  /*e970*/  WARPSYNC 0xffffffff ;  /* 0xffffffff00007948 */ /* 0x000fe20003800000 */
[----:B------:R-:W-:Y:S01]  /*e980*/  BAR.SYNC.DEFER_BLOCKING 0x0 ;  /* 0x0000000000007b1d */ /* 0x000fe20000010000 */
[----:B------:R-:W-:Y:S01]  /*e990*/  IMAD.MOV.U32 R0, RZ, RZ, 0x20 ;  /* 0x00000020ff007424 */ /* 0x000fe200078e00ff */
[----:B------:R-:W-:Y:S01]  /*e9a0*/  ISETP.GE.AND P0, PT, R188, R173, PT ;  /* 0x000000adbc00720c */ /* 0x000fe20003f06270 */
[----:B------:R-:W-:Y:S03]  /*e9b0*/  IMAD R162, R163, 0x6000, RZ ;  /* 0x00006000a3a27824 */ /* 0x000fe600078e02ff */
[----:B------:R-:W-:Y:S02]  /*e9c0*/  SEL R160, R0, 0xffffffe0, !P2 ;  /* 0xffffffe000a07807 */ /* 0x000fe40005000000 */
[----:B------:R-:W-:Y:S05]  /*e9d0*/  IADD3 R0, R170, R162, RZ ;  /* 0x000000a2aa007210 */ /* 0x000fea0007ffe0ff */
        /* <DEDUP_REMOVED lines=37> */
.L_x_2195:
        /* <DEDUP_REMOVED lines=22> */
.L_x_2196:
        /* <DEDUP_REMOVED lines=23> */
.L_x_2091:
[----:B------:R-:W-:Y:S05]  /*ef00*/  BSYNC B0 ;  /* 0x0000000000007941 */ /* 0x000fea0003800000 */
.L_x_2090:
[----:B------:R-:W0:Y:S01]  /*ef10*/  LDGDEPBAR ;  /* 0x00000000000079af */ /* 0x000e220000000000 */
[----:B------:R-:W-:Y:S01]  /*ef20*/  WARPSYNC 0xffffffff ;  /* 0xffffffff00007948 */ /* 0x000fe20003800000 */
[C---:B--23--:R-:W-:Y:S01]  /*ef30*/  HMMA.16816.F32 R4, R32.reuse, R8, RZ ;  /* 0x000000082004723c */ /* 0x04cfe200000018ff */
[----:B------:R-:W-:Y:S01]  /*ef40*/  MOV R2, 0x40 ;  /* 0x0000004000027802 */ /* 0x000fe20000000f00 */
[----:B------:R-:W-:Y:S02]  /*ef50*/  ULDC UR4, c[0x0][0x324] ;  /* 0x0000c90000047ab9 */ /* 0x000fe40000000800 */
[----:B------:R-:W-:Y:S01]  /*ef60*/  IADD3 R3, R170, R162, RZ ;  /* 0x000000a2aa037210 */ /* 0x000fe20007ffe0ff */
[----:B------:R-:W-:Y:S01]  /*ef70*/  ULOP3.LUT UR4, URZ, UR4, URZ, 0x33, !UPT ;  /* 0x000000043f047292 */ /* 0x000fe2000f8e333f */
[----:B------:R-:W-:Y:S02]  /*ef80*/  SEL R161, R2, 0xffffffc0, !P1 ;  /* 0xffffffc002a17807 */ /* 0x000fe40004800000 */
[C---:B------:R-:W-:Y:S01]  /*ef90*/  HMMA.16816.F32 R8, R32.reuse, R10, RZ ;  /* 0x0000000a2008723c */ /* 0x040fe200000018ff */
[CC--:B------:R-:W-:Y:S03]  /*efa0*/  IADD3 R2, R160.reuse, R3.reuse, RZ ;  /* 0x00000003a0027210 */ /* 0x0c0fe60007ffe0ff */
[C---:B------:R-:W-:Y:S02]  /*efb0*/  IADD3 R100, R161.reuse, R0, RZ ;  /* 0x00000000a1647210 */ /* 0x040fe40007ffe0ff */
[----:B------:R-:W-:Y:S02]  /*efc0*/  IADD3 R3, R160, R3, R161 ;  /* 0x00000003a0037210 */ /* 0x000fe40007ffe0a1 */
[C---:B----4-:R-:W-:Y:S01]  /*efd0*/  HMMA.16816.F32 R12, R32.reuse, R16, RZ ;  /* 0x00000010200c723c */ /* 0x050fe200000018ff */
[----:B------:R-:W-:Y:S04]  /*efe0*/  MOV R168, c[0x0][0x2c4] ;  /* 0x0000b10000a87a02 */ /* 0x000fe80000000f00 */
[----:B------:R-:W-:Y:S02]  /*eff0*/  ISETP.NE.AND P0, PT, R168, 0x1, PT ;  /* 0x00000001a800780c */ /* 0x000fe40003f05270 */
[----:B------:R-:W-:Y:S01]  /*f000*/  MOV R168, c[0x0][0x32c] ;  /* 0x0000cb0000a87a02 */ /* 0x000fe20000000f00 */
[C---:B------:R-:W-:Y:S03]  /*f010*/  HMMA.16816.F32 R16, R32.reuse, R18, RZ ;  /* 0x000000122010723c */ /* 0x040fe600000018ff */
[----:B------:R-:W-:Y:S05]  /*f020*/  ISETP.GE.AND P4, PT, R168, 0x1, PT ;  /* 0x00000001a800780c */ /* 0x000fea0003f86270 */
        /* <DEDUP_REMOVED lines=15> */
[----:B------:R-:W-:Y:S01]  /*f120*/  IADD3 R156, R161, R101, RZ ;  /* 0x00000065a19c7210 */ /* 0x000fe20007ffe0ff */
        /* <DEDUP_REMOVED lines=155> */
[----:B------:R5:W2:Y:S01]  /*fae0*/  MUFU.TANH R8, R2 ;  /* 0x0000000200087308 */ /* 0x000aa20000002400 */
[----:B-1----:R-:W-:Y:S09]  /*faf0*/  FMUL.FTZ R0, R14, c[0x0][0x320] ;  /* 0x0000c8000e007a20 */ /* 0x002ff20000410000 */
[----:B------:R1:W1:Y:S01]  /*fb00*/  MUFU.TANH R152, R0 ;  /* 0x0000000000987308 */ /* 0x0002620000002400 */
[----:B-----5:R-:W-:Y:S01]  /*fb10*/  IADD3 R2, R178, 0x1, RZ ;  /* 0x00000001b2027810 */ /* 0x020fe20007ffe0ff */
        /* <DEDUP_REMOVED lines=34> */
[----:B------:R-:W-:Y:S01]  /*fd40*/  FMUL.FTZ R0, R34, c[0x0][0x320] ;  /* 0x0000c80022007a20 */ /* 0x000fe20000410000 */
[----:B------:R-:W-:Y:S03]  /*fd50*/  ISETP.GE.AND P0, PT, R178, 0x1, PT ;  /* 0x00000001b200780c */ /* 0x000fe60003f06270 */
[----:B------:R1:W1:Y:S01]  /*fd60*/  MUFU.TANH R23, R0 ;  /* 0x0000000000177308 */ /* 0x0002620000002400 */
[----:B------:R-:W-:Y:S01]  /*fd70*/  SEL R178, R2, RZ, !P0 ;  /* 0x000000ff02b27207 */ /* 0x000fe20004000000 */
[----:B------:R-:W5:Y:S01]  /*fd80*/  SHFL.IDX PT, R3, R4, RZ, 0x1c1f ;  /* 0x001c1fff04037589 */ /* 0x000f6200000e0000 */
[----:B-1----:R-:W-:Y:S07]  /*fd90*/  FMUL.FTZ R0, R35, c[0x0][0x320] ;  /* 0x0000c80023007a20 */ /* 0x002fee0000410000 */
        /* <DEDUP_REMOVED lines=21> */
.L_x_2096:
[----:B------:R-:W-:Y:S04]  /*fef0*/  MOV R7, 0x1 ;  /* 0x0000000100077802 */ /* 0x000fe80000000f00 */
[----:B------:R-:W-:Y:S11]  /*ff00*/  ISETP.NE.AND P0, PT, R7, c[0x0][0x32c], PT ;  /* 0x0000cb0007007a0c */ /* 0x000ff60003f05270 */
[----:B------:R-:W-:Y:S02]  /*ff10*/  @!UPT UIADD3 URZ, URZ, URZ, URZ ;  /* 0x0000003f3f3ff290 */ /* 0x000fe4000fffe03f */
[----:B------:R-:W-:Y:S05]  /*ff20*/  @P0 IMAD.HI.U32 R7, R3, c[0x0][0x330], RZ ;  /* 0x0000cc0003070a27 */ /* 0x000fea00078e00ff */
[----:B------:R-:W-:Y:S02]  /*ff30*/  @P0 SHF.R.U32.HI R3, RZ, c[0x0][0x334], R7 ;  /* 0x0000cd00ff030a19 */ /* 0x000fe40000011607 */
.L_x_2097:
[----:B------:R-:W-:Y:S05]  /*ff40*/  BSYNC B0 ;  /* 0x0000000000007941 */ /* 0x000fea0003800000 */
.L_x_2095:
[----:B------:R-:W-:Y:S04]  /*ff50*/  IMAD R3, R3, c[0x0][0x32c], -R150 ;  /* 0x0000cb0003037a24 */ /* 0x000fe800078e0a96 */
[----:B------:R-:W-:Y:S05]  /*ff60*/  IMAD.IADD R3, R3, 0x1, -R191 ;  /* 0x0000000103037824 */ /* 0x000fea00078e0abf */
[----:B------:R-:W-:Y:S02]  /*ff70*/  IMNMX R0, R0, R3, !PT ;  /* 0x0000000300007217 */ /* 0x000fe40007800200 */
[----:B------:R-:W-:Y:S04]  /*ff80*/  IADD3 R3, R3, c[0x0][0x32c], RZ ;  /* 0x0000cb0003037a10 */ /* 0x000fe80007ffe0ff */
[----:B------:R-:W-:Y:S02]  /*ff90*/  IMNMX R2, R2, R3, PT ;  /* 0x0000000302027217 */ /* 0x000fe40003800200 */
.L_x_2094:
        /* <DEDUP_REMOVED lines=66> */
.L_x_2100:
[----:B------:R-:W-:Y:S04]  /*103c0*/  MOV R4, 0x1 ;  /* 0x0000000100047802 */ /* 0x000fe80000000f00 */
[----:B------:R-:W-:Y:S11]  /*103d0*/  ISETP.NE.AND P0, PT, R4, c[0x0][0x32c], PT ;  /* 0x0000cb0004007a0c */ /* 0x000ff60003f05270 */
[----:B------:R-:W-:Y:S02]  /*103e0*/  @!UPT UIADD3 URZ, URZ, URZ, URZ ;  /* 0x0000003f3f3ff290 */ /* 0x000fe4000fffe03f */
[----:B------:R-:W-:Y:S05]  /*103f0*/  @P0 IMAD.HI.U32 R4, R0, c[0x0][0x330], RZ ;  /* 0x0000cc0000040a27 */ /* 0x000fea00078e00ff */
[----:B------:R-:W-:Y:S02]  /*10400*/  @P0 SHF.R.U32.HI R0, RZ, c[0x0][0x334], R4 ;  /* 0x0000cd00ff000a19 */ /* 0x000fe40000011604 */
.L_x_2101:
[----:B------:R-:W-:Y:S05]  /*10410*/  BSYNC B0 ;  /* 0x0000000000007941 */ /* 0x000fea0003800000 */
.L_x_2099:
[----:B------:R-:W-:Y:S04]  /*10420*/  IMAD R0, R0, c[0x0][0x32c], -R150 ;  /* 0x0000cb0000007a24 */ /* 0x000fe800078e0a96 */
[----:B------:R-:W-:Y:S05]  /*10430*/  IMAD.IADD R0, R0, 0x1, -R191 ;  /* 0x0000000100007824 */ /* 0x000fea00078e0abf */
[----:B------:R-:W-:Y:S02]  /*10440*/  IMNMX R2, R2, R0, !PT ;  /* 0x0000000002027217 */ /* 0x000fe40007800200 */
[----:B------:R-:W-:Y:S04]  /*10450*/  IADD3 R0, R0, c[0x0][0x32c], RZ ;  /* 0x0000cb0000007a10 */ /* 0x000fe80007ffe0ff */
[----:B------:R-:W-:Y:S02]  /*10460*/  IMNMX R3, R3, R0, PT ;  /* 0x0000000003037217 */ /* 0x000fe40003800200 */
.L_x_2098:
        /* <DEDUP_REMOVED lines=48> */
[C---:B------:R-:W-:Y:S01]  /*10770*/  ISETP.GT.AND P0, PT, R2.reuse, 0x1, P3 ;  /* 0x000000010200780c */ /* 0x040fe20001f04270 */
[----:B------:R-:W-:Y:S03]  /*10780*/  MUFU.EX2 R8, R7 ;  /* 0x0000000700087308 */ /* 0x000fe60000000800 */
[----:B------:R-:W-:Y:S04]  /*10790*/  ISETP.LT.OR P0, PT, R3, 0x2, P0 ;  /* 0x000000020300780c */ /* 0x000fe80000701670 */
[----:B------:R-:W-:Y:S02]  /*107a0*/  FSEL R5, R155, -INF , !P0 ;  /* 0xff8000009b057808 */ /* 0x000fe40004000000 */
[----:B------:R-:W-:Y:S01]  /*107b0*/  ISETP.GT.AND P0, PT, R2, 0x8, P3 ;  /* 0x000000080200780c */ /* 0x000fe20001f04270 */
[----:B------:R-:W1:Y:S03]  /*107c0*/  MUFU.EX2 R0, R0 ;  /* 0x0000000000007308 */ /* 0x000e660000000800 */
[C---:B------:R-:W-:Y:S04]  /*107d0*/  ISETP.LT.OR P0, PT, R3.reuse, 0x9, P0 ;  /* 0x000000090300780c */ /* 0x040fe80000701670 */
[----:B------:R-:W-:Y:S02]  /*107e0*/  FSEL R139, R154, -INF , !P0 ;  /* 0xff8000009a8b7808 */ /* 0x000fe40004000000 */
[C---:B------:R-:W-:Y:S01]  /*107f0*/  ISETP.GT.AND P0, PT, R2.reuse, 0x9, P3 ;  /* 0x000000090200780c */ /* 0x040fe20001f04270 */
[----:B------:R-:W2:Y:S03]  /*10800*/  MUFU.EX2 R7, R6 ;  /* 0x0000000600077308 */ /* 0x000ea60000000800 */
[----:B------:R-:W-:Y:S04]  /*10810*/  ISETP.LT.OR P0, PT, R3, 0xa, P0 ;  /* 0x0000000a0300780c */ /* 0x000fe80000701670 */
[----:B------:R-:W-:Y:S02]  /*10820*/  FSEL R140, R153, -INF , !P0 ;  /* 0xff800000998c7808 */ /* 0x000fe40004000000 */
[----:B------:R-:W-:Y:S01]  /*10830*/  ISETP.GT.AND P0, PT, R2, 0x10, P3 ;  /* 0x000000100200780c */ /* 0x000fe20001f04270 */
[----:B------:R-:W-:Y:S03]  /*10840*/  MUFU.EX2 R159, R159 ;  /* 0x0000009f009f7308 */ /* 0x000fe60000000800 */
[C---:B------:R-:W-:Y:S01]  /*10850*/  ISETP.LT.OR P0, PT, R3.reuse, 0x11, P0 ;  /* 0x000000110300780c */ /* 0x040fe20000701670 */
[C---:B-1----:R-:W-:Y:S02]  /*10860*/  FMUL.FTZ R9, R0.reuse, R129 ;  /* 0x0000008100097220 */ /* 0x042fe40000410000 */
        /* <DEDUP_REMOVED lines=8> */
[----:B--2---:R-:W-:Y:S01]  /*108f0*/  F2FP.PACK_AB R136, R7, R8 ;  /* 0x000000080788723e */ /* 0x004fe200000000ff */
[C---:B------:R-:W-:Y:S01]  /*10900*/  FMUL.FTZ R17, R0.reuse, R121 ;  /* 0x0000007900117220 */ /* 0x040fe20000410000 */
[----:B------:R-:W-:Y:S01]  /*10910*/  FSEL R147, R147, -INF , !P0 ;  /* 0xff80000093937808 */ /* 0x000fe20004000000 */
[----:B------:R-:W-:Y:S01]  /*10920*/  FMUL.FTZ R28, R0, R108 ;  /* 0x0000006c001c7220 */ /* 0x000fe20000410000 */
[----:B------:R-:W-:Y:S01]  /*10930*/  ISETP.GT.AND P0, PT, R2, 0x18, P3 ;  /* 0x000000180200780c */ /* 0x000fe20001f04270 */
[C---:B------:R-:W-:Y:S01]  /*10940*/  FMUL.FTZ R29, R0.reuse, R109 ;  /* 0x0000006d001d7220 */ /* 0x040fe20000410000 */
[----:B------:R-:W-:Y:S01]  /*10950*/  MUFU.EX2 R124, R168 ;  /* 0x000000a8007c7308 */ /* 0x000fe20000000800 */
[C---:B------:R-:W-:Y:S01]  /*10960*/  FMUL.FTZ R36, R0.reuse, R36 ;  /* 0x0000002400247220 */ /* 0x040fe20000410000 */
[C---:B------:R-:W-:Y:S01]  /*10970*/  ISETP.LT.OR P0, PT, R3.reuse, 0x19, P0 ;  /* 0x000000190300780c */ /* 0x040fe20000701670 */
[C---:B------:R-:W-:Y:S02]  /*10980*/  FMUL.FTZ R37, R0.reuse, R37 ;  /* 0x0000002500257220 */ /* 0x040fe40000410000 */
[----:B------:R-:W-:Y:S01]  /*10990*/  FMUL.FTZ R40, R0, R40 ;  /* 0x0000002800287220 */ /* 0x000fe20000410000 */
[----:B------:R-:W-:Y:S01]  /*109a0*/  FSEL R146, R146, -INF , !P0 ;  /* 0xff80000092927808 */ /* 0x000fe20004000000 */
[----:B------:R-:W-:Y:S01]  /*109b0*/  FMUL.FTZ R41, R0, R41 ;  /* 0x0000002900297220 */ /* 0x000fe20000410000 */
[----:B------:R-:W-:Y:S01]  /*109c0*/  ISETP.GT.AND P0, PT, R2, 0x19, P3 ;  /* 0x000000190200780c */ /* 0x000fe20001f04270 */
[C---:B------:R-:W-:Y:S01]  /*109d0*/  FMUL.FTZ R44, R0.reuse, R44 ;  /* 0x0000002c002c7220 */ /* 0x040fe20000410000 */
[----:B------:R-:W-:Y:S01]  /*109e0*/  MUFU.EX2 R109, R148 ;  /* 0x00000094006d7308 */ /* 0x000fe20000000800 */
[C---:B------:R-:W-:Y:S01]  /*109f0*/  FMUL.FTZ R45, R0.reuse, R45 ;  /* 0x0000002d002d7220 */ /* 0x040fe20000410000 */
[----:B------:R-:W-:Y:S01]  /*10a00*/  ISETP.LT.OR P0, PT, R3, 0x1a, P0 ;  /* 0x0000001a0300780c */ /* 0x000fe20000701670 */
[C---:B------:R-:W-:Y:S02]  /*10a10*/  FMUL.FTZ R48, R0.reuse, R48 ;  /* 0x0000003000307220 */ /* 0x040fe40000410000 */
        /* <DEDUP_REMOVED lines=41> */
[C---:B------:R-:W-:Y:S03]  /*10cb0*/  FMUL.FTZ R97, R0.reuse, R97 ;  /* 0x0000006100617220 */ /* 0x040fe60000410000 */
[----:B------:R-:W-:Y:S01]  /*10cc0*/  FSEL R154, R25, -INF , !P0 ;  /* 0xff800000199a7808 */ /* 0x000fe20004000000 */
[----:B------:R-:W-:Y:S01]  /*10cd0*/  FMUL.FTZ R25, R0, R113 ;  /* 0x0000007100197220 */ /* 0x000fe20000410000 */
[----:B------:R-:W-:Y:S04]  /*10ce0*/  ISETP.GT.AND P0, PT, R2, 0x31, P3 ;  /* 0x000000310200780c */ /* 0x000fe80001f04270 */
[C---:B------:R-:W-:Y:S04]  /*10cf0*/  ISETP.LT.OR P0, PT, R3.reuse, 0x32, P0 ;  /* 0x000000320300780c */ /* 0x040fe80000701670 */
[----:B------:R-:W-:Y:S01]  /*10d00*/  FSEL R155, R24, -INF , !P0 ;  /* 0xff800000189b7808 */ /* 0x000fe20004000000 */
[----:B------:R-:W-:Y:S01]  /*10d10*/  FMUL.FTZ R24, R0, R112 ;  /* 0x0000007000187220 */ /* 0x000fe20000410000 */
[C---:B------:R-:W-:Y:S04]  /*10d20*/  ISETP.GT.AND P0, PT, R2.reuse, 0x38, P3 ;  /* 0x000000380200780c */ /* 0x040fe80001f04270 */
[----:B------:R-:W-:Y:S04]  /*10d30*/  ISETP.LT.OR P0, PT, R3, 0x39, P0 ;  /* 0x000000390300780c */ /* 0x000fe80000701670 */
[----:B------:R-:W-:Y:S02]  /*10d40*/  FSEL R156, R23, -INF , !P0 ;  /* 0xff800000179c7808 */ /* 0x000fe40004000000 */
[----:B------:R-:W-:Y:S01]  /*10d50*/  ISETP.GT.AND P0, PT, R2, 0x39, P3 ;  /* 0x000000390200780c */ /* 0x000fe20001f04270 */
[----:B------:R-:W-:Y:S02]  /*10d60*/  FFMA.FTZ R2, R0, R183, R8 ;  /* 0x000000b700027223 */ /* 0x000fe40000010008 */
[----:B------:R1:W-:Y:S01]  /*10d70*/  MUFU.EX2 R8, R21 ;  /* 0x0000001500087308 */ /* 0x0003e20000000800 */
[----:B------:R-:W-:Y:S01]  /*10d80*/  ISETP.LT.OR P0, PT, R3, 0x3a, P0 ;  /* 0x0000003a0300780c */ /* 0x000fe20000701670 */
[----:B------:R-:W-:Y:S01]  /*10d90*/  FADD.FTZ R6, R7, R2 ;  /* 0x0000000207067221 */ /* 0x000fe20000010000 */
[----:B------:R-:W-:Y:S02]  /*10da0*/  FMNMX.FTZ R2, R4, R103, !PT ;  /* 0x0000006704027209 */ /* 0x000fe40007810000 */
[----:B------:R-:W-:Y:S02]  /*10db0*/  FSEL R153, R26, -INF , !P0 ;  /* 0xff8000001a997808 */ /* 0x000fe40004000000 */
[----:B------:R-:W-:Y:S03]  /*10dc0*/  FMNMX.FTZ R2, R5, R2, !PT ;  /* 0x0000000205027209 */ /* 0x000fe60007810000 */
[----:B------:R-:W2:Y:S01]  /*10dd0*/  MUFU.EX2 R7, R20 ;  /* 0x0000001400077308 */ /* 0x000ea20000000800 */
[----:B------:R-:W-:Y:S04]  /*10de0*/  FMNMX.FTZ R2, R139, R2, !PT ;  /* 0x000000028b027209 */ /* 0x000fe80007810000 */
[----:B------:R-:W-:Y:S04]  /*10df0*/  FMNMX.FTZ R2, R140, R2, !PT ;  /* 0x000000028c027209 */ /* 0x000fe80007810000 */
[----:B------:R-:W-:Y:S04]  /*10e00*/  FMNMX.FTZ R2, R142, R2, !PT ;  /* 0x000000028e027209 */ /* 0x000fe80007810000 */
[----:B------:R-:W-:Y:S01]  /*10e10*/  FMNMX.FTZ R2, R147, R2, !PT ;  /* 0x0000000293027209 */ /* 0x000fe20007810000 */
[----:B-1----:R-:W-:Y:S03]  /*10e20*/  FMUL.FTZ R21, R0, R117 ;  /* 0x0000007500157220 */ /* 0x002fe60000410000 */
[----:B------:R-:W-:Y:S04]  /*10e30*/  FMNMX.FTZ R2, R146, R2, !PT ;  /* 0x0000000292027209 */ /* 0x000fe80007810000 */
[----:B------:R-:W-:Y:S02]  /*10e40*/  FMNMX.FTZ R2, R145, R2, !PT ;  /* 0x0000000291027209 */ /* 0x000fe40007810000 */
[----:B--2---:R-:W-:Y:S01]  /*10e50*/  F2FP.PACK_AB R138, R7, R8 ;  /* 0x00000008078a723e */ /* 0x004fe200000000ff */
[----:B------:R-:W-:Y:S01]  /*10e60*/  FMUL.FTZ R20, R0, R116 ;  /* 0x0000007400147220 */ /* 0x000fe20000410000 */
        /* <DEDUP_REMOVED lines=11> */
[----:B-1----:R-:W-:Y:S01]  /*10f20*/  FMNMX.FTZ R100, R2, R3, !PT ;  /* 0x0000000302647209 */ /* 0x002fe20007810000 */
[----:B------:R-:W-:Y:S02]  /*10f30*/  FADD.FTZ R2, R8, R6 ;  /* 0x0000000608027221 */ /* 0x000fe40000010000 */
[----:B------:R-:W-:Y:S01]  /*10f40*/  FMUL.FTZ R8, R0, R128 ;  /* 0x0000008000087220 */ /* 0x000fe20000410000 */
[C---:B------:R-:W-:Y:S01]  /*10f50*/  FSETP.NEU.FTZ.AND P0, PT, R100.reuse, -INF , PT ;  /* 0xff8000006400780b */ /* 0x040fe20003f1d000 */
[----:B------:R-:W-:Y:S02]  /*10f60*/  FADD.FTZ R141, R7, R2 ;  /* 0x00000002078d7221 */ /* 0x000fe40000010000 */
[C---:B------:R-:W-:Y:S01]  /*10f70*/  FMUL.FTZ R3, R100.reuse, c[0x0][0x2d0] ;  /* 0x0000b40064037a20 */ /* 0x040fe20000410000 */
        /* <DEDUP_REMOVED lines=9> */
[----:B------:R-:W-:Y:S05]  /*11010*/  FFMA.FTZ R112, R144, c[0x0][0x2d0], -R103 ;  /* 0x0000b40090707a23 */ /* 0x000fea0000010867 */
[----:B------:R-:W2:Y:S10]  /*11020*/  MUFU.EX2 R3, R3 ;  /* 0x0000000300037308 */ /* 0x000eb40000000800 */
[----:B------:R-:W3:Y:S01]  /*11030*/  MUFU.EX2 R0, R6 ;  /* 0x0000000600007308 */ /* 0x000ee20000000800 */
[C---:B-1----:R-:W-:Y:S02]  /*11040*/  FMUL.FTZ R19, R2.reuse, R123 ;  /* 0x0000007b02137220 */ /* 0x042fe40000410000 */
[C---:B------:R-:W-:Y:S02]  /*11050*/  FMUL.FTZ R27, R2.reuse, R115 ;  /* 0x00000073021b7220 */ /* 0x040fe40000410000 */
[C---:B------:R-:W-:Y:S02]  /*11060*/  FMUL.FTZ R10, R2.reuse, R130 ;  /* 0x00000082020a7220 */ /* 0x040fe40000410000 */
[C---:B------:R-:W-:Y:S03]  /*11070*/  FMUL.FTZ R11, R2.reuse, R131 ;  /* 0x00000083020b7220 */ /* 0x040fe60000410000 */
[----:B------:R-:W-:Y:S01]  /*11080*/  MUFU.EX2 R117, R112 ;  /* 0x0000007000757308 */ /* 0x000fe20000000800 */
[C---:B------:R-:W-:Y:S02]  /*11090*/  FMUL.FTZ R34, R2.reuse, R106 ;  /* 0x0000006a02227220 */ /* 0x040fe40000410000 */
[C---:B--2---:R-:W-:Y:S02]  /*110a0*/  FFMA.FTZ R102, R2.reuse, R184, R3 ;  /* 0x000000b802667223 */ /* 0x044fe40000010003 */
[C---:B------:R-:W-:Y:S02]  /*110b0*/  FMUL.FTZ R35, R2.reuse, R107 ;  /* 0x0000006b02237220 */ /* 0x040fe40000410000 */
[C---:B------:R-:W-:Y:S02]  /*110c0*/  FMUL.FTZ R7, R2.reuse, R135 ;  /* 0x0000008702077220 */ /* 0x040fe40000410000 */
[C---:B------:R-:W-:Y:S01]  /*110d0*/  FMUL.FTZ R14, R2.reuse, R126 ;  /* 0x0000007e020e7220 */ /* 0x040fe20000410000 */
[----:B------:R-:W-:Y:S01]  /*110e0*/  MUFU.EX2 R132, R160 ;  /* 0x000000a000847308 */ /* 0x000fe20000000800 */
[----:B------:R-:W-:Y:S02]  /*110f0*/  FMUL.FTZ R15, R2, R127 ;  /* 0x0000007f020f7220 */ /* 0x000fe40000410000 */
[C---:B---3--:R-:W-:Y:S01]  /*11100*/  FADD.FTZ R123, R0.reuse, R102 ;  /* 0x00000066007b7221 */ /* 0x048fe20000010000 */
[----:B------:R-:W-:Y:S01]  /*11110*/  F2FP.PACK_AB R137, R0, R3 ;  /* 0x000000030089723e */ /* 0x000fe200000000ff */
[--C-:B------:R-:W-:Y:S02]  /*11120*/  FFMA.FTZ R0, R139, c[0x0][0x2d0], -R103.reuse ;  /* 0x0000b4008b007a23 */ /* 0x100fe40000010867 */
        /* <DEDUP_REMOVED lines=34> */
[C---:B------:R-:W-:Y:S01]  /*11350*/  FMUL.FTZ R79, R2.reuse, R79 ;  /* 0x0000004f024f7220 */ /* 0x040fe20000410000 */
[----:B--2---:R-:W-:Y:S01]  /*11360*/  F2FP.PACK_AB R110, R127, R126 ;  /* 0x0000007e7f6e723e */ /* 0x004fe200000000ff */
        /* <DEDUP_REMOVED lines=11> */
[--C-:B------:R-:W-:Y:S02]  /*11420*/  FFMA.FTZ R0, R140, c[0x0][0x2d0], -R103.reuse ;  /* 0x0000b4008c007a23 */ /* 0x100fe40000010867 */
[----:B------:R-:W-:Y:S01]  /*11430*/  FFMA.FTZ R112, R143, c[0x0][0x2d0], -R103 ;  /* 0x0000b4008f707a23 */ /* 0x000fe20000010867 */
[----:B------:R-:W-:Y:S01]  /*11440*/  IADD3 R102, R169, R2, RZ ;  /* 0x00000002a9667210 */ /* 0x000fe20007ffe0ff */
[----:B------:R-:W1:Y:S01]  /*11450*/  LDSM.16.MT88.4 R104, [R2] ;  /* 0x000000000268783b */ /* 0x000e620000004200 */
[----:B------:R-:W2:Y:S07]  /*11460*/  MUFU.EX2 R114, R0 ;  /* 0x0000000000727308 */ /* 0x000eae0000000800 */
[----:B------:R-:W-:Y:S03]  /*11470*/  LDSM.16.MT88.4 R128, [R2+0x1800] ;  /* 0x001800000280783b */ /* 0x000fe60000004200 */
[----:B------:R-:W-:Y:S01]  /*11480*/  MUFU.EX2 R119, R112 ;  /* 0x0000007000777308 */ /* 0x000fe20000000800 */
[----:B--2---:R-:W-:Y:S01]  /*11490*/  F2FP.PACK_AB R139, R114, R115 ;  /* 0x00000073728b723e */ /* 0x004fe200000000ff */
[----:B------:R-:W-:Y:S04]  /*114a0*/  FADD.FTZ R0, R3, R141 ;  /* 0x0000008d03007221 */ /* 0x000fe80000010000 */
[----:B------:R-:W-:Y:S01]  /*114b0*/  FADD.FTZ R121, R109, R0 ;  /* 0x000000006d797221 */ /* 0x000fe20000010000 */
[----:B------:R-:W-:Y:S01]  /*114c0*/  IADD3 R0, R172, R162, RZ ;  /* 0x000000a2ac007210 */ /* 0x000fe20007ffe0ff */
[--C-:B------:R-:W-:Y:S03]  /*114d0*/  FFMA.FTZ R109, R145, c[0x0][0x2d0], -R103.reuse ;  /* 0x0000b400916d7a23 */ /* 0x100fe60000010867 */
[----:B------:R-:W-:Y:S01]  /*114e0*/  IADD3 R3, R169, R0, RZ ;  /* 0x00000000a9037210 */ /* 0x000fe20007ffe0ff */
[----:B------:R-:W-:Y:S01]  /*114f0*/  MUFU.EX2 R122, R109 ;  /* 0x0000006d007a7308 */ /* 0x000fe20000000800 */
        /* <DEDUP_REMOVED lines=37> */
[----:B------:R-:W-:Y:S01]  /*11750*/  F2FP.PACK_AB R138, R149, R148 ;  /* 0x00000094958a723e */ /* 0x000fe200000000ff */
[--C-:B-1----:R-:W-:Y:S05]  /*11760*/  FFMA.FTZ R104, R147, c[0x0][0x2d0], -R103.reuse ;  /* 0x0000b40093687a23 */ /* 0x102fea0000010867 */
[----:B------:R-:W-:Y:S10]  /*11770*/  MUFU.EX2 R147, R180 ;  /* 0x000000b400937308 */ /* 0x000ff40000000800 */
[----:B------:R1:W2:Y:S02]  /*11780*/  MUFU.EX2 R120, R104 ;  /* 0x0000006800787308 */ /* 0x0002a40000000800 */
[--C-:B-1----:R-:W-:Y:S01]  /*11790*/  FFMA.FTZ R104, R146, c[0x0][0x2d0], -R103.reuse ;  /* 0x0000b40092687a23 */ /* 0x102fe20000010867 */
[----:B--2---:R-:W-:Y:S07]  /*117a0*/  F2FP.PACK_AB R109, R120, R113 ;  /* 0x00000071786d723e */ /* 0x004fee00000000ff */
[----:B------:R-:W1:Y:S10]  /*117b0*/  MUFU.EX2 R146, R181 ;  /* 0x000000b500927308 */ /* 0x000e740000000800 */
[----:B------:R2:W3:Y:S01]  /*117c0*/  MUFU.EX2 R116, R104 ;  /* 0x0000006800747308 */ /* 0x0004e20000000800 */
[----:B-1----:R-:W-:Y:S01]  /*117d0*/  F2FP.PACK_AB R136, R147, R146 ;  /* 0x000000929388723e */ /* 0x002fe200000000ff */
[----:B--2---:R-:W1:Y:S01]  /*117e0*/  LDSM.16.MT88.4 R104, [R2+0x800] ;  /* 0x000800000268783b */ /* 0x004e620000004200 */
[----:B---3--:R-:W-:Y:S07]  /*117f0*/  F2FP.PACK_AB R111, R122, R116 ;  /* 0x000000747a6f723e */ /* 0x008fee00000000ff */
        /* <DEDUP_REMOVED lines=38> */
[----:B------:R-:W-:Y:S03]  /*11a60*/  FFMA.FTZ R105, R152, c[0x0][0x2d0], -R103 ;  /* 0x0000b40098697a23 */ /* 0x000fe60000010867 */
[----:B------:R-:W-:Y:S06]  /*11a70*/  F2FP.PACK_AB R106, R159, R132 ;  /* 0x000000849f6a723e */ /* 0x000fec00000000ff */
[----:B------:R3:W4:Y:S01]  /*11a80*/  MUFU.EX2 R145, R105 ;  /* 0x0000006900917308 */ /* 0x0007220000000800 */
[----:B--2---:R-:W-:Y:S04]  /*11a90*/  FADD.FTZ R104, R115, R123 ;  /* 0x0000007b73687221 */ /* 0x004fe80000010000 */
[----:B------:R-:W-:Y:S04]  /*11aa0*/  FADD.FTZ R104, R114, R104 ;  /* 0x0000006872687221 */ /* 0x000fe80000010000 */
[----:B------:R-:W-:Y:S02]  /*11ab0*/  FADD.FTZ R104, R113, R104 ;  /* 0x0000006871687221 */ /* 0x000fe40000010000 */
[----:B---3--:R-:W-:Y:S01]  /*11ac0*/  FADD.FTZ R105, R126, R121 ;  /* 0x000000797e697221 */ /* 0x008fe20000010000 */
[----:B------:R-:W2:Y:S01]  /*11ad0*/  LDSM.16.MT88.4 R112, [R102+0x1000] ;  /* 0x001000006670783b */ /* 0x000ea20000004200 */
[----:B------:R-:W-:Y:S01]  /*11ae0*/  FADD.FTZ R104, R120, R104 ;  /* 0x0000006878687221 */ /* 0x000fe20000010000 */
[----:B----4-:R-:W-:Y:S01]  /*11af0*/  F2FP.PACK_AB R107, R145, R118 ;  /* 0x00000076916b723e */ /* 0x010fe200000000ff */
[----:B------:R-:W-:Y:S01]  /*11b00*/  FADD.FTZ R121, R127, R105 ;  /* 0x000000697f797221 */ /* 0x000fe20000010000 */
[----:B------:R-:W-:Y:S01]  /*11b10*/  F2FP.PACK_AB R105, R119, R117 ;  /* 0x000000757769723e */ /* 0x000fe200000000ff */
        /* <DEDUP_REMOVED lines=44> */
[----:B------:R-:W-:Y:S02]  /*11de0*/  FADD.FTZ R143, R132, R117 ;  /* 0x00000075848f7221 */ /* 0x000fe40000010000 */
[----:B------:R-:W-:Y:S01]  /*11df0*/  FADD.FTZ R144, R118, R116 ;  /* 0x0000007476907221 */ /* 0x000fe20000010000 */
[C---:B--2---:R-:W-:Y:S08]  /*11e00*/  HMMA.16816.F32 R92, R104.reuse, R112, R92 ;  /* 0x00000070685c723c */ /* 0x044ff0000000185c */
        /* <DEDUP_REMOVED lines=28> */
[C---:B---3--:R-:W-:Y:S04]  /*11fd0*/  HMMA.16816.F32 R44, R136.reuse, R8, R44 ;  /* 0x00000008882c723c */ /* 0x048fe8000000182c */
[----:B------:R-:W-:Y:S04]  /*11fe0*/  FADD.FTZ R0, R140, R0 ;  /* 0x000000008c007221 */ /* 0x000fe80000010000 */
[C---:B------:R-:W-:Y:S01]  /*11ff0*/  HMMA.16816.F32 R48, R136.reuse, R10, R48 ;  /* 0x0000000a8830723c */ /* 0x040fe20000001830 */
[----:B------:R2:W3:Y:S03]  /*12000*/  LDSM.16.MT88.4 R8, [R2+0x5800] ;  /* 0x005800000208783b */ /* 0x0004e60000004200 */
[----:B------:R-:W-:Y:S04]  /*12010*/  FADD.FTZ R184, R103, R0 ;  /* 0x0000000067b87221 */ /* 0x000fe80000010000 */
        /* <DEDUP_REMOVED lines=8> */
[----:B------:R-:W-:Y:S01]  /*120a0*/  FADD.FTZ R2, R148, R2 ;  /* 0x0000000294027221 */ /* 0x000fe20000010000 */
[----:B----4-:R-:W-:Y:S04]  /*120b0*/  IADD3 R3, R173, -0x2, RZ ;  /* 0xfffffffead037810 */ /* 0x010fe80007ffe0ff */
[C---:B---3--:R-:W-:Y:S03]  /*120c0*/  HMMA.16816.F32 R68, R136.reuse, R8, R68 ;  /* 0x000000088844723c */ /* 0x048fe60000001844 */
[----:B------:R-:W-:Y:S01]  /*120d0*/  ISETP.GE.AND P0, PT, R3, R188, PT ;  /* 0x000000bc0300720c */ /* 0x000fe20003f06270 */
[----:B------:R-:W-:Y:S04]  /*120e0*/  FADD.FTZ R183, R149, R2 ;  /* 0x0000000295b77221 */ /* 0x000fe80000010000 */
[C---:B------:R-:W-:Y:S08]  /*120f0*/  HMMA.16816.F32 R72, R136.reuse, R10, R72 ;  /* 0x0000000a8848723c */ /* 0x040ff00000001848 */
        /* <DEDUP_REMOVED lines=16> */
[----:B------:R-:W-:Y:S01]  /*12200*/  IADD3 R2, R182, R150, R193 ;  /* 0x00000096b6027210 */ /* 0x000fe20007ffe0c1 */
        /* <DEDUP_REMOVED lines=32> */
.L_x_2197:
        /* <DEDUP_REMOVED lines=23> */
.L_x_2198:
        /* <DEDUP_REMOVED lines=24> */
.L_x_2103:
[----:B------:R-:W-:Y:S05]  /*12700*/  BSYNC B0 ;  /* 0x0000000000007941 */ /* 0x000fea0003800000 */
.L_x_2102:
[C---:B------:R-:W-:Y:S01]  /*12710*/  ISETP.GE.AND P0, PT, R163.reuse, 0x1, PT ;  /* 0x00000001a300780c */ /* 0x040fe20003f06270 */
[----:B------:R-:W0:Y:S01]  /*12720*/  LDGDEPBAR ;  /* 0x00000000000079af */ /* 0x000e220000000000 */
[----:B-1----:R-:W-:Y:S01]  /*12730*/  IADD3 R0, R163, 0x1, RZ ;  /* 0x00000001a3007810 */ /* 0x002fe20007ffe0ff */
[----:B------:R-:W-:Y:S02]  /*12740*/  IMAD.MOV.U32 R103, RZ, RZ, R100 ;  /* 0x000000ffff677224 */ /* 0x000fe400078e0064 */
[----:B------:R-:W-:Y:S01]  /*12750*/  IMAD.MOV.U32 R102, RZ, RZ, R101 ;  /* 0x000000ffff667224 */ /* 0x000fe200078e0065 */
[----:B------:R-:W-:Y:S02]  /*12760*/  SEL R163, R0, RZ, !P0 ;  /* 0x000000ff00a37207 */ /* 0x000fe40004000000 */
[----:B------:R-:W-:Y:S02]  /*12770*/  ISETP.GE.AND P0, PT, R188, R173, PT ;  /* 0x000000adbc00720c */ /* 0x000fe40003f06270 */
[----:B------:R-:W-:Y:S05]  /*12780*/  IADD3 R0, R173, -0x1, RZ ;  /* 0xffffffffad007810 */ /* 0x000fea0007ffe0ff */
[----:B------:R-:W-:Y:S06]  /*12790*/  IMAD.MOV.U32 R173, RZ, RZ, R0 ;  /* 0x000000ffffad7224 */ /* 0x000fec00078e0000 */
[----:B------:R-:W-:-:S05]  /*127a0*/  @!P0 BRA `(.L_x_2106) ;  /* 0xffffc1b000008947 */ /* 0x000fca000383ffff */
.L_x_2089:
[----:B------:R-:W-:Y:S05]  /*127b0*/  BRA.DIV ~URZ, `(.L_x_2107) ;  /* 0x00006cd27f007947 */ /* 0x000fea000b800000 */
[----:B------:R1:W2:Y:S02]  /*127c0*/  SHFL.BFLY PT, R0, R183, 0x2, 0x1f ;  /* 0x0c401f00b7007f89 */ /* 0x0002a400000e0000 */
.L_x_2199:
[----:B--2---:R-:W-:Y:S01]  /*127d0*/  FADD.FTZ R0, R0, R183 ;  /* 0x000000b700007221 */ /* 0x004fe20000010000 */
[----:B------:R-:W-:Y:S05]  /*127e0*/  BRA.DIV ~URZ, `(.L_x_2108) ;  /* 0x00006d027f007947 */ /* 0x000fea000b800000 */
[----:B------:R-:W2:Y:S04]  /*127f0*/  SHFL.BFLY PT, R2, R184, 0x2, 0x1f ;  /* 0x0c401f00b8027f89 */ /* 0x000ea800000e0000 */
[----:B------:R-:W3:Y:S01]  /*12800*/  SHFL.BFLY PT, R5, R0, 0x1, 0x1f ;  /* 0x0c201f0000057f89 */ /* 0x000ee200000e0000 */
[----:B--2---:R-:W-:-:S02]  /*12810*/  FADD.FTZ R4, R2, R184 ;  /* 0x000000b802047221 */ /* 0x004fc40000010000 */
[----:B---3--:R-:W-:-:S03]  /*12820*/  FADD.FTZ R0, R0, R5 ;  /* 0x0000000500007221 */ /* 0x008fc60000010000 */
[----:B------:R2:W3:Y:S04]  /*12830*/  SHFL.BFLY PT, R3, R4, 0x1, 0x1f ;  /* 0x0c201f0004037f89 */ /* 0x0004e800000e0000 */
.L_x_2200:
[----:B------:R-:W-:Y:S01]  /*12840*/  FSETP.NE.FTZ.AND P1, PT, R0, RZ, PT ;  /* 0x000000ff0000720b */ /* 0x000fe20003f35000 */
[----:B---3--:R-:W-:Y:S01]  /*12850*/  FADD.FTZ R3, R3, R4 ;  /* 0x0000000403037221 */ /* 0x008fe20000010000 */
[----:B------:R-:W-:Y:S02]  /*12860*/  MOV R2, RZ ;  /* 0x000000ff00027202 */ /* 0x000fe40000000f00 */
[----:B------:R-:W-:Y:S02]  /*12870*/  MOV R22, 0xff800000 ;  /* 0xff80000000167802 */ /* 0x000fe40000000f00 */
[----:B------:R-:W-:Y:S02]  /*12880*/  FSETP.NE.FTZ.AND P0, PT, R3, RZ, PT ;  /* 0x000000ff0300720b */ /* 0x000fe40003f15000 */
[----:B------:R-:W-:-:S05]  /*12890*/  MOV R17, 0xff800000 ;  /* 0xff80000000117802 */ /* 0x000fca0000000f00 */
[----:B------:R-:W3:Y:S01]  /*128a0*/  @P1 MUFU.RCP R2, R0 ;  /* 0x0000000000021308 */ /* 0x000ee20000001000 */
[----:B--2---:R-:W-:-:S05]  /*128b0*/  @P1 MOV R4, 0x3f317218 ;  /* 0x3f31721800041802 */ /* 0x004fca0000000f00 */
[----:B------:R-:W-:Y:S02]  /*128c0*/  @P1 FMUL.FTZ R4, R4, c[0x0][0x2d0] ;  /* 0x0000b40004041a20 */ /* 0x000fe40000410000 */
[----:B------:R2:W4:Y:S01]  /*128d0*/  @P1 MUFU.LG2 R5, R0 ;  /* 0x0000000000051308 */ /* 0x0005220000000c00 */
[C---:B---3--:R-:W-:Y:S02]  /*128e0*/  FMUL.FTZ R34, R2.reuse, R120 ;  /* 0x0000007802227220 */ /* 0x048fe40000410000 */
[C---:B------:R-:W-:Y:S02]  /*128f0*/  FMUL.FTZ R35, R2.reuse, R121 ;  /* 0x0000007902237220 */ /* 0x040fe40000410000 */
[C---:B------:R-:W-:Y:S02]  /*12900*/  FMUL.FTZ R120, R2.reuse, R68 ;  /* 0x0000004402787220 */ /* 0x040fe40000410000 */
[C---:B------:R-:W-:Y:S01]  /*12910*/  FMUL.FTZ R121, R2.reuse, R69 ;  /* 0x0000004502797220 */ /* 0x040fe20000410000 */
[----:B--2---:R-:W-:Y:S01]  /*12920*/  MOV R0, RZ ;  /* 0x000000ff00007202 */ /* 0x004fe20000000f00 */
        /* <DEDUP_REMOVED lines=47> */
[C---:B--2---:R-:W-:Y:S02]  /*12c20*/  FMUL.FTZ R36, R0.reuse, R118 ;  /* 0x0000007600247220 */ /* 0x044fe40000410000 */
[----:B------:R-:W-:Y:S02]  /*12c30*/  FMUL.FTZ R37, R0, R119 ;  /* 0x0000007700257220 */ /* 0x000fe40000410000 */
[----:B------:R-:W-:Y:S01]  /*12c40*/  @P1 FFMA.FTZ R22, R4, R101, R5 ;  /* 0x0000006504161223 */ /* 0x000fe20000010005 */
[----:B------:R-:W-:Y:S01]  /*12c50*/  MOV R4, 0x1 ;  /* 0x0000000100047802 */ /* 0x000fe20000000f00 */
[----:B------:R-:W-:-:S02]  /*12c60*/  FMUL.FTZ R118, R0, R38 ;  /* 0x0000002600767220 */ /* 0x000fc40000410000 */
[C---:B------:R-:W-:Y:S02]  /*12c70*/  FMUL.FTZ R119, R0.reuse, R39 ;  /* 0x0000002700777220 */ /* 0x040fe40000410000 */
[C---:B------:R-:W-:Y:S02]  /*12c80*/  FMUL.FTZ R26, R0.reuse, R130 ;  /* 0x00000082001a7220 */ /* 0x040fe40000410000 */
[C---:B------:R-:W-:Y:S01]  /*12c90*/  FMUL.FTZ R27, R0.reuse, R131 ;  /* 0x00000083001b7220 */ /* 0x040fe20000410000 */
[----:B---3--:R-:W-:Y:S01]  /*12ca0*/  @P0 MOV R3, 0x3f317218 ;  /* 0x3f31721800030802 */ /* 0x008fe20000000f00 */
[C---:B------:R-:W-:Y:S02]  /*12cb0*/  FMUL.FTZ R92, R0.reuse, R122 ;  /* 0x0000007a005c7220 */ /* 0x040fe40000410000 */
[C---:B------:R-:W-:Y:S02]  /*12cc0*/  FMUL.FTZ R93, R0.reuse, R123 ;  /* 0x0000007b005d7220 */ /* 0x040fe40000410000 */
[----:B------:R-:W-:-:S02]  /*12cd0*/  FMUL.FTZ R38, R0, R46 ;  /* 0x0000002e00267220 */ /* 0x000fc40000410000 */
[----:B------:R-:W-:Y:S02]  /*12ce0*/  FMUL.FTZ R39, R0, R47 ;  /* 0x0000002f00277220 */ /* 0x000fe40000410000 */
[----:B-----5:R-:W-:Y:S02]  /*12cf0*/  @P0 FMUL.FTZ R2, R2, 0.69314718246459960938 ;  /* 0x3f31721802020820 */ /* 0x020fe40000410000 */
[----:B------:R-:W-:Y:S02]  /*12d00*/  @P0 FMUL.FTZ R3, R3, c[0x0][0x2d0] ;  /* 0x0000b40003030a20 */ /* 0x000fe40000410000 */
        /* <DEDUP_REMOVED lines=40> */
.L_x_2019:
        /* <DEDUP_REMOVED lines=17> */
.L_x_2110:
[----:B------:R-:W-:Y:S05]  /*130a0*/  BSYNC B0 ;  /* 0x0000000000007941 */ /* 0x000fea0003800000 */
.L_x_2109:
        /* <DEDUP_REMOVED lines=10> */
[----:B------:R-:W-:Y:S01]  /*13150*/  F2FP.PACK_AB R2, R85, R84 ;  /* 0x000000545502723e */ /* 0x000fe200000000ff */
[----:B------:R-:W-:Y:S01]  /*13160*/  IMAD.MOV.U32 R6, RZ, RZ, RZ ;  /* 0x000000ffff067224 */ /* 0x000fe200078e00ff */
        /* <DEDUP_REMOVED lines=88> */
[----:B------:R-:W-:Y:S01]  /*136f0*/  STS [R251+0x8400], R3 ;  /* 0x00840003fb007388 */ /* 0x000fe20000000800 */
[----:B----4-:R-:W-:-:S03]  /*13700*/  F2FP.PACK_AB R2, R81, R80 ;  /* 0x000000505102723e */ /* 0x010fc600000000ff */
[----:B------:R2:W-:Y:S04]  /*13710*/  STS [R251+0x8000], R4 ;  /* 0x00800004fb007388 */ /* 0x0005e80000000800 */
[----:B------:R3:W-:Y:S01]  /*13720*/  STS [R252+0x8000], R2 ;  /* 0x00800002fc007388 */ /* 0x0007e20000000800 */
[----:B-1----:R-:W-:-:S05]  /*13730*/  F2FP.PACK_AB R0, R55, R54 ;  /* 0x000000363700723e */ /* 0x002fca00000000ff */
[----:B------:R1:W-:Y:S01]  /*13740*/  STS [R252+0x8400], R0 ;  /* 0x00840000fc007388 */ /* 0x0003e20000000800 */
[----:B--2---:R-:W-:Y:S01]  /*13750*/  F2FP.PACK_AB R4, R25, R24 ;  /* 0x000000181904723e */ /* 0x004fe200000000ff */
[----:B---3--:R-:W-:-:S04]  /*13760*/  IMAD.MOV.U32 R2, RZ, RZ, 0x4 ;  /* 0x00000004ff027424 */ /* 0x008fc800078e00ff */
[----:B------:R2:W-:Y:S01]  /*13770*/  STS [R250+0x8000], R4 ;  /* 0x00800004fa007388 */ /* 0x0005e20000000800 */
[----:B------:R-:W-:-:S04]  /*13780*/  @P1 IMAD.WIDE R8, R211, R2, c[0x0][0x508] ;  /* 0x00014200d3081625 */ /* 0x000fc800078e0202 */
[----:B------:R-:W-:Y:S01]  /*13790*/  IMAD.WIDE R2, R211, R2, c[0x0][0x500] ;  /* 0x00014000d3027625 */ /* 0x000fe200078e0202 */
[----:B-1----:R-:W-:-:S05]  /*137a0*/  F2FP.PACK_AB R0, R43, R42 ;  /* 0x0000002a2b00723e */ /* 0x002fca00000000ff */
[----:B------:R1:W-:Y:S04]  /*137b0*/  STS [R250+0x8400], R0 ;  /* 0x00840000fa007388 */ /* 0x0003e80000000800 */
[----:B------:R-:W-:Y:S06]  /*137c0*/  BAR.SYNC.DEFER_BLOCKING 0x1, 0x100 ;  /* 0x0044000000007b1d */ /* 0x000fec0000010000 */
[----:B------:R1:W5:Y:S04]  /*137d0*/  @P1 LDG.E R16, [R8.64] ;  /* 0x0000000608101981 */ /* 0x000368000c1e1900 */
[----:B------:R1:W5:Y:S01]  /*137e0*/  @P2 LDG.E R6, [R2.64] ;  /* 0x0000000602062981 */ /* 0x000362000c1e1900 */
[----:B------:R-:W-:-:S04]  /*137f0*/  ISETP.NE.AND P0, PT, R221, RZ, PT ;  /* 0x000000ffdd00720c */ /* 0x000fc80003f05270 */
[----:B--2---:R-:W-:Y:S01]  /*13800*/  SEL R4, R221, c[0x0][0x3d4], P0 ;  /* 0x0000f500dd047a07 */ /* 0x004fe20000000000 */
[----:B------:R-:W-:Y:S05]  /*13810*/  @P1 BRA `(.L_x_2113) ;  /* 0x0000004000001947 */ /* 0x000fea0003800000 */
[----:B------:R-:W-:Y:S05]  /*13820*/  @!P2 BRA `(.L_x_2113) ;  /* 0x000000300000a947 */ /* 0x000fea0003800000 */
[----:B-1----:R1:W2:Y:S04]  /*13830*/  LDG.E R0, [R2.64] ;  /* 0x0000000602007981 */ /* 0x0022a8000c1e1900 */
[----:B-1----:R-:W2:Y:S02]  /*13840*/  LDG.E R2, [R2.64+0x4] ;  /* 0x0000040602027981 */ /* 0x002ea4000c1e1900 */
[----:B--2--5:R-:W-:Y:S02]  /*13850*/  IADD3 R16, -R0, R2, RZ ;  /* 0x0000000200107210 */ /* 0x024fe40007ffe1ff */
.L_x_2113:
[----:B------:R-:W2:Y:S01]  /*13860*/  LDL R30, [R1+0xc] ;  /* 0x00000c00011e7983 */ /* 0x000ea20000100800 */
[----:B-1----:R-:W-:Y:S01]  /*13870*/  IMAD.MOV.U32 R9, RZ, RZ, 0x368 ;  /* 0x00000368ff097424 */ /* 0x002fe200078e00ff */
[----:B------:R-:W-:Y:S01]  /*13880*/  ISETP.GT.AND P2, PT, R4, 0x1, PT ;  /* 0x000000010400780c */ /* 0x000fe20003f44270 */
[----:B------:R-:W-:Y:S01]  /*13890*/  IMAD.MOV.U32 R0, RZ, RZ, c[0x0][0x4e8] ;  /* 0x00013a00ff007624 */ /* 0x000fe200078e00ff */
[----:B------:R-:W-:Y:S01]  /*138a0*/  ISETP.NE.U32.AND P0, PT, RZ, c[0x0][0x500], PT ;  /* 0x00014000ff007a0c */ /* 0x000fe20003f05070 */
[----:B------:R-:W-:Y:S01]  /*138b0*/  IMAD.IADD R13, R212, 0x1, R203 ;  /* 0x00000001d40d7824 */ /* 0x000fe200078e02cb */
[----:B------:R-:W-:Y:S01]  /*138c0*/  SEL R9, R9, 0x328, P2 ;  /* 0x0000032809097807 */ /* 0x000fe20001000000 */
[----:B------:R-:W1:Y:S01]  /*138d0*/  S2R R31, SR_TID.X ;  /* 0x00000000001f7919 */ /* 0x000e620000002100 */
[----:B------:R-:W-:-:S02]  /*138e0*/  ISETP.NE.AND P3, PT, R0, 0x1, PT ;  /* 0x000000010000780c */ /* 0x000fc40003f65270 */
[----:B------:R-:W3:Y:S01]  /*138f0*/  LDC.64 R4, c[0x0][R9+0x170] ;  /* 0x00005c0009047b82 */ /* 0x000ee20000000a00 */
[----:B------:R-:W-:Y:S02]  /*13900*/  ISETP.NE.AND.EX P0, PT, RZ, c[0x0][0x504], PT, P0 ;  /* 0x00014100ff007a0c */ /* 0x000fe40003f05300 */
[----:B------:R-:W-:Y:S02]  /*13910*/  SHF.R.S32.HI R0, RZ, 0x1f, R211 ;  /* 0x0000001fff007819 */ /* 0x000fe400000114d3 */
[----:B------:R-:W-:Y:S02]  /*13920*/  SEL R7, R211, RZ, !P0 ;  /* 0x000000ffd3077207 */ /* 0x000fe40004000000 */
[----:B------:R-:W-:Y:S01]  /*13930*/  SEL R2, R0, RZ, !P0 ;  /* 0x000000ff00027207 */ /* 0x000fe20004000000 */
[----:B------:R-:W4:Y:S01]  /*13940*/  LDC.64 R14, c[0x0][R9+0x168] ;  /* 0x00005a00090e7b82 */ /* 0x000f220000000a00 */
[----:B------:R-:W-:Y:S02]  /*13950*/  LOP3.LUT R11, R210, 0xffff, RZ, 0xc0, !PT ;  /* 0x0000ffffd20b7812 */ /* 0x000fe400078ec0ff */
[----:B------:R-:W-:-:S05]  /*13960*/  @P3 IMAD.HI.U32 R8, R13, c[0x0][0x4ec], RZ ;  /* 0x00013b000d083a27 */ /* 0x000fca00078e00ff */
[----:B------:R3:W4:Y:S01]  /*13970*/  LDC.64 R18, c[0x0][R9+0x178] ;  /* 0x00005e0009127b82 */ /* 0x0007220000000a00 */
[----:B-1----:R-:W-:-:S07]  /*13980*/  SHF.R.S32.HI R23, RZ, 0x1f, R31 ;  /* 0x0000001fff177819 */ /* 0x002fce000001141f */
[----:B------:R1:W1:Y:S01]  /*13990*/  LDC.64 R20, c[0x0][R9+0x160] ;  /* 0x0000580009147b82 */ /* 0x0002620000000a00 */
[----:B------:R-:W-:-:S04]  /*139a0*/  LEA.HI R23, R23, R31, RZ, 0x5 ;  /* 0x0000001f17177211 */ /* 0x000fc800078f28ff */
[----:B------:R-:W-:-:S05]  /*139b0*/  LOP3.LUT R23, R23, 0xffffffe0, RZ, 0xc0, !PT ;  /* 0xffffffe017177812 */ /* 0x000fca00078ec0ff */
[----:B------:R-:W-:Y:S02]  /*139c0*/  IMAD.IADD R23, R31, 0x1, -R23 ;  /* 0x000000011f177824 */ /* 0x000fe400078e0a17 */
[----:B---3--:R-:W-:-:S04]  /*139d0*/  IMAD R0, R5, R7, RZ ;  /* 0x0000000705007224 */ /* 0x008fc800078e02ff */
[C---:B------:R-:W-:Y:S02]  /*139e0*/  IMAD R10, R4.reuse, R2, R0 ;  /* 0x00000002040a7224 */ /* 0x040fe400078e0200 */
        /* <DEDUP_REMOVED lines=10> */
[----:B------:R-:W-:Y:S02]  /*13a90*/  IMAD R10, R19, R8, RZ ;  /* 0x00000008130a7224 */ /* 0x000fe400078e02ff */
[----:B------:R-:W-:Y:S01]  /*13aa0*/  IMAD.MOV R3, RZ, RZ, -R0 ;  /* 0x000000ffff037224 */ /* 0x000fe200078e0a00 */
[----:B------:R-:W-:Y:S01]  /*13ab0*/  IADD3.X R12, R12, R2, R9, P1, P0 ;  /* 0x000000020c0c7210 */ /* 0x000fe20000fe0409 */
[----:B------:R-:W-:-:S04]  /*13ac0*/  IMAD.WIDE.U32 R4, R18, R8, RZ ;  /* 0x0000000812047225 */ /* 0x000fc800078e00ff */
        /* <DEDUP_REMOVED lines=11> */
[----:B------:R-:W-:Y:S02]  /*13b80*/  IMAD.MOV.U32 R5, RZ, RZ, c[0x0][0x4ac] ;  /* 0x00012b00ff057624 */ /* 0x000fe400078e00ff */
[----:B------:R-:W-:Y:S01]  /*13b90*/  IMAD.IADD R3, R3, 0x1, R0 ;  /* 0x0000000103037824 */ /* 0x000fe200078e0200 */
[----:B------:R-:W-:Y:S01]  /*13ba0*/  LEA R0, P0, R2, R4, 0x2 ;  /* 0x0000000402007211 */ /* 0x000fe200078010ff */
[----:B------:R-:W-:Y:S01]  /*13bb0*/  IMAD R12, R16, c[0x0][0x4e8], RZ ;  /* 0x00013a00100c7a24 */ /* 0x000fe200078e02ff */
[----:B------:R-:W-:-:S03]  /*13bc0*/  SEL R5, R5, c[0x0][0x454], P2 ;  /* 0x0001150005057a07 */ /* 0x000fc60001000000 */
[----:B------:R-:W-:Y:S01]  /*13bd0*/  SHFL.IDX PT, R4, R0, RZ, 0x1c1f ;  /* 0x001c1fff00047589 */ /* 0x000fe200000e0000 */
[----:B------:R-:W-:Y:S02]  /*13be0*/  LEA.HI.X R3, R2, R5, R3, 0x2, P0 ;  /* 0x0000000502037211 */ /* 0x000fe400000f1403 */
[----:B------:R-:W-:Y:S01]  /*13bf0*/  LOP3.LUT P0, RZ, R23, 0x3, RZ, 0xc0, !PT ;  /* 0x0000000317ff7812 */ /* 0x000fe2000780c0ff */
[----:B------:R2:W-:Y:S04]  /*13c00*/  SHFL.IDX PT, R2, R0, 0x1, 0x1c1f ;  /* 0x003c1f0000027f89 */ /* 0x0005e800000e0000 */
[----:B------:R-:W1:Y:S04]  /*13c10*/  SHFL.IDX PT, R5, R3, RZ, 0x1c1f ;  /* 0x001c1fff03057589 */ /* 0x000e6800000e0000 */
[----:B------:R-:W3:Y:S01]  /*13c20*/  SHFL.IDX PT, R3, R3, 0x1, 0x1c1f ;  /* 0x003c1f0003037f89 */ /* 0x000ee200000e0000 */
        /* <DEDUP_REMOVED lines=8> */
[----:B------:R-:W-:Y:S01]  /*13cb0*/  P2R R14, PR, RZ, 0x2 ;  /* 0x00000002ff0e7803 */ /* 0x000fe20000000000 */
[----:B------:R-:W-:Y:S05]  /*13cc0*/  @P2 BRA `(.L_x_2114) ;  /* 0x0000088000002947 */ /* 0x000fea0003800000 */
[----:B------:R-:W-:Y:S01]  /*13cd0*/  IMAD R0, R9, c[0x0][0x3a0], RZ ;  /* 0x0000e80009007a24 */ /* 0x000fe200078e02ff */
[----:B------:R-:W-:Y:S01]  /*13ce0*/  LEA R23, R187, R205, 0x5 ;  /* 0x000000cdbb177211 */ /* 0x000fe200078e28ff */
[C---:B-1----:R-:W-:Y:S01]  /*13cf0*/  IMAD.WIDE.U32 R2, R6.reuse, c[0x0][0x3a0], RZ ;  /* 0x0000e80006027a25 */ /* 0x042fe200078e00ff */
[----:B------:R-:W-:Y:S01]  /*13d00*/  SHF.R.S32.HI R5, RZ, 0x1f, R7 ;  /* 0x0000001fff057819 */ /* 0x000fe20000011407 */
[----:B------:R1:W2:Y:S01]  /*13d10*/  LDS.128 R24, [R204+0x80] ;  /* 0x00008000cc187984 */ /* 0x0002a20000000c00 */
[----:B------:R-:W-:Y:S01]  /*13d20*/  IADD3 R4, R23, R203, RZ ;  /* 0x000000cb17047210 */ /* 0x000fe20007ffe0ff */
[----:B------:R-:W-:-:S02]  /*13d30*/  IMAD R6, R6, c[0x0][0x3a4], R0 ;  /* 0x0000e90006067a24 */ /* 0x000fc400078e0200 */
[----:B------:R1:W3:Y:S01]  /*13d40*/  LDS.128 R40, [R204+0x1080] ;  /* 0x00108000cc287984 */ /* 0x0002e20000000c00 */
[----:B------:R-:W-:Y:S01]  /*13d50*/  IMAD R5, R5, c[0x0][0x3f0], RZ ;  /* 0x0000fc0005057a24 */ /* 0x000fe200078e02ff */
[----:B------:R-:W-:Y:S02]  /*13d60*/  MOV R0, R4 ;  /* 0x0000000400007202 */ /* 0x000fe40000000f00 */
[----:B------:R-:W-:Y:S01]  /*13d70*/  IADD3 R3, R3, R6, RZ ;  /* 0x0000000603037210 */ /* 0x000fe20007ffe0ff */
[----:B------:R-:W-:Y:S01]  /*13d80*/  @P3 IMAD.HI.U32 R6, R4, c[0x0][0x4ec], RZ ;  /* 0x00013b0004063a27 */ /* 0x000fe200078e00ff */
[----:B------:R1:W4:Y:S03]  /*13d90*/  LDS.128 R52, [R204+0x2080] ;  /* 0x00208000cc347984 */ /* 0x0003260000000c00 */
        /* <DEDUP_REMOVED lines=31> */
.L_x_2201:
[----:B------:R-:W-:Y:S05]  /*13f90*/  BRA.DIV ~URZ, `(.L_x_2116) ;  /* 0x000056b27f007947 */ /* 0x000fea000b800000 */
[----:B------:R4:W2:Y:S02]  /*13fa0*/  SHFL.IDX PT, R0, R11, RZ, 0x181f ;  /* 0x00181fff0b007589 */ /* 0x0008a400000e0000 */
.L_x_2202:
        /* <DEDUP_REMOVED lines=19> */
.L_x_2118:
[----:B------:R-:W-:Y:S05]  /*140e0*/  BSYNC B0 ;  /* 0x0000000000007941 */ /* 0x000fea0003800000 */
.L_x_2117:
[----:B------:R-:W-:Y:S05]  /*140f0*/  BRA.DIV ~URZ, `(.L_x_2119) ;  /* 0x000055c27f007947 */ /* 0x000fea000b800000 */
[----:B---3--:R3:W4:Y:S04]  /*14100*/  SHFL.IDX PT, R8, R9, 0x1, 0x181f ;  /* 0x00381f0009087f89 */ /* 0x00872800000e0000 */
[----:B--2---:R3:W2:Y:S02]  /*14110*/  SHFL.IDX PT, R0, R11, 0x1, 0x181f ;  /* 0x00381f000b007f89 */ /* 0x0046a400000e0000 */
.L_x_2203:
        /* <DEDUP_REMOVED lines=19> */
.L_x_2121:
[----:B------:R-:W-:Y:S05]  /*14250*/  BSYNC B0 ;  /* 0x0000000000007941 */ /* 0x000fea0003800000 */
.L_x_2120:
[----:B------:R-:W-:Y:S05]  /*14260*/  BRA.DIV ~URZ, `(.L_x_2122) ;  /* 0x000055227f007947 */ /* 0x000fea000b800000 */
[----:B----4-:R4:W3:Y:S02]  /*14270*/  SHFL.IDX PT, R8, R9, 0x2, 0x181f ;  /* 0x00581f0009087f89 */ /* 0x0108e400000e0000 */
.L_x_2204:
[----:B------:R-:W-:Y:S05]  /*14280*/  BRA.DIV ~URZ, `(.L_x_2123) ;  /* 0x000055727f007947 */ /* 0x000fea000b800000 */
[----:B--2---:R2:W4:Y:S02]  /*14290*/  SHFL.IDX PT, R0, R11, 0x2, 0x181f ;  /* 0x00581f000b007f89 */ /* 0x00452400000e0000 */
.L_x_2205:
        /* <DEDUP_REMOVED lines=19> */
.L_x_2125:
[----:B------:R-:W-:Y:S05]  /*143d0*/  BSYNC B0 ;  /* 0x0000000000007941 */ /* 0x000fea0003800000 */
.L_x_2124:
[----:B------:R-:W-:Y:S05]  /*143e0*/  BRA.DIV ~URZ, `(.L_x_2126) ;  /* 0x000054827f007947 */ /* 0x000fea000b800000 */
[----:B---3--:R3:W2:Y:S04]  /*143f0*/  SHFL.IDX PT, R6, R9, 0x3, 0x181f ;  /* 0x00781f0009067f89 */ /* 0x0086a800000e0000 */
[----:B----4-:R3:W4:Y:S02]  /*14400*/  SHFL.IDX PT, R0, R11, 0x3, 0x181f ;  /* 0x00781f000b007f89 */ /* 0x01072400000e0000 */
.L_x_2206:
        /* <DEDUP_REMOVED lines=20> */
.L_x_2114:
[----:B------:R-:W-:Y:S02]  /*14550*/  IMAD R0, R9, c[0x0][0x408], RZ ;  /* 0x0001020009007a24 */ /* 0x000fe400078e02ff */
[----:B-1----:R-:W-:-:S04]  /*14560*/  IMAD.WIDE.U32 R2, R6, c[0x0][0x408], RZ ;  /* 0x0001020006027a25 */ /* 0x002fc800078e00ff */
[----:B------:R-:W-:Y:S01]  /*14570*/  IMAD R6, R6, c[0x0][0x40c], R0 ;  /* 0x0001030006067a24 */ /* 0x000fe200078e0200 */
[----:B------:R-:W-:Y:S01]  /*14580*/  SHF.R.S32.HI R0, RZ, 0x1f, R7 ;  /* 0x0000001fff007819 */ /* 0x000fe20000011407 */
[----:B------:R-:W-:-:S03]  /*14590*/  @P3 IMAD.HI.U32 R5, R13, c[0x0][0x4ec], RZ ;  /* 0x00013b000d053a27 */ /* 0x000fc600078e00ff */
[----:B------:R-:W-:Y:S01]  /*145a0*/  IADD3 R3, R3, R6, RZ ;  /* 0x0000000603037210 */ /* 0x000fe20007ffe0ff */
[----:B------:R-:W-:-:S04]  /*145b0*/  IMAD R0, R0, c[0x0][0x440], RZ ;  /* 0x0001100000007a24 */ /* 0x000fc800078e02ff */
[----:B------:R-:W-:-:S04]  /*145c0*/  IMAD.WIDE.U32 R2, R11, c[0x0][0x438], R2 ;  /* 0x00010e000b027a25 */ /* 0x000fc800078e0002 */
        /* <DEDUP_REMOVED lines=24> */
.L_x_2207:
[----:B------:R-:W-:Y:S05]  /*14750*/  BRA.DIV ~URZ, `(.L_x_2129) ;  /* 0x000052527f007947 */ /* 0x000fea000b800000 */
[----:B------:R3:W4:Y:S02]  /*14760*/  SHFL.IDX PT, R0, R12, RZ, 0x1c1f ;  /* 0x001c1fff0c007589 */ /* 0x00072400000e0000 */
.L_x_2208:
        /* <DEDUP_REMOVED lines=9> */
[-C--:B----4-:R-:W-:Y:S02]  /*14800*/  @!P1 LEA R2, P5, R191, R0.reuse, 0x2 ;  /* 0x00000000bf029211 */ /* 0x090fe400078a10ff */
[----:B------:R-:W-:Y:S02]  /*14810*/  @!P0 LEA R6, P2, R249, R0, 0x2 ;  /* 0x00000000f9068211 */ /* 0x000fe400078410ff */
        /* <DEDUP_REMOVED lines=111> */
.L_x_2131:
[----:B------:R-:W-:Y:S05]  /*14f10*/  BSYNC B0 ;  /* 0x0000000000007941 */ /* 0x000fea0003800000 */
.L_x_2130:
[----:B------:R-:W-:Y:S05]  /*14f20*/  BRA.DIV ~URZ, `(.L_x_2132) ;  /* 0x00004af27f007947 */ /* 0x000fea000b800000 */
[----:B--2---:R2:W1:Y:S04]  /*14f30*/  SHFL.IDX PT, R4, R5, 0x1, 0x1c1f ;  /* 0x003c1f0005047f89 */ /* 0x00446800000e0000 */
[----:B----4-:R2:W4:Y:S02]  /*14f40*/  SHFL.IDX PT, R0, R12, 0x1, 0x1c1f ;  /* 0x003c1f000c007f89 */ /* 0x01052400000e0000 */
.L_x_2209:
        /* <DEDUP_REMOVED lines=136> */
.L_x_2112:
        /* <DEDUP_REMOVED lines=18> */
.L_x_2133:
        /* <DEDUP_REMOVED lines=35> */
[----:B------:R-:W-:-:S03]  /*15b20*/  IMAD.WIDE.U32 R4, R8, R6, RZ ;  /* 0x0000000608047225 */ /* 0x000fc600078e00ff */
[----:B------:R-:W-:Y:S01]  /*15b30*/  IADD3.X R8, R3, R16, R18, P1, P0 ;  /* 0x0000001003087210 */ /* 0x000fe20000fe0412 */
[----:B------:R-:W-:Y:S01]  /*15b40*/  IMAD.MOV R2, RZ, RZ, -R0 ;  /* 0x000000ffff027224 */ /* 0x000fe200078e0a00 */
[----:B------:R-:W-:Y:S01]  /*15b50*/  IADD3 R5, R5, R7, RZ ;  /* 0x0000000705057210 */ /* 0x000fe20007ffe0ff */
[----:B------:R-:W-:Y:S01]  /*15b60*/  IMAD.MOV.U32 R7, RZ, RZ, c[0x0][0x4a8] ;  /* 0x00012a00ff077624 */ /* 0x000fe200078e00ff */
[----:B------:R-:W-:Y:S01]  /*15b70*/  IADD3 R4, P1, P0, R0, R17, R4 ;  /* 0x0000001100047210 */ /* 0x000fe2000783e004 */
[----:B------:R-:W-:Y:S01]  /*15b80*/  IMAD R2, R2, c[0x0][0x4e8], R11 ;  /* 0x00013a0002027a24 */ /* 0x000fe200078e020b */
[----:B------:R-:W-:-:S03]  /*15b90*/  SHF.R.S32.HI R3, RZ, 0x1f, R0 ;  /* 0x0000001fff037819 */ /* 0x000fc60000011400 */
[----:B-1----:R-:W-:Y:S01]  /*15ba0*/  IMAD R0, R13, R2, RZ ;  /* 0x000000020d007224 */ /* 0x002fe200078e02ff */
[----:B------:R-:W-:Y:S02]  /*15bb0*/  SHF.R.S32.HI R6, RZ, 0x1f, R2 ;  /* 0x0000001fff067819 */ /* 0x000fe40000011402 */
        /* <DEDUP_REMOVED lines=11> */
.L_x_2135:
[----:B------:R-:W-:Y:S05]  /*15c70*/  BSYNC B0 ;  /* 0x0000000000007941 */ /* 0x000fea0003800000 */
.L_x_2134:
        /* <DEDUP_REMOVED lines=8> */
[----:B------:R-:W-:-:S03]  /*15d00*/  IADD3 R4, R4, R203, RZ ;  /* 0x000000cb04047210 */ /* 0x000fc60007ffe0ff */
        /* <DEDUP_REMOVED lines=26> */
.L_x_2210:
[----:B------:R-:W-:Y:S05]  /*15eb0*/  BRA.DIV ~URZ, `(.L_x_2137) ;  /* 0x00003ca27f007947 */ /* 0x000fea000b800000 */
[----:B------:R3:W4:Y:S02]  /*15ec0*/  SHFL.IDX PT, R0, R12, RZ, 0x181f ;  /* 0x00181fff0c007589 */ /* 0x00072400000e0000 */
.L_x_2211:
        /* <DEDUP_REMOVED lines=20> */
.L_x_2139:
[----:B------:R-:W-:Y:S05]  /*16010*/  BSYNC B0 ;  /* 0x0000000000007941 */ /* 0x000fea0003800000 */
.L_x_2138:
[----:B------:R-:W-:Y:S05]  /*16020*/  BRA.DIV ~URZ, `(.L_x_2140) ;  /* 0x00003ba27f007947 */ /* 0x000fea000b800000 */
[----:B--2---:R2:W1:Y:S04]  /*16030*/  SHFL.IDX PT, R8, R9, 0x1, 0x181f ;  /* 0x00381f0009087f89 */ /* 0x00446800000e0000 */
[----:B----4-:R2:W4:Y:S02]  /*16040*/  SHFL.IDX PT, R0, R12, 0x1, 0x181f ;  /* 0x00381f000c007f89 */ /* 0x01052400000e0000 */
.L_x_2212:
        /* <DEDUP_REMOVED lines=19> */
.L_x_2142:
[----:B------:R-:W-:Y:S05]  /*16180*/  BSYNC B0 ;  /* 0x0000000000007941 */ /* 0x000fea0003800000 */
.L_x_2141:
[----:B------:R-:W-:Y:S05]  /*16190*/  BRA.DIV ~URZ, `(.L_x_2143) ;  /* 0x00003b027f007947 */ /* 0x000fea000b800000 */
[----:B-1----:R1:W2:Y:S02]  /*161a0*/  SHFL.IDX PT, R8, R9, 0x2, 0x181f ;  /* 0x00581f0009087f89 */ /* 0x0022a400000e0000 */
.L_x_2213:
[----:B------:R-:W-:Y:S05]  /*161b0*/  BRA.DIV ~URZ, `(.L_x_2144) ;  /* 0x00003b527f007947 */ /* 0x000fea000b800000 */
[----:B----4-:R4:W1:Y:S02]  /*161c0*/  SHFL.IDX PT, R0, R12, 0x2, 0x181f ;  /* 0x00581f000c007f89 */ /* 0x01086400000e0000 */
.L_x_2214:
        /* <DEDUP_REMOVED lines=19> */
.L_x_2146:
[----:B------:R-:W-:Y:S05]  /*16300*/  BSYNC B0 ;  /* 0x0000000000007941 */ /* 0x000fea0003800000 */
.L_x_2145:
[----:B------:R-:W-:Y:S05]  /*16310*/  BRA.DIV ~URZ, `(.L_x_2147) ;  /* 0x00003a627f007947 */ /* 0x000fea000b800000 */
[----:B--2---:R2:W3:Y:S04]  /*16320*/  SHFL.IDX PT, R8, R9, 0x3, 0x181f ;  /* 0x00781f0009087f89 */ /* 0x0044e800000e0000 */
[----:B-1----:R2:W1:Y:S02]  /*16330*/  SHFL.IDX PT, R0, R12, 0x3, 0x181f ;  /* 0x00781f000c007f89 */ /* 0x00246400000e0000 */
.L_x_2215:
        /* <DEDUP_REMOVED lines=18> */
.L_x_2127:
[----:B------:R-:W-:Y:S05]  /*16460*/  BSYNC B1 ;  /* 0x0000000000017941 */ /* 0x000fea0003800000 */
.L_x_2111:
        /* <DEDUP_REMOVED lines=8> */
[----:B------:R-:W-:Y:S01]  /*164f0*/  IMAD.MOV.U32 R7, RZ, RZ, RZ ;  /* 0x000000ffff077224 */ /* 0x000fe200078e00ff */
[----:B----4-:R-:W-:-:S04]  /*16500*/  LOP3.LUT R13, R0, 0x1f, RZ, 0xc0, !PT ;  /* 0x0000001f000d7812 */ /* 0x010fc800078ec0ff */
[----:B------:R-:W-:Y:S01]  /*16510*/  ISETP.NE.AND P6, PT, R13, 0x1f, PT ;  /* 0x0000001f0d00780c */ /* 0x000fe20003fc5270 */
[----:B------:R-:W-:Y:S10]  /*16520*/  BRA.DIV ~URZ, `(.L_x_2149) ;  /* 0x000039227f007947 */ /* 0x000ff4000b800000 */
[----:B--23--:R2:W3:Y:S02]  /*16530*/  SHFL.IDX PT, R9, R82, RZ, 0x1f ;  /* 0x00001fff52097589 */ /* 0x00c4e400000e0000 */
.L_x_2216:
[----:B------:R-:W-:Y:S05]  /*16540*/  BRA.DIV ~URZ, `(.L_x_2150) ;  /* 0x000039727f007947 */ /* 0x000fea000b800000 */
[----:B------:R4:W2:Y:S02]  /*16550*/  SHFL.IDX PT, R8, R82, 0x1, 0x1f ;  /* 0x00201f0052087f89 */ /* 0x0008a400000e0000 */
.L_x_2217:
        /* <DEDUP_REMOVED lines=18> */
.L_x_2218:
        /* <DEDUP_REMOVED lines=16> */
.L_x_2219:
[----:B----4-:R-:W-:Y:S01]  /*16780*/  IMAD R0, R0, c[0x0][0x538], RZ ;  /* 0x00014e0000007a24 */ /* 0x010fe200078e02ff */
[----:B------:R-:W-:Y:S04]  /*16790*/  BSSY B1, `(.L_x_2153) ;  /* 0x00000c6000017945 */ /* 0x000fe80003800000 */
[----:B--2---:R-:W-:-:S04]  /*167a0*/  IADD3 R8, R0, R8, RZ ;  /* 0x0000000800087210 */ /* 0x004fc80007ffe0ff */
[----:B---3--:R-:W-:-:S13]  /*167b0*/  ISETP.GT.AND P0, PT, R8, R9, PT ;  /* 0x000000090800720c */ /* 0x008fda0003f04270 */
[----:B------:R-:W-:Y:S05]  /*167c0*/  @P0 BRA `(.L_x_2154) ;  /* 0x0000024000000947 */ /* 0x000fea0003800000 */
.L_x_2158:
        /* <DEDUP_REMOVED lines=16> */
.L_x_2220:
        /* <DEDUP_REMOVED lines=16> */
.L_x_2221:
[----:B--2---:R-:W-:-:S05]  /*169d0*/  IMAD R0, R0, c[0x0][0x538], RZ ;  /* 0x00014e0000007a24 */ /* 0x004fca00078e02ff */
[----:B------:R-:W-:-:S04]  /*169e0*/  IADD3 R8, R0, R8, RZ ;  /* 0x0000000800087210 */ /* 0x000fc80007ffe0ff */
[----:B------:R-:W-:-:S13]  /*169f0*/  ISETP.GT.AND P0, PT, R8, R9, PT ;  /* 0x000000090800720c */ /* 0x000fda0003f04270 */
[----:B-1----:R-:W-:Y:S05]  /*16a00*/  @!P0 BRA `(.L_x_2158) ;  /* 0xfffffdc000008947 */ /* 0x002fea000383ffff */
.L_x_2154:
[----:B------:R-:W-:-:S05]  /*16a10*/  IADD3 R8, -R0, R8, RZ ;  /* 0x0000000800087210 */ /* 0x000fca0007ffe1ff */
[----:B------:R-:W-:-:S05]  /*16a20*/  IMAD R0, R4, c[0x0][0x538], R8 ;  /* 0x00014e0004007a24 */ /* 0x000fca00078e0208 */
[----:B------:R-:W-:Y:S01]  /*16a30*/  ISETP.GT.AND P0, PT, R0, R9, PT ;  /* 0x000000090000720c */ /* 0x000fe20003f04270 */
[----:B------:R-:W-:-:S12]  /*16a40*/  BRA.DIV ~URZ, `(.L_x_2159) ;  /* 0x000038d27f007947 */ /* 0x000fd8000b800000 */
[----:B------:R-:W-:-:S04]  /*16a50*/  VOTE.ANY R5, PT, !P0 ;  /* 0x0000000000057806 */ /* 0x000fc800040e0100 */
.L_x_2222:
[----:B------:R-:W2:Y:S02]  /*16a60*/  POPC R0, R5 ;  /* 0x0000000500007309 */ /* 0x000ea40000000000 */
[----:B--2---:R-:W-:Y:S01]  /*16a70*/  IADD3 R211, R0, R211, RZ ;  /* 0x000000d300d37210 */ /* 0x004fe20007ffe0ff */
[----:B------:R-:W-:Y:S05]  /*16a80*/  BRA.DIV ~URZ, `(.L_x_2160) ;  /* 0x000038e27f007947 */ /* 0x000fea000b800000 */
[----:B------:R2:W3:Y:S04]  /*16a90*/  SHFL.IDX PT, R10, R6, R0, 0x1f ;  /* 0x00001f00060a7589 */ /* 0x0004e800000e0000 */
[----:B------:R2:W4:Y:S02]  /*16aa0*/  SHFL.IDX PT, R7, R7, R0, 0x1f ;  /* 0x00001f0007077589 */ /* 0x00052400000e0000 */
.L_x_2223:
[----:B------:R-:W-:Y:S01]  /*16ab0*/  ISETP.NE.AND P0, PT, R5, RZ, PT ;  /* 0x000000ff0500720c */ /* 0x000fe20003f05270 */
[----:B------:R-:W-:-:S12]  /*16ac0*/  BSSY B0, `(.L_x_2161) ;  /* 0x0000005000007945 */ /* 0x000fd80003800000 */
[----:B------:R-:W-:Y:S05]  /*16ad0*/  @!P0 BRA `(.L_x_2162) ;  /* 0x0000003000008947 */ /* 0x000fea0003800000 */
[----:B--2---:R-:W-:Y:S01]  /*16ae0*/  IADD3 R0, R0, -0x1, RZ ;  /* 0xffffffff00007810 */ /* 0x004fe20007ffe0ff */
[----:B------:R-:W-:Y:S05]  /*16af0*/  BRA.DIV ~URZ, `(.L_x_2163) ;  /* 0x000039427f007947 */ /* 0x000fea000b800000 */
[----:B------:R2:W1:Y:S02]  /*16b00*/  SHFL.IDX PT, R11, R4, R0, 0x1f ;  /* 0x00001f00040b7589 */ /* 0x00046400000e0000 */
.L_x_2162:
[----:B------:R-:W-:Y:S05]  /*16b10*/  BSYNC B0 ;  /* 0x0000000000007941 */ /* 0x000fea0003800000 */
.L_x_2161:
[----:B----4-:R-:W-:Y:S01]  /*16b20*/  ISETP.NE.AND P0, PT, R7, 0x1, PT ;  /* 0x000000010700780c */ /* 0x010fe20003f05270 */
[----:B-1----:R-:W-:Y:S01]  /*16b30*/  IMAD R208, R11, c[0x0][0x538], R8 ;  /* 0x00014e000bd07a24 */ /* 0x002fe200078e0208 */
[----:B------:R-:W-:Y:S04]  /*16b40*/  BSSY B0, `(.L_x_2164) ;  /* 0x0000083000007945 */ /* 0x000fe80003800000 */
[----:B------:R-:W-:-:S07]  /*16b50*/  IADD3 R9, -R208, R9, RZ ;  /* 0x00000009d0097210 */ /* 0x000fce0007ffe1ff */
[----:B------:R-:W-:Y:S05]  /*16b60*/  @!P0 BRA `(.L_x_2165) ;  /* 0x000003e000008947 */ /* 0x000fea0003800000 */
[-C--:B--23--:R-:W-:Y:S02]  /*16b70*/  IABS R0, R10.reuse ;  /* 0x0000000a00007213 */ /* 0x08cfe40000000000 */
        /* <DEDUP_REMOVED lines=15> */
[----:B------:R-:W-:-:S04]  /*16c70*/  IMAD.MOV R0, RZ, RZ, -R8 ;  /* 0x000000ffff007224 */ /* 0x000fc800078e0a08 */
        /* <DEDUP_REMOVED lines=14> */
[----:B-1----:R-:W-:-:S04]  /*16d60*/  IADD3 R2, RZ, -R3, RZ ;  /* 0x80000003ff027210 */ /* 0x002fc80007ffe0ff */
[----:B------:R-:W-:Y:S01]  /*16d70*/  @!P1 IMAD.MOV R0, RZ, RZ, -R0 ;  /* 0x000000ffff009224 */ /* 0x000fe200078e0a00 */
[----:B------:R-:W-:Y:S01]  /*16d80*/  @!P0 LOP3.LUT R0, RZ, R10, RZ, 0x33, !PT ;  /* 0x0000000aff008212 */ /* 0x000fe200078e33ff */
[----:B------:R-:W-:Y:S01]  /*16d90*/  IMAD.MOV.U32 R4, RZ, RZ, R2 ;  /* 0x000000ffff047224 */ /* 0x000fe200078e0002 */
[----:B------:R-:W-:Y:S02]  /*16da0*/  IABS R2, R7 ;  /* 0x0000000700027213 */ /* 0x000fe40000000000 */
[----:B------:R-:W-:Y:S01]  /*16db0*/  IABS R8, R0 ;  /* 0x0000000000087213 */ /* 0x000fe20000000000 */
[----:B------:R-:W-:Y:S02]  /*16dc0*/  IMAD R4, R4, R5, RZ ;  /* 0x0000000504047224 */ /* 0x000fe400078e02ff */
[----:B------:R-:W-:Y:S01]  /*16dd0*/  IMAD.MOV R6, RZ, RZ, -R2 ;  /* 0x000000ffff067224 */ /* 0x000fe200078e0a02 */
[----:B------:R-:W-:-:S05]  /*16de0*/  MOV R2, RZ ;  /* 0x000000ff00027202 */ /* 0x000fca0000000f00 */
        /* <DEDUP_REMOVED lines=16> */
[----:B------:R-:W-:Y:S01]  /*16ef0*/  IMAD.MOV R3, RZ, RZ, -R2 ;  /* 0x000000ffff037224 */ /* 0x000fe200078e0a02 */
[----:B------:R-:W-:-:S03]  /*16f00*/  LEA R2, R7, R2, 0x18 ;  /* 0x0000000207027211 */ /* 0x000fc600078ec0ff */
[----:B------:R-:W-:Y:S02]  /*16f10*/  IMAD R3, R7, R3, R0 ;  /* 0x0000000307037224 */ /* 0x000fe400078e0200 */
[----:B------:R-:W-:Y:S02]  /*16f20*/  IMAD R0, R10, R4, R9 ;  /* 0x000000040a007224 */ /* 0x000fe400078e0209 */
[----:B------:R-:W-:Y:S01]  /*16f30*/  IMAD R210, R3, 0x10000, R2 ;  /* 0x0001000003d27824 */ /* 0x000fe200078e0202 */
[----:B------:R-:W-:Y:S05]  /*16f40*/  BRA `(.L_x_2166) ;  /* 0x0000042000007947 */ /* 0x000fea0003800000 */
.L_x_2165:
        /* <DEDUP_REMOVED lines=66> */
.L_x_2166:
[----:B------:R-:W-:Y:S05]  /*17370*/  BSYNC B0 ;  /* 0x0000000000007941 */ /* 0x000fea0003800000 */
.L_x_2164:
[----:B------:R-:W-:-:S04]  /*17380*/  LOP3.LUT R0, RZ, R0, RZ, 0x33, !PT ;  /* 0x00000000ff007212 */ /* 0x000fc800078e33ff */
[----:B------:R-:W-:Y:S01]  /*17390*/  IADD3 R209, R0, R10, RZ ;  /* 0x0000000a00d17210 */ /* 0x000fe20007ffe0ff */
[----:B------:R-:W-:Y:S05]  /*173a0*/  BRA `(.L_x_2167) ;  /* 0x0000004000007947 */ /* 0x000fea0003800000 */
.L_x_2155:
[----:B------:R-:W-:Y:S01]  /*173b0*/  IMAD.MOV.U32 R208, RZ, RZ, R9 ;  /* 0x000000ffffd07224 */ /* 0x000fe200078e0009 */
[----:B------:R-:W-:Y:S01]  /*173c0*/  MOV R210, RZ ;  /* 0x000000ff00d27202 */ /* 0x000fe20000000f00 */
[----:B------:R-:W-:Y:S01]  /*173d0*/  IMAD.MOV.U32 R209, RZ, RZ, RZ ;  /* 0x000000ffffd17224 */ /* 0x000fe200078e00ff */
[----:B------:R-:W-:Y:S02]  /*173e0*/  MOV R211, c[0x0][0x53c] ;  /* 0x00014f0000d37a02 */ /* 0x000fe40000000f00 */
.L_x_2167:
[----:B------:R-:W-:Y:S05]  /*173f0*/  BSYNC B1 ;  /* 0x0000000000017941 */ /* 0x000fea0003800000 */
.L_x_2153:
[----:B------:R-:W-:Y:S01]  /*17400*/  WARPSYNC 0xffffffff ;  /* 0xffffffff00007948 */ /* 0x000fe20003800000 */
[----:B------:R-:W-:Y:S01]  /*17410*/  BAR.SYNC.DEFER_BLOCKING 0x4, 0x100 ;  /* 0x0104000000007b1d */ /* 0x000fe20000010000 */
[----:B------:R-:W-:-:S13]  /*17420*/  ISETP.NE.AND P0, PT, R13, RZ, PT ;  /* 0x000000ff0d00720c */ /* 0x000fda0003f05270 */
[----:B------:R2:W-:Y:S04]  /*17430*/  @!P0 STS.128 [0x24100], R208 ;  /* 0x024100d0ff008388 */ /* 0x0005e80000000c00 */
[----:B------:R-:W-:Y:S06]  /*17440*/  BAR.ARV 0x5, 0x100 ;  /* 0x0144000000007b1d */ /* 0x000fec0000002000 */
.L_x_2148:
[----:B-1----:R-:W-:-:S13]  /*17450*/  ISETP.GE.AND P0, PT, R211, c[0x0][0x53c], PT ;  /* 0x00014f00d3007a0c */ /* 0x002fda0003f06270 */
[----:B--23--:R-:W-:Y:S01]  /*17460*/  @P0 CALL.REL.NOINC `(.L_x_2168) ;  /* 0x0000001000000944 */ /* 0x00cfe20003c00000 */
[----:B------:R-:W-:Y:S05]  /*17470*/  BRA `(.L_x_2169) ;  /* 0xfffea5e000007947 */ /* 0x000fea000383ffff */
.L_x_2168:
[----:B------:R-:W-:Y:S05]  /*17480*/  EXIT ;  /* 0x000000000000794d */ /* 0x000fea0003800000 */
.L_x_1994:
[----:B------:R-:W-:Y:S01]  /*17490*/  IMAD.MOV.U32 R0, RZ, RZ, R5 ;  /* 0x000000ffff007224 */ /* 0x000fe200078e0005 */
[----:B------:R-:W-:Y:S02]  /*174a0*/  MOV R2, 0x1 ;  /* 0x0000000100027802 */ /* 0x000fe40000000f00 */
[----:B------:R-:W-:Y:S02]  /*174b0*/  MOV R3, 0x174d0 ;  /* 0x000174d000037802 */ /* 0x000fe40000000f00 */
[----:B--2---:R-:W-:Y:S05]  /*174c0*/  CALL.REL.NOINC `($__internal_36_$__cuda_sm70_shflsync_up_p) ;  /* 0x0000308000007944 */ /* 0x004fea0003c00000 */
[----:B------:R-:W-:Y:S01]  /*174d0*/  MOV R0, R4 ;  /* 0x0000000400007202 */ /* 0x000fe20000000f00 */
[----:B------:R-:W-:Y:S05]  /*174e0*/  BRA `(.L_x_2170) ;  /* 0xfffe8f5000007947 */ /* 0x000fea000383ffff */
.L_x_1995:
[----:B------:R-:W-:Y:S01]  /*174f0*/  IMAD.MOV.U32 R0, RZ, RZ, R5 ;  /* 0x000000ffff007224 */ /* 0x000fe200078e0005 */
[----:B------:R-:W-:Y:S02]  /*17500*/  MOV R2, 0x2 ;  /* 0x0000000200027802 */ /* 0x000fe40000000f00 */
[----:B------:R-:W-:Y:S02]  /*17510*/  MOV R3, 0x17530 ;  /* 0x0001753000037802 */ /* 0x000fe40000000f00 */
[----:B--2---:R-:W-:Y:S05]  /*17520*/  CALL.REL.NOINC `($__internal_36_$__cuda_sm70_shflsync_up_p) ;  /* 0x0000302000007944 */ /* 0x004fea0003c00000 */
[----:B------:R-:W-:Y:S01]  /*17530*/  SEL R0, R4, RZ, P4 ;  /* 0x000000ff04007207 */ /* 0x000fe20002000000 */
[----:B------:R-:W-:Y:S01]  /*17540*/  IMAD.MOV.U32 R2, RZ, RZ, 0x4 ;  /* 0x00000004ff027424 */ /* 0x000fe200078e00ff */
[----:B------:R-:W-:-:S03]  /*17550*/  MOV R3, 0x17580 ;  /* 0x0001758000037802 */ /* 0x000fc60000000f00 */
[----:B------:R-:W-:Y:S02]  /*17560*/  IMAD.IADD R0, R5, 0x1, R0 ;  /* 0x0000000105007824 */ /* 0x000fe400078e0200 */
[----:B------:R-:W-:Y:S05]  /*17570*/  CALL.REL.NOINC `($__internal_36_$__cuda_sm70_shflsync_up_p) ;  /* 0x00002fd000007944 */ /* 0x000fea0003c00000 */
        /* <DEDUP_REMOVED lines=12> */
[----:B------:R-:W-:Y:S02]  /*17640*/  MOV R30, 0x1f ;  /* 0x0000001f001e7802 */ /* 0x000fe40000000f00 */
[----:B------:R-:W-:Y:S01]  /*17650*/  MOV R3, 0x17690 ;  /* 0x0001769000037802 */ /* 0x000fe20000000f00 */
[----:B------:R-:W-:-:S04]  /*17660*/  IMAD.IADD R4, R0, 0x1, R4 ;  /* 0x0000000100047824 */ /* 0x000fc800078e0204 */
[----:B------:R-:W-:Y:S02]  /*17670*/  IMAD.MOV.U32 R31, RZ, RZ, R4 ;  /* 0x000000ffff1f7224 */ /* 0x000fe400078e0004 */
[----:B------:R-:W-:Y:S05]  /*17680*/  CALL.REL.NOINC `($__internal_35_$__cuda_sm70_shflsync_idx_p) ;  /* 0x00002e6000007944 */ /* 0x000fea0003c00000 */
[----:B------:R-:W-:Y:S01]  /*17690*/  MOV R0, R30 ;  /* 0x0000001e00007202 */ /* 0x000fe20000000f00 */
[----:B------:R-:W-:Y:S05]  /*176a0*/  BRA `(.L_x_2171) ;  /* 0xfffe8e9000007947 */ /* 0x000fea000383ffff */
.L_x_1997:
[----:B------:R-:W-:Y:S02]  /*176b0*/  SEL R0, RZ, 0x1, P0 ;  /* 0x00000001ff007807 */ /* 0x000fe40000000000 */
[----:B------:R-:W-:Y:S02]  /*176c0*/  MOV R2, 0x176e0 ;  /* 0x000176e000027802 */ /* 0x000fe40000000f00 */
[----:B--2---:R-:W-:Y:S05]  /*176d0*/  CALL.REL.NOINC `($__internal_37_$__cuda_sm70_votesync_ballot) ;  /* 0x00002ee000007944 */ /* 0x004fea0003c00000 */
[----:B------:R-:W-:Y:S01]  /*176e0*/  MOV R6, R0 ;  /* 0x0000000000067202 */ /* 0x000fe20000000f00 */
[----:B------:R-:W-:Y:S05]  /*176f0*/  BRA `(.L_x_2172) ;  /* 0xfffe8ed000007947 */ /* 0x000fea000383ffff */
.L_x_1998:
[----:B------:R-:W-:Y:S01]  /*17700*/  IMAD.MOV.U32 R31, RZ, RZ, R9 ;  /* 0x000000ffff1f7224 */ /* 0x000fe200078e0009 */
[----:B------:R-:W-:Y:S01]  /*17710*/  MOV R2, R0 ;  /* 0x0000000000027202 */ /* 0x000fe20000000f00 */
[----:B------:R-:W-:Y:S01]  /*17720*/  IMAD.MOV.U32 R30, RZ, RZ, 0x1f ;  /* 0x0000001fff1e7424 */ /* 0x000fe200078e00ff */
[----:B------:R-:W-:Y:S02]  /*17730*/  MOV R3, 0x17750 ;  /* 0x0001775000037802 */ /* 0x000fe40000000f00 */
[----:B------:R-:W-:Y:S05]  /*17740*/  CALL.REL.NOINC `($__internal_35_$__cuda_sm70_shflsync_idx_p) ;  /* 0x00002da000007944 */ /* 0x000fea0003c00000 */
[----:B------:R-:W-:Y:S01]  /*17750*/  IMAD.MOV.U32 R12, RZ, RZ, R30 ;  /* 0x000000ffff0c7224 */ /* 0x000fe200078e001e */
[----:B------:R-:W-:Y:S01]  /*17760*/  MOV R31, R8 ;  /* 0x00000008001f7202 */ /* 0x000fe20000000f00 */
[----:B------:R-:W-:Y:S01]  /*17770*/  IMAD.MOV.U32 R5, RZ, RZ, RZ ;  /* 0x000000ffff057224 */ /* 0x000fe200078e00ff */
[----:B------:R-:W-:Y:S01]  /*17780*/  MOV R2, R0 ;  /* 0x0000000000027202 */ /* 0x000fe20000000f00 */
[----:B------:R-:W-:Y:S01]  /*17790*/  IMAD.MOV.U32 R30, RZ, RZ, 0x1f ;  /* 0x0000001fff1e7424 */ /* 0x000fe200078e00ff */
[----:B------:R-:W-:-:S02]  /*177a0*/  MOV R3, 0x177c0 ;  /* 0x000177c000037802 */ /* 0x000fc40000000f00 */
[----:B------:R-:W-:Y:S05]  /*177b0*/  CALL.REL.NOINC `($__internal_35_$__cuda_sm70_shflsync_idx_p) ;  /* 0x00002d3000007944 */ /* 0x000fea0003c00000 */
[----:B------:R-:W-:Y:S01]  /*177c0*/  MOV R9, R30 ;  /* 0x0000001e00097202 */ /* 0x000fe20000000f00 */
[----:B------:R-:W-:Y:S05]  /*177d0*/  BRA `(.L_x_2173) ;  /* 0xfffe8e5000007947 */ /* 0x000fea000383ffff */
.L_x_2001:
[----:B------:R-:W-:Y:S01]  /*177e0*/  IMAD.MOV.U32 R31, RZ, RZ, R4 ;  /* 0x000000ffff1f7224 */ /* 0x000fe200078e0004 */
[----:B------:R-:W-:Y:S01]  /*177f0*/  MOV R2, R0 ;  /* 0x0000000000027202 */ /* 0x000fe20000000f00 */
[----:B------:R-:W-:Y:S01]  /*17800*/  IMAD.MOV.U32 R30, RZ, RZ, 0x1f ;  /* 0x0000001fff1e7424 */ /* 0x000fe200078e00ff */
[----:B------:R-:W-:-:S02]  /*17810*/  MOV R3, 0x17830 ;  /* 0x0001783000037802 */ /* 0x000fc40000000f00 */
[----:B--23--:R-:W-:Y:S05]  /*17820*/  CALL.REL.NOINC `($__internal_35_$__cuda_sm70_shflsync_idx_p) ;  /* 0x00002cc000007944 */ /* 0x00cfea0003c00000 */
[----:B------:R-:W-:Y:S01]  /*17830*/  MOV R5, R30 ;  /* 0x0000001e00057202 */ /* 0x000fe20000000f00 */
[----:B------:R-:W-:Y:S05]  /*17840*/  BRA `(.L_x_2000) ;  /* 0xfffe8e4000007947 */ /* 0x000fea000383ffff */
.L_x_2020:
[----:B------:R-:W-:Y:S01]  /*17850*/  IMAD.MOV.U32 R31, RZ, RZ, R9 ;  /* 0x000000ffff1f7224 */ /* 0x000fe200078e0009 */
[----:B------:R-:W-:Y:S01]  /*17860*/  MOV R2, RZ ;  /* 0x000000ff00027202 */ /* 0x000fe20000000f00 */
[----:B------:R-:W-:Y:S01]  /*17870*/  IMAD.MOV.U32 R30, RZ, RZ, 0x181f ;  /* 0x0000181fff1e7424 */ /* 0x000fe200078e00ff */
[----:B------:R-:W-:-:S02]  /*17880*/  MOV R3, 0x178a0 ;  /* 0x000178a000037802 */ /* 0x000fc40000000f00 */
[----:B-----5:R-:W-:Y:S05]  /*17890*/  CALL.REL.NOINC `($__internal_35_$__cuda_sm70_shflsync_idx_p) ;  /* 0x00002c5000007944 */ /* 0x020fea0003c00000 */
[----:B------:R-:W-:Y:S01]  /*178a0*/  MOV R8, R30 ;  /* 0x0000001e00087202 */ /* 0x000fe20000000f00 */
[----:B------:R-:W-:Y:S05]  /*178b0*/  BRA `(.L_x_2174) ;  /* 0xfffeb12000007947 */ /* 0x000fea000383ffff */
.L_x_2021:
[----:B------:R-:W-:Y:S01]  /*178c0*/  IMAD.MOV.U32 R31, RZ, RZ, R12 ;  /* 0x000000ffff1f7224 */ /* 0x000fe200078e000c */
[----:B------:R-:W-:Y:S01]  /*178d0*/  MOV R2, RZ ;  /* 0x000000ff00027202 */ /* 0x000fe20000000f00 */
[----:B------:R-:W-:Y:S01]  /*178e0*/  IMAD.MOV.U32 R30, RZ, RZ, 0x181f ;  /* 0x0000181fff1e7424 */ /* 0x000fe200078e00ff */
[----:B------:R-:W-:-:S02]  /*178f0*/  MOV R3, 0x17910 ;  /* 0x0001791000037802 */ /* 0x000fc40000000f00 */
[----:B-12--5:R-:W-:Y:S05]  /*17900*/  CALL.REL.NOINC `($__internal_35_$__cuda_sm70_shflsync_idx_p) ;  /* 0x00002be000007944 */ /* 0x026fea0003c00000 */
[----:B------:R-:W-:Y:S01]  /*17910*/  MOV R0, R30 ;  /* 0x0000001e00007202 */ /* 0x000fe20000000f00 */
[----:B------:R-:W-:Y:S05]  /*17920*/  BRA `(.L_x_2175) ;  /* 0xfffeb0d000007947 */ /* 0x000fea000383ffff */
.L_x_2024:
[----:B------:R-:W-:Y:S01]  /*17930*/  IMAD.MOV.U32 R31, RZ, RZ, R9 ;  /* 0x000000ffff1f7224 */ /* 0x000fe200078e0009 */
[----:B--2---:R-:W-:Y:S01]  /*17940*/  MOV R2, 0x1 ;  /* 0x0000000100027802 */ /* 0x004fe20000000f00 */
[----:B------:R-:W-:Y:S01]  /*17950*/  IMAD.MOV.U32 R30, RZ, RZ, 0x181f ;  /* 0x0000181fff1e7424 */ /* 0x000fe200078e00ff */
[----:B------:R-:W-:-:S02]  /*17960*/  MOV R3, 0x17980 ;  /* 0x0001798000037802 */ /* 0x000fc40000000f00 */
[----:B-1-345:R-:W-:Y:S05]  /*17970*/  CALL.REL.NOINC `($__internal_35_$__cuda_sm70_shflsync_idx_p) ;  /* 0x00002b7000007944 */ /* 0x03afea0003c00000 */
[----:B------:R-:W-:Y:S01]  /*17980*/  IMAD.MOV.U32 R8, RZ, RZ, R30 ;  /* 0x000000ffff087224 */ /* 0x000fe200078e001e */
[----:B------:R-:W-:Y:S01]  /*17990*/  MOV R2, 0x1 ;  /* 0x0000000100027802 */ /* 0x000fe20000000f00 */
[----:B------:R-:W-:Y:S01]  /*179a0*/  IMAD.MOV.U32 R31, RZ, RZ, R12 ;  /* 0x000000ffff1f7224 */ /* 0x000fe200078e000c */
[----:B------:R-:W-:-:S02]  /*179b0*/  MOV R30, 0x181f ;  /* 0x0000181f001e7802 */ /* 0x000fc40000000f00 */
[----:B------:R-:W-:Y:S02]  /*179c0*/  MOV R3, 0x179e0 ;  /* 0x000179e000037802 */ /* 0x000fe40000000f00 */
[----:B------:R-:W-:Y:S05]  /*179d0*/  CALL.REL.NOINC `($__internal_35_$__cuda_sm70_shflsync_idx_p) ;  /* 0x00002b1000007944 */ /* 0x000fea0003c00000 */
[----:B------:R-:W-:Y:S01]  /*179e0*/  MOV R0, R30 ;  /* 0x0000001e00007202 */ /* 0x000fe20000000f00 */
[----:B------:R-:W-:Y:S05]  /*179f0*/  BRA `(.L_x_2176) ;  /* 0xfffeb18000007947 */ /* 0x000fea000383ffff */
.L_x_2027:
[----:B------:R-:W-:Y:S01]  /*17a00*/  IMAD.MOV.U32 R31, RZ, RZ, R9 ;  /* 0x000000ffff1f7224 */ /* 0x000fe200078e0009 */
[----:B-1----:R-:W-:Y:S01]  /*17a10*/  MOV R2, 0x2 ;  /* 0x0000000200027802 */ /* 0x002fe20000000f00 */
[----:B------:R-:W-:Y:S01]  /*17a20*/  IMAD.MOV.U32 R30, RZ, RZ, 0x181f ;  /* 0x0000181fff1e7424 */ /* 0x000fe200078e00ff */
[----:B------:R-:W-:Y:S02]  /*17a30*/  MOV R3, 0x17a50 ;  /* 0x00017a5000037802 */ /* 0x000fe40000000f00 */
[----:B--2345:R-:W-:Y:S05]  /*17a40*/  CALL.REL.NOINC `($__internal_35_$__cuda_sm70_shflsync_idx_p) ;  /* 0x00002aa000007944 */ /* 0x03cfea0003c00000 */
[----:B------:R-:W-:Y:S01]  /*17a50*/  MOV R8, R30 ;  /* 0x0000001e00087202 */ /* 0x000fe20000000f00 */
[----:B------:R-:W-:Y:S05]  /*17a60*/  BRA `(.L_x_2177) ;  /* 0xfffeb27000007947 */ /* 0x000fea000383ffff */
.L_x_2028:
[----:B------:R-:W-:Y:S01]  /*17a70*/  IMAD.MOV.U32 R31, RZ, RZ, R12 ;  /* 0x000000ffff1f7224 */ /* 0x000fe200078e000c */
[----:B------:R-:W-:Y:S01]  /*17a80*/  MOV R2, 0x2 ;  /* 0x0000000200027802 */ /* 0x000fe20000000f00 */
[----:B------:R-:W-:Y:S01]  /*17a90*/  IMAD.MOV.U32 R30, RZ, RZ, 0x181f ;  /* 0x0000181fff1e7424 */ /* 0x000fe200078e00ff */
[----:B------:R-:W-:Y:S02]  /*17aa0*/  MOV R3, 0x17ac0 ;  /* 0x00017ac000037802 */ /* 0x000fe40000000f00 */
[----:B-12345:R-:W-:Y:S05]  /*17ab0*/  CALL.REL.NOINC `($__internal_35_$__cuda_sm70_shflsync_idx_p) ;  /* 0x00002a3000007944 */ /* 0x03efea0003c00000 */
[----:B------:R-:W-:Y:S01]  /*17ac0*/  MOV R0, R30 ;  /* 0x0000001e00007202 */ /* 0x000fe20000000f00 */
[----:B------:R-:W-:Y:S05]  /*17ad0*/  BRA `(.L_x_2178) ;  /* 0xfffeb22000007947 */ /* 0x000fea000383ffff */
.L_x_2031:
[----:B------:R-:W-:Y:S01]  /*17ae0*/  IMAD.MOV.U32 R31, RZ, RZ, R9 ;  /* 0x000000ffff1f7224 */ /* 0x000fe200078e0009 */
[----:B-1----:R-:W-:Y:S01]  /*17af0*/  MOV R2, 0x3 ;  /* 0x0000000300027802 */ /* 0x002fe20000000f00 */
[----:B------:R-:W-:Y:S01]  /*17b00*/  IMAD.MOV.U32 R30, RZ, RZ, 0x181f ;  /* 0x0000181fff1e7424 */ /* 0x000fe200078e00ff */
[----:B------:R-:W-:-:S02]  /*17b10*/  MOV R3, 0x17b30 ;  /* 0x00017b3000037802 */ /* 0x000fc40000000f00 */
[----:B--2345:R-:W-:Y:S05]  /*17b20*/  CALL.REL.NOINC `($__internal_35_$__cuda_sm70_shflsync_idx_p) ;  /* 0x000029c000007944 */ /* 0x03cfea0003c00000 */
        /* <DEDUP_REMOVED lines=8> */
.L_x_2034:
[----:B------:R-:W-:Y:S01]  /*17bb0*/  IMAD.MOV.U32 R31, RZ, RZ, R9 ;  /* 0x000000ffff1f7224 */ /* 0x000fe200078e0009 */
[----:B------:R-:W-:Y:S01]  /*17bc0*/  MOV R2, RZ ;  /* 0x000000ff00027202 */ /* 0x000fe20000000f00 */
[----:B------:R-:W-:Y:S01]  /*17bd0*/  IMAD.MOV.U32 R30, RZ, RZ, 0x181f ;  /* 0x0000181fff1e7424 */ /* 0x000fe200078e00ff */
[----:B------:R-:W-:Y:S02]  /*17be0*/  MOV R3, 0x17c00 ;  /* 0x00017c0000037802 */ /* 0x000fe40000000f00 */
[----:B------:R-:W-:Y:S05]  /*17bf0*/  CALL.REL.NOINC `($__internal_35_$__cuda_sm70_shflsync_idx_p) ;  /* 0x000028f000007944 */ /* 0x000fea0003c00000 */
[----:B------:R-:W-:Y:S01]  /*17c00*/  MOV R8, R30 ;  /* 0x0000001e00087202 */ /* 0x000fe20000000f00 */
[----:B------:R-:W-:Y:S05]  /*17c10*/  BRA `(.L_x_2180) ;  /* 0xfffebd8000007947 */ /* 0x000fea000383ffff */
.L_x_2035:
[----:B------:R-:W-:Y:S01]  /*17c20*/  IMAD.MOV.U32 R31, RZ, RZ, R11 ;  /* 0x000000ffff1f7224 */ /* 0x000fe200078e000b */
[----:B------:R-:W-:Y:S01]  /*17c30*/  MOV R2, RZ ;  /* 0x000000ff00027202 */ /* 0x000fe20000000f00 */
[----:B------:R-:W-:Y:S01]  /*17c40*/  IMAD.MOV.U32 R30, RZ, RZ, 0x181f ;  /* 0x0000181fff1e7424 */ /* 0x000fe200078e00ff */
[----:B------:R-:W-:Y:S02]  /*17c50*/  MOV R3, 0x17c70 ;  /* 0x00017c7000037802 */ /* 0x000fe40000000f00 */
[----:B-12---:R-:W-:Y:S05]  /*17c60*/  CALL.REL.NOINC `($__internal_35_$__cuda_sm70_shflsync_idx_p) ;  /* 0x0000288000007944 */ /* 0x006fea0003c00000 */
[----:B------:R-:W-:Y:S01]  /*17c70*/  IADD3 R4, P1, R30, R17, RZ ;  /* 0x000000111e047210 */ /* 0x000fe20007f3e0ff */
[----:B------:R-:W-:Y:S01]  /*17c80*/  IMAD.MOV.U32 R31, RZ, RZ, R9 ;  /* 0x000000ffff1f7224 */ /* 0x000fe200078e0009 */
[----:B------:R-:W-:-:S03]  /*17c90*/  ISETP.GE.AND P0, PT, R177, c[0x0][0x1d4], PT ;  /* 0x00007500b1007a0c */ /* 0x000fc60003f06270 */
[----:B------:R-:W-:Y:S01]  /*17ca0*/  IMAD.X R5, R8, 0x1, R13, P1 ;  /* 0x0000000108057824 */ /* 0x000fe200008e060d */
[----:B------:R-:W-:Y:S02]  /*17cb0*/  IADD3 R6, P1, R30, R18, RZ ;  /* 0x000000121e067210 */ /* 0x000fe40007f3e0ff */
[----:B------:R-:W-:-:S03]  /*17cc0*/  SEL R12, RZ, 0x10, P0 ;  /* 0x00000010ff0c7807 */ /* 0x000fc60000000000 */
[----:B------:R-:W-:Y:S01]  /*17cd0*/  IMAD.X R7, R8, 0x1, R15, P1 ;  /* 0x0000000108077824 */ /* 0x000fe200008e060f */
[----:B------:R-:W-:Y:S01]  /*17ce0*/  IADD3 R2, P1, R30, R19, RZ ;  /* 0x000000131e027210 */ /* 0x000fe20007f3e0ff */
[----:B------:R-:W-:Y:S02]  /*17cf0*/  IMAD.MOV.U32 R30, RZ, RZ, 0x181f ;  /* 0x0000181fff1e7424 */ /* 0x000fe400078e00ff */
[----:B------:R-:W-:Y:S01]  /*17d00*/  @!PT LDS RZ, [RZ] ;  /* 0x00000000fffff984 */ /* 0x000fe20000000800 */
[----:B------:R-:W-:Y:S01]  /*17d10*/  @!PT LDS RZ, [RZ] ;  /* 0x00000000fffff984 */ /* 0x000fe20000000800 */
[----:B------:R-:W-:Y:S01]  /*17d20*/  @!PT LDS RZ, [RZ] ;  /* 0x00000000fffff984 */ /* 0x000fe20000000800 */
[----:B------:R1:W-:Y:S01]  /*17d30*/  LDGSTS.E.BYPASS.LTC128B.128 [R204+0x12100], [R4.64], !P0 ;  /* 0x1210000004cc7fae */ /* 0x0003e2000c101d46 */
[----:B------:R-:W-:Y:S01]  /*17d40*/  ISETP.GE.AND P0, PT, R185, c[0x0][0x1d4], PT ;  /* 0x00007500b9007a0c */ /* 0x000fe20003f06270 */
[----:B------:R-:W-:Y:S01]  /*17d50*/  IMAD.X R3, R8, 0x1, R14, P1 ;  /* 0x0000000108037824 */ /* 0x000fe200008e060e */
[----:B------:R-:W-:Y:S02]  /*17d60*/  ISETP.GE.AND P1, PT, R186, c[0x0][0x1d4], PT ;  /* 0x00007500ba007a0c */ /* 0x000fe40003f26270 */
[----:B------:R-:W-:Y:S02]  /*17d70*/  SEL R9, RZ, 0x10, P0 ;  /* 0x00000010ff097807 */ /* 0x000fe40000000000 */
[----:B------:R-:W-:-:S09]  /*17d80*/  SEL R10, RZ, 0x10, P1 ;  /* 0x00000010ff0a7807 */ /* 0x000fd20000800000 */
[----:B------:R1:W-:Y:S04]  /*17d90*/  LDGSTS.E.BYPASS.LTC128B.128 [R204+0x14100], [R6.64], !P1 ;  /* 0x1410000006cc7fae */ /* 0x0003e8000c901d46 */
[----:B------:R2:W-:Y:S02]  /*17da0*/  LDGSTS.E.BYPASS.LTC128B.128 [R204+0x16100], [R2.64], !P0 ;  /* 0x1610000002cc7fae */ /* 0x0005e4000c101d46 */
[----:B--2---:R-:W-:Y:S01]  /*17db0*/  IMAD.MOV.U32 R2, RZ, RZ, 0x1 ;  /* 0x00000001ff027424 */ /* 0x004fe200078e00ff */
[----:B------:R-:W-:Y:S02]  /*17dc0*/  MOV R3, 0x17de0 ;  /* 0x00017de000037802 */ /* 0x000fe40000000f00 */
[----:B-1----:R-:W-:Y:S05]  /*17dd0*/  CALL.REL.NOINC `($__internal_35_$__cuda_sm70_shflsync_idx_p) ;  /* 0x0000271000007944 */ /* 0x002fea0003c00000 */
        /* <DEDUP_REMOVED lines=8> */
.L_x_2038:
[----:B------:R-:W-:Y:S01]  /*17e60*/  IMAD.MOV.U32 R31, RZ, RZ, R13 ;  /* 0x000000ffff1f7224 */ /* 0x000fe200078e000d */
[----:B------:R-:W-:Y:S01]  /*17e70*/  MOV R2, RZ ;  /* 0x000000ff00027202 */ /* 0x000fe20000000f00 */
[----:B------:R-:W-:Y:S01]  /*17e80*/  IMAD.MOV.U32 R30, RZ, RZ, 0x181f ;  /* 0x0000181fff1e7424 */ /* 0x000fe200078e00ff */
[----:B------:R-:W-:Y:S02]  /*17e90*/  MOV R3, 0x17eb0 ;  /* 0x00017eb000037802 */ /* 0x000fe40000000f00 */
[----:B-1234-:R-:W-:Y:S05]  /*17ea0*/  CALL.REL.NOINC `($__internal_35_$__cuda_sm70_shflsync_idx_p) ;  /* 0x0000264000007944 */ /* 0x01efea0003c00000 */
[----:B------:R-:W-:Y:S01]  /*17eb0*/  MOV R12, R30 ;  /* 0x0000001e000c7202 */ /* 0x000fe20000000f00 */
[----:B------:R-:W-:Y:S05]  /*17ec0*/  BRA `(.L_x_2182) ;  /* 0xfffec05000007947 */ /* 0x000fea000383ffff */
.L_x_2039:
[----:B------:R-:W-:Y:S01]  /*17ed0*/  IMAD.MOV.U32 R31, RZ, RZ, R19 ;  /* 0x000000ffff1f7224 */ /* 0x000fe200078e0013 */
[----:B------:R-:W-:Y:S01]  /*17ee0*/  MOV R2, RZ ;  /* 0x000000ff00027202 */ /* 0x000fe20000000f00 */
[----:B------:R-:W-:Y:S01]  /*17ef0*/  IMAD.MOV.U32 R30, RZ, RZ, 0x181f ;  /* 0x0000181fff1e7424 */ /* 0x000fe200078e00ff */
[----:B------:R-:W-:Y:S02]  /*17f00*/  MOV R3, 0x17f20 ;  /* 0x00017f2000037802 */ /* 0x000fe40000000f00 */
[----:B-1234-:R-:W-:Y:S05]  /*17f10*/  CALL.REL.NOINC `($__internal_35_$__cuda_sm70_shflsync_idx_p) ;  /* 0x000025d000007944 */ /* 0x01efea0003c00000 */
        /* <DEDUP_REMOVED lines=31> */
.L_x_2050:
[----:B------:R-:W-:Y:S01]  /*18110*/  IMAD.MOV.U32 R31, RZ, RZ, R5 ;  /* 0x000000ffff1f7224 */ /* 0x000fe200078e0005 */
[----:B------:R-:W-:Y:S01]  /*18120*/  MOV R2, RZ ;  /* 0x000000ff00027202 */ /* 0x000fe20000000f00 */
[----:B------:R-:W-:Y:S01]  /*18130*/  IMAD.MOV.U32 R30, RZ, RZ, 0x181f ;  /* 0x0000181fff1e7424 */ /* 0x000fe200078e00ff */
[----:B------:R-:W-:Y:S02]  /*18140*/  MOV R3, 0x18160 ;  /* 0x0001816000037802 */ /* 0x000fe40000000f00 */
[----:B------:R-:W-:Y:S05]  /*18150*/  CALL.REL.NOINC `($__internal_35_$__cuda_sm70_shflsync_idx_p) ;  /* 0x0000239000007944 */ /* 0x000fea0003c00000 */
[----:B------:R-:W-:Y:S01]  /*18160*/  MOV R4, R30 ;  /* 0x0000001e00047202 */ /* 0x000fe20000000f00 */
[----:B------:R-:W-:Y:S05]  /*18170*/  BRA `(.L_x_2184) ;  /* 0xfffeee1000007947 */ /* 0x000fea000383ffff */
.L_x_2051:
[----:B------:R-:W-:Y:S01]  /*18180*/  IMAD.MOV.U32 R31, RZ, RZ, R12 ;  /* 0x000000ffff1f7224 */ /* 0x000fe200078e000c */
[----:B------:R-:W-:Y:S01]  /*18190*/  MOV R2, RZ ;  /* 0x000000ff00027202 */ /* 0x000fe20000000f00 */
[----:B------:R-:W-:Y:S01]  /*181a0*/  IMAD.MOV.U32 R30, RZ, RZ, 0x181f ;  /* 0x0000181fff1e7424 */ /* 0x000fe200078e00ff */
[----:B------:R-:W-:Y:S02]  /*181b0*/  MOV R3, 0x181d0 ;  /* 0x000181d000037802 */ /* 0x000fe40000000f00 */
[----:B-12---:R-:W-:Y:S05]  /*181c0*/  CALL.REL.NOINC `($__internal_35_$__cuda_sm70_shflsync_idx_p) ;  /* 0x0000232000007944 */ /* 0x006fea0003c00000 */
[----:B------:R-:W-:Y:S01]  /*181d0*/  IADD3 R6, P0, R30, R17, RZ ;  /* 0x000000111e067210 */ /* 0x000fe20007f1e0ff */
[----:B------:R-:W-:Y:S01]  /*181e0*/  IMAD.MOV.U32 R31, RZ, RZ, R5 ;  /* 0x000000ffff1f7224 */ /* 0x000fe200078e0005 */
[----:B------:R-:W-:-:S02]  /*181f0*/  ISETP.GE.AND P4, PT, R177, c[0x0][0x1d4], PT ;  /* 0x00007500b1007a0c */ /* 0x000fc40003f86270 */
[----:B------:R-:W-:Y:S01]  /*18200*/  ISETP.GE.AND P3, PT, R186, c[0x0][0x1d4], PT ;  /* 0x00007500ba007a0c */ /* 0x000fe20003f66270 */
[----:B------:R-:W-:Y:S01]  /*18210*/  IMAD.X R7, R4, 0x1, R14, P0 ;  /* 0x0000000104077824 */ /* 0x000fe200000e060e */
[----:B------:R-:W-:Y:S02]  /*18220*/  IADD3 R2, P0, R30, R16, RZ ;  /* 0x000000101e027210 */ /* 0x000fe40007f1e0ff */
[----:B------:R-:W-:Y:S02]  /*18230*/  SEL R11, RZ, 0x10, P4 ;  /* 0x00000010ff0b7807 */ /* 0x000fe40002000000 */
[----:B------:R-:W-:Y:S01]  /*18240*/  SEL R10, RZ, 0x10, P3 ;  /* 0x00000010ff0a7807 */ /* 0x000fe20001800000 */
[----:B------:R-:W-:-:S04]  /*18250*/  IMAD.X R3, R4, 0x1, R13, P0 ;  /* 0x0000000104037824 */ /* 0x000fc800000e060d */
[----:B------:R-:W-:Y:S01]  /*18260*/  @!PT LDS RZ, [RZ] ;  /* 0x00000000fffff984 */ /* 0x000fe20000000800 */
[----:B------:R-:W-:Y:S01]  /*18270*/  @!PT LDS RZ, [RZ] ;  /* 0x00000000fffff984 */ /* 0x000fe20000000800 */
[----:B------:R-:W-:Y:S01]  /*18280*/  @!PT LDS RZ, [RZ] ;  /* 0x00000000fffff984 */ /* 0x000fe20000000800 */
[----:B------:R1:W-:Y:S04]  /*18290*/  LDGSTS.E.BYPASS.LTC128B.128 [R204+0xc100], [R6.64], !P4 ;  /* 0x0c10000006cc7fae */ /* 0x0003e8000e101d46 */
[----:B------:R2:W-:Y:S02]  /*182a0*/  LDGSTS.E.BYPASS.LTC128B.128 [R204+0xe100], [R2.64], !P3 ;  /* 0x0e10000002cc7fae */ /* 0x0005e4000d901d46 */
[----:B--2---:R-:W-:Y:S01]  /*182b0*/  IADD3 R2, P0, R30, R18, RZ ;  /* 0x000000121e027210 */ /* 0x004fe20007f1e0ff */
[----:B------:R-:W-:-:S04]  /*182c0*/  IMAD.MOV.U32 R30, RZ, RZ, 0x181f ;  /* 0x0000181fff1e7424 */ /* 0x000fc800078e00ff */
[----:B------:R-:W-:Y:S01]  /*182d0*/  IMAD.X R3, R4, 0x1, R15, P0 ;  /* 0x0000000104037824 */ /* 0x000fe200000e060f */
[----:B------:R-:W-:-:S04]  /*182e0*/  ISETP.GE.AND P0, PT, R185, c[0x0][0x1d4], PT ;  /* 0x00007500b9007a0c */ /* 0x000fc80003f06270 */
[----:B------:R-:W-:-:S09]  /*182f0*/  SEL R5, RZ, 0x10, P0 ;  /* 0x00000010ff057807 */ /* 0x000fd20000000000 */
[----:B------:R2:W-:Y:S02]  /*18300*/  LDGSTS.E.BYPASS.LTC128B.128 [R204+0x10100], [R2.64], !P0 ;  /* 0x1010000002cc7fae */ /* 0x0005e4000c101d46 */
[----:B--2---:R-:W-:Y:S01]  /*18310*/  IMAD.MOV.U32 R2, RZ, RZ, 0x1 ;  /* 0x00000001ff027424 */ /* 0x004fe200078e00ff */
[----:B------:R-:W-:Y:S02]  /*18320*/  MOV R3, 0x18340 ;  /* 0x0001834000037802 */ /* 0x000fe40000000f00 */
[----:B-1----:R-:W-:Y:S05]  /*18330*/  CALL.REL.NOINC `($__internal_35_$__cuda_sm70_shflsync_idx_p) ;  /* 0x000021b000007944 */ /* 0x002fea0003c00000 */
[----:B------:R-:W-:Y:S01]  /*18340*/  IMAD.MOV.U32 R4, RZ, RZ, R30 ;  /* 0x000000ffff047224 */ /* 0x000fe200078e001e */
[----:B------:R-:W-:Y:S01]  /*18350*/  MOV R2, 0x1 ;  /* 0x0000000100027802 */ /* 0x000fe20000000f00 */
[----:B------:R-:W-:Y:S01]  /*18360*/  IMAD.MOV.U32 R31, RZ, RZ, R12 ;  /* 0x000000ffff1f7224 */ /* 0x000fe200078e000c */
[----:B------:R-:W-:Y:S02]  /*18370*/  MOV R30, 0x181f ;  /* 0x0000181f001e7802 */ /* 0x000fe40000000f00 */
[----:B------:R-:W-:Y:S02]  /*18380*/  MOV R3, 0x183a0 ;  /* 0x000183a000037802 */ /* 0x000fe40000000f00 */
[----:B------:R-:W-:Y:S05]  /*18390*/  CALL.REL.NOINC `($__internal_35_$__cuda_sm70_shflsync_idx_p) ;  /* 0x0000215000007944 */ /* 0x000fea0003c00000 */
[----:B------:R-:W-:Y:S01]  /*183a0*/  MOV R0, R30 ;  /* 0x0000001e00007202 */ /* 0x000fe20000000f00 */
[----:B------:R-:W-:Y:S05]  /*183b0*/  BRA `(.L_x_2185) ;  /* 0xfffeed0000007947 */ /* 0x000fea000383ffff */
.L_x_2059:
[----:B------:R-:W-:Y:S01]  /*183c0*/  MOV R2, RZ ;  /* 0x000000ff00027202 */ /* 0x000fe20000000f00 */
[----:B------:R-:W-:Y:S01]  /*183d0*/  IMAD.MOV.U32 R31, RZ, RZ, R12 ;  /* 0x000000ffff1f7224 */ /* 0x000fe200078e000c */
[----:B------:R-:W-:Y:S01]  /*183e0*/  MOV R3, 0x18410 ;  /* 0x0001841000037802 */ /* 0x000fe20000000f00 */
[----:B------:R-:W-:Y:S02]  /*183f0*/  IMAD.MOV.U32 R30, RZ, RZ, 0x181f ;  /* 0x0000181fff1e7424 */ /* 0x000fe400078e00ff */
[----:B-1234-:R-:W-:Y:S05]  /*18400*/  CALL.REL.NOINC `($__internal_35_$__cuda_sm70_shflsync_idx_p) ;  /* 0x000020e000007944 */ /* 0x01efea0003c00000 */
[----:B------:R-:W-:Y:S01]  /*18410*/  MOV R5, R30 ;  /* 0x0000001e00057202 */ /* 0x000fe20000000f00 */
[----:B------:R-:W-:-:S05]  /*18420*/  BRA `(.L_x_2186) ;  /* 0xfffef3c000007947 */ /* 0x000fca000383ffff */
.L_x_2060:
[----:B------:R-:W-:Y:S01]  /*18430*/  MOV R2, RZ ;  /* 0x000000ff00027202 */ /* 0x000fe20000000f00 */
[----:B------:R-:W-:Y:S01]  /*18440*/  IMAD.MOV.U32 R31, RZ, RZ, R13 ;  /* 0x000000ffff1f7224 */ /* 0x000fe200078e000d */
[----:B------:R-:W-:Y:S01]  /*18450*/  MOV R3, 0x18480 ;  /* 0x0001848000037802 */ /* 0x000fe20000000f00 */
[----:B------:R-:W-:Y:S02]  /*18460*/  IMAD.MOV.U32 R30, RZ, RZ, 0x181f ;  /* 0x0000181fff1e7424 */ /* 0x000fe400078e00ff */
[----:B-1234-:R-:W-:Y:S05]  /*18470*/  CALL.REL.NOINC `($__internal_35_$__cuda_sm70_shflsync_idx_p) ;  /* 0x0000207000007944 */ /* 0x01efea0003c00000 */
[----:B------:R-:W-:Y:S01]  /*18480*/  ISETP.GE.AND P4, PT, R177, c[0x0][0x1d4], PT ;  /* 0x00007500b1007a0c */ /* 0x000fe20003f86270 */
[----:B------:R-:W-:Y:S01]  /*18490*/  IMAD R4, R178, 0x6000, R206 ;  /* 0x00006000b2047824 */ /* 0x000fe200078e02ce */
[----:B------:R-:W-:Y:S01]  /*184a0*/  IADD3 R2, P0, R30, R28, RZ ;  /* 0x0000001c1e027210 */ /* 0x000fe20007f1e0ff */
[----:B------:R-:W-:Y:S01]  /*184b0*/  IMAD.MOV.U32 R31, RZ, RZ, R12 ;  /* 0x000000ffff1f7224 */ /* 0x000fe200078e000c */
[----:B------:R-:W-:Y:S02]  /*184c0*/  ISETP.GE.AND P3, PT, R186, c[0x0][0x1d4], PT ;  /* 0x00007500ba007a0c */ /* 0x000fe40003f66270 */
[----:B------:R-:W-:Y:S01]  /*184d0*/  SEL R7, RZ, 0x10, P4 ;  /* 0x00000010ff077807 */ /* 0x000fe20002000000 */
[C---:B------:R-:W-:Y:S01]  /*184e0*/  IMAD.X R3, R5.reuse, 0x1, R20, P0 ;  /* 0x0000000105037824 */ /* 0x040fe200000e0614 */
[----:B------:R-:W-:Y:S05]  /*184f0*/  SEL R15, RZ, 0x10, P3 ;  /* 0x00000010ff0f7807 */ /* 0x000fea0001800000 */
[----:B------:R-:W-:Y:S01]  /*18500*/  @!PT LDS RZ, [RZ] ;  /* 0x00000000fffff984 */ /* 0x000fe20000000800 */
[----:B------:R-:W-:Y:S01]  /*18510*/  @!PT LDS RZ, [RZ] ;  /* 0x00000000fffff984 */ /* 0x000fe20000000800 */
[----:B------:R-:W-:Y:S01]  /*18520*/  @!PT LDS RZ, [RZ] ;  /* 0x00000000fffff984 */ /* 0x000fe20000000800 */
[----:B------:R1:W-:Y:S02]  /*18530*/  LDGSTS.E.BYPASS.LTC128B.128 [R4], [R2.64], !P4 ;  /* 0x0000000002047fae */ /* 0x0003e4000e101d46 */
[C---:B-1----:R-:W-:Y:S05]  /*18540*/  IADD3 R2, P0, R30.reuse, R23, RZ ;  /* 0x000000171e027210 */ /* 0x042fea0007f1e0ff */
[C---:B------:R-:W-:Y:S05]  /*18550*/  IMAD.X R3, R5.reuse, 0x1, R21, P0 ;  /* 0x0000000105037824 */ /* 0x040fea00000e0615 */
[----:B------:R1:W-:Y:S02]  /*18560*/  LDGSTS.E.BYPASS.LTC128B.128 [R4+0x2000], [R2.64], !P3 ;  /* 0x0200000002047fae */ /* 0x0003e4000d901d46 */
[----:B-1----:R-:W-:Y:S01]  /*18570*/  IADD3 R2, P0, R30, R29, RZ ;  /* 0x0000001d1e027210 */ /* 0x002fe20007f1e0ff */
[----:B------:R-:W-:Y:S04]  /*18580*/  IMAD.MOV.U32 R30, RZ, RZ, 0x181f ;  /* 0x0000181fff1e7424 */ /* 0x000fe800078e00ff */
[----:B------:R-:W-:Y:S01]  /*18590*/  IMAD.X R3, R5, 0x1, R22, P0 ;  /* 0x0000000105037824 */ /* 0x000fe200000e0616 */
[----:B------:R-:W-:Y:S04]  /*185a0*/  ISETP.GE.AND P0, PT, R185, c[0x0][0x1d4], PT ;  /* 0x00007500b9007a0c */ /* 0x000fe80003f06270 */
[----:B------:R-:W-:Y:S09]  /*185b0*/  SEL R14, RZ, 0x10, P0 ;  /* 0x00000010ff0e7807 */ /* 0x000ff20000000000 */
[----:B------:R1:W-:Y:S02]  /*185c0*/  LDGSTS.E.BYPASS.LTC128B.128 [R4+0x4000], [R2.64], !P0 ;  /* 0x0400000002047fae */ /* 0x0003e4000c101d46 */
[----:B-1----:R-:W-:Y:S01]  /*185d0*/  MOV R3, 0x18600 ;  /* 0x0001860000037802 */ /* 0x002fe20000000f00 */
[----:B------:R-:W-:Y:S02]  /*185e0*/  IMAD.MOV.U32 R2, RZ, RZ, 0x1 ;  /* 0x00000001ff027424 */ /* 0x000fe400078e00ff */
[----:B------:R-:W-:Y:S05]  /*185f0*/  CALL.REL.NOINC `($__internal_35_$__cuda_sm70_shflsync_idx_p) ;  /* 0x00001ef000007944 */ /* 0x000fea0003c00000 */
[----:B------:R-:W-:Y:S01]  /*18600*/  MOV R2, 0x1 ;  /* 0x0000000100027802 */ /* 0x000fe20000000f00 */
[----:B------:R-:W-:Y:S01]  /*18610*/  IMAD.MOV.U32 R5, RZ, RZ, R30 ;  /* 0x000000ffff057224 */ /* 0x000fe200078e001e */
[----:B------:R-:W-:Y:S01]  /*18620*/  MOV R30, 0x181f ;  /* 0x0000181f001e7802 */ /* 0x000fe20000000f00 */
[----:B------:R-:W-:Y:S01]  /*18630*/  IMAD.MOV.U32 R31, RZ, RZ, R13 ;  /* 0x000000ffff1f7224 */ /* 0x000fe200078e000d */
[----:B------:R-:W-:Y:S02]  /*18640*/  MOV R3, 0x18660 ;  /* 0x0001866000037802 */ /* 0x000fe40000000f00 */
[----:B------:R-:W-:Y:S05]  /*18650*/  CALL.REL.NOINC `($__internal_35_$__cuda_sm70_shflsync_idx_p) ;  /* 0x00001e9000007944 */ /* 0x000fea0003c00000 */
[----:B------:R-:W-:Y:S01]  /*18660*/  MOV R2, R30 ;  /* 0x0000001e00027202 */ /* 0x000fe20000000f00 */
[----:B------:R-:W-:-:S05]  /*18670*/  BRA `(.L_x_2187) ;  /* 0xfffef2d000007947 */ /* 0x000fca000383ffff */
.L_x_2071:
[----:B------:R-:W-:Y:S01]  /*18680*/  MOV R2, RZ ;  /* 0x000000ff00027202 */ /* 0x000fe20000000f00 */
[----:B------:R-:W-:Y:S01]  /*18690*/  IMAD.MOV.U32 R31, RZ, RZ, R5 ;  /* 0x000000ffff1f7224 */ /* 0x000fe200078e0005 */
[----:B------:R-:W-:Y:S01]  /*186a0*/  MOV R3, 0x186d0 ;  /* 0x000186d000037802 */ /* 0x000fe20000000f00 */
[----:B------:R-:W-:Y:S02]  /*186b0*/  IMAD.MOV.U32 R30, RZ, RZ, 0x181f ;  /* 0x0000181fff1e7424 */ /* 0x000fe400078e00ff */
[----:B------:R-:W-:Y:S05]  /*186c0*/  CALL.REL.NOINC `($__internal_35_$__cuda_sm70_shflsync_idx_p) ;  /* 0x00001e2000007944 */ /* 0x000fea0003c00000 */
[----:B------:R-:W-:Y:S01]  /*186d0*/  MOV R4, R30 ;  /* 0x0000001e00047202 */ /* 0x000fe20000000f00 */
[----:B------:R-:W-:-:S05]  /*186e0*/  BRA `(.L_x_2188) ;  /* 0xffff28b000007947 */ /* 0x000fca000383ffff */
.L_x_2072:
[----:B------:R-:W-:Y:S01]  /*186f0*/  MOV R2, RZ ;  /* 0x000000ff00027202 */ /* 0x000fe20000000f00 */
[----:B------:R-:W-:Y:S01]  /*18700*/  IMAD.MOV.U32 R31, RZ, RZ, R12 ;  /* 0x000000ffff1f7224 */ /* 0x000fe200078e000c */
[----:B------:R-:W-:Y:S01]  /*18710*/  MOV R3, 0x18740 ;  /* 0x0001874000037802 */ /* 0x000fe20000000f00 */
[----:B------:R-:W-:Y:S02]  /*18720*/  IMAD.MOV.U32 R30, RZ, RZ, 0x181f ;  /* 0x0000181fff1e7424 */ /* 0x000fe400078e00ff */
[----:B-12---:R-:W-:Y:S05]  /*18730*/  CALL.REL.NOINC `($__internal_35_$__cuda_sm70_shflsync_idx_p) ;  /* 0x00001db000007944 */ /* 0x006fea0003c00000 */
[----:B------:R-:W-:Y:S01]  /*18740*/  ISETP.GE.AND P4, PT, R177, c[0x0][0x1d4], PT ;  /* 0x00007500b1007a0c */ /* 0x000fe20003f86270 */
[----:B------:R-:W-:Y:S01]  /*18750*/  IMAD R0, R178, 0x6000, R207 ;  /* 0x00006000b2007824 */ /* 0x000fe200078e02cf */
[----:B------:R-:W-:Y:S01]  /*18760*/  IADD3 R2, P0, R30, R16, RZ ;  /* 0x000000101e027210 */ /* 0x000fe20007f1e0ff */
[----:B------:R-:W-:Y:S01]  /*18770*/  IMAD.MOV.U32 R31, RZ, RZ, R5 ;  /* 0x000000ffff1f7224 */ /* 0x000fe200078e0005 */
[----:B------:R-:W-:Y:S02]  /*18780*/  ISETP.GE.AND P3, PT, R186, c[0x0][0x1d4], PT ;  /* 0x00007500ba007a0c */ /* 0x000fe40003f66270 */
[----:B------:R-:W-:Y:S01]  /*18790*/  SEL R10, RZ, 0x10, P4 ;  /* 0x00000010ff0a7807 */ /* 0x000fe20002000000 */
[----:B------:R-:W-:Y:S01]  /*187a0*/  IMAD.X R3, R4, 0x1, R13, P0 ;  /* 0x0000000104037824 */ /* 0x000fe200000e060d */
[----:B------:R-:W-:Y:S05]  /*187b0*/  SEL R5, RZ, 0x10, P3 ;  /* 0x00000010ff057807 */ /* 0x000fea0001800000 */
[----:B------:R-:W-:Y:S01]  /*187c0*/  @!PT LDS RZ, [RZ] ;  /* 0x00000000fffff984 */ /* 0x000fe20000000800 */
[----:B------:R-:W-:Y:S01]  /*187d0*/  @!PT LDS RZ, [RZ] ;  /* 0x00000000fffff984 */ /* 0x000fe20000000800 */
[----:B------:R-:W-:Y:S01]  /*187e0*/  @!PT LDS RZ, [RZ] ;  /* 0x00000000fffff984 */ /* 0x000fe20000000800 */
[----:B------:R1:W-:Y:S02]  /*187f0*/  LDGSTS.E.BYPASS.LTC128B.128 [R0], [R2.64], !P4 ;  /* 0x0000000002007fae */ /* 0x0003e4000e101d46 */
[----:B-1----:R-:W-:Y:S05]  /*18800*/  IADD3 R2, P0, R30, R17, RZ ;  /* 0x000000111e027210 */ /* 0x002fea0007f1e0ff */
[----:B------:R-:W-:Y:S05]  /*18810*/  IMAD.X R3, R4, 0x1, R14, P0 ;  /* 0x0000000104037824 */ /* 0x000fea00000e060e */
        /* <DEDUP_REMOVED lines=18> */
.L_x_2081:
[----:B------:R-:W-:Y:S01]  /*18940*/  MOV R2, RZ ;  /* 0x000000ff00027202 */ /* 0x000fe20000000f00 */
[----:B------:R-:W-:Y:S01]  /*18950*/  IMAD.MOV.U32 R31, RZ, RZ, R12 ;  /* 0x000000ffff1f7224 */ /* 0x000fe200078e000c */
[----:B------:R-:W-:Y:S01]  /*18960*/  MOV R3, 0x18990 ;  /* 0x0001899000037802 */ /* 0x000fe20000000f00 */
[----:B------:R-:W-:Y:S02]  /*18970*/  IMAD.MOV.U32 R30, RZ, RZ, 0x181f ;  /* 0x0000181fff1e7424 */ /* 0x000fe400078e00ff */
[----:B-1234-:R-:W-:Y:S05]  /*18980*/  CALL.REL.NOINC `($__internal_35_$__cuda_sm70_shflsync_idx_p) ;  /* 0x00001b6000007944 */ /* 0x01efea0003c00000 */
[----:B------:R-:W-:Y:S01]  /*18990*/  MOV R5, R30 ;  /* 0x0000001e00057202 */ /* 0x000fe20000000f00 */
[----:B------:R-:W-:-:S05]  /*189a0*/  BRA `(.L_x_2190) ;  /* 0xffff2ee000007947 */ /* 0x000fca000383ffff */
.L_x_2082:
        /* <DEDUP_REMOVED lines=37> */
.L_x_2083:
[----:B------:R-:W-:Y:S02]  /*18c00*/  MOV R3, 0x2 ;  /* 0x0000000200037802 */ /* 0x000fe40000000f00 */
[----:B------:R-:W-:Y:S02]  /*18c10*/  MOV R2, 0x18c30 ;  /* 0x00018c3000027802 */ /* 0x000fe40000000f00 */
[----:B------:R-:W-:Y:S05]  /*18c20*/  CALL.REL.NOINC `($__internal_34_$__cuda_sm70_shflsync_bfly_p) ;  /* 0x0000188000007944 */ /* 0x000fea0003c00000 */
[----:B------:R-:W-:Y:S01]  /*18c30*/  MOV R2, R16 ;  /* 0x0000001000027202 */ /* 0x000fe20000000f00 */
[----:B------:R-:W-:-:S05]  /*18c40*/  BRA `(.L_x_2192) ;  /* 0xffff3f1000007947 */ /* 0x000fca000383ffff */
.L_x_2086:
[----:B------:R-:W-:Y:S01]  /*18c50*/  MOV R2, RZ ;  /* 0x000000ff00027202 */ /* 0x000fe20000000f00 */
[----:B------:R-:W-:Y:S01]  /*18c60*/  IMAD.MOV.U32 R31, RZ, RZ, R5 ;  /* 0x000000ffff1f7224 */ /* 0x000fe200078e0005 */
[----:B------:R-:W-:Y:S01]  /*18c70*/  MOV R3, 0x18ca0 ;  /* 0x00018ca000037802 */ /* 0x000fe20000000f00 */
[----:B------:R-:W-:Y:S02]  /*18c80*/  IMAD.MOV.U32 R30, RZ, RZ, 0x181f ;  /* 0x0000181fff1e7424 */ /* 0x000fe400078e00ff */
[----:B------:R-:W-:Y:S05]  /*18c90*/  CALL.REL.NOINC `($__internal_35_$__cuda_sm70_shflsync_idx_p) ;  /* 0x0000185000007944 */ /* 0x000fea0003c00000 */
[----:B------:R-:W-:Y:S01]  /*18ca0*/  MOV R4, R30 ;  /* 0x0000001e00047202 */ /* 0x000fe20000000f00 */
[----:B------:R-:W-:-:S05]  /*18cb0*/  BRA `(.L_x_2193) ;  /* 0xffff58d000007947 */ /* 0x000fca000383ffff */
.L_x_2087:
        /* <DEDUP_REMOVED lines=37> */
.L_x_2092:
[----:B------:R-:W-:Y:S01]  /*18f10*/  MOV R2, RZ ;  /* 0x000000ff00027202 */ /* 0x000fe20000000f00 */
[----:B------:R-:W-:Y:S01]  /*18f20*/  IMAD.MOV.U32 R31, RZ, RZ, R12 ;  /* 0x000000ffff1f7224 */ /* 0x000fe200078e000c */
[----:B------:R-:W-:Y:S01]  /*18f30*/  MOV R3, 0x18f60 ;  /* 0x00018f6000037802 */ /* 0x000fe20000000f00 */
[----:B------:R-:W-:Y:S02]  /*18f40*/  IMAD.MOV.U32 R30, RZ, RZ, 0x181f ;  /* 0x0000181fff1e7424 */ /* 0x000fe400078e00ff */
[----:B-1234-:R-:W-:Y:S05]  /*18f50*/  CALL.REL.NOINC `($__internal_35_$__cuda_sm70_shflsync_idx_p) ;  /* 0x0000159000007944 */ /* 0x01efea0003c00000 */
[----:B------:R-:W-:Y:S01]  /*18f60*/  MOV R5, R30 ;  /* 0x0000001e00057202 */ /* 0x000fe20000000f00 */
[----:B------:R-:W-:-:S05]  /*18f70*/  BRA `(.L_x_2195) ;  /* 0xffff5cb000007947 */ /* 0x000fca000383ffff */
.L_x_2093:
        /* <DEDUP_REMOVED lines=37> */
.L_x_2104:
[----:B------:R-:W-:Y:S01]  /*191d0*/  MOV R2, RZ ;  /* 0x000000ff00027202 */ /* 0x000fe20000000f00 */
[----:B------:R-:W-:Y:S01]  /*191e0*/  IMAD.MOV.U32 R31, RZ, RZ, R5 ;  /* 0x000000ffff1f7224 */ /* 0x000fe200078e0005 */
[----:B------:R-:W-:Y:S01]  /*191f0*/  MOV R3, 0x19220 ;  /* 0x0001922000037802 */ /* 0x000fe20000000f00 */
[----:B------:R-:W-:Y:S02]  /*19200*/  IMAD.MOV.U32 R30, RZ, RZ, 0x181f ;  /* 0x0000181fff1e7424 */ /* 0x000fe400078e00ff */
[----:B------:R-:W-:Y:S05]  /*19210*/  CALL.REL.NOINC `($__internal_35_$__cuda_sm70_shflsync_idx_p) ;  /* 0x000012d000007944 */ /* 0x000fea0003c00000 */
[----:B------:R-:W-:Y:S01]  /*19220*/  MOV R4, R30 ;  /* 0x0000001e00047202 */ /* 0x000fe20000000f00 */
[----:B------:R-:W-:-:S05]  /*19230*/  BRA `(.L_x_2197) ;  /* 0xffff91d000007947 */ /* 0x000fca000383ffff */
.L_x_2105:
        /* <DEDUP_REMOVED lines=37> */
.L_x_2107:
[----:B------:R-:W-:Y:S01]  /*19490*/  IMAD.MOV.U32 R4, RZ, RZ, R183 ;  /* 0x000000ffff047224 */ /* 0x000fe200078e00b7 */
[----:B------:R-:W-:-:S02]  /*194a0*/  MOV R3, 0x2 ;  /* 0x0000000200037802 */ /* 0x000fc40000000f00 */
[----:B------:R-:W-:Y:S02]  /*194b0*/  MOV R2, 0x194d0 ;  /* 0x000194d000027802 */ /* 0x000fe40000000f00 */
[----:B------:R-:W-:Y:S05]  /*194c0*/  CALL.REL.NOINC `($__internal_34_$__cuda_sm70_shflsync_bfly_p) ;  /* 0x00000fe000007944 */ /* 0x000fea0003c00000 */
[----:B------:R-:W-:Y:S01]  /*194d0*/  MOV R0, R16 ;  /* 0x0000001000007202 */ /* 0x000fe20000000f00 */
[----:B------:R-:W-:Y:S05]  /*194e0*/  BRA `(.L_x_2199) ;  /* 0xffff92e000007947 */ /* 0x000fea000383ffff */
.L_x_2108:
[----:B------:R-:W-:Y:S01]  /*194f0*/  IMAD.MOV.U32 R4, RZ, RZ, R0 ;  /* 0x000000ffff047224 */ /* 0x000fe200078e0000 */
[----:B------:R-:W-:Y:S02]  /*19500*/  MOV R3, 0x1 ;  /* 0x0000000100037802 */ /* 0x000fe40000000f00 */
[----:B------:R-:W-:Y:S02]  /*19510*/  MOV R2, 0x19530 ;  /* 0x0001953000027802 */ /* 0x000fe40000000f00 */
[----:B-1----:R-:W-:Y:S05]  /*19520*/  CALL.REL.NOINC `($__internal_34_$__cuda_sm70_shflsync_bfly_p) ;  /* 0x00000f8000007944 */ /* 0x002fea0003c00000 */
[----:B------:R-:W-:Y:S01]  /*19530*/  FADD.FTZ R0, R0, R16 ;  /* 0x0000001000007221 */ /* 0x000fe20000010000 */
[----:B------:R-:W-:Y:S02]  /*19540*/  MOV R4, R184 ;  /* 0x000000b800047202 */ /* 0x000fe40000000f00 */
[----:B------:R-:W-:Y:S02]  /*19550*/  MOV R3, 0x2 ;  /* 0x0000000200037802 */ /* 0x000fe40000000f00 */
[----:B------:R-:W-:Y:S02]  /*19560*/  MOV R2, 0x19580 ;  /* 0x0001958000027802 */ /* 0x000fe40000000f00 */
[----:B------:R-:W-:Y:S05]  /*19570*/  CALL.REL.NOINC `($__internal_34_$__cuda_sm70_shflsync_bfly_p) ;  /* 0x00000f3000007944 */ /* 0x000fea0003c00000 */
[----:B------:R-:W-:Y:S01]  /*19580*/  FADD.FTZ R4, R184, R16 ;  /* 0x00000010b8047221 */ /* 0x000fe20000010000 */
[----:B------:R-:W-:-:S02]  /*19590*/  MOV R3, 0x1 ;  /* 0x0000000100037802 */ /* 0x000fc40000000f00 */
[----:B------:R-:W-:Y:S02]  /*195a0*/  MOV R2, 0x195c0 ;  /* 0x000195c000027802 */ /* 0x000fe40000000f00 */
[----:B------:R-:W-:Y:S05]  /*195b0*/  CALL.REL.NOINC `($__internal_34_$__cuda_sm70_shflsync_bfly_p) ;  /* 0x00000ef000007944 */ /* 0x000fea0003c00000 */
[----:B------:R-:W-:Y:S01]  /*195c0*/  MOV R3, R16 ;  /* 0x0000001000037202 */ /* 0x000fe20000000f00 */
[----:B------:R-:W-:Y:S05]  /*195d0*/  BRA `(.L_x_2200) ;  /* 0xffff926000007947 */ /* 0x000fea000383ffff */
.L_x_2115:
[----:B--234-:R-:W-:Y:S01]  /*195e0*/  IMAD.MOV.U32 R31, RZ, RZ, R9 ;  /* 0x000000ffff1f7224 */ /* 0x01cfe200078e0009 */
[----:B------:R-:W-:Y:S01]  /*195f0*/  MOV R2, RZ ;  /* 0x000000ff00027202 */ /* 0x000fe20000000f00 */
[----:B------:R-:W-:Y:S01]  /*19600*/  IMAD.MOV.U32 R30, RZ, RZ, 0x181f ;  /* 0x0000181fff1e7424 */ /* 0x000fe200078e00ff */
[----:B------:R-:W-:Y:S02]  /*19610*/  MOV R3, 0x19630 ;  /* 0x0001963000037802 */ /* 0x000fe40000000f00 */
[----:B-1----:R-:W-:Y:S05]  /*19620*/  CALL.REL.NOINC `($__internal_35_$__cuda_sm70_shflsync_idx_p) ;  /* 0x00000ec000007944 */ /* 0x002fea0003c00000 */
[----:B------:R-:W-:Y:S01]  /*19630*/  MOV R8, R30 ;  /* 0x0000001e00087202 */ /* 0x000fe20000000f00 */
[----:B------:R-:W-:Y:S05]  /*19640*/  BRA `(.L_x_2201) ;  /* 0xffffa94000007947 */ /* 0x000fea000383ffff */
.L_x_2116:
[----:B------:R-:W-:Y:S01]  /*19650*/  IMAD.MOV.U32 R31, RZ, RZ, R11 ;  /* 0x000000ffff1f7224 */ /* 0x000fe200078e000b */
[----:B------:R-:W-:Y:S01]  /*19660*/  MOV R2, RZ ;  /* 0x000000ff00027202 */ /* 0x000fe20000000f00 */
[----:B------:R-:W-:Y:S01]  /*19670*/  IMAD.MOV.U32 R30, RZ, RZ, 0x181f ;  /* 0x0000181fff1e7424 */ /* 0x000fe200078e00ff */
[----:B------:R-:W-:Y:S02]  /*19680*/  MOV R3, 0x196a0 ;  /* 0x000196a000037802 */ /* 0x000fe40000000f00 */
[----:B-123--:R-:W-:Y:S05]  /*19690*/  CALL.REL.NOINC `($__internal_35_$__cuda_sm70_shflsync_idx_p) ;  /* 0x00000e5000007944 */ /* 0x00efea0003c00000 */
[----:B------:R-:W-:Y:S01]  /*196a0*/  MOV R0, R30 ;  /* 0x0000001e00007202 */ /* 0x000fe20000000f00 */
[----:B------:R-:W-:Y:S05]  /*196b0*/  BRA `(.L_x_2202) ;  /* 0xffffa8f000007947 */ /* 0x000fea000383ffff */
.L_x_2119:
[----:B------:R-:W-:Y:S01]  /*196c0*/  IMAD.MOV.U32 R31, RZ, RZ, R9 ;  /* 0x000000ffff1f7224 */ /* 0x000fe200078e0009 */
[----:B--2---:R-:W-:Y:S01]  /*196d0*/  MOV R2, 0x1 ;  /* 0x0000000100027802 */ /* 0x004fe20000000f00 */
[----:B------:R-:W-:Y:S01]  /*196e0*/  IMAD.MOV.U32 R30, RZ, RZ, 0x181f ;  /* 0x0000181fff1e7424 */ /* 0x000fe200078e00ff */
[----:B------:R-:W-:-:S02]  /*196f0*/  MOV R3, 0x19710 ;  /* 0x0001971000037802 */ /* 0x000fc40000000f00 */
[----:B-1-34-:R-:W-:Y:S05]  /*19700*/  CALL.REL.NOINC `($__internal_35_$__cuda_sm70_shflsync_idx_p) ;  /* 0x00000de000007944 */ /* 0x01afea0003c00000 */
        /* <DEDUP_REMOVED lines=8> */
.L_x_2122:
[----:B------:R-:W-:Y:S01]  /*19790*/  IMAD.MOV.U32 R31, RZ, RZ, R9 ;  /* 0x000000ffff1f7224 */ /* 0x000fe200078e0009 */
[----:B--2---:R-:W-:Y:S01]  /*197a0*/  MOV R2, 0x2 ;  /* 0x0000000200027802 */ /* 0x004fe20000000f00 */
[----:B------:R-:W-:Y:S01]  /*197b0*/  IMAD.MOV.U32 R30, RZ, RZ, 0x181f ;  /* 0x0000181fff1e7424 */ /* 0x000fe200078e00ff */
[----:B------:R-:W-:Y:S02]  /*197c0*/  MOV R3, 0x197e0 ;  /* 0x000197e000037802 */ /* 0x000fe40000000f00 */
[----:B-1-34-:R-:W-:Y:S05]  /*197d0*/  CALL.REL.NOINC `($__internal_35_$__cuda_sm70_shflsync_idx_p) ;  /* 0x00000d1000007944 */ /* 0x01afea0003c00000 */
[----:B------:R-:W-:Y:S01]  /*197e0*/  MOV R8, R30 ;  /* 0x0000001e00087202 */ /* 0x000fe20000000f00 */
[----:B------:R-:W-:Y:S05]  /*197f0*/  BRA `(.L_x_2204) ;  /* 0xffffaa8000007947 */ /* 0x000fea000383ffff */
.L_x_2123:
[----:B------:R-:W-:Y:S01]  /*19800*/  IMAD.MOV.U32 R31, RZ, RZ, R11 ;  /* 0x000000ffff1f7224 */ /* 0x000fe200078e000b */
[----:B--2---:R-:W-:Y:S01]  /*19810*/  MOV R2, 0x2 ;  /* 0x0000000200027802 */ /* 0x004fe20000000f00 */
[----:B------:R-:W-:Y:S01]  /*19820*/  IMAD.MOV.U32 R30, RZ, RZ, 0x181f ;  /* 0x0000181fff1e7424 */ /* 0x000fe200078e00ff */
[----:B------:R-:W-:Y:S02]  /*19830*/  MOV R3, 0x19850 ;  /* 0x0001985000037802 */ /* 0x000fe40000000f00 */
[----:B-1-34-:R-:W-:Y:S05]  /*19840*/  CALL.REL.NOINC `($__internal_35_$__cuda_sm70_shflsync_idx_p) ;  /* 0x00000ca000007944 */ /* 0x01afea0003c00000 */
[----:B------:R-:W-:Y:S01]  /*19850*/  MOV R0, R30 ;  /* 0x0000001e00007202 */ /* 0x000fe20000000f00 */
[----:B------:R-:W-:Y:S05]  /*19860*/  BRA `(.L_x_2205) ;  /* 0xffffaa3000007947 */ /* 0x000fea000383ffff */
.L_x_2126:
[----:B------:R-:W-:Y:S01]  /*19870*/  IMAD.MOV.U32 R31, RZ, RZ, R9 ;  /* 0x000000ffff1f7224 */ /* 0x000fe200078e0009 */
[----:B---3--:R-:W-:Y:S01]  /*19880*/  MOV R2, 0x3 ;  /* 0x0000000300027802 */ /* 0x008fe20000000f00 */
        /* <DEDUP_REMOVED lines=11> */
.L_x_2128:
[----:B------:R-:W-:Y:S01]  /*19940*/  IMAD.MOV.U32 R31, RZ, RZ, R5 ;  /* 0x000000ffff1f7224 */ /* 0x000fe200078e0005 */
[----:B------:R-:W-:Y:S01]  /*19950*/  MOV R2, RZ ;  /* 0x000000ff00027202 */ /* 0x000fe20000000f00 */
[----:B------:R-:W-:Y:S01]  /*19960*/  IMAD.MOV.U32 R30, RZ, RZ, 0x1c1f ;  /* 0x00001c1fff1e7424 */ /* 0x000fe200078e00ff */
[----:B------:R-:W-:Y:S02]  /*19970*/  MOV R3, 0x19990 ;  /* 0x0001999000037802 */ /* 0x000fe40000000f00 */
[----:B------:R-:W-:Y:S05]  /*19980*/  CALL.REL.NOINC `($__internal_35_$__cuda_sm70_shflsync_idx_p) ;  /* 0x00000b6000007944 */ /* 0x000fea0003c00000 */
[----:B------:R-:W-:Y:S01]  /*19990*/  MOV R4, R30 ;  /* 0x0000001e00047202 */ /* 0x000fe20000000f00 */
[----:B------:R-:W-:Y:S05]  /*199a0*/  BRA `(.L_x_2207) ;  /* 0xffffada000007947 */ /* 0x000fea000383ffff */
.L_x_2129:
[----:B------:R-:W-:Y:S01]  /*199b0*/  IMAD.MOV.U32 R31, RZ, RZ, R12 ;  /* 0x000000ffff1f7224 */ /* 0x000fe200078e000c */
[----:B------:R-:W-:Y:S01]  /*199c0*/  MOV R2, RZ ;  /* 0x000000ff00027202 */ /* 0x000fe20000000f00 */
[----:B------:R-:W-:Y:S01]  /*199d0*/  IMAD.MOV.U32 R30, RZ, RZ, 0x1c1f ;  /* 0x00001c1fff1e7424 */ /* 0x000fe200078e00ff */
[----:B------:R-:W-:Y:S02]  /*199e0*/  MOV R3, 0x19a00 ;  /* 0x00019a0000037802 */ /* 0x000fe40000000f00 */
[----:B-12---:R-:W-:Y:S05]  /*199f0*/  CALL.REL.NOINC `($__internal_35_$__cuda_sm70_shflsync_idx_p) ;  /* 0x00000af000007944 */ /* 0x006fea0003c00000 */
[----:B------:R-:W-:Y:S01]  /*19a00*/  MOV R0, R30 ;  /* 0x0000001e00007202 */ /* 0x000fe20000000f00 */
[----:B------:R-:W-:Y:S05]  /*19a10*/  BRA `(.L_x_2208) ;  /* 0xffffad5000007947 */ /* 0x000fea000383ffff */
.L_x_2132:
[----:B------:R-:W-:Y:S01]  /*19a20*/  IMAD.MOV.U32 R31, RZ, RZ, R5 ;  /* 0x000000ffff1f7224 */ /* 0x000fe200078e0005 */
[----:B----4-:R-:W-:Y:S01]  /*19a30*/  MOV R2, 0x1 ;  /* 0x0000000100027802 */ /* 0x010fe20000000f00 */
[----:B------:R-:W-:Y:S01]  /*19a40*/  IMAD.MOV.U32 R30, RZ, RZ, 0x1c1f ;  /* 0x00001c1fff1e7424 */ /* 0x000fe200078e00ff */
[----:B------:R-:W-:-:S02]  /*19a50*/  MOV R3, 0x19a70 ;  /* 0x00019a7000037802 */ /* 0x000fc40000000f00 */
[----:B-123--:R-:W-:Y:S05]  /*19a60*/  CALL.REL.NOINC `($__internal_35_$__cuda_sm70_shflsync_idx_p) ;  /* 0x00000a8000007944 */ /* 0x00efea0003c00000 */
        /* <DEDUP_REMOVED lines=8> */
.L_x_2136:
[----:B------:R-:W-:Y:S01]  /*19af0*/  IMAD.MOV.U32 R31, RZ, RZ, R9 ;  /* 0x000000ffff1f7224 */ /* 0x000fe200078e0009 */
[----:B------:R-:W-:Y:S01]  /*19b00*/  MOV R2, RZ ;  /* 0x000000ff00027202 */ /* 0x000fe20000000f00 */
[----:B------:R-:W-:Y:S01]  /*19b10*/  IMAD.MOV.U32 R30, RZ, RZ, 0x181f ;  /* 0x0000181fff1e7424 */ /* 0x000fe200078e00ff */
[----:B------:R-:W-:Y:S02]  /*19b20*/  MOV R3, 0x19b40 ;  /* 0x00019b4000037802 */ /* 0x000fe40000000f00 */
[----:B------:R-:W-:Y:S05]  /*19b30*/  CALL.REL.NOINC `($__internal_35_$__cuda_sm70_shflsync_idx_p) ;  /* 0x000009b000007944 */ /* 0x000fea0003c00000 */
[----:B------:R-:W-:Y:S01]  /*19b40*/  MOV R8, R30 ;  /* 0x0000001e00087202 */ /* 0x000fe20000000f00 */
[----:B------:R-:W-:Y:S05]  /*19b50*/  BRA `(.L_x_2210) ;  /* 0xffffc35000007947 */ /* 0x000fea000383ffff */
.L_x_2137:
[----:B------:R-:W-:Y:S01]  /*19b60*/  IMAD.MOV.U32 R31, RZ, RZ, R12 ;  /* 0x000000ffff1f7224 */ /* 0x000fe200078e000c */
[----:B------:R-:W-:Y:S01]  /*19b70*/  MOV R2, RZ ;  /* 0x000000ff00027202 */ /* 0x000fe20000000f00 */
[----:B------:R-:W-:Y:S01]  /*19b80*/  IMAD.MOV.U32 R30, RZ, RZ, 0x181f ;  /* 0x0000181fff1e7424 */ /* 0x000fe200078e00ff */
[----:B------:R-:W-:Y:S02]  /*19b90*/  MOV R3, 0x19bb0 ;  /* 0x00019bb000037802 */ /* 0x000fe40000000f00 */
[----:B-12---:R-:W-:Y:S05]  /*19ba0*/  CALL.REL.NOINC `($__internal_35_$__cuda_sm70_shflsync_idx_p) ;  /* 0x0000094000007944 */ /* 0x006fea0003c00000 */
[----:B------:R-:W-:Y:S01]  /*19bb0*/  MOV R0, R30 ;  /* 0x0000001e00007202 */ /* 0x000fe20000000f00 */
[----:B------:R-:W-:Y:S05]  /*19bc0*/  BRA `(.L_x_2211) ;  /* 0xffffc30000007947 */ /* 0x000fea000383ffff */
.L_x_2140:
        /* <DEDUP_REMOVED lines=13> */
.L_x_2143:
[----:B------:R-:W-:Y:S01]  /*19ca0*/  IMAD.MOV.U32 R31, RZ, RZ, R9 ;  /* 0x000000ffff1f7224 */ /* 0x000fe200078e0009 */
[----:B-1----:R-:W-:Y:S01]  /*19cb0*/  MOV R2, 0x2 ;  /* 0x0000000200027802 */ /* 0x002fe20000000f00 */
[----:B------:R-:W-:Y:S01]  /*19cc0*/  IMAD.MOV.U32 R30, RZ, RZ, 0x181f ;  /* 0x0000181fff1e7424 */ /* 0x000fe200078e00ff */
[----:B------:R-:W-:Y:S02]  /*19cd0*/  MOV R3, 0x19cf0 ;  /* 0x00019cf000037802 */ /* 0x000fe40000000f00 */
[----:B--234-:R-:W-:Y:S05]  /*19ce0*/  CALL.REL.NOINC `($__internal_35_$__cuda_sm70_shflsync_idx_p) ;  /* 0x0000080000007944 */ /* 0x01cfea0003c00000 */
[----:B------:R-:W-:Y:S01]  /*19cf0*/  MOV R8, R30 ;  /* 0x0000001e00087202 */ /* 0x000fe20000000f00 */
[----:B------:R-:W-:Y:S05]  /*19d00*/  BRA `(.L_x_2213) ;  /* 0xffffc4a000007947 */ /* 0x000fea000383ffff */
.L_x_2144:
[----:B------:R-:W-:Y:S01]  /*19d10*/  IMAD.MOV.U32 R31, RZ, RZ, R12 ;  /* 0x000000ffff1f7224 */ /* 0x000fe200078e000c */
[----:B------:R-:W-:Y:S01]  /*19d20*/  MOV R2, 0x2 ;  /* 0x0000000200027802 */ /* 0x000fe20000000f00 */
[----:B------:R-:W-:Y:S01]  /*19d30*/  IMAD.MOV.U32 R30, RZ, RZ, 0x181f ;  /* 0x0000181fff1e7424 */ /* 0x000fe200078e00ff */
[----:B------:R-:W-:Y:S02]  /*19d40*/  MOV R3, 0x19d60 ;  /* 0x00019d6000037802 */ /* 0x000fe40000000f00 */
[----:B-1234-:R-:W-:Y:S05]  /*19d50*/  CALL.REL.NOINC `($__internal_35_$__cuda_sm70_shflsync_idx_p) ;  /* 0x0000079000007944 */ /* 0x01efea0003c00000 */
[----:B------:R-:W-:Y:S01]  /*19d60*/  MOV R0, R30 ;  /* 0x0000001e00007202 */ /* 0x000fe20000000f00 */
[----:B------:R-:W-:Y:S05]  /*19d70*/  BRA `(.L_x_2214) ;  /* 0xffffc45000007947 */ /* 0x000fea000383ffff */
.L_x_2147:
[----:B------:R-:W-:Y:S01]  /*19d80*/  IMAD.MOV.U32 R31, RZ, RZ, R9 ;  /* 0x000000ffff1f7224 */ /* 0x000fe200078e0009 */
[----:B-1----:R-:W-:Y:S01]  /*19d90*/  MOV R2, 0x3 ;  /* 0x0000000300027802 */ /* 0x002fe20000000f00 */
[----:B------:R-:W-:Y:S01]  /*19da0*/  IMAD.MOV.U32 R30, RZ, RZ, 0x181f ;  /* 0x0000181fff1e7424 */ /* 0x000fe200078e00ff */
[----:B------:R-:W-:-:S02]  /*19db0*/  MOV R3, 0x19dd0 ;  /* 0x00019dd000037802 */ /* 0x000fc40000000f00 */
[----:B--234-:R-:W-:Y:S05]  /*19dc0*/  CALL.REL.NOINC `($__internal_35_$__cuda_sm70_shflsync_idx_p) ;  /* 0x0000072000007944 */ /* 0x01cfea0003c00000 */
        /* <DEDUP_REMOVED lines=8> */
.L_x_2149:
[----:B------:R-:W-:Y:S01]  /*19e50*/  IMAD.MOV.U32 R31, RZ, RZ, R82 ;  /* 0x000000ffff1f7224 */ /* 0x000fe200078e0052 */
[----:B------:R-:W-:Y:S01]  /*19e60*/  MOV R2, RZ ;  /* 0x000000ff00027202 */ /* 0x000fe20000000f00 */
[----:B------:R-:W-:Y:S01]  /*19e70*/  IMAD.MOV.U32 R30, RZ, RZ, 0x1f ;  /* 0x0000001fff1e7424 */ /* 0x000fe200078e00ff */
[----:B------:R-:W-:Y:S02]  /*19e80*/  MOV R3, 0x19ea0 ;  /* 0x00019ea000037802 */ /* 0x000fe40000000f00 */
[----:B-123--:R-:W-:Y:S05]  /*19e90*/  CALL.REL.NOINC `($__internal_35_$__cuda_sm70_shflsync_idx_p) ;  /* 0x0000065000007944 */ /* 0x00efea0003c00000 */
[----:B------:R-:W-:Y:S01]  /*19ea0*/  MOV R9, R30 ;  /* 0x0000001e00097202 */ /* 0x000fe20000000f00 */
[----:B------:R-:W-:Y:S05]  /*19eb0*/  BRA `(.L_x_2216) ;  /* 0xffffc68000007947 */ /* 0x000fea000383ffff */
.L_x_2150:
[----:B------:R-:W-:Y:S01]  /*19ec0*/  IMAD.MOV.U32 R31, RZ, RZ, R82 ;  /* 0x000000ffff1f7224 */ /* 0x000fe200078e0052 */
[----:B------:R-:W-:Y:S01]  /*19ed0*/  MOV R2, 0x1 ;  /* 0x0000000100027802 */ /* 0x000fe20000000f00 */
[----:B------:R-:W-:Y:S01]  /*19ee0*/  IMAD.MOV.U32 R30, RZ, RZ, 0x1f ;  /* 0x0000001fff1e7424 */ /* 0x000fe200078e00ff */
[----:B------:R-:W-:Y:S02]  /*19ef0*/  MOV R3, 0x19f10 ;  /* 0x00019f1000037802 */ /* 0x000fe40000000f00 */
[----:B-123--:R-:W-:Y:S05]  /*19f00*/  CALL.REL.NOINC `($__internal_35_$__cuda_sm70_shflsync_idx_p) ;  /* 0x000005e000007944 */ /* 0x00efea0003c00000 */
[----:B------:R-:W-:Y:S01]  /*19f10*/  MOV R8, R30 ;  /* 0x0000001e00087202 */ /* 0x000fe20000000f00 */
[----:B------:R-:W-:Y:S05]  /*19f20*/  BRA `(.L_x_2217) ;  /* 0xffffc63000007947 */ /* 0x000fea000383ffff */
.L_x_2151:
[----:B------:R-:W-:Y:S02]  /*19f30*/  MOV R2, 0x1 ;  /* 0x0000000100027802 */ /* 0x000fe40000000f00 */
[----:B------:R-:W-:-:S02]  /*19f40*/  MOV R3, 0x19f60 ;  /* 0x00019f6000037802 */ /* 0x000fc40000000f00 */
[----:B--234-:R-:W-:Y:S05]  /*19f50*/  CALL.REL.NOINC `($__internal_36_$__cuda_sm70_shflsync_up_p) ;  /* 0x000005f000007944 */ /* 0x01cfea0003c00000 */
[----:B------:R-:W-:Y:S05]  /*19f60*/  BRA `(.L_x_2218) ;  /* 0xffffc71000007947 */ /* 0x000fea000383ffff */
.L_x_2152:
[----:B------:R-:W-:Y:S02]  /*19f70*/  MOV R2, 0x2 ;  /* 0x0000000200027802 */ /* 0x000fe40000000f00 */
[----:B------:R-:W-:-:S02]  /*19f80*/  MOV R3, 0x19fa0 ;  /* 0x00019fa000037802 */ /* 0x000fc40000000f00 */
[----:B--23--:R-:W-:Y:S05]  /*19f90*/  CALL.REL.NOINC `($__internal_36_$__cuda_sm70_shflsync_up_p) ;  /* 0x000005b000007944 */ /* 0x00cfea0003c00000 */
        /* <DEDUP_REMOVED lines=24> */
.L_x_2156:
[----:B------:R-:W-:Y:S02]  /*1a120*/  MOV R2, 0x1 ;  /* 0x0000000100027802 */ /* 0x000fe40000000f00 */
[----:B------:R-:W-:Y:S02]  /*1a130*/  MOV R3, 0x1a150 ;  /* 0x0001a15000037802 */ /* 0x000fe40000000f00 */
[----:B------:R-:W-:Y:S05]  /*1a140*/  CALL.REL.NOINC `($__internal_36_$__cuda_sm70_shflsync_up_p) ;  /* 0x0000040000007944 */ /* 0x000fea0003c00000 */
[----:B------:R-:W-:Y:S01]  /*1a150*/  MOV R2, R4 ;  /* 0x0000000400027202 */ /* 0x000fe20000000f00 */
[----:B------:R-:W-:Y:S05]  /*1a160*/  BRA `(.L_x_2220) ;  /* 0xffffc76000007947 */ /* 0x000fea000383ffff */
.L_x_2157:
[----:B------:R-:W-:Y:S02]  /*1a170*/  MOV R2, 0x2 ;  /* 0x0000000200027802 */ /* 0x000fe40000000f00 */
[----:B------:R-:W-:Y:S02]  /*1a180*/  MOV R3, 0x1a1a0 ;  /* 0x0001a1a000037802 */ /* 0x000fe40000000f00 */
        /* <DEDUP_REMOVED lines=25> */
.L_x_2159:
[----:B------:R-:W-:Y:S02]  /*1a320*/  SEL R0, RZ, 0x1, P0 ;  /* 0x00000001ff007807 */ /* 0x000fe40000000000 */
[----:B------:R-:W-:Y:S02]  /*1a330*/  MOV R2, 0x1a350 ;  /* 0x0001a35000027802 */ /* 0x000fe40000000f00 */
[----:B-1----:R-:W-:Y:S05]  /*1a340*/  CALL.REL.NOINC `($__internal_37_$__cuda_sm70_votesync_ballot) ;  /* 0x0000027000007944 */ /* 0x002fea0003c00000 */
[----:B------:R-:W-:Y:S01]  /*1a350*/  MOV R5, R0 ;  /* 0x0000000000057202 */ /* 0x000fe20000000f00 */
[----:B------:R-:W-:Y:S05]  /*1a360*/  BRA `(.L_x_2222) ;  /* 0xffffc6f000007947 */ /* 0x000fea000383ffff */
.L_x_2160:
[----:B------:R-:W-:Y:S01]  /*1a370*/  IMAD.MOV.U32 R31, RZ, RZ, R6 ;  /* 0x000000ffff1f7224 */ /* 0x000fe200078e0006 */
[----:B------:R-:W-:Y:S01]  /*1a380*/  MOV R2, R0 ;  /* 0x0000000000027202 */ /* 0x000fe20000000f00 */
[----:B------:R-:W-:Y:S01]  /*1a390*/  IMAD.MOV.U32 R30, RZ, RZ, 0x1f ;  /* 0x0000001fff1e7424 */ /* 0x000fe200078e00ff */
[----:B------:R-:W-:Y:S02]  /*1a3a0*/  MOV R3, 0x1a3c0 ;  /* 0x0001a3c000037802 */ /* 0x000fe40000000f00 */
[----:B-1----:R-:W-:Y:S05]  /*1a3b0*/  CALL.REL.NOINC `($__internal_35_$__cuda_sm70_shflsync_idx_p) ;  /* 0x0000013000007944 */ /* 0x002fea0003c00000 */
[----:B------:R-:W-:Y:S01]  /*1a3c0*/  IMAD.MOV.U32 R10, RZ, RZ, R30 ;  /* 0x000000ffff0a7224 */ /* 0x000fe200078e001e */
[----:B------:R-:W-:Y:S01]  /*1a3d0*/  MOV R2, R0 ;  /* 0x0000000000027202 */ /* 0x000fe20000000f00 */
[----:B------:R-:W-:Y:S01]  /*1a3e0*/  IMAD.MOV.U32 R31, RZ, RZ, R7 ;  /* 0x000000ffff1f7224 */ /* 0x000fe200078e0007 */
[----:B------:R-:W-:-:S02]  /*1a3f0*/  MOV R30, 0x1f ;  /* 0x0000001f001e7802 */ /* 0x000fc40000000f00 */
[----:B------:R-:W-:Y:S02]  /*1a400*/  MOV R3, 0x1a420 ;  /* 0x0001a42000037802 */ /* 0x000fe40000000f00 */
[----:B------:R-:W-:Y:S05]  /*1a410*/  CALL.REL.NOINC `($__internal_35_$__cuda_sm70_shflsync_idx_p) ;  /* 0x000000d000007944 */ /* 0x000fea0003c00000 */
[----:B------:R-:W-:Y:S01]  /*1a420*/  MOV R7, R30 ;  /* 0x0000001e00077202 */ /* 0x000fe20000000f00 */
[----:B------:R-:W-:Y:S05]  /*1a430*/  BRA `(.L_x_2223) ;  /* 0xffffc67000007947 */ /* 0x000fea000383ffff */
.L_x_2163:
[----:B------:R-:W-:Y:S01]  /*1a440*/  IMAD.MOV.U32 R31, RZ, RZ, R4 ;  /* 0x000000ffff1f7224 */ /* 0x000fe200078e0004 */
[----:B------:R-:W-:Y:S01]  /*1a450*/  MOV R2, R0 ;  /* 0x0000000000027202 */ /* 0x000fe20000000f00 */
[----:B------:R-:W-:Y:S01]  /*1a460*/  IMAD.MOV.U32 R30, RZ, RZ, 0x1f ;  /* 0x0000001fff1e7424 */ /* 0x000fe200078e00ff */
[----:B------:R-:W-:Y:S02]  /*1a470*/  MOV R3, 0x1a490 ;  /* 0x0001a49000037802 */ /* 0x000fe40000000f00 */
[----:B-1-34-:R-:W-:Y:S05]  /*1a480*/  CALL.REL.NOINC `($__internal_35_$__cuda_sm70_shflsync_idx_p) ;  /* 0x0000006000007944 */ /* 0x01afea0003c00000 */
[----:B------:R-:W-:Y:S01]  /*1a490*/  MOV R11, R30 ;  /* 0x0000001e000b7202 */ /* 0x000fe20000000f00 */
[----:B------:R-:W-:Y:S05]  /*1a4a0*/  BRA `(.L_x_2162) ;  /* 0xffffc66000007947 */ /* 0x000fea000383ffff */
        .weak           $__internal_34_$__cuda_sm70_shflsync_bfly_p
        .type           $__internal_34_$__cuda_sm70_shflsync_bfly_p,@function
        .size           $__internal_34_$__cuda_sm70_shflsync_bfly_p,($__internal_35_$__cuda_sm70_shflsync_idx_p - $__internal_34_$__cuda_sm70_shflsync_bfly_p)
$__internal_34_$__cuda_sm70_shflsync_bfly_p:
[----:B------:R-:W-:Y:S04]  /*1a4b0*/  WARPSYNC R192 ;  /* 0x000000c000007348 */ /* 0x000fe80003800000 */
[----:B------:R1:W2:Y:S02]  /*1a4c0*/  SHFL.BFLY PT, R16, R4, R3, R209 ;  /* 0x0c00000304107389 */ /* 0x0002a400000e00d1 */
[----:B-1----:R-:W-:-:S04]  /*1a4d0*/  MOV R3, 0x0 ;  /* 0x0000000000037802 */ /* 0x002fc80000000f00 */
[----:B--2---:R-:W-:Y:S05]  /*1a4e0*/  RET.REL.NODEC R2 `(_ZN7cutlass13device_kernelIN5flash19enable_sm80_to_sm89INS1_16FlashAttnFwdSm80INS1_25CollectiveMainloopFwdSm80ILi8ELi2ELb0EN4cute5tupleIJNS5_1CILi128EEENS7_ILi64EEENS7_ILi192EEEEEELi192ENS_6half_tEfNS_4arch4Sm80ELb0ELb1ELb1ELb1ELb1ELb0ELb1ELb1EEENS1_21CollectiveEpilogueFwdINS6_IJS8_SA_S9_EEENS6_IJNS7_ILi1EEESI_SI_EEESC_SE_Li256ELb1ELb1ELb1ELb0EEENS1_36VarlenDynamicPersistentTileSchedulerILi128ELi64ELi256ELi256ELb1ELb1ELb0ELb1ELb0ELb1EEEEEEEEEvNT_6ParamsE) ;  /* 0xfffe5b1002007950 */ /* 0x004fea0003c3ffff */
        .weak           $__internal_35_$__cuda_sm70_shflsync_idx_p
        .type           $__internal_35_$__cuda_sm70_shflsync_idx_p,@function
        .size           $__internal_35_$__cuda_sm70_shflsync_idx_p,($__internal_36_$__cuda_sm70_shflsync_up_p - $__internal_35_$__cuda_sm70_shflsync_idx_p)
$__internal_35_$__cuda_sm70_shflsync_idx_p:
[----:B------:R-:W-:-:S04]  /*1a4f0*/  MOV R179, 0xffffffff ;  /* 0xffffffff00b37802 */ /* 0x000fc80000000f00 */
[----:B------:R-:W-:Y:S04]  /*1a500*/  WARPSYNC R179 ;  /* 0x000000b300007348 */ /* 0x000fe80003800000 */
[----:B------:R1:W2:Y:S02]  /*1a510*/  SHFL.IDX PT, R30, R31, R2, R30 ;  /* 0x000000021f1e7389 */ /* 0x0002a400000e001e */
[----:B-1----:R-:W-:Y:S02]  /*1a520*/  MOV R2, R3 ;  /* 0x0000000300027202 */ /* 0x002fe40000000f00 */
[----:B------:R-:W-:-:S04]  /*1a530*/  MOV R3, 0x0 ;  /* 0x0000000000037802 */ /* 0x000fc80000000f00 */
[----:B--2---:R-:W-:Y:S05]  /*1a540*/  RET.REL.NODEC R2 `(_ZN7cutlass13device_kernelIN5flash19enable_sm80_to_sm89INS1_16FlashAttnFwdSm80INS1_25CollectiveMainloopFwdSm80ILi8ELi2ELb0EN4cute5tupleIJNS5_1CILi128EEENS7_ILi64EEENS7_ILi192EEEEEELi192ENS_6half_tEfNS_4arch4Sm80ELb0ELb1ELb1ELb1ELb1ELb0ELb1ELb1EEENS1_21CollectiveEpilogueFwdINS6_IJS8_SA_S9_EEENS6_IJNS7_ILi1EEESI_SI_EEESC_SE_Li256ELb1ELb1ELb1ELb0EEENS1_36VarlenDynamicPersistentTileSchedulerILi128ELi64ELi256ELi256ELb1ELb1ELb0ELb1ELb0ELb1EEEEEEEEEvNT_6ParamsE) ;  /* 0xfffe5ab002007950 */ /* 0x004fea0003c3ffff */
        .weak           $__internal_36_$__cuda_sm70_shflsync_up_p
        .type           $__internal_36_$__cuda_sm70_shflsync_up_p,@function
        .size           $__internal_36_$__cuda_sm70_shflsync_up_p,($__internal_37_$__cuda_sm70_votesync_ballot - $__internal_36_$__cuda_sm70_shflsync_up_p)
$__internal_36_$__cuda_sm70_shflsync_up_p:
[----:B------:R-:W-:Y:S02]  /*1a550*/  IMAD.MOV.U32 R4, RZ, RZ, RZ ;  /* 0x000000ffff047224 */ /* 0x000fe400078e00ff */
[----:B------:R-:W-:-:S04]  /*1a560*/  IMAD.MOV.U32 R10, RZ, RZ, -0x1 ;  /* 0xffffffffff0a7424 */ /* 0x000fc800078e00ff */
[----:B------:R-:W-:Y:S04]  /*1a570*/  WARPSYNC R10 ;  /* 0x0000000a00007348 */ /* 0x000fe80003800000 */
[----:B------:R1:W2:Y:S02]  /*1a580*/  SHFL.UP PT, R4, R0, R2, R4 ;  /* 0x0400000200047389 */ /* 0x0002a400000e0004 */
[----:B-1----:R-:W-:Y:S02]  /*1a590*/  MOV R2, R3 ;  /* 0x0000000300027202 */ /* 0x002fe40000000f00 */
[----:B------:R-:W-:-:S04]  /*1a5a0*/  MOV R3, 0x0 ;  /* 0x0000000000037802 */ /* 0x000fc80000000f00 */
[----:B--2---:R-:W-:Y:S05]  /*1a5b0*/  RET.REL.NODEC R2 `(_ZN7cutlass13device_kernelIN5flash19enable_sm80_to_sm89INS1_16FlashAttnFwdSm80INS1_25CollectiveMainloopFwdSm80ILi8ELi2ELb0EN4cute5tupleIJNS5_1CILi128EEENS7_ILi64EEENS7_ILi192EEEEEELi192ENS_6half_tEfNS_4arch4Sm80ELb0ELb1ELb1ELb1ELb1ELb0ELb1ELb1EEENS1_21CollectiveEpilogueFwdINS6_IJS8_SA_S9_EEENS6_IJNS7_ILi1EEESI_SI_EEESC_SE_Li256ELb1ELb1ELb1ELb0EEENS1_36VarlenDynamicPersistentTileSchedulerILi128ELi64ELi256ELi256ELb1ELb1ELb0ELb1ELb0ELb1EEEEEEEEEvNT_6ParamsE) ;  /* 0xfffe5a4002007950 */ /* 0x004fea0003c3ffff */
        .weak           $__internal_37_$__cuda_sm70_votesync_ballot
        .type           $__internal_37_$__cuda_sm70_votesync_ballot,@function
        .size           $__internal_37_$__cuda_sm70_votesync_ballot,(.L_x_6217 - $__internal_37_$__cuda_sm70_votesync_ballot)
$__internal_37_$__cuda_sm70_votesync_ballot:
[----:B------:R-:W-:Y:S01]  /*1a5c0*/  ISETP.NE.U32.AND P0, PT, R0, 0x1, PT ;  /* 0x000000010000780c */ /* 0x000fe20003f05070 */
[----:B------:R-:W-:-:S04]  /*1a5d0*/  IMAD.MOV.U32 R3, RZ, RZ, -0x1 ;  /* 0xffffffffff037424 */ /* 0x000fc800078e00ff */
[----:B------:R-:W-:Y:S08]  /*1a5e0*/  WARPSYNC R3 ;  /* 0x0000000300007348 */ /* 0x000ff00003800000 */
[----:B------:R-:W-:-:S04]  /*1a5f0*/  VOTE.ANY R0, PT, !P0 ;  /* 0x0000000000007806 */ /* 0x000fc800040e0100 */
[----:B------:R-:W-:Y:S01]  /*1a600*/  LOP3.LUT R0, R0, R3, RZ, 0xc0, !PT ;  /* 0x0000000300007212 */ /* 0x000fe200078ec0ff */
[----:B------:R-:W-:-:S04]  /*1a610*/  IMAD.MOV.U32 R3, RZ, RZ, 0x0 ;  /* 0x00000000ff037424 */ /* 0x000fc800078e00ff */
[----:B------:R-:W-:Y:S05]  /*1a620*/  RET.REL.NODEC R2 `(_ZN7cutlass13device_kernelIN5flash19enable_sm80_to_sm89INS1_16FlashAttnFwdSm80INS1_25CollectiveMainloopFwdSm80ILi8ELi2ELb0EN4cute5tupleIJNS5_1CILi128EEENS7_ILi64EEENS7_ILi192EEEEEELi192ENS_6half_tEfNS_4arch4Sm80ELb0ELb1ELb1ELb1ELb1ELb0ELb1ELb1EEENS1_21CollectiveEpilogueFwdINS6_IJS8_SA_S9_EEENS6_IJNS7_ILi1EEESI_SI_EEESC_SE_Li256ELb1ELb1ELb1ELb0EEENS1_36VarlenDynamicPersistentTileSchedulerILi128ELi64ELi256ELi256ELb1ELb1ELb0ELb1ELb0ELb1EEEEEEEEEvNT_6ParamsE) ;  /* 0xfffe59d002007950 */ /* 0x000fea0003c3ffff */
.L_x_2224:
        /* <DEDUP_REMOVED lines=13> */
.L_x_6217:


//--------------------- .text._ZN7cutlass13device_kernelIN5flash19enable_sm80_to_sm89INS1_16FlashAttnFwdSm80INS1_25CollectiveMainloopFwdSm80ILi8ELi2ELb0EN4cute5tupleIJNS5_1CILi128EEENS7_ILi64EEENS7_ILi192EEEEEELi192ENS_6half_tEfNS_4arch4Sm80ELb0ELb1ELb1ELb1ELb1ELb1ELb1ELb1EEENS1_21CollectiveEpilogueFwdINS6_IJS8_SA_S9_EEENS6_IJNS7_ILi1EEESI_SI_EEESC_SE_Li256ELb1ELb1ELb1ELb0EEENS1_36VarlenDynamicPersistentTileSchedulerILi128ELi64ELi256ELi256ELb1ELb1ELb0ELb1ELb0ELb1EEEEEEEEEvNT_6ParamsE --------------------------
	.section	.text._ZN7cutlass13device_kernelIN5flash19enable_sm80_to_sm89INS1_16FlashAttnFwdSm80INS1_25CollectiveMainloopFwdSm80ILi8ELi2ELb0EN4cute5tupleIJNS5_1CILi128EEENS7_ILi64EEENS7_ILi192EEEEEELi192ENS_6half_tEfNS_4arch4Sm80ELb0ELb1ELb1ELb1ELb1ELb1ELb1ELb1EEENS1_21CollectiveEpilogueFwdINS6_IJS8_SA_S9_EEENS6_IJNS7_ILi1EEESI_SI_EEESC_SE_Li256ELb1ELb1ELb1ELb0EEENS1_36VarlenDynamicPersistentTileSchedulerILi128ELi64ELi256ELi256ELb1ELb1ELb0ELb1ELb0ELb1EEEEEEEEEvNT_6ParamsE,"ax",@progbits
	.sectioninfo	@"SHI_REGISTERS=255"
	.align	128
.text._ZN7cutlass13device_kernelIN5flash19enable_sm80_to_sm89INS1_16FlashAttnFwdSm80INS1_25CollectiveMainloopFwdSm80ILi8ELi2ELb0EN4cute5tupleIJNS5_1CILi128EEENS7_ILi64EEENS7_ILi192EEEEEELi192ENS_6half_tEfNS_4arch4Sm80ELb0ELb1ELb1ELb1ELb1ELb1ELb1ELb1EEENS1_21CollectiveEpilogueFwdINS6_IJS8_SA_S9_EEENS6_IJNS7_ILi1EEESI_SI_EEESC_SE_Li256ELb1ELb1ELb1ELb0EEENS1_36VarlenDynamicPersistentTileSchedulerILi128ELi64ELi256ELi256ELb1ELb1ELb0ELb1ELb0ELb1EEEEEEEEEvNT_6ParamsE:
        .type           _ZN7cutlass13device_kernelIN5flash19enable_sm80_to_sm89INS1_16FlashAttnFwdSm80INS1_25CollectiveMainloopFwdSm80ILi8ELi2ELb0EN4cute5tupleIJNS5_1CILi128EEENS7_ILi64EEENS7_ILi192EEEEEELi192ENS_6half_tEfNS_4arch4Sm80ELb0ELb1ELb1ELb1ELb1ELb1ELb1ELb1EEENS1_21CollectiveEpilogueFwdINS6_IJS8_SA_S9_EEENS6_IJNS7_ILi1EEESI_SI_EEESC_SE_Li256ELb1ELb1ELb1ELb0EEENS1_36VarlenDynamicPersistentTileSchedulerILi128ELi64ELi256ELi256ELb1ELb1ELb0ELb1ELb0ELb1EEEEEEEEEvNT_6ParamsE,@function
        .size           _ZN7cutlass13device_kernelIN5flash19enable_sm80_to_sm89INS1_16FlashAttnFwdSm80INS1_25CollectiveMainloopFwdSm80ILi8ELi2ELb0EN4cute5tupleIJNS5_1CILi128EEENS7_ILi64EEENS7_ILi192EEEEEELi192ENS_6half_tEfNS_4arch4Sm80ELb0ELb1ELb1ELb1ELb1ELb1ELb1ELb1EEENS1_21CollectiveEpilogueFwdINS6_IJS8_SA_S9_EEENS6_IJNS7_ILi1EEESI_SI_EEESC_SE_Li256ELb1ELb1ELb1ELb0EEENS1_36VarlenDynamicPersistentTileSchedulerILi128ELi64ELi256ELi256ELb1ELb1ELb0ELb1ELb0ELb1EEEEEEEEEvNT_6ParamsE,(.L_x_6222 - _ZN7cutlass13device_kernelIN5flash19enable_sm80_to_sm89INS1_16FlashAttnFwdSm80INS1_25CollectiveMainloopFwdSm80ILi8ELi2ELb0EN4cute5tupleIJNS5_1CILi128EEENS7_ILi64EEENS7_ILi192EEEEEELi192ENS_6half_tEfNS_4arch4Sm80ELb0ELb1ELb1ELb1ELb1ELb1ELb1ELb1EEENS1_21CollectiveEpilogueFwdINS6_IJS8_SA_S9_EEENS6_IJNS7_ILi1EEESI_SI_EEESC_SE_Li256ELb1ELb1ELb1ELb0EEENS1_36VarlenDynamicPersistentTileSchedulerILi128ELi64ELi256ELi256ELb1ELb1ELb0ELb1ELb0ELb1EEEEEEEEEvNT_6ParamsE)
        .other          _ZN7cutlass13device_kernelIN5flash19enable_sm80_to_sm89INS1_16FlashAttnFwdSm80INS1_25CollectiveMainloopFwdSm80ILi8ELi2ELb0EN4cute5tupleIJNS5_1CILi128EEENS7_ILi64EEENS7_ILi192EEEEEELi192ENS_6half_tEfNS_4arch4Sm80ELb0ELb1ELb1ELb1ELb1ELb1ELb1ELb1EEENS1_21CollectiveEpilogueFwdINS6_IJS8_SA_S9_EEENS6_IJNS7_ILi1EEESI_SI_EEESC_SE_Li256ELb1ELb1ELb1ELb0EEENS1_36VarlenDynamicPersistentTileSchedulerILi128ELi64ELi256ELi256ELb1ELb1ELb0ELb1ELb0ELb1EEEEEEEEEvNT_6ParamsE,@"STO_CUDA_ENTRY STV_DEFAULT"
_ZN7cutlass13device_kernelIN5flash19enable_sm80_to_sm89INS1_16FlashAttnFwdSm80INS1_25CollectiveMainloopFwdSm80ILi8ELi2ELb0EN4cute5tupleIJNS5_1CILi128EEENS7_ILi64EEENS7_ILi192EEEEEELi192ENS_6half_tEfNS_4arch4Sm80ELb0ELb1ELb1ELb1ELb1ELb1ELb1ELb1EEENS1_21CollectiveEpilogueFwdINS6_IJS8_SA_S9_EEENS6_IJNS7_ILi1EEESI_SI_EEESC_SE_Li256ELb1ELb1ELb1ELb0EEENS1_36VarlenDynamicPersistentTileSchedulerILi128ELi64ELi256ELi256ELb1ELb1ELb0ELb1ELb0ELb1EEEEEEEEEvNT_6ParamsE:
        /* <DEDUP_REMOVED lines=52> */
.L_x_2230:
        /* <DEDUP_REMOVED lines=16> */
.L_x_2490:
        /* <DEDUP_REMOVED lines=16> */
.L_x_2491:
[----:B---3--:R-:W-:-:S05]  /*0540*/  IMAD R0, R0, c[0x0][0x538], RZ ;  /* 0x00014e0000007a24 */ /* 0x008fca00078e02ff */
[----:B------:R-:W-:-:S04]  /*0550*/  IADD3 R6, R0, R6, RZ ;  /* 0x0000000600067210 */ /* 0x000fc80007ffe0ff */
[----:B------:R-:W-:-:S13]  /*0560*/  ISETP.GT.AND P0, PT, R6, UR4, PT ;  /* 0x0000000406007c0c */ /* 0x000fda000bf04270 */
[----:B-12---:R-:W-:Y:S05]  /*0570*/  @!P0 BRA `(.L_x_2230) ;  /* 0xfffffdc000008947 */ /* 0x006fea000383ffff */
.L_x_2226:
[----:B------:R-:W-:-:S05]  /*0580*/  IADD3 R10, -R0, R6, RZ ;  /* 0x00000006000a7210 */ /* 0x000fca0007ffe1ff */
[----:B------:R-:W-:-:S05]  /*0590*/  IMAD R0, R4, c[0x0][0x538], R10 ;  /* 0x00014e0004007a24 */ /* 0x000fca00078e020a */
[----:B------:R-:W-:Y:S01]  /*05a0*/  ISETP.GT.AND P0, PT, R0, UR4, PT ;  /* 0x0000000400007c0c */ /* 0x000fe2000bf04270 */
[----:B------:R-:W-:-:S12]  /*05b0*/  BRA.DIV ~URZ, `(.L_x_2231) ;  /* 0x00023ec27f007947 */ /* 0x000fd8000b800000 */
[----:B------:R-:W-:-:S04]  /*05c0*/  VOTE.ANY R6, PT, !P0 ;  /* 0x0000000000067806 */ /* 0x000fc800040e0100 */
.L_x_2492:
[----:B------:R-:W2:Y:S02]  /*05d0*/  POPC R0, R6 ;  /* 0x0000000600007309 */ /* 0x000ea40000000000 */
[----:B-12---:R-:W-:Y:S01]  /*05e0*/  IADD3 R239, R0, R7, RZ ;  /* 0x0000000700ef7210 */ /* 0x006fe20007ffe0ff */
[----:B------:R-:W-:Y:S05]  /*05f0*/  BRA.DIV ~URZ, `(.L_x_2232) ;  /* 0x00023ed27f007947 */ /* 0x000fea000b800000 */
[----:B------:R1:W2:Y:S01]  /*0600*/  SHFL.IDX PT, R12, R9, R0, 0x1f ;  /* 0x00001f00090c7589 */ /* 0x0002a200000e0000 */
[----:B------:R-:W-:-:S03]  /*0610*/  MOV R5, RZ ;  /* 0x000000ff00057202 */ /* 0x000fc60000000f00 */
[----:B------:R1:W3:Y:S04]  /*0620*/  SHFL.IDX PT, R9, R8, R0, 0x1f ;  /* 0x00001f0008097589 */ /* 0x0002e800000e0000 */
.L_x_2493:
[----:B------:R-:W-:Y:S01]  /*0630*/  ISETP.NE.AND P0, PT, R6, RZ, PT ;  /* 0x000000ff0600720c */ /* 0x000fe20003f05270 */
[----:B------:R-:W-:-:S12]  /*0640*/  BSSY B0, `(.L_x_2233) ;  /* 0x0000005000007945 */ /* 0x000fd80003800000 */
[----:B------:R-:W-:Y:S05]  /*0650*/  @!P0 BRA `(.L_x_2234) ;  /* 0x0000003000008947 */ /* 0x000fea0003800000 */
[----:B-1----:R-:W-:Y:S01]  /*0660*/  IADD3 R0, R0, -0x1, RZ ;  /* 0xffffffff00007810 */ /* 0x002fe20007ffe0ff */
[----:B------:R-:W-:Y:S05]  /*0670*/  BRA.DIV ~URZ, `(.L_x_2235) ;  /* 0x00023f327f007947 */ /* 0x000fea000b800000 */
[----:B------:R1:W4:Y:S02]  /*0680*/  SHFL.IDX PT, R5, R4, R0, 0x1f ;  /* 0x00001f0004057589 */ /* 0x00032400000e0000 */
.L_x_2234:
[----:B------:R-:W-:Y:S05]  /*0690*/  BSYNC B0 ;  /* 0x0000000000007941 */ /* 0x000fea0003800000 */
.L_x_2233:
        /* <DEDUP_REMOVED lines=67> */
.L_x_2237:
        /* <DEDUP_REMOVED lines=68> */
.L_x_2238:
[----:B------:R-:W-:Y:S05]  /*0f10*/  BSYNC B0 ;  /* 0x0000000000007941 */ /* 0x000fea0003800000 */
.L_x_2236:
[----:B------:R-:W-:-:S04]  /*0f20*/  LOP3.LUT R0, RZ, R0, RZ, 0x33, !PT ;  /* 0x00000000ff007212 */ /* 0x000fc800078e33ff */
[----:B------:R-:W-:Y:S01]  /*0f30*/  IADD3 R237, R0, R12, RZ ;  /* 0x0000000c00ed7210 */ /* 0x000fe20007ffe0ff */
[----:B------:R-:W-:Y:S05]  /*0f40*/  BRA `(.L_x_2239) ;  /* 0x0000004000007947 */ /* 0x000fea0003800000 */
.L_x_2227:
[----:B-1----:R-:W-:Y:S01]  /*0f50*/  IMAD.MOV.U32 R237, RZ, RZ, RZ ;  /* 0x000000ffffed7224 */ /* 0x002fe200078e00ff */
[----:B------:R-:W-:Y:S01]  /*0f60*/  MOV R238, RZ ;  /* 0x000000ff00ee7202 */ /* 0x000fe20000000f00 */
[----:B------:R-:W-:Y:S01]  /*0f70*/  IMAD.U32 R236, RZ, RZ, UR4 ;  /* 0x00000004ffec7e24 */ /* 0x000fe2000f8e00ff */
[----:B------:R-:W-:Y:S02]  /*0f80*/  MOV R239, c[0x0][0x53c] ;  /* 0x00014f0000ef7a02 */ /* 0x000fe40000000f00 */
.L_x_2239:
[----:B------:R-:W-:Y:S01]  /*0f90*/  ISETP.NE.AND P0, PT, R13, RZ, PT ;  /* 0x000000ff0d00720c */ /* 0x000fe20003f05270 */
[----:B------:R-:W-:-:S12]  /*0fa0*/  WARPSYNC 0xffffffff ;  /* 0xffffffff00007948 */ /* 0x000fd80003800000 */
[----:B------:R1:W-:Y:S04]  /*0fb0*/  @!P0 STS.128 [0x24100], R236 ;  /* 0x024100ecff008388 */ /* 0x0003e80000000c00 */
[----:B------:R-:W-:Y:S06]  /*0fc0*/  BAR.ARV 0x5, 0x100 ;  /* 0x0144000000007b1d */ /* 0x000fec0000002000 */
.L_x_2225:
        /* <DEDUP_REMOVED lines=8> */
[-C--:B------:R-:W-:Y:S02]  /*1050*/  LEA.HI R11, R12, R14.reuse, RZ, 0x3 ;  /* 0x0000000e0c0b7211 */ /* 0x080fe400078f18ff */
[----:B------:R-:W-:Y:S02]  /*1060*/  LOP3.LUT R0, R2, 0xfffffff0, RZ, 0xc0, !PT ;  /* 0xfffffff002007812 */ /* 0x000fe400078ec0ff */
[----:B------:R-:W-:Y:S02]  /*1070*/  SHF.R.S32.HI R232, RZ, 0x3, R11 ;  /* 0x00000003ffe87819 */ /* 0x000fe4000001140b */
[----:B------:R-:W-:Y:S01]  /*1080*/  LOP3.LUT R4, R11, 0xfffffff8, RZ, 0xc0, !PT ;  /* 0xfffffff80b047812 */ /* 0x000fe200078ec0ff */
[----:B------:R-:W-:Y:S01]  /*1090*/  IMAD.IADD R0, R14, 0x1, -R0 ;  /* 0x000000010e007824 */ /* 0x000fe200078e0a00 */
[----:B------:R-:W-:Y:S01]  /*10a0*/  SHF.R.S32.HI R3, RZ, 0x4, R2 ;  /* 0x00000004ff037819 */ /* 0x000fe20000011402 */
[----:B------:R-:W-:Y:S01]  /*10b0*/  IMAD.SHL.U32 R5, R232, 0x40, RZ ;  /* 0x00000040e8057824 */ /* 0x000fe200078e00ff */
[----:B------:R-:W-:Y:S01]  /*10c0*/  LEA.HI R8, R12, R14, RZ, 0x6 ;  /* 0x0000000e0c087211 */ /* 0x000fe200078f30ff */
[----:B------:R-:W-:Y:S01]  /*10d0*/  IMAD.IADD R217, R14, 0x1, -R4 ;  /* 0x000000010ed97824 */ /* 0x000fe200078e0a04 */
[----:B------:R-:W-:-:S02]  /*10e0*/  SHF.R.S32.HI R6, RZ, 0x1f, R0 ;  /* 0x0000001fff067819 */ /* 0x000fc40000011400 */
[----:B------:R-:W-:Y:S01]  /*10f0*/  LEA.HI R4, R2, R3, RZ, 0x1 ;  /* 0x0000000302047211 */ /* 0x000fe200078f08ff */
[----:B------:R-:W-:Y:S01]  /*1100*/  IMAD.SHL.U32 R200, R217, 0x8, RZ ;  /* 0x00000008d9c87824 */ /* 0x000fe200078e00ff */
[----:B------:R-:W-:Y:S02]  /*1110*/  LEA.HI R13, R6, R0, RZ, 0x3 ;  /* 0x00000000060d7211 */ /* 0x000fe400078f18ff */
[----:B------:R-:W-:Y:S02]  /*1120*/  LOP3.LUT R2, R5, 0x1c0, RZ, 0xc0, !PT ;  /* 0x000001c005027812 */ /* 0x000fe400078ec0ff */
[----:B------:R-:W-:Y:S02]  /*1130*/  LOP3.LUT R6, R4, 0xfffffffe, RZ, 0xc0, !PT ;  /* 0xfffffffe04067812 */ /* 0x000fe400078ec0ff */
[----:B------:R-:W-:Y:S02]  /*1140*/  SHF.R.U32.HI R5, RZ, 0x3, R2 ;  /* 0x00000003ff057819 */ /* 0x000fe40000011602 */
[----:B------:R-:W-:Y:S01]  /*1150*/  LOP3.LUT R4, R13, 0xfffffff8, RZ, 0xc0, !PT ;  /* 0xfffffff80d047812 */ /* 0x000fe200078ec0ff */
[----:B------:R-:W-:Y:S01]  /*1160*/  IMAD.IADD R9, R3, 0x1, -R6 ;  /* 0x0000000103097824 */ /* 0x000fe200078e0a06 */
[----:B------:R-:W-:-:S02]  /*1170*/  LOP3.LUT R2, R2, 0x38, R200, 0xf8, !PT ;  /* 0x0000003802027812 */ /* 0x000fc400078ef8c8 */
[----:B------:R-:W-:Y:S01]  /*1180*/  LEA.HI R3, R12, R14, RZ, 0x5 ;  /* 0x0000000e0c037211 */ /* 0x000fe200078f28ff */
[----:B------:R-:W-:Y:S01]  /*1190*/  IMAD.IADD R6, R0, 0x1, -R4 ;  /* 0x0000000100067824 */ /* 0x000fe200078e0a04 */
[----:B------:R-:W-:Y:S01]  /*11a0*/  LOP3.LUT R7, R2, R5, RZ, 0x3c, !PT ;  /* 0x0000000502077212 */ /* 0x000fe200078e3cff */
[----:B------:R-:W-:Y:S01]  /*11b0*/  IMAD.SHL.U32 R0, R217, 0x40, RZ ;  /* 0x00000040d9007824 */ /* 0x000fe200078e00ff */
[----:B------:R-:W-:Y:S02]  /*11c0*/  LOP3.LUT R2, R3, 0xffffffe0, RZ, 0xc0, !PT ;  /* 0xffffffe003027812 */ /* 0x000fe400078ec0ff */
[--C-:B------:R-:W-:Y:S02]  /*11d0*/  SHF.R.S32.HI R10, RZ, 0x5, R3.reuse ;  /* 0x00000005ff0a7819 */ /* 0x100fe40000011403 */
[----:B------:R-:W-:Y:S01]  /*11e0*/  LOP3.LUT R0, R0, 0x1c0, RZ, 0xc0, !PT ;  /* 0x000001c000007812 */ /* 0x000fe200078ec0ff */
[----:B------:R-:W-:Y:S01]  /*11f0*/  IMAD.IADD R19, R14, 0x1, -R2 ;  /* 0x000000010e137824 */ /* 0x000fe200078e0a02 */
[----:B------:R-:W-:Y:S01]  /*1200*/  SHF.R.S32.HI R3, RZ, 0x1f, R3 ;  /* 0x0000001fff037819 */ /* 0x000fe20000011403 */
[----:B------:R-:W-:Y:S01]  /*1210*/  IMAD.SHL.U32 R151, R10, 0x200, RZ ;  /* 0x000002000a977824 */ /* 0x000fe200078e00ff */
[----:B------:R-:W-:-:S02]  /*1220*/  LOP3.LUT R5, R0, 0x8, R11, 0xf8, !PT ;  /* 0x0000000800057812 */ /* 0x000fc400078ef80b */
[----:B------:R-:W-:Y:S01]  /*1230*/  LEA.HI R2, R3, R10, RZ, 0x3 ;  /* 0x0000000a03027211 */ /* 0x000fe200078f18ff */
[----:B------:R-:W-:Y:S01]  /*1240*/  IMAD.SHL.U32 R3, R8, 0x8, RZ ;  /* 0x0000000808037824 */ /* 0x000fe200078e00ff */
[----:B------:R-:W-:Y:S02]  /*1250*/  SHF.R.S32.HI R11, RZ, 0x1f, R19 ;  /* 0x0000001fff0b7819 */ /* 0x000fe40000011413 */
[----:B------:R-:W-:Y:S02]  /*1260*/  SHF.R.U32.HI R4, RZ, 0x3, R0 ;  /* 0x00000003ff047819 */ /* 0x000fe40000011600 */
[----:B------:R-:W-:Y:S02]  /*1270*/  LOP3.LUT R0, R2, 0xffffff8, RZ, 0xc0, !PT ;  /* 0x0ffffff802007812 */ /* 0x000fe400078ec0ff */
[----:B------:R-:W-:Y:S02]  /*1280*/  LEA.HI R11, R11, R19, RZ, 0x2 ;  /* 0x000000130b0b7211 */ /* 0x000fe400078f10ff */
[----:B------:R-:W-:Y:S01]  /*1290*/  LOP3.LUT R144, R7, 0x7ffffe00, R3, 0xf8, !PT ;  /* 0x7ffffe0007907812 */ /* 0x000fe200078ef803 */
[----:B------:R-:W-:Y:S01]  /*12a0*/  IMAD.IADD R3, R10, 0x1, -R0 ;  /* 0x000000010a037824 */ /* 0x000fe200078e0a00 */
[----:B------:R-:W-:Y:S01]  /*12b0*/  SHF.R.S32.HI R2, RZ, 0x2, R11 ;  /* 0x00000002ff027819 */ /* 0x000fe2000001140b */
[----:B------:R-:W-:Y:S01]  /*12c0*/  IMAD.SHL.U32 R0, R6, 0x40, RZ ;  /* 0x0000004006007824 */ /* 0x000fe200078e00ff */
[----:B------:R-:W-:Y:S01]  /*12d0*/  LEA.HI R7, R12, R14, RZ, 0x2 ;  /* 0x0000000e0c077211 */ /* 0x000fe200078f10ff */
[----:B------:R-:W-:Y:S01]  /*12e0*/  IMAD.SHL.U32 R10, R10, 0x400, RZ ;  /* 0x000004000a0a7824 */ /* 0x000fe200078e00ff */
[----:B------:R-:W-:Y:S01]  /*12f0*/  LOP3.LUT R8, R5, R4, RZ, 0x3c, !PT ;  /* 0x0000000405087212 */ /* 0x000fe200078e3cff */
[----:B------:R-:W-:Y:S01]  /*1300*/  IMAD R18, R3, 0x10, R2 ;  /* 0x0000001003127824 */ /* 0x000fe200078e0202 */
[----:B------:R-:W-:Y:S01]  /*1310*/  LOP3.LUT R2, R7, 0xfffffffc, RZ, 0xc0, !PT ;  /* 0xfffffffc07027812 */ /* 0x000fe200078ec0ff */
[----:B------:R-:W-:Y:S01]  /*1320*/  IMAD.SHL.U32 R4, R9, 0x8, RZ ;  /* 0x0000000809047824 */ /* 0x000fe200078e00ff */
[----:B------:R-:W-:Y:S01]  /*1330*/  LOP3.LUT R0, R0, 0x1c0, RZ, 0xc0, !PT ;  /* 0x000001c000007812 */ /* 0x000fe200078ec0ff */
[----:B------:R-:W-:Y:S01]  /*1340*/  IMAD.SHL.U32 R144, R144, 0x2, RZ ;  /* 0x0000000290907824 */ /* 0x000fe200078e00ff */
[--C-:B------:R-:W-:Y:S01]  /*1350*/  SHF.R.S32.HI R216, RZ, 0x2, R7.reuse ;  /* 0x00000002ffd87819 */ /* 0x100fe20000011407 */
[----:B------:R-:W-:Y:S01]  /*1360*/  IMAD.IADD R241, R14, 0x1, -R2 ;  /* 0x000000010ef17824 */ /* 0x000fe200078e0a02 */
[----:B------:R-:W-:Y:S01]  /*1370*/  SHF.R.S32.HI R3, RZ, 0x1f, R7 ;  /* 0x0000001fff037819 */ /* 0x000fe20000011407 */
[----:B------:R1:W-:Y:S01]  /*1380*/  STL [R1+0x30], R18 ;  /* 0x0000301201007387 */ /* 0x0003e20000100800 */
[----:B------:R-:W-:Y:S01]  /*1390*/  LOP3.LUT R5, R0, 0x8, R4, 0xf8, !PT ;  /* 0x0000000800057812 */ /* 0x000fe200078ef804 */
[----:B------:R-:W-:Y:S01]  /*13a0*/  IMAD.SHL.U32 R142, R241, 0x4, RZ ;  /* 0x00000004f18e7824 */ /* 0x000fe200078e00ff */
[----:B------:R-:W-:Y:S01]  /*13b0*/  SHF.R.U32.HI R4, RZ, 0x3, R0 ;  /* 0x00000003ff047819 */ /* 0x000fe20000011600 */
[----:B------:R-:W-:Y:S01]  /*13c0*/  IMAD R0, R9, 0x200, R8 ;  /* 0x0000020009007824 */ /* 0x000fe200078e0208 */
[----:B------:R-:W-:Y:S01]  /*13d0*/  LEA.HI R3, R3, R216, RZ, 0x3 ;  /* 0x000000d803037211 */ /* 0x000fe200078f18ff */
[----:B------:R-:W-:Y:S01]  /*13e0*/  IMAD.SHL.U32 R106, R241, 0x8, RZ ;  /* 0x00000008f16a7824 */ /* 0x000fe200078e00ff */
[----:B------:R-:W-:-:S02]  /*13f0*/  LOP3.LUT R9, R5, R4, RZ, 0x3c, !PT ;  /* 0x0000000405097212 */ /* 0x000fc400078e3cff */
[----:B------:R-:W-:Y:S02]  /*1400*/  IADD3 R5, R216, 0x40, RZ ;  /* 0x00000040d8057810 */ /* 0x000fe40007ffe0ff */
[----:B------:R-:W-:Y:S02]  /*1410*/  LOP3.LUT R3, R3, 0xfffffff8, RZ, 0xc0, !PT ;  /* 0xfffffff803037812 */ /* 0x000fe400078ec0ff */
[----:B------:R-:W-:Y:S01]  /*1420*/  IADD3 R146, R142, 0x20, RZ ;  /* 0x000000208e927810 */ /* 0x000fe20007ffe0ff */
[----:B------:R-:W-:Y:S01]  /*1430*/  IMAD.SHL.U32 R2, R5, 0x40, RZ ;  /* 0x0000004005027824 */ /* 0x000fe200078e00ff */
[----:B------:R-:W-:Y:S01]  /*1440*/  SHF.R.S32.HI R4, RZ, 0x1f, R5 ;  /* 0x0000001fff047819 */ /* 0x000fe20000011405 */
[----:B------:R-:W-:Y:S01]  /*1450*/  IMAD.IADD R242, R216, 0x1, -R3 ;  /* 0x00000001d8f27824 */ /* 0x000fe200078e0a03 */
[C---:B------:R-:W-:Y:S01]  /*1460*/  IADD3 R145, R142.reuse, 0x40, RZ ;  /* 0x000000408e917810 */ /* 0x040fe20007ffe0ff */
[----:B------:R-:W-:Y:S01]  /*1470*/  IMAD.IADD R141, R142, 0x1, R146 ;  /* 0x000000018e8d7824 */ /* 0x000fe200078e0292 */
[----:B------:R-:W-:Y:S01]  /*1480*/  LEA.HI R3, R4, R5, RZ, 0x3 ;  /* 0x0000000504037211 */ /* 0x000fe200078f18ff */
[----:B------:R-:W-:Y:S01]  /*1490*/  IMAD.SHL.U32 R4, R242, 0x40, RZ ;  /* 0x00000040f2047824 */ /* 0x000fe200078e00ff */
[----:B------:R-:W-:Y:S01]  /*14a0*/  LOP3.LUT R20, R2, 0x1c0, RZ, 0xc0, !PT ;  /* 0x000001c002147812 */ /* 0x000fe200078ec0ff */
[----:B------:R-:W-:Y:S01]  /*14b0*/  IMAD.IADD R140, R142, 0x1, R145 ;  /* 0x000000018e8c7824 */ /* 0x000fe200078e0291 */
[----:B------:R-:W-:Y:S01]  /*14c0*/  SHF.R.S32.HI R2, RZ, 0x1f, R141 ;  /* 0x0000001fff027819 */ /* 0x000fe2000001148d */
[----:B------:R-:W-:Y:S01]  /*14d0*/  IMAD.SHL.U32 R3, R3, 0x40, RZ ;  /* 0x0000004003037824 */ /* 0x000fe200078e00ff */
[----:B------:R-:W-:-:S02]  /*14e0*/  LOP3.LUT R229, R4, 0x1c0, RZ, 0xc0, !PT ;  /* 0x000001c004e57812 */ /* 0x000fc400078ec0ff */
[CC--:B------:R-:W-:Y:S02]  /*14f0*/  LEA.HI R4, R2.reuse, R141.reuse, RZ, 0x6 ;  /* 0x0000008d02047211 */ /* 0x0c0fe400078f30ff */
[----:B------:R-:W-:Y:S02]  /*1500*/  LEA.HI R8, R2, R141, RZ, 0x3 ;  /* 0x0000008d02087211 */ /* 0x000fe400078f18ff */
[----:B------:R-:W-:Y:S01]  /*1510*/  LOP3.LUT R16, R3, 0xfffffe00, RZ, 0xc0, !PT ;  /* 0xfffffe0003107812 */ /* 0x000fe200078ec0ff */
[----:B------:R-:W-:Y:S01]  /*1520*/  IMAD.SHL.U32 R2, R4, 0x80, RZ ;  /* 0x0000008004027824 */ /* 0x000fe200078e00ff */
[----:B------:R-:W-:Y:S02]  /*1530*/  SHF.R.U32.HI R150, RZ, 0x3, R229 ;  /* 0x00000003ff967819 */ /* 0x000fe400000116e5 */
[----:B------:R-:W-:Y:S01]  /*1540*/  LOP3.LUT R5, R229, 0x38, R8, 0xf8, !PT ;  /* 0x00000038e5057812 */ /* 0x000fe200078ef808 */
[----:B------:R-:W-:Y:S01]  /*1550*/  STL [R1], R16 ;  /* 0x0000001001007387 */ /* 0x000fe20000100800 */
[----:B------:R-:W-:-:S02]  /*1560*/  SHF.R.U32.HI R17, RZ, 0x3, R20 ;  /* 0x00000003ff117819 */ /* 0x000fc40000011614 */
[----:B------:R-:W-:Y:S02]  /*1570*/  LOP3.LUT R4, R20, 0x38, R8, 0xf8, !PT ;  /* 0x0000003814047812 */ /* 0x000fe400078ef808 */
[----:B------:R-:W-:Y:S02]  /*1580*/  SHF.R.S32.HI R3, RZ, 0x1f, R140 ;  /* 0x0000001fff037819 */ /* 0x000fe4000001148c */
[----:B------:R-:W-:Y:S02]  /*1590*/  R2P PR, R6, 0x6 ;  /* 0x0000000606007804 */ /* 0x000fe40000000000 */
[----:B------:R-:W-:Y:S02]  /*15a0*/  LOP3.LUT R6, R5, R150, RZ, 0x3c, !PT ;  /* 0x0000009605067212 */ /* 0x000fe400078e3cff */
[----:B------:R-:W-:Y:S02]  /*15b0*/  LOP3.LUT R2, R2, 0xffffe000, RZ, 0xc0, !PT ;  /* 0xffffe00002027812 */ /* 0x000fe400078ec0ff */
[----:B------:R-:W-:-:S02]  /*15c0*/  LOP3.LUT R4, R4, R17, RZ, 0x3c, !PT ;  /* 0x0000001104047212 */ /* 0x000fc400078e3cff */
[CC--:B------:R-:W-:Y:S02]  /*15d0*/  LEA.HI R5, R3.reuse, R140.reuse, RZ, 0x6 ;  /* 0x0000008c03057211 */ /* 0x0c0fe400078f30ff */
[----:B------:R-:W-:Y:S02]  /*15e0*/  LEA.HI R7, R3, R140, RZ, 0x3 ;  /* 0x0000008c03077211 */ /* 0x000fe400078f18ff */
[-C--:B------:R-:W-:Y:S01]  /*15f0*/  IADD3 R15, R6, R2.reuse, R151 ;  /* 0x00000002060f7210 */ /* 0x080fe20007ffe097 */
[----:B------:R-:W-:Y:S01]  /*1600*/  IMAD.SHL.U32 R6, R13, 0x40, RZ ;  /* 0x000000400d067824 */ /* 0x000fe200078e00ff */
[----:B------:R-:W-:Y:S01]  /*1610*/  IADD3 R14, R4, R2, R16 ;  /* 0x00000002040e7210 */ /* 0x000fe20007ffe010 */
[----:B------:R-:W-:Y:S01]  /*1620*/  IMAD.SHL.U32 R2, R5, 0x80, RZ ;  /* 0x0000008005027824 */ /* 0x000fe200078e00ff */
[--C-:B------:R-:W-:Y:S02]  /*1630*/  LOP3.LUT R4, R229, 0x38, R7.reuse, 0xf8, !PT ;  /* 0x00000038e5047812 */ /* 0x100fe400078ef807 */
[----:B------:R-:W-:-:S02]  /*1640*/  LOP3.LUT R3, R20, 0x38, R7, 0xf8, !PT ;  /* 0x0000003814037812 */ /* 0x000fc400078ef807 */
[----:B------:R-:W-:Y:S02]  /*1650*/  LOP3.LUT R2, R2, 0xffffe000, RZ, 0xc0, !PT ;  /* 0xffffe00002027812 */ /* 0x000fe400078ec0ff */
[----:B------:R-:W-:Y:S02]  /*1660*/  LOP3.LUT R5, R4, R150, RZ, 0x3c, !PT ;  /* 0x0000009604057212 */ /* 0x000fe400078e3cff */
[----:B------:R-:W-:Y:S02]  /*1670*/  LOP3.LUT R4, R3, R17, RZ, 0x3c, !PT ;  /* 0x0000001103047212 */ /* 0x000fe400078e3cff */
[----:B------:R-:W-:Y:S02]  /*1680*/  IADD3 R13, R5, R2, R151 ;  /* 0x00000002050d7210 */ /* 0x000fe40007ffe097 */
[----:B------:R-:W-:Y:S02]  /*1690*/  LEA.HI R5, R241, R241, RZ, 0x1 ;  /* 0x000000f1f1057211 */ /* 0x000fe400078f08ff */
[----:B------:R-:W-:Y:S01]  /*16a0*/  LOP3.LUT R3, R6, 0xfffffe00, RZ, 0xc0, !PT ;  /* 0xfffffe0006037812 */ /* 0x000fe200078ec0ff */
[----:B------:R-:W-:Y:S01]  /*16b0*/  IMAD R6, R217, 0x20, R232 ;  /* 0x00000020d9067824 */ /* 0x000fe200078e02e8 */
[----:B------:R-:W-:-:S02]  /*16c0*/  LOP3.LUT R6, R11, 0x7ffffffc, RZ, 0xc0, !PT ;  /* 0x7ffffffc0b067812 */ /* 0x000fc400078ec0ff */
[----:B------:R-:W-:Y:S01]  /*16d0*/  IADD3 R12, R4, R2, R16 ;  /* 0x00000002040c7210 */ /* 0x000fe20007ffe010 */
[----:B------:R-:W-:Y:S01]  /*16e0*/  IMAD.MOV.U32 R4, RZ, RZ, 0x20 ;  /* 0x00000020ff047424 */ /* 0x000fe200078e00ff */
[----:B------:R-:W-:Y:S01]  /*16f0*/  LOP3.LUT R5, R5, 0x1ffffffe, RZ, 0xc0, !PT ;  /* 0x1ffffffe05057812 */ /* 0x000fe200078ec0ff */
[----:B------:R-:W-:Y:S01]  /*1700*/  IMAD.IADD R6, R19, 0x1, -R6 ;  /* 0x0000000113067824 */ /* 0x000fe200078e0a06 */
[----:B------:R-:W-:Y:S02]  /*1710*/  IADD3 R149, R142, 0x10, RZ ;  /* 0x000000108e957810 */ /* 0x000fe40007ffe0ff */
[-C--:B------:R-:W-:Y:S01]  /*1720*/  IADD3 R2, R9, R3.reuse, R10 ;  /* 0x0000000309027210 */ /* 0x080fe20007ffe00a */
[----:B------:R-:W-:Y:S01]  /*1730*/  IMAD.IADD R5, R241, 0x1, -R5 ;  /* 0x00000001f1057824 */ /* 0x000fe200078e0a05 */
[----:B------:R-:W-:Y:S01]  /*1740*/  LOP3.LUT R3, R9, R3, RZ, 0xfc, !PT ;  /* 0x0000000309037212 */ /* 0x000fe200078efcff */
[----:B------:R-:W-:Y:S01]  /*1750*/  IMAD.SHL.U32 R214, R6, 0x2, RZ ;  /* 0x0000000206d67824 */ /* 0x000fe200078e00ff */
[----:B------:R-:W-:Y:S01]  /*1760*/  LOP3.LUT R9, R20, 0x38, R106, 0xf8, !PT ;  /* 0x0000003814097812 */ /* 0x000fe200078ef86a */
[----:B------:R-:W-:Y:S01]  /*1770*/  IMAD R240, R5, 0x8, R18 ;  /* 0x0000000805f07824 */ /* 0x000fe200078e0212 */
[----:B------:R-:W-:Y:S01]  /*1780*/  SHF.R.S32.HI R20, RZ, 0x1f, R149 ;  /* 0x0000001fff147819 */ /* 0x000fe20000011495 */
[----:B------:R-:W-:Y:S01]  /*1790*/  IMAD.MOV.U32 R10, RZ, RZ, 0x40 ;  /* 0x00000040ff0a7424 */ /* 0x000fe200078e00ff */
[----:B------:R-:W-:-:S02]  /*17a0*/  IADD3 R148, R142, 0x30, RZ ;  /* 0x000000308e947810 */ /* 0x000fc40007ffe0ff */
[----:B------:R-:W-:Y:S01]  /*17b0*/  SHF.R.S32.HI R11, RZ, 0x1f, R146 ;  /* 0x0000001fff0b7819 */ /* 0x000fe20000011492 */
[----:B------:R2:W-:Y:S01]  /*17c0*/  STL [R1+0x14], R20 ;  /* 0x0000141401007387 */ /* 0x0005e20000100800 */
[----:B------:R-:W-:Y:S02]  /*17d0*/  IADD3 R147, R142, 0x50, RZ ;  /* 0x000000508e937810 */ /* 0x000fe40007ffe0ff */
[----:B------:R-:W-:Y:S01]  /*17e0*/  SHF.R.S32.HI R21, RZ, 0x1f, R148 ;  /* 0x0000001fff157819 */ /* 0x000fe20000011494 */
[----:B------:R3:W-:Y:S01]  /*17f0*/  STL [R1+0x10], R11 ;  /* 0x0000100b01007387 */ /* 0x0007e20000100800 */
[----:B------:R-:W-:Y:S02]  /*1800*/  LOP3.LUT R5, R16, R9, R17, 0xf6, !PT ;  /* 0x0000000910057212 */ /* 0x000fe400078ef611 */
[C---:B------:R-:W-:Y:S01]  /*1810*/  IADD3 R26, R214.reuse, 0x8, RZ ;  /* 0x00000008d61a7810 */ /* 0x040fe20007ffe0ff */
[----:B------:R4:W-:Y:S01]  /*1820*/  STL [R1+0xc], R21 ;  /* 0x00000c1501007387 */ /* 0x0009e20000100800 */
[----:B------:R-:W-:-:S02]  /*1830*/  IADD3 R25, R214, 0x10, RZ ;  /* 0x00000010d6197810 */ /* 0x000fc40007ffe0ff */
[----:B------:R-:W-:Y:S02]  /*1840*/  LEA R5, R5, 0x18100, 0x1 ;  /* 0x0001810005057811 */ /* 0x000fe400078e08ff */
[C---:B------:R-:W-:Y:S02]  /*1850*/  IADD3 R24, R214.reuse, 0x18, RZ ;  /* 0x00000018d6187810 */ /* 0x040fe40007ffe0ff */
[C---:B------:R-:W-:Y:S02]  /*1860*/  IADD3 R23, R214.reuse, 0x20, RZ ;  /* 0x00000020d6177810 */ /* 0x040fe40007ffe0ff */
[C---:B------:R-:W-:Y:S02]  /*1870*/  IADD3 R22, R214.reuse, 0x28, RZ ;  /* 0x00000028d6167810 */ /* 0x040fe40007ffe0ff */
[C---:B------:R-:W-:Y:S02]  /*1880*/  IADD3 R19, R214.reuse, 0x40, RZ ;  /* 0x00000040d6137810 */ /* 0x040fe40007ffe0ff */
[----:B-1----:R-:W-:-:S02]  /*1890*/  IADD3 R18, R214, 0x48, RZ ;  /* 0x00000048d6127810 */ /* 0x002fc40007ffe0ff */
[C---:B------:R-:W-:Y:S02]  /*18a0*/  IADD3 R17, R214.reuse, 0x50, RZ ;  /* 0x00000050d6117810 */ /* 0x040fe40007ffe0ff */
[----:B--2---:R-:W-:Y:S02]  /*18b0*/  SHF.R.S32.HI R20, RZ, 0x1f, R145 ;  /* 0x0000001fff147819 */ /* 0x004fe40000011491 */
[----:B------:R-:W-:Y:S02]  /*18c0*/  SHF.R.S32.HI R28, RZ, 0x1f, R26 ;  /* 0x0000001fff1c7819 */ /* 0x000fe4000001141a */
[----:B---3--:R-:W-:Y:S01]  /*18d0*/  SHF.R.S32.HI R11, RZ, 0x1f, R147 ;  /* 0x0000001fff0b7819 */ /* 0x008fe20000011493 */
[----:B------:R1:W-:Y:S01]  /*18e0*/  STL [R1+0x8], R20 ;  /* 0x0000081401007387 */ /* 0x0003e20000100800 */
[----:B------:R-:W-:Y:S02]  /*18f0*/  SHF.R.S32.HI R27, RZ, 0x1f, R25 ;  /* 0x0000001fff1b7819 */ /* 0x000fe40000011419 */
[----:B----4-:R-:W-:Y:S01]  /*1900*/  IADD3 R21, R214, 0x30, RZ ;  /* 0x00000030d6157810 */ /* 0x010fe20007ffe0ff */
[----:B------:R-:W-:Y:S01]  /*1910*/  STL [R1+0x4], R11 ;  /* 0x0000040b01007387 */ /* 0x000fe20000100800 */
[----:B------:R-:W-:-:S02]  /*1920*/  SHF.R.S32.HI R231, RZ, 0x3, R8 ;  /* 0x00000003ffe77819 */ /* 0x000fc40000011408 */
[----:B------:R-:W-:Y:S01]  /*1930*/  SHF.R.S32.HI R230, RZ, 0x3, R7 ;  /* 0x00000003ffe67819 */ /* 0x000fe20000011407 */
[----:B------:R2:W-:Y:S01]  /*1940*/  STL [R1+0x2c], R5 ;  /* 0x00002c0501007387 */ /* 0x0005e20000100800 */
[C---:B------:R-:W-:Y:S02]  /*1950*/  IADD3 R16, R214.reuse, 0x58, RZ ;  /* 0x00000058d6107810 */ /* 0x040fe40007ffe0ff */
[----:B------:R-:W-:Y:S02]  /*1960*/  IADD3 R9, R214, 0x60, RZ ;  /* 0x00000060d6097810 */ /* 0x000fe40007ffe0ff */
[----:B------:R-:W-:Y:S02]  /*1970*/  SHF.R.S32.HI R26, RZ, 0x1f, R24 ;  /* 0x0000001fff1a7819 */ /* 0x000fe40000011418 */
[----:B------:R-:W-:Y:S02]  /*1980*/  SHF.R.S32.HI R25, RZ, 0x1f, R23 ;  /* 0x0000001fff197819 */ /* 0x000fe40000011417 */
[----:B------:R-:W-:-:S02]  /*1990*/  SEL R185, R4, 0xffffffe0, !P1 ;  /* 0xffffffe004b97807 */ /* 0x000fc40004800000 */
[C---:B------:R-:W-:Y:S02]  /*19a0*/  IADD3 R8, R214.reuse, 0x68, RZ ;  /* 0x00000068d6087810 */ /* 0x040fe40007ffe0ff */
[C---:B------:R-:W-:Y:S02]  /*19b0*/  IADD3 R7, R214.reuse, 0x70, RZ ;  /* 0x00000070d6077810 */ /* 0x040fe40007ffe0ff */
[----:B------:R-:W-:Y:S02]  /*19c0*/  SHF.R.S32.HI R24, RZ, 0x1f, R22 ;  /* 0x0000001fff187819 */ /* 0x000fe40000011416 */
[----:B-1----:R-:W-:Y:S02]  /*19d0*/  IADD3 R20, R214, 0x38, RZ ;  /* 0x00000038d6147810 */ /* 0x002fe40007ffe0ff */
[----:B------:R-:W-:Y:S02]  /*19e0*/  SHF.R.S32.HI R23, RZ, 0x1f, R21 ;  /* 0x0000001fff177819 */ /* 0x000fe40000011415 */
[----:B------:R-:W-:-:S02]  /*19f0*/  SHF.R.S32.HI R4, RZ, 0x1f, R214 ;  /* 0x0000001fff047819 */ /* 0x000fc400000114d6 */
[C---:B------:R-:W-:Y:S02]  /*1a00*/  IADD3 R6, R214.reuse, 0x78, RZ ;  /* 0x00000078d6067810 */ /* 0x040fe40007ffe0ff */
[C---:B--2---:R-:W-:Y:S02]  /*1a10*/  IADD3 R5, R214.reuse, 0x80, RZ ;  /* 0x00000080d6057810 */ /* 0x044fe40007ffe0ff */
[----:B------:R-:W-:Y:S02]  /*1a20*/  SHF.R.S32.HI R22, RZ, 0x1f, R20 ;  /* 0x0000001fff167819 */ /* 0x000fe40000011414 */
[----:B------:R-:W-:Y:S02]  /*1a30*/  SHF.R.S32.HI R21, RZ, 0x1f, R19 ;  /* 0x0000001fff157819 */ /* 0x000fe40000011413 */
[C---:B------:R-:W-:Y:S02]  /*1a40*/  IADD3 R4, R214.reuse, 0x88, RZ ;  /* 0x00000088d6047810 */ /* 0x040fe40007ffe0ff */
[----:B------:R-:W-:-:S02]  /*1a50*/  IADD3 R252, R214, 0x90, RZ ;  /* 0x00000090d6fc7810 */ /* 0x000fc40007ffe0ff */
[----:B------:R-:W-:Y:S02]  /*1a60*/  SHF.R.S32.HI R20, RZ, 0x1f, R18 ;  /* 0x0000001fff147819 */ /* 0x000fe40000011412 */
[----:B------:R-:W-:Y:S02]  /*1a70*/  SHF.R.S32.HI R19, RZ, 0x1f, R17 ;  /* 0x0000001fff137819 */ /* 0x000fe40000011411 */
[----:B------:R-:W-:Y:S02]  /*1a80*/  LEA R181, R2, 0x18100, 0x1 ;  /* 0x0001810002b57811 */ /* 0x000fe400078e08ff */
[C---:B------:R-:W-:Y:S02]  /*1a90*/  IADD3 R251, R214.reuse, 0x98, RZ ;  /* 0x00000098d6fb7810 */ /* 0x040fe40007ffe0ff */
[----:B------:R-:W-:Y:S01]  /*1aa0*/  IADD3 R249, R214, 0xa8, RZ ;  /* 0x000000a8d6f97810 */ /* 0x000fe20007ffe0ff */
[----:B------:R-:W-:Y:S01]  /*1ab0*/  IMAD.IADD R182, R181, 0x1, R185 ;  /* 0x00000001b5b67824 */ /* 0x000fe200078e02b9 */
[----:B------:R-:W-:-:S02]  /*1ac0*/  SHF.R.S32.HI R18, RZ, 0x1f, R16 ;  /* 0x0000001fff127819 */ /* 0x000fc40000011410 */
[----:B------:R-:W-:Y:S02]  /*1ad0*/  SHF.R.S32.HI R17, RZ, 0x1f, R9 ;  /* 0x0000001fff117819 */ /* 0x000fe40000011409 */
[----:B------:R-:W-:Y:S02]  /*1ae0*/  LEA R187, R3, 0x100, 0x1 ;  /* 0x0000010003bb7811 */ /* 0x000fe400078e08ff */
[----:B------:R-:W-:Y:S02]  /*1af0*/  IADD3 R248, R214, 0xb0, RZ ;  /* 0x000000b0d6f87810 */ /* 0x000fe40007ffe0ff */
[----:B------:R-:W-:Y:S01]  /*1b00*/  SHF.R.S32.HI R16, RZ, 0x1f, R8 ;  /* 0x0000001fff107819 */ /* 0x000fe20000011408 */
[----:B------:R-:W-:Y:S01]  /*1b10*/  IMAD.IADD R243, R185, 0x1, R187 ;  /* 0x00000001b9f37824 */ /* 0x000fe200078e02bb */
[----:B------:R-:W-:Y:S02]  /*1b20*/  SHF.R.S32.HI R9, RZ, 0x1f, R7 ;  /* 0x0000001fff097819 */ /* 0x000fe40000011407 */
[----:B------:R-:W-:-:S02]  /*1b30*/  LEA R186, R0, 0xc100, 0x1 ;  /* 0x0000c10000ba7811 */ /* 0x000fc400078e08ff */
[----:B------:R-:W-:Y:S02]  /*1b40*/  SHF.R.S32.HI R8, RZ, 0x1f, R6 ;  /* 0x0000001fff087819 */ /* 0x000fe40000011406 */
[----:B------:R-:W-:Y:S02]  /*1b50*/  SHF.R.S32.HI R7, RZ, 0x1f, R5 ;  /* 0x0000001fff077819 */ /* 0x000fe40000011405 */
[----:B------:R-:W-:Y:S02]  /*1b60*/  SEL R0, R10, 0xffffffc0, !P2 ;  /* 0xffffffc00a007807 */ /* 0x000fe40005000000 */
[----:B------:R-:W-:Y:S02]  /*1b70*/  SHF.R.S32.HI R6, RZ, 0x1f, R4 ;  /* 0x0000001fff067819 */ /* 0x000fe40000011404 */
        /* <DEDUP_REMOVED lines=8> */
[----:B------:R-:W-:Y:S01]  /*1c00*/  LEA R5, R15, 0x18100, 0x1 ;  /* 0x000181000f057811 */ /* 0x000fe200078e08ff */
[----:B------:R-:W-:Y:S01]  /*1c10*/  IMAD.IADD R244, R185, 0x1, R188 ;  /* 0x00000001b9f47824 */ /* 0x000fe200078e02bc */
[----:B------:R-:W-:-:S02]  /*1c20*/  LEA R4, R14, 0x18100, 0x1 ;  /* 0x000181000e047811 */ /* 0x000fc400078e08ff */
[----:B------:R-:W-:Y:S01]  /*1c30*/  LEA R3, R13, 0x18100, 0x1 ;  /* 0x000181000d037811 */ /* 0x000fe200078e08ff */
[----:B------:R1:W-:Y:S01]  /*1c40*/  STL [R1+0x28], R5 ;  /* 0x0000280501007387 */ /* 0x0003e20000100800 */
[----:B------:R-:W-:Y:S02]  /*1c50*/  LEA R2, R12, 0x18100, 0x1 ;  /* 0x000181000c027811 */ /* 0x000fe400078e08ff */
[----:B------:R-:W-:Y:S01]  /*1c60*/  IADD3 R250, R214, 0xa0, RZ ;  /* 0x000000a0d6fa7810 */ /* 0x000fe20007ffe0ff */
[----:B------:R1:W-:Y:S01]  /*1c70*/  STL [R1+0x24], R4 ;  /* 0x0000240401007387 */ /* 0x0003e20000100800 */
[C---:B------:R-:W-:Y:S02]  /*1c80*/  IADD3 R202, R200.reuse, 0x40, RZ ;  /* 0x00000040c8ca7810 */ /* 0x040fe40007ffe0ff */
[----:B------:R-:W-:Y:S01]  /*1c90*/  IADD3 R196, R200, 0x80, RZ ;  /* 0x00000080c8c47810 */ /* 0x000fe20007ffe0ff */
[----:B------:R1:W-:Y:S01]  /*1ca0*/  STL [R1+0x20], R3 ;  /* 0x0000200301007387 */ /* 0x0003e20000100800 */
[----:B------:R-:W-:-:S02]  /*1cb0*/  IADD3 R209, R106, 0x60, RZ ;  /* 0x000000606ad17810 */ /* 0x000fc40007ffe0ff */
[C---:B------:R-:W-:Y:S01]  /*1cc0*/  IADD3 R208, R106.reuse, 0x80, RZ ;  /* 0x000000806ad07810 */ /* 0x040fe20007ffe0ff */
[----:B------:R1:W-:Y:S01]  /*1cd0*/  STL [R1+0x1c], R2 ;  /* 0x00001c0201007387 */ /* 0x0003e20000100800 */
[----:B------:R-:W-:Y:S02]  /*1ce0*/  IADD3 R207, R106, 0xa0, RZ ;  /* 0x000000a06acf7810 */ /* 0x000fe40007ffe0ff */
[----:B------:R-:W-:Y:S01]  /*1cf0*/  IADD3 R247, R214, 0xb8, RZ ;  /* 0x000000b8d6f77810 */ /* 0x000fe20007ffe0ff */
        /* <DEDUP_REMOVED lines=9> */
[----:B------:R-:W-:-:S02]  /*1d90*/  IADD3 R11, R144, 0xc100, RZ ;  /* 0x0000c100900b7810 */ /* 0x000fc40007ffe0ff */
[----:B------:R-:W-:Y:S02]  /*1da0*/  IADD3 R10, R144, 0x100, RZ ;  /* 0x00000100900a7810 */ /* 0x000fe40007ffe0ff */
[----:B------:R-:W-:Y:S02]  /*1db0*/  SHF.R.S32.HI R6, RZ, 0x1f, R247 ;  /* 0x0000001fff067819 */ /* 0x000fe400000114f7 */
.L_x_2489:
        /* <DEDUP_REMOVED lines=14> */
[CC--:B-1----:R-:W-:Y:S01]  /*1ea0*/  IMAD.WIDE R4, R239.reuse, R15.reuse, c[0x0][0x350] ;  /* 0x0000d400ef047625 */ /* 0x0c2fe200078e020f */
[----:B------:R-:W-:Y:S02]  /*1eb0*/  ISETP.NE.AND.EX P3, PT, RZ, c[0x0][0x354], PT, P3 ;  /* 0x0000d500ff007a0c */ /* 0x000fe40003f65330 */
[----:B------:R-:W-:Y:S01]  /*1ec0*/  ISETP.NE.AND.EX P5, PT, RZ, c[0x0][0x35c], PT, P5 ;  /* 0x0000d700ff007a0c */ /* 0x000fe20003fa5350 */
[----:B------:R-:W-:-:S04]  /*1ed0*/  @P2 IMAD.WIDE R12, R239, R15, c[0x0][0x370] ;  /* 0x0000dc00ef0c2625 */ /* 0x000fc800078e020f */
[CC--:B------:R-:W-:Y:S01]  /*1ee0*/  @P0 IMAD.WIDE R8, R239.reuse, R15.reuse, c[0x0][0x360] ;  /* 0x0000d800ef080625 */ /* 0x0c0fe200078e020f */
[----:B------:R1:W5:Y:S03]  /*1ef0*/  @P2 LDG.E R228, [R12.64] ;  /* 0x0000000c0ce42981 */ /* 0x000366000c1e1900 */
[----:B------:R-:W-:Y:S01]  /*1f00*/  IMAD.WIDE R2, R239, R15, c[0x0][0x358] ;  /* 0x0000d600ef027625 */ /* 0x000fe200078e020f */
        /* <DEDUP_REMOVED lines=11> */
.L_x_2240:
[----:B------:R-:W-:-:S04]  /*1fc0*/  ISETP.NE.U32.AND P0, PT, RZ, c[0x0][0x368], PT ;  /* 0x0000da00ff007a0c */ /* 0x000fc80003f05070 */
[----:B------:R-:W-:-:S13]  /*1fd0*/  ISETP.NE.AND.EX P0, PT, RZ, c[0x0][0x36c], PT, P0 ;  /* 0x0000db00ff007a0c */ /* 0x000fda0003f05300 */
[----:B------:R-:W-:Y:S05]  /*1fe0*/  @!P0 BRA `(.L_x_2241) ;  /* 0x0000003000008947 */ /* 0x000fea0003800000 */
[----:B-1----:R-:W-:-:S05]  /*1ff0*/  IMAD.WIDE R4, R239, R15, c[0x0][0x368] ;  /* 0x0000da00ef047625 */ /* 0x002fca00078e020f */
[----:B------:R1:W5:Y:S01]  /*2000*/  LDG.E R18, [R4.64] ;  /* 0x0000000c04127981 */ /* 0x000362000c1e1900 */
[----:B------:R-:W-:Y:S05]  /*2010*/  BRA `(.L_x_2242) ;  /* 0x0000005000007947 */ /* 0x000fea0003800000 */
.L_x_2241:
[----:B------:R-:W-:Y:S01]  /*2020*/  MOV R18, UR10 ;  /* 0x0000000a00127c02 */ /* 0x000fe20008000f00 */
[----:B------:R-:W-:Y:S05]  /*2030*/  @!P3 BRA `(.L_x_2242) ;  /* 0x000000300000b947 */ /* 0x000fea0003800000 */
[----:B-1----:R-:W2:Y:S04]  /*2040*/  LDG.E R6, [R4.64] ;  /* 0x0000000c04067981 */ /* 0x002ea8000c1e1900 */
[----:B------:R-:W2:Y:S02]  /*2050*/  LDG.E R0, [R4.64+0x4] ;  /* 0x0000040c04007981 */ /* 0x000ea4000c1e1900 */
[----:B--2---:R-:W-:Y:S02]  /*2060*/  IADD3 R18, -R6, R0, RZ ;  /* 0x0000000006127210 */ /* 0x004fe40007ffe1ff */
.L_x_2242:
        /* <DEDUP_REMOVED lines=41> */
.L_x_2245:
[----:B------:R-:W-:-:S13]  /*2300*/  ISETP.NE.AND P0, PT, R6, 0x1, PT ;  /* 0x000000010600780c */ /* 0x000fda0003f05270 */
[----:B------:R-:W-:-:S05]  /*2310*/  @P0 IMAD.HI.U32 R0, R2, c[0x0][0x330], RZ ;  /* 0x0000cc0002000a27 */ /* 0x000fca00078e00ff */
[----:B------:R-:W-:Y:S02]  /*2320*/  @P0 SHF.R.U32.HI R2, RZ, c[0x0][0x334], R0 ;  /* 0x0000cd00ff020a19 */ /* 0x000fe40000011600 */
.L_x_2246:
[----:B------:R-:W-:Y:S05]  /*2330*/  BSYNC B0 ;  /* 0x0000000000007941 */ /* 0x000fea0003800000 */
.L_x_2244:
[----:B------:R-:W-:-:S05]  /*2340*/  IMAD R2, R2, R6, c[0x0][0x32c] ;  /* 0x0000cb0002027624 */ /* 0x000fca00078e0206 */
[----:B------:R-:W-:-:S04]  /*2350*/  IMNMX R3, R3, R2, PT ;  /* 0x0000000203037217 */ /* 0x000fc80003800200 */
.L_x_2243:
        /* <DEDUP_REMOVED lines=21> */
.L_x_2249:
[----:B------:R-:W-:-:S13]  /*24b0*/  ISETP.NE.AND P0, PT, R6, 0x1, PT ;  /* 0x000000010600780c */ /* 0x000fda0003f05270 */
[----:B------:R-:W-:-:S05]  /*24c0*/  @P0 IMAD.HI.U32 R3, R0, c[0x0][0x330], RZ ;  /* 0x0000cc0000030a27 */ /* 0x000fca00078e00ff */
[----:B------:R-:W-:Y:S02]  /*24d0*/  @P0 SHF.R.U32.HI R0, RZ, c[0x0][0x334], R3 ;  /* 0x0000cd00ff000a19 */ /* 0x000fe40000011603 */
.L_x_2250:
[----:B------:R-:W-:Y:S05]  /*24e0*/  BSYNC B0 ;  /* 0x0000000000007941 */ /* 0x000fea0003800000 */
.L_x_2248:
[----:B------:R-:W-:-:S05]  /*24f0*/  IMAD R0, R0, c[0x0][0x32c], RZ ;  /* 0x0000cb0000007a24 */ /* 0x000fca00078e02ff */
[----:B------:R-:W-:-:S04]  /*2500*/  IMNMX R2, R2, R0, !PT ;  /* 0x0000000002027217 */ /* 0x000fc80007800200 */
.L_x_2247:
        /* <DEDUP_REMOVED lines=45> */
.L_x_2252:
[----:B------:R-:W-:Y:S05]  /*27e0*/  BSYNC B0 ;  /* 0x0000000000007941 */ /* 0x000fea0003800000 */
.L_x_2251:
[----:B------:R-:W-:-:S04]  /*27f0*/  IMAD R2, R245, R0, R6 ;  /* 0x00000000f5027224 */ /* 0x000fc800078e0206 */
[C---:B------:R-:W-:Y:S02]  /*2800*/  IMAD.IADD R3, R2.reuse, 0x1, R0 ;  /* 0x0000000102037824 */ /* 0x040fe400078e0200 */
[----:B------:R-:W-:-:S03]  /*2810*/  IMAD R0, R2, 0x40, -R13 ;  /* 0x0000004002007824 */ /* 0x000fc600078e0a0d */
[----:B------:R-:W-:Y:S02]  /*2820*/  IMNMX R3, R7, R3, PT ;  /* 0x0000000307037217 */ /* 0x000fe40003800200 */
[----:B------:R-:W-:-:S03]  /*2830*/  IMNMX R0, RZ, R0, !PT ;  /* 0x00000000ff007217 */ /* 0x000fc60007800200 */
[----:B------:R-:W-:Y:S01]  /*2840*/  IMAD R2, R3, 0x40, -R13 ;  /* 0x0000004003027824 */ /* 0x000fe200078e0a0d */
[----:B------:R-:W-:-:S04]  /*2850*/  SHF.R.U32.HI R33, RZ, 0x6, R0 ;  /* 0x00000006ff217819 */ /* 0x000fc80000011600 */
[----:B------:R-:W-:Y:S01]  /*2860*/  IMNMX R2, R2, R76, PT ;  /* 0x0000004c02027217 */ /* 0x000fe20003800200 */
[----:B------:R-:W-:-:S03]  /*2870*/  IMAD.MOV.U32 R12, RZ, RZ, R33 ;  /* 0x000000ffff0c7224 */ /* 0x000fc600078e0021 */
[----:B------:R-:W-:-:S13]  /*2880*/  ISETP.GT.AND P0, PT, R2, R0, PT ;  /* 0x000000000200720c */ /* 0x000fda0003f04270 */
[----:B------:R-:W-:-:S04]  /*2890*/  @P0 IADD3 R2, R2, 0x3f, RZ ;  /* 0x0000003f02020810 */ /* 0x000fc80007ffe0ff */
[----:B------:R-:W-:-:S04]  /*28a0*/  @P0 SHF.R.S32.HI R0, RZ, 0x1f, R2 ;  /* 0x0000001fff000819 */ /* 0x000fc80000011402 */
[----:B------:R-:W-:-:S04]  /*28b0*/  @P0 LEA.HI R2, R0, R2, RZ, 0x6 ;  /* 0x0000000200020211 */ /* 0x000fc800078f30ff */
[----:B------:R-:W-:-:S04]  /*28c0*/  @P0 SHF.R.S32.HI R12, RZ, 0x6, R2 ;  /* 0x00000006ff0c0819 */ /* 0x000fc80000011402 */
[----:B------:R-:W-:-:S13]  /*28d0*/  ISETP.GT.AND P0, PT, R12, R33, PT ;  /* 0x000000210c00720c */ /* 0x000fda0003f04270 */
[----:B------:R-:W-:Y:S05]  /*28e0*/  @!P0 BRA `(.L_x_2253) ;  /* 0x000055e000008947 */ /* 0x000fea0003800000 */
[----:B------:R-:W-:-:S04]  /*28f0*/  ISETP.NE.U32.AND P0, PT, RZ, c[0x0][0x340], PT ;  /* 0x0000d000ff007a0c */ /* 0x000fc80003f05070 */
[----:B------:R-:W-:-:S13]  /*2900*/  ISETP.NE.AND.EX P4, PT, RZ, c[0x0][0x344], PT, P0 ;  /* 0x0000d100ff007a0c */ /* 0x000fda0003f85300 */
[----:B------:R-:W-:-:S05]  /*2910*/  @P4 IMAD.WIDE R2, R239, R15, c[0x0][0x340] ;  /* 0x0000d000ef024625 */ /* 0x000fca00078e020f */
[----:B------:R1:W2:Y:S01]  /*2920*/  @P4 LDG.E R16, [R2.64] ;  /* 0x0000000c02104981 */ /* 0x0002a2000c1e1900 */
[----:B------:R-:W-:Y:S01]  /*2930*/  IADD3 R0, P0, R232, R14, RZ ;  /* 0x0000000ee8007210 */ /* 0x000fe20007f1e0ff */
[----:B------:R-:W-:Y:S01]  /*2940*/  IMAD.MOV.U32 R125, RZ, RZ, 0x6 ;  /* 0x00000006ff7d7424 */ /* 0x000fe200078e00ff */
[----:B------:R-:W-:Y:S01]  /*2950*/  LOP3.LUT R22, R238, 0xffff, RZ, 0xc0, !PT ;  /* 0x0000ffffee167812 */ /* 0x000fe200078ec0ff */
[----:B------:R-:W-:Y:S01]  /*2960*/  IMAD.MOV.U32 R126, RZ, RZ, 0x5 ;  /* 0x00000005ff7e7424 */ /* 0x000fe200078e00ff */
[----:B------:R-:W-:Y:S01]  /*2970*/  SHF.R.S32.HI R13, RZ, 0x1f, R239 ;  /* 0x0000001fff0d7819 */ /* 0x000fe200000114ef */
[----:B------:R-:W-:Y:S01]  /*2980*/  IMAD.MOV.U32 R122, RZ, RZ, c[0x0][0x27c] ;  /* 0x00009f00ff7a7624 */ /* 0x000fe200078e00ff */
[----:B------:R-:W-:Y:S01]  /*2990*/  IADD3 R19, R12, -0x1, RZ ;  /* 0xffffffff0c137810 */ /* 0x000fe20007ffe0ff */
[C---:B------:R-:W-:Y:S01]  /*29a0*/  IMAD.WIDE.U32 R78, R22.reuse, c[0x0][0x1e8], RZ ;  /* 0x00007a00164e7a25 */ /* 0x040fe200078e00ff */
[----:B------:R-:W-:Y:S02]  /*29b0*/  SEL R15, R13, RZ, !P5 ;  /* 0x000000ff0d0f7207 */ /* 0x000fe40006800000 */
[----:B------:R-:W-:Y:S01]  /*29c0*/  MOV R7, c[0x0][0x238] ;  /* 0x00008e0000077a02 */ /* 0x000fe20000000f00 */
[--C-:B------:R-:W-:Y:S01]  /*29d0*/  IMAD.MOV.U32 R28, RZ, RZ, R19.reuse ;  /* 0x000000ffff1c7224 */ /* 0x100fe200078e0013 */
[----:B------:R-:W-:Y:S01]  /*29e0*/  SHF.R.S32.HI R20, RZ, 0x1f, R19 ;  /* 0x0000001fff147819 */ /* 0x000fe20000011413 */
[----:B------:R-:W-:Y:S01]  /*29f0*/  IMAD R5, R15, c[0x0][0x248], RZ ;  /* 0x000092000f057a24 */ /* 0x000fe200078e02ff */
[C---:B------:R-:W-:Y:S01]  /*2a00*/  SHF.L.U64.HI R127, R7.reuse, R125, c[0x0][0x23c] ;  /* 0x00008f00077f7619 */ /* 0x040fe2000001027d */
[C---:B------:R-:W-:Y:S01]  /*2a10*/  IMAD.SHL.U32 R128, R7.reuse, 0x40, RZ ;  /* 0x0000004007807824 */ /* 0x040fe200078e00ff */
[C---:B------:R-:W-:Y:S01]  /*2a20*/  SHF.L.U32 R129, R7.reuse, 0x5, RZ ;  /* 0x0000000507817819 */ /* 0x040fe200000006ff */
[----:B------:R-:W-:Y:S01]  /*2a30*/  IMAD R82, R22, c[0x0][0x1ec], R79 ;  /* 0x00007b0016527a24 */ /* 0x000fe200078e024f */
[----:B------:R-:W-:-:S02]  /*2a40*/  SHF.L.U64.HI R124, R7, R126, c[0x0][0x23c] ;  /* 0x00008f00077c7619 */ /* 0x000fc4000001027e */
[----:B------:R-:W-:Y:S02]  /*2a50*/  ISETP.GE.AND P6, PT, R200, c[0x0][0x1d4], PT ;  /* 0x00007500c8007a0c */ /* 0x000fe40003fc6270 */
[----:B------:R-:W-:Y:S02]  /*2a60*/  MOV R131, c[0x0][0x258] ;  /* 0x0000960000837a02 */ /* 0x000fe40000000f00 */
[----:B-1----:R-:W-:Y:S02]  /*2a70*/  SHF.R.S32.HI R2, RZ, 0x1f, R14 ;  /* 0x0000001fff027819 */ /* 0x002fe4000001140e */
[----:B------:R-:W-:Y:S02]  /*2a80*/  SEL R14, R239, RZ, !P5 ;  /* 0x000000ffef0e7207 */ /* 0x000fe40006800000 */
[----:B------:R-:W-:Y:S01]  /*2a90*/  LEA.HI.X.SX32 R8, R232, R2, 0x1, P0 ;  /* 0x00000002e8087211 */ /* 0x000fe200000f0eff */
[----:B------:R-:W-:Y:S01]  /*2aa0*/  IMAD.WIDE.U32 R2, R0, c[0x0][0x238], R200 ;  /* 0x00008e0000027a25 */ /* 0x000fe200078e00c8 */
[----:B------:R-:W-:-:S02]  /*2ab0*/  ISETP.GE.AND P5, PT, R202, c[0x0][0x1d4], PT ;  /* 0x00007500ca007a0c */ /* 0x000fc40003fa6270 */
[C---:B------:R-:W-:Y:S01]  /*2ac0*/  SHF.L.U64.HI R125, R131.reuse, R125, c[0x0][0x25c] ;  /* 0x00009700837d7619 */ /* 0x040fe2000001027d */
[----:B------:R-:W-:Y:S01]  /*2ad0*/  IMAD R4, R8, c[0x0][0x238], RZ ;  /* 0x00008e0008047a24 */ /* 0x000fe200078e02ff */
[C---:B------:R-:W-:Y:S01]  /*2ae0*/  SHF.L.U64.HI R126, R131.reuse, R126, c[0x0][0x25c] ;  /* 0x00009700837e7619 */ /* 0x040fe2000001027e */
[----:B------:R-:W-:Y:S01]  /*2af0*/  IMAD R5, R14, c[0x0][0x24c], R5 ;  /* 0x000093000e057a24 */ /* 0x000fe200078e0205 */
[----:B------:R-:W-:Y:S01]  /*2b00*/  SHF.L.U32 R130, R131, 0x6, RZ ;  /* 0x0000000683827819 */ /* 0x000fe200000006ff */
[----:B------:R-:W-:Y:S01]  /*2b10*/  IMAD R4, R0, c[0x0][0x23c], R4 ;  /* 0x00008f0000047a24 */ /* 0x000fe200078e0204 */
[----:B------:R-:W-:Y:S01]  /*2b20*/  SHF.R.S32.HI R143, RZ, 0x1f, R142 ;  /* 0x0000001fff8f7819 */ /* 0x000fe2000001148e */
[----:B------:R-:W-:Y:S01]  /*2b30*/  IMAD R17, R8, c[0x0][0x258], RZ ;  /* 0x0000960008117a24 */ /* 0x000fe200078e02ff */
[----:B------:R-:W-:Y:S01]  /*2b40*/  SHF.L.U32 R122, R122, 0x1, RZ ;  /* 0x000000017a7a7819 */ /* 0x000fe200000006ff */
[----:B------:R-:W-:Y:S02]  /*2b50*/  IMAD.IADD R3, R3, 0x1, R4 ;  /* 0x0000000103037824 */ /* 0x000fe400078e0204 */
[----:B------:R-:W-:-:S02]  /*2b60*/  IMAD.IADD R4, R76, 0x1, -R232 ;  /* 0x000000014c047824 */ /* 0x000fc400078e0ae8 */
[----:B------:R-:W-:-:S04]  /*2b70*/  IMAD.WIDE.U32 R2, R22, c[0x0][0x240], R2 ;  /* 0x0000900016027a25 */ /* 0x000fc800078e0002 */
[----:B------:R-:W-:Y:S02]  /*2b80*/  IMAD R3, R22, c[0x0][0x244], R3 ;  /* 0x0000910016037a24 */ /* 0x000fe400078e0203 */
[----:B------:R-:W-:Y:S02]  /*2b90*/  IMAD R4, R19, -0x40, R4 ;  /* 0xffffffc013047824 */ /* 0x000fe400078e0204 */
[----:B------:R-:W-:-:S03]  /*2ba0*/  IMAD.WIDE.U32 R88, R14, c[0x0][0x248], R2 ;  /* 0x000092000e587a25 */ /* 0x000fc600078e0002 */
[C---:B------:R-:W-:Y:S01]  /*2bb0*/  ISETP.GE.AND P0, PT, R4.reuse, 0x1, PT ;  /* 0x000000010400780c */ /* 0x040fe20003f06270 */
[----:B------:R-:W-:Y:S01]  /*2bc0*/  IMAD R2, R127, R19, RZ ;  /* 0x000000137f027224 */ /* 0x000fe200078e02ff */
[----:B------:R-:W-:Y:S01]  /*2bd0*/  ISETP.GE.AND P1, PT, R4, 0x21, PT ;  /* 0x000000210400780c */ /* 0x000fe20003f26270 */
[----:B------:R-:W-:Y:S01]  /*2be0*/  IMAD.MOV.U32 R84, RZ, RZ, R88 ;  /* 0x000000ffff547224 */ /* 0x000fe200078e0058 */
[----:B------:R-:W-:Y:S01]  /*2bf0*/  IADD3 R85, R89, R5, RZ ;  /* 0x0000000559557210 */ /* 0x000fe20007ffe0ff */
[----:B------:R-:W-:Y:S02]  /*2c00*/  IMAD R4, R20, R128, R2 ;  /* 0x0000008014047224 */ /* 0x000fe400078e0202 */
[----:B------:R-:W-:-:S04]  /*2c10*/  IMAD.WIDE.U32 R8, R0, c[0x0][0x258], R200 ;  /* 0x0000960000087a25 */ /* 0x000fc800078e00c8 */
[----:B------:R-:W-:-:S04]  /*2c20*/  IMAD.WIDE.U32 R2, R19, R128, R84 ;  /* 0x0000008013027225 */ /* 0x000fc800078e0054 */
[----:B------:R-:W-:Y:S01]  /*2c30*/  IMAD.IADD R4, R3, 0x1, R4 ;  /* 0x0000000103047824 */ /* 0x000fe200078e0204 */
[----:B------:R-:W-:Y:S01]  /*2c40*/  @P0 LEA R6, P3, R2, c[0x0][0x220], 0x1 ;  /* 0x0000880002060a11 */ /* 0x000fe200078608ff */
[----:B------:R-:W-:Y:S01]  /*2c50*/  IMAD R0, R0, c[0x0][0x25c], R17 ;  /* 0x0000970000007a24 */ /* 0x000fe200078e0211 */
[----:B------:R-:W-:Y:S01]  /*2c60*/  @P1 IADD3 R5, P2, R129, R2, RZ ;  /* 0x0000000281051210 */ /* 0x000fe20007f5e0ff */
[----:B------:R-:W-:Y:S01]  /*2c70*/  IMAD.SHL.U32 R131, R131, 0x20, RZ ;  /* 0x0000002083837824 */ /* 0x000fe200078e00ff */
[----:B------:R-:W-:Y:S02]  /*2c80*/  @P0 LEA.HI.X R7, R2, c[0x0][0x224], R4, 0x1, P3 ;  /* 0x0000890002070a11 */ /* 0x000fe400018f0c04 */
[----:B------:R-:W-:Y:S02]  /*2c90*/  @P1 IADD3.X R2, R4, R124, RZ, P2, !PT ;  /* 0x0000007c04021210 */ /* 0x000fe400017fe4ff */
[----:B------:R-:W-:Y:S01]  /*2ca0*/  @P1 LEA R4, P2, R5, c[0x0][0x220], 0x1 ;  /* 0x0000880005041a11 */ /* 0x000fe200078408ff */
[----:B------:R-:W-:Y:S01]  /*2cb0*/  @!PT LDS RZ, [RZ] ;  /* 0x00000000fffff984 */ /* 0x000fe20000000800 */
[----:B------:R-:W-:Y:S01]  /*2cc0*/  @!PT LDS RZ, [RZ] ;  /* 0x00000000fffff984 */ /* 0x000fe20000000800 */
[----:B------:R-:W-:Y:S01]  /*2cd0*/  @!PT LDS RZ, [RZ] ;  /* 0x00000000fffff984 */ /* 0x000fe20000000800 */
[----:B------:R1:W-:Y:S01]  /*2ce0*/  @P0 LDGSTS.E.BYPASS.LTC128B.128 [R144+0xc100], [R6.64], !P6 ;  /* 0x0c10000006900fae */ /* 0x0003e2000f101d4c */
[----:B------:R-:W-:Y:S01]  /*2cf0*/  IADD3 R9, R9, R0, RZ ;  /* 0x0000000009097210 */ /* 0x000fe20007ffe0ff */
[----:B------:R-:W-:Y:S01]  /*2d00*/  IMAD R0, R15, c[0x0][0x268], RZ ;  /* 0x00009a000f007a24 */ /* 0x000fe200078e02ff */
[----:B------:R-:W-:Y:S01]  /*2d10*/  @P1 LEA.HI.X R5, R5, c[0x0][0x224], R2, 0x1, P2 ;  /* 0x0000890005051a11 */ /* 0x000fe200010f0c02 */
[----:B------:R1:W-:Y:S01]  /*2d20*/  @P0 LDGSTS.E.BYPASS.LTC128B.128 [R144+0xe100], [R6.64+0x80], !P5 ;  /* 0x0e10008006900fae */ /* 0x0003e2000e901d4c */
[----:B------:R-:W-:Y:S01]  /*2d30*/  SHF.R.S32.HI R15, RZ, 0x1f, R216 ;  /* 0x0000001fff0f7819 */ /* 0x000fe200000114d8 */
[----:B------:R-:W-:-:S04]  /*2d40*/  IMAD.WIDE.U32 R8, R22, c[0x0][0x260], R8 ;  /* 0x0000980016087a25 */ /* 0x000fc800078e0008 */
[----:B------:R-:W-:Y:S01]  /*2d50*/  IMAD R0, R14, c[0x0][0x26c], R0 ;  /* 0x00009b000e007a24 */ /* 0x000fe200078e0200 */
[--C-:B--2---:R-:W-:Y:S01]  /*2d60*/  @P4 SHF.R.S32.HI R3, RZ, 0x1f, R16.reuse ;  /* 0x0000001fff034819 */ /* 0x104fe20000011410 */
[----:B------:R-:W-:Y:S01]  /*2d70*/  @P4 IMAD.MOV.U32 R2, RZ, RZ, R16 ;  /* 0x000000ffff024224 */ /* 0x000fe200078e0010 */
[----:B------:R-:W-:Y:S01]  /*2d80*/  @!P4 MOV R2, R239 ;  /* 0x000000ef0002c202 */ /* 0x000fe20000000f00 */
[----:B------:R-:W-:Y:S01]  /*2d90*/  @!P4 IMAD.MOV.U32 R3, RZ, RZ, R13 ;  /* 0x000000ffff03c224 */ /* 0x000fe200078e000d */
[----:B------:R-:W-:-:S13]  /*2da0*/  ISETP.GE.AND P4, PT, R196, c[0x0][0x1d4], PT ;  /* 0x00007500c4007a0c */ /* 0x000fda0003f86270 */
[----:B------:R1:W-:Y:S04]  /*2db0*/  @P0 LDGSTS.E.BYPASS.LTC128B.128 [R144+0x10100], [R6.64+0x100], !P4 ;  /* 0x1010010006900fae */ /* 0x0003e8000e101d4c */
[----:B------:R2:W-:Y:S04]  /*2dc0*/  @P1 LDGSTS.E.BYPASS.LTC128B.128 [R144+0xd100], [R4.64], !P6 ;  /* 0x0d10000004901fae */ /* 0x0005e8000f101d4c */
[----:B------:R2:W-:Y:S04]  /*2dd0*/  @P1 LDGSTS.E.BYPASS.LTC128B.128 [R144+0xf100], [R4.64+0x80], !P5 ;  /* 0x0f10008004901fae */ /* 0x0005e8000e901d4c */
[----:B------:R2:W-:Y:S04]  /*2de0*/  @P1 LDGSTS.E.BYPASS.LTC128B.128 [R144+0x11100], [R4.64+0x100], !P4 ;  /* 0x1110010004901fae */ /* 0x0005e8000e101d4c */
[----:B------:R-:W0:Y:S01]  /*2df0*/  LDGDEPBAR ;  /* 0x00000000000079af */ /* 0x000e220000000000 */
[----:B------:R-:W-:Y:S01]  /*2e00*/  WARPSYNC 0xffffffff ;  /* 0xffffffff00007948 */ /* 0x000fe20003800000 */
[----:B-1----:R-:W-:-:S02]  /*2e10*/  IMAD R7, R22, c[0x0][0x264], R9 ;  /* 0x0000990016077a24 */ /* 0x002fc400078e0209 */
[----:B------:R-:W-:-:S04]  /*2e20*/  IMAD.MOV.U32 R6, RZ, RZ, R8 ;  /* 0x000000ffff067224 */ /* 0x000fc800078e0008 */
[----:B------:R-:W-:-:S05]  /*2e30*/  IMAD.WIDE.U32 R86, R14, c[0x0][0x268], R6 ;  /* 0x00009a000e567a25 */ /* 0x000fca00078e0006 */
[----:B------:R-:W-:Y:S02]  /*2e40*/  IADD3 R83, R87, R0, RZ ;  /* 0x0000000057537210 */ /* 0x000fe40007ffe0ff */
[----:B------:R-:W-:Y:S01]  /*2e50*/  BAR.SYNC.DEFER_BLOCKING 0x0 ;  /* 0x0000000000007b1d */ /* 0x000fe20000010000 */
[----:B------:R-:W-:Y:S01]  /*2e60*/  IMAD R0, R125, R19, RZ ;  /* 0x000000137d007224 */ /* 0x000fe200078e02ff */
[----:B------:R-:W-:Y:S01]  /*2e70*/  ISETP.GE.AND P3, PT, R141, c[0x0][0x27c], PT ;  /* 0x00009f008d007a0c */ /* 0x000fe20003f66270 */
[----:B--2---:R-:W-:Y:S01]  /*2e80*/  IMAD.MOV.U32 R4, RZ, RZ, R86 ;  /* 0x000000ffff047224 */ /* 0x004fe200078e0056 */
[----:B------:R-:W-:Y:S01]  /*2e90*/  LOP3.LUT R205, R205, 0xfffffffd, RZ, 0xc0, !PT ;  /* 0xfffffffdcdcd7812 */ /* 0x000fe200078ec0ff */
[----:B------:R-:W-:Y:S01]  /*2ea0*/  IMAD.MOV.U32 R5, RZ, RZ, R83 ;  /* 0x000000ffff057224 */ /* 0x000fe200078e0053 */
[----:B------:R-:W-:Y:S01]  /*2eb0*/  ULDC UR9, c[0x0][0x290] ;  /* 0x0000a40000097ab9 */ /* 0x000fe20000000800 */
[-C--:B------:R-:W-:Y:S01]  /*2ec0*/  IMAD R0, R20, R130.reuse, R0 ;  /* 0x0000008214007224 */ /* 0x080fe200078e0200 */
[----:B------:R-:W-:Y:S01]  /*2ed0*/  UMOV UR6, 0x6 ;  /* 0x0000000600067882 */ /* 0x000fe20000000000 */
[----:B------:R-:W-:Y:S01]  /*2ee0*/  IMAD.WIDE.U32 R4, R19, R130, R4 ;  /* 0x0000008213047225 */ /* 0x000fe200078e0004 */
[----:B------:R-:W-:-:S02]  /*2ef0*/  ULDC UR5, c[0x0][0x294] ;  /* 0x0000a50000057ab9 */ /* 0x000fc40000000800 */
[----:B------:R-:W-:Y:S01]  /*2f00*/  ULDC UR8, c[0x0][0x280] ;  /* 0x0000a00000087ab9 */ /* 0x000fe20000000800 */
[----:B------:R-:W-:Y:S01]  /*2f10*/  IMAD.IADD R0, R5, 0x1, R0 ;  /* 0x0000000105007824 */ /* 0x000fe200078e0200 */
[----:B------:R-:W-:Y:S01]  /*2f20*/  @P0 LEA R6, P2, R4, c[0x0][0x250], 0x1 ;  /* 0x0000940004060a11 */ /* 0x000fe200078408ff */
[----:B------:R-:W-:Y:S01]  /*2f30*/  IMAD R14, R15, c[0x0][0x290], RZ ;  /* 0x0000a4000f0e7a24 */ /* 0x000fe200078e02ff */
[----:B------:R-:W-:Y:S01]  /*2f40*/  ULDC UR4, c[0x0][0x284] ;  /* 0x0000a10000047ab9 */ /* 0x000fe20000000800 */
[----:B------:R-:W-:Y:S01]  /*2f50*/  IMAD.WIDE.U32 R16, R216, c[0x0][0x290], R142 ;  /* 0x0000a400d8107a25 */ /* 0x000fe200078e008e */
[----:B------:R-:W-:Y:S01]  /*2f60*/  @P0 LEA.HI.X R7, R4, c[0x0][0x254], R0, 0x1, P2 ;  /* 0x0000950004070a11 */ /* 0x000fe200010f0c00 */
[----:B------:R-:W-:Y:S01]  /*2f70*/  USHF.L.U64.HI UR5, UR9, UR6, UR5 ;  /* 0x0000000609057299 */ /* 0x000fe20008010205 */
[----:B------:R-:W-:Y:S01]  /*2f80*/  @P1 IADD3 R5, P2, R131, R4, RZ ;  /* 0x0000000483051210 */ /* 0x000fe20007f5e0ff */
[----:B------:R-:W-:Y:S01]  /*2f90*/  IMAD R14, R216, c[0x0][0x294], R14 ;  /* 0x0000a500d80e7a24 */ /* 0x000fe200078e020e */
[----:B------:R-:W-:Y:S01]  /*2fa0*/  USHF.L.U64.HI UR4, UR8, UR6, UR4 ;  /* 0x0000000608047299 */ /* 0x000fe20008010204 */
[----:B------:R-:W-:Y:S01]  /*2fb0*/  IMAD.IADD R119, R18, 0x1, R21 ;  /* 0x0000000112777824 */ /* 0x000fe200078e0215 */
[----:B------:R-:W-:Y:S01]  /*2fc0*/  @!PT LDS RZ, [RZ] ;  /* 0x00000000fffff984 */ /* 0x000fe20000000800 */
[----:B------:R-:W-:Y:S01]  /*2fd0*/  @!PT LDS RZ, [RZ] ;  /* 0x00000000fffff984 */ /* 0x000fe20000000800 */
[----:B------:R-:W-:Y:S01]  /*2fe0*/  @!PT LDS RZ, [RZ] ;  /* 0x00000000fffff984 */ /* 0x000fe20000000800 */
[----:B------:R1:W-:Y:S01]  /*2ff0*/  @P0 LDGSTS.E.BYPASS.LTC128B.128 [R144+0x100], [R6.64], !P6 ;  /* 0x0010000006900fae */ /* 0x0003e2000f101d4c */
[----:B------:R-:W-:Y:S01]  /*3000*/  @P1 IMAD.X R0, R0, 0x1, R126, P2 ;  /* 0x0000000100001824 */ /* 0x000fe200010e067e */
[C---:B------:R-:W-:Y:S01]  /*3010*/  @P1 LEA R4, P2, R5.reuse, c[0x0][0x250], 0x1 ;  /* 0x0000940005041a11 */ /* 0x040fe200078408ff */
[----:B------:R-:W-:Y:S01]  /*3020*/  IMAD.MOV.U32 R133, RZ, RZ, 0x1 ;  /* 0x00000001ff857424 */ /* 0x000fe200078e00ff */
[----:B------:R1:W-:Y:S01]  /*3030*/  @P0 LDGSTS.E.BYPASS.LTC128B.128 [R144+0x2100], [R6.64+0x80], !P5 ;  /* 0x0210008006900fae */ /* 0x0003e2000e901d4c */
[----:B------:R-:W-:Y:S01]  /*3040*/  IMAD.WIDE.U32 R100, R2, c[0x0][0x2b0], RZ ;  /* 0x0000ac0002647a25 */ /* 0x000fe200078e00ff */
[----:B------:R-:W-:Y:S01]  /*3050*/  @P1 LEA.HI.X R5, R5, c[0x0][0x254], R0, 0x1, P2 ;  /* 0x0000950005051a11 */ /* 0x000fe200010f0c00 */
[----:B------:R-:W-:Y:S01]  /*3060*/  ULDC.U8 UR7, c[0x0][0x298] ;  /* 0x0000a60000077ab9 */ /* 0x000fe20000000000 */
[----:B------:R1:W-:Y:S01]  /*3070*/  @P0 LDGSTS.E.BYPASS.LTC128B.128 [R144+0x4100], [R6.64+0x100], !P4 ;  /* 0x0410010006900fae */ /* 0x0003e2000e101d4c */
[----:B------:R-:W-:Y:S01]  /*3080*/  ISETP.GT.AND P0, PT, R28, R33, PT ;  /* 0x000000211c00720c */ /* 0x000fe20003f04270 */
[----:B------:R-:W-:Y:S01]  /*3090*/  IMAD.WIDE.U32 R98, R22, c[0x0][0x210], RZ ;  /* 0x0000840016627a25 */ /* 0x000fe200078e00ff */
[----:B------:R-:W-:Y:S01]  /*30a0*/  ISETP.GE.AND P2, PT, R106, c[0x0][0x27c], PT ;  /* 0x00009f006a007a0c */ /* 0x000fe20003f46270 */
[----:B------:R2:W-:Y:S01]  /*30b0*/  @P1 LDGSTS.E.BYPASS.LTC128B.128 [R144+0x1100], [R4.64], !P6 ;  /* 0x0110000004901fae */ /* 0x0005e2000f101d4c */
[----:B------:R-:W-:Y:S01]  /*30c0*/  USHF.L.U32 UR9, UR9, 0x6, URZ ;  /* 0x0000000609097899 */ /* 0x000fe2000800063f */
[----:B------:R-:W-:Y:S01]  /*30d0*/  IMAD R132, R241, 0x40, R216 ;  /* 0x00000040f1847824 */ /* 0x000fe200078e02d8 */
[----:B------:R-:W-:Y:S01]  /*30e0*/  USHF.L.U32 UR8, UR8, 0x6, URZ ;  /* 0x0000000608087899 */ /* 0x000fe2000800063f */
[----:B------:R2:W-:Y:S01]  /*30f0*/  @P1 LDGSTS.E.BYPASS.LTC128B.128 [R144+0x3100], [R4.64+0x80], !P5 ;  /* 0x0310008004901fae */ /* 0x0005e2000e901d4c */
[----:B------:R-:W-:-:S02]  /*3100*/  IMAD.MOV.U32 R34, RZ, RZ, RZ ;  /* 0x000000ffff227224 */ /* 0x000fc400078e00ff */
[----:B------:R-:W-:Y:S01]  /*3110*/  IMAD.MOV.U32 R38, RZ, RZ, 0x1 ;  /* 0x00000001ff267424 */ /* 0x000fe200078e00ff */
[----:B------:R2:W-:Y:S01]  /*3120*/  @P1 LDGSTS.E.BYPASS.LTC128B.128 [R144+0x5100], [R4.64+0x100], !P4 ;  /* 0x0510010004901fae */ /* 0x0005e2000e101d4c */
[----:B------:R-:W-:Y:S01]  /*3130*/  IMAD R115, R22, c[0x0][0x214], R99 ;  /* 0x0000850016737a24 */ /* 0x000fe200078e0263 */
[----:B------:R-:W-:Y:S02]  /*3140*/  @P0 IADD3 R0, R12, -0x2, RZ ;  /* 0xfffffffe0c000810 */ /* 0x000fe40007ffe0ff */
[----:B------:R-:W0:Y:S01]  /*3150*/  LDGDEPBAR ;  /* 0x00000000000079af */ /* 0x000e220000000000 */
[----:B------:R-:W-:Y:S02]  /*3160*/  @P2 LOP3.LUT R205, R205, 0x2, RZ, 0xfc, !PT ;  /* 0x00000002cdcd2812 */ /* 0x000fe400078efcff */
[----:B------:R-:W-:Y:S01]  /*3170*/  @P0 SHF.R.S32.HI R9, RZ, 0x1f, R0 ;  /* 0x0000001fff090819 */ /* 0x000fe20000011400 */
[----:B------:R-:W-:Y:S01]  /*3180*/  @P0 IMAD R8, R127, R0, RZ ;  /* 0x000000007f080224 */ /* 0x000fe200078e02ff */
[----:B------:R-:W-:-:S04]  /*3190*/  LOP3.LUT R205, R205, 0xfffffffe, RZ, 0xc0, !PT ;  /* 0xfffffffecdcd7812 */ /* 0x000fc800078ec0ff */
[----:B------:R-:W-:Y:S01]  /*31a0*/  @P3 LOP3.LUT R205, R205, 0x1, RZ, 0xfc, !PT ;  /* 0x00000001cdcd3812 */ /* 0x000fe200078efcff */
[----:B-1----:R-:W-:-:S03]  /*31b0*/  @P0 IMAD.WIDE.U32 R6, R0, R128, R84 ;  /* 0x0000008000060225 */ /* 0x002fc600078e0054 */
[----:B------:R-:W-:Y:S01]  /*31c0*/  LOP3.LUT R205, R205, 0xfffffffb, RZ, 0xc0, !PT ;  /* 0xfffffffbcdcd7812 */ /* 0x000fe200078ec0ff */
[----:B------:R-:W-:Y:S02]  /*31d0*/  @P0 IMAD R0, R9, R128, R8 ;  /* 0x0000008009000224 */ /* 0x000fe400078e0208 */
[----:B------:R-:W-:-:S04]  /*31e0*/  IMAD.WIDE.U32 R8, R216, c[0x0][0x290], R106 ;  /* 0x0000a400d8087a25 */ /* 0x000fc800078e006a */
[----:B------:R-:W-:Y:S01]  /*31f0*/  @P0 IMAD.IADD R0, R7, 0x1, R0 ;  /* 0x0000000107000824 */ /* 0x000fe200078e0200 */
[C---:B--2---:R-:W-:Y:S01]  /*3200*/  @P0 LEA R4, P1, R6.reuse, c[0x0][0x220], 0x1 ;  /* 0x0000880006040a11 */ /* 0x044fe200078208ff */
[----:B------:R-:W-:Y:S02]  /*3210*/  IMAD.IADD R13, R9, 0x1, R14 ;  /* 0x00000001090d7824 */ /* 0x000fe400078e020e */
[----:B------:R-:W-:Y:S01]  /*3220*/  IMAD.MOV.U32 R12, RZ, RZ, R8 ;  /* 0x000000ffff0c7224 */ /* 0x000fe200078e0008 */
[----:B------:R-:W-:Y:S01]  /*3230*/  @P0 LEA.HI.X R5, R6, c[0x0][0x224], R0, 0x1, P1 ;  /* 0x0000890006050a11 */ /* 0x000fe200008f0c00 */
[----:B------:R-:W-:Y:S01]  /*3240*/  IMAD R0, R15, c[0x0][0x280], RZ ;  /* 0x0000a0000f007a24 */ /* 0x000fe200078e02ff */
[C---:B------:R-:W-:Y:S01]  /*3250*/  @P0 LEA R6, P1, R129.reuse, R4, 0x1 ;  /* 0x0000000481060211 */ /* 0x040fe200078208ff */
[----:B-----5:R-:W-:Y:S02]  /*3260*/  IMAD.WIDE.U32 R96, R134, c[0x0][0x290], R12 ;  /* 0x0000a40086607a25 */ /* 0x020fe400078e000c */
[----:B------:R1:W-:Y:S01]  /*3270*/  @P0 LDGSTS.E.BYPASS.LTC128B.128 [R144+0x12100], [R4.64], !P6 ;  /* 0x1210000004900fae */ /* 0x0003e2000f101d4c */
[----:B------:R-:W-:Y:S01]  /*3280*/  @P0 LEA.HI.X R7, R129, R5, R124, 0x1, P1 ;  /* 0x0000000581070211 */ /* 0x000fe200008f0c7c */
[----:B------:R-:W-:Y:S01]  /*3290*/  IMAD R0, R216, c[0x0][0x284], R0 ;  /* 0x0000a100d8007a24 */ /* 0x000fe200078e0200 */
[----:B------:R-:W-:Y:S01]  /*32a0*/  ISETP.NE.AND P1, PT, R133, c[0x0][0x2b8], PT ;  /* 0x0000ae0085007a0c */ /* 0x000fe20003f25270 */
[----:B------:R1:W-:Y:S04]  /*32b0*/  @P0 LDGSTS.E.BYPASS.LTC128B.128 [R144+0x14100], [R4.64+0x80], !P5 ;  /* 0x1410008004900fae */ /* 0x0003e8000e901d4c */
[----:B------:R1:W-:Y:S04]  /*32c0*/  @P0 LDGSTS.E.BYPASS.LTC128B.128 [R144+0x16100], [R4.64+0x100], !P4 ;  /* 0x1610010004900fae */ /* 0x0003e8000e101d4c */
[----:B------:R2:W-:Y:S04]  /*32d0*/  @P0 LDGSTS.E.BYPASS.LTC128B.128 [R144+0x13100], [R6.64], !P6 ;  /* 0x1310000006900fae */ /* 0x0005e8000f101d4c */
[----:B------:R2:W-:Y:S04]  /*32e0*/  @P0 LDGSTS.E.BYPASS.LTC128B.128 [R144+0x15100], [R6.64+0x80], !P5 ;  /* 0x1510008006900fae */ /* 0x0005e8000e901d4c */
[----:B------:R2:W-:Y:S01]  /*32f0*/  @P0 LDGSTS.E.BYPASS.LTC128B.128 [R144+0x17100], [R6.64+0x100], !P4 ;  /* 0x1710010006900fae */ /* 0x0005e2000e101d4c */
[----:B------:R-:W-:-:S03]  /*3300*/  ISETP.GE.AND P0, PT, R140, c[0x0][0x27c], PT ;  /* 0x00009f008c007a0c */ /* 0x000fc60003f06270 */
[----:B------:R-:W0:Y:S10]  /*3310*/  LDGDEPBAR ;  /* 0x00000000000079af */ /* 0x000e340000000000 */
[----:B------:R-:W-:Y:S01]  /*3320*/  @P0 LOP3.LUT R205, R205, 0x4, RZ, 0xfc, !PT ;  /* 0x00000004cdcd0812 */ /* 0x000fe200078efcff */
[----:B-1----:R-:W-:-:S03]  /*3330*/  IMAD.WIDE.U32 R4, R216, c[0x0][0x280], R106 ;  /* 0x0000a000d8047a25 */ /* 0x002fc600078e006a */
[----:B------:R-:W-:Y:S01]  /*3340*/  LOP3.LUT R205, R205, 0xfffffff7, RZ, 0xc0, !PT ;  /* 0xfffffff7cdcd7812 */ /* 0x000fe200078ec0ff */
[----:B------:R-:W-:Y:S02]  /*3350*/  IMAD.IADD R9, R5, 0x1, R0 ;  /* 0x0000000105097824 */ /* 0x000fe400078e0200 */
[----:B------:R-:W-:Y:S01]  /*3360*/  IMAD.MOV.U32 R8, RZ, RZ, R4 ;  /* 0x000000ffff087224 */ /* 0x000fe200078e0004 */
[----:B------:R-:W-:-:S03]  /*3370*/  SEL R4, RZ, c[0x0][0x27c], !P3 ;  /* 0x00009f00ff047a07 */ /* 0x000fc60005800000 */
[----:B------:R-:W-:-:S04]  /*3380*/  IMAD.WIDE.U32 R94, R134, c[0x0][0x280], R8 ;  /* 0x0000a000865e7a25 */ /* 0x000fc800078e0008 */
[----:B--2---:R-:W-:Y:S01]  /*3390*/  IMAD.IADD R7, R14, 0x1, R17 ;  /* 0x000000010e077824 */ /* 0x004fe200078e0211 */
[----:B------:R-:W-:Y:S01]  /*33a0*/  SEL R17, RZ, c[0x0][0x27c], !P2 ;  /* 0x00009f00ff117a07 */ /* 0x000fe20005000000 */
[----:B------:R-:W-:-:S04]  /*33b0*/  IMAD.WIDE.U32 R14, R216, c[0x0][0x280], R142 ;  /* 0x0000a000d80e7a25 */ /* 0x000fc800078e008e */
[----:B------:R-:W-:Y:S02]  /*33c0*/  IMAD.IADD R5, R0, 0x1, R15 ;  /* 0x0000000100057824 */ /* 0x000fe400078e020f */
[----:B------:R-:W-:Y:S01]  /*33d0*/  IMAD.IADD R0, R106, 0x1, R17 ;  /* 0x000000016a007824 */ /* 0x000fe200078e0211 */
[----:B------:R-:W-:Y:S01]  /*33e0*/  SEL R17, RZ, c[0x0][0x27c], !P0 ;  /* 0x00009f00ff117a07 */ /* 0x000fe20004000000 */
[----:B------:R-:W-:Y:S01]  /*33f0*/  IMAD.IADD R18, R141, 0x1, R4 ;  /* 0x000000018d127824 */ /* 0x000fe200078e0204 */
[----:B------:R-:W-:Y:S01]  /*3400*/  LOP3.LUT P0, RZ, R242, 0x4, RZ, 0xc0, !PT ;  /* 0x00000004f2ff7812 */ /* 0x000fe2000780c0ff */
[----:B------:R-:W-:Y:S01]  /*3410*/  IMAD.MOV.U32 R4, RZ, RZ, R14 ;  /* 0x000000ffff047224 */ /* 0x000fe200078e000e */
[----:B------:R-:W-:Y:S01]  /*3420*/  SHF.R.S32.HI R15, RZ, 0x1f, R0 ;  /* 0x0000001fff0f7819 */ /* 0x000fe20000011400 */
[----:B------:R-:W-:Y:S01]  /*3430*/  IMAD.IADD R17, R140, 0x1, R17 ;  /* 0x000000018c117824 */ /* 0x000fe200078e0211 */
[----:B------:R-:W-:Y:S01]  /*3440*/  SHF.R.S32.HI R14, RZ, 0x1f, R18 ;  /* 0x0000001fff0e7819 */ /* 0x000fe20000011412 */
[----:B------:R-:W-:Y:S01]  /*3450*/  IMAD.MOV.U32 R6, RZ, RZ, R16 ;  /* 0x000000ffff067224 */ /* 0x000fe200078e0010 */
[CC--:B------:R-:W-:Y:S01]  /*3460*/  LEA.HI R19, R15.reuse, R0.reuse, RZ, 0x6 ;  /* 0x000000000f137211 */ /* 0x0c0fe200078f30ff */
[----:B------:R-:W-:Y:S01]  /*3470*/  IMAD.WIDE.U32 R90, R134, c[0x0][0x280], R4 ;  /* 0x0000a000865a7a25 */ /* 0x000fe200078e0004 */
[----:B------:R-:W-:-:S02]  /*3480*/  LEA.HI R16, R15, R0, RZ, 0x3 ;  /* 0x000000000f107211 */ /* 0x000fc400078f18ff */
[-C--:B------:R-:W-:Y:S01]  /*3490*/  LEA.HI R15, R14, R18.reuse, RZ, 0x3 ;  /* 0x000000120e0f7211 */ /* 0x080fe200078f18ff */
[----:B------:R-:W-:Y:S01]  /*34a0*/  IMAD.SHL.U32 R19, R19, 0x40, RZ ;  /* 0x0000004013137824 */ /* 0x000fe200078e00ff */
[----:B------:R-:W-:Y:S01]  /*34b0*/  SHF.R.S32.HI R0, RZ, 0x1f, R17 ;  /* 0x0000001fff007819 */ /* 0x000fe20000011411 */
[----:B------:R-:W-:Y:S01]  /*34c0*/  IMAD.WIDE.U32 R92, R134, c[0x0][0x290], R6 ;  /* 0x0000a400865c7a25 */ /* 0x000fe200078e0006 */
[----:B------:R-:W-:Y:S02]  /*34d0*/  LEA.HI R18, R14, R18, RZ, 0x6 ;  /* 0x000000120e127211 */ /* 0x000fe400078f30ff */
[----:B------:R-:W-:Y:S02]  /*34e0*/  LOP3.LUT R21, R19, 0xfffff000, RZ, 0xc0, !PT ;  /* 0xfffff00013157812 */ /* 0x000fe400078ec0ff */
[CC--:B------:R-:W-:Y:S02]  /*34f0*/  LEA.HI R14, R0.reuse, R17.reuse, RZ, 0x3 ;  /* 0x00000011000e7211 */ /* 0x0c0fe400078f18ff */
[----:B------:R-:W-:Y:S01]  /*3500*/  LEA.HI R19, R0, R17, RZ, 0x6 ;  /* 0x0000001100137211 */ /* 0x000fe200078f30ff */
[----:B------:R-:W-:Y:S01]  /*3510*/  IMAD.SHL.U32 R0, R18, 0x40, RZ ;  /* 0x0000004012007824 */ /* 0x000fe200078e00ff */
[----:B------:R-:W-:-:S02]  /*3520*/  LOP3.LUT R17, R229, 0x38, R15, 0xf8, !PT ;  /* 0x00000038e5117812 */ /* 0x000fc400078ef80f */
[----:B------:R-:W-:Y:S02]  /*3530*/  @P0 LOP3.LUT R205, R205, 0x8, RZ, 0xfc, !PT ;  /* 0x00000008cdcd0812 */ /* 0x000fe400078efcff */
[----:B------:R-:W-:Y:S01]  /*3540*/  LOP3.LUT R18, R0, 0xfffff000, RZ, 0xc0, !PT ;  /* 0xfffff00000127812 */ /* 0x000fe200078ec0ff */
[----:B------:R-:W-:Y:S01]  /*3550*/  IMAD.SHL.U32 R0, R19, 0x40, RZ ;  /* 0x0000004013007824 */ /* 0x000fe200078e00ff */
[----:B------:R-:W-:Y:S02]  /*3560*/  LOP3.LUT R17, R17, R150, RZ, 0x3c, !PT ;  /* 0x0000009611117212 */ /* 0x000fe400078e3cff */
[----:B------:R-:W-:Y:S02]  /*3570*/  LOP3.LUT R19, R229, 0x38, R14, 0xf8, !PT ;  /* 0x00000038e5137812 */ /* 0x000fe400078ef80e */
[----:B------:R-:W-:Y:S02]  /*3580*/  IADD3 R117, R17, R18, R151 ;  /* 0x0000001211757210 */ /* 0x000fe40007ffe097 */
[----:B------:R-:W-:Y:S01]  /*3590*/  LOP3.LUT R18, R0, 0xfffff000, RZ, 0xc0, !PT ;  /* 0xfffff00000127812 */ /* 0x000fe200078ec0ff */
[----:B------:R-:W-:Y:S01]  /*35a0*/  IMAD R0, R3, c[0x0][0x2b0], RZ ;  /* 0x0000ac0003007a24 */ /* 0x000fe200078e02ff */
[----:B------:R-:W-:-:S02]  /*35b0*/  LOP3.LUT R17, R19, R150, RZ, 0x3c, !PT ;  /* 0x0000009613117212 */ /* 0x000fc400078e3cff */
[----:B------:R-:W-:Y:S02]  /*35c0*/  ISETP.LE.AND P0, PT, R133, c[0x0][0x27c], PT ;  /* 0x00009f0085007a0c */ /* 0x000fe40003f03270 */
[----:B------:R-:W-:Y:S01]  /*35d0*/  IADD3 R116, R17, R18, R151 ;  /* 0x0000001211747210 */ /* 0x000fe20007ffe097 */
[----:B------:R-:W-:Y:S01]  /*35e0*/  IMAD R17, R2, c[0x0][0x2b4], R0 ;  /* 0x0000ad0002117a24 */ /* 0x000fe200078e0200 */
[----:B------:R-:W-:Y:S02]  /*35f0*/  SHF.R.S32.HI R2, RZ, 0x1f, R134 ;  /* 0x0000001fff027819 */ /* 0x000fe40000011486 */
[----:B------:R-:W-:Y:S01]  /*3600*/  LOP3.LUT R205, R205, 0xffffffdf, RZ, 0xc0, !PT ;  /* 0xffffffdfcdcd7812 */ /* 0x000fe200078ec0ff */
[----:B------:R-:W-:Y:S01]  /*3610*/  IMAD.IADD R114, R101, 0x1, R17 ;  /* 0x0000000165727824 */ /* 0x000fe200078e0211 */
[----:B------:R-:W-:Y:S01]  /*3620*/  LOP3.LUT R20, R229, 0x38, R16, 0xf8, !PT ;  /* 0x00000038e5147812 */ /* 0x000fe200078ef810 */
[C---:B------:R-:W-:Y:S01]  /*3630*/  IMAD R3, R2.reuse, c[0x0][0x290], RZ ;  /* 0x0000a40002037a24 */ /* 0x040fe200078e02ff */
[----:B------:R-:W-:Y:S01]  /*3640*/  LOP3.LUT R205, R205, 0xffffffef, RZ, 0xc0, !PT ;  /* 0xffffffefcdcd7812 */ /* 0x000fe200078ec0ff */
[----:B------:R-:W-:Y:S01]  /*3650*/  IMAD R2, R2, c[0x0][0x280], RZ ;  /* 0x0000a00002027a24 */ /* 0x000fe200078e02ff */
[----:B------:R-:W-:Y:S01]  /*3660*/  LOP3.LUT R20, R20, R150, RZ, 0x3c, !PT ;  /* 0x0000009614147212 */ /* 0x000fe200078e3cff */
[C---:B------:R-:W-:Y:S01]  /*3670*/  IMAD R3, R134.reuse, c[0x0][0x294], R3 ;  /* 0x0000a50086037a24 */ /* 0x040fe200078e0203 */
[----:B------:R-:W-:Y:S01]  /*3680*/  LOP3.LUT R0, R229, 0x18, R106, 0xf8, !PT ;  /* 0x00000018e5007812 */ /* 0x000fe200078ef86a */
[----:B------:R-:W-:Y:S01]  /*3690*/  IMAD R2, R134, c[0x0][0x284], R2 ;  /* 0x0000a10086027a24 */ /* 0x000fe200078e0202 */
[----:B------:R-:W-:Y:S01]  /*36a0*/  LOP3.LUT R81, R16, 0xfffffff8, RZ, 0xc0, !PT ;  /* 0xfffffff810517812 */ /* 0x000fe200078ec0ff */
[----:B------:R-:W-:Y:S01]  /*36b0*/  IMAD.IADD R110, R97, 0x1, R3 ;  /* 0x00000001616e7824 */ /* 0x000fe200078e0203 */
[----:B------:R-:W-:Y:S01]  /*36c0*/  LOP3.LUT R80, R15, 0xfffffff8, RZ, 0xc0, !PT ;  /* 0xfffffff80f507812 */ /* 0x000fe200078ec0ff */
[----:B------:R-:W-:Y:S01]  /*36d0*/  IMAD.IADD R108, R3, 0x1, R93 ;  /* 0x00000001036c7824 */ /* 0x000fe200078e025d */
[----:B------:R-:W-:Y:S01]  /*36e0*/  LOP3.LUT R77, R14, 0xfffffff8, RZ, 0xc0, !PT ;  /* 0xfffffff80e4d7812 */ /* 0x000fe200078ec0ff */
[----:B------:R-:W-:Y:S01]  /*36f0*/  IMAD.IADD R109, R95, 0x1, R2 ;  /* 0x000000015f6d7824 */ /* 0x000fe200078e0202 */
[----:B------:R-:W-:Y:S01]  /*3700*/  @P1 LOP3.LUT R205, R205, 0x10, RZ, 0xfc, !PT ;  /* 0x00000010cdcd1812 */ /* 0x000fe200078efcff */
[----:B------:R-:W-:Y:S01]  /*3710*/  IMAD.IADD R102, R2, 0x1, R91 ;  /* 0x0000000102667824 */ /* 0x000fe200078e025b */
[----:B------:R-:W-:-:S02]  /*3720*/  IADD3 R118, R20, R21, R151 ;  /* 0x0000001514767210 */ /* 0x000fc40007ffe097 */
[----:B------:R-:W-:Y:S02]  /*3730*/  LOP3.LUT R0, R151, R0, R150, 0xf6, !PT ;  /* 0x0000000097007212 */ /* 0x000fe400078ef696 */
[----:B------:R-:W-:Y:S02]  /*3740*/  SHF.R.S32.HI R113, RZ, 0x3, R16 ;  /* 0x00000003ff717819 */ /* 0x000fe40000011410 */
[----:B------:R-:W-:Y:S02]  /*3750*/  SHF.R.S32.HI R112, RZ, 0x3, R15 ;  /* 0x00000003ff707819 */ /* 0x000fe4000001140f */
[----:B------:R-:W-:Y:S02]  /*3760*/  SHF.R.S32.HI R111, RZ, 0x3, R14 ;  /* 0x00000003ff6f7819 */ /* 0x000fe4000001140e */
[----:B------:R-:W-:Y:S02]  /*3770*/  SHF.R.S32.HI R105, RZ, 0x1f, R81 ;  /* 0x0000001fff697819 */ /* 0x000fe40000011451 */
[----:B------:R-:W-:-:S02]  /*3780*/  SHF.R.S32.HI R104, RZ, 0x1f, R80 ;  /* 0x0000001fff687819 */ /* 0x000fc40000011450 */
[----:B------:R-:W-:Y:S02]  /*3790*/  SHF.R.S32.HI R103, RZ, 0x1f, R77 ;  /* 0x0000001fff677819 */ /* 0x000fe4000001144d */
[----:B------:R-:W-:Y:S02]  /*37a0*/  @P0 LOP3.LUT R205, R205, 0x20, RZ, 0xfc, !PT ;  /* 0x00000020cdcd0812 */ /* 0x000fe400078efcff */
.L_x_2278:
        /* <DEDUP_REMOVED lines=31> */
[----:B-----5:R-:W-:Y:S03]  /*39a0*/  SHF.R.S32.HI R75, RZ, 0x1f, R69 ;  /* 0x0000001fff4b7819 */ /* 0x020fe60000011445 */
[----:B------:R-:W-:Y:S04]  /*39b0*/  IMAD R4, R74, c[0x0][0x1e0], RZ ;  /* 0x000078004a047a24 */ /* 0x000fe800078e02ff */
[----:B------:R-:W-:Y:S05]  /*39c0*/  IMAD R4, R72, c[0x0][0x1e4], R4 ;  /* 0x0000790048047a24 */ /* 0x000fea00078e0204 */
[----:B------:R-:W-:Y:S01]  /*39d0*/  IADD3 R3, R3, R4, RZ ;  /* 0x0000000403037210 */ /* 0x000fe20007ffe0ff */
[----:B------:R-:W-:Y:S04]  /*39e0*/  IMAD R4, R75, c[0x0][0x1f0], RZ ;  /* 0x00007c004b047a24 */ /* 0x000fe800078e02ff */
[C---:B------:R-:W-:Y:S04]  /*39f0*/  IMAD.WIDE.U32 R2, R69.reuse, c[0x0][0x1f0], R2 ;  /* 0x00007c0045027a25 */ /* 0x040fe800078e0002 */
[----:B------:R-:W-:Y:S01]  /*3a00*/  IMAD R4, R69, c[0x0][0x1f4], R4 ;  /* 0x00007d0045047a24 */ /* 0x000fe200078e0204 */
[----:B------:R-:W-:Y:S04]  /*3a10*/  IADD3 R2, P0, R78, R2, RZ ;  /* 0x000000024e027210 */ /* 0x000fe80007f1e0ff */
[----:B------:R-:W-:Y:S01]  /*3a20*/  IADD3.X R3, R82, R3, R4, P0, !PT ;  /* 0x0000000352037210 */ /* 0x000fe200007fe404 */
[----:B------:R-:W-:Y:S01]  /*3a30*/  IMAD R4, R28, UR4, RZ ;  /* 0x000000041c047c24 */ /* 0x000fe2000f8e02ff */
[C---:B------:R-:W-:Y:S04]  /*3a40*/  LEA R30, P0, R2.reuse, c[0x0][0x1c8], 0x1 ;  /* 0x00007200021e7a11 */ /* 0x040fe800078008ff */
[----:B------:R-:W-:Y:S01]  /*3a50*/  LEA.HI.X R29, R2, c[0x0][0x1cc], R3, 0x1, P0 ;  /* 0x00007300021d7a11 */ /* 0x000fe200000f0c03 */
[----:B------:R-:W-:Y:S01]  /*3a60*/  IMAD R3, R28, UR5, RZ ;  /* 0x000000051c037c24 */ /* 0x000fe2000f8e02ff */
[----:B------:R-:W-:Y:S02]  /*3a70*/  ISETP.NE.AND P0, PT, RZ, UR7, PT ;  /* 0x00000007ff007c0c */ /* 0x000fe4000bf05270 */
[----:B------:R-:W-:Y:S05]  /*3a80*/  SHF.R.S32.HI R2, RZ, 0x1f, R28 ;  /* 0x0000001fff027819 */ /* 0x000fea000001141c */
[C---:B-1----:R-:W-:Y:S02]  /*3a90*/  IMAD R6, R2.reuse, UR8, R4 ;  /* 0x0000000802067c24 */ /* 0x042fe4000f8e0204 */
[----:B------:R-:W-:Y:S01]  /*3aa0*/  IMAD R3, R2, UR9, R3 ;  /* 0x0000000902037c24 */ /* 0x000fe2000f8e0203 */
[----:B------:R-:W-:Y:S01]  /*3ab0*/  IADD3 R2, -R8, R76, RZ ;  /* 0x0000004c08027210 */ /* 0x000fe20007ffe1ff */
[----:B------:R-:W-:Y:S03]  /*3ac0*/  IMAD.WIDE.U32 R4, R28, UR8, RZ ;  /* 0x000000081c047c25 */ /* 0x000fe6000f8e00ff */
[----:B------:R-:W-:Y:S01]  /*3ad0*/  IMNMX R73, R2, 0x40, PT ;  /* 0x0000004002497817 */ /* 0x000fe20003800200 */
[----:B------:R-:W-:Y:S01]  /*3ae0*/  IMAD.WIDE.U32 R8, R28, UR9, RZ ;  /* 0x000000091c087c25 */ /* 0x000fe2000f8e00ff */
[----:B------:R-:W-:Y:S04]  /*3af0*/  IADD3 R22, R5, R6, RZ ;  /* 0x0000000605167210 */ /* 0x000fe80007ffe0ff */
        /* <DEDUP_REMOVED lines=61> */
.L_x_2258:
[----:B------:R-:W-:Y:S05]  /*3ed0*/  BSYNC B0 ;  /* 0x0000000000007941 */ /* 0x000fea0003800000 */
.L_x_2257:
[----:B------:R2:W3:Y:S04]  /*3ee0*/  SHFL.IDX PT, R57, R29, RZ, 0x1c1f ;  /* 0x001c1fff1d397589 */ /* 0x0004e800000e0000 */
[----:B------:R2:W4:Y:S01]  /*3ef0*/  SHFL.IDX PT, R56, R30, RZ, 0x1c1f ;  /* 0x001c1fff1e387589 */ /* 0x00052200000e0000 */
[----:B------:R-:W-:-:S05]  /*3f00*/  @P1 BRA `(.L_x_2259) ;  /* 0x000038c000001947 */ /* 0x000fca0003800000 */
[----:B-1---5:R-:W-:Y:S01]  /*3f10*/  MOV R4, R47 ;  /* 0x0000002f00047202 */ /* 0x022fe20000000f00 */
[----:B------:R-:W-:Y:S01]  /*3f20*/  IMAD.MOV.U32 R9, RZ, RZ, R48 ;  /* 0x000000ffff097224 */ /* 0x000fe200078e0030 */
[----:B------:R-:W-:Y:S01]  /*3f30*/  ISETP.GE.AND P0, PT, R106, c[0x0][0x1d4], PT ;  /* 0x000075006a007a0c */ /* 0x000fe20003f06270 */
[----:B------:R-:W-:Y:S01]  /*3f40*/  IMAD.MOV.U32 R8, RZ, RZ, R49 ;  /* 0x000000ffff087224 */ /* 0x000fe200078e0031 */
[----:B------:R-:W-:Y:S01]  /*3f50*/  BSSY B0, `(.L_x_2260) ;  /* 0x0000056000007945 */ /* 0x000fe20003800000 */
        /* <DEDUP_REMOVED lines=17> */
[----:B------:R-:W-:Y:S02]  /*4070*/  MOV R9, R20 ;  /* 0x0000001400097202 */ /* 0x000fe40000000f00 */
[----:B------:R-:W-:Y:S02]  /*4080*/  MOV R4, R19 ;  /* 0x0000001300047202 */ /* 0x000fe40000000f00 */
[----:B--2---:R-:W-:Y:S01]  /*4090*/  PRMT R30, R9, 0x5410, R8 ;  /* 0x00005410091e7816 */ /* 0x004fe20000000008 */
[----:B------:R-:W-:Y:S01]  /*40a0*/  IMAD.MOV.U32 R9, RZ, RZ, R16 ;  /* 0x000000ffff097224 */ /* 0x000fe200078e0010 */
[----:B------:R-:W-:Y:S01]  /*40b0*/  PRMT R29, R5, 0x5410, R4 ;  /* 0x00005410051d7816 */ /* 0x000fe20000000004 */
[----:B------:R-:W-:Y:S01]  /*40c0*/  IMAD.MOV.U32 R8, RZ, RZ, R17 ;  /* 0x000000ffff087224 */ /* 0x000fe200078e0011 */
[----:B------:R-:W-:Y:S01]  /*40d0*/  MOV R5, R6 ;  /* 0x0000000600057202 */ /* 0x000fe20000000f00 */
[----:B------:R-:W-:Y:S03]  /*40e0*/  IMAD.MOV.U32 R4, RZ, RZ, R7 ;  /* 0x000000ffff047224 */ /* 0x000fe600078e0007 */
[----:B------:R-:W-:Y:S02]  /*40f0*/  PRMT R27, R9, 0x5410, R8 ;  /* 0x00005410091b7816 */ /* 0x000fe40000000008 */
[----:B------:R-:W-:Y:S01]  /*4100*/  PRMT R26, R5, 0x5410, R4 ;  /* 0x00005410051a7816 */ /* 0x000fe20000000004 */
[----:B------:R-:W-:-:S05]  /*4110*/  @P0 BRA `(.L_x_2261) ;  /* 0x0000039000000947 */ /* 0x000fca0003800000 */
[C---:B----4-:R-:W-:Y:S01]  /*4120*/  LEA R58, P0, R106.reuse, R56, 0x1 ;  /* 0x000000386a3a7211 */ /* 0x050fe200078008ff */
[----:B------:R-:W1:Y:S01]  /*4130*/  LDS.128 R12, [R70+0xc000] ;  /* 0x00c00000460c7984 */ /* 0x000e620000000c00 */
[----:B------:R-:W-:Y:S01]  /*4140*/  MOV R5, R2 ;  /* 0x0000000200057202 */ /* 0x000fe20000000f00 */
[----:B------:R-:W-:Y:S01]  /*4150*/  IMAD.MOV.U32 R9, RZ, RZ, R3 ;  /* 0x000000ffff097224 */ /* 0x000fe200078e0003 */
[----:B---3--:R-:W-:Y:S02]  /*4160*/  LEA.HI.X R59, R106, R57, R107, 0x1, P0 ;  /* 0x000000396a3b7211 */ /* 0x008fe400000f0c6b */
[----:B------:R-:W-:Y:S02]  /*4170*/  ISETP.GE.AND P0, PT, R142, c[0x0][0x27c], PT ;  /* 0x00009f008e007a0c */ /* 0x000fe40003f06270 */
[----:B------:R-:W-:Y:S02]  /*4180*/  MOV R23, R36 ;  /* 0x0000002400177202 */ /* 0x000fe40000000f00 */
[----:B------:R-:W-:Y:S09]  /*4190*/  MOV R39, R37 ;  /* 0x0000002500277202 */ /* 0x000ff20000000f00 */
[--C-:B------:R-:W-:Y:S01]  /*41a0*/  @!P0 SHF.R.U64 R8, R2, 0x10, R3.reuse ;  /* 0x0000001002088819 */ /* 0x100fe20000001203 */
[----:B------:R-:W-:Y:S01]  /*41b0*/  @!P0 HADD2.F32 R2, -RZ, R5.H0_H0 ;  /* 0x20000005ff028230 */ /* 0x000fe20000004100 */
[----:B------:R-:W-:Y:S01]  /*41c0*/  @!P0 SHF.R.U32.HI R22, RZ, 0x10, R3 ;  /* 0x00000010ff168819 */ /* 0x000fe20000011603 */
[----:B------:R-:W-:Y:S01]  /*41d0*/  @!P0 HADD2.F32 R23, -RZ, R23.H0_H0 ;  /* 0x20000017ff178230 */ /* 0x000fe20000004100 */
[--C-:B------:R-:W-:Y:S02]  /*41e0*/  @!P0 SHF.R.U64 R35, R36, 0x10, R37.reuse ;  /* 0x0000001024238819 */ /* 0x100fe40000001225 */
[----:B------:R-:W-:Y:S01]  /*41f0*/  @!P0 SHF.R.U32.HI R50, RZ, 0x10, R37 ;  /* 0x00000010ff328819 */ /* 0x000fe20000011625 */
[----:B------:R-:W-:Y:S02]  /*4200*/  @!P0 HADD2.F32 R37, -RZ, R39.H0_H0 ;  /* 0x20000027ff258230 */ /* 0x000fe40000004100 */
[----:B------:R-:W-:Y:S01]  /*4210*/  @!P0 HADD2.F32 R35, -RZ, R35.H0_H0 ;  /* 0x20000023ff238230 */ /* 0x000fe20000004100 */
[----:B-1----:R-:W-:Y:S05]  /*4220*/  @!P0 MOV R4, R12 ;  /* 0x0000000c00048202 */ /* 0x002fea0000000f00 */
[--C-:B------:R-:W-:Y:S02]  /*4230*/  @!P0 HADD2.F32 R5, -RZ, R4.reuse.H1_H1 ;  /* 0x30000004ff058230 */ /* 0x100fe40000004100 */
[----:B------:R-:W-:Y:S01]  /*4240*/  @!P0 HADD2.F32 R3, -RZ, R4.H0_H0 ;  /* 0x20000004ff038230 */ /* 0x000fe20000004100 */
[----:B------:R-:W-:Y:S02]  /*4250*/  @!P0 MOV R4, R13 ;  /* 0x0000000d00048202 */ /* 0x000fe40000000f00 */
[-C--:B------:R-:W-:Y:S02]  /*4260*/  @!P0 FMUL.FTZ R32, R5, R2.reuse ;  /* 0x0000000205208220 */ /* 0x080fe40000410000 */
        /* <DEDUP_REMOVED lines=8> */
[-C--:B------:R-:W-:Y:S01]  /*42f0*/  @!P0 FMUL.FTZ R8, R32, R3.reuse ;  /* 0x0000000320088220 */ /* 0x080fe20000410000 */
[----:B------:R-:W-:Y:S01]  /*4300*/  @!P0 HADD2.F32 R9, -RZ, R22.H0_H0 ;  /* 0x20000016ff098230 */ /* 0x000fe20000004100 */
[C---:B------:R-:W-:Y:S01]  /*4310*/  @!P0 FMUL.FTZ R3, R4.reuse, R3 ;  /* 0x0000000304038220 */ /* 0x040fe20000410000 */
[--C-:B------:R-:W-:Y:S01]  /*4320*/  @!P0 HADD2.F32 R36, -RZ, R5.reuse.H1_H1 ;  /* 0x30000005ff248230 */ /* 0x100fe20000004100 */
[----:B------:R-:W-:Y:S01]  /*4330*/  @!P0 FFMA.FTZ R61, R4, R35, -R8 ;  /* 0x00000023043d8223 */ /* 0x000fe20000010808 */
[----:B------:R-:W-:Y:S01]  /*4340*/  @!P0 MOV R8, R15 ;  /* 0x0000000f00088202 */ /* 0x000fe20000000f00 */
[----:B------:R-:W-:Y:S01]  /*4350*/  @!P0 FFMA.FTZ R3, R32, R35, R3 ;  /* 0x0000002320038223 */ /* 0x000fe20000010003 */
[----:B------:R-:W-:Y:S01]  /*4360*/  @!P0 HADD2.F32 R5, -RZ, R5.H0_H0 ;  /* 0x20000005ff058230 */ /* 0x000fe20000004100 */
[-C--:B------:R-:W-:Y:S02]  /*4370*/  @!P0 FMUL.FTZ R39, R36, R23.reuse ;  /* 0x0000001724278220 */ /* 0x080fe40000410000 */
[--C-:B------:R-:W-:Y:S02]  /*4380*/  @!P0 HADD2.F32 R22, -RZ, R8.reuse.H1_H1 ;  /* 0x30000008ff168230 */ /* 0x100fe40000004100 */
[C---:B------:R-:W-:Y:S01]  /*4390*/  @!P0 FMUL.FTZ R4, R5.reuse, R23 ;  /* 0x0000001705048220 */ /* 0x040fe20000410000 */
[----:B------:R-:W-:Y:S01]  /*43a0*/  @!P0 HADD2.F32 R8, -RZ, R8.H0_H0 ;  /* 0x20000008ff088230 */ /* 0x000fe20000004100 */
[----:B------:R-:W-:Y:S01]  /*43b0*/  @!P0 FFMA.FTZ R60, R5, R37, -R39 ;  /* 0x00000025053c8223 */ /* 0x000fe20000010827 */
[----:B------:R-:W-:Y:S01]  /*43c0*/  @!P0 HADD2.F32 R23, -RZ, R50.H0_H0 ;  /* 0x20000032ff178230 */ /* 0x000fe20000004100 */
[-C--:B------:R-:W-:Y:S02]  /*43d0*/  @!P0 FMUL.FTZ R39, R22, R9.reuse ;  /* 0x0000000916278220 */ /* 0x080fe40000410000 */
[----:B------:R-:W-:Y:S01]  /*43e0*/  @!P0 FMUL.FTZ R5, R8, R9 ;  /* 0x0000000908058220 */ /* 0x000fe20000410000 */
[----:B------:R-:W-:Y:S01]  /*43f0*/  @!P0 F2FP.PACK_AB R9, R2, R62 ;  /* 0x0000003e0209823e */ /* 0x000fe200000000ff */
[----:B------:R-:W-:Y:S02]  /*4400*/  @!P0 FFMA.FTZ R4, R36, R37, R4 ;  /* 0x0000002524048223 */ /* 0x000fe40000010004 */
[----:B------:R-:W-:Y:S01]  /*4410*/  @!P0 FFMA.FTZ R39, R8, R23, -R39 ;  /* 0x0000001708278223 */ /* 0x000fe20000010827 */
[----:B------:R-:W-:Y:S01]  /*4420*/  @!P0 F2FP.PACK_AB R8, R3, R61 ;  /* 0x0000003d0308823e */ /* 0x000fe200000000ff */
[----:B------:R-:W-:Y:S01]  /*4430*/  @!P0 FFMA.FTZ R5, R22, R23, R5 ;  /* 0x0000001716058223 */ /* 0x000fe20000010005 */
[----:B------:R-:W-:Y:S02]  /*4440*/  @!P0 F2FP.PACK_AB R3, R4, R60 ;  /* 0x0000003c0403823e */ /* 0x000fe400000000ff */
[----:B------:R-:W-:Y:S01]  /*4450*/  @!P0 MOV R12, R9 ;  /* 0x00000009000c8202 */ /* 0x000fe20000000f00 */
[----:B------:R-:W-:Y:S01]  /*4460*/  @!P0 IMAD.MOV.U32 R13, RZ, RZ, R8 ;  /* 0x000000ffff0d8224 */ /* 0x000fe200078e0008 */
[----:B------:R-:W-:Y:S02]  /*4470*/  @!P0 F2FP.PACK_AB R2, R5, R39 ;  /* 0x000000270502823e */ /* 0x000fe400000000ff */
[----:B------:R-:W-:Y:S02]  /*4480*/  @!P0 MOV R14, R3 ;  /* 0x00000003000e8202 */ /* 0x000fe40000000f00 */
[----:B------:R-:W-:Y:S05]  /*4490*/  @!P0 MOV R15, R2 ;  /* 0x00000002000f8202 */ /* 0x000fea0000000f00 */
[----:B------:R1:W-:Y:S02]  /*44a0*/  ST.E.128 [R58.64], R12 ;  /* 0x0000000c3a007985 */ /* 0x0003e4000c101d0c */
.L_x_2261:
[----:B------:R-:W-:Y:S05]  /*44b0*/  BSYNC B0 ;  /* 0x0000000000007941 */ /* 0x000fea0003800000 */
.L_x_2260:
[----:B------:R-:W-:Y:S01]  /*44c0*/  ISETP.GE.AND P0, PT, R141, c[0x0][0x1d4], PT ;  /* 0x000075008d007a0c */ /* 0x000fe20003f06270 */
[----:B------:R-:W-:Y:S01]  /*44d0*/  @!UPT UIADD3 URZ, URZ, URZ, URZ ;  /* 0x0000003f3f3ff290 */ /* 0x000fe2000fffe03f */
[----:B------:R-:W-:Y:S11]  /*44e0*/  BSSY B0, `(.L_x_2262) ;  /* 0x0000039000007945 */ /* 0x000ff60003800000 */
[----:B------:R-:W-:-:S05]  /*44f0*/  @P0 BRA `(.L_x_2263) ;  /* 0x0000037000000947 */ /* 0x000fca0003800000 */
[----:B-1----:R-:W1:Y:S01]  /*4500*/  LDS.128 R12, [R71+0xc000] ;  /* 0x00c00000470c7984 */ /* 0x002e620000000c00 */
[----:B------:R-:W-:Y:S04]  /*4510*/  SHF.L.U32 R2, R231, 0x3, RZ ;  /* 0x00000003e7027819 */ /* 0x000fe800000006ff */
[C---:B----4-:R-:W-:Y:S04]  /*4520*/  LEA R36, P0, R2.reuse, R56, 0x1 ;  /* 0x0000003802247211 */ /* 0x050fe800078008ff */
[----:B---3--:R-:W-:Y:S02]  /*4530*/  LEA.HI.X.SX32 R37, R2, R57, 0x1, P0 ;  /* 0x0000003902257211 */ /* 0x008fe400000f0eff */
[----:B------:R-:W-:Y:S11]  /*4540*/  ISETP.GE.AND P0, PT, R149, c[0x0][0x27c], PT ;  /* 0x00009f0095007a0c */ /* 0x000ff60003f06270 */
[----:B------:R-:W-:Y:S02]  /*4550*/  @!UPT UIADD3 URZ, URZ, URZ, URZ ;  /* 0x0000003f3f3ff290 */ /* 0x000fe4000fffe03f */
[----:B------:R-:W-:Y:S01]  /*4560*/  @!P0 SHF.R.U64 R5, R6, 0x10, R7 ;  /* 0x0000001006058819 */ /* 0x000fe20000001207 */
[----:B------:R-:W-:Y:S01]  /*4570*/  @!P0 HADD2.F32 R2, -RZ, R26.H0_H0 ;  /* 0x2000001aff028230 */ /* 0x000fe20000004100 */
        /* <DEDUP_REMOVED lines=23> */
[----:B------:R-:W-:Y:S01]  /*46f0*/  @!P0 HADD2.F32 R4, -RZ, R26.H1_H1 ;  /* 0x3000001aff048230 */ /* 0x000fe20000004100 */
[----:B------:R-:W-:Y:S01]  /*4700*/  @!P0 FFMA.FTZ R3, R9, R22, R3 ;  /* 0x0000001609038223 */ /* 0x000fe20000010003 */
[--C-:B------:R-:W-:Y:S02]  /*4710*/  @!P0 HADD2.F32 R23, -RZ, R6.reuse.H1_H1 ;  /* 0x30000006ff178230 */ /* 0x100fe40000004100 */
[----:B------:R-:W-:Y:S02]  /*4720*/  @!P0 HADD2.F32 R7, -RZ, R6.H0_H0 ;  /* 0x20000006ff078230 */ /* 0x000fe40000004100 */
[----:B------:R-:W-:Y:S02]  /*4730*/  @!P0 HADD2.F32 R6, -RZ, R5.H0_H0 ;  /* 0x20000005ff068230 */ /* 0x000fe40000004100 */
[----:B------:R-:W-:Y:S02]  /*4740*/  @!P0 HADD2.F32 R26, -RZ, R51.H1_H1 ;  /* 0x30000033ff1a8230 */ /* 0x000fe40000004100 */
        /* <DEDUP_REMOVED lines=9> */
[----:B------:R-:W-:Y:S01]  /*47e0*/  @!P0 FFMA.FTZ R39, R6, R35, -R39 ;  /* 0x0000002306278223 */ /* 0x000fe20000010827 */
        /* <DEDUP_REMOVED lines=8> */
.L_x_2263:
[----:B------:R-:W-:Y:S05]  /*4870*/  BSYNC B0 ;  /* 0x0000000000007941 */ /* 0x000fea0003800000 */
.L_x_2262:
[----:B------:R-:W-:Y:S01]  /*4880*/  ISETP.GE.AND P0, PT, R140, c[0x0][0x1d4], PT ;  /* 0x000075008c007a0c */ /* 0x000fe20003f06270 */
[----:B------:R-:W-:Y:S01]  /*4890*/  @!UPT UIADD3 URZ, URZ, URZ, URZ ;  /* 0x0000003f3f3ff290 */ /* 0x000fe2000fffe03f */
[----:B------:R-:W-:Y:S11]  /*48a0*/  BSSY B0, `(.L_x_2264) ;  /* 0x000003b000007945 */ /* 0x000ff60003800000 */
[----:B------:R-:W-:-:S05]  /*48b0*/  @P0 BRA `(.L_x_2265) ;  /* 0x0000039000000947 */ /* 0x000fca0003800000 */
[----:B---3--:R-:W-:Y:S01]  /*48c0*/  IMAD.MOV.U32 R3, RZ, RZ, R57 ;  /* 0x000000ffff037224 */ /* 0x008fe200078e0039 */
[----:B------:R-:W-:Y:S01]  /*48d0*/  SHF.L.U32 R4, R230, 0x3, RZ ;  /* 0x00000003e6047819 */ /* 0x000fe200000006ff */
[----:B-1----:R-:W1:Y:S01]  /*48e0*/  LDS.128 R12, [R70+0xe000] ;  /* 0x00e00000460c7984 */ /* 0x002e620000000c00 */
[----:B----4-:R-:W-:Y:S04]  /*48f0*/  MOV R2, R56 ;  /* 0x0000003800027202 */ /* 0x010fe80000000f00 */
[C---:B------:R-:W-:Y:S04]  /*4900*/  LEA R36, P0, R4.reuse, R2, 0x1 ;  /* 0x0000000204247211 */ /* 0x040fe800078008ff */
[----:B------:R-:W-:Y:S02]  /*4910*/  LEA.HI.X.SX32 R37, R4, R3, 0x1, P0 ;  /* 0x0000000304257211 */ /* 0x000fe400000f0eff */
        /* <DEDUP_REMOVED lines=9> */
[----:B------:R-:W-:Y:S02]  /*49b0*/  @!P0 HADD2.F32 R16, -RZ, R16.H0_H0 ;  /* 0x20000010ff108230 */ /* 0x000fe40000004100 */
[----:B------:R-:W-:Y:S02]  /*49c0*/  @!P0 HADD2.F32 R22, -RZ, R52.H1_H1 ;  /* 0x30000034ff168230 */ /* 0x000fe40000004100 */
        /* <DEDUP_REMOVED lines=40> */
.L_x_2265:
[----:B------:R-:W-:Y:S05]  /*4c50*/  BSYNC B0 ;  /* 0x0000000000007941 */ /* 0x000fea0003800000 */
.L_x_2264:
[----:B------:R-:W-:Y:S01]  /*4c60*/  ISETP.GE.AND P0, PT, R209, c[0x0][0x1d4], PT ;  /* 0x00007500d1007a0c */ /* 0x000fe20003f06270 */
[----:B------:R-:W-:Y:S01]  /*4c70*/  @!UPT UIADD3 URZ, URZ, URZ, URZ ;  /* 0x0000003f3f3ff290 */ /* 0x000fe2000fffe03f */
[----:B------:R-:W-:Y:S11]  /*4c80*/  BSSY B0, `(.L_x_2266) ;  /* 0x0000038000007945 */ /* 0x000ff60003800000 */
[----:B------:R-:W-:-:S05]  /*4c90*/  @P0 BRA `(.L_x_2267) ;  /* 0x0000036000000947 */ /* 0x000fca0003800000 */
[C---:B----4-:R-:W-:Y:S01]  /*4ca0*/  LEA R26, P0, R209.reuse, R56, 0x1 ;  /* 0x00000038d11a7211 */ /* 0x050fe200078008ff */
[----:B-1----:R-:W1:Y:S03]  /*4cb0*/  LDS.128 R12, [R71+0xe000] ;  /* 0x00e00000470c7984 */ /* 0x002e660000000c00 */
        /* <DEDUP_REMOVED lines=52> */
.L_x_2267:
[----:B------:R-:W-:Y:S05]  /*5000*/  BSYNC B0 ;  /* 0x0000000000007941 */ /* 0x000fea0003800000 */
.L_x_2266:
        /* <DEDUP_REMOVED lines=58> */
.L_x_2269:
[----:B------:R-:W-:Y:S05]  /*53b0*/  BSYNC B0 ;  /* 0x0000000000007941 */ /* 0x000fea0003800000 */
.L_x_2268:
[----:B------:R-:W-:Y:S11]  /*53c0*/  ISETP.GE.AND P0, PT, R207, c[0x0][0x1d4], PT ;  /* 0x00007500cf007a0c */ /* 0x000ff60003f06270 */
[----:B------:R-:W-:Y:S02]  /*53d0*/  @!UPT UIADD3 URZ, URZ, URZ, URZ ;  /* 0x0000003f3f3ff290 */ /* 0x000fe4000fffe03f */
[----:B------:R-:W-:-:S05]  /*53e0*/  @P0 BRA `(.L_x_2259) ;  /* 0x000023e000000947 */ /* 0x000fca0003800000 */
[C---:B-1--4-:R-:W-:Y:S01]  /*53f0*/  LEA R22, P0, R207.reuse, R56, 0x1 ;  /* 0x00000038cf167211 */ /* 0x052fe200078008ff */
[----:B------:R-:W1:Y:S03]  /*5400*/  LDS.128 R12, [R71+0x10000] ;  /* 0x01000000470c7984 */ /* 0x000e660000000c00 */
        /* <DEDUP_REMOVED lines=53> */
.L_x_2256:
        /* <DEDUP_REMOVED lines=47> */
.L_x_2271:
[----:B------:R-:W-:Y:S05]  /*5a50*/  BSYNC B0 ;  /* 0x0000000000007941 */ /* 0x000fea0003800000 */
.L_x_2270:
        /* <DEDUP_REMOVED lines=29> */
[----:B--2---:R-:W-:Y:S02]  /*5c30*/  PRMT R30, R5, 0x5410, R4 ;  /* 0x00005410051e7816 */ /* 0x004fe40000000004 */
        /* <DEDUP_REMOVED lines=11> */
[----:B------:R-:W-:Y:S03]  /*5cf0*/  @!P0 HADD2.F32 R6, -RZ, R6.H0_H0 ;  /* 0x20000006ff068230 */ /* 0x000fe60000004100 */
        /* <DEDUP_REMOVED lines=52> */
[----:B------:R-:W-:Y:S01]  /*6040*/  @!P0 HADD2.F32 R36, -RZ, R5.H0_H0 ;  /* 0x20000005ff248230 */ /* 0x000fe20000004100 */
[----:B------:R-:W-:Y:S01]  /*6050*/  @!P0 SHF.R.U32.HI R41, RZ, 0x10, R43 ;  /* 0x00000010ff298819 */ /* 0x000fe2000001162b */
[--C-:B------:R-:W-:Y:S01]  /*6060*/  @!P0 HADD2.F32 R5, -RZ, R8.reuse.H0_H0 ;  /* 0x20000008ff058230 */ /* 0x100fe20000004100 */
[----:B------:R-:W-:Y:S01]  /*6070*/  @!P0 FMUL.FTZ R7, R35, R6 ;  /* 0x0000000623078220 */ /* 0x000fe20000410000 */
[----:B------:R-:W-:Y:S03]  /*6080*/  @!P0 HADD2.F32 R13, -RZ, R13.H0_H0 ;  /* 0x2000000dff0d8230 */ /* 0x000fe60000004100 */
[C---:B------:R-:W-:Y:S01]  /*6090*/  @!P0 FFMA.FTZ R66, R5.reuse, R36, -R7 ;  /* 0x0000002405428223 */ /* 0x040fe20000010807 */
[----:B------:R-:W-:Y:S01]  /*60a0*/  @!P0 SHF.R.U64 R7, R14, 0x10, R15 ;  /* 0x000000100e078819 */ /* 0x000fe2000000120f */
[----:B------:R-:W-:Y:S01]  /*60b0*/  @!P0 FMUL.FTZ R6, R5, R6 ;  /* 0x0000000605068220 */ /* 0x000fe20000410000 */
[----:B------:R-:W-:Y:S01]  /*60c0*/  @!P0 SHF.R.U64 R5, R42, 0x10, R43 ;  /* 0x000000102a058819 */ /* 0x000fe2000000122b */
[----:B------:R-:W-:Y:S01]  /*60d0*/  @!P0 HADD2.F32 R14, -RZ, R37.H1_H1 ;  /* 0x30000025ff0e8230 */ /* 0x000fe20000004100 */
[----:B------:R-:W-:Y:S01]  /*60e0*/  @!P0 F2FP.PACK_AB R42, R67, R68 ;  /* 0x00000044432a823e */ /* 0x000fe200000000ff */
[----:B------:R-:W-:Y:S02]  /*60f0*/  @!P0 HADD2.F32 R7, -RZ, R7.H0_H0 ;  /* 0x20000007ff078230 */ /* 0x000fe40000004100 */
[----:B------:R-:W-:Y:S01]  /*6100*/  @!P0 HADD2.F32 R37, -RZ, R5.H0_H0 ;  /* 0x20000005ff258230 */ /* 0x000fe20000004100 */
[----:B------:R-:W-:Y:S01]  /*6110*/  @!P0 MOV R20, R42 ;  /* 0x0000002a00148202 */ /* 0x000fe20000000f00 */
        /* <DEDUP_REMOVED lines=14> */
[----:B------:R-:W-:Y:S02]  /*6200*/  @!P0 IMAD.MOV.U32 R9, RZ, RZ, R23 ;  /* 0x000000ffff098224 */ /* 0x000fe400078e0017 */
[----:B------:R-:W-:Y:S01]  /*6210*/  @!P0 FFMA.FTZ R5, R12, R13, R5 ;  /* 0x0000000d0c058223 */ /* 0x000fe20000010005 */
[----:B------:R-:W-:Y:S01]  /*6220*/  @!P0 SHF.R.U32.HI R12, RZ, 0x10, R15 ;  /* 0x00000010ff0c8819 */ /* 0x000fe2000001160f */
[----:B------:R-:W-:Y:S01]  /*6230*/  @!P0 FFMA.FTZ R6, R35, R36, R6 ;  /* 0x0000002423068223 */ /* 0x000fe20000010006 */
[----:B------:R-:W-:Y:S01]  /*6240*/  @!P0 HADD2.F32 R13, -RZ, R8.H0_H0 ;  /* 0x20000008ff0d8230 */ /* 0x000fe20000004100 */
[----:B------:R-:W-:Y:S01]  /*6250*/  @!P0 FFMA.FTZ R7, R14, R37, R7 ;  /* 0x000000250e078223 */ /* 0x000fe20000010007 */
[----:B------:R-:W-:Y:S01]  /*6260*/  @!P0 F2FP.PACK_AB R4, R5, R4 ;  /* 0x000000040504823e */ /* 0x000fe200000000ff */
[----:B------:R-:W-:Y:S01]  /*6270*/  @!P0 IMAD.MOV.U32 R21, RZ, RZ, R43 ;  /* 0x000000ffff158224 */ /* 0x000fe200078e002b */
[----:B------:R-:W-:Y:S02]  /*6280*/  @!P0 HADD2.F32 R15, -RZ, R39.H0_H0 ;  /* 0x20000027ff0f8230 */ /* 0x000fe40000004100 */
[----:B------:R-:W-:Y:S01]  /*6290*/  @!P0 HADD2.F32 R35, -RZ, R40.H0_H0 ;  /* 0x20000028ff238230 */ /* 0x000fe20000004100 */
[----:B------:R-:W-:Y:S01]  /*62a0*/  @!P0 IMAD.MOV.U32 R49, RZ, RZ, R4 ;  /* 0x000000ffff318224 */ /* 0x000fe200078e0004 */
        /* <DEDUP_REMOVED lines=8> */
[C---:B------:R-:W-:Y:S02]  /*6330*/  @!P0 FMUL.FTZ R39, R36.reuse, R12 ;  /* 0x0000000c24278220 */ /* 0x040fe40000410000 */
[----:B------:R-:W-:Y:S02]  /*6340*/  @!P0 FFMA.FTZ R8, R15, R35, R8 ;  /* 0x000000230f088223 */ /* 0x000fe40000010008 */
[-C--:B------:R-:W-:Y:S01]  /*6350*/  @!P0 FFMA.FTZ R41, R9, R13.reuse, -R39 ;  /* 0x0000000d09298223 */ /* 0x080fe20000010827 */
        /* <DEDUP_REMOVED lines=18> */
.L_x_2273:
[----:B------:R-:W-:Y:S05]  /*6480*/  BSYNC B0 ;  /* 0x0000000000007941 */ /* 0x000fea0003800000 */
.L_x_2272:
        /* <DEDUP_REMOVED lines=9> */
[----:B------:R-:W-:Y:S01]  /*6520*/  @!P0 SHF.R.U64 R4, R16, 0x10, R17 ;  /* 0x0000001010048819 */ /* 0x000fe20000001211 */
[----:B------:R-:W-:Y:S01]  /*6530*/  @!P0 HADD2.F32 R9, -RZ, R56.H0_H0 ;  /* 0x20000038ff098230 */ /* 0x000fe20000004100 */
[----:B------:R-:W-:Y:S02]  /*6540*/  LEA.HI.SX32 R2, R2, R112, 0x1c ;  /* 0x0000007002027211 */ /* 0x000fe400078fe2ff */
[----:B------:R-:W-:Y:S01]  /*6550*/  @!P0 SHF.R.U64 R15, R44, 0x10, R45 ;  /* 0x000000102c0f8819 */ /* 0x000fe2000000122d */
[----:B------:R-:W-:Y:S01]  /*6560*/  @!P0 HADD2.F32 R6, -RZ, R4.H0_H0 ;  /* 0x20000004ff068230 */ /* 0x000fe20000004100 */
[----:B------:R-:W-:Y:S02]  /*6570*/  SHF.R.S32.HI R3, RZ, 0x1f, R2 ;  /* 0x0000001fff037819 */ /* 0x000fe40000011402 */
[----:B------:R-:W-:Y:S01]  /*6580*/  SHF.L.U32 R48, R2, 0x3, RZ ;  /* 0x0000000302307819 */ /* 0x000fe200000006ff */
[----:B------:R-:W-:Y:S01]  /*6590*/  @!P0 HADD2.F32 R15, -RZ, R15.H0_H0 ;  /* 0x2000000fff0f8230 */ /* 0x000fe20000004100 */
[----:B------:R-:W-:Y:S02]  /*65a0*/  LEA.HI R2, R3, R2, RZ, 0x3 ;  /* 0x0000000203027211 */ /* 0x000fe400078f18ff */
[----:B------:R-:W-:Y:S02]  /*65b0*/  @!P0 SHF.R.U64 R13, R18, 0x10, R19 ;  /* 0x00000010120d8819 */ /* 0x000fe40000001213 */
[----:B------:R-:W-:Y:S01]  /*65c0*/  @!P0 SHF.R.U32.HI R7, RZ, 0x10, R17 ;  /* 0x00000010ff078819 */ /* 0x000fe20000011611 */
[----:B------:R-:W-:Y:S01]  /*65d0*/  IMAD.SHL.U32 R2, R2, 0x200, RZ ;  /* 0x0000020002027824 */ /* 0x000fe200078e00ff */
[----:B------:R-:W-:Y:S01]  /*65e0*/  LOP3.LUT R3, R229, 0x38, R48, 0xf8, !PT ;  /* 0x00000038e5037812 */ /* 0x000fe200078ef830 */
[----:B------:R-:W-:Y:S01]  /*65f0*/  @!P0 HADD2.F32 R13, -RZ, R13.H0_H0 ;  /* 0x2000000dff0d8230 */ /* 0x000fe20000004100 */
[----:B------:R-:W-:Y:S02]  /*6600*/  @!P0 SHF.R.U32.HI R16, RZ, 0x10, R45 ;  /* 0x00000010ff108819 */ /* 0x000fe4000001162d */
[----:B------:R-:W-:Y:S02]  /*6610*/  LOP3.LUT R3, R3, R150, RZ, 0x3c, !PT ;  /* 0x0000009603037212 */ /* 0x000fe400078e3cff */
[----:B------:R-:W-:Y:S01]  /*6620*/  LOP3.LUT R2, R2, 0x7ffff000, RZ, 0xc0, !PT ;  /* 0x7ffff00002027812 */ /* 0x000fe200078ec0ff */
[----:B------:R-:W-:Y:S01]  /*6630*/  @!P0 HADD2.F32 R16, -RZ, R16.H0_H0 ;  /* 0x20000010ff108230 */ /* 0x000fe20000004100 */
[----:B------:R-:W-:Y:S02]  /*6640*/  @!P0 SHF.R.U32.HI R14, RZ, 0x10, R19 ;  /* 0x00000010ff0e8819 */ /* 0x000fe40000011613 */
[----:B------:R-:W-:Y:S02]  /*6650*/  IADD3 R2, R3, R2, R151 ;  /* 0x0000000203027210 */ /* 0x000fe40007ffe097 */
[----:B------:R-:W-:Y:S01]  /*6660*/  IADD3 R3, R117, R62, RZ ;  /* 0x0000003e75037210 */ /* 0x000fe20007ffe0ff */
[----:B------:R-:W-:Y:S01]  /*6670*/  @!P0 HADD2.F32 R14, -RZ, R14.H0_H0 ;  /* 0x2000000eff0e8230 */ /* 0x000fe20000004100 */
[--C-:B------:R-:W-:Y:S01]  /*6680*/  @!P0 SHF.R.U32.HI R36, RZ, 0x10, R47.reuse ;  /* 0x00000010ff248819 */ /* 0x100fe2000001162f */
[----:B------:R-:W-:Y:S01]  /*6690*/  IMAD.IADD R2, R62, 0x1, R2 ;  /* 0x000000013e027824 */ /* 0x000fe200078e0202 */
[----:B------:R-:W-:Y:S02]  /*66a0*/  SHF.L.U32 R3, R3, 0x1, RZ ;  /* 0x0000000103037819 */ /* 0x000fe400000006ff */
[----:B------:R-:W-:Y:S01]  /*66b0*/  @!P0 SHF.R.U64 R39, R46, 0x10, R47 ;  /* 0x000000102e278819 */ /* 0x000fe2000000122f */
[----:B------:R-:W-:Y:S01]  /*66c0*/  IMAD.SHL.U32 R2, R2, 0x2, RZ ;  /* 0x0000000202027824 */ /* 0x000fe200078e00ff */
[----:B------:R-:W-:Y:S01]  /*66d0*/  @!P0 HADD2.F32 R36, -RZ, R36.H0_H0 ;  /* 0x20000024ff248230 */ /* 0x000fe20000004100 */
[----:B------:R1:W-:Y:S08]  /*66e0*/  LDS.128 R20, [R3+0xc100] ;  /* 0x00c1000003147984 */ /* 0x0003f00000000c00 */
[----:B------:R-:W2:Y:S01]  /*66f0*/  LDS.128 R40, [R2+0xc100] ;  /* 0x00c1000002287984 */ /* 0x000ea20000000c00 */
[----:B-1----:R-:W-:Y:S01]  /*6700*/  @!P0 HADD2.F32 R3, -RZ, R29.H0_H0 ;  /* 0x2000001dff038230 */ /* 0x002fe20000004100 */
[----:B--2---:R-:W-:Y:S01]  /*6710*/  @!P0 IMAD.MOV.U32 R12, RZ, RZ, R40 ;  /* 0x000000ffff0c8224 */ /* 0x004fe200078e0028 */
[----:B------:R-:W-:Y:S02]  /*6720*/  @!P0 MOV R2, R20 ;  /* 0x0000001400028202 */ /* 0x000fe40000000f00 */
[----:B------:R-:W-:Y:S02]  /*6730*/  @!P0 MOV R37, R42 ;  /* 0x0000002a00258202 */ /* 0x000fe40000000f00 */
[----:B------:R-:W-:Y:S01]  /*6740*/  @!P0 HADD2.F32 R8, -RZ, R12.H0_H0 ;  /* 0x2000000cff088230 */ /* 0x000fe20000004100 */
[----:B------:R-:W-:Y:S01]  /*6750*/  @!P0 MOV R19, R43 ;  /* 0x0000002b00138202 */ /* 0x000fe20000000f00 */
[----:B------:R-:W-:Y:S02]  /*6760*/  @!P0 HADD2.F32 R5, -RZ, R2.H0_H0 ;  /* 0x20000002ff058230 */ /* 0x000fe40000004100 */
[----:B------:R-:W-:Y:S01]  /*6770*/  @!P0 HADD2.F32 R12, -RZ, R12.H1_H1 ;  /* 0x3000000cff0c8230 */ /* 0x000fe20000004100 */
[-C--:B------:R-:W-:Y:S01]  /*6780*/  @!P0 FMUL.FTZ R18, R8, R3.reuse ;  /* 0x0000000308128220 */ /* 0x080fe20000410000 */
[----:B------:R-:W-:Y:S01]  /*6790*/  @!P0 HADD2.F32 R4, -RZ, R2.H1_H1 ;  /* 0x30000002ff048230 */ /* 0x000fe20000004100 */
[C---:B------:R-:W-:Y:S01]  /*67a0*/  @!P0 FMUL.FTZ R2, R5.reuse, R3 ;  /* 0x0000000305028220 */ /* 0x040fe20000410000 */
[----:B------:R-:W-:Y:S01]  /*67b0*/  @!P0 HADD2.F32 R35, -RZ, R19.H1_H1 ;  /* 0x30000013ff238230 */ /* 0x000fe20000004100 */
[-C--:B------:R-:W-:Y:S02]  /*67c0*/  @!P0 FMUL.FTZ R17, R12, R6.reuse ;  /* 0x000000060c118220 */ /* 0x080fe40000410000 */
[----:B------:R-:W-:Y:S01]  /*67d0*/  @!P0 FMUL.FTZ R3, R4, R6 ;  /* 0x0000000604038220 */ /* 0x000fe20000410000 */
[----:B------:R-:W-:Y:S01]  /*67e0*/  @!P0 MOV R6, R41 ;  /* 0x0000002900068202 */ /* 0x000fe20000000f00 */
[-C--:B------:R-:W-:Y:S01]  /*67f0*/  @!P0 FFMA.FTZ R51, R5, R9.reuse, -R18 ;  /* 0x0000000905338223 */ /* 0x080fe20000010812 */
[----:B------:R-:W-:Y:S01]  /*6800*/  @!P0 HADD2.F32 R18, -RZ, R57.H0_H0 ;  /* 0x20000039ff128230 */ /* 0x000fe20000004100 */
[----:B------:R-:W-:Y:S02]  /*6810*/  @!P0 IMAD.MOV.U32 R5, RZ, RZ, R21 ;  /* 0x000000ffff058224 */ /* 0x000fe400078e0015 */
[----:B------:R-:W-:Y:S01]  /*6820*/  @!P0 FFMA.FTZ R2, R8, R9, R2 ;  /* 0x0000000908028223 */ /* 0x000fe20000010002 */
[--C-:B------:R-:W-:Y:S01]  /*6830*/  @!P0 HADD2.F32 R9, -RZ, R6.reuse.H0_H0 ;  /* 0x20000006ff098230 */ /* 0x100fe20000004100 */
[-C--:B------:R-:W-:Y:S01]  /*6840*/  @!P0 FFMA.FTZ R50, R4, R15.reuse, -R17 ;  /* 0x0000000f04328223 */ /* 0x080fe20000010811 */
[----:B------:R-:W-:Y:S01]  /*6850*/  @!P0 HADD2.F32 R4, -RZ, R29.H1_H1 ;  /* 0x3000001dff048230 */ /* 0x000fe20000004100 */
[----:B------:R-:W-:Y:S01]  /*6860*/  @!P0 FFMA.FTZ R3, R12, R15, R3 ;  /* 0x0000000f0c038223 */ /* 0x000fe20000010003 */
[----:B------:R-:W-:Y:S02]  /*6870*/  @!P0 HADD2.F32 R8, -RZ, R7.H0_H0 ;  /* 0x20000007ff088230 */ /* 0x000fe40000004100 */
[--C-:B------:R-:W-:Y:S02]  /*6880*/  @!P0 HADD2.F32 R7, -RZ, R5.reuse.H0_H0 ;  /* 0x20000005ff078230 */ /* 0x100fe40000004100 */
[----:B------:R-:W-:Y:S02]  /*6890*/  @!P0 HADD2.F32 R15, -RZ, R6.H1_H1 ;  /* 0x30000006ff0f8230 */ /* 0x000fe40000004100 */
[----:B------:R-:W-:Y:S02]  /*68a0*/  @!P0 HADD2.F32 R12, -RZ, R56.H1_H1 ;  /* 0x30000038ff0c8230 */ /* 0x000fe40000004100 */
[----:B------:R-:W-:Y:S01]  /*68b0*/  @!P0 HADD2.F32 R6, -RZ, R5.H1_H1 ;  /* 0x30000005ff068230 */ /* 0x000fe20000004100 */
[-C--:B------:R-:W-:Y:S01]  /*68c0*/  @!P0 FMUL.FTZ R5, R9, R4.reuse ;  /* 0x0000000409058220 */ /* 0x080fe20000410000 */
[----:B------:R-:W-:Y:S01]  /*68d0*/  @!P0 HADD2.F32 R29, -RZ, R19.H0_H0 ;  /* 0x20000013ff1d8230 */ /* 0x000fe20000004100 */
[----:B------:R-:W-:Y:S01]  /*68e0*/  @!P0 FMUL.FTZ R4, R7, R4 ;  /* 0x0000000407048220 */ /* 0x000fe20000410000 */
[--C-:B------:R-:W-:Y:S01]  /*68f0*/  @!P0 HADD2.F32 R19, -RZ, R37.reuse.H1_H1 ;  /* 0x30000025ff138230 */ /* 0x100fe20000004100 */
[----:B------:R-:W-:Y:S02]  /*6900*/  @!P0 FMUL.FTZ R17, R15, R8 ;  /* 0x000000080f118220 */ /* 0x000fe40000410000 */
[-C--:B------:R-:W-:Y:S02]  /*6910*/  @!P0 FFMA.FTZ R49, R7, R12.reuse, -R5 ;  /* 0x0000000c07318223 */ /* 0x080fe40000010805 */
[----:B------:R-:W-:Y:S02]  /*6920*/  @!P0 FFMA.FTZ R4, R9, R12, R4 ;  /* 0x0000000c09048223 */ /* 0x000fe40000010004 */
[----:B------:R-:W-:Y:S02]  /*6930*/  @!P0 IMAD.MOV.U32 R12, RZ, RZ, R22 ;  /* 0x000000ffff0c8224 */ /* 0x000fe400078e0016 */
[C---:B------:R-:W-:Y:S01]  /*6940*/  @!P0 FMUL.FTZ R5, R6.reuse, R8 ;  /* 0x0000000806058220 */ /* 0x040fe20000410000 */
[--C-:B------:R-:W-:Y:S01]  /*6950*/  @!P0 HADD2.F32 R8, -RZ, R30.reuse.H1_H1 ;  /* 0x3000001eff088230 */ /* 0x100fe20000004100 */
[----:B------:R-:W-:Y:S01]  /*6960*/  @!P0 FFMA.FTZ R47, R6, R16, -R17 ;  /* 0x00000010062f8223 */ /* 0x000fe20000010811 */
[----:B------:R-:W-:Y:S01]  /*6970*/  @!P0 HADD2.F32 R6, -RZ, R30.H0_H0 ;  /* 0x2000001eff068230 */ /* 0x000fe20000004100 */
[----:B------:R-:W-:Y:S01]  /*6980*/  @!P0 IMAD.MOV.U32 R9, RZ, RZ, R23 ;  /* 0x000000ffff098224 */ /* 0x000fe200078e0017 */
[----:B------:R-:W-:Y:S01]  /*6990*/  @!P0 HADD2.F32 R17, -RZ, R37.H0_H0 ;  /* 0x20000025ff118230 */ /* 0x000fe20000004100 */
[----:B------:R-:W-:Y:S01]  /*69a0*/  @!P0 FMUL.FTZ R44, R29, R8 ;  /* 0x000000081d2c8220 */ /* 0x000fe20000410000 */
[--C-:B------:R-:W-:Y:S01]  /*69b0*/  @!P0 HADD2.F32 R7, -RZ, R12.reuse.H0_H0 ;  /* 0x2000000cff078230 */ /* 0x100fe20000004100 */
[----:B------:R-:W-:Y:S02]  /*69c0*/  @!P0 FFMA.FTZ R5, R15, R16, R5 ;  /* 0x000000100f058223 */ /* 0x000fe40000010005 */
[-C--:B------:R-:W-:Y:S02]  /*69d0*/  @!P0 FMUL.FTZ R30, R17, R6.reuse ;  /* 0x00000006111e8220 */ /* 0x080fe40000410000 */
[----:B------:R-:W-:Y:S01]  /*69e0*/  @!P0 FMUL.FTZ R6, R7, R6 ;  /* 0x0000000607068220 */ /* 0x000fe20000410000 */
[----:B------:R-:W-:Y:S01]  /*69f0*/  @!P0 F2FP.PACK_AB R4, R5, R4 ;  /* 0x000000040504823e */ /* 0x000fe200000000ff */
[-C--:B------:R-:W-:Y:S01]  /*6a00*/  @!P0 FFMA.FTZ R46, R7, R18.reuse, -R30 ;  /* 0x00000012072e8223 */ /* 0x080fe2000001081e */
[----:B------:R-:W-:Y:S01]  /*6a10*/  @!P0 HADD2.F32 R30, -RZ, R57.H1_H1 ;  /* 0x30000039ff1e8230 */ /* 0x000fe20000004100 */
[----:B------:R-:W-:Y:S01]  /*6a20*/  @!P0 FFMA.FTZ R6, R17, R18, R6 ;  /* 0x0000001211068223 */ /* 0x000fe20000010006 */
[--C-:B------:R-:W-:Y:S01]  /*6a30*/  @!P0 HADD2.F32 R7, -RZ, R9.reuse.H0_H0 ;  /* 0x20000009ff078230 */ /* 0x100fe20000004100 */
[----:B------:R-:W-:Y:S04]  /*6a40*/  @!P0 IMAD.MOV.U32 R41, RZ, RZ, R4 ;  /* 0x000000ffff298224 */ /* 0x000fe800078e0004 */
[----:B------:R-:W-:Y:S01]  /*6a50*/  @!P0 FFMA.FTZ R45, R7, R30, -R44 ;  /* 0x0000001e072d8223 */ /* 0x000fe2000001082c */
[----:B------:R-:W-:Y:S01]  /*6a60*/  @!P0 F2FP.PACK_AB R44, R47, R49 ;  /* 0x000000312f2c823e */ /* 0x000fe200000000ff */
[----:B------:R-:W-:Y:S01]  /*6a70*/  @!P0 FMUL.FTZ R8, R7, R8 ;  /* 0x0000000807088220 */ /* 0x000fe20000410000 */
[----:B------:R-:W-:Y:S01]  /*6a80*/  @!P0 HADD2.F32 R7, -RZ, R9.H1_H1 ;  /* 0x30000009ff078230 */ /* 0x000fe20000004100 */
[----:B------:R-:W-:Y:S02]  /*6a90*/  @!P0 FMUL.FTZ R9, R35, R14 ;  /* 0x0000000e23098220 */ /* 0x000fe40000410000 */
[----:B------:R-:W-:Y:S02]  /*6aa0*/  @!P0 IMAD.MOV.U32 R21, RZ, RZ, R44 ;  /* 0x000000ffff158224 */ /* 0x000fe400078e002c */
[C---:B------:R-:W-:Y:S02]  /*6ab0*/  @!P0 FFMA.FTZ R37, R7.reuse, R36, -R9 ;  /* 0x0000002407258223 */ /* 0x040fe40000010809 */
[----:B------:R-:W-:Y:S01]  /*6ac0*/  @!P0 FMUL.FTZ R9, R7, R14 ;  /* 0x0000000e07098220 */ /* 0x000fe20000410000 */
[----:B------:R-:W-:Y:S01]  /*6ad0*/  @!P0 HADD2.F32 R14, -RZ, R39.H0_H0 ;  /* 0x20000027ff0e8230 */ /* 0x000fe20000004100 */
[----:B------:R-:W-:Y:S01]  /*6ae0*/  @!P0 F2FP.PACK_AB R39, R50, R51 ;  /* 0x000000333227823e */ /* 0x000fe200000000ff */
[----:B------:R-:W-:Y:S01]  /*6af0*/  @!P0 HADD2.F32 R7, -RZ, R12.H1_H1 ;  /* 0x3000000cff078230 */ /* 0x000fe20000004100 */
[----:B------:R-:W-:Y:S01]  /*6b00*/  @!P0 F2FP.PACK_AB R37, R37, R45 ;  /* 0x0000002d2525823e */ /* 0x000fe200000000ff */
[----:B------:R-:W-:Y:S01]  /*6b10*/  @!P0 FMUL.FTZ R12, R19, R13 ;  /* 0x0000000d130c8220 */ /* 0x000fe20000410000 */
[----:B------:R-:W-:Y:S03]  /*6b20*/  @!P0 MOV R20, R39 ;  /* 0x0000002700148202 */ /* 0x000fe60000000f00 */
[C---:B------:R-:W-:Y:S02]  /*6b30*/  @!P0 FFMA.FTZ R12, R7.reuse, R14, -R12 ;  /* 0x0000000e070c8223 */ /* 0x040fe4000001080c */
[----:B------:R-:W-:Y:S02]  /*6b40*/  @!P0 FMUL.FTZ R7, R7, R13 ;  /* 0x0000000d07078220 */ /* 0x000fe40000410000 */
[----:B------:R-:W-:Y:S01]  /*6b50*/  @!P0 IMAD.MOV.U32 R23, RZ, RZ, R37 ;  /* 0x000000ffff178224 */ /* 0x000fe200078e0025 */
        /* <DEDUP_REMOVED lines=17> */
.L_x_2275:
[----:B------:R-:W-:Y:S05]  /*6c70*/  BSYNC B0 ;  /* 0x0000000000007941 */ /* 0x000fea0003800000 */
.L_x_2274:
        /* <DEDUP_REMOVED lines=13> */
[----:B------:R-:W-:Y:S01]  /*6d50*/  @!P0 HADD2.F32 R12, -RZ, R58.H0_H0 ;  /* 0x2000003aff0c8230 */ /* 0x000fe20000004100 */
[----:B------:R-:W-:Y:S01]  /*6d60*/  LEA.HI R2, R3, R2, RZ, 0x3 ;  /* 0x0000000203027211 */ /* 0x000fe200078f18ff */
[--C-:B------:R-:W-:Y:S01]  /*6d70*/  @!P0 HADD2.F32 R29, -RZ, R59.reuse.H0_H0 ;  /* 0x2000003bff1d8230 */ /* 0x100fe20000004100 */
[----:B------:R-:W-:Y:S02]  /*6d80*/  LOP3.LUT R3, R229, 0x38, R35, 0xf8, !PT ;  /* 0x00000038e5037812 */ /* 0x000fe400078ef823 */
[----:B------:R-:W-:Y:S01]  /*6d90*/  @!P0 SHF.R.U64 R14, R26, 0x10, R27 ;  /* 0x000000101a0e8819 */ /* 0x000fe2000000121b */
[----:B------:R-:W-:Y:S01]  /*6da0*/  IMAD.SHL.U32 R2, R2, 0x200, RZ ;  /* 0x0000020002027824 */ /* 0x000fe200078e00ff */
[----:B------:R-:W-:Y:S02]  /*6db0*/  LOP3.LUT R3, R3, R150, RZ, 0x3c, !PT ;  /* 0x0000009603037212 */ /* 0x000fe400078e3cff */
[----:B------:R-:W-:Y:S01]  /*6dc0*/  @!P0 SHF.R.U64 R4, R24, 0x10, R25 ;  /* 0x0000001018048819 */ /* 0x000fe20000001219 */
[----:B------:R-:W-:Y:S01]  /*6dd0*/  @!P0 HADD2.F32 R14, -RZ, R14.H0_H0 ;  /* 0x2000000eff0e8230 */ /* 0x000fe20000004100 */
[----:B------:R-:W-:Y:S01]  /*6de0*/  LOP3.LUT R2, R2, 0x7ffff000, RZ, 0xc0, !PT ;  /* 0x7ffff00002027812 */ /* 0x000fe200078ec0ff */
[----:B------:R-:W-:Y:S01]  /*6df0*/  @!P0 HADD2.F32 R24, -RZ, R59.H1_H1 ;  /* 0x3000003bff188230 */ /* 0x000fe20000004100 */
[----:B------:R-:W-:Y:S01]  /*6e00*/  @!P0 SHF.R.U64 R15, R52, 0x10, R53 ;  /* 0x00000010340f8819 */ /* 0x000fe20000001235 */
[----:B------:R-:W-:Y:S01]  /*6e10*/  @!P0 HADD2.F32 R7, -RZ, R4.H0_H0 ;  /* 0x20000004ff078230 */ /* 0x000fe20000004100 */
[----:B------:R-:W-:Y:S02]  /*6e20*/  IADD3 R2, R3, R2, R151 ;  /* 0x0000000203027210 */ /* 0x000fe40007ffe097 */
[----:B------:R-:W-:Y:S01]  /*6e30*/  IADD3 R3, R116, R62, RZ ;  /* 0x0000003e74037210 */ /* 0x000fe20007ffe0ff */
[----:B------:R-:W-:Y:S01]  /*6e40*/  @!P0 HADD2.F32 R15, -RZ, R15.H0_H0 ;  /* 0x2000000fff0f8230 */ /* 0x000fe20000004100 */
[----:B------:R-:W-:Y:S01]  /*6e50*/  @!P0 SHF.R.U32.HI R6, RZ, 0x10, R25 ;  /* 0x00000010ff068819 */ /* 0x000fe20000011619 */
[----:B------:R-:W-:Y:S01]  /*6e60*/  IMAD.IADD R2, R62, 0x1, R2 ;  /* 0x000000013e027824 */ /* 0x000fe200078e0202 */
[----:B------:R-:W-:Y:S02]  /*6e70*/  SHF.L.U32 R3, R3, 0x1, RZ ;  /* 0x0000000103037819 */ /* 0x000fe400000006ff */
[----:B------:R-:W-:Y:S01]  /*6e80*/  @!P0 SHF.R.U32.HI R22, RZ, 0x10, R53 ;  /* 0x00000010ff168819 */ /* 0x000fe20000011635 */
[----:B------:R-:W-:Y:S01]  /*6e90*/  IMAD.SHL.U32 R2, R2, 0x2, RZ ;  /* 0x0000000202027824 */ /* 0x000fe200078e00ff */
[----:B------:R-:W-:Y:S01]  /*6ea0*/  @!P0 SHF.R.U32.HI R9, RZ, 0x10, R27 ;  /* 0x00000010ff098819 */ /* 0x000fe2000001161b */
[----:B------:R1:W-:Y:S01]  /*6eb0*/  LDS.128 R16, [R3+0xc100] ;  /* 0x00c1000003107984 */ /* 0x0003e20000000c00 */
[--C-:B------:R-:W-:Y:S01]  /*6ec0*/  @!P0 SHF.R.U32.HI R23, RZ, 0x10, R55.reuse ;  /* 0x00000010ff178819 */ /* 0x100fe20000011637 */
[----:B------:R-:W-:Y:S01]  /*6ed0*/  @!P0 HADD2.F32 R22, -RZ, R22.H0_H0 ;  /* 0x20000016ff168230 */ /* 0x000fe20000004100 */
[----:B------:R-:W-:Y:S05]  /*6ee0*/  @!P0 SHF.R.U64 R26, R54, 0x10, R55 ;  /* 0x00000010361a8819 */ /* 0x000fea0000001237 */
[----:B------:R-:W2:Y:S01]  /*6ef0*/  LDS.128 R40, [R2+0xc100] ;  /* 0x00c1000002287984 */ /* 0x000ea20000000c00 */
[----:B------:R-:W-:Y:S02]  /*6f00*/  @!P0 HADD2.F32 R26, -RZ, R26.H0_H0 ;  /* 0x2000001aff1a8230 */ /* 0x000fe40000004100 */
[----:B-1----:R-:W-:Y:S01]  /*6f10*/  @!P0 HADD2.F32 R3, -RZ, R31.H0_H0 ;  /* 0x2000001fff038230 */ /* 0x002fe20000004100 */
[----:B--2---:R-:W-:Y:S01]  /*6f20*/  @!P0 IMAD.MOV.U32 R13, RZ, RZ, R40 ;  /* 0x000000ffff0d8224 */ /* 0x004fe200078e0028 */
[----:B------:R-:W-:Y:S04]  /*6f30*/  @!P0 MOV R2, R16 ;  /* 0x0000001000028202 */ /* 0x000fe80000000f00 */
[--C-:B------:R-:W-:Y:S02]  /*6f40*/  @!P0 HADD2.F32 R8, -RZ, R13.reuse.H0_H0 ;  /* 0x2000000dff088230 */ /* 0x100fe40000004100 */
[--C-:B------:R-:W-:Y:S02]  /*6f50*/  @!P0 HADD2.F32 R5, -RZ, R2.reuse.H0_H0 ;  /* 0x20000002ff058230 */ /* 0x100fe40000004100 */
[----:B------:R-:W-:Y:S01]  /*6f60*/  @!P0 HADD2.F32 R4, -RZ, R2.H1_H1 ;  /* 0x30000002ff048230 */ /* 0x000fe20000004100 */
[CC--:B------:R-:W-:Y:S01]  /*6f70*/  @!P0 FMUL.FTZ R21, R8.reuse, R3.reuse ;  /* 0x0000000308158220 */ /* 0x0c0fe20000410000 */
[----:B------:R-:W-:Y:S01]  /*6f80*/  @!P0 HADD2.F32 R13, -RZ, R13.H1_H1 ;  /* 0x3000000dff0d8230 */ /* 0x000fe20000004100 */
[C---:B------:R-:W-:Y:S02]  /*6f90*/  @!P0 FMUL.FTZ R2, R5.reuse, R3 ;  /* 0x0000000305028220 */ /* 0x040fe40000410000 */
[-C--:B------:R-:W-:Y:S02]  /*6fa0*/  @!P0 FFMA.FTZ R48, R5, R12.reuse, -R21 ;  /* 0x0000000c05308223 */ /* 0x080fe40000010815 */
[----:B------:R-:W-:Y:S01]  /*6fb0*/  @!P0 FFMA.FTZ R2, R8, R12, R2 ;  /* 0x0000000c08028223 */ /* 0x000fe20000010002 */
[----:B------:R-:W-:Y:S01]  /*6fc0*/  @!P0 MOV R12, R41 ;  /* 0x00000029000c8202 */ /* 0x000fe20000000f00 */
[CC--:B------:R-:W-:Y:S01]  /*6fd0*/  @!P0 FMUL.FTZ R20, R13.reuse, R7.reuse ;  /* 0x000000070d148220 */ /* 0x0c0fe20000410000 */
[----:B------:R-:W-:Y:S01]  /*6fe0*/  @!P0 HADD2.F32 R8, -RZ, R6.H0_H0 ;  /* 0x20000006ff088230 */ /* 0x000fe20000004100 */
[C---:B------:R-:W-:Y:S02]  /*6ff0*/  @!P0 FMUL.FTZ R3, R4.reuse, R7 ;  /* 0x0000000704038220 */ /* 0x040fe40000410000 */
[----:B------:R-:W-:Y:S01]  /*7000*/  @!P0 IMAD.MOV.U32 R5, RZ, RZ, R17 ;  /* 0x000000ffff058224 */ /* 0x000fe200078e0011 */
[----:B------:R-:W-:Y:S01]  /*7010*/  @!P0 HADD2.F32 R21, -RZ, R12.H1_H1 ;  /* 0x3000000cff158230 */ /* 0x000fe20000004100 */
[-C--:B------:R-:W-:Y:S01]  /*7020*/  @!P0 FFMA.FTZ R45, R4, R15.reuse, -R20 ;  /* 0x0000000f042d8223 */ /* 0x080fe20000010814 */
[----:B------:R-:W-:Y:S01]  /*7030*/  @!P0 HADD2.F32 R20, -RZ, R58.H1_H1 ;  /* 0x3000003aff148230 */ /* 0x000fe20000004100 */
[----:B------:R-:W-:Y:S01]  /*7040*/  @!P0 FFMA.FTZ R3, R13, R15, R3 ;  /* 0x0000000f0d038223 */ /* 0x000fe20000010003 */
[----:B------:R-:W-:Y:S01]  /*7050*/  @!P0 HADD2.F32 R15, -RZ, R12.H0_H0 ;  /* 0x2000000cff0f8230 */ /* 0x000fe20000004100 */
[----:B------:R-:W-:Y:S01]  /*7060*/  @!P0 FMUL.FTZ R12, R21, R8 ;  /* 0x00000008150c8220 */ /* 0x000fe20000410000 */
[----:B------:R-:W-:Y:S02]  /*7070*/  @!P0 HADD2.F32 R4, -RZ, R31.H1_H1 ;  /* 0x3000001fff048230 */ /* 0x000fe40000004100 */
[--C-:B------:R-:W-:Y:S02]  /*7080*/  @!P0 HADD2.F32 R7, -RZ, R5.reuse.H0_H0 ;  /* 0x20000005ff078230 */ /* 0x100fe40000004100 */
[----:B------:R-:W-:Y:S01]  /*7090*/  @!P0 HADD2.F32 R6, -RZ, R5.H1_H1 ;  /* 0x30000005ff068230 */ /* 0x000fe20000004100 */
[-C--:B------:R-:W-:Y:S01]  /*70a0*/  @!P0 FMUL.FTZ R5, R15, R4.reuse ;  /* 0x000000040f058220 */ /* 0x080fe20000410000 */
[----:B------:R-:W-:Y:S01]  /*70b0*/  @!P0 HADD2.F32 R31, -RZ, R23.H0_H0 ;  /* 0x20000017ff1f8230 */ /* 0x000fe20000004100 */
[C---:B------:R-:W-:Y:S02]  /*70c0*/  @!P0 FMUL.FTZ R4, R7.reuse, R4 ;  /* 0x0000000407048220 */ /* 0x040fe40000410000 */
[----:B------:R-:W-:Y:S02]  /*70d0*/  @!P0 FFMA.FTZ R44, R7, R20, -R5 ;  /* 0x00000014072c8223 */ /* 0x000fe40000010805 */
[C---:B------:R-:W-:Y:S01]  /*70e0*/  @!P0 FMUL.FTZ R5, R6.reuse, R8 ;  /* 0x0000000806058220 */ /* 0x040fe20000410000 */
[----:B------:R-:W-:Y:S01]  /*70f0*/  @!P0 MOV R8, R43 ;  /* 0x0000002b00088202 */ /* 0x000fe20000000f00 */
[----:B------:R-:W-:Y:S02]  /*7100*/  @!P0 IMAD.MOV.U32 R7, RZ, RZ, R19 ;  /* 0x000000ffff078224 */ /* 0x000fe400078e0013 */
[----:B------:R-:W-:Y:S01]  /*7110*/  @!P0 FFMA.FTZ R39, R6, R22, -R12 ;  /* 0x0000001606278223 */ /* 0x000fe2000001080c */
[----:B------:R-:W-:Y:S01]  /*7120*/  @!P0 HADD2.F32 R6, -RZ, R32.H0_H0 ;  /* 0x20000020ff068230 */ /* 0x000fe20000004100 */
[----:B------:R-:W-:Y:S01]  /*7130*/  @!P0 FFMA.FTZ R4, R15, R20, R4 ;  /* 0x000000140f048223 */ /* 0x000fe20000010004 */
[--C-:B------:R-:W-:Y:S01]  /*7140*/  @!P0 HADD2.F32 R27, -RZ, R8.reuse.H0_H0 ;  /* 0x20000008ff1b8230 */ /* 0x100fe20000004100 */
[----:B------:R-:W-:Y:S01]  /*7150*/  @!P0 FFMA.FTZ R5, R21, R22, R5 ;  /* 0x0000001615058223 */ /* 0x000fe20000010005 */
[----:B------:R-:W-:Y:S01]  /*7160*/  @!P0 HADD2.F32 R12, -RZ, R9.H0_H0 ;  /* 0x20000009ff0c8230 */ /* 0x000fe20000004100 */
[----:B------:R-:W-:Y:S01]  /*7170*/  @!P0 F2FP.PACK_AB R20, R39, R44 ;  /* 0x0000002c2714823e */ /* 0x000fe200000000ff */
[--C-:B------:R-:W-:Y:S01]  /*7180*/  @!P0 HADD2.F32 R9, -RZ, R7.reuse.H0_H0 ;  /* 0x20000007ff098230 */ /* 0x100fe20000004100 */
[----:B------:R-:W-:Y:S01]  /*7190*/  @!P0 FMUL.FTZ R13, R27, R6 ;  /* 0x000000061b0d8220 */ /* 0x000fe20000410000 */
[----:B------:R-:W-:Y:S01]  /*71a0*/  @!P0 HADD2.F32 R7, -RZ, R7.H1_H1 ;  /* 0x30000007ff078230 */ /* 0x000fe20000004100 */
[----:B------:R-:W-:Y:S01]  /*71b0*/  @!P0 F2FP.PACK_AB R15, R45, R48 ;  /* 0x000000302d0f823e */ /* 0x000fe200000000ff */
[----:B------:R-:W-:Y:S01]  /*71c0*/  @!P0 IMAD.MOV.U32 R17, RZ, RZ, R20 ;  /* 0x000000ffff118224 */ /* 0x000fe200078e0014 */
[----:B------:R-:W-:Y:S01]  /*71d0*/  @!P0 HADD2.F32 R30, -RZ, R8.H1_H1 ;  /* 0x30000008ff1e8230 */ /* 0x000fe20000004100 */
[C---:B------:R-:W-:Y:S01]  /*71e0*/  @!P0 FMUL.FTZ R8, R9.reuse, R6 ;  /* 0x0000000609088220 */ /* 0x040fe20000410000 */
[----:B------:R-:W-:Y:S01]  /*71f0*/  @!P0 MOV R16, R15 ;  /* 0x0000000f00108202 */ /* 0x000fe20000000f00 */
[----:B------:R-:W-:Y:S01]  /*7200*/  @!P0 FFMA.FTZ R37, R9, R29, -R13 ;  /* 0x0000001d09258223 */ /* 0x000fe2000001080d */
[----:B------:R-:W-:Y:S01]  /*7210*/  @!P0 F2FP.PACK_AB R4, R5, R4 ;  /* 0x000000040504823e */ /* 0x000fe200000000ff */
[-C--:B------:R-:W-:Y:S02]  /*7220*/  @!P0 FMUL.FTZ R6, R30, R12.reuse ;  /* 0x0000000c1e068220 */ /* 0x080fe40000410000 */
[C---:B------:R-:W-:Y:S01]  /*7230*/  @!P0 FMUL.FTZ R9, R7.reuse, R12 ;  /* 0x0000000c07098220 */ /* 0x040fe20000410000 */
[----:B------:R-:W-:Y:S01]  /*7240*/  @!P0 MOV R12, R42 ;  /* 0x0000002a000c8202 */ /* 0x000fe20000000f00 */
[----:B------:R-:W-:Y:S01]  /*7250*/  @!P0 FFMA.FTZ R36, R7, R31, -R6 ;  /* 0x0000001f07248223 */ /* 0x000fe20000010806 */
[----:B------:R-:W-:Y:S01]  /*7260*/  @!P0 HADD2.F32 R6, -RZ, R32.H1_H1 ;  /* 0x30000020ff068230 */ /* 0x000fe20000004100 */
[----:B------:R-:W-:Y:S02]  /*7270*/  @!P0 IMAD.MOV.U32 R7, RZ, RZ, R18 ;  /* 0x000000ffff078224 */ /* 0x000fe400078e0012 */
[----:B------:R-:W-:Y:S01]  /*7280*/  @!P0 IMAD.MOV.U32 R41, RZ, RZ, R4 ;  /* 0x000000ffff298224 */ /* 0x000fe200078e0004 */
[--C-:B------:R-:W-:Y:S02]  /*7290*/  @!P0 HADD2.F32 R25, -RZ, R12.reuse.H1_H1 ;  /* 0x3000000cff198230 */ /* 0x100fe40000004100 */
[----:B------:R-:W-:Y:S02]  /*72a0*/  @!P0 HADD2.F32 R23, -RZ, R12.H0_H0 ;  /* 0x2000000cff178230 */ /* 0x000fe40000004100 */
[--C-:B------:R-:W-:Y:S01]  /*72b0*/  @!P0 HADD2.F32 R13, -RZ, R7.reuse.H0_H0 ;  /* 0x20000007ff0d8230 */ /* 0x100fe20000004100 */
[----:B------:R-:W-:Y:S01]  /*72c0*/  @!P0 FMUL.FTZ R32, R25, R14 ;  /* 0x0000000e19208220 */ /* 0x000fe20000410000 */
[----:B------:R-:W-:Y:S01]  /*72d0*/  @!P0 HADD2.F32 R12, -RZ, R7.H1_H1 ;  /* 0x30000007ff0c8230 */ /* 0x000fe20000004100 */
[-C--:B------:R-:W-:Y:S02]  /*72e0*/  @!P0 FMUL.FTZ R7, R23, R6.reuse ;  /* 0x0000000617078220 */ /* 0x080fe40000410000 */
[C---:B------:R-:W-:Y:S02]  /*72f0*/  @!P0 FMUL.FTZ R6, R13.reuse, R6 ;  /* 0x000000060d068220 */ /* 0x040fe40000410000 */
[----:B------:R-:W-:Y:S02]  /*7300*/  @!P0 FFMA.FTZ R13, R13, R24, -R7 ;  /* 0x000000180d0d8223 */ /* 0x000fe40000010807 */
[C---:B------:R-:W-:Y:S02]  /*7310*/  @!P0 FFMA.FTZ R32, R12.reuse, R26, -R32 ;  /* 0x0000001a0c208223 */ /* 0x040fe40000010820 */
[----:B------:R-:W-:Y:S01]  /*7320*/  @!P0 FMUL.FTZ R7, R12, R14 ;  /* 0x0000000e0c078220 */ /* 0x000fe20000410000 */
[----:B------:R-:W-:Y:S01]  /*7330*/  @!P0 F2FP.PACK_AB R14, R36, R37 ;  /* 0x00000025240e823e */ /* 0x000fe200000000ff */
[----:B------:R-:W-:Y:S01]  /*7340*/  @!P0 FFMA.FTZ R6, R23, R24, R6 ;  /* 0x0000001817068223 */ /* 0x000fe20000010006 */
[----:B------:R-:W-:Y:S01]  /*7350*/  @!P0 F2FP.PACK_AB R13, R32, R13 ;  /* 0x0000000d200d823e */ /* 0x000fe200000000ff */
[----:B------:R-:W-:Y:S01]  /*7360*/  @!P0 FFMA.FTZ R7, R25, R26, R7 ;  /* 0x0000001a19078223 */ /* 0x000fe20000010007 */
[----:B------:R-:W-:Y:S01]  /*7370*/  @!P0 F2FP.PACK_AB R12, R3, R2 ;  /* 0x00000002030c823e */ /* 0x000fe200000000ff */
[----:B------:R-:W-:Y:S01]  /*7380*/  @!P0 FFMA.FTZ R8, R27, R29, R8 ;  /* 0x0000001d1b088223 */ /* 0x000fe20000010008 */
[----:B------:R-:W-:Y:S01]  /*7390*/  @!P0 MOV R18, R13 ;  /* 0x0000000d00128202 */ /* 0x000fe20000000f00 */
[----:B------:R-:W-:Y:S01]  /*73a0*/  @!P0 IMAD.MOV.U32 R19, RZ, RZ, R14 ;  /* 0x000000ffff138224 */ /* 0x000fe200078e000e */
[----:B------:R-:W-:Y:S01]  /*73b0*/  @!P0 F2FP.PACK_AB R3, R7, R6 ;  /* 0x000000060703823e */ /* 0x000fe200000000ff */
[----:B------:R-:W-:Y:S01]  /*73c0*/  @!P0 FFMA.FTZ R9, R30, R31, R9 ;  /* 0x0000001f1e098223 */ /* 0x000fe20000010009 */
[----:B------:R-:W-:Y:S02]  /*73d0*/  @!P0 MOV R40, R12 ;  /* 0x0000000c00288202 */ /* 0x000fe40000000f00 */
[----:B------:R1:W-:Y:S01]  /*73e0*/  ST.E.128 [R46.64], R16 ;  /* 0x000000102e007985 */ /* 0x0003e2000c101d0c */
[----:B------:R-:W-:Y:S02]  /*73f0*/  @!P0 MOV R42, R3 ;  /* 0x00000003002a8202 */ /* 0x000fe40000000f00 */
[----:B------:R-:W-:Y:S04]  /*7400*/  @!P0 F2FP.PACK_AB R2, R9, R8 ;  /* 0x000000080902823e */ /* 0x000fe800000000ff */
        /* <DEDUP_REMOVED lines=8> */
.L_x_2255:
        /* <DEDUP_REMOVED lines=21> */
[C---:B------:R-:W-:Y:S02]  /*75e0*/  ISETP.GE.AND P3, PT, R209.reuse, c[0x0][0x1d4], PT ;  /* 0x00007500d1007a0c */ /* 0x040fe40003f66270 */
[----:B------:R-:W-:Y:S09]  /*75f0*/  ISETP.GE.AND P2, PT, R208, c[0x0][0x1d4], PT ;  /* 0x00007500d0007a0c */ /* 0x000ff20003f46270 */
        /* <DEDUP_REMOVED lines=29> */
.L_x_2259:
[----:B--2-4-:R-:W-:Y:S05]  /*77d0*/  BSYNC B1 ;  /* 0x0000000000017941 */ /* 0x014fea0003800000 */
.L_x_2254:
[----:B------:R-:W-:Y:S01]  /*77e0*/  ISETP.GT.AND P0, PT, R28, R33, PT ;  /* 0x000000211c00720c */ /* 0x000fe20003f04270 */
[----:B-1----:R-:W-:Y:S01]  /*77f0*/  IMAD R8, R75, c[0x0][0x218], RZ ;  /* 0x000086004b087a24 */ /* 0x002fe200078e02ff */
[C---:B------:R-:W-:Y:S01]  /*7800*/  ISETP.GE.AND P1, PT, R38.reuse, 0x1, PT ;  /* 0x000000012600780c */ /* 0x040fe20003f26270 */
[----:B------:R-:W-:Y:S01]  /*7810*/  BSSY B0, `(.L_x_2276) ;  /* 0x000004a000007945 */ /* 0x000fe20003800000 */
[C---:B-----5:R-:W-:Y:S01]  /*7820*/  IADD3 R3, R38.reuse, 0x1, RZ ;  /* 0x0000000126037810 */ /* 0x060fe20007ffe0ff */
[----:B------:R-:W-:Y:S08]  /*7830*/  IMAD R8, R69, c[0x0][0x21c], R8 ;  /* 0x0000870045087a24 */ /* 0x000ff000078e0208 */
[----:B------:R-:W-:Y:S01]  /*7840*/  @P0 IMAD R2, R38, 0x6000, R10 ;  /* 0x0000600026020824 */ /* 0x000fe200078e020a */
[----:B------:R-:W-:Y:S01]  /*7850*/  SEL R38, R3, RZ, !P1 ;  /* 0x000000ff03267207 */ /* 0x000fe20004800000 */
[----:B------:R-:W-:Y:S01]  /*7860*/  @P0 IMAD.MOV.U32 R6, RZ, RZ, R86 ;  /* 0x000000ffff060224 */ /* 0x000fe200078e0056 */
        /* <DEDUP_REMOVED lines=37> */
[C---:B------:R-:W-:Y:S02]  /*7ac0*/  ISETP.GE.AND P3, PT, R209.reuse, c[0x0][0x1d4], PT ;  /* 0x00007500d1007a0c */ /* 0x040fe40003f66270 */
[----:B------:R-:W-:Y:S09]  /*7ad0*/  ISETP.GE.AND P2, PT, R208, c[0x0][0x1d4], PT ;  /* 0x00007500d0007a0c */ /* 0x000ff20003f46270 */
        /* <DEDUP_REMOVED lines=29> */
.L_x_2277:
[----:B-12-4-:R-:W-:Y:S05]  /*7cb0*/  BSYNC B0 ;  /* 0x0000000000007941 */ /* 0x016fea0003800000 */
.L_x_2276:
        /* <DEDUP_REMOVED lines=33> */
.L_x_2253:
[----:B------:R-:W-:Y:S02]  /*7ed0*/  IMAD.MOV.U32 R0, RZ, RZ, c[0x0][0x2c4] ;  /* 0x0000b100ff007624 */ /* 0x000fe400078e00ff */
[----:B------:R-:W-:-:S03]  /*7ee0*/  IMAD.MOV.U32 R3, RZ, RZ, c[0x0][0x32c] ;  /* 0x0000cb00ff037624 */ /* 0x000fc600078e00ff */
[----:B------:R-:W-:Y:S02]  /*7ef0*/  ISETP.NE.AND P3, PT, R0, 0x1, PT ;  /* 0x000000010000780c */ /* 0x000fe40003f65270 */
[----:B------:R-:W-:Y:S02]  /*7f00*/  IADD3 R0, R227, 0x7f, RZ ;  /* 0x0000007fe3007810 */ /* 0x000fe40007ffe0ff */
[----:B------:R-:W-:-:S09]  /*7f10*/  ISETP.GE.AND P1, PT, R3, 0x1, PT ;  /* 0x000000010300780c */ /* 0x000fd20003f26270 */
[----:B-1----:R-:W-:-:S05]  /*7f20*/  @P3 IMAD.HI.U32 R2, R0, c[0x0][0x2c8], RZ ;  /* 0x0000b20000023a27 */ /* 0x002fca00078e00ff */
[----:B------:R-:W-:-:S05]  /*7f30*/  @P3 SHF.R.U32.HI R0, RZ, c[0x0][0x2cc], R2 ;  /* 0x0000b300ff003a19 */ /* 0x000fca0000011602 */
[----:B------:R-:W-:-:S05]  /*7f40*/  IMAD.IADD R0, R246, 0x1, R0 ;  /* 0x00000001f6007824 */ /* 0x000fca00078e0200 */
[----:B------:R-:W-:Y:S01]  /*7f50*/  IADD3 R3, R0, c[0x0][0x328], RZ ;  /* 0x0000ca0000037a10 */ /* 0x000fe20007ffe0ff */
        /* <DEDUP_REMOVED lines=12> */
.L_x_2281:
[----:B------:R-:W-:-:S04]  /*8020*/  MOV R0, 0x1 ;  /* 0x0000000100007802 */ /* 0x000fc80000000f00 */
[----:B------:R-:W-:-:S13]  /*8030*/  ISETP.NE.AND P0, PT, R0, c[0x0][0x32c], PT ;  /* 0x0000cb0000007a0c */ /* 0x000fda0003f05270 */
[----:B------:R-:W-:-:S05]  /*8040*/  @P0 IMAD.HI.U32 R0, R2, c[0x0][0x330], RZ ;  /* 0x0000cc0002000a27 */ /* 0x000fca00078e00ff */
[----:B------:R-:W-:Y:S02]  /*8050*/  @P0 SHF.R.U32.HI R2, RZ, c[0x0][0x334], R0 ;  /* 0x0000cd00ff020a19 */ /* 0x000fe40000011600 */
.L_x_2282:
[----:B------:R-:W-:Y:S05]  /*8060*/  BSYNC B0 ;  /* 0x0000000000007941 */ /* 0x000fea0003800000 */
.L_x_2280:
[----:B------:R-:W-:-:S05]  /*8070*/  MOV R0, c[0x0][0x32c] ;  /* 0x0000cb0000007a02 */ /* 0x000fca0000000f00 */
[----:B------:R-:W-:-:S05]  /*8080*/  IMAD R2, R2, R0, c[0x0][0x32c] ;  /* 0x0000cb0002027624 */ /* 0x000fca00078e0200 */
[----:B------:R-:W-:-:S04]  /*8090*/  IMNMX R3, R3, R2, PT ;  /* 0x0000000203037217 */ /* 0x000fc80003800200 */
.L_x_2279:
        /* <DEDUP_REMOVED lines=21> */
.L_x_2285:
[----:B------:R-:W-:-:S04]  /*81f0*/  MOV R3, c[0x0][0x32c] ;  /* 0x0000cb0000037a02 */ /* 0x000fc80000000f00 */
[----:B------:R-:W-:-:S13]  /*8200*/  ISETP.NE.AND P0, PT, R3, 0x1, PT ;  /* 0x000000010300780c */ /* 0x000fda0003f05270 */
[----:B------:R-:W-:-:S05]  /*8210*/  @P0 IMAD.HI.U32 R3, R0, c[0x0][0x330], RZ ;  /* 0x0000cc0000030a27 */ /* 0x000fca00078e00ff */
[----:B------:R-:W-:Y:S02]  /*8220*/  @P0 SHF.R.U32.HI R0, RZ, c[0x0][0x334], R3 ;  /* 0x0000cd00ff000a19 */ /* 0x000fe40000011603 */
.L_x_2286:
[----:B------:R-:W-:Y:S05]  /*8230*/  BSYNC B0 ;  /* 0x0000000000007941 */ /* 0x000fea0003800000 */
.L_x_2284:
[----:B------:R-:W-:-:S05]  /*8240*/  IMAD R0, R0, c[0x0][0x32c], RZ ;  /* 0x0000cb0000007a24 */ /* 0x000fca00078e02ff */
[----:B------:R-:W-:-:S04]  /*8250*/  IMNMX R2, R2, R0, !PT ;  /* 0x0000000002027217 */ /* 0x000fc80007800200 */
.L_x_2283:
        /* <DEDUP_REMOVED lines=37> */
.L_x_2288:
[----:B------:R-:W-:Y:S05]  /*84b0*/  BSYNC B0 ;  /* 0x0000000000007941 */ /* 0x000fea0003800000 */
.L_x_2287:
        /* <DEDUP_REMOVED lines=61> */
[----:B------:R-:W-:Y:S01]  /*8890*/  SHF.R.S32.HI R0, RZ, 0x1f, R135 ;  /* 0x0000001fff007819 */ /* 0x000fe20000011487 */
[----:B------:R-:W-:Y:S01]  /*88a0*/  IMAD R4, R217, 0x20, R232 ;  /* 0x00000020d9047824 */ /* 0x000fe200078e02e8 */
        /* <DEDUP_REMOVED lines=11> */
[----:B-1----:R-:W-:-:S05]  /*8960*/  IMAD.WIDE.U32 R2, R135, c[0x0][0x178], RZ ;  /* 0x00005e0087027a25 */ /* 0x002fca00078e00ff */
[----:B------:R-:W-:Y:S02]  /*8970*/  IADD3 R3, R3, R0, RZ ;  /* 0x0000000003037210 */ /* 0x000fe40007ffe0ff */
        /* <DEDUP_REMOVED lines=19> */
[----:B------:R-:W-:Y:S01]  /*8ab0*/  IMAD R0, R5, c[0x0][0x1a8], RZ ;  /* 0x00006a0005007a24 */ /* 0x000fe200078e02ff */
[----:B------:R-:W-:-:S03]  /*8ac0*/  IADD3 R5, R232, R227, RZ ;  /* 0x000000e3e8057210 */ /* 0x000fc60007ffe0ff */
[C---:B------:R-:W-:Y:S02]  /*8ad0*/  IMAD R0, R4.reuse, c[0x0][0x1ac], R0 ;  /* 0x00006b0004007a24 */ /* 0x040fe400078e0200 */
[----:B------:R-:W-:-:S04]  /*8ae0*/  IMAD.WIDE.U32 R2, R4, c[0x0][0x1a8], R2 ;  /* 0x00006a0004027a25 */ /* 0x000fc800078e0002 */
[----:B------:R-:W-:Y:S01]  /*8af0*/  IMAD.IADD R0, R3, 0x1, R0 ;  /* 0x0000000103007824 */ /* 0x000fe200078e0200 */
[----:B------:R-:W-:-:S04]  /*8b00*/  LEA R13, P0, R2, c[0x0][0x160], 0x1 ;  /* 0x00005800020d7a11 */ /* 0x000fc800078008ff */
[----:B------:R-:W-:Y:S01]  /*8b10*/  LEA.HI.X R12, R2, c[0x0][0x164], R0, 0x1, P0 ;  /* 0x00005900020c7a11 */ /* 0x000fe200000f0c00 */
[----:B------:R-:W-:Y:S01]  /*8b20*/  @!P1 IMAD.MOV.U32 R14, RZ, RZ, R239 ;  /* 0x000000ffff0e9224 */ /* 0x000fe200078e00ef */
[----:B------:R-:W-:Y:S05]  /*8b30*/  BRA.DIV ~URZ, `(.L_x_2290) ;  /* 0x0001bae27f007947 */ /* 0x000fea000b800000 */
[----:B------:R1:W2:Y:S02]  /*8b40*/  SHFL.IDX PT, R4, R12, RZ, 0x181f ;  /* 0x00181fff0c047589 */ /* 0x0002a400000e0000 */
.L_x_2494:
[----:B------:R-:W-:Y:S05]  /*8b50*/  BRA.DIV ~URZ, `(.L_x_2291) ;  /* 0x0001bb327f007947 */ /* 0x000fea000b800000 */
[----:B------:R3:W4:Y:S02]  /*8b60*/  SHFL.IDX PT, R0, R13, RZ, 0x181f ;  /* 0x00181fff0d007589 */ /* 0x00072400000e0000 */
.L_x_2495:
[----:B------:R-:W-:Y:S01]  /*8b70*/  IMAD R37, R211, c[0x0][0x2c4], RZ ;  /* 0x0000b100d3257a24 */ /* 0x000fe200078e02ff */
[----:B------:R-:W-:Y:S04]  /*8b80*/  BSSY B0, `(.L_x_2292) ;  /* 0x000000f000007945 */ /* 0x000fe80003800000 */
[----:B------:R-:W-:-:S13]  /*8b90*/  ISETP.GE.AND P0, PT, R5, R37, PT ;  /* 0x000000250500720c */ /* 0x000fda0003f06270 */
[----:B------:R-:W-:Y:S05]  /*8ba0*/  @P0 BRA `(.L_x_2293) ;  /* 0x000000c000000947 */ /* 0x000fea0003800000 */
[-C--:B----4-:R-:W-:Y:S02]  /*8bb0*/  LEA R8, P0, R200, R0.reuse, 0x1 ;  /* 0x00000000c8087211 */ /* 0x090fe400078008ff */
[----:B------:R-:W-:Y:S02]  /*8bc0*/  LEA R6, P1, R202, R0, 0x1 ;  /* 0x00000000ca067211 */ /* 0x000fe400078208ff */
[----:B--2---:R-:W-:Y:S02]  /*8bd0*/  LEA.HI.X R9, R200, R4, R201, 0x1, P0 ;  /* 0x00000004c8097211 */ /* 0x004fe400000f0cc9 */
[----:B------:R-:W-:Y:S02]  /*8be0*/  LEA R2, P0, R196, R0, 0x1 ;  /* 0x00000000c4027211 */ /* 0x000fe400078008ff */
        /* <DEDUP_REMOVED lines=8> */
.L_x_2293:
[----:B------:R-:W-:Y:S05]  /*8c70*/  BSYNC B0 ;  /* 0x0000000000007941 */ /* 0x000fea0003800000 */
.L_x_2292:
[----:B------:R-:W-:Y:S05]  /*8c80*/  BRA.DIV ~URZ, `(.L_x_2294) ;  /* 0x0001ba727f007947 */ /* 0x000fea000b800000 */
[----:B--2---:R2:W1:Y:S04]  /*8c90*/  SHFL.IDX PT, R4, R12, 0x1, 0x181f ;  /* 0x00381f000c047f89 */ /* 0x00446800000e0000 */
[----:B----4-:R2:W4:Y:S02]  /*8ca0*/  SHFL.IDX PT, R0, R13, 0x1, 0x181f ;  /* 0x00381f000d007f89 */ /* 0x01052400000e0000 */
.L_x_2496:
[----:B------:R-:W-:Y:S01]  /*8cb0*/  IADD3 R2, R5, 0x20, RZ ;  /* 0x0000002005027810 */ /* 0x000fe20007ffe0ff */
[----:B------:R-:W-:Y:S03]  /*8cc0*/  BSSY B0, `(.L_x_2295) ;  /* 0x000000f000007945 */ /* 0x000fe60003800000 */
[----:B------:R-:W-:-:S13]  /*8cd0*/  ISETP.GE.AND P0, PT, R2, R37, PT ;  /* 0x000000250200720c */ /* 0x000fda0003f06270 */
[----:B------:R-:W-:Y:S05]  /*8ce0*/  @P0 BRA `(.L_x_2296) ;  /* 0x000000c000000947 */ /* 0x000fea0003800000 */
[-C--:B----4-:R-:W-:Y:S02]  /*8cf0*/  LEA R8, P0, R200, R0.reuse, 0x1 ;  /* 0x00000000c8087211 */ /* 0x090fe400078008ff */
[----:B------:R-:W-:Y:S02]  /*8d00*/  LEA R6, P1, R202, R0, 0x1 ;  /* 0x00000000ca067211 */ /* 0x000fe400078208ff */
[----:B-1----:R-:W-:Y:S02]  /*8d10*/  LEA.HI.X R9, R200, R4, R201, 0x1, P0 ;  /* 0x00000004c8097211 */ /* 0x002fe400000f0cc9 */
        /* <DEDUP_REMOVED lines=9> */
.L_x_2296:
[----:B------:R-:W-:Y:S05]  /*8db0*/  BSYNC B0 ;  /* 0x0000000000007941 */ /* 0x000fea0003800000 */
.L_x_2295:
[----:B------:R-:W-:Y:S05]  /*8dc0*/  BRA.DIV ~URZ, `(.L_x_2297) ;  /* 0x0001ba027f007947 */ /* 0x000fea000b800000 */
[----:B-1----:R1:W2:Y:S02]  /*8dd0*/  SHFL.IDX PT, R4, R12, 0x2, 0x181f ;  /* 0x00581f000c047f89 */ /* 0x0022a400000e0000 */
.L_x_2497:
[----:B------:R-:W-:Y:S05]  /*8de0*/  BRA.DIV ~URZ, `(.L_x_2298) ;  /* 0x0001ba527f007947 */ /* 0x000fea000b800000 */
[----:B----4-:R4:W1:Y:S02]  /*8df0*/  SHFL.IDX PT, R0, R13, 0x2, 0x181f ;  /* 0x00581f000d007f89 */ /* 0x01086400000e0000 */
.L_x_2498:
[----:B------:R-:W-:Y:S01]  /*8e00*/  IADD3 R2, R5, 0x40, RZ ;  /* 0x0000004005027810 */ /* 0x000fe20007ffe0ff */
[----:B------:R-:W-:Y:S03]  /*8e10*/  BSSY B0, `(.L_x_2299) ;  /* 0x000000f000007945 */ /* 0x000fe60003800000 */
[----:B------:R-:W-:-:S13]  /*8e20*/  ISETP.GE.AND P0, PT, R2, R37, PT ;  /* 0x000000250200720c */ /* 0x000fda0003f06270 */
[----:B------:R-:W-:Y:S05]  /*8e30*/  @P0 BRA `(.L_x_2300) ;  /* 0x000000c000000947 */ /* 0x000fea0003800000 */
[-C--:B-1----:R-:W-:Y:S02]  /*8e40*/  LEA R8, P0, R200, R0.reuse, 0x1 ;  /* 0x00000000c8087211 */ /* 0x082fe400078008ff */
        /* <DEDUP_REMOVED lines=11> */
.L_x_2300:
[----:B------:R-:W-:Y:S05]  /*8f00*/  BSYNC B0 ;  /* 0x0000000000007941 */ /* 0x000fea0003800000 */
.L_x_2299:
[----:B------:R-:W-:Y:S05]  /*8f10*/  BRA.DIV ~URZ, `(.L_x_2301) ;  /* 0x0001b9927f007947 */ /* 0x000fea000b800000 */
[----:B--2---:R2:W3:Y:S04]  /*8f20*/  SHFL.IDX PT, R4, R12, 0x3, 0x181f ;  /* 0x00781f000c047f89 */ /* 0x0044e800000e0000 */
[----:B-1----:R2:W1:Y:S02]  /*8f30*/  SHFL.IDX PT, R0, R13, 0x3, 0x181f ;  /* 0x00781f000d007f89 */ /* 0x00246400000e0000 */
.L_x_2499:
[----:B------:R-:W-:Y:S01]  /*8f40*/  IADD3 R2, R5, 0x60, RZ ;  /* 0x0000006005027810 */ /* 0x000fe20007ffe0ff */
[----:B-----5:R-:W-:-:S03]  /*8f50*/  IMAD.WIDE.U32 R220, R14, c[0x0][0x2b0], RZ ;  /* 0x0000ac000edc7a25 */ /* 0x020fc600078e00ff */
[----:B------:R-:W-:-:S13]  /*8f60*/  ISETP.GE.AND P0, PT, R2, R37, PT ;  /* 0x000000250200720c */ /* 0x000fda0003f06270 */
        /* <DEDUP_REMOVED lines=31> */
[----:B------:R-:W-:Y:S01]  /*9160*/  IMAD.WIDE.U32 R222, R15, c[0x0][0x210], RZ ;  /* 0x000084000fde7a25 */ /* 0x000fe200078e00ff */
[----:B------:R-:W-:-:S03]  /*9170*/  SHF.L.U64.HI R16, R200, 0x1, R201 ;  /* 0x00000001c8107819 */ /* 0x000fc600000102c9 */
[C---:B------:R-:W-:Y:S01]  /*9180*/  IMAD.SHL.U32 R17, R202.reuse, 0x2, RZ ;  /* 0x00000002ca117824 */ /* 0x040fe200078e00ff */
[----:B------:R-:W-:Y:S01]  /*9190*/  SHF.L.U64.HI R19, R202, 0x1, R213 ;  /* 0x00000001ca137819 */ /* 0x000fe200000102d5 */
[----:B------:R-:W-:Y:S01]  /*91a0*/  IMAD.MOV.U32 R0, RZ, RZ, R2 ;  /* 0x000000ffff007224 */ /* 0x000fe200078e0002 */
[----:B------:R-:W-:Y:S01]  /*91b0*/  @P6 SHF.R.U32.HI R0, RZ, c[0x0][0x2c0], R3 ;  /* 0x0000b000ff006a19 */ /* 0x000fe20000011603 */
[----:B------:R-:W-:Y:S02]  /*91c0*/  IMAD.IADD R101, R210, 0x1, -R104 ;  /* 0x00000001d2657824 */ /* 0x000fe400078e0a68 */
[----:B------:R-:W-:Y:S01]  /*91d0*/  IMAD.SHL.U32 R20, R196, 0x2, RZ ;  /* 0x00000002c4147824 */ /* 0x000fe200078e00ff */
[----:B------:R-:W-:Y:S02]  /*91e0*/  @!P0 IADD3 R3, P1, R0, R220, RZ ;  /* 0x000000dc00038210 */ /* 0x000fe40007f3e0ff */
[----:B------:R-:W-:Y:S02]  /*91f0*/  SHF.L.U64.HI R18, R196, 0x1, R212 ;  /* 0x00000001c4127819 */ /* 0x000fe400000102d4 */
[----:B------:R-:W-:-:S02]  /*9200*/  @!P0 LEA.HI.X.SX32 R5, R0, R225, 0x1, P1 ;  /* 0x000000e100058211 */ /* 0x000fc400008f0eff */
[C---:B------:R-:W-:Y:S02]  /*9210*/  @!P0 LEA R4, P1, R3.reuse, c[0x0][0x2a0], 0x2 ;  /* 0x0000a80003048a11 */ /* 0x040fe400078210ff */
[----:B------:R-:W-:Y:S02]  /*9220*/  ISETP.GT.AND P5, PT, R22, 0x3f, PT ;  /* 0x0000003f1600780c */ /* 0x000fe40003fa4270 */
[----:B------:R-:W-:Y:S02]  /*9230*/  @!P0 LEA.HI.X R5, R3, c[0x0][0x2a4], R5, 0x2, P1 ;  /* 0x0000a90003058a11 */ /* 0x000fe400008f1405 */
[----:B------:R-:W-:-:S03]  /*9240*/  @P6 LOP3.LUT R205, R205, 0x8, RZ, 0xfc, !PT ;  /* 0x00000008cdcd6812 */ /* 0x000fc600078efcff */
[----:B------:R1:W3:Y:S01]  /*9250*/  @!P0 LDG.E R190, [R4.64] ;  /* 0x0000000c04be8981 */ /* 0x0002e2000c1e1900 */
[----:B------:R-:W-:Y:S01]  /*9260*/  IMAD.MOV R0, RZ, RZ, -R0 ;  /* 0x000000ffff007224 */ /* 0x000fe200078e0a00 */
[----:B------:R-:W-:Y:S01]  /*9270*/  LOP3.LUT R205, R205, 0xfffffffe, RZ, 0xc0, !PT ;  /* 0xfffffffecdcd7812 */ /* 0x000fe200078ec0ff */
[----:B------:R-:W-:Y:S01]  /*9280*/  IMAD R224, R15, c[0x0][0x1ec], R219 ;  /* 0x00007b000fe07a24 */ /* 0x000fe200078e02db */
[----:B------:R-:W-:Y:S01]  /*9290*/  BSSY B0, `(.L_x_2302) ;  /* 0x00000a5000007945 */ /* 0x000fe20003800000 */
[----:B------:R-:W-:Y:S01]  /*92a0*/  IMAD R192, R0, c[0x0][0x2b8], R2 ;  /* 0x0000ae0000c07a24 */ /* 0x000fe200078e0202 */
[----:B------:R-:W-:Y:S01]  /*92b0*/  @P5 LOP3.LUT R205, R205, 0x1, RZ, 0xfc, !PT ;  /* 0x00000001cdcd5812 */ /* 0x000fe200078efcff */
[----:B--2---:R-:W-:Y:S02]  /*92c0*/  IMAD.IADD R12, R101, 0x1, -R232 ;  /* 0x00000001650c7824 */ /* 0x004fe400078e0ae8 */
[----:B------:R-:W-:-:S03]  /*92d0*/  IMAD.WIDE.U32 R2, R192, c[0x0][0x1e0], RZ ;  /* 0x00007800c0027a25 */ /* 0x000fc600078e00ff */
[----:B------:R-:W-:Y:S01]  /*92e0*/  ISETP.GE.AND P1, PT, R12, 0x1, PT ;  /* 0x000000010c00780c */ /* 0x000fe20003f26270 */
[----:B------:R-:W-:Y:S02]  /*92f0*/  IMAD R226, R15, c[0x0][0x214], R223 ;  /* 0x000085000fe27a24 */ /* 0x000fe400078e02df */
[----:B------:R-:W-:Y:S01]  /*9300*/  IMAD.SHL.U32 R15, R200, 0x2, RZ ;  /* 0x00000002c80f7824 */ /* 0x000fe200078e00ff */
[----:B-1----:R-:W-:-:S09]  /*9310*/  SHF.R.S32.HI R4, RZ, 0x1f, R192 ;  /* 0x0000001fff047819 */ /* 0x002fd200000114c0 */
[----:B------:R-:W-:Y:S02]  /*9320*/  @P1 ISETP.GE.AND P3, PT, R200, c[0x0][0x1d4], PT ;  /* 0x00007500c8001a0c */ /* 0x000fe40003f66270 */
[----:B------:R-:W-:Y:S01]  /*9330*/  @P1 ISETP.GE.AND P2, PT, R202, c[0x0][0x1d4], PT ;  /* 0x00007500ca001a0c */ /* 0x000fe20003f46270 */
[C---:B------:R-:W-:Y:S02]  /*9340*/  IMAD R0, R4.reuse, c[0x0][0x1e0], RZ ;  /* 0x0000780004007a24 */ /* 0x040fe400078e02ff */
[----:B------:R-:W-:Y:S02]  /*9350*/  IMAD R6, R4, c[0x0][0x208], RZ ;  /* 0x0000820004067a24 */ /* 0x000fe400078e02ff */
[C---:B------:R-:W-:Y:S02]  /*9360*/  IMAD R0, R192.reuse, c[0x0][0x1e4], R0 ;  /* 0x00007900c0007a24 */ /* 0x040fe400078e0200 */
[----:B------:R-:W-:Y:S02]  /*9370*/  IMAD R6, R192, c[0x0][0x20c], R6 ;  /* 0x00008300c0067a24 */ /* 0x000fe400078e0206 */
[----:B------:R-:W-:Y:S01]  /*9380*/  IMAD.IADD R3, R3, 0x1, R0 ;  /* 0x0000000103037824 */ /* 0x000fe200078e0200 */
[----:B---3--:R-:W-:-:S03]  /*9390*/  SHF.R.S32.HI R14, RZ, 0x1f, R190 ;  /* 0x0000001fff0e7819 */ /* 0x008fc600000114be */
[----:B------:R-:W-:-:S04]  /*93a0*/  IMAD.WIDE.U32 R2, R190, c[0x0][0x1f0], R2 ;  /* 0x00007c00be027a25 */ /* 0x000fc800078e0002 */
[----:B------:R-:W-:-:S04]  /*93b0*/  IMAD R0, R14, c[0x0][0x1f0], RZ ;  /* 0x00007c000e007a24 */ /* 0x000fc800078e02ff */
[----:B------:R-:W-:Y:S01]  /*93c0*/  IMAD R5, R190, c[0x0][0x1f4], R0 ;  /* 0x00007d00be057a24 */ /* 0x000fe200078e0200 */
[----:B------:R-:W-:-:S04]  /*93d0*/  IADD3 R0, P0, R2, R218, RZ ;  /* 0x000000da02007210 */ /* 0x000fc80007f1e0ff */
[----:B------:R-:W-:Y:S02]  /*93e0*/  IADD3.X R3, R224, R3, R5, P0, !PT ;  /* 0x00000003e0037210 */ /* 0x000fe400007fe405 */
[----:B------:R-:W-:-:S04]  /*93f0*/  LEA R2, P0, R0, c[0x0][0x1c8], 0x1 ;  /* 0x0000720000027a11 */ /* 0x000fc800078008ff */
[----:B------:R-:W-:Y:S01]  /*9400*/  LEA.HI.X R5, R0, c[0x0][0x1cc], R3, 0x1, P0 ;  /* 0x0000730000057a11 */ /* 0x000fe200000f0c03 */
[----:B------:R-:W-:Y:S04]  /*9410*/  SHFL.IDX PT, R9, R2, 0x1, 0x181f ;  /* 0x00381f0002097f89 */ /* 0x000fe800000e0000 */
[----:B------:R1:W2:Y:S04]  /*9420*/  SHFL.IDX PT, R0, R2, RZ, 0x181f ;  /* 0x00181fff02007589 */ /* 0x0002a800000e0000 */
[----:B------:R-:W3:Y:S04]  /*9430*/  SHFL.IDX PT, R8, R5, RZ, 0x181f ;  /* 0x00181fff05087589 */ /* 0x000ee800000e0000 */
[----:B----4-:R3:W4:Y:S01]  /*9440*/  SHFL.IDX PT, R13, R5, 0x1, 0x181f ;  /* 0x00381f00050d7f89 */ /* 0x01072200000e0000 */
[----:B-1----:R-:W-:Y:S01]  /*9450*/  IMAD.WIDE.U32 R2, R192, c[0x0][0x208], RZ ;  /* 0x00008200c0027a25 */ /* 0x002fe200078e00ff */
[----:B--2---:R-:W-:-:S03]  /*9460*/  @P1 LEA R4, P0, R200, R0, 0x1 ;  /* 0x00000000c8041211 */ /* 0x004fc600078008ff */
[----:B------:R-:W-:Y:S01]  /*9470*/  IMAD.IADD R3, R3, 0x1, R6 ;  /* 0x0000000103037824 */ /* 0x000fe200078e0206 */
[----:B------:R-:W-:Y:S02]  /*9480*/  @P1 LEA R6, P4, R202, R0, 0x1 ;  /* 0x00000000ca061211 */ /* 0x000fe400078808ff */
[-C--:B---3--:R-:W-:Y:S01]  /*9490*/  @P1 LEA.HI.X R5, R200, R8.reuse, R201, 0x1, P0 ;  /* 0x00000008c8051211 */ /* 0x088fe200000f0cc9 */
[----:B------:R-:W-:Y:S01]  /*94a0*/  IMAD.WIDE.U32 R2, R190, c[0x0][0x218], R2 ;  /* 0x00008600be027a25 */ /* 0x000fe200078e0002 */
[----:B------:R-:W-:Y:S02]  /*94b0*/  ISETP.GE.AND P0, PT, R12, 0x21, PT ;  /* 0x000000210c00780c */ /* 0x000fe40003f06270 */
[----:B------:R-:W-:Y:S01]  /*94c0*/  @P1 LEA.HI.X R7, R202, R8, R213, 0x1, P4 ;  /* 0x00000008ca071211 */ /* 0x000fe200020f0cd5 */
[----:B------:R1:W-:Y:S04]  /*94d0*/  @P1 LDGSTS.E.BYPASS.LTC128B.128 [R144+0xc100], [R4.64], !P3 ;  /* 0x0c10000004901fae */ /* 0x0003e8000d901d4c */
[----:B------:R2:W-:Y:S06]  /*94e0*/  @P1 LDGSTS.E.BYPASS.LTC128B.128 [R144+0xe100], [R6.64], !P2 ;  /* 0x0e10000006901fae */ /* 0x0005ec000d101d4c */
[----:B------:R-:W-:Y:S01]  /*94f0*/  @P0 ISETP.GE.AND P4, PT, R200, c[0x0][0x1d4], PT ;  /* 0x00007500c8000a0c */ /* 0x000fe20003f86270 */
[----:B-1----:R-:W-:Y:S01]  /*9500*/  IMAD R5, R14, c[0x0][0x218], RZ ;  /* 0x000086000e057a24 */ /* 0x002fe200078e02ff */
[----:B------:R-:W-:-:S02]  /*9510*/  @P1 LEA R4, P2, R196, R0, 0x1 ;  /* 0x00000000c4041211 */ /* 0x000fc400078408ff */
[----:B------:R-:W-:Y:S01]  /*9520*/  IADD3 R0, P3, R2, R222, RZ ;  /* 0x000000de02007210 */ /* 0x000fe20007f7e0ff */
[----:B--2---:R-:W-:Y:S01]  /*9530*/  IMAD R6, R190, c[0x0][0x21c], R5 ;  /* 0x00008700be067a24 */ /* 0x004fe200078e0205 */
[----:B------:R-:W-:Y:S02]  /*9540*/  @P1 LEA.HI.X R5, R196, R8, R212, 0x1, P2 ;  /* 0x00000008c4051211 */ /* 0x000fe400010f0cd4 */
[----:B------:R-:W-:Y:S02]  /*9550*/  @P0 LEA R2, P2, R200, R9, 0x1 ;  /* 0x00000009c8020211 */ /* 0x000fe400078408ff */
[----:B------:R-:W-:Y:S02]  /*9560*/  IADD3.X R6, R226, R3, R6, P3, !PT ;  /* 0x00000003e2067210 */ /* 0x000fe40001ffe406 */
[----:B----4-:R-:W-:Y:S02]  /*9570*/  @P0 LEA.HI.X R3, R200, R13, R201, 0x1, P2 ;  /* 0x0000000dc8030211 */ /* 0x010fe400010f0cc9 */
[----:B------:R-:W-:-:S02]  /*9580*/  @P1 ISETP.GE.AND P2, PT, R196, c[0x0][0x1d4], PT ;  /* 0x00007500c4001a0c */ /* 0x000fc40003f46270 */
[----:B------:R-:W-:-:S04]  /*9590*/  LEA R8, P3, R0, c[0x0][0x1f8], 0x1 ;  /* 0x00007e0000087a11 */ /* 0x000fc800078608ff */
[----:B------:R-:W-:Y:S02]  /*95a0*/  LEA.HI.X R14, R0, c[0x0][0x1fc], R6, 0x1, P3 ;  /* 0x00007f00000e7a11 */ /* 0x000fe400018f0c06 */
[----:B------:R-:W1:Y:S01]  /*95b0*/  SHFL.IDX PT, R6, R8, RZ, 0x181f ;  /* 0x00181fff08067589 */ /* 0x000e6200000e0000 */
[----:B------:R-:W-:-:S03]  /*95c0*/  @P0 ISETP.GE.AND P3, PT, R202, c[0x0][0x1d4], PT ;  /* 0x00007500ca000a0c */ /* 0x000fc60003f66270 */
[----:B------:R-:W2:Y:S04]  /*95d0*/  SHFL.IDX PT, R7, R14, RZ, 0x181f ;  /* 0x00181fff0e077589 */ /* 0x000ea800000e0000 */
[----:B------:R3:W-:Y:S01]  /*95e0*/  @P1 LDGSTS.E.BYPASS.LTC128B.128 [R144+0x10100], [R4.64], !P2 ;  /* 0x1010000004901fae */ /* 0x0007e2000d101d4c */
[----:B------:R-:W-:-:S03]  /*95f0*/  @P0 ISETP.GE.AND P2, PT, R196, c[0x0][0x1d4], PT ;  /* 0x00007500c4000a0c */ /* 0x000fc60003f46270 */
[----:B------:R4:W-:Y:S01]  /*9600*/  @P0 LDGSTS.E.BYPASS.LTC128B.128 [R144+0xd100], [R2.64], !P4 ;  /* 0x0d10000002900fae */ /* 0x0009e2000e101d4c */
[----:B------:R-:W-:-:S03]  /*9610*/  ISETP.GE.AND P4, PT, R200, c[0x0][0x1d4], PT ;  /* 0x00007500c8007a0c */ /* 0x000fc60003f86270 */
[----:B------:R-:W5:Y:S01]  /*9620*/  SHFL.IDX PT, R0, R8, 0x1, 0x181f ;  /* 0x00381f0008007f89 */ /* 0x000f6200000e0000 */
[----:B---3--:R-:W-:-:S04]  /*9630*/  @P0 LEA R4, P1, R202, R9, 0x1 ;  /* 0x00000009ca040211 */ /* 0x008fc800078208ff */
[----:B------:R-:W-:Y:S02]  /*9640*/  @P0 LEA.HI.X R5, R202, R13, R213, 0x1, P1 ;  /* 0x0000000dca050211 */ /* 0x000fe400008f0cd5 */
[----:B----4-:R-:W-:-:S03]  /*9650*/  @P0 LEA R2, P1, R196, R9, 0x1 ;  /* 0x00000009c4020211 */ /* 0x010fc600078208ff */
        /* <DEDUP_REMOVED lines=14> */
[----:B------:R-:W-:Y:S01]  /*9740*/  IMAD.X R3, R7, 0x1, R19, P0 ;  /* 0x0000000107037824 */ /* 0x000fe200000e0613 */
[----:B---3--:R-:W-:-:S04]  /*9750*/  IADD3 R4, P0, R6, R20, RZ ;  /* 0x0000001406047210 */ /* 0x008fc80007f1e0ff */
[----:B------:R1:W-:Y:S01]  /*9760*/  LDGSTS.E.BYPASS.LTC128B.128 [R144+0x2100], [R2.64], !P1 ;  /* 0x0210000002907fae */ /* 0x0003e2000c901d4c */
[----:B------:R-:W-:Y:S01]  /*9770*/  ISETP.GE.AND P1, PT, R196, c[0x0][0x1d4], PT ;  /* 0x00007500c4007a0c */ /* 0x000fe20003f26270 */
[----:B------:R-:W-:-:S03]  /*9780*/  IMAD.X R5, R7, 0x1, R18, P0 ;  /* 0x0000000107057824 */ /* 0x000fc600000e0612 */
[C---:B------:R-:W-:Y:S02]  /*9790*/  ISETP.LT.OR P0, PT, R12.reuse, 0x1, P1 ;  /* 0x000000010c00780c */ /* 0x040fe40000f01670 */
[----:B------:R-:W-:-:S11]  /*97a0*/  ISETP.LT.OR P1, PT, R12, 0x21, P1 ;  /* 0x000000210c00780c */ /* 0x000fd60000f21670 */
[----:B------:R2:W-:Y:S01]  /*97b0*/  LDGSTS.E.BYPASS.LTC128B.128 [R144+0x4100], [R4.64], !P0 ;  /* 0x0410000004907fae */ /* 0x0005e2000c101d4c */
[----:B-----5:R-:W-:-:S03]  /*97c0*/  IADD3 R8, P0, R0, R15, RZ ;  /* 0x0000000f00087210 */ /* 0x020fc60007f1e0ff */
[----:B-1----:R-:W1:Y:S02]  /*97d0*/  SHFL.IDX PT, R2, R14, 0x1, 0x181f ;  /* 0x00381f000e027f89 */ /* 0x002e6400000e0000 */
[----:B-1----:R-:W-:Y:S01]  /*97e0*/  IMAD.X R9, R2, 0x1, R16, P0 ;  /* 0x0000000102097824 */ /* 0x002fe200000e0610 */
[----:B------:R-:W-:-:S04]  /*97f0*/  IADD3 R6, P0, R0, R17, RZ ;  /* 0x0000001100067210 */ /* 0x000fc80007f1e0ff */
[----:B------:R1:W-:Y:S01]  /*9800*/  LDGSTS.E.BYPASS.LTC128B.128 [R144+0x1100], [R8.64], !P4 ;  /* 0x0110000008907fae */ /* 0x0003e2000e101d4c */
[----:B------:R-:W-:Y:S01]  /*9810*/  IMAD.X R7, R2, 0x1, R19, P0 ;  /* 0x0000000102077824 */ /* 0x000fe200000e0613 */
[----:B--2---:R-:W-:-:S04]  /*9820*/  IADD3 R4, P0, R0, R20, RZ ;  /* 0x0000001400047210 */ /* 0x004fc80007f1e0ff */
[----:B------:R1:W-:Y:S01]  /*9830*/  LDGSTS.E.BYPASS.LTC128B.128 [R144+0x3100], [R6.64], !P2 ;  /* 0x0310000006907fae */ /* 0x0003e2000d101d4c */
[----:B------:R-:W-:-:S05]  /*9840*/  IMAD.X R5, R2, 0x1, R18, P0 ;  /* 0x0000000102057824 */ /* 0x000fca00000e0612 */
[----:B------:R1:W-:Y:S04]  /*9850*/  LDGSTS.E.BYPASS.LTC128B.128 [R144+0x5100], [R4.64], !P1 ;  /* 0x0510000004907fae */ /* 0x0003e8000c901d4c */
[----:B------:R-:W0:Y:S01]  /*9860*/  LDGDEPBAR ;  /* 0x00000000000079af */ /* 0x000e220000000000 */
[----:B------:R-:W-:Y:S05]  /*9870*/  @!P3 BRA `(.L_x_2303) ;  /* 0x000004600000b947 */ /* 0x000fea0003800000 */
[----:B------:R-:W-:Y:S01]  /*9880*/  IADD3 R2, R22, R104, R228 ;  /* 0x0000006816027210 */ /* 0x000fe20007ffe0e4 */
[----:B------:R-:W-:-:S03]  /*9890*/  IMAD.MOV.U32 R190, RZ, RZ, RZ ;  /* 0x000000ffffbe7224 */ /* 0x000fc600078e00ff */
[----:B------:R-:W-:-:S05]  /*98a0*/  IADD3 R2, R2, -0x40, RZ ;  /* 0xffffffc002027810 */ /* 0x000fca0007ffe0ff */
[----:B------:R-:W-:-:S04]  /*98b0*/  @P6 IMAD.HI.U32 R3, R2, c[0x0][0x2bc], RZ ;  /* 0x0000af0002036a27 */ /* 0x000fc800078e00ff */
[----:B------:R-:W-:Y:S01]  /*98c0*/  IMAD.MOV.U32 R0, RZ, RZ, R2 ;  /* 0x000000ffff007224 */ /* 0x000fe200078e0002 */
[----:B------:R-:W-:-:S04]  /*98d0*/  @P6 SHF.R.U32.HI R0, RZ, c[0x0][0x2c0], R3 ;  /* 0x0000b000ff006a19 */ /* 0x000fc80000011603 */
[----:B------:R-:W-:-:S04]  /*98e0*/  @!P5 IADD3 R3, P0, R0, R220, RZ ;  /* 0x000000dc0003d210 */ /* 0x000fc80007f1e0ff */
[----:B-1----:R-:W-:Y:S02]  /*98f0*/  @!P5 LEA.HI.X.SX32 R5, R0, R225, 0x1, P0 ;  /* 0x000000e10005d211 */ /* 0x002fe400000f0eff */
        /* <DEDUP_REMOVED lines=20> */
.L_x_2500:
        /* <DEDUP_REMOVED lines=21> */
.L_x_2501:
        /* <DEDUP_REMOVED lines=21> */
.L_x_2303:
[----:B------:R-:W-:Y:S05]  /*9ce0*/  BSYNC B0 ;  /* 0x0000000000007941 */ /* 0x000fea0003800000 */
.L_x_2302:
[----:B------:R-:W-:Y:S01]  /*9cf0*/  ISETP.LT.AND P0, PT, RZ, c[0x0][0x27c], PT ;  /* 0x00009f00ff007a0c */ /* 0x000fe20003f01270 */
[----:B------:R-:W0:Y:S01]  /*9d00*/  LDGDEPBAR ;  /* 0x00000000000079af */ /* 0x000e220000000000 */
[----:B------:R-:W-:Y:S11]  /*9d10*/  BSSY B2, `(.L_x_2306) ;  /* 0x00006ab000027945 */ /* 0x000ff60003800000 */
[----:B------:R-:W-:Y:S05]  /*9d20*/  @P0 BRA `(.L_x_2307) ;  /* 0x0000002000000947 */ /* 0x000fea0003800000 */
[----:B------:R-:W-:-:S04]  /*9d30*/  DEPBAR.LE SB0, 0x3 ;  /* 0x000080c00000791a */ /* 0x000fc80000000000 */
[----:B------:R-:W-:Y:S05]  /*9d40*/  BRA `(.L_x_2308) ;  /* 0x00006a7000007947 */ /* 0x000fea0003800000 */
.L_x_2307:
[----:B------:R-:W-:Y:S01]  /*9d50*/  ULDC.U8 UR6, c[0x0][0x298] ;  /* 0x0000a60000067ab9 */ /* 0x000fe20000000000 */
[----:B------:R-:W-:Y:S01]  /*9d60*/  SHF.R.S32.HI R0, RZ, 0x1f, R134 ;  /* 0x0000001fff007819 */ /* 0x000fe20000011486 */
[----:B-1----:R-:W-:Y:S01]  /*9d70*/  IMAD.WIDE.U32 R4, R134, c[0x0][0x280], RZ ;  /* 0x0000a00086047a25 */ /* 0x002fe200078e00ff */
[----:B------:R-:W-:Y:S02]  /*9d80*/  ISETP.NE.AND P0, PT, RZ, UR6, PT ;  /* 0x00000006ff007c0c */ /* 0x000fe4000bf05270 */
        /* <DEDUP_REMOVED lines=10> */
[----:B------:R-:W-:Y:S02]  /*9e30*/  IMAD.MOV.U32 R8, RZ, RZ, c[0x0][0x2c4] ;  /* 0x0000b100ff087624 */ /* 0x000fe400078e00ff */
[----:B------:R-:W-:Y:S01]  /*9e40*/  IMAD.MOV.U32 R5, RZ, RZ, R7 ;  /* 0x000000ffff057224 */ /* 0x000fe200078e0007 */
[----:B------:R-:W-:Y:S01]  /*9e50*/  MOV R7, R6 ;  /* 0x0000000600077202 */ /* 0x000fe20000000f00 */
[----:B------:R-:W-:Y:S01]  /*9e60*/  IMAD.MOV.U32 R6, RZ, RZ, R2 ;  /* 0x000000ffff067224 */ /* 0x000fe200078e0002 */
[----:B------:R-:W-:-:S13]  /*9e70*/  ISETP.NE.AND P1, PT, R8, 0x1, PT ;  /* 0x000000010800780c */ /* 0x000fda0003f25270 */
[----:B------:R-:W-:-:S05]  /*9e80*/  @P1 IMAD.HI.U32 R3, R0, c[0x0][0x2c8], RZ ;  /* 0x0000b20000031a27 */ /* 0x000fca00078e00ff */
[----:B------:R-:W-:-:S04]  /*9e90*/  @P1 SHF.R.U32.HI R0, RZ, c[0x0][0x2cc], R3 ;  /* 0x0000b300ff001a19 */ /* 0x000fc80000011603 */
[----:B------:R-:W-:Y:S01]  /*9ea0*/  SHF.R.S32.HI R3, RZ, 0x1f, R0 ;  /* 0x0000001fff037819 */ /* 0x000fe20000011400 */
[----:B------:R-:W-:-:S04]  /*9eb0*/  IMAD.WIDE.U32 R4, R0, c[0x0][0x280], R4 ;  /* 0x0000a00000047a25 */ /* 0x000fc800078e0004 */
[C---:B------:R-:W-:Y:S01]  /*9ec0*/  IMAD R9, R3.reuse, c[0x0][0x280], RZ ;  /* 0x0000a00003097a24 */ /* 0x040fe200078e02ff */
[----:B------:R-:W-:Y:S01]  /*9ed0*/  LEA R27, P1, R4, c[0x0][0x270], 0x1 ;  /* 0x00009c00041b7a11 */ /* 0x000fe200078208ff */
[----:B------:R-:W-:Y:S02]  /*9ee0*/  IMAD R8, R3, c[0x0][0x290], RZ ;  /* 0x0000a40003087a24 */ /* 0x000fe400078e02ff */
[----:B------:R-:W-:-:S04]  /*9ef0*/  IMAD.WIDE.U32 R2, R0, c[0x0][0x290], R6 ;  /* 0x0000a40000027a25 */ /* 0x000fc800078e0006 */
[----:B------:R-:W-:Y:S01]  /*9f00*/  IMAD R6, R0, c[0x0][0x284], R9 ;  /* 0x0000a10000067a24 */ /* 0x000fe200078e0209 */
[----:B------:R-:W-:Y:S01]  /*9f10*/  LEA R32, P0, R2, c[0x0][0x288], 0x1 ;  /* 0x0000a20002207a11 */ /* 0x000fe200078008ff */
[----:B------:R-:W-:-:S03]  /*9f20*/  IMAD R0, R0, c[0x0][0x294], R8 ;  /* 0x0000a50000007a24 */ /* 0x000fc600078e0208 */
[----:B------:R-:W-:Y:S02]  /*9f30*/  IADD3 R6, R5, R6, RZ ;  /* 0x0000000605067210 */ /* 0x000fe40007ffe0ff */
[----:B------:R-:W-:Y:S02]  /*9f40*/  IADD3 R0, R3, R0, RZ ;  /* 0x0000000003007210 */ /* 0x000fe40007ffe0ff */
[----:B------:R-:W-:Y:S02]  /*9f50*/  LEA.HI.X R26, R4, c[0x0][0x274], R6, 0x1, P1 ;  /* 0x00009d00041a7a11 */ /* 0x000fe400008f0c06 */
[----:B------:R-:W-:Y:S01]  /*9f60*/  LEA.HI.X R13, R2, c[0x0][0x28c], R0, 0x1, P0 ;  /* 0x0000a300020d7a11 */ /* 0x000fe200000f0c00 */
[----:B------:R-:W-:Y:S05]  /*9f70*/  BRA.DIV ~URZ, `(.L_x_2310) ;  /* 0x0001acb27f007947 */ /* 0x000fea000b800000 */
[----:B------:R1:W2:Y:S02]  /*9f80*/  SHFL.IDX PT, R5, R26, RZ, 0x1c1f ;  /* 0x001c1fff1a057589 */ /* 0x0002a400000e0000 */
.L_x_2502:
[----:B------:R-:W-:Y:S05]  /*9f90*/  BRA.DIV ~URZ, `(.L_x_2311) ;  /* 0x0001ad027f007947 */ /* 0x000fea000b800000 */
[----:B------:R3:W4:Y:S04]  /*9fa0*/  SHFL.IDX PT, R4, R27, RZ, 0x1c1f ;  /* 0x001c1fff1b047589 */ /* 0x00072800000e0000 */
[----:B------:R3:W1:Y:S04]  /*9fb0*/  SHFL.IDX PT, R12, R13, RZ, 0x1c1f ;  /* 0x001c1fff0d0c7589 */ /* 0x00066800000e0000 */
[----:B------:R3:W2:Y:S02]  /*9fc0*/  SHFL.IDX PT, R0, R32, RZ, 0x1c1f ;  /* 0x001c1fff20007589 */ /* 0x0006a400000e0000 */
.L_x_2503:
        /* <DEDUP_REMOVED lines=16> */
[----:B---3--:R-:W3:Y:S04]  /*a0d0*/  LDL R3, [R1+0x14] ;  /* 0x0000140001037983 */ /* 0x008ee80000100800 */
[----:B----4-:R-:W4:Y:S04]  /*a0e0*/  LDL R15, [R1+0x10] ;  /* 0x00001000010f7983 */ /* 0x010f280000100800 */
[----:B--2---:R-:W2:Y:S01]  /*a0f0*/  LDL R14, [R1+0xc] ;  /* 0x00000c00010e7983 */ /* 0x004ea20000100800 */
[----:B------:R-:W-:-:S03]  /*a100*/  ISETP.GE.AND P0, PT, R149, c[0x0][0x27c], PT ;  /* 0x00009f0095007a0c */ /* 0x000fc60003f06270 */
[----:B------:R-:W2:Y:S04]  /*a110*/  LDL R9, [R1+0x8] ;  /* 0x0000080001097983 */ /* 0x000ea80000100800 */
[----:B------:R-:W2:Y:S06]  /*a120*/  LDL R33, [R1+0x4] ;  /* 0x0000040001217983 */ /* 0x000eac0000100800 */
[----:B------:R-:W-:-:S05]  /*a130*/  @!P0 IMAD.SHL.U32 R2, R149, 0x2, RZ ;  /* 0x0000000295028824 */ /* 0x000fca00078e00ff */
[----:B------:R-:W-:Y:S01]  /*a140*/  @!P0 IADD3 R6, P1, R4, R2, RZ ;  /* 0x0000000204068210 */ /* 0x000fe20007f3e0ff */
[----:B------:R-:W-:Y:S01]  /*a150*/  CS2R R18, SRZ ;  /* 0x0000000000127805 */ /* 0x000fe2000001ff00 */
[----:B------:R-:W-:Y:S01]  /*a160*/  CS2R R20, SRZ ;  /* 0x0000000000147805 */ /* 0x000fe2000001ff00 */
[----:B------:R-:W-:Y:S01]  /*a170*/  CS2R R22, SRZ ;  /* 0x0000000000167805 */ /* 0x000fe2000001ff00 */
[----:B------:R-:W-:Y:S01]  /*a180*/  CS2R R24, SRZ ;  /* 0x0000000000187805 */ /* 0x000fe2000001ff00 */
[----:B------:R-:W-:Y:S01]  /*a190*/  ISETP.GE.AND P2, PT, R145, c[0x0][0x27c], PT ;  /* 0x00009f0091007a0c */ /* 0x000fe20003f46270 */
[----:B------:R-:W-:Y:S01]  /*a1a0*/  CS2R R28, SRZ ;  /* 0x00000000001c7805 */ /* 0x000fe2000001ff00 */
[----:B------:R-:W-:Y:S01]  /*a1b0*/  CS2R R30, SRZ ;  /* 0x00000000001e7805 */ /* 0x000fe2000001ff00 */
[----:B------:R-:W-:Y:S01]  /*a1c0*/  CS2R R40, SRZ ;  /* 0x0000000000287805 */ /* 0x000fe2000001ff00 */
[----:B------:R-:W-:Y:S01]  /*a1d0*/  CS2R R38, SRZ ;  /* 0x0000000000267805 */ /* 0x000fe2000001ff00 */
[----:B------:R-:W-:Y:S01]  /*a1e0*/  CS2R R44, SRZ ;  /* 0x00000000002c7805 */ /* 0x000fe2000001ff00 */
[----:B------:R-:W-:Y:S01]  /*a1f0*/  CS2R R46, SRZ ;  /* 0x00000000002e7805 */ /* 0x000fe2000001ff00 */
[----:B---3--:R-:W-:-:S05]  /*a200*/  @!P0 SHF.L.U64.HI R3, R149, 0x1, R3 ;  /* 0x0000000195038819 */ /* 0x008fca0000010203 */
[----:B------:R-:W-:Y:S01]  /*a210*/  @!P0 IMAD.X R7, R5, 0x1, R3, P1 ;  /* 0x0000000105078824 */ /* 0x000fe200008e0603 */
[----:B------:R-:W-:-:S04]  /*a220*/  @!P0 IADD3 R2, P1, R0, R2, RZ ;  /* 0x0000000200028210 */ /* 0x000fc80007f3e0ff */
[----:B------:R3:W5:Y:S01]  /*a230*/  @!P0 LD.E.64 R18, [R6.64] ;  /* 0x0000000c06128980 */ /* 0x000762000c101b00 */
[----:B-1----:R-:W-:Y:S01]  /*a240*/  @!P0 IMAD.X R3, R12, 0x1, R3, P1 ;  /* 0x000000010c038824 */ /* 0x002fe200008e0603 */
[----:B------:R-:W-:-:S04]  /*a250*/  ISETP.GE.AND P1, PT, R146, c[0x0][0x27c], PT ;  /* 0x00009f0092007a0c */ /* 0x000fc80003f26270 */
[----:B------:R4:W5:Y:S09]  /*a260*/  @!P0 LD.E.64 R20, [R2.64] ;  /* 0x0000000c02148980 */ /* 0x000972000c101b00 */
[----:B------:R-:W-:-:S05]  /*a270*/  @!P1 IMAD.SHL.U32 R8, R146, 0x2, RZ ;  /* 0x0000000292089824 */ /* 0x000fca00078e00ff */
[----:B---3--:R-:W-:Y:S02]  /*a280*/  @!P1 IADD3 R6, P0, R4, R8, RZ ;  /* 0x0000000804069210 */ /* 0x008fe40007f1e0ff */
[----:B----4-:R-:W-:-:S05]  /*a290*/  @!P1 SHF.L.U64.HI R3, R146, 0x1, R15 ;  /* 0x0000000192039819 */ /* 0x010fca000001020f */
[----:B------:R-:W-:Y:S01]  /*a2a0*/  @!P1 IMAD.X R7, R5, 0x1, R3, P0 ;  /* 0x0000000105079824 */ /* 0x000fe200000e0603 */
[----:B------:R-:W-:-:S04]  /*a2b0*/  @!P1 IADD3 R2, P0, R0, R8, RZ ;  /* 0x0000000800029210 */ /* 0x000fc80007f1e0ff */
[----:B------:R1:W5:Y:S01]  /*a2c0*/  @!P1 LD.E.64 R22, [R6.64] ;  /* 0x0000000c06169980 */ /* 0x000362000c101b00 */
[----:B------:R-:W-:Y:S01]  /*a2d0*/  @!P1 IMAD.X R3, R12, 0x1, R3, P0 ;  /* 0x000000010c039824 */ /* 0x000fe200000e0603 */
[----:B------:R-:W-:-:S04]  /*a2e0*/  ISETP.GE.AND P0, PT, R148, c[0x0][0x27c], PT ;  /* 0x00009f0094007a0c */ /* 0x000fc80003f06270 */
[----:B------:R2:W5:Y:S09]  /*a2f0*/  @!P1 LD.E.64 R24, [R2.64] ;  /* 0x0000000c02189980 */ /* 0x000572000c101b00 */
[----:B------:R-:W-:-:S05]  /*a300*/  @!P0 IMAD.SHL.U32 R8, R148, 0x2, RZ ;  /* 0x0000000294088824 */ /* 0x000fca00078e00ff */
[----:B-1----:R-:W-:Y:S02]  /*a310*/  @!P0 IADD3 R6, P1, R4, R8, RZ ;  /* 0x0000000804068210 */ /* 0x002fe40007f3e0ff */
[----:B--2---:R-:W-:-:S05]  /*a320*/  @!P0 SHF.L.U64.HI R3, R148, 0x1, R14 ;  /* 0x0000000194038819 */ /* 0x004fca000001020e */
[----:B------:R-:W-:Y:S01]  /*a330*/  @!P0 IMAD.X R7, R5, 0x1, R3, P1 ;  /* 0x0000000105078824 */ /* 0x000fe200008e0603 */
[----:B------:R-:W-:Y:S01]  /*a340*/  @!P0 IADD3 R2, P1, R0, R8, RZ ;  /* 0x0000000800028210 */ /* 0x000fe20007f3e0ff */
[----:B------:R-:W-:-:S03]  /*a350*/  @!P2 IMAD.SHL.U32 R8, R145, 0x2, RZ ;  /* 0x000000029108a824 */ /* 0x000fc600078e00ff */
[----:B------:R1:W5:Y:S01]  /*a360*/  @!P0 LD.E.64 R28, [R6.64] ;  /* 0x0000000c061c8980 */ /* 0x000362000c101b00 */
[----:B------:R-:W-:-:S05]  /*a370*/  @!P0 IMAD.X R3, R12, 0x1, R3, P1 ;  /* 0x000000010c038824 */ /* 0x000fca00008e0603 */
[----:B------:R2:W5:Y:S01]  /*a380*/  @!P0 LD.E.64 R30, [R2.64] ;  /* 0x0000000c021e8980 */ /* 0x000562000c101b00 */
[----:B------:R-:W-:Y:S02]  /*a390*/  ISETP.GE.AND P1, PT, R142, c[0x0][0x27c], PT ;  /* 0x00009f008e007a0c */ /* 0x000fe40003f26270 */
[----:B-1----:R-:W-:Y:S02]  /*a3a0*/  @!P2 IADD3 R6, P0, R4, R8, RZ ;  /* 0x000000080406a210 */ /* 0x002fe40007f1e0ff */
[----:B--2---:R-:W-:-:S05]  /*a3b0*/  @!P2 SHF.L.U64.HI R3, R145, 0x1, R9 ;  /* 0x000000019103a819 */ /* 0x004fca0000010209 */
[----:B------:R-:W-:Y:S01]  /*a3c0*/  @!P2 IMAD.X R7, R5, 0x1, R3, P0 ;  /* 0x000000010507a824 */ /* 0x000fe200000e0603 */
[----:B------:R-:W-:-:S03]  /*a3d0*/  @!P2 IADD3 R2, P0, R0, R8, RZ ;  /* 0x000000080002a210 */ /* 0x000fc60007f1e0ff */
[----:B------:R-:W-:Y:S02]  /*a3e0*/  @!P1 IMAD.MOV.U32 R14, RZ, RZ, R0 ;  /* 0x000000ffff0e9224 */ /* 0x000fe400078e0000 */
[----:B------:R-:W-:Y:S01]  /*a3f0*/  @!P1 IMAD.MOV.U32 R15, RZ, RZ, R12 ;  /* 0x000000ffff0f9224 */ /* 0x000fe200078e000c */
[----:B------:R1:W5:Y:S01]  /*a400*/  @!P2 LD.E.64 R38, [R6.64] ;  /* 0x0000000c0626a980 */ /* 0x000362000c101b00 */
[----:B------:R-:W-:Y:S01]  /*a410*/  @!P2 IMAD.X R3, R12, 0x1, R3, P0 ;  /* 0x000000010c03a824 */ /* 0x000fe200000e0603 */
[----:B------:R-:W-:-:S04]  /*a420*/  ISETP.GE.AND P0, PT, R147, c[0x0][0x27c], PT ;  /* 0x00009f0093007a0c */ /* 0x000fc80003f06270 */
[----:B------:R2:W5:Y:S01]  /*a430*/  @!P2 LD.E.64 R40, [R2.64] ;  /* 0x0000000c0228a980 */ /* 0x000562000c101b00 */
[----:B------:R-:W-:Y:S01]  /*a440*/  CS2R R8, SRZ ;  /* 0x0000000000087805 */ /* 0x000fe2000001ff00 */
[----:B------:R-:W-:Y:S01]  /*a450*/  @!P1 IMAD.WIDE R14, R142, 0x2, R14 ;  /* 0x000000028e0e9825 */ /* 0x000fe200078e020e */
[----:B-1----:R-:W-:-:S03]  /*a460*/  CS2R R6, SRZ ;  /* 0x0000000000067805 */ /* 0x002fc6000001ff00 */
[----:B--2---:R-:W-:-:S03]  /*a470*/  @!P1 IMAD.MOV.U32 R2, RZ, RZ, R4 ;  /* 0x000000ffff029224 */ /* 0x004fc600078e0004 */
[----:B------:R1:W5:Y:S01]  /*a480*/  @!P1 LD.E.64 R6, [R14.64] ;  /* 0x0000000c0e069980 */ /* 0x000362000c101b00 */
[----:B------:R-:W-:-:S04]  /*a490*/  @!P1 IMAD.MOV.U32 R3, RZ, RZ, R5 ;  /* 0x000000ffff039224 */ /* 0x000fc800078e0005 */
[----:B------:R-:W-:-:S04]  /*a4a0*/  @!P1 IMAD.WIDE R16, R142, 0x2, R2 ;  /* 0x000000028e109825 */ /* 0x000fc800078e0202 */
[C---:B------:R-:W-:Y:S01]  /*a4b0*/  @!P0 IMAD.SHL.U32 R2, R147.reuse, 0x2, RZ ;  /* 0x0000000293028824 */ /* 0x040fe200078e00ff */
[----:B------:R1:W5:Y:S01]  /*a4c0*/  @!P1 LD.E.64 R8, [R16.64] ;  /* 0x0000000c10089980 */ /* 0x000362000c101b00 */
[----:B------:R-:W-:-:S03]  /*a4d0*/  @!P0 SHF.L.U64.HI R3, R147, 0x1, R33 ;  /* 0x0000000193038819 */ /* 0x000fc60000010221 */
[----:B------:R-:W-:-:S05]  /*a4e0*/  @!P0 IADD3 R4, P1, R4, R2, RZ ;  /* 0x0000000204048210 */ /* 0x000fca0007f3e0ff */
[----:B------:R-:W-:Y:S01]  /*a4f0*/  @!P0 IMAD.X R5, R5, 0x1, R3, P1 ;  /* 0x0000000105058824 */ /* 0x000fe200008e0603 */
[----:B------:R-:W-:-:S04]  /*a500*/  @!P0 IADD3 R2, P1, R0, R2, RZ ;  /* 0x0000000200028210 */ /* 0x000fc80007f3e0ff */
[----:B------:R1:W5:Y:S01]  /*a510*/  @!P0 LD.E.64 R44, [R4.64] ;  /* 0x0000000c042c8980 */ /* 0x000362000c101b00 */
[----:B------:R-:W-:-:S05]  /*a520*/  @!P0 IMAD.X R3, R12, 0x1, R3, P1 ;  /* 0x000000010c038824 */ /* 0x000fca00008e0603 */
[----:B------:R1:W5:Y:S03]  /*a530*/  @!P0 LD.E.64 R46, [R2.64] ;  /* 0x0000000c022e8980 */ /* 0x000366000c101b00 */
.L_x_2313:
[----:B------:R-:W-:Y:S05]  /*a540*/  BSYNC B0 ;  /* 0x0000000000007941 */ /* 0x000fea0003800000 */
.L_x_2312:
[----:B-1---5:R-:W-:Y:S02]  /*a550*/  IMAD.MOV.U32 R3, RZ, RZ, R45 ;  /* 0x000000ffff037224 */ /* 0x022fe400078e002d */
[----:B------:R-:W-:Y:S02]  /*a560*/  IMAD.MOV.U32 R2, RZ, RZ, R38 ;  /* 0x000000ffff027224 */ /* 0x000fe400078e0026 */
[----:B--2---:R-:W-:Y:S01]  /*a570*/  IMAD.MOV.U32 R0, RZ, RZ, R39 ;  /* 0x000000ffff007224 */ /* 0x004fe200078e0027 */
[----:B------:R-:W-:Y:S01]  /*a580*/  PRMT R82, R82, 0x5410, R3 ;  /* 0x0000541052527816 */ /* 0x000fe20000000003 */
[----:B----4-:R-:W-:Y:S01]  /*a590*/  IMAD.MOV.U32 R4, RZ, RZ, R44 ;  /* 0x000000ffff047224 */ /* 0x010fe200078e002c */
[----:B------:R-:W-:Y:S01]  /*a5a0*/  PRMT R77, R77, 0x5410, R2 ;  /* 0x000054104d4d7816 */ /* 0x000fe20000000002 */
[----:B------:R-:W-:Y:S01]  /*a5b0*/  IMAD.MOV.U32 R3, RZ, RZ, R29 ;  /* 0x000000ffff037224 */ /* 0x000fe200078e001d */
[----:B------:R-:W-:Y:S01]  /*a5c0*/  PRMT R78, R78, 0x5410, R0 ;  /* 0x000054104e4e7816 */ /* 0x000fe20000000000 */
[----:B------:R-:W-:Y:S01]  /*a5d0*/  IMAD.MOV.U32 R2, RZ, RZ, R22 ;  /* 0x000000ffff027224 */ /* 0x000fe200078e0016 */
[----:B------:R-:W-:Y:S01]  /*a5e0*/  PRMT R81, R81, 0x5410, R4 ;  /* 0x0000541051517816 */ /* 0x000fe20000000004 */
[----:B------:R-:W-:Y:S01]  /*a5f0*/  IMAD.MOV.U32 R0, RZ, RZ, R23 ;  /* 0x000000ffff007224 */ /* 0x000fe200078e0017 */
[----:B------:R-:W-:-:S04]  /*a600*/  MOV R4, R28 ;  /* 0x0000001c00047202 */ /* 0x000fc80000000f00 */
        /* <DEDUP_REMOVED lines=14> */
[----:B------:R-:W-:Y:S02]  /*a6f0*/  PRMT R79, R79, 0x5410, R4 ;  /* 0x000054104f4f7816 */ /* 0x000fe40000000004 */
[----:B------:R-:W-:Y:S01]  /*a700*/  PRMT R76, R2, 0x5410, R0 ;  /* 0x00005410024c7816 */ /* 0x000fe20000000000 */
[----:B------:R-:W-:Y:S01]  /*a710*/  IMAD.MOV.U32 R2, RZ, RZ, R24 ;  /* 0x000000ffff027224 */ /* 0x000fe200078e0018 */
[----:B------:R-:W-:-:S02]  /*a720*/  MOV R4, R30 ;  /* 0x0000001e00047202 */ /* 0x000fc40000000f00 */
[----:B------:R-:W-:Y:S02]  /*a730*/  MOV R0, R25 ;  /* 0x0000001900007202 */ /* 0x000fe40000000f00 */
[----:B------:R-:W-:Y:S01]  /*a740*/  PRMT R74, R4, 0x5410, R3 ;  /* 0x00005410044a7816 */ /* 0x000fe20000000003 */
[----:B------:R-:W-:Y:S01]  /*a750*/  IMAD.MOV.U32 R4, RZ, RZ, R20 ;  /* 0x000000ffff047224 */ /* 0x000fe200078e0014 */
[----:B------:R-:W-:Y:S01]  /*a760*/  PRMT R72, R2, 0x5410, R0 ;  /* 0x0000541002487816 */ /* 0x000fe20000000000 */
[----:B------:R-:W-:Y:S01]  /*a770*/  IMAD.MOV.U32 R3, RZ, RZ, R21 ;  /* 0x000000ffff037224 */ /* 0x000fe200078e0015 */
[----:B------:R-:W-:Y:S01]  /*a780*/  MOV R2, R6 ;  /* 0x0000000600027202 */ /* 0x000fe20000000f00 */
[----:B------:R-:W-:-:S03]  /*a790*/  IMAD.MOV.U32 R0, RZ, RZ, R7 ;  /* 0x000000ffff007224 */ /* 0x000fc600078e0007 */
[----:B------:R-:W-:Y:S02]  /*a7a0*/  PRMT R70, R4, 0x5410, R3 ;  /* 0x0000541004467816 */ /* 0x000fe40000000003 */
[----:B------:R-:W-:Y:S01]  /*a7b0*/  PRMT R68, R2, 0x5410, R0 ;  /* 0x0000541002447816 */ /* 0x000fe20000000000 */
[----:B------:R-:W-:Y:S05]  /*a7c0*/  BRA.DIV ~URZ, `(.L_x_2314) ;  /* 0x0001a6027f007947 */ /* 0x000fea000b800000 */
[----:B------:R1:W2:Y:S04]  /*a7d0*/  SHFL.IDX PT, R5, R26, 0x1, 0x1c1f ;  /* 0x003c1f001a057f89 */ /* 0x0002a800000e0000 */
[----:B------:R1:W4:Y:S04]  /*a7e0*/  SHFL.IDX PT, R4, R27, 0x1, 0x1c1f ;  /* 0x003c1f001b047f89 */ /* 0x00032800000e0000 */
[----:B------:R1:W3:Y:S04]  /*a7f0*/  SHFL.IDX PT, R12, R13, 0x1, 0x1c1f ;  /* 0x003c1f000d0c7f89 */ /* 0x0002e800000e0000 */
[----:B------:R1:W1:Y:S02]  /*a800*/  SHFL.IDX PT, R0, R32, 0x1, 0x1c1f ;  /* 0x003c1f0020007f89 */ /* 0x00026400000e0000 */
.L_x_2504:
[----:B------:R-:W-:Y:S01]  /*a810*/  IADD3 R2, R36, 0x40, RZ ;  /* 0x0000004024027810 */ /* 0x000fe20007ffe0ff */
[----:B------:R-:W-:Y:S01]  /*a820*/  BSSY B0, `(.L_x_2315) ;  /* 0x0000055000007945 */ /* 0x000fe20003800000 */
[----:B------:R-:W-:Y:S01]  /*a830*/  CS2R R62, SRZ ;  /* 0x00000000003e7805 */ /* 0x000fe2000001ff00 */
[----:B------:R-:W-:Y:S01]  /*a840*/  CS2R R56, SRZ ;  /* 0x0000000000387805 */ /* 0x000fe2000001ff00 */
[----:B------:R-:W-:Y:S01]  /*a850*/  ISETP.GE.AND P0, PT, R2, R37, PT ;  /* 0x000000250200720c */ /* 0x000fe20003f06270 */
        /* <DEDUP_REMOVED lines=8> */
[----:B------:R-:W-:-:S04]  /*a8e0*/  CS2R R42, SRZ ;  /* 0x00000000002a7805 */ /* 0x000fc8000001ff00 */
[----:B------:R-:W-:Y:S05]  /*a8f0*/  @P0 BRA `(.L_x_2316) ;  /* 0x0000047000000947 */ /* 0x000fea0003800000 */
[----:B----4-:R-:W4:Y:S04]  /*a900*/  LDL R3, [R1+0x14] ;  /* 0x0000140001037983 */ /* 0x010f280000100800 */
[----:B-1-3--:R-:W3:Y:S01]  /*a910*/  LDL R26, [R1+0x10] ;  /* 0x00001000011a7983 */ /* 0x00aee20000100800 */
[----:B------:R-:W-:-:S03]  /*a920*/  ISETP.GE.AND P0, PT, R149, c[0x0][0x27c], PT ;  /* 0x00009f0095007a0c */ /* 0x000fc60003f06270 */
[----:B--2---:R-:W2:Y:S04]  /*a930*/  LDL R17, [R1+0xc] ;  /* 0x00000c0001117983 */ /* 0x004ea80000100800 */
[----:B------:R-:W2:Y:S06]  /*a940*/  LDL R16, [R1+0x8] ;  /* 0x0000080001107983 */ /* 0x000eac0000100800 */
[----:B------:R-:W-:-:S05]  /*a950*/  @!P0 IMAD.SHL.U32 R2, R149, 0x2, RZ ;  /* 0x0000000295028824 */ /* 0x000fca00078e00ff */
[----:B------:R-:W-:Y:S01]  /*a960*/  @!P0 IADD3 R14, P1, R4, R2, RZ ;  /* 0x00000002040e8210 */ /* 0x000fe20007f3e0ff */
[----:B------:R-:W-:Y:S01]  /*a970*/  CS2R R50, SRZ ;  /* 0x0000000000327805 */ /* 0x000fe2000001ff00 */
[----:B------:R-:W-:Y:S01]  /*a980*/  CS2R R48, SRZ ;  /* 0x0000000000307805 */ /* 0x000fe2000001ff00 */
[----:B------:R-:W-:Y:S01]  /*a990*/  CS2R R52, SRZ ;  /* 0x0000000000347805 */ /* 0x000fe2000001ff00 */
[----:B------:R-:W-:Y:S01]  /*a9a0*/  CS2R R54, SRZ ;  /* 0x0000000000367805 */ /* 0x000fe2000001ff00 */
[----:B----4-:R-:W-:-:S05]  /*a9b0*/  @!P0 SHF.L.U64.HI R3, R149, 0x1, R3 ;  /* 0x0000000195038819 */ /* 0x010fca0000010203 */
[----:B------:R-:W-:Y:S01]  /*a9c0*/  @!P0 IMAD.X R15, R5, 0x1, R3, P1 ;  /* 0x00000001050f8824 */ /* 0x000fe200008e0603 */
[----:B------:R-:W-:-:S04]  /*a9d0*/  @!P0 IADD3 R2, P1, R0, R2, RZ ;  /* 0x0000000200028210 */ /* 0x000fc80007f3e0ff */
[----:B------:R1:W5:Y:S01]  /*a9e0*/  @!P0 LD.E.64 R48, [R14.64] ;  /* 0x0000000c0e308980 */ /* 0x000362000c101b00 */
[----:B------:R-:W-:Y:S01]  /*a9f0*/  @!P0 IMAD.X R3, R12, 0x1, R3, P1 ;  /* 0x000000010c038824 */ /* 0x000fe200008e0603 */
[----:B------:R-:W-:-:S04]  /*aa00*/  ISETP.GE.AND P1, PT, R146, c[0x0][0x27c], PT ;  /* 0x00009f0092007a0c */ /* 0x000fc80003f26270 */
[----:B------:R3:W5:Y:S09]  /*aa10*/  @!P0 LD.E.64 R50, [R2.64] ;  /* 0x0000000c02328980 */ /* 0x000772000c101b00 */
[C---:B---3--:R-:W-:Y:S02]  /*aa20*/  @!P1 SHF.L.U64.HI R3, R146.reuse, 0x1, R26 ;  /* 0x0000000192039819 */ /* 0x048fe4000001021a */
[----:B------:R-:W3:Y:S01]  /*aa30*/  LDL R26, [R1+0x4] ;  /* 0x00000400011a7983 */ /* 0x000ee20000100800 */
[----:B------:R-:W-:-:S05]  /*aa40*/  @!P1 IMAD.SHL.U32 R13, R146, 0x2, RZ ;  /* 0x00000002920d9824 */ /* 0x000fca00078e00ff */
[----:B-1----:R-:W-:-:S05]  /*aa50*/  @!P1 IADD3 R14, P0, R4, R13, RZ ;  /* 0x0000000d040e9210 */ /* 0x002fca0007f1e0ff */
[--C-:B------:R-:W-:Y:S01]  /*aa60*/  @!P1 IMAD.X R15, R5, 0x1, R3.reuse, P0 ;  /* 0x00000001050f9824 */ /* 0x100fe200000e0603 */
[----:B------:R-:W-:Y:S02]  /*aa70*/  @!P1 IADD3 R2, P0, R0, R13, RZ ;  /* 0x0000000d00029210 */ /* 0x000fe40007f1e0ff */
[----:B------:R-:W-:Y:S02]  /*aa80*/  ISETP.GE.AND P2, PT, R145, c[0x0][0x27c], PT ;  /* 0x00009f0091007a0c */ /* 0x000fe40003f46270 */
[----:B------:R1:W5:Y:S01]  /*aa90*/  @!P1 LD.E.64 R52, [R14.64] ;  /* 0x0000000c0e349980 */ /* 0x000362000c101b00 */
[----:B------:R-:W-:Y:S01]  /*aaa0*/  @!P1 IMAD.X R3, R12, 0x1, R3, P0 ;  /* 0x000000010c039824 */ /* 0x000fe200000e0603 */
[----:B------:R-:W-:-:S04]  /*aab0*/  ISETP.GE.AND P0, PT, R148, c[0x0][0x27c], PT ;  /* 0x00009f0094007a0c */ /* 0x000fc80003f06270 */
[----:B------:R2:W5:Y:S09]  /*aac0*/  @!P1 LD.E.64 R54, [R2.64] ;  /* 0x0000000c02369980 */ /* 0x000572000c101b00 */
[----:B------:R-:W-:-:S05]  /*aad0*/  @!P0 IMAD.SHL.U32 R13, R148, 0x2, RZ ;  /* 0x00000002940d8824 */ /* 0x000fca00078e00ff */
[----:B-1----:R-:W-:Y:S02]  /*aae0*/  @!P0 IADD3 R14, P1, R4, R13, RZ ;  /* 0x0000000d040e8210 */ /* 0x002fe40007f3e0ff */
[----:B--2---:R-:W-:-:S05]  /*aaf0*/  @!P0 SHF.L.U64.HI R3, R148, 0x1, R17 ;  /* 0x0000000194038819 */ /* 0x004fca0000010211 */
[--C-:B------:R-:W-:Y:S01]  /*ab00*/  @!P0 IMAD.X R15, R5, 0x1, R3.reuse, P1 ;  /* 0x00000001050f8824 */ /* 0x100fe200008e0603 */
[----:B------:R-:W-:Y:S01]  /*ab10*/  @!P0 IADD3 R2, P1, R0, R13, RZ ;  /* 0x0000000d00028210 */ /* 0x000fe20007f3e0ff */
[----:B------:R-:W-:Y:S01]  /*ab20*/  CS2R R56, SRZ ;  /* 0x0000000000387805 */ /* 0x000fe2000001ff00 */
[----:B------:R-:W-:Y:S01]  /*ab30*/  CS2R R58, SRZ ;  /* 0x00000000003a7805 */ /* 0x000fe2000001ff00 */
[----:B------:R-:W-:Y:S02]  /*ab40*/  @!P2 IMAD.SHL.U32 R13, R145, 0x2, RZ ;  /* 0x00000002910da824 */ /* 0x000fe400078e00ff */
[----:B------:R-:W-:Y:S02]  /*ab50*/  @!P0 IMAD.X R3, R12, 0x1, R3, P1 ;  /* 0x000000010c038824 */ /* 0x000fe400008e0603 */
[----:B------:R1:W5:Y:S04]  /*ab60*/  @!P0 LD.E.64 R56, [R14.64] ;  /* 0x0000000c0e388980 */ /* 0x000368000c101b00 */
[----:B------:R2:W5:Y:S01]  /*ab70*/  @!P0 LD.E.64 R58, [R2.64] ;  /* 0x0000000c023a8980 */ /* 0x000562000c101b00 */
[----:B------:R-:W-:Y:S01]  /*ab80*/  ISETP.GE.AND P1, PT, R142, c[0x0][0x27c], PT ;  /* 0x00009f008e007a0c */ /* 0x000fe20003f26270 */
[----:B------:R-:W-:Y:S01]  /*ab90*/  CS2R R62, SRZ ;  /* 0x00000000003e7805 */ /* 0x000fe2000001ff00 */
[----:B------:R-:W-:Y:S01]  /*aba0*/  CS2R R60, SRZ ;  /* 0x00000000003c7805 */ /* 0x000fe2000001ff00 */
[----:B-1----:R-:W-:-:S02]  /*abb0*/  @!P2 IADD3 R14, P0, R4, R13, RZ ;  /* 0x0000000d040ea210 */ /* 0x002fc40007f1e0ff */
[----:B--2---:R-:W-:-:S05]  /*abc0*/  @!P2 SHF.L.U64.HI R3, R145, 0x1, R16 ;  /* 0x000000019103a819 */ /* 0x004fca0000010210 */
[----:B------:R-:W-:Y:S01]  /*abd0*/  @!P2 IMAD.X R15, R5, 0x1, R3, P0 ;  /* 0x00000001050fa824 */ /* 0x000fe200000e0603 */
[----:B------:R-:W-:-:S04]  /*abe0*/  @!P2 IADD3 R2, P0, R0, R13, RZ ;  /* 0x0000000d0002a210 */ /* 0x000fc80007f1e0ff */
[----:B------:R1:W5:Y:S01]  /*abf0*/  @!P2 LD.E.64 R62, [R14.64] ;  /* 0x0000000c0e3ea980 */ /* 0x000362000c101b00 */
[----:B------:R-:W-:Y:S01]  /*ac00*/  @!P2 IMAD.X R3, R12, 0x1, R3, P0 ;  /* 0x000000010c03a824 */ /* 0x000fe200000e0603 */
[----:B------:R-:W-:-:S04]  /*ac10*/  ISETP.GE.AND P0, PT, R147, c[0x0][0x27c], PT ;  /* 0x00009f0093007a0c */ /* 0x000fc80003f06270 */
[----:B------:R2:W5:Y:S01]  /*ac20*/  @!P2 LD.E.64 R60, [R2.64] ;  /* 0x0000000c023ca980 */ /* 0x000562000c101b00 */
[----:B------:R-:W-:Y:S01]  /*ac30*/  CS2R R34, SRZ ;  /* 0x0000000000227805 */ /* 0x000fe2000001ff00 */
[----:B------:R-:W-:Y:S01]  /*ac40*/  CS2R R42, SRZ ;  /* 0x00000000002a7805 */ /* 0x000fe2000001ff00 */
[----:B-1----:R-:W-:Y:S02]  /*ac50*/  @!P1 IMAD.MOV.U32 R14, RZ, RZ, R0 ;  /* 0x000000ffff0e9224 */ /* 0x002fe400078e0000 */
[----:B------:R-:W-:Y:S02]  /*ac60*/  @!P1 IMAD.MOV.U32 R15, RZ, RZ, R12 ;  /* 0x000000ffff0f9224 */ /* 0x000fe400078e000c */
[----:B--2---:R-:W-:Y:S02]  /*ac70*/  @!P1 IMAD.MOV.U32 R2, RZ, RZ, R4 ;  /* 0x000000ffff029224 */ /* 0x004fe400078e0004 */
[----:B------:R-:W-:Y:S02]  /*ac80*/  @!P1 IMAD.MOV.U32 R3, RZ, RZ, R5 ;  /* 0x000000ffff039224 */ /* 0x000fe400078e0005 */
[----:B------:R-:W-:-:S04]  /*ac90*/  @!P1 IMAD.WIDE R14, R142, 0x2, R14 ;  /* 0x000000028e0e9825 */ /* 0x000fc800078e020e */
[----:B------:R-:W-:Y:S01]  /*aca0*/  @!P1 IMAD.WIDE R16, R142, 0x2, R2 ;  /* 0x000000028e109825 */ /* 0x000fe200078e0202 */
[----:B------:R1:W5:Y:S03]  /*acb0*/  @!P1 LD.E.64 R42, [R14.64] ;  /* 0x0000000c0e2a9980 */ /* 0x000366000c101b00 */
[C---:B------:R-:W-:Y:S01]  /*acc0*/  @!P0 IMAD.SHL.U32 R2, R147.reuse, 0x2, RZ ;  /* 0x0000000293028824 */ /* 0x040fe200078e00ff */
[----:B------:R1:W5:Y:S04]  /*acd0*/  @!P1 LD.E.64 R34, [R16.64] ;  /* 0x0000000c10229980 */ /* 0x000368000c101b00 */
[----:B------:R-:W-:Y:S01]  /*ace0*/  @!P0 IADD3 R4, P1, R4, R2, RZ ;  /* 0x0000000204048210 */ /* 0x000fe20007f3e0ff */
[----:B------:R-:W-:Y:S01]  /*acf0*/  CS2R R66, SRZ ;  /* 0x0000000000427805 */ /* 0x000fe2000001ff00 */
[----:B------:R-:W-:Y:S01]  /*ad00*/  CS2R R64, SRZ ;  /* 0x0000000000407805 */ /* 0x000fe2000001ff00 */
[----:B---3--:R-:W-:-:S05]  /*ad10*/  @!P0 SHF.L.U64.HI R3, R147, 0x1, R26 ;  /* 0x0000000193038819 */ /* 0x008fca000001021a */
[----:B------:R-:W-:Y:S01]  /*ad20*/  @!P0 IMAD.X R5, R5, 0x1, R3, P1 ;  /* 0x0000000105058824 */ /* 0x000fe200008e0603 */
[----:B------:R-:W-:-:S04]  /*ad30*/  @!P0 IADD3 R2, P1, R0, R2, RZ ;  /* 0x0000000200028210 */ /* 0x000fc80007f3e0ff */
[----:B------:R1:W5:Y:S01]  /*ad40*/  @!P0 LD.E.64 R66, [R4.64] ;  /* 0x0000000c04428980 */ /* 0x000362000c101b00 */
[----:B------:R-:W-:-:S05]  /*ad50*/  @!P0 IMAD.X R3, R12, 0x1, R3, P1 ;  /* 0x000000010c038824 */ /* 0x000fca00008e0603 */
[----:B------:R1:W5:Y:S03]  /*ad60*/  @!P0 LD.E.64 R64, [R2.64] ;  /* 0x0000000c02408980 */ /* 0x000366000c101b00 */
.L_x_2316:
[----:B------:R-:W-:Y:S05]  /*ad70*/  BSYNC B0 ;  /* 0x0000000000007941 */ /* 0x000fea0003800000 */
.L_x_2315:
[----:B-1--45:R-:W-:Y:S01]  /*ad80*/  IMAD.MOV.U32 R4, RZ, RZ, R66 ;  /* 0x000000ffff047224 */ /* 0x032fe200078e0042 */
[----:B------:R-:W-:Y:S01]  /*ad90*/  LOP3.LUT P0, RZ, R242, 0x4, RZ, 0xc0, !PT ;  /* 0x00000004f2ff7812 */ /* 0x000fe2000780c0ff */
[----:B------:R-:W-:Y:S01]  /*ada0*/  IMAD.MOV.U32 R3, RZ, RZ, R67 ;  /* 0x000000ffff037224 */ /* 0x000fe200078e0043 */
[----:B------:R-:W-:-:S04]  /*adb0*/  DEPBAR.LE SB0, 0x3 ;  /* 0x000080c00000791a */ /* 0x000fc80000000000 */
[----:B------:R-:W-:Y:S01]  /*adc0*/  IMAD.MOV.U32 R2, RZ, RZ, R62 ;  /* 0x000000ffff027224 */ /* 0x000fe200078e003e */
[----:B------:R-:W-:Y:S01]  /*add0*/  PRMT R90, R4, 0x5410, R3 ;  /* 0x00005410045a7816 */ /* 0x000fe20000000003 */
[----:B------:R-:W-:Y:S01]  /*ade0*/  IMAD.MOV.U32 R0, RZ, RZ, R63 ;  /* 0x000000ffff007224 */ /* 0x000fe200078e003f */
[----:B------:R-:W-:Y:S01]  /*adf0*/  WARPSYNC 0xffffffff ;  /* 0xffffffff00007948 */ /* 0x000fe20003800000 */
[----:B------:R-:W-:Y:S01]  /*ae00*/  IMAD.MOV.U32 R4, RZ, RZ, R56 ;  /* 0x000000ffff047224 */ /* 0x000fe200078e0038 */
[----:B------:R-:W-:Y:S01]  /*ae10*/  BSSY B1, `(.L_x_2317) ;  /* 0x000013f000017945 */ /* 0x000fe20003800000 */
        /* <DEDUP_REMOVED lines=17> */
[----:B------:R-:W-:-:S02]  /*af30*/  MOV R0, R61 ;  /* 0x0000003d00007202 */ /* 0x000fc40000000f00 */
[----:B------:R-:W-:Y:S01]  /*af40*/  PRMT R89, R4, 0x5410, R3 ;  /* 0x0000541004597816 */ /* 0x000fe20000000003 */
[----:B------:R-:W-:Y:S01]  /*af50*/  IMAD.MOV.U32 R4, RZ, RZ, R58 ;  /* 0x000000ffff047224 */ /* 0x000fe200078e003a */
[----:B------:R-:W-:Y:S01]  /*af60*/  PRMT R87, R2, 0x5410, R0 ;  /* 0x0000541002577816 */ /* 0x000fe20000000000 */
[----:B------:R-:W-:Y:S02]  /*af70*/  IMAD.MOV.U32 R3, RZ, RZ, R59 ;  /* 0x000000ffff037224 */ /* 0x000fe400078e003b */
[----:B------:R-:W-:Y:S02]  /*af80*/  IMAD.MOV.U32 R2, RZ, RZ, R54 ;  /* 0x000000ffff027224 */ /* 0x000fe400078e0036 */
[----:B------:R-:W-:Y:S01]  /*af90*/  IMAD.MOV.U32 R0, RZ, RZ, R55 ;  /* 0x000000ffff007224 */ /* 0x000fe200078e0037 */
[----:B------:R-:W-:Y:S01]  /*afa0*/  PRMT R85, R4, 0x5410, R3 ;  /* 0x0000541004557816 */ /* 0x000fe20000000003 */
[----:B------:R-:W-:Y:S01]  /*afb0*/  IMAD.MOV.U32 R4, RZ, RZ, R51 ;  /* 0x000000ffff047224 */ /* 0x000fe200078e0033 */
[----:B------:R-:W-:-:S02]  /*afc0*/  IADD3 R3, -R227, R37, RZ ;  /* 0x00000025e3037210 */ /* 0x000fc40007ffe1ff */
[----:B------:R-:W-:Y:S01]  /*afd0*/  PRMT R83, R2, 0x5410, R0 ;  /* 0x0000541002537816 */ /* 0x000fe20000000000 */
[----:B------:R-:W-:Y:S01]  /*afe0*/  IMAD.MOV.U32 R2, RZ, RZ, R50 ;  /* 0x000000ffff027224 */ /* 0x000fe200078e0032 */
[----:B------:R-:W-:Y:S02]  /*aff0*/  IMNMX R36, R3, 0x80, PT ;  /* 0x0000008003247817 */ /* 0x000fe40003800200 */
[----:B------:R-:W-:Y:S01]  /*b000*/  LOP3.LUT R0, R229, 0x18, R106, 0xf8, !PT ;  /* 0x00000018e5007812 */ /* 0x000fe200078ef86a */
[----:B------:R-:W-:Y:S01]  /*b010*/  BAR.SYNC.DEFER_BLOCKING 0x0 ;  /* 0x0000000000007b1d */ /* 0x000fe20000010000 */
[----:B------:R-:W-:Y:S02]  /*b020*/  ISETP.GE.AND P1, PT, R216, R36, PT ;  /* 0x00000024d800720c */ /* 0x000fe40003f26270 */
[----:B------:R-:W-:Y:S02]  /*b030*/  LOP3.LUT R0, R151, R0, R150, 0xf6, !PT ;  /* 0x0000000097007212 */ /* 0x000fe400078ef696 */
[----:B------:R-:W-:Y:S01]  /*b040*/  PRMT R79, R2, 0x7610, R79 ;  /* 0x00007610024f7816 */ /* 0x000fe2000000004f */
[----:B------:R-:W-:Y:S01]  /*b050*/  IMAD.MOV.U32 R2, RZ, RZ, R42 ;  /* 0x000000ffff027224 */ /* 0x000fe200078e002a */
[----:B------:R-:W-:Y:S01]  /*b060*/  PRMT R80, R4, 0x7610, R80 ;  /* 0x0000761004507816 */ /* 0x000fe20000000050 */
[----:B------:R-:W-:-:S02]  /*b070*/  IMAD.SHL.U32 R26, R0, 0x2, RZ ;  /* 0x00000002001a7824 */ /* 0x000fc400078e00ff */
[----:B------:R-:W-:-:S03]  /*b080*/  IMAD.MOV.U32 R0, RZ, RZ, R43 ;  /* 0x000000ffff007224 */ /* 0x000fc600078e002b */
[C---:B------:R-:W-:Y:S02]  /*b090*/  IADD3 R3, R26.reuse, 0x18100, RZ ;  /* 0x000181001a037810 */ /* 0x040fe40007ffe0ff */
[----:B---3--:R-:W-:Y:S02]  /*b0a0*/  IADD3 R32, R26, 0x18140, RZ ;  /* 0x000181401a207810 */ /* 0x008fe40007ffe0ff */
[----:B------:R-:W-:Y:S02]  /*b0b0*/  PRMT R37, R2, 0x5410, R0 ;  /* 0x0000541002257816 */ /* 0x000fe40000000000 */
[----:B------:R-:W-:Y:S01]  /*b0c0*/  @P0 IADD3 R32, R3, -0x40, RZ ;  /* 0xffffffc003200810 */ /* 0x000fe20007ffe0ff */
[----:B------:R-:W-:Y:S05]  /*b0d0*/  @P1 BRA `(.L_x_2318) ;  /* 0x0000112000001947 */ /* 0x000fea0003800000 */
[----:B------:R-:W-:Y:S01]  /*b0e0*/  ISETP.GE.AND P0, PT, R142, c[0x0][0x27c], PT ;  /* 0x00009f008e007a0c */ /* 0x000fe20003f06270 */
[----:B------:R-:W-:-:S12]  /*b0f0*/  BSSY B0, `(.L_x_2319) ;  /* 0x000002c000007945 */ /* 0x000fd80003800000 */
[----:B------:R-:W-:Y:S05]  /*b100*/  @P0 BRA `(.L_x_2320) ;  /* 0x000002a000000947 */ /* 0x000fea0003800000 */
[----:B------:R-:W1:Y:S01]  /*b110*/  LDS.128 R12, [R26+0x18100] ;  /* 0x018100001a0c7984 */ /* 0x000e620000000c00 */
[----:B------:R-:W-:Y:S02]  /*b120*/  SHF.R.U32.HI R0, RZ, 0x10, R7 ;  /* 0x00000010ff007819 */ /* 0x000fe40000011607 */
[----:B------:R-:W-:Y:S02]  /*b130*/  SHF.R.U64 R27, R8, 0x10, R9 ;  /* 0x00000010081b7819 */ /* 0x000fe40000001209 */
[----:B------:R-:W-:Y:S02]  /*b140*/  SHF.R.U64 R17, R6, 0x10, R7 ;  /* 0x0000001006117819 */ /* 0x000fe40000001207 */
[----:B------:R-:W-:-:S05]  /*b150*/  SHF.R.U32.HI R3, RZ, 0x10, R9 ;  /* 0x00000010ff037819 */ /* 0x000fca0000011609 */
[----:B------:R-:W-:Y:S02]  /*b160*/  HADD2.F32 R33, -RZ, R3.H0_H0 ;  /* 0x20000003ff217230 */ /* 0x000fe40000004100 */
[----:B------:R-:W-:Y:S02]  /*b170*/  HADD2.F32 R3, -RZ, R69.H0_H0 ;  /* 0x20000045ff037230 */ /* 0x000fe40000004100 */
[--C-:B-1----:R-:W-:Y:S02]  /*b180*/  HADD2.F32 R8, -RZ, R12.reuse.H0_H0 ;  /* 0x2000000cff087230 */ /* 0x102fe40000004100 */
[----:B------:R-:W-:Y:S02]  /*b190*/  HADD2.F32 R7, -RZ, R12.H1_H1 ;  /* 0x3000000cff077230 */ /* 0x000fe40000004100 */
[--C-:B------:R-:W-:Y:S02]  /*b1a0*/  HADD2.F32 R12, -RZ, R14.reuse.H0_H0 ;  /* 0x2000000eff0c7230 */ /* 0x100fe40000004100 */
[----:B------:R-:W-:-:S02]  /*b1b0*/  HADD2.F32 R4, -RZ, R14.H1_H1 ;  /* 0x3000000eff047230 */ /* 0x000fc40000004100 */
[--C-:B------:R-:W-:Y:S02]  /*b1c0*/  HADD2.F32 R2, -RZ, R15.reuse.H1_H1 ;  /* 0x3000000fff027230 */ /* 0x100fe40000004100 */
[----:B------:R-:W-:Y:S02]  /*b1d0*/  HADD2.F32 R14, -RZ, R0.H0_H0 ;  /* 0x20000000ff0e7230 */ /* 0x000fe40000004100 */
[----:B------:R-:W-:Y:S02]  /*b1e0*/  HADD2.F32 R9, -RZ, R15.H0_H0 ;  /* 0x2000000fff097230 */ /* 0x000fe40000004100 */
[--C-:B------:R-:W-:Y:S02]  /*b1f0*/  HADD2.F32 R6, -RZ, R13.reuse.H0_H0 ;  /* 0x2000000dff067230 */ /* 0x100fe40000004100 */
[----:B--2---:R-:W-:Y:S01]  /*b200*/  HADD2.F32 R5, -RZ, R13.H1_H1 ;  /* 0x3000000dff057230 */ /* 0x004fe20000004100 */
[-C--:B------:R-:W-:Y:S01]  /*b210*/  FMUL.FTZ R13, R2, R14.reuse ;  /* 0x0000000e020d7220 */ /* 0x080fe20000410000 */
[----:B------:R-:W-:Y:S01]  /*b220*/  HADD2.F32 R0, -RZ, R68.H0_H0 ;  /* 0x20000044ff007230 */ /* 0x000fe20000004100 */
[----:B------:R-:W-:-:S02]  /*b230*/  FMUL.FTZ R14, R9, R14 ;  /* 0x0000000e090e7220 */ /* 0x000fc40000410000 */
[----:B------:R-:W-:Y:S02]  /*b240*/  FFMA.FTZ R16, R9, R33, -R13 ;  /* 0x0000002109107223 */ /* 0x000fe4000001080d */
[-C--:B------:R-:W-:Y:S02]  /*b250*/  FMUL.FTZ R9, R8, R0.reuse ;  /* 0x0000000008097220 */ /* 0x080fe40000410000 */
[C---:B------:R-:W-:Y:S01]  /*b260*/  FMUL.FTZ R15, R7.reuse, R0 ;  /* 0x00000000070f7220 */ /* 0x040fe20000410000 */
[----:B------:R-:W-:Y:S01]  /*b270*/  HADD2.F32 R0, -RZ, R68.H1_H1 ;  /* 0x30000044ff007230 */ /* 0x000fe20000004100 */
[----:B------:R-:W-:Y:S01]  /*b280*/  FFMA.FTZ R13, R7, R3, R9 ;  /* 0x00000003070d7223 */ /* 0x000fe20000010009 */
[----:B------:R-:W-:Y:S01]  /*b290*/  HADD2.F32 R9, -RZ, R17.H0_H0 ;  /* 0x20000011ff097230 */ /* 0x000fe20000004100 */
[----:B------:R-:W-:Y:S01]  /*b2a0*/  FFMA.FTZ R14, R2, R33, R14 ;  /* 0x00000021020e7223 */ /* 0x000fe2000001000e */
[----:B------:R-:W-:Y:S01]  /*b2b0*/  HADD2.F32 R2, -RZ, R69.H1_H1 ;  /* 0x30000045ff027230 */ /* 0x000fe20000004100 */
[----:B------:R-:W-:Y:S01]  /*b2c0*/  FFMA.FTZ R15, R8, R3, -R15 ;  /* 0x00000003080f7223 */ /* 0x000fe2000001080f */
[----:B------:R-:W-:Y:S01]  /*b2d0*/  HADD2.F32 R17, -RZ, R27.H0_H0 ;  /* 0x2000001bff117230 */ /* 0x000fe20000004100 */
[----:B------:R-:W-:-:S02]  /*b2e0*/  FMUL.FTZ R3, R4, R0 ;  /* 0x0000000004037220 */ /* 0x000fc40000410000 */
[----:B------:R-:W-:Y:S02]  /*b2f0*/  FMUL.FTZ R0, R12, R0 ;  /* 0x000000000c007220 */ /* 0x000fe40000410000 */
[-C--:B------:R-:W-:Y:S02]  /*b300*/  FMUL.FTZ R7, R5, R9.reuse ;  /* 0x0000000905077220 */ /* 0x080fe40000410000 */
[----:B------:R-:W-:Y:S02]  /*b310*/  FMUL.FTZ R9, R6, R9 ;  /* 0x0000000906097220 */ /* 0x000fe40000410000 */
[-C--:B------:R-:W-:Y:S02]  /*b320*/  FFMA.FTZ R8, R12, R2.reuse, -R3 ;  /* 0x000000020c087223 */ /* 0x080fe40000010803 */
[----:B------:R-:W-:Y:S01]  /*b330*/  FFMA.FTZ R2, R4, R2, R0 ;  /* 0x0000000204027223 */ /* 0x000fe20000010000 */
[----:B------:R-:W-:Y:S01]  /*b340*/  F2FP.PACK_AB R4, R13, R15 ;  /* 0x0000000f0d04723e */ /* 0x000fe200000000ff */
[-C--:B------:R-:W-:Y:S01]  /*b350*/  FFMA.FTZ R3, R6, R17.reuse, -R7 ;  /* 0x0000001106037223 */ /* 0x080fe20000010807 */
[----:B------:R-:W-:Y:S01]  /*b360*/  F2FP.PACK_AB R7, R14, R16 ;  /* 0x000000100e07723e */ /* 0x000fe200000000ff */
[----:B------:R-:W-:Y:S01]  /*b370*/  FFMA.FTZ R0, R5, R17, R9 ;  /* 0x0000001105007223 */ /* 0x000fe20000010009 */
[----:B------:R-:W-:-:S04]  /*b380*/  F2FP.PACK_AB R6, R2, R8 ;  /* 0x000000080206723e */ /* 0x000fc800000000ff */
[----:B------:R-:W-:-:S05]  /*b390*/  F2FP.PACK_AB R5, R0, R3 ;  /* 0x000000030005723e */ /* 0x000fca00000000ff */
[----:B------:R1:W-:Y:S02]  /*b3a0*/  STS.128 [R26+0x18100], R4 ;  /* 0x018100041a007388 */ /* 0x0003e40000000c00 */
.L_x_2320:
[----:B------:R-:W-:Y:S05]  /*b3b0*/  BSYNC B0 ;  /* 0x0000000000007941 */ /* 0x000fea0003800000 */
.L_x_2319:
[----:B------:R-:W-:Y:S01]  /*b3c0*/  ISETP.GE.AND P0, PT, R149, c[0x0][0x27c], PT ;  /* 0x00009f0095007a0c */ /* 0x000fe20003f06270 */
[----:B------:R-:W-:-:S12]  /*b3d0*/  BSSY B0, `(.L_x_2321) ;  /* 0x000002c000007945 */ /* 0x000fd80003800000 */
[----:B------:R-:W-:Y:S05]  /*b3e0*/  @P0 BRA `(.L_x_2322) ;  /* 0x000002a000000947 */ /* 0x000fea0003800000 */
[----:B-12---:R-:W1:Y:S01]  /*b3f0*/  LDS.128 R4, [R32] ;  /* 0x0000000020047984 */ /* 0x006e620000000c00 */
[----:B------:R-:W-:Y:S02]  /*b400*/  SHF.R.U32.HI R0, RZ, 0x10, R21 ;  /* 0x00000010ff007819 */ /* 0x000fe40000011615 */
[--C-:B------:R-:W-:Y:S02]  /*b410*/  SHF.R.U32.HI R2, RZ, 0x10, R19.reuse ;  /* 0x00000010ff027819 */ /* 0x100fe40000011613 */
        /* <DEDUP_REMOVED lines=13> */
[-C--:B------:R-:W-:Y:S01]  /*b4f0*/  FMUL.FTZ R5, R7, R14.reuse ;  /* 0x0000000e07057220 */ /* 0x080fe20000410000 */
[--C-:B------:R-:W-:Y:S01]  /*b500*/  HADD2.F32 R13, -RZ, R6.reuse.H0_H0 ;  /* 0x20000006ff0d7230 */ /* 0x100fe20000004100 */
[----:B------:R-:W-:Y:S01]  /*b510*/  FMUL.FTZ R14, R12, R14 ;  /* 0x0000000e0c0e7220 */ /* 0x000fe20000410000 */
[----:B------:R-:W-:Y:S01]  /*b520*/  HADD2.F32 R6, -RZ, R6.H1_H1 ;  /* 0x30000006ff067230 */ /* 0x000fe20000004100 */
[----:B------:R-:W-:Y:S02]  /*b530*/  FMUL.FTZ R15, R8, R0 ;  /* 0x00000000080f7220 */ /* 0x000fe40000410000 */
[----:B------:R-:W-:Y:S02]  /*b540*/  FFMA.FTZ R12, R12, R18, -R5 ;  /* 0x000000120c0c7223 */ /* 0x000fe40000010805 */
[C---:B------:R-:W-:Y:S01]  /*b550*/  FMUL.FTZ R5, R9.reuse, R0 ;  /* 0x0000000009057220 */ /* 0x040fe20000410000 */
[----:B------:R-:W-:Y:S01]  /*b560*/  HADD2.F32 R0, -RZ, R70.H1_H1 ;  /* 0x30000046ff007230 */ /* 0x000fe20000004100 */
[----:B------:R-:W-:-:S02]  /*b570*/  FFMA.FTZ R15, R9, R2, -R15 ;  /* 0x00000002090f7223 */ /* 0x000fc4000001080f */
[----:B------:R-:W-:Y:S01]  /*b580*/  FFMA.FTZ R9, R8, R2, R5 ;  /* 0x0000000208097223 */ /* 0x000fe20000010005 */
[----:B------:R-:W-:Y:S01]  /*b590*/  HADD2.F32 R8, -RZ, R16.H0_H0 ;  /* 0x20000010ff087230 */ /* 0x000fe20000004100 */
[----:B------:R-:W-:Y:S01]  /*b5a0*/  FFMA.FTZ R14, R7, R18, R14 ;  /* 0x00000012070e7223 */ /* 0x000fe2000001000e */
[----:B------:R-:W-:Y:S01]  /*b5b0*/  HADD2.F32 R2, -RZ, R71.H1_H1 ;  /* 0x30000047ff027230 */ /* 0x000fe20000004100 */
[-C--:B------:R-:W-:Y:S02]  /*b5c0*/  FMUL.FTZ R5, R6, R0.reuse ;  /* 0x0000000006057220 */ /* 0x080fe40000410000 */
[----:B------:R-:W-:Y:S02]  /*b5d0*/  FMUL.FTZ R0, R13, R0 ;  /* 0x000000000d007220 */ /* 0x000fe40000410000 */
[-C--:B------:R-:W-:Y:S02]  /*b5e0*/  FMUL.FTZ R7, R3, R8.reuse ;  /* 0x0000000803077220 */ /* 0x080fe40000410000 */
[----:B------:R-:W-:-:S02]  /*b5f0*/  FMUL.FTZ R8, R4, R8 ;  /* 0x0000000804087220 */ /* 0x000fc40000410000 */
[-C--:B------:R-:W-:Y:S02]  /*b600*/  FFMA.FTZ R5, R13, R2.reuse, -R5 ;  /* 0x000000020d057223 */ /* 0x080fe40000010805 */
[----:B------:R-:W-:Y:S02]  /*b610*/  FFMA.FTZ R2, R6, R2, R0 ;  /* 0x0000000206027223 */ /* 0x000fe40000010000 */
[-C--:B------:R-:W-:Y:S01]  /*b620*/  FFMA.FTZ R0, R4, R17.reuse, -R7 ;  /* 0x0000001104007223 */ /* 0x080fe20000010807 */
[----:B------:R-:W-:Y:S01]  /*b630*/  F2FP.PACK_AB R7, R14, R12 ;  /* 0x0000000c0e07723e */ /* 0x000fe200000000ff */
[----:B------:R-:W-:Y:S01]  /*b640*/  FFMA.FTZ R3, R3, R17, R8 ;  /* 0x0000001103037223 */ /* 0x000fe20000010008 */
[----:B------:R-:W-:Y:S02]  /*b650*/  F2FP.PACK_AB R6, R2, R5 ;  /* 0x000000050206723e */ /* 0x000fe400000000ff */
[----:B------:R-:W-:Y:S02]  /*b660*/  F2FP.PACK_AB R4, R9, R15 ;  /* 0x0000000f0904723e */ /* 0x000fe400000000ff */
[----:B------:R-:W-:-:S05]  /*b670*/  F2FP.PACK_AB R5, R3, R0 ;  /* 0x000000000305723e */ /* 0x000fca00000000ff */
[----:B------:R1:W-:Y:S02]  /*b680*/  STS.128 [R32], R4 ;  /* 0x0000000420007388 */ /* 0x0003e40000000c00 */
.L_x_2322:
[----:B------:R-:W-:Y:S05]  /*b690*/  BSYNC B0 ;  /* 0x0000000000007941 */ /* 0x000fea0003800000 */
.L_x_2321:
[----:B------:R-:W-:Y:S01]  /*b6a0*/  ISETP.GE.AND P0, PT, R146, c[0x0][0x27c], PT ;  /* 0x00009f0092007a0c */ /* 0x000fe20003f06270 */
[----:B------:R-:W-:-:S12]  /*b6b0*/  BSSY B0, `(.L_x_2323) ;  /* 0x000002c000007945 */ /* 0x000fd80003800000 */
[----:B------:R-:W-:Y:S05]  /*b6c0*/  @P0 BRA `(.L_x_2324) ;  /* 0x000002a000000947 */ /* 0x000fea0003800000 */
[----:B-12---:R-:W1:Y:S01]  /*b6d0*/  LDS.128 R4, [R26+0x1c100] ;  /* 0x01c100001a047984 */ /* 0x006e620000000c00 */
        /* <DEDUP_REMOVED lines=40> */
[----:B------:R1:W-:Y:S02]  /*b960*/  STS.128 [R26+0x1c100], R4 ;  /* 0x01c100041a007388 */ /* 0x0003e40000000c00 */
.L_x_2324:
[----:B------:R-:W-:Y:S05]  /*b970*/  BSYNC B0 ;  /* 0x0000000000007941 */ /* 0x000fea0003800000 */
.L_x_2323:
        /* <DEDUP_REMOVED lines=45> */
.L_x_2326:
[----:B------:R-:W-:Y:S05]  /*bc50*/  BSYNC B0 ;  /* 0x0000000000007941 */ /* 0x000fea0003800000 */
.L_x_2325:
        /* <DEDUP_REMOVED lines=45> */
.L_x_2328:
[----:B------:R-:W-:Y:S05]  /*bf30*/  BSYNC B0 ;  /* 0x0000000000007941 */ /* 0x000fea0003800000 */
.L_x_2327:
[----:B------:R-:W-:-:S13]  /*bf40*/  ISETP.GE.AND P0, PT, R147, c[0x0][0x27c], PT ;  /* 0x00009f0093007a0c */ /* 0x000fda0003f06270 */
[----:B------:R-:W-:Y:S05]  /*bf50*/  @P0 BRA `(.L_x_2318) ;  /* 0x000002a000000947 */ /* 0x000fea0003800000 */
[----:B-12---:R-:W1:Y:S01]  /*bf60*/  LDS.128 R4, [R32+0x8000] ;  /* 0x0080000020047984 */ /* 0x006e620000000c00 */
[----:B------:R-:W-:Y:S02]  /*bf70*/  SHF.R.U32.HI R0, RZ, 0x10, R47 ;  /* 0x00000010ff007819 */ /* 0x000fe4000001162f */
[----:B------:R-:W-:Y:S02]  /*bf80*/  SHF.R.U32.HI R2, RZ, 0x10, R45 ;  /* 0x00000010ff027819 */ /* 0x000fe4000001162d */
[----:B------:R-:W-:Y:S01]  /*bf90*/  SHF.R.U64 R16, R46, 0x10, R47 ;  /* 0x000000102e107819 */ /* 0x000fe2000000122f */
[----:B------:R-:W-:Y:S01]  /*bfa0*/  HADD2.F32 R14, -RZ, R0.H0_H0 ;  /* 0x20000000ff0e7230 */ /* 0x000fe20000004100 */
[----:B------:R-:W-:Y:S01]  /*bfb0*/  SHF.R.U64 R17, R44, 0x10, R45 ;  /* 0x000000102c117819 */ /* 0x000fe2000000122d */
[----:B------:R-:W-:Y:S02]  /*bfc0*/  HADD2.F32 R0, -RZ, R79.H1_H1 ;  /* 0x3000004fff007230 */ /* 0x000fe40000004100 */
        /* <DEDUP_REMOVED lines=35> */
.L_x_2318:
[----:B------:R-:W-:Y:S05]  /*c200*/  BSYNC B1 ;  /* 0x0000000000017941 */ /* 0x000fea0003800000 */
.L_x_2317:
[----:B------:R-:W-:-:S04]  /*c210*/  IADD3 R0, R216, 0x40, RZ ;  /* 0x00000040d8007810 */ /* 0x000fc80007ffe0ff */
[----:B------:R-:W-:-:S13]  /*c220*/  ISETP.GE.AND P0, PT, R0, R36, PT ;  /* 0x000000240000720c */ /* 0x000fda0003f06270 */
[----:B------:R-:W-:Y:S05]  /*c230*/  @P0 BRA `(.L_x_2308) ;  /* 0x0000458000000947 */ /* 0x000fea0003800000 */
        /* <DEDUP_REMOVED lines=31> */
[----:B------:R-:W-:Y:S01]  /*c430*/  HADD2.F32 R2, -RZ, R78.H0_H0 ;  /* 0x2000004eff027230 */ /* 0x000fe20000004100 */
        /* <DEDUP_REMOVED lines=13> */
.L_x_2330:
[----:B------:R-:W-:Y:S05]  /*c510*/  BSYNC B0 ;  /* 0x0000000000007941 */ /* 0x000fea0003800000 */
.L_x_2329:
        /* <DEDUP_REMOVED lines=26> */
[----:B------:R-:W-:Y:S01]  /*c6c0*/  HADD2.F32 R0, -RZ, R80.H0_H0 ;  /* 0x20000050ff007230 */ /* 0x000fe20000004100 */
        /* <DEDUP_REMOVED lines=18> */
.L_x_2332:
[----:B------:R-:W-:Y:S05]  /*c7f0*/  BSYNC B0 ;  /* 0x0000000000007941 */ /* 0x000fea0003800000 */
.L_x_2331:
        /* <DEDUP_REMOVED lines=45> */
.L_x_2334:
[----:B------:R-:W-:Y:S05]  /*cad0*/  BSYNC B0 ;  /* 0x0000000000007941 */ /* 0x000fea0003800000 */
.L_x_2333:
        /* <DEDUP_REMOVED lines=45> */
.L_x_2336:
[----:B------:R-:W-:Y:S05]  /*cdb0*/  BSYNC B0 ;  /* 0x0000000000007941 */ /* 0x000fea0003800000 */
.L_x_2335:
        /* <DEDUP_REMOVED lines=45> */
.L_x_2338:
[----:B------:R-:W-:Y:S05]  /*d090*/  BSYNC B0 ;  /* 0x0000000000007941 */ /* 0x000fea0003800000 */
.L_x_2337:
        /* <DEDUP_REMOVED lines=43> */
[----:B------:R1:W-:Y:S01]  /*d350*/  STS.128 [R32+0xa000], R4 ;  /* 0x00a0000420007388 */ /* 0x0003e20000000c00 */
[----:B------:R-:W-:Y:S05]  /*d360*/  BRA `(.L_x_2308) ;  /* 0x0000345000007947 */ /* 0x000fea0003800000 */
.L_x_2309:
        /* <DEDUP_REMOVED lines=22> */
.L_x_2505:
[----:B------:R-:W-:Y:S05]  /*d4d0*/  BRA.DIV ~URZ, `(.L_x_2340) ;  /* 0x00017af27f007947 */ /* 0x000fea000b800000 */
[----:B------:R3:W4:Y:S01]  /*d4e0*/  SHFL.IDX PT, R8, R23, RZ, 0x1c1f ;  /* 0x001c1fff17087589 */ /* 0x00072200000e0000 */
[----:B--2---:R-:W-:-:S03]  /*d4f0*/  MOV R9, R0 ;  /* 0x0000000000097202 */ /* 0x004fc60000000f00 */
[----:B------:R3:W2:Y:S04]  /*d500*/  SHFL.IDX PT, R20, R21, RZ, 0x1c1f ;  /* 0x001c1fff15147589 */ /* 0x0006a800000e0000 */
[----:B------:R3:W1:Y:S02]  /*d510*/  SHFL.IDX PT, R3, R32, RZ, 0x1c1f ;  /* 0x001c1fff20037589 */ /* 0x00066400000e0000 */
.L_x_2506:
        /* <DEDUP_REMOVED lines=23> */
[----:B----4-:R-:W-:-:S04]  /*d690*/  @!P1 IADD3 R18, P0, R8, R2, RZ ;  /* 0x0000000208129210 */ /* 0x010fc80007f1e0ff */
[----:B------:R-:W-:Y:S02]  /*d6a0*/  @!P1 IADD3.X R19, R9, R0, RZ, P0, !PT ;  /* 0x0000000009139210 */ /* 0x000fe400007fe4ff */
[----:B-1----:R-:W-:Y:S02]  /*d6b0*/  @!P1 IADD3 R16, P0, R3, R2, RZ ;  /* 0x0000000203109210 */ /* 0x002fe40007f1e0ff */
[----:B------:R-:W-:Y:S01]  /*d6c0*/  MOV R2, R3 ;  /* 0x0000000300027202 */ /* 0x000fe20000000f00 */
[----:B--2---:R-:W-:Y:S02]  /*d6d0*/  IMAD.MOV.U32 R3, RZ, RZ, R20 ;  /* 0x000000ffff037224 */ /* 0x004fe400078e0014 */
[----:B------:R-:W-:Y:S01]  /*d6e0*/  @!P1 IMAD.X R17, R20, 0x1, R0, P0 ;  /* 0x0000000114119824 */ /* 0x000fe200000e0600 */
[----:B------:R-:W-:-:S13]  /*d6f0*/  ISETP.GE.AND P0, PT, R141, c[0x0][0x27c], PT ;  /* 0x00009f008d007a0c */ /* 0x000fda0003f06270 */
[----:B------:R-:W-:-:S05]  /*d700*/  @!P0 SHF.L.U32 R0, R231, 0x3, RZ ;  /* 0x00000003e7008819 */ /* 0x000fca00000006ff */
[----:B------:R-:W-:-:S04]  /*d710*/  @!P0 IMAD.WIDE R6, R0, 0x2, R8 ;  /* 0x0000000200068825 */ /* 0x000fc800078e0208 */
[----:B------:R-:W-:Y:S01]  /*d720*/  @!P0 IMAD.WIDE R4, R0, 0x2, R2 ;  /* 0x0000000200048825 */ /* 0x000fe200078e0202 */
[----:B------:R1:W5:Y:S04]  /*d730*/  @!P0 LD.E.128 R28, [R6.64] ;  /* 0x0000000c061c8980 */ /* 0x000368000c101d00 */
[----:B------:R2:W5:Y:S01]  /*d740*/  @!P0 LD.E.128 R24, [R4.64] ;  /* 0x0000000c04188980 */ /* 0x000562000c101d00 */
[----:B------:R-:W-:Y:S01]  /*d750*/  ISETP.GE.AND P0, PT, R140, c[0x0][0x27c], PT ;  /* 0x00009f008c007a0c */ /* 0x000fe20003f06270 */
[----:B------:R-:W-:Y:S01]  /*d760*/  CS2R R46, SRZ ;  /* 0x00000000002e7805 */ /* 0x000fe2000001ff00 */
[----:B------:R-:W-:Y:S01]  /*d770*/  CS2R R44, SRZ ;  /* 0x00000000002c7805 */ /* 0x000fe2000001ff00 */
[----:B------:R-:W-:-:S10]  /*d780*/  CS2R R42, SRZ ;  /* 0x00000000002a7805 */ /* 0x000fd4000001ff00 */
[----:B------:R-:W-:Y:S01]  /*d790*/  @!P0 IMAD.SHL.U32 R0, R230, 0x8, RZ ;  /* 0x00000008e6008824 */ /* 0x000fe200078e00ff */
[----:B------:R-:W-:Y:S01]  /*d7a0*/  CS2R R40, SRZ ;  /* 0x0000000000287805 */ /* 0x000fe2000001ff00 */
[----:B------:R-:W-:Y:S01]  /*d7b0*/  CS2R R14, SRZ ;  /* 0x00000000000e7805 */ /* 0x000fe2000001ff00 */
[----:B------:R-:W-:Y:S01]  /*d7c0*/  CS2R R12, SRZ ;  /* 0x00000000000c7805 */ /* 0x000fe2000001ff00 */
[----:B------:R-:W-:Y:S01]  /*d7d0*/  @!P0 IMAD.WIDE R2, R0, 0x2, R2 ;  /* 0x0000000200028825 */ /* 0x000fe200078e0202 */
[----:B-1----:R-:W-:-:S04]  /*d7e0*/  CS2R R6, SRZ ;  /* 0x0000000000067805 */ /* 0x002fc8000001ff00 */
[----:B------:R1:W5:Y:S01]  /*d7f0*/  @!P0 LD.E.128 R40, [R2.64] ;  /* 0x0000000c02288980 */ /* 0x000362000c101d00 */
[----:B--2---:R-:W-:-:S03]  /*d800*/  @!P0 IMAD.WIDE R4, R0, 0x2, R8 ;  /* 0x0000000200048825 */ /* 0x004fc600078e0208 */
[----:B------:R1:W5:Y:S04]  /*d810*/  @!P1 LD.E.128 R12, [R18.64] ;  /* 0x0000000c120c9980 */ /* 0x000368000c101d00 */
[----:B------:R2:W5:Y:S02]  /*d820*/  @!P0 LD.E.128 R44, [R4.64] ;  /* 0x0000000c042c8980 */ /* 0x000564000c101d00 */
[----:B--2---:R-:W-:-:S06]  /*d830*/  CS2R R4, SRZ ;  /* 0x0000000000047805 */ /* 0x004fcc000001ff00 */
[----:B------:R1:W5:Y:S02]  /*d840*/  @!P1 LD.E.128 R4, [R16.64] ;  /* 0x0000000c10049980 */ /* 0x000364000c101d00 */
.L_x_2342:
[----:B------:R-:W-:Y:S05]  /*d850*/  BSYNC B0 ;  /* 0x0000000000007941 */ /* 0x000fea0003800000 */
.L_x_2341:
[----:B----45:R-:W-:Y:S02]  /*d860*/  IMAD.MOV.U32 R8, RZ, RZ, R46 ;  /* 0x000000ffff087224 */ /* 0x030fe400078e002e */
[----:B-1----:R-:W-:Y:S02]  /*d870*/  IMAD.MOV.U32 R3, RZ, RZ, R47 ;  /* 0x000000ffff037224 */ /* 0x002fe400078e002f */
        /* <DEDUP_REMOVED lines=27> */
[----:B------:R-:W-:Y:S01]  /*da30*/  MOV R3, R27 ;  /* 0x0000001b00037202 */ /* 0x000fe20000000f00 */
[----:B------:R-:W-:Y:S01]  /*da40*/  IMAD.MOV.U32 R0, RZ, RZ, R25 ;  /* 0x000000ffff007224 */ /* 0x000fe200078e0019 */
[----:B------:R-:W-:Y:S01]  /*da50*/  PRMT R82, R82, 0x5410, R8 ;  /* 0x0000541052527816 */ /* 0x000fe20000000008 */
[----:B------:R-:W-:Y:S01]  /*da60*/  IMAD.MOV.U32 R8, RZ, RZ, R6 ;  /* 0x000000ffff087224 */ /* 0x000fe200078e0006 */
[----:B------:R-:W-:-:S02]  /*da70*/  PRMT R83, R3, 0x7610, R83 ;  /* 0x0000761003537816 */ /* 0x000fc40000000053 */
[----:B------:R-:W-:Y:S01]  /*da80*/  PRMT R81, R0, 0x5410, R2 ;  /* 0x0000541000517816 */ /* 0x000fe20000000002 */
[----:B------:R-:W-:Y:S01]  /*da90*/  IMAD.MOV.U32 R2, RZ, RZ, R4 ;  /* 0x000000ffff027224 */ /* 0x000fe200078e0004 */
[----:B------:R-:W-:Y:S01]  /*daa0*/  MOV R3, R7 ;  /* 0x0000000700037202 */ /* 0x000fe20000000f00 */
[----:B------:R-:W-:-:S03]  /*dab0*/  IMAD.MOV.U32 R0, RZ, RZ, R5 ;  /* 0x000000ffff007224 */ /* 0x000fc600078e0005 */
[----:B------:R-:W-:Y:S02]  /*dac0*/  PRMT R70, R8, 0x5410, R3 ;  /* 0x0000541008467816 */ /* 0x000fe40000000003 */
[----:B------:R-:W-:Y:S01]  /*dad0*/  PRMT R39, R0, 0x5410, R2 ;  /* 0x0000541000277816 */ /* 0x000fe20000000002 */
[----:B------:R-:W-:Y:S05]  /*dae0*/  BRA.DIV ~URZ, `(.L_x_2343) ;  /* 0x000176227f007947 */ /* 0x000fea000b800000 */
[----:B------:R1:W4:Y:S04]  /*daf0*/  SHFL.IDX PT, R9, R22, 0x1, 0x1c1f ;  /* 0x003c1f0016097f89 */ /* 0x00032800000e0000 */
[----:B------:R1:W3:Y:S04]  /*db00*/  SHFL.IDX PT, R8, R23, 0x1, 0x1c1f ;  /* 0x003c1f0017087f89 */ /* 0x0002e800000e0000 */
[----:B--2---:R1:W2:Y:S04]  /*db10*/  SHFL.IDX PT, R20, R21, 0x1, 0x1c1f ;  /* 0x003c1f0015147f89 */ /* 0x0042a800000e0000 */
[----:B------:R1:W1:Y:S02]  /*db20*/  SHFL.IDX PT, R2, R32, 0x1, 0x1c1f ;  /* 0x003c1f0020027f89 */ /* 0x00026400000e0000 */
.L_x_2507:
        /* <DEDUP_REMOVED lines=23> */
[----:B----4-:R-:W-:Y:S01]  /*dca0*/  @!P1 IMAD.X R19, R9, 0x1, R3, P0 ;  /* 0x0000000109139824 */ /* 0x010fe200000e0603 */
[----:B-1----:R-:W-:-:S04]  /*dcb0*/  @!P1 IADD3 R16, P0, R2, R0, RZ ;  /* 0x0000000002109210 */ /* 0x002fc80007f1e0ff */
[----:B--2---:R-:W-:Y:S01]  /*dcc0*/  @!P1 IADD3.X R17, R20, R3, RZ, P0, !PT ;  /* 0x0000000314119210 */ /* 0x004fe200007fe4ff */
[----:B------:R-:W-:Y:S01]  /*dcd0*/  IMAD.MOV.U32 R3, RZ, RZ, R20 ;  /* 0x000000ffff037224 */ /* 0x000fe200078e0014 */
        /* <DEDUP_REMOVED lines=15> */
[----:B------:R1:W5:Y:S01]  /*ddd0*/  @!P1 LD.E.128 R48, [R18.64] ;  /* 0x0000000c12309980 */ /* 0x000362000c101d00 */
[----:B------:R-:W-:-:S03]  /*dde0*/  @!P0 IMAD.SHL.U32 R0, R230, 0x8, RZ ;  /* 0x00000008e6008824 */ /* 0x000fc600078e00ff */
[----:B------:R1:W5:Y:S01]  /*ddf0*/  @!P1 LD.E.128 R52, [R16.64] ;  /* 0x0000000c10349980 */ /* 0x000362000c101d00 */
[----:B------:R-:W-:-:S04]  /*de00*/  @!P0 IMAD.WIDE R8, R0, 0x2, R8 ;  /* 0x0000000200088825 */ /* 0x000fc800078e0208 */
[----:B------:R-:W-:Y:S01]  /*de10*/  @!P0 IMAD.WIDE R2, R0, 0x2, R2 ;  /* 0x0000000200028825 */ /* 0x000fe200078e0202 */
[----:B------:R1:W5:Y:S04]  /*de20*/  @!P0 LD.E.128 R76, [R8.64] ;  /* 0x0000000c084c8980 */ /* 0x000368000c101d00 */
[----:B------:R1:W5:Y:S02]  /*de30*/  @!P0 LD.E.128 R72, [R2.64] ;  /* 0x0000000c02488980 */ /* 0x000364000c101d00 */
.L_x_2345:
[----:B------:R-:W-:Y:S05]  /*de40*/  BSYNC B0 ;  /* 0x0000000000007941 */ /* 0x000fea0003800000 */
.L_x_2344:
[----:B-----5:R-:W-:Y:S01]  /*de50*/  IMAD.MOV.U32 R0, RZ, RZ, R78 ;  /* 0x000000ffff007224 */ /* 0x020fe200078e004e */
[----:B------:R-:W-:-:S04]  /*de60*/  DEPBAR.LE SB0, 0x3 ;  /* 0x000080c00000791a */ /* 0x000fc80000000000 */
[----:B-1-3--:R-:W-:Y:S01]  /*de70*/  IMAD.MOV.U32 R8, RZ, RZ, R79 ;  /* 0x000000ffff087224 */ /* 0x00afe200078e004f */
[----:B------:R-:W-:Y:S01]  /*de80*/  WARPSYNC 0xffffffff ;  /* 0xffffffff00007948 */ /* 0x000fe20003800000 */
[----:B------:R-:W-:Y:S01]  /*de90*/  IMAD.MOV.U32 R3, RZ, RZ, R76 ;  /* 0x000000ffff037224 */ /* 0x000fe200078e004c */
[----:B------:R-:W-:Y:S01]  /*dea0*/  BSSY B1, `(.L_x_2346) ;  /* 0x000015c000017945 */ /* 0x000fe20003800000 */
        /* <DEDUP_REMOVED lines=12> */
[----:B------:R-:W-:Y:S02]  /*df70*/  PRMT R92, R92, 0x5410, R0 ;  /* 0x000054105c5c7816 */ /* 0x000fe40000000000 */
[----:B------:R-:W-:Y:S01]  /*df80*/  PRMT R95, R95, 0x5410, R3 ;  /* 0x000054105f5f7816 */ /* 0x000fe20000000003 */
[----:B------:R-:W-:Y:S01]  /*df90*/  IMAD.MOV.U32 R3, RZ, RZ, R48 ;  /* 0x000000ffff037224 */ /* 0x000fe200078e0030 */
[----:B------:R-:W-:Y:S01]  /*dfa0*/  PRMT R92, R8, 0x7610, R92 ;  /* 0x00007610085c7816 */ /* 0x000fe2000000005c */
[----:B------:R-:W-:Y:S01]  /*dfb0*/  IMAD.MOV.U32 R8, RZ, RZ, R75 ;  /* 0x000000ffff087224 */ /* 0x000fe200078e004b */
[----:B------:R-:W-:Y:S01]  /*dfc0*/  PRMT R94, R2, 0x7610, R94 ;  /* 0x00007610025e7816 */ /* 0x000fe2000000005e */
[----:B------:R-:W-:Y:S01]  /*dfd0*/  IMAD.MOV.U32 R2, RZ, RZ, R49 ;  /* 0x000000ffff027224 */ /* 0x000fe200078e0031 */
[----:B------:R-:W-:-:S02]  /*dfe0*/  MOV R0, R74 ;  /* 0x0000004a00007202 */ /* 0x000fc40000000f00 */
[----:B------:R-:W-:Y:S02]  /*dff0*/  PRMT R99, R8, 0x7610, R99 ;  /* 0x0000761008637816 */ /* 0x000fe40000000063 */
[----:B------:R-:W-:Y:S02]  /*e000*/  IADD3 R8, -R227, R37, RZ ;  /* 0x00000025e3087210 */ /* 0x000fe40007ffe1ff */
[----:B------:R-:W-:Y:S01]  /*e010*/  PRMT R91, R91, 0x5410, R3 ;  /* 0x000054105b5b7816 */ /* 0x000fe20000000003 */
[----:B------:R-:W-:Y:S01]  /*e020*/  IMAD.MOV.U32 R3, RZ, RZ, R72 ;  /* 0x000000ffff037224 */ /* 0x000fe200078e0048 */
[----:B------:R-:W-:Y:S01]  /*e030*/  IMNMX R80, R8, 0x80, PT ;  /* 0x0000008008507817 */ /* 0x000fe20003800200 */
[----:B------:R-:W-:Y:S01]  /*e040*/  IMAD.MOV.U32 R8, RZ, RZ, R54 ;  /* 0x000000ffff087224 */ /* 0x000fe200078e0036 */
[----:B------:R-:W-:Y:S01]  /*e050*/  PRMT R90, R2, 0x7610, R90 ;  /* 0x00007610025a7816 */ /* 0x000fe2000000005a */
[----:B------:R-:W-:Y:S01]  /*e060*/  IMAD.MOV.U32 R2, RZ, RZ, R73 ;  /* 0x000000ffff027224 */ /* 0x000fe200078e0049 */
[----:B------:R-:W-:Y:S01]  /*e070*/  PRMT R98, R98, 0x5410, R0 ;  /* 0x0000541062627816 */ /* 0x000fe20000000000 */
[----:B------:R-:W-:Y:S01]  /*e080*/  IMAD.MOV.U32 R0, RZ, RZ, R66 ;  /* 0x000000ffff007224 */ /* 0x000fe200078e0042 */
[----:B------:R-:W-:Y:S01]  /*e090*/  BAR.SYNC.DEFER_BLOCKING 0x0 ;  /* 0x0000000000007b1d */ /* 0x000fe20000010000 */
[----:B------:R-:W-:-:S02]  /*e0a0*/  ISETP.GE.AND P0, PT, R216, R80, PT ;  /* 0x00000050d800720c */ /* 0x000fc40003f06270 */
[----:B------:R-:W-:Y:S01]  /*e0b0*/  PRMT R97, R2, 0x5410, R3 ;  /* 0x0000541002617816 */ /* 0x000fe20000000003 */
[----:B------:R-:W-:Y:S01]  /*e0c0*/  IMAD.MOV.U32 R3, RZ, RZ, R67 ;  /* 0x000000ffff037224 */ /* 0x000fe200078e0043 */
[----:B------:R-:W-:Y:S01]  /*e0d0*/  PRMT R94, R94, 0x5410, R0 ;  /* 0x000054105e5e7816 */ /* 0x000fe20000000000 */
[----:B------:R-:W-:Y:S01]  /*e0e0*/  IMAD.MOV.U32 R2, RZ, RZ, R64 ;  /* 0x000000ffff027224 */ /* 0x000fe200078e0040 */
[----:B------:R-:W-:Y:S01]  /*e0f0*/  PRMT R90, R90, 0x5410, R8 ;  /* 0x000054105a5a7816 */ /* 0x000fe20000000008 */
[----:B------:R-:W-:Y:S01]  /*e100*/  IMAD.MOV.U32 R0, RZ, RZ, R65 ;  /* 0x000000ffff007224 */ /* 0x000fe200078e0041 */
[----:B------:R-:W-:Y:S01]  /*e110*/  PRMT R95, R3, 0x7610, R95 ;  /* 0x00007610035f7816 */ /* 0x000fe2000000005f */
        /* <DEDUP_REMOVED lines=11> */
[----:B------:R-:W-:Y:S02]  /*e1d0*/  MOV R0, c[0x0][0x27c] ;  /* 0x00009f0000007a02 */ /* 0x000fe40000000f00 */
[--C-:B------:R-:W-:Y:S02]  /*e1e0*/  SHF.R.U64 R38, R4, 0x10, R5.reuse ;  /* 0x0000001004267819 */ /* 0x100fe40000001205 */
[----:B------:R-:W-:Y:S02]  /*e1f0*/  LEA.HI R0, R0, R241, RZ, 0x1d ;  /* 0x000000f100007211 */ /* 0x000fe400078fe8ff */
[----:B------:R-:W-:Y:S01]  /*e200*/  SHF.R.U32.HI R4, RZ, 0x10, R5 ;  /* 0x00000010ff047819 */ /* 0x000fe20000011605 */
[----:B------:R-:W-:Y:S01]  /*e210*/  HADD2.F32 R5, -RZ, R56.H0_H0 ;  /* 0x20000038ff057230 */ /* 0x000fe20000004100 */
[----:B------:R-:W-:Y:S02]  /*e220*/  SHF.R.S32.HI R3, RZ, 0x1f, R0 ;  /* 0x0000001fff037819 */ /* 0x000fe40000011400 */
[----:B------:R-:W-:-:S02]  /*e230*/  SHF.L.U32 R2, R0, 0x3, RZ ;  /* 0x0000000300027819 */ /* 0x000fc400000006ff */
[----:B------:R-:W-:Y:S02]  /*e240*/  LEA.HI R0, R3, R0, RZ, 0x3 ;  /* 0x0000000003007211 */ /* 0x000fe400078f18ff */
[C---:B------:R-:W-:Y:S02]  /*e250*/  LOP3.LUT R2, R229.reuse, 0x38, R2, 0xf8, !PT ;  /* 0x00000038e5027812 */ /* 0x040fe400078ef802 */
[----:B------:R-:W-:Y:S02]  /*e260*/  SHF.L.U32 R0, R0, 0xa, RZ ;  /* 0x0000000a00007819 */ /* 0x000fe400000006ff */
[----:B------:R-:W-:Y:S02]  /*e270*/  LOP3.LUT R3, R229, 0x38, R106, 0xf8, !PT ;  /* 0x00000038e5037812 */ /* 0x000fe400078ef86a */
[----:B------:R-:W-:Y:S02]  /*e280*/  LOP3.LUT R2, R2, R150, RZ, 0x3c, !PT ;  /* 0x0000009602027212 */ /* 0x000fe400078e3cff */
[----:B------:R-:W-:-:S02]  /*e290*/  LOP3.LUT R0, R0, 0x7fffe000, RZ, 0xc0, !PT ;  /* 0x7fffe00000007812 */ /* 0x000fc400078ec0ff */
[----:B------:R-:W-:Y:S02]  /*e2a0*/  LOP3.LUT R3, R151, R3, R150, 0xf6, !PT ;  /* 0x0000000397037212 */ /* 0x000fe400078ef696 */
[----:B------:R-:W-:Y:S01]  /*e2b0*/  IADD3 R0, R2, R0, R151 ;  /* 0x0000000002007210 */ /* 0x000fe20007ffe097 */
[----:B------:R-:W-:Y:S01]  /*e2c0*/  HADD2.F32 R2, -RZ, R39.H0_H0 ;  /* 0x20000027ff027230 */ /* 0x000fe20000004100 */
[----:B------:R-:W-:Y:S02]  /*e2d0*/  SHF.L.U32 R34, R3, 0x1, RZ ;  /* 0x0000000103227819 */ /* 0x000fe400000006ff */
[----:B------:R-:W-:Y:S02]  /*e2e0*/  SHF.L.U32 R33, R0, 0x1, RZ ;  /* 0x0000000100217819 */ /* 0x000fe400000006ff */
[--C-:B------:R-:W-:Y:S01]  /*e2f0*/  SHF.R.U64 R59, R12, 0x10, R13.reuse ;  /* 0x000000100c3b7819 */ /* 0x100fe2000000120d */
[----:B--2---:R-:W1:Y:S01]  /*e300*/  LDS.128 R20, [R34+0x18100] ;  /* 0x0181000022147984 */ /* 0x004e620000000c00 */
[----:B----4-:R-:W-:-:S02]  /*e310*/  SHF.R.U32.HI R9, RZ, 0x10, R13 ;  /* 0x00000010ff097819 */ /* 0x010fc4000001160d */
[--C-:B------:R-:W-:Y:S01]  /*e320*/  SHF.R.U64 R57, R6, 0x10, R7.reuse ;  /* 0x0000001006397819 */ /* 0x100fe20000001207 */
[----:B------:R-:W2:Y:S01]  /*e330*/  LDS.128 R16, [R33+0x18100] ;  /* 0x0181000021107984 */ /* 0x000ea20000000c00 */
[----:B------:R-:W-:Y:S01]  /*e340*/  SHF.R.U32.HI R13, RZ, 0x10, R7 ;  /* 0x00000010ff0d7819 */ /* 0x000fe20000011607 */
[----:B------:R-:W-:Y:S01]  /*e350*/  HADD2.F32 R7, -RZ, R4.H0_H0 ;  /* 0x20000004ff077230 */ /* 0x000fe20000004100 */
[--C-:B------:R-:W-:Y:S02]  /*e360*/  SHF.R.U64 R68, R14, 0x10, R15.reuse ;  /* 0x000000100e447819 */ /* 0x100fe4000000120f */
[----:B------:R-:W-:Y:S01]  /*e370*/  SHF.R.U32.HI R14, RZ, 0x10, R15 ;  /* 0x00000010ff0e7819 */ /* 0x000fe2000001160f */
[----:B------:R-:W-:Y:S02]  /*e380*/  HADD2.F32 R15, -RZ, R9.H0_H0 ;  /* 0x20000009ff0f7230 */ /* 0x000fe40000004100 */
[--C-:B-1----:R-:W-:Y:S02]  /*e390*/  HADD2.F32 R8, -RZ, R21.reuse.H0_H0 ;  /* 0x20000015ff087230 */ /* 0x102fe40000004100 */
[----:B------:R-:W-:-:S02]  /*e3a0*/  HADD2.F32 R6, -RZ, R21.H1_H1 ;  /* 0x30000015ff067230 */ /* 0x000fc40000004100 */
[----:B--2---:R-:W-:Y:S01]  /*e3b0*/  HADD2.F32 R0, -RZ, R17.H0_H0 ;  /* 0x20000011ff007230 */ /* 0x004fe20000004100 */
[----:B------:R-:W-:Y:S01]  /*e3c0*/  FMUL.FTZ R3, R8, R2 ;  /* 0x0000000208037220 */ /* 0x000fe20000410000 */
[----:B------:R-:W-:-:S03]  /*e3d0*/  HADD2.F32 R4, -RZ, R20.H0_H0 ;  /* 0x20000014ff047230 */ /* 0x000fc60000004100 */
[C---:B------:R-:W-:Y:S01]  /*e3e0*/  FMUL.FTZ R12, R0.reuse, R2 ;  /* 0x00000002000c7220 */ /* 0x040fe20000410000 */
[----:B------:R-:W-:Y:S01]  /*e3f0*/  HADD2.F32 R2, -RZ, R39.H1_H1 ;  /* 0x30000027ff027230 */ /* 0x000fe20000004100 */
[----:B------:R-:W-:Y:S01]  /*e400*/  FFMA.FTZ R69, R0, R5, R3 ;  /* 0x0000000500457223 */ /* 0x000fe20000010003 */
[----:B------:R-:W-:Y:S01]  /*e410*/  HADD2.F32 R0, -RZ, R17.H1_H1 ;  /* 0x30000011ff007230 */ /* 0x000fe20000004100 */
[----:B------:R-:W-:Y:S02]  /*e420*/  FMUL.FTZ R3, R6, R7 ;  /* 0x0000000706037220 */ /* 0x000fe40000410000 */
[----:B------:R-:W-:Y:S01]  /*e430*/  FFMA.FTZ R39, R8, R5, -R12 ;  /* 0x0000000508277223 */ /* 0x000fe2000001080c */
[----:B------:R-:W-:Y:S01]  /*e440*/  HADD2.F32 R8, -RZ, R22.H0_H0 ;  /* 0x20000016ff087230 */ /* 0x000fe20000004100 */
[C---:B------:R-:W-:Y:S01]  /*e450*/  FMUL.FTZ R9, R0.reuse, R7 ;  /* 0x0000000700097220 */ /* 0x040fe20000410000 */
[----:B------:R-:W-:Y:S01]  /*e460*/  HADD2.F32 R5, -RZ, R23.H1_H1 ;  /* 0x30000017ff057230 */ /* 0x000fe20000004100 */
[-C--:B------:R-:W-:Y:S01]  /*e470*/  FFMA.FTZ R58, R0, R15.reuse, R3 ;  /* 0x0000000f003a7223 */ /* 0x080fe20000010003 */
[----:B------:R-:W-:Y:S01]  /*e480*/  HADD2.F32 R0, -RZ, R16.H0_H0 ;  /* 0x20000010ff007230 */ /* 0x000fe20000004100 */
[-C--:B------:R-:W-:Y:S01]  /*e490*/  FMUL.FTZ R7, R4, R2.reuse ;  /* 0x0000000204077220 */ /* 0x080fe20000410000 */
[----:B------:R-:W-:Y:S01]  /*e4a0*/  HADD2.F32 R3, -RZ, R56.H1_H1 ;  /* 0x30000038ff037230 */ /* 0x000fe20000004100 */
[----:B------:R-:W-:Y:S01]  /*e4b0*/  FFMA.FTZ R37, R6, R15, -R9 ;  /* 0x0000000f06257223 */ /* 0x000fe20000010809 */
[----:B------:R-:W-:Y:S01]  /*e4c0*/  HADD2.F32 R6, -RZ, R71.H0_H0 ;  /* 0x20000047ff067230 */ /* 0x000fe20000004100 */
[C---:B------:R-:W-:Y:S01]  /*e4d0*/  FMUL.FTZ R2, R0.reuse, R2 ;  /* 0x0000000200027220 */ /* 0x040fe20000410000 */
[----:B------:R-:W-:Y:S01]  /*e4e0*/  HADD2.F32 R9, -RZ, R13.H0_H0 ;  /* 0x2000000dff097230 */ /* 0x000fe20000004100 */
[-C--:B------:R-:W-:Y:S01]  /*e4f0*/  FFMA.FTZ R56, R0, R3.reuse, R7 ;  /* 0x0000000300387223 */ /* 0x080fe20000010007 */
[----:B------:R-:W-:Y:S01]  /*e500*/  HADD2.F32 R0, -RZ, R70.H0_H0 ;  /* 0x20000046ff007230 */ /* 0x000fe20000004100 */
[----:B------:R-:W-:Y:S01]  /*e510*/  FFMA.FTZ R36, R4, R3, -R2 ;  /* 0x0000000304247223 */ /* 0x000fe20000010802 */
[----:B------:R-:W-:-:S02]  /*e520*/  HADD2.F32 R2, -RZ, R18.H0_H0 ;  /* 0x20000012ff027230 */ /* 0x000fc40000004100 */
[----:B------:R-:W-:Y:S01]  /*e530*/  HADD2.F32 R3, -RZ, R70.H1_H1 ;  /* 0x30000046ff037230 */ /* 0x000fe20000004100 */
[-C--:B------:R-:W-:Y:S01]  /*e540*/  FMUL.FTZ R4, R8, R0.reuse ;  /* 0x0000000008047220 */ /* 0x080fe20000410000 */
[----:B------:R-:W-:Y:S01]  /*e550*/  HADD2.F32 R7, -RZ, R23.H0_H0 ;  /* 0x20000017ff077230 */ /* 0x000fe20000004100 */
[C---:B------:R-:W-:Y:S01]  /*e560*/  FMUL.FTZ R32, R2.reuse, R0 ;  /* 0x0000000002207220 */ /* 0x040fe20000410000 */
[----:B------:R-:W-:Y:S01]  /*e570*/  HADD2.F32 R0, -RZ, R19.H0_H0 ;  /* 0x20000013ff007230 */ /* 0x000fe20000004100 */
[----:B------:R-:W-:Y:S01]  /*e580*/  FFMA.FTZ R35, R2, R6, R4 ;  /* 0x0000000602237223 */ /* 0x000fe20000010004 */
        /* <DEDUP_REMOVED lines=20> */
[----:B------:R-:W-:Y:S01]  /*e6d0*/  F2FP.PACK_AB R7, R17, R23 ;  /* 0x000000171107723e */ /* 0x000fe200000000ff */
[----:B------:R-:W-:Y:S01]  /*e6e0*/  FFMA.FTZ R14, R0, R19, R9 ;  /* 0x00000013000e7223 */ /* 0x000fe20000010009 */
[----:B------:R-:W-:Y:S01]  /*e6f0*/  HADD2.F32 R0, -RZ, R18.H1_H1 ;  /* 0x30000012ff007230 */ /* 0x000fe20000004100 */
[----:B------:R-:W-:-:S02]  /*e700*/  FMUL.FTZ R9, R2, R12 ;  /* 0x0000000c02097220 */ /* 0x000fc40000410000 */
[----:B------:R-:W-:Y:S01]  /*e710*/  FFMA.FTZ R3, R3, R19, -R13 ;  /* 0x0000001303037223 */ /* 0x000fe2000001080d */
[----:B------:R-:W-:Y:S01]  /*e720*/  F2FP.PACK_AB R4, R14, R56 ;  /* 0x000000380e04723e */ /* 0x000fe200000000ff */
[C---:B------:R-:W-:Y:S01]  /*e730*/  FMUL.FTZ R12, R0.reuse, R12 ;  /* 0x0000000c000c7220 */ /* 0x040fe20000410000 */
[----:B------:R-:W-:Y:S01]  /*e740*/  F2FP.PACK_AB R13, R37, R39 ;  /* 0x00000027250d723e */ /* 0x000fe200000000ff */
[----:B------:R-:W-:Y:S02]  /*e750*/  FFMA.FTZ R9, R0, R16, R9 ;  /* 0x0000001000097223 */ /* 0x000fe40000010009 */
        /* <DEDUP_REMOVED lines=9> */
.L_x_2349:
[----:B------:R-:W-:Y:S05]  /*e7f0*/  BSYNC B0 ;  /* 0x0000000000007941 */ /* 0x000fea0003800000 */
.L_x_2348:
[----:B------:R-:W-:Y:S01]  /*e800*/  ISETP.GE.AND P0, PT, R141, c[0x0][0x27c], PT ;  /* 0x00009f008d007a0c */ /* 0x000fe20003f06270 */
[----:B------:R-:W-:-:S12]  /*e810*/  BSSY B0, `(.L_x_2350) ;  /* 0x0000062000007945 */ /* 0x000fd80003800000 */
[----:B------:R-:W-:Y:S05]  /*e820*/  @P0 BRA `(.L_x_2351) ;  /* 0x0000060000000947 */ /* 0x000fea0003800000 */
[----:B------:R-:W3:Y:S01]  /*e830*/  LDL R68, [R1+0x28] ;  /* 0x0000280001447983 */ /* 0x000ee20000100800 */
[----:B------:R-:W-:Y:S02]  /*e840*/  MOV R0, c[0x0][0x27c] ;  /* 0x00009f0000007a02 */ /* 0x000fe40000000f00 */
[--C-:B------:R-:W-:Y:S02]  /*e850*/  SHF.R.U64 R39, R24, 0x10, R25.reuse ;  /* 0x0000001018277819 */ /* 0x100fe40000001219 */
[----:B------:R-:W-:Y:S02]  /*e860*/  LEA.HI R0, R0, R231, RZ, 0x1d ;  /* 0x000000e700007211 */ /* 0x000fe400078fe8ff */
[----:B------:R-:W-:Y:S02]  /*e870*/  SHF.R.U32.HI R24, RZ, 0x10, R25 ;  /* 0x00000010ff187819 */ /* 0x000fe40000011619 */
        /* <DEDUP_REMOVED lines=9> */
[----:B------:R-:W-:Y:S01]  /*e910*/  SHF.R.U32.HI R28, RZ, 0x10, R29 ;  /* 0x00000010ff1c7819 */ /* 0x000fe2000001161d */
[----:B------:R-:W-:Y:S01]  /*e920*/  HADD2.F32 R57, -RZ, R57.H0_H0 ;  /* 0x20000039ff397230 */ /* 0x000fe20000004100 */
[----:B------:R-:W-:Y:S01]  /*e930*/  SHF.L.U32 R32, R0, 0x1, RZ ;  /* 0x0000000100207819 */ /* 0x000fe200000006ff */
[----:B------:R-:W-:Y:S01]  /*e940*/  HADD2.F32 R0, -RZ, R81.H0_H0 ;  /* 0x20000051ff007230 */ /* 0x000fe20000004100 */
[----:B------:R-:W-:Y:S01]  /*e950*/  SHF.R.U64 R56, R30, 0x10, R31 ;  /* 0x000000101e387819 */ /* 0x000fe2000000121f */
[----:B------:R-:W-:Y:S01]  /*e960*/  HADD2.F32 R59, -RZ, R28.H0_H0 ;  /* 0x2000001cff3b7230 */ /* 0x000fe20000004100 */
[--C-:B------:R-:W-:Y:S01]  /*e970*/  SHF.R.U64 R30, R26, 0x10, R27.reuse ;  /* 0x000000101a1e7819 */ /* 0x100fe2000000121b */
[----:B-1----:R-:W1:Y:S01]  /*e980*/  LDS.128 R12, [R32+0x18100] ;  /* 0x01810000200c7984 */ /* 0x002e620000000c00 */
[----:B------:R-:W-:-:S02]  /*e990*/  SHF.R.U32.HI R26, RZ, 0x10, R27 ;  /* 0x00000010ff1a7819 */ /* 0x000fc4000001161b */
[----:B------:R-:W-:-:S05]  /*e9a0*/  SHF.R.U32.HI R25, RZ, 0x10, R31 ;  /* 0x00000010ff197819 */ /* 0x000fca000001161f */
[----:B------:R-:W-:Y:S02]  /*e9b0*/  HADD2.F32 R58, -RZ, R25.H0_H0 ;  /* 0x20000019ff3a7230 */ /* 0x000fe40000004100 */
[----:B-1----:R-:W-:Y:S02]  /*e9c0*/  HADD2.F32 R3, -RZ, R13.H0_H0 ;  /* 0x2000000dff037230 */ /* 0x002fe40000004100 */
[----:B----4-:R-:W-:Y:S02]  /*e9d0*/  HADD2.F32 R9, -RZ, R15.H0_H0 ;  /* 0x2000000fff097230 */ /* 0x010fe40000004100 */
[----:B------:R-:W-:Y:S01]  /*e9e0*/  HADD2.F32 R2, -RZ, R13.H1_H1 ;  /* 0x3000000dff027230 */ /* 0x000fe20000004100 */
[----:B------:R-:W-:Y:S01]  /*e9f0*/  FMUL.FTZ R34, R3, R0 ;  /* 0x0000000003227220 */ /* 0x000fe20000410000 */
[--C-:B------:R-:W-:Y:S02]  /*ea00*/  HADD2.F32 R8, -RZ, R12.reuse.H0_H0 ;  /* 0x2000000cff087230 */ /* 0x100fe40000004100 */
[----:B------:R-:W-:-:S02]  /*ea10*/  HADD2.F32 R13, -RZ, R12.H1_H1 ;  /* 0x3000000cff0d7230 */ /* 0x000fc40000004100 */
        /* <DEDUP_REMOVED lines=15> */
[--C-:B--2---:R-:W-:Y:S01]  /*eb10*/  HADD2.F32 R20, -RZ, R4.reuse.H0_H0 ;  /* 0x20000004ff147230 */ /* 0x104fe20000004100 */
[----:B------:R-:W-:Y:S01]  /*eb20*/  FFMA.FTZ R37, R2, R59, R0 ;  /* 0x0000003b02257223 */ /* 0x000fe20000010000 */
[----:B------:R-:W-:Y:S01]  /*eb30*/  HADD2.F32 R23, -RZ, R4.H1_H1 ;  /* 0x30000004ff177230 */ /* 0x000fe20000004100 */
[----:B------:R-:W-:Y:S01]  /*eb40*/  FFMA.FTZ R38, R3, R6, R5 ;  /* 0x0000000603267223 */ /* 0x000fe20000010005 */
[----:B------:R-:W-:-:S02]  /*eb50*/  HADD2.F32 R4, -RZ, R81.H1_H1 ;  /* 0x30000051ff047230 */ /* 0x000fc40000004100 */
[--C-:B------:R-:W-:Y:S02]  /*eb60*/  HADD2.F32 R5, -RZ, R83.reuse.H1_H1 ;  /* 0x30000053ff057230 */ /* 0x100fe40000004100 */
[----:B------:R-:W-:Y:S01]  /*eb70*/  HADD2.F32 R0, -RZ, R83.H0_H0 ;  /* 0x20000053ff007230 */ /* 0x000fe20000004100 */
[-C--:B------:R-:W-:Y:S01]  /*eb80*/  FMUL.FTZ R3, R20, R4.reuse ;  /* 0x0000000414037220 */ /* 0x080fe20000410000 */
[----:B------:R-:W-:Y:S01]  /*eb90*/  HADD2.F32 R24, -RZ, R26.H0_H0 ;  /* 0x2000001aff187230 */ /* 0x000fe20000004100 */
[C---:B------:R-:W-:Y:S01]  /*eba0*/  FMUL.FTZ R31, R8.reuse, R4 ;  /* 0x00000004081f7220 */ /* 0x040fe20000410000 */
[----:B------:R-:W-:Y:S01]  /*ebb0*/  HADD2.F32 R2, -RZ, R82.H1_H1 ;  /* 0x30000052ff027230 */ /* 0x000fe20000004100 */
[----:B------:R-:W-:Y:S01]  /*ebc0*/  FFMA.FTZ R35, R8, R5, R3 ;  /* 0x0000000508237223 */ /* 0x000fe20000010003 */
[--C-:B------:R-:W-:Y:S01]  /*ebd0*/  HADD2.F32 R3, -RZ, R84.reuse.H0_H0 ;  /* 0x20000054ff037230 */ /* 0x100fe20000004100 */
[-C--:B------:R-:W-:Y:S01]  /*ebe0*/  FMUL.FTZ R8, R17, R0.reuse ;  /* 0x0000000011087220 */ /* 0x080fe20000410000 */
[----:B------:R-:W-:Y:S01]  /*ebf0*/  HADD2.F32 R4, -RZ, R84.H1_H1 ;  /* 0x30000054ff047230 */ /* 0x000fe20000004100 */
[----:B------:R-:W-:-:S02]  /*ec00*/  FMUL.FTZ R26, R9, R0 ;  /* 0x00000000091a7220 */ /* 0x000fc40000410000 */
[----:B------:R-:W-:Y:S01]  /*ec10*/  FFMA.FTZ R28, R9, R3, R8 ;  /* 0x00000003091c7223 */ /* 0x000fe20000010008 */
[----:B------:R-:W-:Y:S01]  /*ec20*/  HADD2.F32 R8, -RZ, R39.H0_H0 ;  /* 0x20000027ff087230 */ /* 0x000fe20000004100 */
[----:B------:R-:W-:Y:S01]  /*ec30*/  FMUL.FTZ R0, R16, R24 ;  /* 0x0000001810007220 */ /* 0x000fe20000410000 */
[----:B------:R-:W-:Y:S01]  /*ec40*/  HADD2.F32 R9, -RZ, R30.H0_H0 ;  /* 0x2000001eff097230 */ /* 0x000fe20000004100 */
[-C--:B------:R-:W-:Y:S01]  /*ec50*/  FMUL.FTZ R15, R18, R2.reuse ;  /* 0x00000002120f7220 */ /* 0x080fe20000410000 */
[----:B------:R-:W-:Y:S01]  /*ec60*/  HADD2.F32 R39, -RZ, R56.H0_H0 ;  /* 0x20000038ff277230 */ /* 0x000fe20000004100 */
[----:B------:R-:W-:Y:S02]  /*ec70*/  FMUL.FTZ R29, R12, R2 ;  /* 0x000000020c1d7220 */ /* 0x000fe40000410000 */
[----:B------:R-:W-:Y:S02]  /*ec80*/  FFMA.FTZ R25, R7, R58, R0 ;  /* 0x0000003a07197223 */ /* 0x000fe40000010000 */
[----:B------:R-:W-:-:S02]  /*ec90*/  FMUL.FTZ R2, R23, R8 ;  /* 0x0000000817027220 */ /* 0x000fc40000410000 */
[----:B------:R-:W-:Y:S02]  /*eca0*/  FFMA.FTZ R36, R12, R4, R15 ;  /* 0x000000040c247223 */ /* 0x000fe4000001000f */
[----:B------:R-:W-:Y:S02]  /*ecb0*/  FMUL.FTZ R24, R7, R24 ;  /* 0x0000001807187220 */ /* 0x000fe40000410000 */
[-C--:B------:R-:W-:Y:S02]  /*ecc0*/  FMUL.FTZ R0, R21, R9.reuse ;  /* 0x0000000915007220 */ /* 0x080fe40000410000 */
[C---:B------:R-:W-:Y:S02]  /*ecd0*/  FMUL.FTZ R15, R13.reuse, R8 ;  /* 0x000000080d0f7220 */ /* 0x040fe40000410000 */
[----:B------:R-:W-:Y:S02]  /*ece0*/  FMUL.FTZ R7, R14, R9 ;  /* 0x000000090e077220 */ /* 0x000fe40000410000 */
[----:B------:R-:W-:-:S02]  /*ecf0*/  FFMA.FTZ R27, R13, R57, R2 ;  /* 0x000000390d1b7223 */ /* 0x000fc40000010002 */
        /* <DEDUP_REMOVED lines=10> */
[----:B------:R-:W-:Y:S02]  /*eda0*/  FFMA.FTZ R2, R23, R57, -R15 ;  /* 0x0000003917027223 */ /* 0x000fe4000001080f */
[----:B------:R-:W-:Y:S01]  /*edb0*/  FFMA.FTZ R6, R21, R39, -R7 ;  /* 0x0000002715067223 */ /* 0x000fe20000010807 */
[----:B------:R-:W-:Y:S02]  /*edc0*/  F2FP.PACK_AB R15, R0, R3 ;  /* 0x00000003000f723e */ /* 0x000fe400000000ff */
[----:B------:R-:W-:Y:S02]  /*edd0*/  F2FP.PACK_AB R12, R2, R9 ;  /* 0x00000009020c723e */ /* 0x000fe400000000ff */
[----:B------:R-:W-:Y:S02]  /*ede0*/  F2FP.PACK_AB R14, R6, R8 ;  /* 0x00000008060e723e */ /* 0x000fe400000000ff */
[----:B------:R-:W-:Y:S02]  /*edf0*/  F2FP.PACK_AB R7, R25, R28 ;  /* 0x0000001c1907723e */ /* 0x000fe400000000ff */
[----:B------:R-:W-:Y:S01]  /*ee00*/  F2FP.PACK_AB R6, R30, R36 ;  /* 0x000000241e06723e */ /* 0x000fe200000000ff */
[----:B------:R1:W-:Y:S04]  /*ee10*/  STS.128 [R68], R12 ;  /* 0x0000000c44007388 */ /* 0x0003e80000000c00 */
[----:B------:R1:W-:Y:S02]  /*ee20*/  STS.128 [R32+0x18100], R4 ;  /* 0x0181000420007388 */ /* 0x0003e40000000c00 */
.L_x_2351:
[----:B------:R-:W-:Y:S05]  /*ee30*/  BSYNC B0 ;  /* 0x0000000000007941 */ /* 0x000fea0003800000 */
.L_x_2350:
[----:B------:R-:W-:-:S13]  /*ee40*/  ISETP.GE.AND P0, PT, R140, c[0x0][0x27c], PT ;  /* 0x00009f008c007a0c */ /* 0x000fda0003f06270 */
[----:B------:R-:W-:Y:S05]  /*ee50*/  @P0 BRA `(.L_x_2347) ;  /* 0x0000060000000947 */ /* 0x000fea0003800000 */
[----:B------:R-:W3:Y:S01]  /*ee60*/  LDL R56, [R1+0x20] ;  /* 0x0000200001387983 */ /* 0x000ee20000100800 */
[----:B------:R-:W-:Y:S02]  /*ee70*/  MOV R0, c[0x0][0x27c] ;  /* 0x00009f0000007a02 */ /* 0x000fe40000000f00 */
[----:B------:R-:W-:Y:S02]  /*ee80*/  SHF.R.U32.HI R24, RZ, 0x10, R41 ;  /* 0x00000010ff187819 */ /* 0x000fe40000011629 */
        /* <DEDUP_REMOVED lines=15> */
[----:B------:R-:W-:Y:S02]  /*ef80*/  SHF.R.U64 R39, R40, 0x10, R41 ;  /* 0x0000001028277819 */ /* 0x000fe40000001229 */
[----:B------:R-:W-:Y:S01]  /*ef90*/  SHF.R.U32.HI R27, RZ, 0x10, R47 ;  /* 0x00000010ff1b7819 */ /* 0x000fe2000001162f */
[----:B-1----:R-:W1:Y:S01]  /*efa0*/  LDS.128 R12, [R29+0x18100] ;  /* 0x018100001d0c7984 */ /* 0x002e620000000c00 */
[----:B------:R-:W-:-:S02]  /*efb0*/  SHF.R.U64 R44, R44, 0x10, R45 ;  /* 0x000000102c2c7819 */ /* 0x000fc4000000122d */
[----:B------:R-:W-:Y:S01]  /*efc0*/  SHF.R.U64 R40, R46, 0x10, R47 ;  /* 0x000000102e287819 */ /* 0x000fe2000000122f */
[----:B------:R-:W-:Y:S02]  /*efd0*/  HADD2.F32 R42, -RZ, R27.H0_H0 ;  /* 0x2000001bff2a7230 */ /* 0x000fe40000004100 */
[----:B------:R-:W-:Y:S02]  /*efe0*/  HADD2.F32 R41, -RZ, R44.H0_H0 ;  /* 0x2000002cff297230 */ /* 0x000fe40000004100 */
[----:B-1----:R-:W-:Y:S02]  /*eff0*/  HADD2.F32 R3, -RZ, R13.H0_H0 ;  /* 0x2000000dff037230 */ /* 0x002fe40000004100 */
[----:B----4-:R-:W-:Y:S02]  /*f000*/  HADD2.F32 R9, -RZ, R15.H0_H0 ;  /* 0x2000000fff097230 */ /* 0x010fe40000004100 */
[----:B------:R-:W-:Y:S01]  /*f010*/  HADD2.F32 R2, -RZ, R13.H1_H1 ;  /* 0x3000000dff027230 */ /* 0x000fe20000004100 */
[----:B------:R-:W-:Y:S01]  /*f020*/  FMUL.FTZ R34, R3, R0 ;  /* 0x0000000003227220 */ /* 0x000fe20000410000 */
[----:B------:R-:W-:-:S02]  /*f030*/  HADD2.F32 R8, -RZ, R12.H0_H0 ;  /* 0x2000000cff087230 */ /* 0x000fc40000004100 */
[----:B------:R-:W-:Y:S02]  /*f040*/  HADD2.F32 R13, -RZ, R12.H1_H1 ;  /* 0x3000000cff0d7230 */ /* 0x000fe40000004100 */
        /* <DEDUP_REMOVED lines=20> */
[----:B------:R-:W-:Y:S02]  /*f190*/  HADD2.F32 R5, -RZ, R88.H0_H0 ;  /* 0x20000058ff057230 */ /* 0x000fe40000004100 */
        /* <DEDUP_REMOVED lines=44> */
.L_x_2347:
[----:B------:R-:W-:Y:S05]  /*f460*/  BSYNC B1 ;  /* 0x0000000000017941 */ /* 0x000fea0003800000 */
.L_x_2346:
        /* <DEDUP_REMOVED lines=14> */
[----:B---3--:R-:W3:Y:S01]  /*f550*/  LDL R44, [R1+0x2c] ;  /* 0x00002c00012c7983 */ /* 0x008ee20000100800 */
        /* <DEDUP_REMOVED lines=15> */
[----:B-1----:R-:W-:Y:S01]  /*f650*/  SHF.L.U32 R29, R0, 0x1, RZ ;  /* 0x00000001001d7819 */ /* 0x002fe200000006ff */
[----:B------:R-:W-:Y:S01]  /*f660*/  HADD2.F32 R0, -RZ, R87.H1_H1 ;  /* 0x30000057ff007230 */ /* 0x000fe20000004100 */
[----:B------:R-:W-:-:S02]  /*f670*/  SHF.R.U32.HI R27, RZ, 0x10, R51 ;  /* 0x00000010ff1b7819 */ /* 0x000fc40000011633 */
[----:B------:R-:W-:Y:S01]  /*f680*/  SHF.R.U64 R35, R54, 0x10, R55 ;  /* 0x0000001036237819 */ /* 0x000fe20000001237 */
[----:B------:R-:W1:Y:S01]  /*f690*/  LDS.128 R12, [R29+0x18100] ;  /* 0x018100001d0c7984 */ /* 0x000e620000000c00 */
[----:B------:R-:W-:Y:S01]  /*f6a0*/  SHF.R.U64 R38, R48, 0x10, R49 ;  /* 0x0000001030267819 */ /* 0x000fe20000001231 */
[----:B------:R-:W-:Y:S01]  /*f6b0*/  HADD2.F32 R42, -RZ, R27.H0_H0 ;  /* 0x2000001bff2a7230 */ /* 0x000fe20000004100 */
[----:B------:R-:W-:-:S03]  /*f6c0*/  SHF.R.U64 R40, R50, 0x10, R51 ;  /* 0x0000001032287819 */ /* 0x000fc60000001233 */
        /* <DEDUP_REMOVED lines=72> */
.L_x_2353:
[----:B------:R-:W-:Y:S05]  /*fb50*/  BSYNC B0 ;  /* 0x0000000000007941 */ /* 0x000fea0003800000 */
.L_x_2352:
[----:B------:R-:W-:Y:S01]  /*fb60*/  ISETP.GE.AND P0, PT, R141, c[0x0][0x27c], PT ;  /* 0x00009f008d007a0c */ /* 0x000fe20003f06270 */
[----:B------:R-:W-:-:S12]  /*fb70*/  BSSY B0, `(.L_x_2354) ;  /* 0x0000062000007945 */ /* 0x000fd80003800000 */
[----:B------:R-:W-:Y:S05]  /*fb80*/  @P0 BRA `(.L_x_2355) ;  /* 0x0000060000000947 */ /* 0x000fea0003800000 */
[----:B-1-3--:R-:W3:Y:S01]  /*fb90*/  LDL R44, [R1+0x24] ;  /* 0x00002400012c7983 */ /* 0x00aee20000100800 */
        /* <DEDUP_REMOVED lines=95> */
.L_x_2355:
[----:B------:R-:W-:Y:S05]  /*10190*/  BSYNC B0 ;  /* 0x0000000000007941 */ /* 0x000fea0003800000 */
.L_x_2354:
[----:B------:R-:W-:-:S13]  /*101a0*/  ISETP.GE.AND P0, PT, R140, c[0x0][0x27c], PT ;  /* 0x00009f008c007a0c */ /* 0x000fda0003f06270 */
        /* <DEDUP_REMOVED lines=97> */
.L_x_2308:
[----:B------:R-:W-:Y:S05]  /*107c0*/  BSYNC B2 ;  /* 0x0000000000027941 */ /* 0x000fea0003800000 */
.L_x_2306:
[----:B------:R-:W-:-:S04]  /*107d0*/  DEPBAR.LE SB0, 0x2 ;  /* 0x000080800000791a */ /* 0x000fc80000000000 */
[----:B------:R-:W-:Y:S01]  /*107e0*/  WARPSYNC 0xffffffff ;  /* 0xffffffff00007948 */ /* 0x000fe20003800000 */
[----:B------:R-:W-:Y:S01]  /*107f0*/  BAR.SYNC.DEFER_BLOCKING 0x0 ;  /* 0x0000000000007b1d */ /* 0x000fe20000010000 */
[----:B------:R-:W-:Y:S01]  /*10800*/  IMAD.MOV.U32 R0, RZ, RZ, 0x20 ;  /* 0x00000020ff007424 */ /* 0x000fe200078e00ff */
[----:B------:R-:W-:-:S04]  /*10810*/  LOP3.LUT P2, RZ, R217, 0x2, RZ, 0xc0, !PT ;  /* 0x00000002d9ff7812 */ /* 0x000fc8000784c0ff */
[----:B------:R-:W-:Y:S01]  /*10820*/  SEL R180, R0, 0xffffffe0, !P2 ;  /* 0xffffffe000b47807 */ /* 0x000fe20005000000 */
[----:B------:R-:W-:Y:S04]  /*10830*/  BSSY B0, `(.L_x_2356) ;  /* 0x000004c000007945 */ /* 0x000fe80003800000 */
[----:B-1----:R-:W-:Y:S01]  /*10840*/  IMAD.IADD R8, R186, 0x1, R180 ;  /* 0x00000001ba087824 */ /* 0x002fe200078e02b4 */
[----:B--2---:R1:W2:Y:S04]  /*10850*/  LDSM.16.M88.4 R4, [R181] ;  /* 0x00000000b504783b */ /* 0x0042a80000000200 */
[----:B------:R1:W3:Y:S04]  /*10860*/  LDSM.16.M88.4 R36, [R186] ;  /* 0x00000000ba24783b */ /* 0x0002e80000000200 */
[----:B------:R1:W4:Y:S04]  /*10870*/  LDSM.16.M88.4 R40, [R186+0x800] ;  /* 0x00080000ba28783b */ /* 0x0003280000000200 */
[----:B-----5:R1:W1:Y:S04]  /*10880*/  LDSM.16.M88.4 R44, [R186+0x1000] ;  /* 0x00100000ba2c783b */ /* 0x0202680000000200 */
        /* <DEDUP_REMOVED lines=9> */
[----:B----4-:R-:W-:-:S02]  /*10920*/  SHF.R.S32.HI R9, RZ, 0x1f, R190 ;  /* 0x0000001fff097819 */ /* 0x010fc400000114be */
[----:B------:R-:W-:Y:S01]  /*10930*/  SHF.L.U64.HI R29, R196, 0x1, R212 ;  /* 0x00000001c41d7819 */ /* 0x000fe200000102d4 */
[----:B------:R-:W-:Y:S01]  /*10940*/  IMAD R0, R0, c[0x0][0x208], RZ ;  /* 0x0000820000007a24 */ /* 0x000fe200078e02ff */
[----:B------:R-:W-:Y:S01]  /*10950*/  SHF.L.U64.HI R27, R202, 0x1, R213 ;  /* 0x00000001ca1b7819 */ /* 0x000fe200000102d5 */
        /* <DEDUP_REMOVED lines=15> */
.L_x_2508:
        /* <DEDUP_REMOVED lines=12> */
[C---:B------:R-:W-:Y:S01]  /*10b10*/  IMAD.X R17, R9.reuse, 0x1, R27, P0 ;  /* 0x0000000109117824 */ /* 0x040fe200000e061b */
        /* <DEDUP_REMOVED lines=8> */
.L_x_2509:
        /* <DEDUP_REMOVED lines=21> */
.L_x_2357:
[----:B------:R-:W-:Y:S05]  /*10cf0*/  BSYNC B0 ;  /* 0x0000000000007941 */ /* 0x000fea0003800000 */
.L_x_2356:
[----:B------:R-:W-:Y:S01]  /*10d00*/  LOP3.LUT P1, RZ, R217, 0x4, RZ, 0xc0, !PT ;  /* 0x00000004d9ff7812 */ /* 0x000fe2000782c0ff */
[----:B------:R-:W0:Y:S01]  /*10d10*/  LDGDEPBAR ;  /* 0x00000000000079af */ /* 0x000e220000000000 */
[----:B------:R-:W-:Y:S01]  /*10d20*/  MOV R0, 0x40 ;  /* 0x0000004000007802 */ /* 0x000fe20000000f00 */
[----:B------:R-:W-:Y:S01]  /*10d30*/  WARPSYNC 0xffffffff ;  /* 0xffffffff00007948 */ /* 0x000fe20003800000 */
[----:B--23--:R-:W-:Y:S01]  /*10d40*/  HMMA.16816.F32 R16, R4, R36, RZ ;  /* 0x000000240410723c */ /* 0x00cfe200000018ff */
[----:B----4-:R-:W-:Y:S01]  /*10d50*/  MOV R9, c[0x0][0x2c4] ;  /* 0x0000b10000097a02 */ /* 0x010fe20000000f00 */
        /* <DEDUP_REMOVED lines=10> */
[C---:B------:R-:W-:Y:S01]  /*10e00*/  HMMA.16816.F32 R20, R4.reuse, R40, RZ ;  /* 0x000000280414723c */ /* 0x040fe200000018ff */
[----:B------:R-:W-:Y:S04]  /*10e10*/  LDSM.16.M88.4 R60, [R2+0x800] ;  /* 0x00080000023c783b */ /* 0x000fe80000000200 */
[----:B------:R-:W-:Y:S03]  /*10e20*/  LDSM.16.M88.4 R68, [R2+0x1000] ;  /* 0x001000000244783b */ /* 0x000fe60000000200 */
[C---:B------:R-:W-:Y:S01]  /*10e30*/  HMMA.16816.F32 R36, R4.reuse, R42, RZ ;  /* 0x0000002a0424723c */ /* 0x040fe200000018ff */
[----:B------:R-:W-:Y:S04]  /*10e40*/  LDSM.16.M88.4 R84, [R0] ;  /* 0x000000000054783b */ /* 0x000fe80000000200 */
[----:B------:R-:W-:Y:S03]  /*10e50*/  LDSM.16.M88.4 R88, [R0+0x1000] ;  /* 0x001000000058783b */ /* 0x000fe60000000200 */
[C---:B-1----:R-:W-:Y:S08]  /*10e60*/  HMMA.16816.F32 R40, R4.reuse, R44, RZ ;  /* 0x0000002c0428723c */ /* 0x042ff000000018ff */
        /* <DEDUP_REMOVED lines=93> */
[C---:B----4-:R-:W-:Y:S01]  /*11440*/  HMMA.16816.F32 R88, R24.reuse, R64, R68 ;  /* 0x000000401858723c */ /* 0x050fe20000001844 */
[----:B------:R-:W3:Y:S07]  /*11450*/  LDSM.16.M88.4 R68, [R0+0x4000] ;  /* 0x004000000044783b */ /* 0x000eee0000000200 */
[C---:B------:R-:W-:Y:S01]  /*11460*/  HMMA.16816.F32 R84, R24.reuse, R54, R56 ;  /* 0x000000361854723c */ /* 0x040fe20000001838 */
[----:B------:R-:W4:Y:S04]  /*11470*/  LDSM.16.M88.4 R52, [R186+0x5000] ;  /* 0x00500000ba34783b */ /* 0x000f280000000200 */
[----:B------:R-:W-:Y:S03]  /*11480*/  LDSM.16.M88.4 R56, [R8+0x5000] ;  /* 0x005000000838783b */ /* 0x000fe60000000200 */
[----:B------:R-:W-:Y:S01]  /*11490*/  HMMA.16816.F32 R80, R24, R66, R80 ;  /* 0x000000421850723c */ /* 0x000fe20000001850 */
[----:B------:R-:W-:Y:S07]  /*114a0*/  LDSM.16.M88.4 R64, [R2+0x4800] ;  /* 0x004800000240783b */ /* 0x000fee0000000200 */
[----:B------:R-:W-:Y:S08]  /*114b0*/  HMMA.16816.F32 R28, R16, R74, R28 ;  /* 0x0000004a101c723c */ /* 0x000ff0000000181c */
[----:B-1----:R-:W-:Y:S08]  /*114c0*/  HMMA.16816.F32 R24, R12, R44, R32 ;  /* 0x0000002c0c18723c */ /* 0x002ff00000001820 */
[C---:B--2---:R-:W-:Y:S08]  /*114d0*/  HMMA.16816.F32 R36, R20.reuse, R40, R36 ;  /* 0x000000281424723c */ /* 0x044ff00000001824 */
[----:B------:R-:W-:Y:S01]  /*114e0*/  HMMA.16816.F32 R40, R20, R42, R76 ;  /* 0x0000002a1428723c */ /* 0x000fe2000000184c */
[----:B------:R-:W1:Y:S07]  /*114f0*/  LDSM.16.M88.4 R76, [R186+0x5800] ;  /* 0x00580000ba4c783b */ /* 0x000e6e0000000200 */
[----:B------:R-:W-:Y:S08]  /*11500*/  HMMA.16816.F32 R32, R12, R46, R28 ;  /* 0x0000002e0c20723c */ /* 0x000ff0000000181c */
[----:B---3--:R-:W-:Y:S08]  /*11510*/  HMMA.16816.F32 R28, R4, R68, R24 ;  /* 0x00000044041c723c */ /* 0x008ff00000001818 */
[C---:B------:R-:W-:Y:S08]  /*11520*/  HMMA.16816.F32 R24, R16.reuse, R48, R36 ;  /* 0x000000301018723c */ /* 0x040ff00000001824 */
[----:B------:R-:W-:Y:S01]  /*11530*/  HMMA.16816.F32 R36, R16, R50, R40 ;  /* 0x000000321024723c */ /* 0x000fe20000001828 */
[----:B------:R-:W2:Y:S07]  /*11540*/  LDSM.16.M88.4 R48, [R0+0x4800] ;  /* 0x004800000030783b */ /* 0x000eae0000000200 */
[C---:B----4-:R-:W-:Y:S01]  /*11550*/  HMMA.16816.F32 R72, R20.reuse, R52, R60 ;  /* 0x000000341448723c */ /* 0x050fe2000000183c */
[----:B------:R-:W-:Y:S01]  /*11560*/  FMUL.FTZ R3, R28, c[0x0][0x320] ;  /* 0x0000c8001c037a20 */ /* 0x000fe20000410000 */
[----:B------:R-:W3:Y:S06]  /*11570*/  LDSM.16.M88.4 R60, [R2+0x5000] ;  /* 0x00500000023c783b */ /* 0x000eec0000000200 */
[----:B------:R-:W-:Y:S01]  /*11580*/  HMMA.16816.F32 R52, R20, R54, R84 ;  /* 0x000000361434723c */ /* 0x000fe20000001854 */
[----:B------:R4:W2:Y:S07]  /*11590*/  MUFU.TANH R85, R3 ;  /* 0x0000000300557308 */ /* 0x0008ae0000002400 */
[----:B------:R-:W-:Y:S08]  /*115a0*/  HMMA.16816.F32 R44, R4, R70, R32 ;  /* 0x00000046042c723c */ /* 0x000ff00000001820 */
[----:B-1----:R-:W-:Y:S01]  /*115b0*/  HMMA.16816.F32 R68, R20, R76, R88 ;  /* 0x0000004c1444723c */ /* 0x002fe20000001858 */
[----:B----4-:R-:W-:-:S04]  /*115c0*/  FMUL.FTZ R3, R29, c[0x0][0x320] ;  /* 0x0000c8001d037a20 */ /* 0x010fc80000410000 */
[----:B------:R1:W4:Y:S03]  /*115d0*/  MUFU.TANH R84, R3 ;  /* 0x0000000300547308 */ /* 0x0003260000002400 */
[----:B------:R-:W-:Y:S08]  /*115e0*/  HMMA.16816.F32 R24, R12, R64, R24 ;  /* 0x000000400c18723c */ /* 0x000ff00000001818 */
[----:B------:R-:W-:Y:S01]  /*115f0*/  HMMA.16816.F32 R32, R16, R56, R72 ;  /* 0x000000381020723c */ /* 0x000fe20000001848 */
[----:B-1----:R-:W-:-:S07]  /*11600*/  FMUL.FTZ R3, R30, c[0x0][0x320] ;  /* 0x0000c8001e037a20 */ /* 0x002fce0000410000 */
[----:B------:R-:W-:Y:S01]  /*11610*/  HMMA.16816.F32 R40, R16, R58, R52 ;  /* 0x0000003a1028723c */ /* 0x000fe20000001834 */
[----:B------:R1:W1:Y:S01]  /*11620*/  MUFU.TANH R76, R3 ;  /* 0x00000003004c7308 */ /* 0x0002620000002400 */
[----:B------:R-:W5:Y:S06]  /*11630*/  LDSM.16.M88.4 R52, [R0+0x5000] ;  /* 0x005000000034783b */ /* 0x000f6c0000000200 */
[----:B--2---:R-:W-:Y:S08]  /*11640*/  HMMA.16816.F32 R24, R4, R48, R24 ;  /* 0x000000300418723c */ /* 0x004ff00000001818 */
[----:B------:R-:W-:Y:S01]  /*11650*/  HMMA.16816.F32 R20, R20, R78, R80 ;  /* 0x0000004e1414723c */ /* 0x000fe20000001850 */
[----:B-1----:R-:W-:-:S04]  /*11660*/  FMUL.FTZ R3, R31, c[0x0][0x320] ;  /* 0x0000c8001f037a20 */ /* 0x002fc80000410000 */
[----:B------:R1:W2:Y:S03]  /*11670*/  MUFU.TANH R75, R3 ;  /* 0x00000003004b7308 */ /* 0x0002a60000002400 */
[C---:B------:R-:W-:Y:S01]  /*11680*/  HMMA.16816.F32 R28, R12.reuse, R66, R36 ;  /* 0x000000420c1c723c */ /* 0x040fe20000001824 */
[----:B------:R-:W2:Y:S07]  /*11690*/  LDSM.16.M88.4 R64, [R8+0x5800] ;  /* 0x005800000840783b */ /* 0x000eae0000000200 */
[----:B---3--:R-:W-:Y:S01]  /*116a0*/  HMMA.16816.F32 R36, R12, R60, R32 ;  /* 0x0000003c0c24723c */ /* 0x008fe20000001820 */
[----:B-1----:R-:W-:-:S07]  /*116b0*/  FMUL.FTZ R3, R44, c[0x0][0x320] ;  /* 0x0000c8002c037a20 */ /* 0x002fce0000410000 */
[----:B------:R-:W-:Y:S01]  /*116c0*/  HMMA.16816.F32 R32, R12, R62, R40 ;  /* 0x0000003e0c20723c */ /* 0x000fe20000001828 */
[----:B------:R1:W3:Y:S01]  /*116d0*/  MUFU.TANH R73, R3 ;  /* 0x0000000300497308 */ /* 0x0002e20000002400 */
[----:B------:R-:W-:Y:S11]  /*116e0*/  LDSM.16.M88.4 R40, [R0+0x5800] ;  /* 0x005800000028783b */ /* 0x000ff60000000200 */
[----:B------:R-:W-:Y:S03]  /*116f0*/  @!UPT UIADD3 URZ, URZ, URZ, URZ ;  /* 0x0000003f3f3ff290 */ /* 0x000fe6000fffe03f */
[----:B-----5:R-:W-:Y:S01]  /*11700*/  HMMA.16816.F32 R36, R4, R52, R36 ;  /* 0x000000340424723c */ /* 0x020fe20000001824 */
[----:B-1----:R-:W-:-:S04]  /*11710*/  FMUL.FTZ R3, R45, c[0x0][0x320] ;  /* 0x0000c8002d037a20 */ /* 0x002fc80000410000 */
[----:B------:R1:W1:Y:S03]  /*11720*/  MUFU.TANH R72, R3 ;  /* 0x0000000300487308 */ /* 0x0002660000002400 */
[----:B--2---:R-:W-:Y:S01]  /*11730*/  HMMA.16816.F32 R20, R16, R66, R20 ;  /* 0x000000421014723c */ /* 0x004fe20000001814 */
[----:B-1----:R-:W-:-:S04]  /*11740*/  FMUL.FTZ R3, R46, c[0x0][0x320] ;  /* 0x0000c8002e037a20 */ /* 0x002fc80000410000 */
[----:B------:R1:W2:Y:S02]  /*11750*/  MUFU.TANH R74, R3 ;  /* 0x00000003004a7308 */ /* 0x0002a40000002400 */
[----:B-1----:R-:W-:Y:S02]  /*11760*/  FMUL.FTZ R3, R47, c[0x0][0x320] ;  /* 0x0000c8002f037a20 */ /* 0x002fe40000410000 */
[----:B------:R-:W-:Y:S01]  /*11770*/  HMMA.16816.F32 R44, R4, R50, R28 ;  /* 0x00000032042c723c */ /* 0x000fe2000000181c */
[----:B------:R1:W5:Y:S03]  /*11780*/  LDSM.16.M88.4 R48, [R2+0x5800] ;  /* 0x005800000230783b */ /* 0x0003660000000200 */
[----:B------:R-:W1:Y:S04]  /*11790*/  MUFU.TANH R60, R3 ;  /* 0x00000003003c7308 */ /* 0x000e680000002400 */
[----:B------:R-:W-:Y:S01]  /*117a0*/  HMMA.16816.F32 R28, R16, R64, R68 ;  /* 0x00000040101c723c */ /* 0x000fe20000001844 */
[----:B-1----:R-:W-:Y:S11]  /*117b0*/  FMUL.FTZ R2, R24, c[0x0][0x320] ;  /* 0x0000c80018027a20 */ /* 0x002ff60000410000 */
[----:B------:R-:W-:Y:S04]  /*117c0*/  @!UPT UIADD3 URZ, URZ, URZ, URZ ;  /* 0x0000003f3f3ff290 */ /* 0x000fe8000fffe03f */
[----:B------:R-:W-:Y:S01]  /*117d0*/  FMUL.FTZ R0, R44, c[0x0][0x320] ;  /* 0x0000c8002c007a20 */ /* 0x000fe20000410000 */
[----:B------:R1:W1:Y:S08]  /*117e0*/  MUFU.TANH R58, R2 ;  /* 0x00000002003a7308 */ /* 0x0002700000002400 */
        /* <DEDUP_REMOVED lines=8> */
[----:B------:R-:W-:Y:S01]  /*11870*/  HMMA.16816.F32 R16, R4, R40, R16 ;  /* 0x000000280410723c */ /* 0x000fe20000001810 */
[----:B------:R1:W1:Y:S01]  /*11880*/  MUFU.TANH R59, R2 ;  /* 0x00000002003b7308 */ /* 0x0002620000002400 */
[----:B--2---:R-:W-:-:S06]  /*11890*/  FMUL.FTZ R0, R46, c[0x0][0x320] ;  /* 0x0000c8002e007a20 */ /* 0x004fcc0000410000 */
[----:B------:R-:W-:Y:S01]  /*118a0*/  HMMA.16816.F32 R12, R4, R42, R12 ;  /* 0x0000002a040c723c */ /* 0x000fe2000000180c */
[----:B------:R2:W2:Y:S01]  /*118b0*/  MUFU.TANH R46, R0 ;  /* 0x00000000002e7308 */ /* 0x0004a20000002400 */
[----:B-1----:R-:W-:-:S06]  /*118c0*/  FMUL.FTZ R2, R27, c[0x0][0x320] ;  /* 0x0000c8001b027a20 */ /* 0x002fcc0000410000 */
[----:B------:R-:W-:Y:S01]  /*118d0*/  HMMA.16816.F32 R24, R4, R54, R32 ;  /* 0x000000360418723c */ /* 0x000fe20000001820 */
[----:B------:R-:W1:Y:S07]  /*118e0*/  MUFU.TANH R57, R2 ;  /* 0x0000000200397308 */ /* 0x000e6e0000002400 */
[----:B------:R-:W-:Y:S02]  /*118f0*/  FMUL.FTZ R3, R18, c[0x0][0x320] ;  /* 0x0000c80012037a20 */ /* 0x000fe40000410000 */
[----:B--2---:R-:W-:Y:S01]  /*11900*/  FMUL.FTZ R0, R47, c[0x0][0x320] ;  /* 0x0000c8002f007a20 */ /* 0x004fe20000410000 */
[----:B------:R-:W-:-:S03]  /*11910*/  IADD3 R7, -R214, R101, RZ ;  /* 0x00000065d6077210 */ /* 0x000fc60007ffe1ff */
        /* <DEDUP_REMOVED lines=14> */
[----:B------:R-:W2:Y:S08]  /*11a00*/  MUFU.TANH R26, R3 ;  /* 0x00000003001a7308 */ /* 0x000eb00000002400 */
[----:B------:R5:W1:Y:S02]  /*11a10*/  MUFU.TANH R30, R0 ;  /* 0x00000000001e7308 */ /* 0x000a640000002400 */
[----:B-----5:R-:W-:-:S06]  /*11a20*/  FMUL.FTZ R0, R27, c[0x0][0x320] ;  /* 0x0000c8001b007a20 */ /* 0x020fcc0000410000 */
[----:B------:R5:W1:Y:S02]  /*11a30*/  MUFU.TANH R27, R0 ;  /* 0x00000000001b7308 */ /* 0x000a640000002400 */
[----:B-----5:R-:W-:-:S06]  /*11a40*/  FMUL.FTZ R0, R16, c[0x0][0x320] ;  /* 0x0000c80010007a20 */ /* 0x020fcc0000410000 */
[----:B------:R5:W1:Y:S02]  /*11a50*/  MUFU.TANH R20, R0 ;  /* 0x0000000000147308 */ /* 0x000a640000002400 */
[----:B-----5:R-:W-:-:S06]  /*11a60*/  FMUL.FTZ R0, R17, c[0x0][0x320] ;  /* 0x0000c80011007a20 */ /* 0x020fcc0000410000 */
[----:B------:R5:W1:Y:S02]  /*11a70*/  MUFU.TANH R16, R0 ;  /* 0x0000000000107308 */ /* 0x000a640000002400 */
[----:B-----5:R-:W-:-:S04]  /*11a80*/  IADD3 R0, R240, R227, RZ ;  /* 0x000000e3f0007210 */ /* 0x020fc80007ffe0ff */
[----:B------:R-:W-:Y:S01]  /*11a90*/  MOV R4, R0 ;  /* 0x0000000000047202 */ /* 0x000fe20000000f00 */
[----:B------:R-:W-:-:S04]  /*11aa0*/  @P0 IMAD.HI.U32 R2, R0, c[0x0][0x2c8], RZ ;  /* 0x0000b20000020a27 */ /* 0x000fc800078e00ff */
[----:B------:R-:W-:Y:S01]  /*11ab0*/  FMUL.FTZ R0, R19, c[0x0][0x320] ;  /* 0x0000c80013007a20 */ /* 0x000fe20000410000 */
[----:B------:R-:W-:Y:S01]  /*11ac0*/  @P0 SHF.R.U32.HI R4, RZ, c[0x0][0x2cc], R2 ;  /* 0x0000b300ff040a19 */ /* 0x000fe20000011602 */
[----:B------:R-:W-:Y:S02]  /*11ad0*/  FMUL.FTZ R2, R14, c[0x0][0x320] ;  /* 0x0000c8000e027a20 */ /* 0x000fe40000410000 */
[----:B------:R5:W1:Y:S02]  /*11ae0*/  MUFU.TANH R24, R0 ;  /* 0x0000000000187308 */ /* 0x000a640000002400 */
[----:B------:R-:W1:Y:S06]  /*11af0*/  SHFL.IDX PT, R3, R4, RZ, 0x1c1f ;  /* 0x001c1fff04037589 */ /* 0x000e6c00000e0000 */
[----:B------:R2:W1:Y:S01]  /*11b00*/  MUFU.TANH R19, R2 ;  /* 0x0000000200137308 */ /* 0x0004620000002400 */
[----:B-----5:R-:W-:-:S07]  /*11b10*/  FMUL.FTZ R0, R12, c[0x0][0x320] ;  /* 0x0000c8000c007a20 */ /* 0x020fce0000410000 */
[----:B------:R5:W1:Y:S01]  /*11b20*/  MUFU.TANH R12, R0 ;  /* 0x00000000000c7308 */ /* 0x000a620000002400 */
[----:B--2---:R-:W-:-:S07]  /*11b30*/  FMUL.FTZ R2, R15, c[0x0][0x320] ;  /* 0x0000c8000f027a20 */ /* 0x004fce0000410000 */
[----:B------:R-:W2:Y:S01]  /*11b40*/  MUFU.TANH R29, R2 ;  /* 0x00000002001d7308 */ /* 0x000ea20000002400 */
[----:B-----5:R-:W-:-:S07]  /*11b50*/  FMUL.FTZ R0, R13, c[0x0][0x320] ;  /* 0x0000c8000d007a20 */ /* 0x020fce0000410000 */
[----:B------:R5:W1:Y:S02]  /*11b60*/  MUFU.TANH R9, R0 ;  /* 0x0000000000097308 */ /* 0x000a640000002400 */
[----:B-----5:R-:W-:-:S04]  /*11b70*/  IADD3 R0, R210, 0x1, -R104 ;  /* 0x00000001d2007810 */ /* 0x020fc80007ffe868 */
[----:B------:R-:W-:-:S04]  /*11b80*/  IADD3 R0, -R211, R0, -R214 ;  /* 0x00000000d3007210 */ /* 0x000fc80007ffe9d6 */
[C---:B------:R-:W-:Y:S02]  /*11b90*/  IADD3 R5, R0.reuse, c[0x0][0x328], RZ ;  /* 0x0000ca0000057a10 */ /* 0x040fe40007ffe0ff */
[----:B------:R-:W-:Y:S02]  /*11ba0*/  IADD3 R6, R0, UR6, RZ ;  /* 0x0000000600067c10 */ /* 0x000fe4000fffe0ff */
[-C--:B-1----:R-:W-:Y:S02]  /*11bb0*/  IADD3 R2, R5, R3.reuse, RZ ;  /* 0x0000000305027210 */ /* 0x082fe40007ffe0ff */
[----:B------:R-:W-:Y:S02]  /*11bc0*/  IADD3 R0, R6, R3, RZ ;  /* 0x0000000306007210 */ /* 0x000fe40007ffe0ff */
[----:B------:R-:W-:Y:S01]  /*11bd0*/  IMNMX R2, R7, R2, PT ;  /* 0x0000000207027217 */ /* 0x000fe20003800200 */
[----:B------:R-:W-:Y:S05]  /*11be0*/  @!P4 BRA `(.L_x_2360) ;  /* 0x000001500000c947 */ /* 0x000fea0003800000 */
[----:B--234-:R-:W-:Y:S01]  /*11bf0*/  IADD3 R3, -R211, R210, R3 ;  /* 0x000000d2d3037210 */ /* 0x01cfe20007ffe103 */
        /* <DEDUP_REMOVED lines=10> */
.L_x_2362:
[----:B------:R-:W-:-:S04]  /*11ca0*/  MOV R8, 0x1 ;  /* 0x0000000100087802 */ /* 0x000fc80000000f00 */
[----:B------:R-:W-:-:S13]  /*11cb0*/  ISETP.NE.AND P0, PT, R8, c[0x0][0x32c], PT ;  /* 0x0000cb0008007a0c */ /* 0x000fda0003f05270 */
[----:B------:R-:W-:-:S05]  /*11cc0*/  @P0 IMAD.HI.U32 R8, R3, c[0x0][0x330], RZ ;  /* 0x0000cc0003080a27 */ /* 0x000fca00078e00ff */
[----:B------:R-:W-:Y:S02]  /*11cd0*/  @P0 SHF.R.U32.HI R3, RZ, c[0x0][0x334], R8 ;  /* 0x0000cd00ff030a19 */ /* 0x000fe40000011608 */
.L_x_2363:
[----:B------:R-:W-:Y:S05]  /*11ce0*/  BSYNC B0 ;  /* 0x0000000000007941 */ /* 0x000fea0003800000 */
.L_x_2361:
[----:B------:R-:W-:-:S04]  /*11cf0*/  IMAD R3, R3, c[0x0][0x32c], -R104 ;  /* 0x0000cb0003037a24 */ /* 0x000fc800078e0a68 */
[----:B------:R-:W-:-:S05]  /*11d00*/  IMAD.IADD R3, R3, 0x1, -R214 ;  /* 0x0000000103037824 */ /* 0x000fca00078e0ad6 */
[----:B------:R-:W-:Y:S02]  /*11d10*/  IADD3 R8, R3, c[0x0][0x32c], RZ ;  /* 0x0000cb0003087a10 */ /* 0x000fe40007ffe0ff */
[----:B------:R-:W-:Y:S02]  /*11d20*/  IMNMX R0, R0, R3, !PT ;  /* 0x0000000300007217 */ /* 0x000fe40007800200 */
[----:B------:R-:W-:Y:S02]  /*11d30*/  IMNMX R2, R2, R8, PT ;  /* 0x0000000802027217 */ /* 0x000fe40003800200 */
.L_x_2360:
[----:B--234-:R-:W-:Y:S01]  /*11d40*/  ISETP.GT.AND P3, PT, R189, RZ, PT ;  /* 0x000000ffbd00720c */ /* 0x01cfe20003f64270 */
        /* <DEDUP_REMOVED lines=64> */
.L_x_2366:
[----:B------:R-:W-:-:S04]  /*12150*/  MOV R4, 0x1 ;  /* 0x0000000100047802 */ /* 0x000fc80000000f00 */
[----:B------:R-:W-:-:S13]  /*12160*/  ISETP.NE.AND P0, PT, R4, c[0x0][0x32c], PT ;  /* 0x0000cb0004007a0c */ /* 0x000fda0003f05270 */
[----:B------:R-:W-:-:S05]  /*12170*/  @P0 IMAD.HI.U32 R4, R3, c[0x0][0x330], RZ ;  /* 0x0000cc0003040a27 */ /* 0x000fca00078e00ff */
[----:B------:R-:W-:Y:S02]  /*12180*/  @P0 SHF.R.U32.HI R3, RZ, c[0x0][0x334], R4 ;  /* 0x0000cd00ff030a19 */ /* 0x000fe40000011604 */
.L_x_2367:
[----:B------:R-:W-:Y:S05]  /*12190*/  BSYNC B0 ;  /* 0x0000000000007941 */ /* 0x000fea0003800000 */
.L_x_2365:
[----:B------:R-:W-:-:S04]  /*121a0*/  IMAD R3, R3, c[0x0][0x32c], -R104 ;  /* 0x0000cb0003037a24 */ /* 0x000fc800078e0a68 */
[----:B------:R-:W-:-:S05]  /*121b0*/  IMAD.IADD R3, R3, 0x1, -R214 ;  /* 0x0000000103037824 */ /* 0x000fca00078e0ad6 */
[----:B------:R-:W-:Y:S02]  /*121c0*/  IADD3 R4, R3, c[0x0][0x32c], RZ ;  /* 0x0000cb0003047a10 */ /* 0x000fe40007ffe0ff */
[----:B------:R-:W-:Y:S02]  /*121d0*/  IMNMX R0, R0, R3, !PT ;  /* 0x0000000300007217 */ /* 0x000fe40007800200 */
[----:B------:R-:W-:Y:S02]  /*121e0*/  IMNMX R2, R2, R4, PT ;  /* 0x0000000402027217 */ /* 0x000fe40003800200 */
.L_x_2364:
        /* <DEDUP_REMOVED lines=90> */
[----:B------:R-:W1:Y:S04]  /*12790*/  SHFL.BFLY PT, R3, R0, 0x1, 0x1f ;  /* 0x0c201f0000037f89 */ /* 0x000e6800000e0000 */
[----:B------:R-:W3:Y:S01]  /*127a0*/  SHFL.BFLY PT, R4, R2, 0x2, 0x1f ;  /* 0x0c401f0002047f89 */ /* 0x000ee200000e0000 */
[----:B-1----:R-:W-:Y:S02]  /*127b0*/  FMNMX.FTZ R9, R0, R3, !PT ;  /* 0x0000000300097209 */ /* 0x002fe40007810000 */
[----:B---3--:R-:W-:-:S03]  /*127c0*/  FMNMX.FTZ R0, R2, R4, !PT ;  /* 0x0000000402007209 */ /* 0x008fc60007810000 */
[C---:B------:R-:W-:Y:S01]  /*127d0*/  FMUL.FTZ R2, R9.reuse, c[0x0][0x2d0] ;  /* 0x0000b40009027a20 */ /* 0x040fe20000410000 */
[----:B------:R-:W-:Y:S01]  /*127e0*/  FSETP.NEU.FTZ.AND P0, PT, R9, -INF , PT ;  /* 0xff8000000900780b */ /* 0x000fe20003f1d000 */
[----:B------:R-:W1:Y:S03]  /*127f0*/  SHFL.BFLY PT, R4, R0, 0x1, 0x1f ;  /* 0x0c201f0000047f89 */ /* 0x000e6600000e0000 */
[----:B------:R-:W-:-:S05]  /*12800*/  FSEL R2, R2, RZ, P0 ;  /* 0x000000ff02027208 */ /* 0x000fca0000000000 */
[----:B------:R-:W-:-:S04]  /*12810*/  FFMA.FTZ R3, R8, c[0x0][0x2d0], -R2 ;  /* 0x0000b40008037a23 */ /* 0x000fc80000010802 */
[----:B------:R3:W-:Y:S01]  /*12820*/  MUFU.EX2 R93, R3 ;  /* 0x00000003005d7308 */ /* 0x0007e20000000800 */
[----:B-1----:R-:W-:Y:S01]  /*12830*/  FMNMX.FTZ R8, R0, R4, !PT ;  /* 0x0000000400087209 */ /* 0x002fe20007810000 */
[--C-:B------:R-:W-:Y:S02]  /*12840*/  FFMA.FTZ R0, R15, c[0x0][0x2d0], -R2.reuse ;  /* 0x0000b4000f007a23 */ /* 0x100fe40000010802 */
[----:B---3--:R-:W-:Y:S01]  /*12850*/  FFMA.FTZ R3, R13, c[0x0][0x2d0], -R2 ;  /* 0x0000b4000d037a23 */ /* 0x008fe20000010802 */
[----:B------:R-:W-:-:S03]  /*12860*/  FSETP.NEU.FTZ.AND P0, PT, R8, -INF , PT ;  /* 0xff8000000800780b */ /* 0x000fc60003f1d000 */
[----:B------:R1:W-:Y:S08]  /*12870*/  MUFU.EX2 R95, R0 ;  /* 0x00000000005f7308 */ /* 0x0003f00000000800 */
[----:B------:R3:W-:Y:S01]  /*12880*/  MUFU.EX2 R92, R3 ;  /* 0x00000003005c7308 */ /* 0x0007e20000000800 */
[----:B-1----:R-:W-:-:S05]  /*12890*/  FMUL.FTZ R0, R8, c[0x0][0x2d0] ;  /* 0x0000b40008007a20 */ /* 0x002fca0000410000 */
[----:B------:R-:W-:Y:S01]  /*128a0*/  FSEL R0, R0, RZ, P0 ;  /* 0x000000ff00007208 */ /* 0x000fe20000000000 */
[--C-:B---3--:R-:W-:Y:S01]  /*128b0*/  FFMA.FTZ R3, R14, c[0x0][0x2d0], -R2.reuse ;  /* 0x0000b4000e037a23 */ /* 0x108fe20000010802 */
[----:B--2---:R-:W-:Y:S03]  /*128c0*/  LDSM.16.MT88.4 R40, [R103] ;  /* 0x000000006728783b */ /* 0x004fe60000004200 */
[----:B------:R1:W2:Y:S01]  /*128d0*/  MUFU.EX2 R94, R3 ;  /* 0x00000003005e7308 */ /* 0x0002a20000000800 */
[----:B------:R-:W3:Y:S01]  /*128e0*/  LDSM.16.MT88.4 R12, [R187] ;  /* 0x00000000bb0c783b */ /* 0x000ee20000004200 */
[----:B-1----:R-:W-:Y:S01]  /*128f0*/  FFMA.FTZ R3, R18, c[0x0][0x2d0], -R2 ;  /* 0x0000b40012037a23 */ /* 0x002fe20000010802 */
[----:B--2---:R-:W-:-:S05]  /*12900*/  F2FP.PACK_AB R18, R95, R94 ;  /* 0x0000005e5f12723e */ /* 0x004fca00000000ff */
[----:B------:R1:W-:Y:S02]  /*12910*/  MUFU.EX2 R97, R3 ;  /* 0x0000000300617308 */ /* 0x0003e40000000800 */
[----:B-1----:R-:W-:-:S06]  /*12920*/  FFMA.FTZ R3, R6, c[0x0][0x2d0], -R0 ;  /* 0x0000b40006037a23 */ /* 0x002fcc0000010800 */
[----:B------:R1:W-:Y:S02]  /*12930*/  MUFU.EX2 R69, R3 ;  /* 0x0000000300457308 */ /* 0x0003e40000000800 */
[--C-:B-1----:R-:W-:Y:S02]  /*12940*/  FFMA.FTZ R3, R7, c[0x0][0x2d0], -R0.reuse ;  /* 0x0000b40007037a23 */ /* 0x102fe40000010800 */
[----:B------:R-:W1:Y:S04]  /*12950*/  LDSM.16.MT88.4 R4, [R243] ;  /* 0x00000000f304783b */ /* 0x000e680000004200 */
[----:B------:R2:W4:Y:S02]  /*12960*/  MUFU.EX2 R68, R3 ;  /* 0x0000000300447308 */ /* 0x0005240000000800 */
[----:B--2---:R-:W-:Y:S01]  /*12970*/  FFMA.FTZ R3, R16, c[0x0][0x2d0], -R0 ;  /* 0x0000b40010037a23 */ /* 0x004fe20000010800 */
[----:B------:R-:W-:-:S05]  /*12980*/  F2FP.PACK_AB R16, R92, R93 ;  /* 0x0000005d5c10723e */ /* 0x000fca00000000ff */
[----:B------:R2:W-:Y:S02]  /*12990*/  MUFU.EX2 R70, R3 ;  /* 0x0000000300467308 */ /* 0x0005e40000000800 */
[----:B--2---:R-:W-:Y:S01]  /*129a0*/  FFMA.FTZ R3, R17, c[0x0][0x2d0], -R0 ;  /* 0x0000b40011037a23 */ /* 0x004fe20000010800 */
[----:B----4-:R-:W-:-:S05]  /*129b0*/  F2FP.PACK_AB R17, R68, R69 ;  /* 0x000000454411723e */ /* 0x010fca00000000ff */
[----:B------:R2:W4:Y:S02]  /*129c0*/  MUFU.EX2 R72, R3 ;  /* 0x0000000300487308 */ /* 0x0005240000000800 */
[----:B--2---:R-:W-:Y:S01]  /*129d0*/  FFMA.FTZ R3, R22, c[0x0][0x2d0], -R2 ;  /* 0x0000b40016037a23 */ /* 0x004fe20000010802 */
[----:B----4-:R-:W-:-:S05]  /*129e0*/  F2FP.PACK_AB R19, R72, R70 ;  /* 0x000000464813723e */ /* 0x010fca00000000ff */
[----:B------:R2:W4:Y:S02]  /*129f0*/  MUFU.EX2 R96, R3 ;  /* 0x0000000300607308 */ /* 0x0005240000000800 */
[C---:B---3--:R-:W-:Y:S08]  /*12a00*/  HMMA.16816.F32 R44, R16.reuse, R12, RZ ;  /* 0x0000000c102c723c */ /* 0x048ff000000018ff */
[----:B------:R-:W-:Y:S01]  /*12a10*/  HMMA.16816.F32 R28, R16, R14, RZ ;  /* 0x0000000e101c723c */ /* 0x000fe200000018ff */
[----:B--2---:R-:W-:Y:S01]  /*12a20*/  FFMA.FTZ R3, R23, c[0x0][0x2d0], -R2 ;  /* 0x0000b40017037a23 */ /* 0x004fe20000010802 */
[----:B----4-:R-:W-:-:S03]  /*12a30*/  F2FP.PACK_AB R12, R96, R97 ;  /* 0x00000061600c723e */ /* 0x010fc600000000ff */
[----:B------:R2:W-:Y:S02]  /*12a40*/  MUFU.EX2 R98, R3 ;  /* 0x0000000300627308 */ /* 0x0005e40000000800 */
[----:B--2---:R-:W-:Y:S02]  /*12a50*/  FFMA.FTZ R3, R25, c[0x0][0x2d0], -R2 ;  /* 0x0000b40019037a23 */ /* 0x004fe40000010802 */
[----:B-1----:R-:W-:Y:S04]  /*12a60*/  HMMA.16816.F32 R24, R16, R4, RZ ;  /* 0x000000041018723c */ /* 0x002fe800000018ff */
        /* <DEDUP_REMOVED lines=17> */
[----:B------:R-:W-:Y:S02]  /*12b80*/  HMMA.16816.F32 R172, R12, R32, R24 ;  /* 0x000000200cac723c */ /* 0x000fe40000001818 */
[----:B------:R-:W-:-:S06]  /*12b90*/  FADD.FTZ R3, R95, R3 ;  /* 0x000000035f037221 */ /* 0x000fcc0000010000 */
[----:B------:R-:W-:Y:S01]  /*12ba0*/  HMMA.16816.F32 R120, R12, R34, R20 ;  /* 0x000000220c78723c */ /* 0x000fe20000001814 */
[----:B------:R-:W-:Y:S07]  /*12bb0*/  LDSM.16.MT88.4 R32, [R243+0x2800] ;  /* 0x00280000f320783b */ /* 0x000fee0000004200 */
[C---:B------:R-:W-:Y:S08]  /*12bc0*/  HMMA.16816.F32 R24, R16.reuse, R40, RZ ;  /* 0x000000281018723c */ /* 0x040ff000000018ff */
[----:B------:R-:W-:Y:S01]  /*12bd0*/  HMMA.16816.F32 R20, R16, R42, RZ ;  /* 0x0000002a1014723c */ /* 0x000fe200000018ff */
[----:B------:R-:W2:Y:S07]  /*12be0*/  LDSM.16.MT88.4 R40, [R243+0x2000] ;  /* 0x00200000f328783b */ /* 0x000eae0000004200 */
[C---:B------:R-:W-:Y:S01]  /*12bf0*/  HMMA.16816.F32 R136, R12.reuse, R36, R44 ;  /* 0x000000240c88723c */ /* 0x040fe2000000182c */
[----:B------:R-:W3:Y:S07]  /*12c00*/  LDSM.16.MT88.4 R44, [R188+0x2000] ;  /* 0x00200000bc2c783b */ /* 0x000eee0000004200 */
[C---:B------:R-:W-:Y:S01]  /*12c10*/  HMMA.16816.F32 R128, R12.reuse, R38, R28 ;  /* 0x000000260c80723c */ /* 0x040fe2000000181c */
[----:B------:R-:W4:Y:S07]  /*12c20*/  LDSM.16.MT88.4 R36, [R188+0x2800] ;  /* 0x00280000bc24783b */ /* 0x000f2e0000004200 */
        /* <DEDUP_REMOVED lines=8> */
[C---:B------:R-:W-:Y:S08]  /*12cb0*/  HMMA.16816.F32 R112, R12.reuse, R58, R28 ;  /* 0x0000003a0c70723c */ /* 0x040ff0000000181c */
[----:B------:R-:W-:Y:S08]  /*12cc0*/  HMMA.16816.F32 R160, R12, R64, R4 ;  /* 0x000000400ca0723c */ /* 0x000ff00000001804 */
[C---:B------:R-:W-:Y:S08]  /*12cd0*/  HMMA.16816.F32 R28, R16.reuse, R62, RZ ;  /* 0x0000003e101c723c */ /* 0x040ff000000018ff */
[----:B---3--:R-:W-:Y:S08]  /*12ce0*/  HMMA.16816.F32 R4, R16, R44, RZ ;  /* 0x0000002c1004723c */ /* 0x008ff000000018ff */
[C---:B------:R-:W-:Y:S01]  /*12cf0*/  HMMA.16816.F32 R56, R12.reuse, R32, R24 ;  /* 0x000000200c38723c */ /* 0x040fe20000001818 */
[----:B------:R-:W2:Y:S06]  /*12d00*/  LDSM.16.MT88.4 R24, [R244+0x2800] ;  /* 0x00280000f418783b */ /* 0x000eac0000004200 */
[----:B------:R-:W-:Y:S01]  /*12d10*/  FFMA.FTZ R32, R80, c[0x0][0x2d0], -R2 ;  /* 0x0000b40050207a23 */ /* 0x000fe20000010802 */
[----:B------:R-:W-:Y:S01]  /*12d20*/  HMMA.16816.F32 R48, R12, R66, R28 ;  /* 0x000000420c30723c */ /* 0x000fe2000000181c */
[----:B------:R-:W3:Y:S01]  /*12d30*/  LDSM.16.MT88.4 R28, [R187+0x4000] ;  /* 0x00400000bb1c783b */ /* 0x000ee20000004200 */
[----:B------:R-:W-:-:S06]  /*12d40*/  FFMA.FTZ R33, R90, c[0x0][0x2d0], -R0 ;  /* 0x0000b4005a217a23 */ /* 0x000fcc0000010800 */
[----:B----4-:R-:W-:Y:S07]  /*12d50*/  HMMA.16816.F32 R64, R12, R36, R4 ;  /* 0x000000240c40723c */ /* 0x010fee0000001804 */
[--C-:B------:R-:W-:Y:S01]  /*12d60*/  FFMA.FTZ R36, R88, c[0x0][0x2d0], -R0.reuse ;  /* 0x0000b40058247a23 */ /* 0x100fe20000010800 */
[----:B-1----:R-:W-:Y:S01]  /*12d70*/  HMMA.16816.F32 R4, R16, R40, RZ ;  /* 0x000000281004723c */ /* 0x002fe200000018ff */
[----:B------:R-:W-:-:S06]  /*12d80*/  FFMA.FTZ R37, R87, c[0x0][0x2d0], -R0 ;  /* 0x0000b40057257a23 */ /* 0x000fcc0000010800 */
[--C-:B------:R-:W-:Y:S01]  /*12d90*/  FFMA.FTZ R41, R85, c[0x0][0x2d0], -R0.reuse ;  /* 0x0000b40055297a23 */ /* 0x100fe20000010800 */
[----:B------:R-:W-:Y:S01]  /*12da0*/  HMMA.16816.F32 R60, R12, R34, R20 ;  /* 0x000000220c3c723c */ /* 0x000fe20000001814 */
[----:B------:R-:W-:-:S06]  /*12db0*/  FFMA.FTZ R40, R76, c[0x0][0x2d0], -R0 ;  /* 0x0000b4004c287a23 */ /* 0x000fcc0000010800 */
[----:B------:R-:W-:Y:S01]  /*12dc0*/  FFMA.FTZ R34, R79, c[0x0][0x2d0], -R2 ;  /* 0x0000b4004f227a23 */ /* 0x000fe20000010802 */
[----:B------:R-:W-:Y:S01]  /*12dd0*/  HMMA.16816.F32 R20, R16, R46, RZ ;  /* 0x0000002e1014723c */ /* 0x000fe200000018ff */
[----:B------:R-:W-:-:S07]  /*12de0*/  FFMA.FTZ R35, R89, c[0x0][0x2d0], -R0 ;  /* 0x0000b40059237a23 */ /* 0x000fce0000010800 */
[----:B--2---:R-:W-:Y:S08]  /*12df0*/  HMMA.16816.F32 R132, R12, R24, R4 ;  /* 0x000000180c84723c */ /* 0x004ff00000001804 */
[----:B------:R-:W-:Y:S07]  /*12e00*/  HMMA.16816.F32 R4, R16, R42, RZ ;  /* 0x0000002a1004723c */ /* 0x000fee00000018ff */
[--C-:B------:R-:W-:Y:S01]  /*12e10*/  FFMA.FTZ R42, R78, c[0x0][0x2d0], -R2.reuse ;  /* 0x0000b4004e2a7a23 */ /* 0x100fe20000010802 */
[----:B------:R-:W-:Y:S01]  /*12e20*/  HMMA.16816.F32 R124, R12, R38, R20 ;  /* 0x000000260c7c723c */ /* 0x000fe20000001814 */
[----:B------:R-:W1:Y:S06]  /*12e30*/  LDSM.16.MT88.4 R20, [R187+0x4800] ;  /* 0x00480000bb14783b */ /* 0x000e6c0000004200 */
[----:B------:R-:W-:-:S02]  /*12e40*/  FFMA.FTZ R39, R77, c[0x0][0x2d0], -R2 ;  /* 0x0000b4004d277a23 */ /* 0x000fc40000010802 */
[----:B------:R-:W-:-:S07]  /*12e50*/  FFMA.FTZ R38, R86, c[0x0][0x2d0], -R0 ;  /* 0x0000b40056267a23 */ /* 0x000fce0000010800 */
[----:B------:R-:W-:Y:S01]  /*12e60*/  HMMA.16816.F32 R116, R12, R26, R4 ;  /* 0x0000001a0c74723c */ /* 0x000fe20000001804 */
[----:B------:R-:W2:Y:S07]  /*12e70*/  LDSM.16.MT88.4 R24, [R243+0x4000] ;  /* 0x00400000f318783b */ /* 0x000eae0000004200 */
[----:B---3--:R-:W-:Y:S07]  /*12e80*/  HMMA.16816.F32 R4, R16, R28, RZ ;  /* 0x0000001c1004723c */ /* 0x008fee00000018ff */
[----:B------:R-:W-:-:S02]  /*12e90*/  FFMA.FTZ R29, R82, c[0x0][0x2d0], -R2 ;  /* 0x0000b400521d7a23 */ /* 0x000fc40000010802 */
[----:B------:R-:W-:-:S04]  /*12ea0*/  FFMA.FTZ R28, R81, c[0x0][0x2d0], -R2 ;  /* 0x0000b400511c7a23 */ /* 0x000fc80000010802 */
[----:B------:R-:W-:Y:S11]  /*12eb0*/  MUFU.EX2 R29, R29 ;  /* 0x0000001d001d7308 */ /* 0x000ff60000000800 */
[----:B-1----:R-:W-:Y:S07]  /*12ec0*/  HMMA.16816.F32 R108, R12, R20, R4 ;  /* 0x000000140c6c723c */ /* 0x002fee0000001804 */
[----:B------:R-:W-:Y:S01]  /*12ed0*/  FADD.FTZ R20, R97, R3 ;  /* 0x0000000361147221 */ /* 0x000fe20000010000 */
[----:B------:R-:W-:Y:S01]  /*12ee0*/  HMMA.16816.F32 R4, R16, R30, RZ ;  /* 0x0000001e1004723c */ /* 0x000fe200000018ff */
[----:B------:R-:W-:-:S04]  /*12ef0*/  FADD.FTZ R3, R69, R68 ;  /* 0x0000004445037221 */ /* 0x000fc80000010000 */
[----:B------:R-:W-:Y:S02]  /*12f00*/  FADD.FTZ R3, R70, R3 ;  /* 0x0000000346037221 */ /* 0x000fe40000010000 */
[--C-:B------:R-:W-:Y:S02]  /*12f10*/  FFMA.FTZ R31, R84, c[0x0][0x2d0], -R2.reuse ;  /* 0x0000b400541f7a23 */ /* 0x100fe40000010802 */
[----:B------:R-:W-:Y:S01]  /*12f20*/  FFMA.FTZ R30, R83, c[0x0][0x2d0], -R2 ;  /* 0x0000b400531e7a23 */ /* 0x000fe20000010802 */
[----:B------:R-:W-:Y:S01]  /*12f30*/  LDSM.16.MT88.4 R84, [R243+0x5800] ;  /* 0x00580000f354783b */ /* 0x000fe20000004200 */
[----:B------:R-:W-:Y:S02]  /*12f40*/  FADD.FTZ R3, R72, R3 ;  /* 0x0000000348037221 */ /* 0x000fe40000010000 */
[----:B------:R-:W-:Y:S02]  /*12f50*/  MUFU.EX2 R31, R31 ;  /* 0x0000001f001f7308 */ /* 0x000fe40000000800 */
[----:B------:R-:W-:-:S02]  /*12f60*/  FADD.FTZ R3, R71, R3 ;  /* 0x0000000347037221 */ /* 0x000fc40000010000 */
[----:B------:R-:W-:Y:S02]  /*12f70*/  LDSM.16.MT88.4 R68, [R244+0x3800] ;  /* 0x00380000f444783b */ /* 0x000fe40000004200 */
[----:B------:R-:W-:Y:S02]  /*12f80*/  FADD.FTZ R3, R73, R3 ;  /* 0x0000000349037221 */ /* 0x000fe40000010000 */
[----:B------:R-:W1:Y:S02]  /*12f90*/  MUFU.EX2 R30, R30 ;  /* 0x0000001e001e7308 */ /* 0x000e640000000800 */
[----:B------:R-:W-:Y:S01]  /*12fa0*/  FADD.FTZ R3, R74, R3 ;  /* 0x000000034a037221 */ /* 0x000fe20000010000 */
[----:B------:R-:W-:Y:S07]  /*12fb0*/  HMMA.16816.F32 R92, R12, R22, R4 ;  /* 0x000000160c5c723c */ /* 0x000fee0000001804 */
[----:B------:R-:W-:-:S02]  /*12fc0*/  FADD.FTZ R4, R96, R20 ;  /* 0x0000001460047221 */ /* 0x000fc40000010000 */
[----:B------:R-:W3:Y:S02]  /*12fd0*/  LDSM.16.MT88.4 R20, [R243+0x4800] ;  /* 0x00480000f314783b */ /* 0x000ee40000004200 */
[----:B------:R-:W-:Y:S02]  /*12fe0*/  FADD.FTZ R2, R98, R4 ;  /* 0x0000000462027221 */ /* 0x000fe40000010000 */
[----:B--2---:R-:W-:Y:S02]  /*12ff0*/  HMMA.16816.F32 R4, R16, R24, RZ ;  /* 0x000000181004723c */ /* 0x004fe400000018ff */
[----:B------:R-:W-:Y:S11]  /*13000*/  FADD.FTZ R2, R100, R2 ;  /* 0x0000000264027221 */ /* 0x000ff60000010000 */
[----:B------:R-:W-:Y:S11]  /*13010*/  @!UPT UIADD3 URZ, URZ, URZ, URZ ;  /* 0x0000003f3f3ff290 */ /* 0x000ff6000fffe03f */
[----:B---3--:R-:W-:Y:S01]  /*13020*/  HMMA.16816.F32 R96, R12, R20, R4 ;  /* 0x000000140c60723c */ /* 0x008fe20000001804 */
[----:B------:R-:W2:Y:S07]  /*13030*/  MUFU.EX2 R21, R28 ;  /* 0x0000001c00157308 */ /* 0x000eae0000000800 */
[----:B------:R-:W-:Y:S01]  /*13040*/  HMMA.16816.F32 R4, R16, R26, RZ ;  /* 0x0000001a1004723c */ /* 0x000fe200000018ff */
[----:B------:R-:W3:Y:S01]  /*13050*/  LDSM.16.MT88.4 R24, [R188+0x4000] ;  /* 0x00400000bc18783b */ /* 0x000ee20000004200 */
[----:B------:R-:W4:Y:S11]  /*13060*/  MUFU.EX2 R20, R32 ;  /* 0x0000002000147308 */ /* 0x000f360000000800 */
[----:B------:R-:W-:Y:S11]  /*13070*/  @!UPT UIADD3 URZ, URZ, URZ, URZ ;  /* 0x0000003f3f3ff290 */ /* 0x000ff6000fffe03f */
[----:B------:R-:W-:Y:S07]  /*13080*/  HMMA.16816.F32 R152, R12, R22, R4 ;  /* 0x000000160c98723c */ /* 0x000fee0000001804 */
[----:B------:R-:W-:Y:S01]  /*13090*/  FFMA.FTZ R7, R91, c[0x0][0x2d0], -R0 ;  /* 0x0000b4005b077a23 */ /* 0x000fe20000010800 */
[----:B-1----:R-:W-:Y:S01]  /*130a0*/  F2FP.PACK_AB R4, R30, R31 ;  /* 0x0000001f1e04723e */ /* 0x002fe200000000ff */
[----:B------:R-:W-:Y:S01]  /*130b0*/  FADD.FTZ R0, R31, R2 ;  /* 0x000000021f007221 */ /* 0x000fe20000010000 */
[----:B--2---:R-:W-:Y:S01]  /*130c0*/  F2FP.PACK_AB R6, R21, R29 ;  /* 0x0000001d1506723e */ /* 0x004fe200000000ff */
[----:B------:R-:W1:Y:S01]  /*130d0*/  MUFU.EX2 R2, R34 ;  /* 0x0000002200027308 */ /* 0x000e620000000800 */
[----:B------:R-:W-:-:S02]  /*130e0*/  FADD.FTZ R5, R75, R3 ;  /* 0x000000034b057221 */ /* 0x000fc40000010000 */
[----:B------:R-:W-:-:S04]  /*130f0*/  FADD.FTZ R0, R30, R0 ;  /* 0x000000001e007221 */ /* 0x000fc80000010000 */
[----:B------:R-:W-:Y:S01]  /*13100*/  FADD.FTZ R0, R29, R0 ;  /* 0x000000001d007221 */ /* 0x000fe20000010000 */
[----:B------:R-:W-:Y:S01]  /*13110*/  MUFU.EX2 R3, R36 ;  /* 0x0000002400037308 */ /* 0x000fe20000000800 */
[----:B------:R-:W2:Y:S02]  /*13120*/  LDSM.16.MT88.4 R28, [R188+0x4800] ;  /* 0x00480000bc1c783b */ /* 0x000ea40000004200 */
[----:B------:R-:W-:-:S04]  /*13130*/  FADD.FTZ R0, R21, R0 ;  /* 0x0000000015007221 */ /* 0x000fc80000010000 */
[----:B----4-:R-:W-:Y:S01]  /*13140*/  FADD.FTZ R0, R20, R0 ;  /* 0x0000000014007221 */ /* 0x010fe20000010000 */
[C---:B-1----:R-:W-:Y:S02]  /*13150*/  F2FP.PACK_AB R100, R2.reuse, R20 ;  /* 0x000000140264723e */ /* 0x042fe400000000ff */
[C---:B---3--:R-:W-:Y:S01]  /*13160*/  HMMA.16816.F32 R20, R16.reuse, R24, RZ ;  /* 0x000000181014723c */ /* 0x048fe200000018ff */
[----:B------:R-:W-:Y:S02]  /*13170*/  FADD.FTZ R32, R2, R0 ;  /* 0x0000000002207221 */ /* 0x000fe40000010000 */
[----:B------:R-:W1:Y:S05]  /*13180*/  MUFU.EX2 R2, R7 ;  /* 0x0000000700027308 */ /* 0x000e6a0000000800 */
[----:B------:R-:W-:Y:S03]  /*13190*/  HMMA.16816.F32 R24, R16, R26, RZ ;  /* 0x0000001a1018723c */ /* 0x000fe600000018ff */
[----:B------:R-:W3:Y:S08]  /*131a0*/  MUFU.EX2 R0, R33 ;  /* 0x0000002100007308 */ /* 0x000ef00000000800 */
[----:B------:R-:W4:Y:S01]  /*131b0*/  MUFU.EX2 R7, R35 ;  /* 0x0000002300077308 */ /* 0x000f220000000800 */
[----:B-1----:R-:W-:-:S04]  /*131c0*/  FADD.FTZ R5, R2, R5 ;  /* 0x0000000502057221 */ /* 0x002fc80000010000 */
[C---:B--2---:R-:W-:Y:S03]  /*131d0*/  HMMA.16816.F32 R52, R12.reuse, R28, R20 ;  /* 0x0000001c0c34723c */ /* 0x044fe60000001814 */
[----:B------:R-:W1:Y:S04]  /*131e0*/  MUFU.EX2 R28, R42 ;  /* 0x0000002a001c7308 */ /* 0x000e680000000800 */
[----:B---3--:R-:W-:Y:S01]  /*131f0*/  FADD.FTZ R22, R0, R5 ;  /* 0x0000000500167221 */ /* 0x008fe20000010000 */
[----:B------:R-:W-:Y:S03]  /*13200*/  HMMA.16816.F32 R44, R12, R30, R24 ;  /* 0x0000001e0c2c723c */ /* 0x000fe60000001818 */
[----:B------:R-:W2:Y:S01]  /*13210*/  MUFU.EX2 R23, R39 ;  /* 0x0000002700177308 */ /* 0x000ea20000000800 */
[----:B----4-:R-:W-:Y:S01]  /*13220*/  FADD.FTZ R22, R7, R22 ;  /* 0x0000001607167221 */ /* 0x010fe20000010000 */
[----:B------:R-:W-:-:S03]  /*13230*/  F2FP.PACK_AB R7, R3, R7 ;  /* 0x000000070307723e */ /* 0x000fc600000000ff */
[----:B------:R-:W-:-:S03]  /*13240*/  FADD.FTZ R22, R3, R22 ;  /* 0x0000001603167221 */ /* 0x000fc60000010000 */
[----:B------:R-:W3:Y:S01]  /*13250*/  MUFU.EX2 R21, R37 ;  /* 0x0000002500157308 */ /* 0x000ee20000000800 */
[----:B-1----:R-:W-:-:S07]  /*13260*/  FADD.FTZ R5, R28, R32 ;  /* 0x000000201c057221 */ /* 0x002fce0000010000 */
[----:B------:R-:W1:Y:S01]  /*13270*/  MUFU.EX2 R20, R38 ;  /* 0x0000002600147308 */ /* 0x000e620000000800 */
[C---:B--2---:R-:W-:Y:S01]  /*13280*/  FADD.FTZ R203, R23.reuse, R5 ;  /* 0x0000000517cb7221 */ /* 0x044fe20000010000 */
[----:B------:R-:W-:Y:S02]  /*13290*/  F2FP.PACK_AB R5, R0, R2 ;  /* 0x000000020005723e */ /* 0x000fe400000000ff */
[----:B------:R-:W-:Y:S01]  /*132a0*/  F2FP.PACK_AB R102, R23, R28 ;  /* 0x0000001c1766723e */ /* 0x000fe200000000ff */
[----:B---3--:R-:W-:-:S03]  /*132b0*/  FADD.FTZ R0, R21, R22 ;  /* 0x0000001615007221 */ /* 0x008fc60000010000 */
[----:B------:R-:W2:Y:S01]  /*132c0*/  MUFU.EX2 R2, R41 ;  /* 0x0000002900027308 */ /* 0x000ea20000000800 */
[C---:B-1----:R-:W-:Y:S01]  /*132d0*/  FADD.FTZ R3, R20.reuse, R0 ;  /* 0x0000000014037221 */ /* 0x042fe20000010000 */
[----:B------:R-:W-:-:S06]  /*132e0*/  F2FP.PACK_AB R101, R20, R21 ;  /* 0x000000151465723e */ /* 0x000fcc00000000ff */
[----:B------:R-:W1:Y:S01]  /*132f0*/  MUFU.EX2 R0, R40 ;  /* 0x0000002800007308 */ /* 0x000e620000000800 */
[----:B------:R3:W4:Y:S01]  /*13300*/  LDSM.16.MT88.4 R20, [R103+0x4000] ;  /* 0x004000006714783b */ /* 0x0007220000004200 */
[----:B--2---:R-:W-:-:S04]  /*13310*/  FADD.FTZ R3, R2, R3 ;  /* 0x0000000302037221 */ /* 0x004fc80000010000 */
[C---:B-1----:R-:W-:Y:S01]  /*13320*/  FADD.FTZ R204, R0.reuse, R3 ;  /* 0x0000000300cc7221 */ /* 0x042fe20000010000 */
[----:B---3--:R-:W-:Y:S02]  /*13330*/  F2FP.PACK_AB R103, R0, R2 ;  /* 0x000000020067723e */ /* 0x008fe400000000ff */
        /* <DEDUP_REMOVED lines=31> */
[C---:B-1----:R-:W-:Y:S01]  /*13530*/  HMMA.16816.F32 R76, R4.reuse, R12, R132 ;  /* 0x0000000c044c723c */ /* 0x042fe20000001884 */
[----:B------:R-:W1:Y:S07]  /*13540*/  LDSM.16.MT88.4 R132, [R187+0x1800] ;  /* 0x00180000bb84783b */ /* 0x000e6e0000004200 */
[----:B------:R-:W-:Y:S01]  /*13550*/  HMMA.16816.F32 R80, R4, R14, R116 ;  /* 0x0000000e0450723c */ /* 0x000fe20000001874 */
[----:B------:R-:W3:Y:S04]  /*13560*/  LDSM.16.MT88.4 R12, [R187+0x5000] ;  /* 0x00500000bb0c783b */ /* 0x000ee80000004200 */
[----:B------:R-:W4:Y:S03]  /*13570*/  LDSM.16.MT88.4 R116, [R188+0x1800] ;  /* 0x00180000bc74783b */ /* 0x000f260000004200 */
[C---:B--2---:R-:W-:Y:S08]  /*13580*/  HMMA.16816.F32 R128, R100.reuse, R124, R128 ;  /* 0x0000007c6480723c */ /* 0x044ff00000001880 */
[C---:B------:R-:W-:Y:S08]  /*13590*/  HMMA.16816.F32 R124, R100.reuse, R126, R28 ;  /* 0x0000007e647c723c */ /* 0x040ff0000000181c */
[----:B-1----:R-:W-:Y:S08]  /*135a0*/  HMMA.16816.F32 R136, R100, R132, R136 ;  /* 0x000000846488723c */ /* 0x002ff00000001888 */
[C---:B---3--:R-:W-:Y:S01]  /*135b0*/  HMMA.16816.F32 R88, R4.reuse, R12, R108 ;  /* 0x0000000c0458723c */ /* 0x048fe2000000186c */
[----:B------:R-:W1:Y:S07]  /*135c0*/  LDSM.16.MT88.4 R108, [R244+0x1800] ;  /* 0x00180000f46c783b */ /* 0x000e6e0000004200 */
[----:B------:R-:W-:Y:S01]  /*135d0*/  HMMA.16816.F32 R92, R4, R14, R92 ;  /* 0x0000000e045c723c */ /* 0x000fe2000000185c */
[----:B------:R-:W2:Y:S07]  /*135e0*/  LDSM.16.MT88.4 R12, [R243+0x5000] ;  /* 0x00500000f30c783b */ /* 0x000eae0000004200 */
[C---:B----4-:R-:W-:Y:S08]  /*135f0*/  HMMA.16816.F32 R120, R100.reuse, R116, R120 ;  /* 0x000000746478723c */ /* 0x050ff00000001878 */
[C---:B------:R-:W-:Y:S08]  /*13600*/  HMMA.16816.F32 R132, R100.reuse, R134, R20 ;  /* 0x000000866484723c */ /* 0x040ff00000001814 */
[C---:B------:R-:W-:Y:S08]  /*13610*/  HMMA.16816.F32 R116, R100.reuse, R118, R32 ;  /* 0x000000766474723c */ /* 0x040ff00000001820 */
[----:B-1----:R-:W-:Y:S08]  /*13620*/  HMMA.16816.F32 R112, R100, R108, R112 ;  /* 0x0000006c6470723c */ /* 0x002ff00000001870 */
[C---:B--2---:R-:W-:Y:S08]  /*13630*/  HMMA.16816.F32 R96, R4.reuse, R12, R96 ;  /* 0x0000000c0460723c */ /* 0x044ff00000001860 */
[----:B------:R-:W-:Y:S01]  /*13640*/  HMMA.16816.F32 R152, R4, R14, R152 ;  /* 0x0000000e0498723c */ /* 0x000fe20000001898 */
[----:B------:R-:W1:Y:S07]  /*13650*/  LDSM.16.MT88.4 R12, [R188+0x5000] ;  /* 0x00500000bc0c783b */ /* 0x000e6e0000004200 */
        /* <DEDUP_REMOVED lines=68> */
.L_x_2510:
[----:B------:R-:W-:Y:S05]  /*13aa0*/  BRA.DIV ~URZ, `(.L_x_2371) ;  /* 0x00011b227f007947 */ /* 0x000fea000b800000 */
[----:B------:R-:W3:Y:S01]  /*13ab0*/  SHFL.IDX PT, R0, R7, RZ, 0x181f ;  /* 0x00181fff07007589 */ /* 0x000ee200000e0000 */
[----:B------:R-:W-:Y:S02]  /*13ac0*/  ISETP.GE.AND P4, PT, R200, c[0x0][0x1d4], PT ;  /* 0x00007500c8007a0c */ /* 0x000fe40003f86270 */
[----:B------:R-:W-:Y:S02]  /*13ad0*/  ISETP.GE.AND P3, PT, R202, c[0x0][0x1d4], PT ;  /* 0x00007500ca007a0c */ /* 0x000fe40003f66270 */
[----:B------:R-:W-:Y:S02]  /*13ae0*/  SEL R5, RZ, 0x10, P4 ;  /* 0x00000010ff057807 */ /* 0x000fe40002000000 */
        /* <DEDUP_REMOVED lines=10> */
[----:B------:R2:W3:Y:S03]  /*13b90*/  SHFL.IDX PT, R0, R7, 0x1, 0x181f ;  /* 0x00381f0007007f89 */ /* 0x0004e600000e0000 */
[----:B------:R-:W-:Y:S01]  /*13ba0*/  IMAD.X R3, R4, 0x1, R19, P0 ;  /* 0x0000000104037824 */ /* 0x000fe200000e0613 */
[----:B------:R-:W-:Y:S01]  /*13bb0*/  ISETP.GE.AND P0, PT, R196, c[0x0][0x1d4], PT ;  /* 0x00007500c4007a0c */ /* 0x000fe20003f06270 */
[----:B------:R2:W4:Y:S03]  /*13bc0*/  SHFL.IDX PT, R4, R6, 0x1, 0x181f ;  /* 0x00381f0006047f89 */ /* 0x00052600000e0000 */
[----:B------:R-:W-:-:S09]  /*13bd0*/  SEL R14, RZ, 0x10, P0 ;  /* 0x00000010ff0e7807 */ /* 0x000fd20000000000 */
[----:B------:R2:W-:Y:S02]  /*13be0*/  LDGSTS.E.BYPASS.LTC128B.128 [R144+0x10100], [R2.64], !P0 ;  /* 0x1010000002907fae */ /* 0x0005e4000c101d4c */
.L_x_2511:
[----:B--2---:R-:W-:Y:S02]  /*13bf0*/  IADD3 R2, -R15, 0x10, RZ ;  /* 0x000000100f027810 */ /* 0x004fe40007ffe1ff */
[----:B------:R-:W-:Y:S02]  /*13c00*/  ISETP.NE.U32.AND P4, PT, R5, RZ, PT ;  /* 0x000000ff0500720c */ /* 0x000fe40003f85070 */
[----:B------:R-:W-:-:S04]  /*13c10*/  LOP3.LUT R2, R2, 0xf, RZ, 0xc0, !PT ;  /* 0x0000000f02027812 */ /* 0x000fc800078ec0ff */
[----:B-1-3--:R-:W-:Y:S02]  /*13c20*/  IADD3 R6, P3, P0, R2, R0, R12 ;  /* 0x0000000002067210 */ /* 0x00afe4000787e00c */
[----:B------:R-:W-:Y:S02]  /*13c30*/  IADD3 R2, -R5, 0x10, RZ ;  /* 0x0000001005027810 */ /* 0x000fe40007ffe1ff */
[----:B----4-:R-:W-:Y:S02]  /*13c40*/  IADD3.X R7, RZ, R4, R16, P3, P0 ;  /* 0x00000004ff077210 */ /* 0x010fe40001fe0410 */
[----:B------:R-:W-:-:S04]  /*13c50*/  LOP3.LUT R2, R2, 0xf, RZ, 0xc0, !PT ;  /* 0x0000000f02027812 */ /* 0x000fc800078ec0ff */
[----:B------:R-:W-:Y:S02]  /*13c60*/  IADD3 R12, P3, P0, R2, R0, R13 ;  /* 0x00000000020c7210 */ /* 0x000fe4000787e00d */
[----:B------:R-:W-:Y:S02]  /*13c70*/  IADD3 R2, -R14, 0x10, RZ ;  /* 0x000000100e027810 */ /* 0x000fe40007ffe1ff */
[----:B------:R-:W-:Y:S02]  /*13c80*/  IADD3.X R13, RZ, R4, R17, P3, P0 ;  /* 0x00000004ff0d7210 */ /* 0x000fe40001fe0411 */
[----:B------:R-:W-:-:S03]  /*13c90*/  LOP3.LUT R2, R2, 0xf, RZ, 0xc0, !PT ;  /* 0x0000000f02027812 */ /* 0x000fc600078ec0ff */
[----:B------:R-:W-:Y:S01]  /*13ca0*/  @!PT LDS RZ, [RZ] ;  /* 0x00000000fffff984 */ /* 0x000fe20000000800 */
[----:B------:R-:W-:Y:S01]  /*13cb0*/  @!PT LDS RZ, [RZ] ;  /* 0x00000000fffff984 */ /* 0x000fe20000000800 */
[----:B------:R-:W-:Y:S01]  /*13cc0*/  @!PT LDS RZ, [RZ] ;  /* 0x00000000fffff984 */ /* 0x000fe20000000800 */
[----:B------:R1:W-:Y:S01]  /*13cd0*/  LDGSTS.E.BYPASS.LTC128B.128.ZFILL [R144+0xd100], [R12.64], P4 ;  /* 0x0d1000000c907fae */ /* 0x0003e2000a141d4c */
[----:B------:R-:W-:-:S04]  /*13ce0*/  IADD3 R2, P3, P0, R2, R0, R18 ;  /* 0x0000000002027210 */ /* 0x000fc8000787e012 */
[----:B------:R-:W-:Y:S02]  /*13cf0*/  IADD3.X R3, RZ, R4, R19, P3, P0 ;  /* 0x00000004ff037210 */ /* 0x000fe40001fe0413 */
[----:B------:R-:W-:-:S13]  /*13d00*/  ISETP.NE.U32.AND P0, PT, R15, RZ, PT ;  /* 0x000000ff0f00720c */ /* 0x000fda0003f05070 */
[----:B------:R1:W-:Y:S01]  /*13d10*/  LDGSTS.E.BYPASS.LTC128B.128.ZFILL [R144+0xf100], [R6.64], P0 ;  /* 0x0f10000006907fae */ /* 0x0003e20008141d4c */
[----:B------:R-:W-:-:S13]  /*13d20*/  ISETP.NE.U32.AND P0, PT, R14, RZ, PT ;  /* 0x000000ff0e00720c */ /* 0x000fda0003f05070 */
[----:B------:R1:W-:Y:S02]  /*13d30*/  LDGSTS.E.BYPASS.LTC128B.128.ZFILL [R144+0x11100], [R2.64], P0 ;  /* 0x1110000002907fae */ /* 0x0003e40008141d4c */
.L_x_2369:
[----:B------:R-:W-:Y:S05]  /*13d40*/  BSYNC B0 ;  /* 0x0000000000007941 */ /* 0x000fea0003800000 */
.L_x_2368:
        /* <DEDUP_REMOVED lines=23> */
.L_x_2374:
[----:B------:R-:W-:-:S04]  /*13ec0*/  MOV R2, 0x1 ;  /* 0x0000000100027802 */ /* 0x000fc80000000f00 */
[----:B------:R-:W-:-:S13]  /*13ed0*/  ISETP.NE.AND P0, PT, R2, c[0x0][0x32c], PT ;  /* 0x0000cb0002007a0c */ /* 0x000fda0003f05270 */
[----:B------:R-:W-:-:S05]  /*13ee0*/  @P0 IMAD.HI.U32 R2, R3, c[0x0][0x330], RZ ;  /* 0x0000cc0003020a27 */ /* 0x000fca00078e00ff */
[----:B------:R-:W-:Y:S02]  /*13ef0*/  @P0 SHF.R.U32.HI R3, RZ, c[0x0][0x334], R2 ;  /* 0x0000cd00ff030a19 */ /* 0x000fe40000011602 */
.L_x_2375:
[----:B------:R-:W-:Y:S05]  /*13f00*/  BSYNC B0 ;  /* 0x0000000000007941 */ /* 0x000fea0003800000 */
.L_x_2373:
[----:B------:R-:W-:-:S05]  /*13f10*/  MOV R2, c[0x0][0x32c] ;  /* 0x0000cb0000027a02 */ /* 0x000fca0000000f00 */
[----:B------:R-:W-:-:S05]  /*13f20*/  IMAD R3, R3, R2, c[0x0][0x32c] ;  /* 0x0000cb0003037624 */ /* 0x000fca00078e0202 */
[----:B------:R-:W-:-:S04]  /*13f30*/  IMNMX R0, R0, R3, PT ;  /* 0x0000000300007217 */ /* 0x000fc80003800200 */
.L_x_2372:
        /* <DEDUP_REMOVED lines=19> */
.L_x_2393:
        /* <DEDUP_REMOVED lines=22> */
[----:B------:R-:W-:Y:S02]  /*141d0*/  SHF.R.S32.HI R5, RZ, 0x1f, R190 ;  /* 0x0000001fff057819 */ /* 0x000fe400000114be */
[----:B------:R-:W-:Y:S01]  /*141e0*/  SHF.L.U64.HI R32, R196, 0x1, R212 ;  /* 0x00000001c4207819 */ /* 0x000fe200000102d4 */
[----:B------:R-:W-:Y:S01]  /*141f0*/  IMAD R4, R2, c[0x0][0x208], RZ ;  /* 0x0000820002047a24 */ /* 0x000fe200078e02ff */
[----:B------:R-:W-:Y:S01]  /*14200*/  SHF.L.U64.HI R26, R202, 0x1, R213 ;  /* 0x00000001ca1a7819 */ /* 0x000fe200000102d5 */
[----:B------:R-:W-:Y:S01]  /*14210*/  IMAD.WIDE.U32 R2, R192, c[0x0][0x208], RZ ;  /* 0x00008200c0027a25 */ /* 0x000fe200078e00ff */
        /* <DEDUP_REMOVED lines=13> */
.L_x_2512:
[----:B------:R-:W-:-:S05]  /*142f0*/  BRA.DIV ~URZ, `(.L_x_2380) ;  /* 0x000115827f007947 */ /* 0x000fca000b800000 */
[----:B------:R-:W5:Y:S01]  /*14300*/  SHFL.IDX PT, R2, R17, RZ, 0x181f ;  /* 0x00181fff11027589 */ /* 0x000f6200000e0000 */
[C---:B------:R-:W-:Y:S01]  /*14310*/  LOP3.LUT P4, RZ, R205.reuse, 0x4, RZ, 0xc0, !PT ;  /* 0x00000004cdff7812 */ /* 0x040fe2000788c0ff */
[----:B------:R-:W-:Y:S01]  /*14320*/  IMAD R4, R194, 0x6000, R10 ;  /* 0x00006000c2047824 */ /* 0x000fe200078e020a */
[----:B------:R-:W-:Y:S04]  /*14330*/  LOP3.LUT P3, RZ, R205, 0x2, RZ, 0xc0, !PT ;  /* 0x00000002cdff7812 */ /* 0x000fe8000786c0ff */
        /* <DEDUP_REMOVED lines=17> */
.L_x_2513:
[C---:B--2---:R-:W-:Y:S02]  /*14450*/  IADD3 R3, -R18.reuse, 0x10, RZ ;  /* 0x0000001012037810 */ /* 0x044fe40007ffe1ff */
[----:B------:R-:W-:Y:S02]  /*14460*/  ISETP.NE.U32.AND P6, PT, R7, RZ, PT ;  /* 0x000000ff0700720c */ /* 0x000fe40003fc5070 */
[----:B------:R-:W-:Y:S04]  /*14470*/  LOP3.LUT R3, R3, 0xf, RZ, 0xc0, !PT ;  /* 0x0000000f03037812 */ /* 0x000fe800078ec0ff */
[-C--:B---3--:R-:W-:Y:S02]  /*14480*/  IADD3 R6, P3, P0, R3, R2.reuse, R19 ;  /* 0x0000000203067210 */ /* 0x088fe4000787e013 */
[----:B------:R-:W-:Y:S02]  /*14490*/  IADD3 R3, -R7, 0x10, RZ ;  /* 0x0000001007037810 */ /* 0x000fe40007ffe1ff */
[-C--:B------:R-:W-:Y:S02]  /*144a0*/  IADD3.X R7, RZ, R5.reuse, R26, P3, P0 ;  /* 0x00000005ff077210 */ /* 0x080fe40001fe041a */
[----:B------:R-:W-:Y:S04]  /*144b0*/  LOP3.LUT R3, R3, 0xf, RZ, 0xc0, !PT ;  /* 0x0000000f03037812 */ /* 0x000fe800078ec0ff */
[-C--:B----4-:R-:W-:Y:S02]  /*144c0*/  IADD3 R16, P5, P4, R3, R2.reuse, R24 ;  /* 0x0000000203107210 */ /* 0x090fe40007cbe018 */
[----:B------:R-:W-:Y:S02]  /*144d0*/  IADD3 R3, -R9, 0x10, RZ ;  /* 0x0000001009037810 */ /* 0x000fe40007ffe1ff */
        /* <DEDUP_REMOVED lines=14> */
.L_x_2378:
[----:B------:R-:W-:Y:S05]  /*145c0*/  BSYNC B0 ;  /* 0x0000000000007941 */ /* 0x000fea0003800000 */
.L_x_2377:
        /* <DEDUP_REMOVED lines=160> */
[----:B------:R-:W4:Y:S01]  /*14fd0*/  MUFU.TANH R170, R8 ;  /* 0x0000000800aa7308 */ /* 0x000f220000002400 */
[----:B-1----:R-:W-:Y:S09]  /*14fe0*/  FMUL.FTZ R0, R5, c[0x0][0x320] ;  /* 0x0000c80005007a20 */ /* 0x002ff20000410000 */
[----:B------:R1:W1:Y:S02]  /*14ff0*/  MUFU.TANH R158, R0 ;  /* 0x00000000009e7308 */ /* 0x0002640000002400 */
[----:B-1----:R-:W-:Y:S08]  /*15000*/  FMUL.FTZ R0, R6, c[0x0][0x320] ;  /* 0x0000c80006007a20 */ /* 0x002ff00000410000 */
        /* <DEDUP_REMOVED lines=12> */
[----:B------:R2:W2:Y:S03]  /*150d0*/  MUFU.TANH R156, R0 ;  /* 0x00000000009c7308 */ /* 0x0004a60000002400 */
[----:B------:R-:W-:Y:S01]  /*150e0*/  FMUL.FTZ R3, R25, c[0x0][0x320] ;  /* 0x0000c80019037a20 */ /* 0x000fe20000410000 */
[----:B-1----:R-:W-:Y:S01]  /*150f0*/  IADD3 R4, R240, R227, RZ ;  /* 0x000000e3f0047210 */ /* 0x002fe20007ffe0ff */
[----:B--2---:R-:W-:Y:S05]  /*15100*/  FMUL.FTZ R0, R16, c[0x0][0x320] ;  /* 0x0000c80010007a20 */ /* 0x004fea0000410000 */
[----:B------:R1:W2:Y:S01]  /*15110*/  MUFU.TANH R153, R0 ;  /* 0x0000000000997308 */ /* 0x0002a20000002400 */
[C---:B-----5:R-:W-:Y:S08]  /*15120*/  HMMA.16816.F32 R32, R164.reuse, R12, R32 ;  /* 0x0000000ca420723c */ /* 0x060ff00000001820 */
[----:B------:R-:W-:Y:S07]  /*15130*/  HMMA.16816.F32 R36, R164, R14, R36 ;  /* 0x0000000ea424723c */ /* 0x000fee0000001824 */
[----:B------:R-:W-:Y:S01]  /*15140*/  SHF.L.U32 R166, R191, 0x6, RZ ;  /* 0x00000006bfa67819 */ /* 0x000fe200000006ff */
[----:B-1----:R-:W-:Y:S02]  /*15150*/  FMUL.FTZ R0, R17, c[0x0][0x320] ;  /* 0x0000c80011007a20 */ /* 0x002fe40000410000 */
[----:B------:R-:W1:Y:S10]  /*15160*/  MUFU.TANH R17, R3 ;  /* 0x0000000300117308 */ /* 0x000e740000002400 */
[----:B------:R5:W1:Y:S04]  /*15170*/  MUFU.TANH R152, R0 ;  /* 0x0000000000987308 */ /* 0x000a680000002400 */
[----:B------:R-:W-:Y:S06]  /*15180*/  FMUL.FTZ R2, R37, c[0x0][0x320] ;  /* 0x0000c80025027a20 */ /* 0x000fec0000410000 */
[----:B------:R-:W1:Y:S01]  /*15190*/  MUFU.TANH R8, R2 ;  /* 0x0000000200087308 */ /* 0x000e620000002400 */
[----:B-----5:R-:W-:Y:S09]  /*151a0*/  FMUL.FTZ R0, R18, c[0x0][0x320] ;  /* 0x0000c80012007a20 */ /* 0x020ff20000410000 */
[----:B------:R5:W1:Y:S02]  /*151b0*/  MUFU.TANH R168, R0 ;  /* 0x0000000000a87308 */ /* 0x000a640000002400 */
[----:B-----5:R-:W-:Y:S08]  /*151c0*/  FMUL.FTZ R0, R19, c[0x0][0x320] ;  /* 0x0000c80013007a20 */ /* 0x020ff00000410000 */
        /* <DEDUP_REMOVED lines=31> */
[----:B-----5:R-:W-:Y:S05]  /*153c0*/  @P3 IMAD.HI.U32 R0, R4, c[0x0][0x2c8], RZ ;  /* 0x0000b20004003a27 */ /* 0x020fea00078e00ff */
[----:B------:R-:W-:Y:S01]  /*153d0*/  @P3 SHF.R.U32.HI R4, RZ, c[0x0][0x2cc], R0 ;  /* 0x0000b300ff043a19 */ /* 0x000fe20000011600 */
[----:B------:R-:W-:Y:S04]  /*153e0*/  FMUL.FTZ R0, R38, c[0x0][0x320] ;  /* 0x0000c80026007a20 */ /* 0x000fe80000410000 */
[----:B------:R5:W1:Y:S01]  /*153f0*/  MUFU.TANH R27, R0 ;  /* 0x00000000001b7308 */ /* 0x000a620000002400 */
[----:B------:R-:W1:Y:S01]  /*15400*/  SHFL.IDX PT, R3, R4, RZ, 0x1c1f ;  /* 0x001c1fff04037589 */ /* 0x000e6200000e0000 */
[----:B-----5:R-:W-:Y:S08]  /*15410*/  FMUL.FTZ R0, R39, c[0x0][0x320] ;  /* 0x0000c80027007a20 */ /* 0x020ff00000410000 */
[----:B------:R5:W1:Y:S02]  /*15420*/  MUFU.TANH R26, R0 ;  /* 0x00000000001a7308 */ /* 0x000a640000002400 */
[----:B-----5:R-:W-:Y:S04]  /*15430*/  IADD3 R0, -R214, 0x1, -R166 ;  /* 0x00000001d6007810 */ /* 0x020fe80007ffe9a6 */
[----:B------:R-:W-:Y:S04]  /*15440*/  IADD3 R0, -R211, R0, R210 ;  /* 0x00000000d3007210 */ /* 0x000fe80007ffe1d2 */
[C---:B------:R-:W-:Y:S02]  /*15450*/  IADD3 R6, R0.reuse, c[0x0][0x328], RZ ;  /* 0x0000ca0000067a10 */ /* 0x040fe40007ffe0ff */
[----:B------:R-:W-:Y:S02]  /*15460*/  IADD3 R5, R0, UR6, RZ ;  /* 0x0000000600057c10 */ /* 0x000fe4000fffe0ff */
[-C--:B-1----:R-:W-:Y:S02]  /*15470*/  IADD3 R2, R6, R3.reuse, RZ ;  /* 0x0000000306027210 */ /* 0x082fe40007ffe0ff */
        /* <DEDUP_REMOVED lines=15> */
.L_x_2383:
[----:B------:R-:W-:Y:S04]  /*15570*/  MOV R7, c[0x0][0x32c] ;  /* 0x0000cb0000077a02 */ /* 0x000fe80000000f00 */
[----:B------:R-:W-:Y:S11]  /*15580*/  ISETP.NE.AND P0, PT, R7, 0x1, PT ;  /* 0x000000010700780c */ /* 0x000ff60003f05270 */
[----:B------:R-:W-:Y:S02]  /*15590*/  @!UPT UIADD3 URZ, URZ, URZ, URZ ;  /* 0x0000003f3f3ff290 */ /* 0x000fe4000fffe03f */
[----:B------:R-:W-:Y:S05]  /*155a0*/  @P0 IMAD.HI.U32 R7, R3, c[0x0][0x330], RZ ;  /* 0x0000cc0003070a27 */ /* 0x000fea00078e00ff */
[----:B------:R-:W-:Y:S02]  /*155b0*/  @P0 SHF.R.U32.HI R3, RZ, c[0x0][0x334], R7 ;  /* 0x0000cd00ff030a19 */ /* 0x000fe40000011607 */
.L_x_2384:
[----:B------:R-:W-:Y:S05]  /*155c0*/  BSYNC B0 ;  /* 0x0000000000007941 */ /* 0x000fea0003800000 */
.L_x_2382:
[----:B------:R-:W-:Y:S04]  /*155d0*/  IMAD R3, R3, c[0x0][0x32c], -R166 ;  /* 0x0000cb0003037a24 */ /* 0x000fe800078e0aa6 */
[----:B------:R-:W-:Y:S05]  /*155e0*/  IMAD.IADD R3, R3, 0x1, -R214 ;  /* 0x0000000103037824 */ /* 0x000fea00078e0ad6 */
[----:B------:R-:W-:Y:S02]  /*155f0*/  IMNMX R0, R0, R3, !PT ;  /* 0x0000000300007217 */ /* 0x000fe40007800200 */
[----:B------:R-:W-:Y:S04]  /*15600*/  IADD3 R3, R3, c[0x0][0x32c], RZ ;  /* 0x0000cb0003037a10 */ /* 0x000fe80007ffe0ff */
[----:B------:R-:W-:Y:S02]  /*15610*/  IMNMX R2, R2, R3, PT ;  /* 0x0000000302027217 */ /* 0x000fe40003800200 */
.L_x_2381:
        /* <DEDUP_REMOVED lines=66> */
.L_x_2387:
[----:B------:R-:W-:Y:S04]  /*15a40*/  MOV R4, c[0x0][0x32c] ;  /* 0x0000cb0000047a02 */ /* 0x000fe80000000f00 */
[----:B------:R-:W-:Y:S11]  /*15a50*/  ISETP.NE.AND P0, PT, R4, 0x1, PT ;  /* 0x000000010400780c */ /* 0x000ff60003f05270 */
[----:B------:R-:W-:Y:S02]  /*15a60*/  @!UPT UIADD3 URZ, URZ, URZ, URZ ;  /* 0x0000003f3f3ff290 */ /* 0x000fe4000fffe03f */
[----:B------:R-:W-:Y:S05]  /*15a70*/  @P0 IMAD.HI.U32 R4, R0, c[0x0][0x330], RZ ;  /* 0x0000cc0000040a27 */ /* 0x000fea00078e00ff */
[----:B------:R-:W-:Y:S02]  /*15a80*/  @P0 SHF.R.U32.HI R0, RZ, c[0x0][0x334], R4 ;  /* 0x0000cd00ff000a19 */ /* 0x000fe40000011604 */
.L_x_2388:
[----:B------:R-:W-:Y:S05]  /*15a90*/  BSYNC B0 ;  /* 0x0000000000007941 */ /* 0x000fea0003800000 */
.L_x_2386:
[----:B------:R-:W-:Y:S04]  /*15aa0*/  IMAD R0, R0, c[0x0][0x32c], -R166 ;  /* 0x0000cb0000007a24 */ /* 0x000fe800078e0aa6 */
[----:B------:R-:W-:Y:S05]  /*15ab0*/  IMAD.IADD R0, R0, 0x1, -R214 ;  /* 0x0000000100007824 */ /* 0x000fea00078e0ad6 */
[----:B------:R-:W-:Y:S02]  /*15ac0*/  IMNMX R2, R2, R0, !PT ;  /* 0x0000000002027217 */ /* 0x000fe40007800200 */
[----:B------:R-:W-:Y:S04]  /*15ad0*/  IADD3 R0, R0, c[0x0][0x32c], RZ ;  /* 0x0000cb0000007a10 */ /* 0x000fe80007ffe0ff */
[----:B------:R-:W-:Y:S02]  /*15ae0*/  IMNMX R3, R3, R0, PT ;  /* 0x0000000003037217 */ /* 0x000fe40003800200 */
.L_x_2385:
        /* <DEDUP_REMOVED lines=45> */
[--C-:B------:R-:W-:Y:S01]  /*15dc0*/  FFMA.FTZ R7, R7, c[0x0][0x2d0], -R4.reuse ;  /* 0x0000b40007077a23 */ /* 0x100fe20000010804 */
[----:B------:R-:W-:Y:S01]  /*15dd0*/  MUFU.EX2 R12, R24 ;  /* 0x00000018000c7308 */ /* 0x000fe20000000800 */
[----:B------:R-:W-:Y:S01]  /*15de0*/  FFMA.FTZ R195, R8, c[0x0][0x2d0], -R4 ;  /* 0x0000b40008c37a23 */ /* 0x000fe20000010804 */
[----:B------:R-:W-:Y:S01]  /*15df0*/  FSEL R4, R172, -INF , !P0 ;  /* 0xff800000ac047808 */ /* 0x000fe20004000000 */
[----:B------:R-:W-:Y:S01]  /*15e00*/  FMUL.FTZ R0, R0, c[0x0][0x2d0] ;  /* 0x0000b40000007a20 */ /* 0x000fe20000410000 */
[C---:B------:R-:W-:Y:S04]  /*15e10*/  ISETP.GT.AND P0, PT, R2.reuse, 0x1, P3 ;  /* 0x000000010200780c */ /* 0x040fe80001f04270 */
[----:B------:R-:W-:Y:S02]  /*15e20*/  ISETP.LT.OR P0, PT, R3, 0x2, P0 ;  /* 0x000000020300780c */ /* 0x000fe40000701670 */
[----:B------:R-:W1:Y:S02]  /*15e30*/  MUFU.EX2 R0, R0 ;  /* 0x0000000000007308 */ /* 0x000e640000000800 */
[----:B------:R-:W-:Y:S02]  /*15e40*/  FSEL R5, R171, -INF , !P0 ;  /* 0xff800000ab057808 */ /* 0x000fe40004000000 */
[----:B------:R-:W-:Y:S04]  /*15e50*/  ISETP.GT.AND P0, PT, R2, 0x8, P3 ;  /* 0x000000080200780c */ /* 0x000fe80001f04270 */
[C---:B------:R-:W-:Y:S02]  /*15e60*/  ISETP.LT.OR P0, PT, R3.reuse, 0x9, P0 ;  /* 0x000000090300780c */ /* 0x040fe40000701670 */
[----:B------:R-:W2:Y:S02]  /*15e70*/  MUFU.EX2 R7, R7 ;  /* 0x0000000700077308 */ /* 0x000ea40000000800 */
[----:B------:R-:W-:Y:S02]  /*15e80*/  FSEL R104, R170, -INF , !P0 ;  /* 0xff800000aa687808 */ /* 0x000fe40004000000 */
[C---:B------:R-:W-:Y:S04]  /*15e90*/  ISETP.GT.AND P0, PT, R2.reuse, 0x9, P3 ;  /* 0x000000090200780c */ /* 0x040fe80001f04270 */
[----:B------:R-:W-:Y:S04]  /*15ea0*/  ISETP.LT.OR P0, PT, R3, 0xa, P0 ;  /* 0x0000000a0300780c */ /* 0x000fe80000701670 */
[----:B------:R-:W-:Y:S02]  /*15eb0*/  FSEL R153, R169, -INF , !P0 ;  /* 0xff800000a9997808 */ /* 0x000fe40004000000 */
[----:B------:R-:W-:Y:S01]  /*15ec0*/  ISETP.GT.AND P0, PT, R2, 0x10, P3 ;  /* 0x000000100200780c */ /* 0x000fe20001f04270 */
[C---:B-1----:R-:W-:Y:S02]  /*15ed0*/  FMUL.FTZ R21, R0.reuse, R125 ;  /* 0x0000007d00157220 */ /* 0x042fe40000410000 */
        /* <DEDUP_REMOVED lines=120> */
[----:B------:R-:W-:Y:S01]  /*16660*/  FMUL.FTZ R5, R0, R137 ;  /* 0x0000008900057220 */ /* 0x000fe20000410000 */
[----:B------:R-:W-:Y:S01]  /*16670*/  IADD3 R0, R187, R177, RZ ;  /* 0x000000b1bb007210 */ /* 0x000fe20007ffe0ff */
[----:B------:R-:W-:Y:S05]  /*16680*/  FFMA.FTZ R113, R161, c[0x0][0x2d0], -R105 ;  /* 0x0000b400a1717a23 */ /* 0x000fea0000010869 */
[----:B------:R-:W2:Y:S10]  /*16690*/  MUFU.EX2 R3, R3 ;  /* 0x0000000300037308 */ /* 0x000eb40000000800 */
[----:B------:R3:W-:Y:S01]  /*166a0*/  MUFU.EX2 R125, R6 ;  /* 0x00000006007d7308 */ /* 0x0007e20000000800 */
[C---:B-1----:R-:W-:Y:S02]  /*166b0*/  FMUL.FTZ R14, R2.reuse, R134 ;  /* 0x00000086020e7220 */ /* 0x042fe40000410000 */
[C---:B------:R-:W-:Y:S02]  /*166c0*/  FMUL.FTZ R15, R2.reuse, R135 ;  /* 0x00000087020f7220 */ /* 0x040fe40000410000 */
[C---:B------:R-:W-:Y:S01]  /*166d0*/  FMUL.FTZ R38, R2.reuse, R110 ;  /* 0x0000006e02267220 */ /* 0x040fe20000410000 */
[----:B------:R-:W-:Y:S01]  /*166e0*/  LDSM.16.MT88.4 R132, [R0+0x1800] ;  /* 0x001800000084783b */ /* 0x000fe20000004200 */
[C---:B------:R-:W-:Y:S03]  /*166f0*/  FMUL.FTZ R39, R2.reuse, R111 ;  /* 0x0000006f02277220 */ /* 0x040fe60000410000 */
[----:B------:R-:W-:Y:S01]  /*16700*/  MUFU.EX2 R136, R176 ;  /* 0x000000b000887308 */ /* 0x000fe20000000800 */
[C---:B------:R-:W-:Y:S02]  /*16710*/  FMUL.FTZ R7, R2.reuse, R139 ;  /* 0x0000008b02077220 */ /* 0x040fe40000410000 */
[C---:B------:R-:W-:Y:S02]  /*16720*/  FMUL.FTZ R18, R2.reuse, R130 ;  /* 0x0000008202127220 */ /* 0x040fe40000410000 */
[C---:B------:R-:W-:Y:S01]  /*16730*/  FMUL.FTZ R19, R2.reuse, R131 ;  /* 0x0000008302137220 */ /* 0x040fe20000410000 */
[----:B------:R-:W1:Y:S01]  /*16740*/  LDSM.16.MT88.4 R108, [R0] ;  /* 0x00000000006c783b */ /* 0x000e620000004200 */
[C---:B------:R-:W-:Y:S02]  /*16750*/  FMUL.FTZ R22, R2.reuse, R126 ;  /* 0x0000007e02167220 */ /* 0x040fe40000410000 */
[C---:B------:R-:W-:Y:S01]  /*16760*/  FMUL.FTZ R23, R2.reuse, R127 ;  /* 0x0000007f02177220 */ /* 0x040fe20000410000 */
[----:B------:R-:W-:Y:S01]  /*16770*/  MUFU.EX2 R126, R113 ;  /* 0x00000071007e7308 */ /* 0x000fe20000000800 */
[C---:B------:R-:W-:Y:S02]  /*16780*/  FMUL.FTZ R26, R2.reuse, R122 ;  /* 0x0000007a021a7220 */ /* 0x040fe40000410000 */
[C---:B---3--:R-:W-:Y:S02]  /*16790*/  FMUL.FTZ R6, R2.reuse, R138 ;  /* 0x0000008a02067220 */ /* 0x048fe40000410000 */
[C---:B------:R-:W-:Y:S02]  /*167a0*/  FMUL.FTZ R27, R2.reuse, R123 ;  /* 0x0000007b021b7220 */ /* 0x040fe40000410000 */
[C---:B------:R-:W-:Y:S02]  /*167b0*/  FMUL.FTZ R30, R2.reuse, R118 ;  /* 0x00000076021e7220 */ /* 0x040fe40000410000 */
[C---:B------:R-:W-:Y:S01]  /*167c0*/  FMUL.FTZ R31, R2.reuse, R119 ;  /* 0x00000077021f7220 */ /* 0x040fe20000410000 */
[----:B------:R-:W-:Y:S01]  /*167d0*/  MUFU.EX2 R130, R174 ;  /* 0x000000ae00827308 */ /* 0x000fe20000000800 */
[C---:B--2---:R-:W-:Y:S02]  /*167e0*/  FFMA.FTZ R119, R2.reuse, R204, R3 ;  /* 0x000000cc02777223 */ /* 0x044fe40000010003 */
[C---:B------:R-:W-:Y:S02]  /*167f0*/  FMUL.FTZ R34, R2.reuse, R114 ;  /* 0x0000007202227220 */ /* 0x040fe40000410000 */
        /* <DEDUP_REMOVED lines=36> */
[----:B------:R-:W-:Y:S10]  /*16a40*/  MUFU.EX2 R104, R164 ;  /* 0x000000a400687308 */ /* 0x000ff40000000800 */
[----:B------:R2:W-:Y:S10]  /*16a50*/  MUFU.EX2 R118, R2 ;  /* 0x0000000200767308 */ /* 0x0005f40000000800 */
[----:B------:R-:W-:Y:S01]  /*16a60*/  MUFU.EX2 R164, R197 ;  /* 0x000000c500a47308 */ /* 0x000fe20000000800 */
[--C-:B--2---:R-:W-:Y:S01]  /*16a70*/  FFMA.FTZ R2, R153, c[0x0][0x2d0], -R105.reuse ;  /* 0x0000b40099027a23 */ /* 0x104fe20000010869 */
[----:B------:R-:W-:Y:S08]  /*16a80*/  F2FP.PACK_AB R153, R125, R3 ;  /* 0x000000037d99723e */ /* 0x000ff000000000ff */
[----:B------:R-:W2:Y:S10]  /*16a90*/  MUFU.EX2 R3, R165 ;  /* 0x000000a500037308 */ /* 0x000eb40000000800 */
[----:B------:R-:W3:Y:S10]  /*16aa0*/  MUFU.EX2 R117, R2 ;  /* 0x0000000200757308 */ /* 0x000ef40000000800 */
[----:B------:R-:W4:Y:S01]  /*16ab0*/  MUFU.EX2 R165, R195 ;  /* 0x000000c300a57308 */ /* 0x000f220000000800 */
[C---:B--2---:R-:W-:Y:S02]  /*16ac0*/  F2FP.PACK_AB R112, R104.reuse, R3 ;  /* 0x000000036870723e */ /* 0x044fe400000000ff */
[----:B---3--:R-:W-:Y:S01]  /*16ad0*/  F2FP.PACK_AB R155, R117, R118 ;  /* 0x00000076759b723e */ /* 0x008fe200000000ff */
[----:B------:R-:W-:Y:S04]  /*16ae0*/  FADD.FTZ R2, R3, R156 ;  /* 0x0000009c03027221 */ /* 0x000fe80000010000 */
[----:B------:R-:W-:Y:S01]  /*16af0*/  FADD.FTZ R127, R104, R2 ;  /* 0x00000002687f7221 */ /* 0x000fe20000010000 */
[C---:B------:R-:W-:Y:S01]  /*16b00*/  IADD3 R2, R185.reuse, R0, RZ ;  /* 0x00000000b9027210 */ /* 0x040fe20007ffe0ff */
[C---:B-1----:R-:W-:Y:S05]  /*16b10*/  HMMA.16816.F32 R4, R152.reuse, R108, R4 ;  /* 0x0000006c9804723c */ /* 0x042fea0000001804 */
        /* <DEDUP_REMOVED lines=167> */
[----:B------:R5:W-:Y:S07]  /*17590*/  LDSM.16.MT88.4 R20, [R2+0x5800] ;  /* 0x005800000214783b */ /* 0x000bee0000004200 */
[C---:B-1----:R-:W-:Y:S01]  /*175a0*/  HMMA.16816.F32 R120, R152.reuse, R112, R24 ;  /* 0x000000709878723c */ /* 0x042fe20000001818 */
[----:B------:R-:W-:Y:S07]  /*175b0*/  LDSM.16.MT88.4 R24, [R104+0x5800] ;  /* 0x005800006818783b */ /* 0x000fee0000004200 */
[C---:B------:R-:W-:Y:S08]  /*175c0*/  HMMA.16816.F32 R116, R152.reuse, R114, R28 ;  /* 0x000000729874723c */ /* 0x040ff0000000181c */
[C---:B------:R-:W-:Y:S04]  /*175d0*/  HMMA.16816.F32 R112, R152.reuse, R108, R32 ;  /* 0x0000006c9870723c */ /* 0x040fe80000001820 */
[----:B-----5:R-:W-:Y:S04]  /*175e0*/  FADD.FTZ R2, R175, R160 ;  /* 0x000000a0af027221 */ /* 0x020fe80000010000 */
[C---:B------:R-:W-:Y:S04]  /*175f0*/  HMMA.16816.F32 R108, R152.reuse, R110, R36 ;  /* 0x0000006e986c723c */ /* 0x040fe80000001824 */
[----:B------:R-:W-:Y:S04]  /*17600*/  FADD.FTZ R2, R162, R2 ;  /* 0x00000002a2027221 */ /* 0x000fe80000010000 */
[C---:B--2---:R-:W-:Y:S04]  /*17610*/  HMMA.16816.F32 R40, R152.reuse, R4, R40 ;  /* 0x000000049828723c */ /* 0x044fe80000001828 */
[----:B------:R-:W-:Y:S04]  /*17620*/  FADD.FTZ R2, R163, R2 ;  /* 0x00000002a3027221 */ /* 0x000fe80000010000 */
[C---:B------:R-:W-:Y:S01]  /*17630*/  HMMA.16816.F32 R44, R152.reuse, R6, R44 ;  /* 0x00000006982c723c */ /* 0x040fe2000000182c */
[----:B------:R-:W1:Y:S07]  /*17640*/  LDSM.16.MT88.4 R4, [R3+0x3800] ;  /* 0x003800000304783b */ /* 0x000e6e0000004200 */
        /* <DEDUP_REMOVED lines=27> */
[----:B------:R-:W-:Y:S01]  /*17800*/  IMAD.MOV.U32 R177, RZ, RZ, c[0x0][0x2b8] ;  /* 0x0000ae00ffb17624 */ /* 0x000fe200078e00ff */
[----:B------:R-:W-:Y:S01]  /*17810*/  SHF.L.U64.HI R20, R196, 0x1, R212 ;  /* 0x00000001c4147819 */ /* 0x000fe200000102d4 */
        /* <DEDUP_REMOVED lines=8> */
[----:B------:R-:W-:Y:S01]  /*178a0*/  IMAD.SHL.U32 R16, R200, 0x2, RZ ;  /* 0x00000002c8107824 */ /* 0x000fe200078e00ff */
[----:B------:R-:W-:Y:S02]  /*178b0*/  IADD3 R2, R2, -0x80, RZ ;  /* 0xffffff8002027810 */ /* 0x000fe40007ffe0ff */
[----:B------:R-:W-:Y:S03]  /*178c0*/  SHF.L.U64.HI R17, R200, 0x1, R201 ;  /* 0x00000001c8117819 */ /* 0x000fe600000102c9 */
        /* <DEDUP_REMOVED lines=25> */
.L_x_2514:
[----:B------:R-:W-:-:S05]  /*17a60*/  BRA.DIV ~URZ, `(.L_x_2392) ;  /* 0x0000e0d27f007947 */ /* 0x000fca000b800000 */
[----:B------:R-:W3:Y:S01]  /*17a70*/  SHFL.IDX PT, R2, R12, RZ, 0x181f ;  /* 0x00181fff0c027589 */ /* 0x000ee200000e0000 */
[C---:B------:R-:W-:Y:S01]  /*17a80*/  LOP3.LUT P4, RZ, R205.reuse, 0x4, RZ, 0xc0, !PT ;  /* 0x00000004cdff7812 */ /* 0x040fe2000788c0ff */
[----:B------:R-:W-:Y:S01]  /*17a90*/  IMAD R0, R194, 0x6000, R11 ;  /* 0x00006000c2007824 */ /* 0x000fe200078e020b */
[----:B------:R-:W-:Y:S04]  /*17aa0*/  LOP3.LUT P3, RZ, R205, 0x2, RZ, 0xc0, !PT ;  /* 0x00000002cdff7812 */ /* 0x000fe8000786c0ff */
        /* <DEDUP_REMOVED lines=10> */
[----:B------:R-:W-:Y:S01]  /*17b50*/  IMAD.X R3, R4, 0x1, R20, P0 ;  /* 0x0000000104037824 */ /* 0x000fe200000e0614 */
[----:B------:R-:W-:Y:S02]  /*17b60*/  ISETP.GE.AND P0, PT, R196, c[0x0][0x1d4], PT ;  /* 0x00007500c4007a0c */ /* 0x000fe40003f06270 */
[----:B------:R3:W4:Y:S02]  /*17b70*/  SHFL.IDX PT, R4, R5, 0x1, 0x181f ;  /* 0x00381f0005047f89 */ /* 0x00072400000e0000 */
[----:B------:R-:W-:Y:S09]  /*17b80*/  SEL R14, RZ, 0x10, P0 ;  /* 0x00000010ff0e7807 */ /* 0x000ff20000000000 */
[----:B------:R5:W-:Y:S01]  /*17b90*/  LDGSTS.E.BYPASS.LTC128B.128 [R0+0x4000], [R2.64], !P0 ;  /* 0x0400000002007fae */ /* 0x000be2000c101d4c */
[----:B-1-3--:R-:W-:Y:S03]  /*17ba0*/  SEL R5, RZ, 0x10, P4 ;  /* 0x00000010ff057807 */ /* 0x00afe60002000000 */
[----:B-----5:R2:W1:Y:S04]  /*17bb0*/  SHFL.IDX PT, R2, R12, 0x1, 0x181f ;  /* 0x00381f000c027f89 */ /* 0x02046800000e0000 */
.L_x_2515:
[----:B----4-:R-:W-:Y:S02]  /*17bc0*/  IADD3 R3, -R15, 0x10, RZ ;  /* 0x000000100f037810 */ /* 0x010fe40007ffe1ff */
[----:B------:R-:W-:Y:S02]  /*17bd0*/  ISETP.NE.U32.AND P6, PT, R5, RZ, PT ;  /* 0x000000ff0500720c */ /* 0x000fe40003fc5070 */
[----:B------:R-:W-:Y:S04]  /*17be0*/  LOP3.LUT R3, R3, 0xf, RZ, 0xc0, !PT ;  /* 0x0000000f03037812 */ /* 0x000fe800078ec0ff */
[----:B-12---:R-:W-:Y:S02]  /*17bf0*/  IADD3 R6, P3, P0, R3, R2, R13 ;  /* 0x0000000203067210 */ /* 0x006fe4000787e00d */
[----:B------:R-:W-:Y:S02]  /*17c00*/  IADD3 R3, -R5, 0x10, RZ ;  /* 0x0000001005037810 */ /* 0x000fe40007ffe1ff */
[----:B------:R-:W-:Y:S02]  /*17c10*/  IADD3.X R7, RZ, R4, R18, P3, P0 ;  /* 0x00000004ff077210 */ /* 0x000fe40001fe0412 */
[----:B------:R-:W-:Y:S04]  /*17c20*/  LOP3.LUT R3, R3, 0xf, RZ, 0xc0, !PT ;  /* 0x0000000f03037812 */ /* 0x000fe800078ec0ff */
[----:B------:R-:W-:Y:S02]  /*17c30*/  IADD3 R12, P5, P4, R3, R2, R16 ;  /* 0x00000002030c7210 */ /* 0x000fe40007cbe010 */
[C---:B------:R-:W-:Y:S02]  /*17c40*/  IADD3 R3, -R14.reuse, 0x10, RZ ;  /* 0x000000100e037810 */ /* 0x040fe40007ffe1ff */
[----:B------:R-:W-:Y:S02]  /*17c50*/  IADD3.X R13, RZ, R4, R17, P5, P4 ;  /* 0x00000004ff0d7210 */ /* 0x000fe40002fe8411 */
        /* <DEDUP_REMOVED lines=13> */
.L_x_2390:
[----:B------:R-:W-:Y:S05]  /*17d30*/  BSYNC B0 ;  /* 0x0000000000007941 */ /* 0x000fea0003800000 */
.L_x_2389:
[C---:B-1----:R-:W-:Y:S01]  /*17d40*/  IADD3 R0, R179.reuse, 0x1, RZ ;  /* 0x00000001b3007810 */ /* 0x042fe20007ffe0ff */
[----:B------:R-:W0:Y:S01]  /*17d50*/  LDGDEPBAR ;  /* 0x00000000000079af */ /* 0x000e220000000000 */
[----:B------:R-:W-:Y:S01]  /*17d60*/  ISETP.GE.AND P0, PT, R179, 0x1, PT ;  /* 0x00000001b300780c */ /* 0x000fe20003f06270 */
[----:B------:R-:W-:Y:S01]  /*17d70*/  IMAD.MOV.U32 R105, RZ, RZ, R8 ;  /* 0x000000ffff697224 */ /* 0x000fe200078e0008 */
[C---:B------:R-:W-:Y:S01]  /*17d80*/  IADD3 R189, R191.reuse, -0x1, RZ ;  /* 0xffffffffbfbd7810 */ /* 0x040fe20007ffe0ff */
[----:B------:R-:W-:Y:S01]  /*17d90*/  IMAD.MOV.U32 R104, RZ, RZ, R9 ;  /* 0x000000ffff687224 */ /* 0x000fe200078e0009 */
[----:B------:R-:W-:Y:S02]  /*17da0*/  SEL R179, R0, RZ, !P0 ;  /* 0x000000ff00b37207 */ /* 0x000fe40004000000 */
[----:B------:R-:W-:Y:S01]  /*17db0*/  ISETP.GT.AND P0, PT, R191, R215, PT ;  /* 0x000000d7bf00720c */ /* 0x000fe20003f04270 */
[----:B------:R-:W-:Y:S11]  /*17dc0*/  IMAD.MOV.U32 R191, RZ, RZ, R189 ;  /* 0x000000ffffbf7224 */ /* 0x000ff600078e00bd */
[----:B------:R-:W-:Y:S01]  /*17dd0*/  @!UPT UIADD3 URZ, URZ, URZ, URZ ;  /* 0x0000003f3f3ff290 */ /* 0x000fe2000fffe03f */
[----:B------:R-:W-:-:S05]  /*17de0*/  @P0 BRA `(.L_x_2393) ;  /* 0xffffc28000000947 */ /* 0x000fca000383ffff */
.L_x_2376:
[----:B------:R-:W-:Y:S02]  /*17df0*/  IMAD.MOV.U32 R0, RZ, RZ, c[0x0][0x2c4] ;  /* 0x0000b100ff007624 */ /* 0x000fe400078e00ff */
        /* <DEDUP_REMOVED lines=19> */
.L_x_2396:
[----:B------:R-:W-:-:S04]  /*17f30*/  MOV R3, c[0x0][0x32c] ;  /* 0x0000cb0000037a02 */ /* 0x000fc80000000f00 */
[----:B------:R-:W-:-:S13]  /*17f40*/  ISETP.NE.AND P0, PT, R3, 0x1, PT ;  /* 0x000000010300780c */ /* 0x000fda0003f05270 */
[----:B------:R-:W-:-:S05]  /*17f50*/  @P0 IMAD.HI.U32 R3, R0, c[0x0][0x330], RZ ;  /* 0x0000cc0000030a27 */ /* 0x000fca00078e00ff */
[----:B------:R-:W-:Y:S02]  /*17f60*/  @P0 SHF.R.U32.HI R0, RZ, c[0x0][0x334], R3 ;  /* 0x0000cd00ff000a19 */ /* 0x000fe40000011603 */
.L_x_2397:
[----:B------:R-:W-:Y:S05]  /*17f70*/  BSYNC B0 ;  /* 0x0000000000007941 */ /* 0x000fea0003800000 */
.L_x_2395:
[----:B------:R-:W-:-:S05]  /*17f80*/  IMAD R0, R0, c[0x0][0x32c], RZ ;  /* 0x0000cb0000007a24 */ /* 0x000fca00078e02ff */
[----:B------:R-:W-:-:S04]  /*17f90*/  IMNMX R2, R2, R0, !PT ;  /* 0x0000000002027217 */ /* 0x000fc80007800200 */
.L_x_2394:
        /* <DEDUP_REMOVED lines=11> */
.L_x_2408:
        /* <DEDUP_REMOVED lines=43> */
.L_x_2516:
        /* <DEDUP_REMOVED lines=17> */
[----:B------:R5:W4:Y:S11]  /*18410*/  SHFL.IDX PT, R5, R9, 0x1, 0x181f ;  /* 0x00381f0009057f89 */ /* 0x000b3600000e0000 */
[----:B------:R2:W-:Y:S01]  /*18420*/  LDGSTS.E.BYPASS.LTC128B.128 [R4+0x4000], [R2.64], !P0 ;  /* 0x0400000002047fae */ /* 0x0005e2000c101d4c */
[----:B---3--:R-:W-:Y:S02]  /*18430*/  SEL R6, RZ, 0x10, P3 ;  /* 0x00000010ff067807 */ /* 0x008fe40001800000 */
[----:B----45:R-:W-:Y:S01]  /*18440*/  SEL R9, RZ, 0x10, P0 ;  /* 0x00000010ff097807 */ /* 0x030fe20000000000 */
[----:B--2---:R2:W3:Y:S04]  /*18450*/  SHFL.IDX PT, R2, R16, 0x1, 0x181f ;  /* 0x00381f0010027f89 */ /* 0x0044e800000e0000 */
.L_x_2517:
[C---:B------:R-:W-:Y:S02]  /*18460*/  IADD3 R3, -R6.reuse, 0x10, RZ ;  /* 0x0000001006037810 */ /* 0x040fe40007ffe1ff */
[----:B------:R-:W-:Y:S02]  /*18470*/  ISETP.NE.U32.AND P3, PT, R6, RZ, PT ;  /* 0x000000ff0600720c */ /* 0x000fe40003f65070 */
[----:B------:R-:W-:Y:S04]  /*18480*/  LOP3.LUT R3, R3, 0xf, RZ, 0xc0, !PT ;  /* 0x0000000f03037812 */ /* 0x000fe800078ec0ff */
[-C--:B--23--:R-:W-:Y:S02]  /*18490*/  IADD3 R16, P1, P0, R3, R2.reuse, R17 ;  /* 0x0000000203107210 */ /* 0x08cfe4000783e011 */
        /* <DEDUP_REMOVED lines=17> */
.L_x_2400:
[----:B------:R-:W-:Y:S05]  /*185b0*/  BSYNC B0 ;  /* 0x0000000000007941 */ /* 0x000fea0003800000 */
.L_x_2399:
        /* <DEDUP_REMOVED lines=155> */
[----:B------:R2:W-:Y:S10]  /*18f70*/  MUFU.TANH R158, R9 ;  /* 0x00000009009e7308 */ /* 0x0005f40000002400 */
[----:B------:R-:W-:Y:S01]  /*18f80*/  MUFU.TANH R168, R8 ;  /* 0x0000000800a87308 */ /* 0x000fe20000002400 */
[----:B-1----:R-:W-:Y:S09]  /*18f90*/  FMUL.FTZ R2, R6, c[0x0][0x320] ;  /* 0x0000c80006027a20 */ /* 0x002ff20000410000 */
[----:B------:R1:W3:Y:S01]  /*18fa0*/  MUFU.TANH R170, R2 ;  /* 0x0000000200aa7308 */ /* 0x0002e20000002400 */
[----:B--2---:R-:W-:Y:S09]  /*18fb0*/  FMUL.FTZ R9, R20, c[0x0][0x320] ;  /* 0x0000c80014097a20 */ /* 0x004ff20000410000 */
[----:B------:R-:W-:Y:S01]  /*18fc0*/  MUFU.TANH R152, R9 ;  /* 0x0000000900987308 */ /* 0x000fe20000002400 */
[----:B-1----:R-:W-:Y:S09]  /*18fd0*/  FMUL.FTZ R2, R5, c[0x0][0x320] ;  /* 0x0000c80005027a20 */ /* 0x002ff20000410000 */
[----:B------:R1:W-:Y:S02]  /*18fe0*/  MUFU.TANH R163, R2 ;  /* 0x0000000200a37308 */ /* 0x0003e40000002400 */
[----:B-1----:R-:W-:Y:S02]  /*18ff0*/  FMUL.FTZ R2, R7, c[0x0][0x320] ;  /* 0x0000c80007027a20 */ /* 0x002fe40000410000 */
[----:B------:R-:W1:Y:S06]  /*19000*/  LDSM.16.M88.4 R4, [R3+0x5000] ;  /* 0x005000000304783b */ /* 0x000e6c0000000200 */
[----:B------:R2:W4:Y:S02]  /*19010*/  MUFU.TANH R171, R2 ;  /* 0x0000000200ab7308 */ /* 0x0005240000002400 */
[----:B--2---:R-:W-:Y:S08]  /*19020*/  FMUL.FTZ R2, R12, c[0x0][0x320] ;  /* 0x0000c8000c027a20 */ /* 0x004ff00000410000 */
[----:B------:R2:W-:Y:S01]  /*19030*/  MUFU.TANH R162, R2 ;  /* 0x0000000200a27308 */ /* 0x0005e20000002400 */
[C---:B-1----:R-:W-:Y:S07]  /*19040*/  HMMA.16816.F32 R24, R164.reuse, R4, R24 ;  /* 0x00000004a418723c */ /* 0x042fee0000001818 */
[----:B------:R-:W-:Y:S01]  /*19050*/  FMUL.FTZ R4, R22, c[0x0][0x320] ;  /* 0x0000c80016047a20 */ /* 0x000fe20000410000 */
[C---:B------:R-:W-:Y:S03]  /*19060*/  HMMA.16816.F32 R28, R164.reuse, R6, R28 ;  /* 0x00000006a41c723c */ /* 0x040fe6000000181c */
[----:B------:R-:W-:Y:S01]  /*19070*/  MUFU.TANH R157, R4 ;  /* 0x00000004009d7308 */ /* 0x000fe20000002400 */
[----:B------:R-:W-:Y:S02]  /*19080*/  FMUL.FTZ R5, R21, c[0x0][0x320] ;  /* 0x0000c80015057a20 */ /* 0x000fe40000410000 */
[----:B--2---:R-:W-:Y:S02]  /*19090*/  FMUL.FTZ R2, R14, c[0x0][0x320] ;  /* 0x0000c8000e027a20 */ /* 0x004fe40000410000 */
[----:B------:R1:W2:Y:S05]  /*190a0*/  LDSM.16.M88.4 R12, [R3+0x5800] ;  /* 0x00580000030c783b */ /* 0x0002aa0000000200 */
[----:B------:R5:W2:Y:S10]  /*190b0*/  MUFU.TANH R169, R2 ;  /* 0x0000000200a97308 */ /* 0x000ab40000002400 */
[----:B------:R-:W-:Y:S01]  /*190c0*/  MUFU.TANH R105, R5 ;  /* 0x0000000500697308 */ /* 0x000fe20000002400 */
[----:B-1----:R-:W-:Y:S02]  /*190d0*/  FMUL.FTZ R3, R29, c[0x0][0x320] ;  /* 0x0000c8001d037a20 */ /* 0x002fe40000410000 */
[----:B-----5:R-:W-:Y:S07]  /*190e0*/  FMUL.FTZ R2, R16, c[0x0][0x320] ;  /* 0x0000c80010027a20 */ /* 0x020fee0000410000 */
[----:B------:R1:W-:Y:S01]  /*190f0*/  MUFU.TANH R155, R2 ;  /* 0x00000002009b7308 */ /* 0x0003e20000002400 */
[C---:B--2---:R-:W-:Y:S08]  /*19100*/  HMMA.16816.F32 R32, R164.reuse, R12, R32 ;  /* 0x0000000ca420723c */ /* 0x044ff00000001820 */
[----:B------:R-:W-:Y:S04]  /*19110*/  HMMA.16816.F32 R36, R164, R14, R36 ;  /* 0x0000000ea424723c */ /* 0x000fe80000001824 */
[----:B-1----:R-:W-:Y:S04]  /*19120*/  FMUL.FTZ R2, R18, c[0x0][0x320] ;  /* 0x0000c80012027a20 */ /* 0x002fe80000410000 */
[----:B------:R1:W2:Y:S08]  /*19130*/  MUFU.TANH R161, R2 ;  /* 0x0000000200a17308 */ /* 0x0002b00000002400 */
[----:B------:R-:W-:Y:S04]  /*19140*/  FMUL.FTZ R4, R35, c[0x0][0x320] ;  /* 0x0000c80023047a20 */ /* 0x000fe80000410000 */
[----:B------:R5:W-:Y:S04]  /*19150*/  MUFU.TANH R15, R4 ;  /* 0x00000004000f7308 */ /* 0x000be80000002400 */
[----:B------:R-:W-:Y:S02]  /*19160*/  FMUL.FTZ R7, R36, c[0x0][0x320] ;  /* 0x0000c80024077a20 */ /* 0x000fe40000410000 */
[----:B------:R-:W-:Y:S04]  /*19170*/  FMUL.FTZ R6, R37, c[0x0][0x320] ;  /* 0x0000c80025067a20 */ /* 0x000fe80000410000 */
[----:B------:R-:W-:Y:S01]  /*19180*/  MUFU.TANH R7, R7 ;  /* 0x0000000700077308 */ /* 0x000fe20000002400 */
[----:B-1----:R-:W-:Y:S09]  /*19190*/  FMUL.FTZ R2, R17, c[0x0][0x320] ;  /* 0x0000c80011027a20 */ /* 0x002ff20000410000 */
[----:B------:R1:W-:Y:S01]  /*191a0*/  MUFU.TANH R154, R2 ;  /* 0x00000002009a7308 */ /* 0x0003e20000002400 */
[----:B-----5:R-:W-:Y:S09]  /*191b0*/  FMUL.FTZ R4, R38, c[0x0][0x320] ;  /* 0x0000c80026047a20 */ /* 0x020ff20000410000 */
[----:B------:R3:W-:Y:S10]  /*191c0*/  MUFU.TANH R17, R3 ;  /* 0x0000000300117308 */ /* 0x0007f40000002400 */
[----:B------:R5:W-:Y:S01]  /*191d0*/  MUFU.TANH R14, R4 ;  /* 0x00000004000e7308 */ /* 0x000be20000002400 */
[----:B-1----:R-:W-:Y:S09]  /*191e0*/  FMUL.FTZ R2, R19, c[0x0][0x320] ;  /* 0x0000c80013027a20 */ /* 0x002ff20000410000 */
[----:B------:R1:W1:Y:S01]  /*191f0*/  MUFU.TANH R160, R2 ;  /* 0x0000000200a07308 */ /* 0x0002620000002400 */
[----:B---3--:R-:W-:Y:S04]  /*19200*/  FMNMX.FTZ R3, R170, R104, !PT ;  /* 0x00000068aa037209 */ /* 0x008fe80007810000 */
[----:B----4-:R-:W-:Y:S05]  /*19210*/  FMNMX.FTZ R3, R171, R3, !PT ;  /* 0x00000003ab037209 */ /* 0x010fea0007810000 */
[----:B------:R-:W-:Y:S01]  /*19220*/  MUFU.TANH R6, R6 ;  /* 0x0000000600067308 */ /* 0x000fe20000002400 */
[----:B------:R-:W-:Y:S01]  /*19230*/  FMNMX.FTZ R3, R169, R3, !PT ;  /* 0x00000003a9037209 */ /* 0x000fe20007810000 */
[----:B-----5:R-:W-:Y:S03]  /*19240*/  FMUL.FTZ R4, R39, c[0x0][0x320] ;  /* 0x0000c80027047a20 */ /* 0x020fe60000410000 */
[----:B------:R-:W-:Y:S05]  /*19250*/  FMNMX.FTZ R3, R168, R3, !PT ;  /* 0x00000003a8037209 */ /* 0x000fea0007810000 */
[----:B------:R3:W-:Y:S01]  /*19260*/  MUFU.TANH R12, R4 ;  /* 0x00000004000c7308 */ /* 0x0007e20000002400 */
[----:B--2---:R-:W-:Y:S01]  /*19270*/  FMNMX.FTZ R3, R161, R3, !PT ;  /* 0x00000003a1037209 */ /* 0x004fe20007810000 */
[----:B-1----:R-:W-:Y:S03]  /*19280*/  FMUL.FTZ R2, R23, c[0x0][0x320] ;  /* 0x0000c80017027a20 */ /* 0x002fe60000410000 */
[----:B------:R-:W-:Y:S04]  /*19290*/  FMNMX.FTZ R3, R160, R3, !PT ;  /* 0x00000003a0037209 */ /* 0x000fe80007810000 */
[----:B------:R-:W-:Y:S01]  /*192a0*/  FMNMX.FTZ R3, R157, R3, !PT ;  /* 0x000000039d037209 */ /* 0x000fe20007810000 */
[----:B------:R1:W2:Y:S01]  /*192b0*/  MUFU.TANH R156, R2 ;  /* 0x00000002009c7308 */ /* 0x0002a20000002400 */
[----:B---3--:R-:W-:Y:S04]  /*192c0*/  IADD3 R4, R194, 0x1, RZ ;  /* 0x00000001c2047810 */ /* 0x008fe80007ffe0ff */
[----:B------:R-:W-:Y:S01]  /*192d0*/  SEL R194, R4, RZ, !P0 ;  /* 0x000000ff04c27207 */ /* 0x000fe20004000000 */
[----:B-1----:R-:W-:Y:S01]  /*192e0*/  FMUL.FTZ R2, R24, c[0x0][0x320] ;  /* 0x0000c80018027a20 */ /* 0x002fe20000410000 */
[----:B--2---:R-:W-:Y:S03]  /*192f0*/  FMNMX.FTZ R3, R156, R3, !PT ;  /* 0x000000039c037209 */ /* 0x004fe60007810000 */
        /* <DEDUP_REMOVED lines=45> */
.L_x_2518:
        /* <DEDUP_REMOVED lines=120> */
[----:B------:R-:W-:Y:S01]  /*19d50*/  FMUL.FTZ R24, R2, R120 ;  /* 0x0000007802187220 */ /* 0x000fe20000410000 */
[----:B------:R-:W-:Y:S01]  /*19d60*/  IADD3 R2, R187, R178, RZ ;  /* 0x000000b2bb027210 */ /* 0x000fe20007ffe0ff */
[----:B------:R-:W-:Y:S02]  /*19d70*/  FADD.FTZ R3, R22, R3 ;  /* 0x0000000316037221 */ /* 0x000fe40000010000 */
[C---:B---3--:R-:W-:Y:S01]  /*19d80*/  FMUL.FTZ R38, R0.reuse, R110 ;  /* 0x0000006e00267220 */ /* 0x048fe20000410000 */
[----:B------:R-:W2:Y:S01]  /*19d90*/  MUFU.EX2 R129, R7 ;  /* 0x0000000700817308 */ /* 0x000ea20000000800 */
        /* <DEDUP_REMOVED lines=13> */
[C---:B------:R-:W-:Y:S01]  /*19e70*/  FMUL.FTZ R23, R0.reuse, R127 ;  /* 0x0000007f00177220 */ /* 0x040fe20000410000 */
[----:B------:R-:W-:Y:S01]  /*19e80*/  MUFU.EX2 R120, R172 ;  /* 0x000000ac00787308 */ /* 0x000fe20000000800 */
[----:B------:R-:W-:Y:S01]  /*19e90*/  FMUL.FTZ R22, R0, R126 ;  /* 0x0000007e00167220 */ /* 0x000fe20000410000 */
[----:B--2---:R-:W-:Y:S01]  /*19ea0*/  F2FP.PACK_AB R155, R132, R129 ;  /* 0x00000081849b723e */ /* 0x004fe200000000ff */
[C---:B------:R-:W-:Y:S02]  /*19eb0*/  FMUL.FTZ R7, R0.reuse, R139 ;  /* 0x0000008b00077220 */ /* 0x040fe40000410000 */
[C---:B------:R-:W-:Y:S02]  /*19ec0*/  FMUL.FTZ R30, R0.reuse, R118 ;  /* 0x00000076001e7220 */ /* 0x040fe40000410000 */
[C---:B------:R-:W-:Y:S03]  /*19ed0*/  FMUL.FTZ R31, R0.reuse, R119 ;  /* 0x00000077001f7220 */ /* 0x040fe60000410000 */
[----:B------:R-:W-:Y:S01]  /*19ee0*/  MUFU.EX2 R126, R160 ;  /* 0x000000a0007e7308 */ /* 0x000fe20000000800 */
[----:B------:R-:W-:Y:S02]  /*19ef0*/  FADD.FTZ R124, R129, R124 ;  /* 0x0000007c817c7221 */ /* 0x000fe40000010000 */
        /* <DEDUP_REMOVED lines=14> */
[----:B------:R-:W-:Y:S01]  /*19fe0*/  MUFU.EX2 R162, R167 ;  /* 0x000000a700a27308 */ /* 0x000fe20000000800 */
[C---:B------:R-:W-:Y:S02]  /*19ff0*/  FMUL.FTZ R51, R0.reuse, R51 ;  /* 0x0000003300337220 */ /* 0x040fe40000410000 */
[C---:B------:R-:W-:Y:S01]  /*1a000*/  HMMA.16816.F32 R20, R152.reuse, R110, R20 ;  /* 0x0000006e9814723c */ /* 0x040fe20000001814 */
[----:B------:R-:W2:Y:S03]  /*1a010*/  LDSM.16.MT88.4 R108, [R104] ;  /* 0x00000000686c783b */ /* 0x000ea60000004200 */
[C---:B------:R-:W-:Y:S02]  /*1a020*/  FMUL.FTZ R54, R0.reuse, R54 ;  /* 0x0000003600367220 */ /* 0x040fe40000410000 */
[C---:B------:R-:W-:Y:S01]  /*1a030*/  FMUL.FTZ R55, R0.reuse, R55 ;  /* 0x0000003700377220 */ /* 0x040fe20000410000 */
[----:B------:R-:W-:Y:S01]  /*1a040*/  MUFU.EX2 R163, R166 ;  /* 0x000000a600a37308 */ /* 0x000fe20000000800 */
[----:B------:R-:W-:Y:S01]  /*1a050*/  FMUL.FTZ R58, R0, R58 ;  /* 0x0000003a003a7220 */ /* 0x000fe20000410000 */
[----:B-1----:R-:W-:Y:S03]  /*1a060*/  F2FP.PACK_AB R115, R164, R128 ;  /* 0x00000080a473723e */ /* 0x002fe600000000ff */
        /* <DEDUP_REMOVED lines=16> */
[C---:B------:R-:W-:Y:S01]  /*1a170*/  FMUL.FTZ R86, R0.reuse, R86 ;  /* 0x0000005600567220 */ /* 0x040fe20000410000 */
[C---:B--2---:R-:W-:Y:S03]  /*1a180*/  HMMA.16816.F32 R24, R152.reuse, R108, R24 ;  /* 0x0000006c9818723c */ /* 0x044fe60000001818 */
        /* <DEDUP_REMOVED lines=10> */
[C---:B------:R-:W-:Y:S02]  /*1a230*/  FMUL.FTZ R102, R0.reuse, R102 ;  /* 0x0000006600667220 */ /* 0x040fe40000410000 */
[----:B------:R-:W-:Y:S01]  /*1a240*/  FMUL.FTZ R103, R0, R103 ;  /* 0x0000006700677220 */ /* 0x000fe20000410000 */
[----:B------:R-:W-:Y:S01]  /*1a250*/  IADD3 R0, R185, R104, RZ ;  /* 0x00000068b9007210 */ /* 0x000fe20007ffe0ff */
[----:B------:R-:W-:Y:S03]  /*1a260*/  FADD.FTZ R105, R113, R105 ;  /* 0x0000006971697221 */ /* 0x000fe60000010000 */
[----:B------:R-:W2:Y:S01]  /*1a270*/  MUFU.EX2 R158, R171 ;  /* 0x000000ab009e7308 */ /* 0x000ea20000000800 */
[----:B------:R-:W3:Y:S01]  /*1a280*/  LDSM.16.MT88.4 R108, [R0] ;  /* 0x00000000006c783b */ /* 0x000ee20000004200 */
[C---:B------:R-:W-:Y:S01]  /*1a290*/  FADD.FTZ R105, R114.reuse, R105 ;  /* 0x0000006972697221 */ /* 0x040fe20000010000 */
[----:B------:R-:W-:Y:S02]  /*1a2a0*/  F2FP.PACK_AB R114, R114, R113 ;  /* 0x000000717272723e */ /* 0x000fe400000000ff */
[----:B------:R-:W-:Y:S01]  /*1a2b0*/  F2FP.PACK_AB R113, R126, R125 ;  /* 0x0000007d7e71723e */ /* 0x000fe200000000ff */
[----:B------:R-:W-:Y:S04]  /*1a2c0*/  FADD.FTZ R105, R117, R105 ;  /* 0x0000006975697221 */ /* 0x000fe80000010000 */
[----:B------:R-:W-:Y:S01]  /*1a2d0*/  FADD.FTZ R105, R116, R105 ;  /* 0x0000006974697221 */ /* 0x000fe20000010000 */
[----:B------:R-:W-:Y:S03]  /*1a2e0*/  MUFU.EX2 R157, R177 ;  /* 0x000000b1009d7308 */ /* 0x000fe60000000800 */
[----:B------:R-:W-:Y:S04]  /*1a2f0*/  FADD.FTZ R105, R121, R105 ;  /* 0x0000006979697221 */ /* 0x000fe80000010000 */
[----:B------:R-:W-:Y:S03]  /*1a300*/  FADD.FTZ R105, R120, R105 ;  /* 0x0000006978697221 */ /* 0x000fe60000010000 */
[----:B------:R-:W4:Y:S01]  /*1a310*/  MUFU.EX2 R156, R195 ;  /* 0x000000c3009c7308 */ /* 0x000f220000000800 */
[----:B-1----:R-:W-:Y:S01]  /*1a320*/  FADD.FTZ R105, R123, R105 ;  /* 0x000000697b697221 */ /* 0x002fe20000010000 */
        /* <DEDUP_REMOVED lines=128> */
[----:B------:R-:W-:Y:S01]  /*1ab30*/  LDSM.16.MT88.4 R24, [R104+0x5800] ;  /* 0x005800006818783b */ /* 0x000fe20000004200 */
[C---:B------:R-:W-:Y:S08]  /*1ab40*/  HMMA.16816.F32 R116, R152.reuse, R114, R28 ;  /* 0x000000729874723c */ /* 0x040ff0000000181c */
[C---:B----4-:R-:W-:Y:S08]  /*1ab50*/  HMMA.16816.F32 R112, R152.reuse, R108, R32 ;  /* 0x0000006c9870723c */ /* 0x050ff00000001820 */
[C---:B------:R-:W-:Y:S08]  /*1ab60*/  HMMA.16816.F32 R108, R152.reuse, R110, R36 ;  /* 0x0000006e986c723c */ /* 0x040ff00000001824 */
[C---:B-1----:R-:W-:Y:S08]  /*1ab70*/  HMMA.16816.F32 R40, R152.reuse, R4, R40 ;  /* 0x000000049828723c */ /* 0x042ff00000001828 */
[C---:B------:R-:W-:Y:S01]  /*1ab80*/  HMMA.16816.F32 R44, R152.reuse, R6, R44 ;  /* 0x00000006982c723c */ /* 0x040fe2000000182c */
[----:B------:R-:W1:Y:S07]  /*1ab90*/  LDSM.16.MT88.4 R4, [R0+0x3800] ;  /* 0x003800000004783b */ /* 0x000e6e0000004200 */
[C---:B-----5:R-:W-:Y:S08]  /*1aba0*/  HMMA.16816.F32 R48, R152.reuse, R12, R48 ;  /* 0x0000000c9830723c */ /* 0x060ff00000001830 */
        /* <DEDUP_REMOVED lines=27> */
[----:B------:R-:W-:Y:S01]  /*1ad60*/  SHF.L.U64.HI R21, R196, 0x1, R212 ;  /* 0x00000001c4157819 */ /* 0x000fe200000102d4 */
[----:B------:R-:W-:Y:S01]  /*1ad70*/  IMAD.MOV.U32 R246, RZ, RZ, c[0x0][0x2b8] ;  /* 0x0000ae00fff67624 */ /* 0x000fe200078e00ff */
[C---:B------:R-:W-:Y:S01]  /*1ad80*/  SHF.L.U64.HI R19, R202.reuse, 0x1, R213 ;  /* 0x00000001ca137819 */ /* 0x040fe200000102d5 */
[----:B------:R-:W-:Y:S01]  /*1ad90*/  IMAD R198, R217, 0x20, R232 ;  /* 0x00000020d9c67824 */ /* 0x000fe200078e02e8 */
[----:B------:R-:W-:Y:S01]  /*1ada0*/  SHF.L.U32 R16, R202, 0x1, RZ ;  /* 0x00000001ca107819 */ /* 0x000fe200000006ff */
[----:B------:R-:W-:Y:S01]  /*1adb0*/  IMAD R2, R189, 0x40, R228 ;  /* 0x00000040bd027824 */ /* 0x000fe200078e02e4 */
[----:B------:R-:W-:Y:S01]  /*1adc0*/  ISETP.NE.AND P4, PT, R246, 0x1, PT ;  /* 0x00000001f600780c */ /* 0x000fe20003f85270 */
[----:B------:R-:W-:Y:S01]  /*1add0*/  IMAD.MOV.U32 R190, RZ, RZ, RZ ;  /* 0x000000ffffbe7224 */ /* 0x000fe200078e00ff */
[----:B------:R-:W-:Y:S01]  /*1ade0*/  ISETP.GT.AND P3, PT, R198, 0x3f, PT ;  /* 0x0000003fc600780c */ /* 0x000fe20003f64270 */
[----:B------:R-:W-:Y:S01]  /*1adf0*/  IMAD.SHL.U32 R20, R196, 0x2, RZ ;  /* 0x00000002c4147824 */ /* 0x000fe200078e00ff */
[----:B------:R-:W-:Y:S01]  /*1ae00*/  IADD3 R2, R2, -0x80, R198 ;  /* 0xffffff8002027810 */ /* 0x000fe20007ffe0c6 */
[C---:B------:R-:W-:Y:S01]  /*1ae10*/  IMAD.SHL.U32 R17, R200.reuse, 0x2, RZ ;  /* 0x00000002c8117824 */ /* 0x040fe200078e00ff */
[----:B------:R-:W-:Y:S03]  /*1ae20*/  SHF.L.U64.HI R18, R200, 0x1, R201 ;  /* 0x00000001c8127819 */ /* 0x000fe600000102c9 */
[--C-:B------:R-:W-:Y:S04]  /*1ae30*/  IMAD.MOV.U32 R0, RZ, RZ, R2.reuse ;  /* 0x000000ffff007224 */ /* 0x100fe800078e0002 */
        /* <DEDUP_REMOVED lines=24> */
.L_x_2519:
[----:B------:R-:W-:-:S05]  /*1afc0*/  BRA.DIV ~URZ, `(.L_x_2407) ;  /* 0x0000b1427f007947 */ /* 0x000fca000b800000 */
[----:B------:R-:W3:Y:S01]  /*1afd0*/  SHFL.IDX PT, R2, R13, RZ, 0x181f ;  /* 0x00181fff0d027589 */ /* 0x000ee200000e0000 */
[----:B------:R-:W-:Y:S01]  /*1afe0*/  ISETP.GE.AND P4, PT, R200, c[0x0][0x1d4], PT ;  /* 0x00007500c8007a0c */ /* 0x000fe20003f86270 */
[----:B------:R-:W-:Y:S01]  /*1aff0*/  IMAD R0, R194, 0x6000, R11 ;  /* 0x00006000c2007824 */ /* 0x000fe200078e020b */
[----:B------:R-:W-:Y:S02]  /*1b000*/  ISETP.GE.AND P3, PT, R202, c[0x0][0x1d4], PT ;  /* 0x00007500ca007a0c */ /* 0x000fe40003f66270 */
        /* <DEDUP_REMOVED lines=13> */
[----:B------:R2:W3:Y:S02]  /*1b0e0*/  SHFL.IDX PT, R4, R12, 0x1, 0x181f ;  /* 0x00381f000c047f89 */ /* 0x0004e400000e0000 */
[----:B------:R-:W-:Y:S09]  /*1b0f0*/  SEL R14, RZ, 0x10, P0 ;  /* 0x00000010ff0e7807 */ /* 0x000ff20000000000 */
[----:B------:R4:W-:Y:S04]  /*1b100*/  LDGSTS.E.BYPASS.LTC128B.128 [R0+0x4000], [R2.64], !P0 ;  /* 0x0400000002007fae */ /* 0x0009e8000c101d4c */
[----:B----4-:R2:W4:Y:S02]  /*1b110*/  SHFL.IDX PT, R2, R13, 0x1, 0x181f ;  /* 0x00381f000d027f89 */ /* 0x01052400000e0000 */
.L_x_2520:
[----:B---3--:R-:W-:Y:S02]  /*1b120*/  IADD3 R3, -R15, 0x10, RZ ;  /* 0x000000100f037810 */ /* 0x008fe40007ffe1ff */
[----:B------:R-:W-:Y:S02]  /*1b130*/  ISETP.NE.U32.AND P6, PT, R5, RZ, PT ;  /* 0x000000ff0500720c */ /* 0x000fe40003fc5070 */
[----:B------:R-:W-:Y:S04]  /*1b140*/  LOP3.LUT R3, R3, 0xf, RZ, 0xc0, !PT ;  /* 0x0000000f03037812 */ /* 0x000fe800078ec0ff */
[----:B--2-4-:R-:W-:Y:S02]  /*1b150*/  IADD3 R6, P3, P0, R3, R2, R16 ;  /* 0x0000000203067210 */ /* 0x014fe4000787e010 */
[----:B------:R-:W-:Y:S02]  /*1b160*/  IADD3 R3, -R5, 0x10, RZ ;  /* 0x0000001005037810 */ /* 0x000fe40007ffe1ff */
[----:B------:R-:W-:Y:S02]  /*1b170*/  IADD3.X R7, RZ, R4, R19, P3, P0 ;  /* 0x00000004ff077210 */ /* 0x000fe40001fe0413 */
[----:B------:R-:W-:Y:S04]  /*1b180*/  LOP3.LUT R3, R3, 0xf, RZ, 0xc0, !PT ;  /* 0x0000000f03037812 */ /* 0x000fe800078ec0ff */
[----:B-1----:R-:W-:Y:S02]  /*1b190*/  IADD3 R12, P5, P4, R3, R2, R17 ;  /* 0x00000002030c7210 */ /* 0x002fe40007cbe011 */
        /* <DEDUP_REMOVED lines=15> */
.L_x_2405:
[----:B------:R-:W-:Y:S05]  /*1b290*/  BSYNC B0 ;  /* 0x0000000000007941 */ /* 0x000fea0003800000 */
.L_x_2404:
        /* <DEDUP_REMOVED lines=9> */
.L_x_2398:
[----:B------:R-:W-:-:S13]  /*1b330*/  ISETP.GE.AND P0, PT, R189, R206, PT ;  /* 0x000000cebd00720c */ /* 0x000fda0003f06270 */
[----:B------:R-:W-:Y:S05]  /*1b340*/  @!P0 BRA `(.L_x_2409) ;  /* 0x00003df000008947 */ /* 0x000fea0003800000 */
[----:B------:R-:W-:Y:S02]  /*1b350*/  MOV R105, R8 ;  /* 0x0000000800697202 */ /* 0x000fe40000000f00 */
[----:B------:R-:W-:Y:S02]  /*1b360*/  MOV R104, R9 ;  /* 0x0000000900687202 */ /* 0x000fe40000000f00 */
.L_x_2426:
        /* <DEDUP_REMOVED lines=42> */
.L_x_2521:
        /* <DEDUP_REMOVED lines=22> */
.L_x_2522:
[----:B------:R-:W-:Y:S02]  /*1b770*/  IADD3 R3, -R18, 0x10, RZ ;  /* 0x0000001012037810 */ /* 0x000fe40007ffe1ff */
[----:B------:R-:W-:Y:S02]  /*1b780*/  ISETP.NE.U32.AND P6, PT, R7, RZ, PT ;  /* 0x000000ff0700720c */ /* 0x000fe40003fc5070 */
[----:B------:R-:W-:Y:S04]  /*1b790*/  LOP3.LUT R3, R3, 0xf, RZ, 0xc0, !PT ;  /* 0x0000000f03037812 */ /* 0x000fe800078ec0ff */
[-C--:B---3--:R-:W-:Y:S02]  /*1b7a0*/  IADD3 R6, P3, P0, R3, R2.reuse, R17 ;  /* 0x0000000203067210 */ /* 0x088fe4000787e011 */
[----:B------:R-:W-:Y:S02]  /*1b7b0*/  IADD3 R3, -R7, 0x10, RZ ;  /* 0x0000001007037810 */ /* 0x000fe40007ffe1ff */
[-C--:B------:R-:W-:Y:S02]  /*1b7c0*/  IADD3.X R7, RZ, R5.reuse, R25, P3, P0 ;  /* 0x00000005ff077210 */ /* 0x080fe40001fe0419 */
[----:B------:R-:W-:Y:S04]  /*1b7d0*/  LOP3.LUT R3, R3, 0xf, RZ, 0xc0, !PT ;  /* 0x0000000f03037812 */ /* 0x000fe800078ec0ff */
[-C--:B--2---:R-:W-:Y:S02]  /*1b7e0*/  IADD3 R16, P5, P4, R3, R2.reuse, R19 ;  /* 0x0000000203107210 */ /* 0x084fe40007cbe013 */
        /* <DEDUP_REMOVED lines=15> */
.L_x_2411:
[----:B------:R-:W-:Y:S05]  /*1b8e0*/  BSYNC B0 ;  /* 0x0000000000007941 */ /* 0x000fea0003800000 */
.L_x_2410:
        /* <DEDUP_REMOVED lines=159> */
[----:B------:R3:W4:Y:S10]  /*1c2e0*/  MUFU.TANH R170, R2 ;  /* 0x0000000200aa7308 */ /* 0x0007340000002400 */
[----:B------:R-:W2:Y:S01]  /*1c2f0*/  MUFU.TANH R171, R8 ;  /* 0x0000000800ab7308 */ /* 0x000ea20000002400 */
        /* <DEDUP_REMOVED lines=93> */
.L_x_2416:
[----:B------:R-:W-:Y:S04]  /*1c8d0*/  MOV R7, 0x1 ;  /* 0x0000000100077802 */ /* 0x000fe80000000f00 */
[----:B------:R-:W-:Y:S11]  /*1c8e0*/  ISETP.NE.AND P0, PT, R7, c[0x0][0x32c], PT ;  /* 0x0000cb0007007a0c */ /* 0x000ff60003f05270 */
[----:B------:R-:W-:Y:S02]  /*1c8f0*/  @!UPT UIADD3 URZ, URZ, URZ, URZ ;  /* 0x0000003f3f3ff290 */ /* 0x000fe4000fffe03f */
[----:B------:R-:W-:Y:S05]  /*1c900*/  @P0 IMAD.HI.U32 R7, R3, c[0x0][0x330], RZ ;  /* 0x0000cc0003070a27 */ /* 0x000fea00078e00ff */
[----:B------:R-:W-:Y:S02]  /*1c910*/  @P0 SHF.R.U32.HI R3, RZ, c[0x0][0x334], R7 ;  /* 0x0000cd00ff030a19 */ /* 0x000fe40000011607 */
.L_x_2417:
[----:B------:R-:W-:Y:S05]  /*1c920*/  BSYNC B0 ;  /* 0x0000000000007941 */ /* 0x000fea0003800000 */
.L_x_2415:
[----:B------:R-:W-:Y:S04]  /*1c930*/  IMAD R3, R3, c[0x0][0x32c], -R166 ;  /* 0x0000cb0003037a24 */ /* 0x000fe800078e0aa6 */
[----:B------:R-:W-:Y:S05]  /*1c940*/  IMAD.IADD R3, R3, 0x1, -R214 ;  /* 0x0000000103037824 */ /* 0x000fea00078e0ad6 */
[----:B------:R-:W-:Y:S02]  /*1c950*/  IMNMX R0, R0, R3, !PT ;  /* 0x0000000300007217 */ /* 0x000fe40007800200 */
[----:B------:R-:W-:Y:S04]  /*1c960*/  IADD3 R3, R3, c[0x0][0x32c], RZ ;  /* 0x0000cb0003037a10 */ /* 0x000fe80007ffe0ff */
[----:B------:R-:W-:Y:S02]  /*1c970*/  IMNMX R2, R2, R3, PT ;  /* 0x0000000302027217 */ /* 0x000fe40003800200 */
.L_x_2414:
        /* <DEDUP_REMOVED lines=66> */
.L_x_2420:
[----:B------:R-:W-:Y:S04]  /*1cda0*/  MOV R4, 0x1 ;  /* 0x0000000100047802 */ /* 0x000fe80000000f00 */
[----:B------:R-:W-:Y:S11]  /*1cdb0*/  ISETP.NE.AND P0, PT, R4, c[0x0][0x32c], PT ;  /* 0x0000cb0004007a0c */ /* 0x000ff60003f05270 */
[----:B------:R-:W-:Y:S02]  /*1cdc0*/  @!UPT UIADD3 URZ, URZ, URZ, URZ ;  /* 0x0000003f3f3ff290 */ /* 0x000fe4000fffe03f */
[----:B------:R-:W-:Y:S05]  /*1cdd0*/  @P0 IMAD.HI.U32 R4, R0, c[0x0][0x330], RZ ;  /* 0x0000cc0000040a27 */ /* 0x000fea00078e00ff */
[----:B------:R-:W-:Y:S02]  /*1cde0*/  @P0 SHF.R.U32.HI R0, RZ, c[0x0][0x334], R4 ;  /* 0x0000cd00ff000a19 */ /* 0x000fe40000011604 */
.L_x_2421:
[----:B------:R-:W-:Y:S05]  /*1cdf0*/  BSYNC B0 ;  /* 0x0000000000007941 */ /* 0x000fea0003800000 */
.L_x_2419:
[----:B------:R-:W-:Y:S04]  /*1ce00*/  IMAD R0, R0, c[0x0][0x32c], -R166 ;  /* 0x0000cb0000007a24 */ /* 0x000fe800078e0aa6 */
[----:B------:R-:W-:Y:S05]  /*1ce10*/  IMAD.IADD R0, R0, 0x1, -R214 ;  /* 0x0000000100007824 */ /* 0x000fea00078e0ad6 */
[----:B------:R-:W-:Y:S02]  /*1ce20*/  IMNMX R2, R2, R0, !PT ;  /* 0x0000000002027217 */ /* 0x000fe40007800200 */
[----:B------:R-:W-:Y:S04]  /*1ce30*/  IADD3 R0, R0, c[0x0][0x32c], RZ ;  /* 0x0000cb0000007a10 */ /* 0x000fe80007ffe0ff */
[----:B------:R-:W-:Y:S02]  /*1ce40*/  IMNMX R3, R3, R0, PT ;  /* 0x0000000003037217 */ /* 0x000fe40003800200 */
.L_x_2418:
        /* <DEDUP_REMOVED lines=49> */
[----:B------:R-:W-:Y:S04]  /*1d160*/  ISETP.GT.AND P0, PT, R2, 0x1, P3 ;  /* 0x000000010200780c */ /* 0x000fe80001f04270 */
[C---:B------:R-:W-:Y:S02]  /*1d170*/  ISETP.LT.OR P0, PT, R3.reuse, 0x2, P0 ;  /* 0x000000020300780c */ /* 0x040fe40000701670 */
[----:B------:R-:W1:Y:S02]  /*1d180*/  MUFU.EX2 R0, R0 ;  /* 0x0000000000007308 */ /* 0x000e640000000800 */
[----:B------:R-:W-:Y:S02]  /*1d190*/  FSEL R5, R172, -INF , !P0 ;  /* 0xff800000ac057808 */ /* 0x000fe40004000000 */
[C---:B------:R-:W-:Y:S04]  /*1d1a0*/  ISETP.GT.AND P0, PT, R2.reuse, 0x8, P3 ;  /* 0x000000080200780c */ /* 0x040fe80001f04270 */
[----:B------:R-:W-:Y:S02]  /*1d1b0*/  ISETP.LT.OR P0, PT, R3, 0x9, P0 ;  /* 0x000000090300780c */ /* 0x000fe40000701670 */
[----:B------:R-:W-:Y:S02]  /*1d1c0*/  MUFU.EX2 R8, R7 ;  /* 0x0000000700087308 */ /* 0x000fe40000000800 */
[----:B------:R-:W-:Y:S02]  /*1d1d0*/  FSEL R104, R171, -INF , !P0 ;  /* 0xff800000ab687808 */ /* 0x000fe40004000000 */
[----:B------:R-:W-:Y:S04]  /*1d1e0*/  ISETP.GT.AND P0, PT, R2, 0x9, P3 ;  /* 0x000000090200780c */ /* 0x000fe80001f04270 */
[C---:B------:R-:W-:Y:S02]  /*1d1f0*/  ISETP.LT.OR P0, PT, R3.reuse, 0xa, P0 ;  /* 0x0000000a0300780c */ /* 0x040fe40000701670 */
[----:B------:R-:W2:Y:S02]  /*1d200*/  MUFU.EX2 R7, R6 ;  /* 0x0000000600077308 */ /* 0x000ea40000000800 */
[----:B------:R-:W-:Y:S02]  /*1d210*/  FSEL R155, R170, -INF , !P0 ;  /* 0xff800000aa9b7808 */ /* 0x000fe40004000000 */
[----:B------:R-:W-:Y:S01]  /*1d220*/  ISETP.GT.AND P0, PT, R2, 0x10, P3 ;  /* 0x000000100200780c */ /* 0x000fe20001f04270 */
[C---:B-1----:R-:W-:Y:S02]  /*1d230*/  FMUL.FTZ R13, R0.reuse, R133 ;  /* 0x00000085000d7220 */ /* 0x042fe40000410000 */
        /* <DEDUP_REMOVED lines=13> */
[----:B------:R-:W-:Y:S01]  /*1d310*/  FMUL.FTZ R32, R0, R112 ;  /* 0x0000007000207220 */ /* 0x000fe20000410000 */
[----:B------:R-:W-:Y:S01]  /*1d320*/  FSEL R158, R168, -INF , !P0 ;  /* 0xff800000a89e7808 */ /* 0x000fe20004000000 */
[----:B------:R-:W-:Y:S01]  /*1d330*/  FMUL.FTZ R33, R0, R113 ;  /* 0x0000007100217220 */ /* 0x000fe20000410000 */
[----:B------:R-:W-:Y:S01]  /*1d340*/  ISETP.GT.AND P0, PT, R2, 0x18, P3 ;  /* 0x000000180200780c */ /* 0x000fe20001f04270 */
[C---:B------:R-:W-:Y:S01]  /*1d350*/  FMUL.FTZ R36, R0.reuse, R108 ;  /* 0x0000006c00247220 */ /* 0x040fe20000410000 */
[----:B--2---:R-:W-:Y:S01]  /*1d360*/  F2FP.PACK_AB R152, R7, R8 ;  /* 0x000000080798723e */ /* 0x004fe200000000ff */
        /* <DEDUP_REMOVED lines=57> */
[C---:B------:R-:W-:Y:S04]  /*1d700*/  ISETP.GT.AND P0, PT, R2.reuse, 0x31, P3 ;  /* 0x000000310200780c */ /* 0x040fe80001f04270 */
[----:B------:R-:W-:Y:S04]  /*1d710*/  ISETP.LT.OR P0, PT, R3, 0x32, P0 ;  /* 0x000000320300780c */ /* 0x000fe80000701670 */
[----:B------:R-:W-:Y:S02]  /*1d720*/  FSEL R170, R27, -INF , !P0 ;  /* 0xff8000001baa7808 */ /* 0x000fe40004000000 */
[----:B------:R-:W-:Y:S04]  /*1d730*/  ISETP.GT.AND P0, PT, R2, 0x38, P3 ;  /* 0x000000380200780c */ /* 0x000fe80001f04270 */
[C---:B------:R-:W-:Y:S04]  /*1d740*/  ISETP.LT.OR P0, PT, R3.reuse, 0x39, P0 ;  /* 0x000000390300780c */ /* 0x040fe80000701670 */
[----:B------:R-:W-:Y:S02]  /*1d750*/  FSEL R171, R26, -INF , !P0 ;  /* 0xff8000001aab7808 */ /* 0x000fe40004000000 */
[----:B------:R-:W-:Y:S01]  /*1d760*/  ISETP.GT.AND P0, PT, R2, 0x39, P3 ;  /* 0x000000390200780c */ /* 0x000fe20001f04270 */
[----:B------:R-:W-:Y:S03]  /*1d770*/  FFMA.FTZ R2, R0, R203, R8 ;  /* 0x000000cb00027223 */ /* 0x000fe60000010008 */
[----:B------:R-:W-:Y:S01]  /*1d780*/  ISETP.LT.OR P0, PT, R3, 0x3a, P0 ;  /* 0x0000003a0300780c */ /* 0x000fe20000701670 */
[----:B------:R-:W-:Y:S01]  /*1d790*/  FADD.FTZ R6, R7, R2 ;  /* 0x0000000207067221 */ /* 0x000fe20000010000 */
[----:B------:R-:W-:Y:S01]  /*1d7a0*/  FMNMX.FTZ R2, R4, R105, !PT ;  /* 0x0000006904027209 */ /* 0x000fe20007810000 */
[----:B------:R-:W1:Y:S01]  /*1d7b0*/  MUFU.EX2 R7, R23 ;  /* 0x0000001700077308 */ /* 0x000e620000000800 */
[----:B------:R-:W-:Y:S02]  /*1d7c0*/  FSEL R168, R30, -INF , !P0 ;  /* 0xff8000001ea87808 */ /* 0x000fe40004000000 */
[----:B------:R-:W-:Y:S04]  /*1d7d0*/  FMNMX.FTZ R2, R5, R2, !PT ;  /* 0x0000000205027209 */ /* 0x000fe80007810000 */
[----:B------:R-:W-:Y:S04]  /*1d7e0*/  FMNMX.FTZ R2, R104, R2, !PT ;  /* 0x0000000268027209 */ /* 0x000fe80007810000 */
[----:B------:R-:W-:Y:S04]  /*1d7f0*/  FMNMX.FTZ R2, R155, R2, !PT ;  /* 0x000000029b027209 */ /* 0x000fe80007810000 */
[----:B------:R-:W-:Y:S04]  /*1d800*/  FMNMX.FTZ R2, R157, R2, !PT ;  /* 0x000000029d027209 */ /* 0x000fe80007810000 */
[----:B------:R-:W-:Y:S04]  /*1d810*/  FMNMX.FTZ R2, R158, R2, !PT ;  /* 0x000000029e027209 */ /* 0x000fe80007810000 */
[----:B------:R-:W-:Y:S02]  /*1d820*/  FMNMX.FTZ R2, R159, R2, !PT ;  /* 0x000000029f027209 */ /* 0x000fe40007810000 */
[----:B-1----:R-:W-:Y:S02]  /*1d830*/  F2FP.PACK_AB R154, R7, R12 ;  /* 0x0000000c079a723e */ /* 0x002fe400000000ff */
        /* <DEDUP_REMOVED lines=24> */
[C---:B------:R-:W-:Y:S01]  /*1d9c0*/  FMUL.FTZ R4, R0.reuse, R136 ;  /* 0x0000008800047220 */ /* 0x040fe20000410000 */
[----:B------:R-:W1:Y:S01]  /*1d9d0*/  MUFU.EX2 R2, R2 ;  /* 0x0000000200027308 */ /* 0x000e620000000800 */
[----:B------:R-:W-:Y:S02]  /*1d9e0*/  FMUL.FTZ R5, R0, R137 ;  /* 0x0000008900057220 */ /* 0x000fe40000410000 */
[----:B------:R-:W-:Y:S07]  /*1d9f0*/  FFMA.FTZ R116, R161, c[0x0][0x2d0], -R105 ;  /* 0x0000b400a1747a23 */ /* 0x000fee0000010869 */
[----:B------:R-:W2:Y:S10]  /*1da00*/  MUFU.EX2 R3, R3 ;  /* 0x0000000300037308 */ /* 0x000eb40000000800 */
[----:B------:R3:W4:Y:S01]  /*1da10*/  MUFU.EX2 R0, R6 ;  /* 0x0000000600007308 */ /* 0x0007220000000800 */
        /* <DEDUP_REMOVED lines=12> */
[----:B---3--:R-:W-:Y:S01]  /*1dae0*/  FMUL.FTZ R6, R2, R138 ;  /* 0x0000008a02067220 */ /* 0x008fe20000410000 */
[----:B----4-:R-:W-:Y:S01]  /*1daf0*/  F2FP.PACK_AB R153, R0, R3 ;  /* 0x000000030099723e */ /* 0x010fe200000000ff */
        /* <DEDUP_REMOVED lines=42> */
[----:B------:R-:W-:Y:S01]  /*1dda0*/  FADD.FTZ R127, R0, R108 ;  /* 0x0000006c007f7221 */ /* 0x000fe20000010000 */
[----:B------:R-:W-:Y:S01]  /*1ddb0*/  IADD3 R0, R187, R178, RZ ;  /* 0x000000b2bb007210 */ /* 0x000fe20007ffe0ff */
[----:B------:R1:W-:Y:S01]  /*1ddc0*/  MUFU.EX2 R119, R2 ;  /* 0x0000000200777308 */ /* 0x0003e20000000800 */
[--C-:B------:R-:W-:Y:S03]  /*1ddd0*/  FFMA.FTZ R116, R160, c[0x0][0x2d0], -R105.reuse ;  /* 0x0000b400a0747a23 */ /* 0x100fe60000010869 */
[----:B------:R-:W2:Y:S06]  /*1dde0*/  LDSM.16.MT88.4 R108, [R0] ;  /* 0x00000000006c783b */ /* 0x000eac0000004200 */
[----:B------:R-:W3:Y:S02]  /*1ddf0*/  MUFU.EX2 R104, R165 ;  /* 0x000000a500687308 */ /* 0x000ee40000000800 */
[----:B------:R-:W-:Y:S08]  /*1de00*/  LDSM.16.MT88.4 R132, [R0+0x1800] ;  /* 0x001800000084783b */ /* 0x000ff00000004200 */
[----:B------:R-:W-:Y:S01]  /*1de10*/  MUFU.EX2 R123, R116 ;  /* 0x00000074007b7308 */ /* 0x000fe20000000800 */
[----:B-1----:R-:W-:Y:S09]  /*1de20*/  FFMA.FTZ R2, R155, c[0x0][0x2d0], -R105 ;  /* 0x0000b4009b027a23 */ /* 0x002ff20000010869 */
[----:B------:R-:W1:Y:S01]  /*1de30*/  MUFU.EX2 R118, R2 ;  /* 0x0000000200767308 */ /* 0x000e620000000800 */
[C---:B---3--:R-:W-:Y:S01]  /*1de40*/  F2FP.PACK_AB R112, R113.reuse, R104 ;  /* 0x000000687170723e */ /* 0x048fe200000000ff */
[----:B------:R-:W-:Y:S01]  /*1de50*/  FADD.FTZ R3, R104, R156 ;  /* 0x0000009c68037221 */ /* 0x000fe20000010000 */
[----:B------:R-:W-:Y:S03]  /*1de60*/  IADD3 R104, R188, R178, RZ ;  /* 0x000000b2bc687210 */ /* 0x000fe60007ffe0ff */
[----:B------:R-:W-:Y:S01]  /*1de70*/  FADD.FTZ R125, R113, R3 ;  /* 0x00000003717d7221 */ /* 0x000fe20000010000 */
[C---:B------:R-:W-:Y:S01]  /*1de80*/  IADD3 R3, R185.reuse, R104, RZ ;  /* 0x00000068b9037210 */ /* 0x040fe20007ffe0ff */
[--C-:B------:R-:W-:Y:S02]  /*1de90*/  FFMA.FTZ R113, R162, c[0x0][0x2d0], -R105.reuse ;  /* 0x0000b400a2717a23 */ /* 0x100fe40000010869 */
[----:B------:R-:W3:Y:S10]  /*1dea0*/  MUFU.EX2 R165, R193 ;  /* 0x000000c100a57308 */ /* 0x000ef40000000800 */
[----:B------:R-:W-:Y:S01]  /*1deb0*/  MUFU.EX2 R126, R113 ;  /* 0x00000071007e7308 */ /* 0x000fe20000000800 */
[----:B-1----:R-:W-:Y:S02]  /*1dec0*/  F2FP.PACK_AB R155, R118, R119 ;  /* 0x00000077769b723e */ /* 0x002fe400000000ff */
[----:B------:R-:W-:Y:S05]  /*1ded0*/  IADD3 R2, R185, R0, RZ ;  /* 0x00000000b9027210 */ /* 0x000fea0007ffe0ff */
[C---:B--2---:R-:W-:Y:S02]  /*1dee0*/  HMMA.16816.F32 R4, R152.reuse, R108, R4 ;  /* 0x0000006c9804723c */ /* 0x044fe40000001804 */
[----:B------:R-:W-:Y:S06]  /*1def0*/  MUFU.EX2 R162, R198 ;  /* 0x000000c600a27308 */ /* 0x000fec0000000800 */
        /* <DEDUP_REMOVED lines=36> */
[----:B---3--:R-:W-:Y:S01]  /*1e140*/  F2FP.PACK_AB R154, R165, R164 ;  /* 0x000000a4a59a723e */ /* 0x008fe200000000ff */
        /* <DEDUP_REMOVED lines=43> */
[----:B------:R-:W1:Y:S01]  /*1e400*/  LDSM.16.MT88.4 R112, [R0+0x1000] ;  /* 0x001000000070783b */ /* 0x000e620000004200 */
[----:B------:R-:W2:Y:S02]  /*1e410*/  MUFU.EX2 R163, R197 ;  /* 0x000000c500a37308 */ /* 0x000ea40000000800 */
[----:B------:R-:W-:Y:S03]  /*1e420*/  FFMA.FTZ R109, R167, c[0x0][0x2d0], -R105 ;  /* 0x0000b400a76d7a23 */ /* 0x000fe60000010869 */
[----:B------:R-:W-:Y:S05]  /*1e430*/  F2FP.PACK_AB R110, R172, R136 ;  /* 0x00000088ac6e723e */ /* 0x000fea00000000ff */
[----:B------:R3:W-:Y:S10]  /*1e440*/  MUFU.EX2 R122, R108 ;  /* 0x0000006c007a7308 */ /* 0x0007f40000000800 */
[----:B------:R4:W5:Y:S01]  /*1e450*/  MUFU.EX2 R161, R109 ;  /* 0x0000006d00a17308 */ /* 0x0009620000000800 */
[----:B--2---:R-:W-:Y:S01]  /*1e460*/  F2FP.PACK_AB R152, R163, R162 ;  /* 0x000000a2a398723e */ /* 0x004fe200000000ff */
[----:B---3--:R-:W-:Y:S04]  /*1e470*/  FADD.FTZ R108, R119, R127 ;  /* 0x0000007f776c7221 */ /* 0x008fe80000010000 */
[----:B------:R-:W-:Y:S04]  /*1e480*/  FADD.FTZ R108, R118, R108 ;  /* 0x0000006c766c7221 */ /* 0x000fe80000010000 */
[----:B------:R-:W-:Y:S02]  /*1e490*/  FADD.FTZ R108, R117, R108 ;  /* 0x0000006c756c7221 */ /* 0x000fe40000010000 */
[----:B----4-:R-:W-:Y:S01]  /*1e4a0*/  FADD.FTZ R109, R130, R125 ;  /* 0x0000007d826d7221 */ /* 0x010fe20000010000 */
[----:B------:R-:W2:Y:S01]  /*1e4b0*/  LDSM.16.MT88.4 R116, [R2+0x1000] ;  /* 0x001000000274783b */ /* 0x000ea20000004200 */
[----:B------:R-:W-:Y:S01]  /*1e4c0*/  FADD.FTZ R108, R124, R108 ;  /* 0x0000006c7c6c7221 */ /* 0x000fe20000010000 */
[----:B-----5:R-:W-:Y:S01]  /*1e4d0*/  F2FP.PACK_AB R111, R161, R122 ;  /* 0x0000007aa16f723e */ /* 0x020fe200000000ff */
        /* <DEDUP_REMOVED lines=142> */
.L_x_2523:
        /* <DEDUP_REMOVED lines=22> */
.L_x_2524:
        /* <DEDUP_REMOVED lines=23> */
.L_x_2423:
[----:B------:R-:W-:Y:S05]  /*1f090*/  BSYNC B0 ;  /* 0x0000000000007941 */ /* 0x000fea0003800000 */
.L_x_2422:
        /* <DEDUP_REMOVED lines=10> */
.L_x_2409:
[----:B------:R-:W-:Y:S05]  /*1f140*/  BRA.DIV ~URZ, `(.L_x_2427) ;  /* 0x000077927f007947 */ /* 0x000fea000b800000 */
[----:B------:R1:W2:Y:S02]  /*1f150*/  SHFL.BFLY PT, R0, R203, 0x2, 0x1f ;  /* 0x0c401f00cb007f89 */ /* 0x0002a400000e0000 */
.L_x_2525:
[----:B--2---:R-:W-:Y:S01]  /*1f160*/  FADD.FTZ R0, R0, R203 ;  /* 0x000000cb00007221 */ /* 0x004fe20000010000 */
[----:B------:R-:W-:Y:S05]  /*1f170*/  BRA.DIV ~URZ, `(.L_x_2428) ;  /* 0x000077c27f007947 */ /* 0x000fea000b800000 */
[----:B------:R-:W2:Y:S04]  /*1f180*/  SHFL.BFLY PT, R2, R204, 0x2, 0x1f ;  /* 0x0c401f00cc027f89 */ /* 0x000ea800000e0000 */
[----:B------:R-:W3:Y:S01]  /*1f190*/  SHFL.BFLY PT, R5, R0, 0x1, 0x1f ;  /* 0x0c201f0000057f89 */ /* 0x000ee200000e0000 */
[----:B--2---:R-:W-:-:S02]  /*1f1a0*/  FADD.FTZ R4, R2, R204 ;  /* 0x000000cc02047221 */ /* 0x004fc40000010000 */
[----:B---3--:R-:W-:-:S03]  /*1f1b0*/  FADD.FTZ R0, R0, R5 ;  /* 0x0000000500007221 */ /* 0x008fc60000010000 */
[----:B------:R2:W3:Y:S04]  /*1f1c0*/  SHFL.BFLY PT, R3, R4, 0x1, 0x1f ;  /* 0x0c201f0004037f89 */ /* 0x0004e800000e0000 */
.L_x_2526:
        /* <DEDUP_REMOVED lines=62> */
[----:B--2---:R-:W-:Y:S02]  /*1f5b0*/  FMUL.FTZ R40, R0, R122 ;  /* 0x0000007a00287220 */ /* 0x004fe40000410000 */
[----:B------:R-:W-:Y:S01]  /*1f5c0*/  @P1 FFMA.FTZ R22, R4, R9, R5 ;  /* 0x0000000904161223 */ /* 0x000fe20000010005 */
[----:B------:R-:W-:Y:S01]  /*1f5d0*/  MOV R4, 0x1 ;  /* 0x0000000100047802 */ /* 0x000fe20000000f00 */
[C---:B------:R-:W-:Y:S02]  /*1f5e0*/  FMUL.FTZ R41, R0.reuse, R123 ;  /* 0x0000007b00297220 */ /* 0x040fe40000410000 */
[----:B------:R-:W-:-:S02]  /*1f5f0*/  FMUL.FTZ R92, R0, R110 ;  /* 0x0000006e005c7220 */ /* 0x000fc40000410000 */
[C---:B------:R-:W-:Y:S02]  /*1f600*/  FMUL.FTZ R93, R0.reuse, R111 ;  /* 0x0000006f005d7220 */ /* 0x040fe40000410000 */
[C---:B------:R-:W-:Y:S02]  /*1f610*/  FMUL.FTZ R122, R0.reuse, R42 ;  /* 0x0000002a007a7220 */ /* 0x040fe40000410000 */
[C---:B------:R-:W-:Y:S01]  /*1f620*/  FMUL.FTZ R123, R0.reuse, R43 ;  /* 0x0000002b007b7220 */ /* 0x040fe20000410000 */
[----:B---3--:R-:W-:Y:S01]  /*1f630*/  @P0 MOV R3, 0x3f317218 ;  /* 0x3f31721800030802 */ /* 0x008fe20000000f00 */
[C---:B------:R-:W-:Y:S02]  /*1f640*/  FMUL.FTZ R110, R0.reuse, R46 ;  /* 0x0000002e006e7220 */ /* 0x040fe40000410000 */
[----:B------:R-:W-:Y:S02]  /*1f650*/  FMUL.FTZ R111, R0, R47 ;  /* 0x0000002f006f7220 */ /* 0x000fe40000410000 */
[----:B-----5:R-:W-:-:S02]  /*1f660*/  @P0 FMUL.FTZ R2, R2, 0.69314718246459960938 ;  /* 0x3f31721802020820 */ /* 0x020fc40000410000 */
        /* <DEDUP_REMOVED lines=43> */
.L_x_2289:
        /* <DEDUP_REMOVED lines=17> */
.L_x_2430:
[----:B------:R-:W-:Y:S05]  /*1fa30*/  BSYNC B0 ;  /* 0x0000000000007941 */ /* 0x000fea0003800000 */
.L_x_2429:
        /* <DEDUP_REMOVED lines=18> */
[----:B------:R-:W-:Y:S02]  /*1fb60*/  F2FP.PACK_AB R8, R39, R38 ;  /* 0x000000262708723e */ /* 0x000fe400000000ff */
[----:B------:R-:W-:Y:S01]  /*1fb70*/  F2FP.PACK_AB R12, R113, R112 ;  /* 0x00000070710c723e */ /* 0x000fe200000000ff */
[----:B------:R-:W-:Y:S01]  /*1fb80*/  IMAD R3, R241, 0x2, R2 ;  /* 0x00000002f1037824 */ /* 0x000fe200078e0202 */
[----:B------:R-:W-:Y:S02]  /*1fb90*/  LOP3.LUT R2, R242, 0x1, RZ, 0xc0, !PT ;  /* 0x00000001f2027812 */ /* 0x000fe400078ec0ff */
[----:B------:R-:W-:Y:S01]  /*1fba0*/  F2FP.PACK_AB R9, R109, R108 ;  /* 0x0000006c6d09723e */ /* 0x000fe200000000ff */
[----:B------:R-:W-:Y:S01]  /*1fbb0*/  IMAD.IADD R0, R3, 0x1, R0 ;  /* 0x0000000103007824 */ /* 0x000fe200078e0200 */
[----:B------:R-:W-:-:S03]  /*1fbc0*/  ISETP.NE.U32.AND P0, PT, R2, 0x1, PT ;  /* 0x000000010200780c */ /* 0x000fc60003f05070 */
[----:B------:R-:W-:Y:S01]  /*1fbd0*/  IMAD.SHL.U32 R0, R0, 0x2, RZ ;  /* 0x0000000200007824 */ /* 0x000fe200078e00ff */
[----:B------:R-:W-:-:S04]  /*1fbe0*/  R2P PR, R242, 0x6 ;  /* 0x00000006f2007804 */ /* 0x000fc80000000000 */
[C---:B------:R-:W-:Y:S01]  /*1fbf0*/  IADD3 R3, R0.reuse, 0x80, RZ ;  /* 0x0000008000037810 */ /* 0x040fe20007ffe0ff */
[----:B------:R2:W-:Y:S01]  /*1fc00*/  STS [R0+0x80], R4 ;  /* 0x0000800400007388 */ /* 0x0005e20000000800 */
[----:B------:R-:W-:Y:S02]  /*1fc10*/  IADD3 R2, R0, 0x70, RZ ;  /* 0x0000007000027810 */ /* 0x000fe40007ffe0ff */
[----:B------:R-:W-:Y:S02]  /*1fc20*/  SEL R13, R13, 0xffffffc0, !P2 ;  /* 0xffffffc00d0d7807 */ /* 0x000fe40005000000 */
[----:B------:R-:W-:Y:S02]  /*1fc30*/  @P0 IADD3 R2, R3, 0x10, RZ ;  /* 0x0000001003020810 */ /* 0x000fe40007ffe0ff */
[----:B------:R-:W-:Y:S02]  /*1fc40*/  F2FP.PACK_AB R3, R89, R88 ;  /* 0x000000585903723e */ /* 0x000fe400000000ff */
[----:B------:R-:W-:Y:S01]  /*1fc50*/  ISETP.NE.U32.AND P0, PT, RZ, c[0x0][0x508], PT ;  /* 0x00014200ff007a0c */ /* 0x000fe20003f05070 */
[----:B------:R-:W-:Y:S01]  /*1fc60*/  IMAD.IADD R14, R13, 0x1, R2 ;  /* 0x000000010d0e7824 */ /* 0x000fe200078e0202 */
[----:B------:R-:W-:Y:S01]  /*1fc70*/  ISETP.NE.U32.AND P2, PT, RZ, c[0x0][0x500], PT ;  /* 0x00014000ff007a0c */ /* 0x000fe20003f45070 */
[----:B------:R3:W-:Y:S03]  /*1fc80*/  STS [R0+0x480], R3 ;  /* 0x0004800300007388 */ /* 0x0007e60000000800 */
[----:B------:R-:W-:Y:S01]  /*1fc90*/  ISETP.NE.AND.EX P2, PT, RZ, c[0x0][0x504], PT, P2 ;  /* 0x00014100ff007a0c */ /* 0x000fe20003f45320 */
[----:B------:R4:W-:Y:S04]  /*1fca0*/  STS [R2+0x400], R5 ;  /* 0x0004000502007388 */ /* 0x0009e80000000800 */
[----:B------:R1:W-:Y:S01]  /*1fcb0*/  STS [R2], R6 ;  /* 0x0000000602007388 */ /* 0x0003e20000000800 */
[----:B--2---:R-:W-:-:S02]  /*1fcc0*/  SEL R4, R7, 0xffffffe0, !P1 ;  /* 0xffffffe007047807 */ /* 0x004fc40004800000 */
[----:B------:R-:W-:Y:S02]  /*1fcd0*/  F2FP.PACK_AB R7, R131, R130 ;  /* 0x000000828307723e */ /* 0x000fe400000000ff */
[----:B------:R-:W-:Y:S01]  /*1fce0*/  ISETP.NE.AND.EX P1, PT, RZ, c[0x0][0x50c], PT, P0 ;  /* 0x00014300ff007a0c */ /* 0x000fe20003f25300 */
[----:B---3--:R-:W-:Y:S02]  /*1fcf0*/  IMAD.IADD R3, R0, 0x1, R4 ;  /* 0x0000000100037824 */ /* 0x008fe400078e0204 */
[----:B------:R-:W-:Y:S01]  /*1fd00*/  IMAD.IADD R4, R4, 0x1, R2 ;  /* 0x0000000104047824 */ /* 0x000fe200078e0202 */
[----:B----4-:R-:W-:Y:S02]  /*1fd10*/  F2FP.PACK_AB R5, R31, R30 ;  /* 0x0000001e1f05723e */ /* 0x010fe400000000ff */
[----:B------:R2:W-:Y:S01]  /*1fd20*/  STS [R3+0x480], R7 ;  /* 0x0004800703007388 */ /* 0x0005e20000000800 */
[----:B-1----:R-:W-:-:S03]  /*1fd30*/  F2FP.PACK_AB R6, R37, R36 ;  /* 0x000000242506723e */ /* 0x002fc600000000ff */
[----:B------:R1:W-:Y:S04]  /*1fd40*/  STS [R3+0x80], R5 ;  /* 0x0000800503007388 */ /* 0x0003e80000000800 */
[----:B------:R3:W-:Y:S01]  /*1fd50*/  STS [R4], R6 ;  /* 0x0000000604007388 */ /* 0x0007e20000000800 */
[----:B--2---:R-:W-:Y:S02]  /*1fd60*/  F2FP.PACK_AB R7, R41, R40 ;  /* 0x000000282907723e */ /* 0x004fe400000000ff */
[----:B-1----:R-:W-:Y:S01]  /*1fd70*/  F2FP.PACK_AB R5, R97, R96 ;  /* 0x000000606105723e */ /* 0x002fe200000000ff */
[----:B---3--:R-:W-:-:S04]  /*1fd80*/  IMAD.IADD R6, R0, 0x1, R13 ;  /* 0x0000000100067824 */ /* 0x008fc800078e020d */
[----:B------:R1:W-:Y:S04]  /*1fd90*/  STS [R4+0x400], R5 ;  /* 0x0004000504007388 */ /* 0x0003e80000000800 */
[----:B------:R2:W-:Y:S04]  /*1fda0*/  STS [R6+0x80], R8 ;  /* 0x0000800806007388 */ /* 0x0005e80000000800 */
[----:B------:R3:W-:Y:S01]  /*1fdb0*/  STS [R6+0x480], R7 ;  /* 0x0004800706007388 */ /* 0x0007e20000000800 */
[----:B-1----:R-:W-:Y:S02]  /*1fdc0*/  F2FP.PACK_AB R5, R105, R104 ;  /* 0x000000686905723e */ /* 0x002fe400000000ff */
[----:B--2---:R-:W-:-:S03]  /*1fdd0*/  F2FP.PACK_AB R8, R119, R118 ;  /* 0x000000767708723e */ /* 0x004fc600000000ff */
[----:B------:R1:W-:Y:S01]  /*1fde0*/  STS [R14], R5 ;  /* 0x000000050e007388 */ /* 0x0003e20000000800 */
[----:B---3--:R-:W-:-:S03]  /*1fdf0*/  IMAD.IADD R7, R4, 0x1, R13 ;  /* 0x0000000104077824 */ /* 0x008fc600078e020d */
[----:B------:R2:W-:Y:S01]  /*1fe00*/  STS [R14+0x400], R8 ;  /* 0x000400080e007388 */ /* 0x0005e20000000800 */
[----:B-1----:R-:W-:Y:S01]  /*1fe10*/  IMAD.IADD R5, R13, 0x1, R3 ;  /* 0x000000010d057824 */ /* 0x002fe200078e0203 */
[----:B------:R-:W-:Y:S02]  /*1fe20*/  F2FP.PACK_AB R13, R47, R46 ;  /* 0x0000002e2f0d723e */ /* 0x000fe400000000ff */
[----:B--2---:R-:W-:Y:S02]  /*1fe30*/  F2FP.PACK_AB R8, R101, R100 ;  /* 0x000000646508723e */ /* 0x004fe400000000ff */
[----:B------:R1:W-:Y:S04]  /*1fe40*/  STS [R5+0x80], R12 ;  /* 0x0000800c05007388 */ /* 0x0003e80000000800 */
[----:B------:R2:W-:Y:S04]  /*1fe50*/  STS [R5+0x480], R8 ;  /* 0x0004800805007388 */ /* 0x0005e80000000800 */
[----:B------:R3:W-:Y:S01]  /*1fe60*/  STS [R7], R9 ;  /* 0x0000000907007388 */ /* 0x0007e20000000800 */
[----:B-1----:R-:W-:-:S02]  /*1fe70*/  F2FP.PACK_AB R12, R93, R92 ;  /* 0x0000005c5d0c723e */ /* 0x002fc400000000ff */
        /* <DEDUP_REMOVED lines=31> */
[----:B------:R-:W-:Y:S01]  /*20070*/  STS [R7+0x4000], R13 ;  /* 0x0040000d07007388 */ /* 0x000fe20000000800 */
[----:B-1----:R-:W-:Y:S02]  /*20080*/  F2FP.PACK_AB R12, R51, R50 ;  /* 0x00000032330c723e */ /* 0x002fe400000000ff */
[----:B--2---:R-:W-:-:S03]  /*20090*/  F2FP.PACK_AB R8, R121, R120 ;  /* 0x000000787908723e */ /* 0x004fc600000000ff */
[----:B------:R1:W-:Y:S01]  /*200a0*/  STS [R0+0x8480], R12 ;  /* 0x0084800c00007388 */ /* 0x0003e20000000800 */
[----:B---3--:R-:W-:-:S03]  /*200b0*/  F2FP.PACK_AB R9, R73, R72 ;  /* 0x000000484909723e */ /* 0x008fc600000000ff */
[----:B------:R2:W-:Y:S04]  /*200c0*/  STS [R0+0x8080], R8 ;  /* 0x0080800800007388 */ /* 0x0005e80000000800 */
[----:B------:R3:W-:Y:S01]  /*200d0*/  STS [R2+0x8000], R9 ;  /* 0x0080000902007388 */ /* 0x0007e20000000800 */
[----:B-1----:R-:W-:Y:S02]  /*200e0*/  F2FP.PACK_AB R12, R67, R66 ;  /* 0x00000042430c723e */ /* 0x002fe400000000ff */
[----:B--2---:R-:W-:Y:S02]  /*200f0*/  F2FP.PACK_AB R8, R63, R62 ;  /* 0x0000003e3f08723e */ /* 0x004fe400000000ff */
[----:B------:R-:W-:Y:S02]  /*20100*/  F2FP.PACK_AB R0, R77, R76 ;  /* 0x0000004c4d00723e */ /* 0x000fe400000000ff */
[----:B---3--:R-:W-:Y:S01]  /*20110*/  F2FP.PACK_AB R9, R81, R80 ;  /* 0x000000505109723e */ /* 0x008fe200000000ff */
[----:B------:R1:W-:Y:S04]  /*20120*/  STS [R2+0x8400], R8 ;  /* 0x0084000802007388 */ /* 0x0003e80000000800 */
[----:B------:R2:W-:Y:S04]  /*20130*/  STS [R3+0x8080], R0 ;  /* 0x0080800003007388 */ /* 0x0005e80000000800 */
[----:B------:R3:W-:Y:S04]  /*20140*/  STS [R3+0x8480], R12 ;  /* 0x0084800c03007388 */ /* 0x0007e80000000800 */
[----:B------:R-:W-:Y:S01]  /*20150*/  STS [R4+0x8000], R9 ;  /* 0x0080000904007388 */ /* 0x000fe20000000800 */
[----:B-1----:R-:W-:-:S02]  /*20160*/  F2FP.PACK_AB R8, R83, R82 ;  /* 0x000000525308723e */ /* 0x002fc400000000ff */
[----:B------:R-:W-:Y:S02]  /*20170*/  F2FP.PACK_AB R2, R129, R128 ;  /* 0x000000808102723e */ /* 0x000fe400000000ff */
[----:B--2---:R-:W-:Y:S01]  /*20180*/  F2FP.PACK_AB R0, R79, R78 ;  /* 0x0000004e4f00723e */ /* 0x004fe200000000ff */
        /* <DEDUP_REMOVED lines=13> */
[----:B-1----:R-:W-:Y:S01]  /*20260*/  IMAD.MOV.U32 R4, RZ, RZ, 0x4 ;  /* 0x00000004ff047424 */ /* 0x002fe200078e00ff */
[----:B--2---:R-:W-:-:S03]  /*20270*/  F2FP.PACK_AB R0, R55, R54 ;  /* 0x000000363700723e */ /* 0x004fc600000000ff */
[CC--:B------:R-:W-:Y:S02]  /*20280*/  @P1 IMAD.WIDE R8, R239.reuse, R4.reuse, c[0x0][0x508] ;  /* 0x00014200ef081625 */ /* 0x0c0fe400078e0204 */
[----:B------:R1:W-:Y:S02]  /*20290*/  STS [R7+0x8400], R0 ;  /* 0x0084000007007388 */ /* 0x0003e40000000800 */
[----:B---3--:R-:W-:Y:S02]  /*202a0*/  IMAD.MOV.U32 R2, RZ, RZ, RZ ;  /* 0x000000ffff027224 */ /* 0x008fe400078e00ff */
[----:B------:R-:W-:Y:S01]  /*202b0*/  IMAD.WIDE R4, R239, R4, c[0x0][0x500] ;  /* 0x00014000ef047625 */ /* 0x000fe200078e0204 */
[----:B------:R-:W-:Y:S06]  /*202c0*/  BAR.SYNC.DEFER_BLOCKING 0x1, 0x100 ;  /* 0x0044000000007b1d */ /* 0x000fec0000010000 */
[----:B------:R1:W5:Y:S04]  /*202d0*/  @P1 LDG.E R16, [R8.64] ;  /* 0x0000000c08101981 */ /* 0x000368000c1e1900 */
[----:B------:R1:W5:Y:S01]  /*202e0*/  @P2 LDG.E R2, [R4.64] ;  /* 0x0000000c04022981 */ /* 0x000362000c1e1900 */
[----:B------:R-:W-:-:S04]  /*202f0*/  ISETP.NE.AND P0, PT, R237, RZ, PT ;  /* 0x000000ffed00720c */ /* 0x000fc80003f05270 */
[----:B----4-:R-:W-:Y:S01]  /*20300*/  SEL R3, R237, c[0x0][0x3d4], P0 ;  /* 0x0000f500ed037a07 */ /* 0x010fe20000000000 */
[----:B------:R-:W-:Y:S05]  /*20310*/  @P1 BRA `(.L_x_2433) ;  /* 0x0000004000001947 */ /* 0x000fea0003800000 */
[----:B------:R-:W-:Y:S05]  /*20320*/  @!P2 BRA `(.L_x_2433) ;  /* 0x000000300000a947 */ /* 0x000fea0003800000 */
[----:B-1----:R1:W2:Y:S04]  /*20330*/  LDG.E R0, [R4.64] ;  /* 0x0000000c04007981 */ /* 0x0022a8000c1e1900 */
[----:B-1----:R-:W2:Y:S02]  /*20340*/  LDG.E R4, [R4.64+0x4] ;  /* 0x0000040c04047981 */ /* 0x002ea4000c1e1900 */
[----:B--2--5:R-:W-:Y:S02]  /*20350*/  IADD3 R16, -R0, R4, RZ ;  /* 0x0000000400107210 */ /* 0x024fe40007ffe1ff */
.L_x_2433:
[----:B------:R-:W2:Y:S01]  /*20360*/  LDL R33, [R1+0x30] ;  /* 0x0000300001217983 */ /* 0x000ea20000100800 */
[----:B-1----:R-:W-:Y:S01]  /*20370*/  IMAD.MOV.U32 R4, RZ, RZ, 0x368 ;  /* 0x00000368ff047424 */ /* 0x002fe200078e00ff */
[----:B------:R-:W-:Y:S01]  /*20380*/  ISETP.GT.AND P2, PT, R3, 0x1, PT ;  /* 0x000000010300780c */ /* 0x000fe20003f44270 */
[----:B------:R-:W-:Y:S01]  /*20390*/  IMAD.MOV.U32 R12, RZ, RZ, c[0x0][0x4e8] ;  /* 0x00013a00ff0c7624 */ /* 0x000fe200078e00ff */
[----:B------:R-:W-:Y:S01]  /*203a0*/  ISETP.NE.U32.AND P0, PT, RZ, c[0x0][0x500], PT ;  /* 0x00014000ff007a0c */ /* 0x000fe20003f05070 */
[----:B------:R-:W1:Y:S01]  /*203b0*/  S2R R34, SR_TID.X ;  /* 0x0000000000227919 */ /* 0x000e620000002100 */
[----:B------:R-:W-:-:S02]  /*203c0*/  SEL R4, R4, 0x328, P2 ;  /* 0x0000032804047807 */ /* 0x000fc40001000000 */
[----:B------:R-:W-:Y:S02]  /*203d0*/  ISETP.NE.AND.EX P0, PT, RZ, c[0x0][0x504], PT, P0 ;  /* 0x00014100ff007a0c */ /* 0x000fe40003f05300 */
[----:B------:R3:W4:Y:S01]  /*203e0*/  LDC.64 R6, c[0x0][R4+0x170] ;  /* 0x00005c0004067b82 */ /* 0x0007220000000a00 */
[----:B------:R-:W-:Y:S02]  /*203f0*/  SHF.R.S32.HI R3, RZ, 0x1f, R239 ;  /* 0x0000001fff037819 */ /* 0x000fe400000114ef */
[----:B------:R-:W-:Y:S02]  /*20400*/  SEL R0, R239, RZ, !P0 ;  /* 0x000000ffef007207 */ /* 0x000fe40004000000 */
[----:B------:R-:W-:Y:S02]  /*20410*/  LOP3.LUT R5, R238, 0xffff, RZ, 0xc0, !PT ;  /* 0x0000ffffee057812 */ /* 0x000fe400078ec0ff */
[----:B------:R-:W-:Y:S01]  /*20420*/  ISETP.NE.AND P5, PT, R12, 0x1, PT ;  /* 0x000000010c00780c */ /* 0x000fe20003fa5270 */
[----:B------:R3:W4:Y:S08]  /*20430*/  LDC.64 R8, c[0x0][R4+0x168] ;  /* 0x00005a0004087b82 */ /* 0x0007300000000a00 */
[----:B------:R3:W4:Y:S01]  /*20440*/  LDC.64 R18, c[0x0][R4+0x178] ;  /* 0x00005e0004127b82 */ /* 0x0007220000000a00 */
[----:B-1----:R-:W-:-:S04]  /*20450*/  SHF.R.S32.HI R23, RZ, 0x1f, R34 ;  /* 0x0000001fff177819 */ /* 0x002fc80000011422 */
[----:B------:R-:W-:-:S03]  /*20460*/  LEA.HI R23, R23, R34, RZ, 0x5 ;  /* 0x0000002217177211 */ /* 0x000fc600078f28ff */
[----:B------:R3:W1:Y:S01]  /*20470*/  LDC.64 R20, c[0x0][R4+0x160] ;  /* 0x0000580004147b82 */ /* 0x0006620000000a00 */
[----:B------:R-:W-:-:S05]  /*20480*/  LOP3.LUT R23, R23, 0xffffffe0, RZ, 0xc0, !PT ;  /* 0xffffffe017177812 */ /* 0x000fca00078ec0ff */
[----:B------:R-:W-:Y:S01]  /*20490*/  IMAD.IADD R23, R34, 0x1, -R23 ;  /* 0x0000000122177824 */ /* 0x000fe200078e0a17 */
[----:B---3--:R-:W-:Y:S01]  /*204a0*/  SEL R4, R3, RZ, !P0 ;  /* 0x000000ff03047207 */ /* 0x008fe20004000000 */
[----:B----4-:R-:W-:-:S04]  /*204b0*/  IMAD R3, R7, R0, RZ ;  /* 0x0000000007037224 */ /* 0x010fc800078e02ff */
[C---:B------:R-:W-:Y:S02]  /*204c0*/  IMAD R4, R6.reuse, R4, R3 ;  /* 0x0000000406047224 */ /* 0x040fe400078e0203 */
[----:B------:R-:W-:-:S04]  /*204d0*/  IMAD.WIDE.U32 R6, R6, R0, RZ ;  /* 0x0000000006067225 */ /* 0x000fc800078e00ff */
[-C--:B------:R-:W-:Y:S02]  /*204e0*/  IMAD R3, R9, R5.reuse, RZ ;  /* 0x0000000509037224 */ /* 0x080fe400078e02ff */
[----:B------:R-:W-:-:S04]  /*204f0*/  IMAD.WIDE.U32 R8, R8, R5, RZ ;  /* 0x0000000508087225 */ /* 0x000fc800078e00ff */
[----:B------:R-:W-:Y:S01]  /*20500*/  IMAD.IADD R14, R9, 0x1, R3 ;  /* 0x00000001090e7824 */ /* 0x000fe200078e0203 */
[----:B-----5:R-:W-:Y:S01]  /*20510*/  IADD3 R12, P4, P3, R6, R8, R2 ;  /* 0x00000008060c7210 */ /* 0x020fe20007b9e002 */
[----:B------:R-:W-:Y:S01]  /*20520*/  IMAD.IADD R3, R240, 0x1, R227 ;  /* 0x00000001f0037824 */ /* 0x000fe200078e02e3 */
[----:B------:R-:W-:Y:S01]  /*20530*/  SEL R6, R245, RZ, P2 ;  /* 0x000000fff5067207 */ /* 0x000fe20001000000 */
[----:B------:R-:W-:Y:S02]  /*20540*/  IMAD.IADD R15, R7, 0x1, R4 ;  /* 0x00000001070f7824 */ /* 0x000fe400078e0204 */
[----:B------:R-:W-:-:S04]  /*20550*/  @P5 IMAD.HI.U32 R8, R3, c[0x0][0x4ec], RZ ;  /* 0x00013b0003085a27 */ /* 0x000fc800078e00ff */
[-C--:B------:R-:W-:Y:S02]  /*20560*/  IMAD R9, R19, R6.reuse, RZ ;  /* 0x0000000613097224 */ /* 0x080fe400078e02ff */
[----:B------:R-:W-:Y:S01]  /*20570*/  IMAD.MOV.U32 R4, RZ, RZ, R3 ;  /* 0x000000ffff047224 */ /* 0x000fe200078e0003 */
[----:B------:R-:W-:Y:S01]  /*20580*/  @P5 SHF.R.U32.HI R4, RZ, c[0x0][0x4f0], R8 ;  /* 0x00013c00ff045a19 */ /* 0x000fe20000011608 */
[----:B------:R-:W-:Y:S01]  /*20590*/  IMAD.WIDE.U32 R6, R18, R6, RZ ;  /* 0x0000000612067225 */ /* 0x000fe200078e00ff */
[----:B------:R-:W-:-:S03]  /*205a0*/  SHF.R.S32.HI R8, RZ, 0x1f, R2 ;  /* 0x0000001fff087819 */ /* 0x000fc60000011402 */
[----:B------:R-:W-:Y:S01]  /*205b0*/  IMAD.IADD R13, R7, 0x1, R9 ;  /* 0x00000001070d7824 */ /* 0x000fe200078e0209 */
[----:B------:R-:W-:Y:S01]  /*205c0*/  IADD3 R6, P1, P0, R4, R12, R6 ;  /* 0x0000000c04067210 */ /* 0x000fe2000783e006 */
[--C-:B------:R-:W-:Y:S01]  /*205d0*/  IMAD.MOV R7, RZ, RZ, -R4.reuse ;  /* 0x000000ffff077224 */ /* 0x100fe200078e0a04 */
[----:B------:R-:W-:Y:S02]  /*205e0*/  SHF.R.S32.HI R9, RZ, 0x1f, R4 ;  /* 0x0000001fff097819 */ /* 0x000fe40000011404 */
[----:B------:R-:W-:Y:S01]  /*205f0*/  IADD3.X R12, R15, R14, R8, P4, P3 ;  /* 0x0000000e0f0c7210 */ /* 0x000fe200027e6408 */
[----:B------:R-:W-:-:S03]  /*20600*/  IMAD R4, R7, c[0x0][0x4e8], R3 ;  /* 0x00013a0007047a24 */ /* 0x000fc600078e0203 */
[----:B------:R-:W-:Y:S01]  /*20610*/  IADD3.X R7, R9, R12, R13, P1, P0 ;  /* 0x0000000c09077210 */ /* 0x000fe20000fe040d */
[-C--:B-1----:R-:W-:Y:S01]  /*20620*/  IMAD R9, R21, R4.reuse, RZ ;  /* 0x0000000415097224 */ /* 0x082fe200078e02ff */
[----:B------:R-:W-:Y:S01]  /*20630*/  SHF.R.S32.HI R12, RZ, 0x1f, R4 ;  /* 0x0000001fff0c7819 */ /* 0x000fe20000011404 */
[----:B------:R-:W-:Y:S02]  /*20640*/  IMAD.MOV.U32 R13, RZ, RZ, c[0x0][0x4ac] ;  /* 0x00012b00ff0d7624 */ /* 0x000fe400078e00ff */
[----:B------:R-:W-:-:S03]  /*20650*/  IMAD.WIDE.U32 R6, R20, R4, R6 ;  /* 0x0000000414067225 */ /* 0x000fc600078e0006 */
[----:B------:R-:W-:Y:S01]  /*20660*/  SEL R13, R13, c[0x0][0x454], P2 ;  /* 0x000115000d0d7a07 */ /* 0x000fe20001000000 */
[----:B------:R-:W-:Y:S02]  /*20670*/  IMAD R9, R20, R12, R9 ;  /* 0x0000000c14097224 */ /* 0x000fe400078e0209 */
[----:B------:R-:W-:Y:S02]  /*20680*/  IMAD.MOV.U32 R12, RZ, RZ, c[0x0][0x4a8] ;  /* 0x00012a00ff0c7624 */ /* 0x000fe400078e00ff */
[----:B------:R-:W-:-:S03]  /*20690*/  IMAD.IADD R4, R7, 0x1, R9 ;  /* 0x0000000107047824 */ /* 0x000fc600078e0209 */
[----:B------:R-:W-:-:S04]  /*206a0*/  SEL R12, R12, c[0x0][0x450], P2 ;  /* 0x000114000c0c7a07 */ /* 0x000fc80001000000 */
        /* <DEDUP_REMOVED lines=19> */
[----:B------:R-:W-:Y:S01]  /*207e0*/  LEA R23, R217, R232, 0x5 ;  /* 0x000000e8d9177211 */ /* 0x000fe200078e28ff */
[----:B------:R-:W-:Y:S01]  /*207f0*/  IMAD.WIDE.U32 R6, R2, c[0x0][0x3a0], RZ ;  /* 0x0000e80002067a25 */ /* 0x000fe200078e00ff */
[----:B------:R-:W-:Y:S01]  /*20800*/  SHF.R.S32.HI R9, RZ, 0x1f, R0 ;  /* 0x0000001fff097819 */ /* 0x000fe20000011400 */
[----:B------:R1:W3:Y:S01]  /*20810*/  LDS.128 R24, [R144+0x80] ;  /* 0x0000800090187984 */ /* 0x0002e20000000c00 */
[-C--:B--2---:R-:W-:Y:S01]  /*20820*/  IADD3 R12, R232, R227.reuse, RZ ;  /* 0x000000e3e80c7210 */ /* 0x084fe20007ffe0ff */
[----:B------:R-:W-:Y:S01]  /*20830*/  IMAD R2, R2, c[0x0][0x3a4], R8 ;  /* 0x0000e90002027a24 */ /* 0x000fe200078e0208 */
[----:B------:R-:W-:Y:S01]  /*20840*/  IADD3 R8, R23, R227, RZ ;  /* 0x000000e317087210 */ /* 0x000fe20007ffe0ff */
        /* <DEDUP_REMOVED lines=38> */
.L_x_2527:
[----:B------:R-:W-:Y:S05]  /*20ab0*/  BRA.DIV ~URZ, `(.L_x_2436) ;  /* 0x00005fe27f007947 */ /* 0x000fea000b800000 */
[----:B------:R4:W2:Y:S02]  /*20ac0*/  SHFL.IDX PT, R0, R14, RZ, 0x181f ;  /* 0x00181fff0e007589 */ /* 0x0008a400000e0000 */
.L_x_2528:
        /* <DEDUP_REMOVED lines=8> */
[----:B------:R-:W-:Y:S02]  /*20b50*/  @!P0 LEA R2, P3, R196, R0, 0x1 ;  /* 0x00000000c4028211 */ /* 0x000fe400078608ff */
[-C--:B---3--:R-:W-:Y:S02]  /*20b60*/  @!P2 LEA.HI.X R9, R200, R5.reuse, R201, 0x1, P5 ;  /* 0x00000005c809a211 */ /* 0x088fe400028f0cc9 */
[-C--:B------:R-:W-:Y:S02]  /*20b70*/  @!P1 LEA.HI.X R7, R202, R5.reuse, R213, 0x1, P4 ;  /* 0x00000005ca079211 */ /* 0x080fe400020f0cd5 */
[----:B------:R-:W-:Y:S01]  /*20b80*/  @!P0 LEA.HI.X R3, R196, R5, R212, 0x1, P3 ;  /* 0x00000005c4038211 */ /* 0x000fe200018f0cd4 */
[----:B------:R2:W-:Y:S04]  /*20b90*/  @!P2 ST.E.128 [R8.64], R24 ;  /* 0x000000180800a985 */ /* 0x0005e8000c101d0c */
[----:B-1----:R2:W-:Y:S04]  /*20ba0*/  @!P1 ST.E.128 [R6.64], R20 ;  /* 0x0000001406009985 */ /* 0x0025e8000c101d0c */
[----:B------:R2:W-:Y:S02]  /*20bb0*/  @!P0 ST.E.128 [R2.64], R16 ;  /* 0x0000001002008985 */ /* 0x0005e4000c101d0c */
.L_x_2438:
[----:B------:R-:W-:Y:S05]  /*20bc0*/  BSYNC B0 ;  /* 0x0000000000007941 */ /* 0x000fea0003800000 */
.L_x_2437:
[----:B------:R-:W-:Y:S05]  /*20bd0*/  BRA.DIV ~URZ, `(.L_x_2439) ;  /* 0x00005f327f007947 */ /* 0x000fea000b800000 */
[----:B---3--:R3:W4:Y:S04]  /*20be0*/  SHFL.IDX PT, R5, R13, 0x1, 0x181f ;  /* 0x00381f000d057f89 */ /* 0x00872800000e0000 */
[----:B--2---:R3:W2:Y:S02]  /*20bf0*/  SHFL.IDX PT, R0, R14, 0x1, 0x181f ;  /* 0x00381f000e007f89 */ /* 0x0046a400000e0000 */
.L_x_2529:
        /* <DEDUP_REMOVED lines=9> */
[----:B------:R-:W-:Y:S02]  /*20c90*/  @!P0 LEA R2, P3, R196, R0, 0x1 ;  /* 0x00000000c4028211 */ /* 0x000fe400078608ff */
[-C--:B----4-:R-:W-:Y:S02]  /*20ca0*/  @!P2 LEA.HI.X R9, R200, R5.reuse, R201, 0x1, P5 ;  /* 0x00000005c809a211 */ /* 0x090fe400028f0cc9 */
[-C--:B------:R-:W-:Y:S02]  /*20cb0*/  @!P1 LEA.HI.X R7, R202, R5.reuse, R213, 0x1, P4 ;  /* 0x00000005ca079211 */ /* 0x080fe400020f0cd5 */
[----:B------:R-:W-:Y:S01]  /*20cc0*/  @!P0 LEA.HI.X R3, R196, R5, R212, 0x1, P3 ;  /* 0x00000005c4038211 */ /* 0x000fe200018f0cd4 */
[----:B------:R2:W-:Y:S04]  /*20cd0*/  @!P2 ST.E.128 [R8.64], R40 ;  /* 0x000000280800a985 */ /* 0x0005e8000c101d0c */
[----:B-1----:R2:W-:Y:S04]  /*20ce0*/  @!P1 ST.E.128 [R6.64], R36 ;  /* 0x0000002406009985 */ /* 0x0025e8000c101d0c */
[----:B------:R2:W-:Y:S02]  /*20cf0*/  @!P0 ST.E.128 [R2.64], R28 ;  /* 0x0000001c02008985 */ /* 0x0005e4000c101d0c */
.L_x_2441:
[----:B------:R-:W-:Y:S05]  /*20d00*/  BSYNC B0 ;  /* 0x0000000000007941 */ /* 0x000fea0003800000 */
.L_x_2440:
[----:B------:R-:W-:Y:S05]  /*20d10*/  BRA.DIV ~URZ, `(.L_x_2442) ;  /* 0x00005ec27f007947 */ /* 0x000fea000b800000 */
[----:B----4-:R4:W3:Y:S02]  /*20d20*/  SHFL.IDX PT, R5, R13, 0x2, 0x181f ;  /* 0x00581f000d057f89 */ /* 0x0108e400000e0000 */
.L_x_2530:
[----:B------:R-:W-:Y:S05]  /*20d30*/  BRA.DIV ~URZ, `(.L_x_2443) ;  /* 0x00005f127f007947 */ /* 0x000fea000b800000 */
[----:B--2---:R2:W4:Y:S02]  /*20d40*/  SHFL.IDX PT, R0, R14, 0x2, 0x181f ;  /* 0x00581f000e007f89 */ /* 0x00452400000e0000 */
.L_x_2531:
        /* <DEDUP_REMOVED lines=16> */
.L_x_2445:
[----:B------:R-:W-:Y:S05]  /*20e50*/  BSYNC B0 ;  /* 0x0000000000007941 */ /* 0x000fea0003800000 */
.L_x_2444:
[----:B------:R-:W-:Y:S05]  /*20e60*/  BRA.DIV ~URZ, `(.L_x_2446) ;  /* 0x00005e527f007947 */ /* 0x000fea000b800000 */
[----:B---3--:R3:W2:Y:S04]  /*20e70*/  SHFL.IDX PT, R6, R13, 0x3, 0x181f ;  /* 0x00781f000d067f89 */ /* 0x0086a800000e0000 */
[----:B----4-:R3:W4:Y:S02]  /*20e80*/  SHFL.IDX PT, R0, R14, 0x3, 0x181f ;  /* 0x00781f000e007f89 */ /* 0x01072400000e0000 */
.L_x_2532:
        /* <DEDUP_REMOVED lines=17> */
.L_x_2434:
        /* <DEDUP_REMOVED lines=33> */
.L_x_2533:
[----:B------:R-:W-:Y:S05]  /*211b0*/  BRA.DIV ~URZ, `(.L_x_2449) ;  /* 0x00005c427f007947 */ /* 0x000fea000b800000 */
[----:B------:R4:W1:Y:S02]  /*211c0*/  SHFL.IDX PT, R0, R14, RZ, 0x1c1f ;  /* 0x001c1fff0e007589 */ /* 0x00086400000e0000 */
.L_x_2534:
        /* <DEDUP_REMOVED lines=9> */
[----:B------:R-:W-:Y:S02]  /*21260*/  ISETP.GE.AND P4, PT, R8, c[0x0][0x3c8], PT ;  /* 0x0000f20008007a0c */ /* 0x000fe40003f86270 */
[----:B-1----:R-:W-:Y:S02]  /*21270*/  @!P1 LEA R2, P5, R214, R0, 0x2 ;  /* 0x00000000d6029211 */ /* 0x002fe400078a10ff */
[----:B------:R-:W-:Y:S02]  /*21280*/  SHF.R.S32.HI R12, RZ, 0x1f, R214 ;  /* 0x0000001fff0c7819 */ /* 0x000fe400000114d6 */
[----:B------:R-:W-:-:S02]  /*21290*/  SHF.R.S32.HI R13, RZ, 0x1f, R13 ;  /* 0x0000001fff0d7819 */ /* 0x000fc4000001140d */
[C---:B------:R-:W-:Y:S02]  /*212a0*/  @!P0 LEA R6, P2, R9.reuse, R0, 0x2 ;  /* 0x0000000009068211 */ /* 0x040fe400078410ff */
[CC--:B---3--:R-:W-:Y:S02]  /*212b0*/  @!P1 LEA.HI.X R3, R214.reuse, R4.reuse, R12, 0x2, P5 ;  /* 0x00000004d6039211 */ /* 0x0c8fe400028f140c */
[C---:B------:R-:W-:Y:S02]  /*212c0*/  IADD3 R12, R214.reuse, 0x20, RZ ;  /* 0x00000020d60c7810 */ /* 0x040fe40007ffe0ff */
[----:B------:R-:W-:Y:S01]  /*212d0*/  @!P0 LEA.HI.X R7, R9, R4, R13, 0x2, P2 ;  /* 0x0000000409078211 */ /* 0x000fe200010f140d */
[----:B------:R1:W-:Y:S01]  /*212e0*/  @!P1 ST.E.64 [R2.64], R136 ;  /* 0x0000008802009985 */ /* 0x0003e2000c101b0c */
[C---:B------:R-:W-:Y:S02]  /*212f0*/  IADD3 R17, R214.reuse, 0x10, RZ ;  /* 0x00000010d6117810 */ /* 0x040fe40007ffe0ff */
[----:B------:R-:W-:Y:S01]  /*21300*/  IADD3 R9, R214, 0x28, RZ ;  /* 0x00000028d6097810 */ /* 0x000fe20007ffe0ff */
[----:B------:R2:W-:Y:S01]  /*21310*/  @!P0 ST.E.64 [R6.64], R28 ;  /* 0x0000001c06008985 */ /* 0x0005e2000c101b0c */
[----:B------:R-:W-:-:S02]  /*21320*/  ISETP.GE.AND P2, PT, R12, c[0x0][0x3c8], PT ;  /* 0x0000f2000c007a0c */ /* 0x000fc40003f46270 */
[C---:B------:R-:W-:Y:S02]  /*21330*/  IADD3 R13, R214.reuse, 0x18, RZ ;  /* 0x00000018d60d7810 */ /* 0x040fe40007ffe0ff */
[----:B------:R-:W-:Y:S02]  /*21340*/  SHF.R.S32.HI R17, RZ, 0x1f, R17 ;  /* 0x0000001fff117819 */ /* 0x000fe40000011411 */
[----:B------:R-:W-:Y:S02]  /*21350*/  ISETP.GE.AND P1, PT, R9, c[0x0][0x3c8], PT ;  /* 0x0000f20009007a0c */ /* 0x000fe40003f26270 */
[----:B------:R-:W-:Y:S02]  /*21360*/  SHF.R.S32.HI R13, RZ, 0x1f, R13 ;  /* 0x0000001fff0d7819 */ /* 0x000fe4000001140d */
[C---:B------:R-:W-:Y:S02]  /*21370*/  IADD3 R19, R214.reuse, 0x60, RZ ;  /* 0x00000060d6137810 */ /* 0x040fe40007ffe0ff */
[----:B------:R-:W-:-:S02]  /*21380*/  IADD3 R18, R214, 0x70, RZ ;  /* 0x00000070d6127810 */ /* 0x000fc40007ffe0ff */
[----:B------:R-:W-:Y:S02]  /*21390*/  SHF.R.S32.HI R19, RZ, 0x1f, R19 ;  /* 0x0000001fff137819 */ /* 0x000fe40000011413 */
[----:B------:R-:W-:Y:S02]  /*213a0*/  ISETP.GE.AND P6, PT, R252, c[0x0][0x3c8], PT ;  /* 0x0000f200fc007a0c */ /* 0x000fe40003fc6270 */
[-C--:B-1----:R-:W-:Y:S02]  /*213b0*/  @!P3 LEA R2, P5, R16, R0.reuse, 0x2 ;  /* 0x000000001002b211 */ /* 0x082fe400078a10ff */
[----:B--2---:R-:W-:Y:S02]  /*213c0*/  @!P4 LEA R6, P0, R8, R0, 0x2 ;  /* 0x000000000806c211 */ /* 0x004fe400078010ff */
[-C--:B------:R-:W-:Y:S02]  /*213d0*/  @!P3 LEA.HI.X R3, R16, R4.reuse, R17, 0x2, P5 ;  /* 0x000000041003b211 */ /* 0x080fe400028f1411 */
[----:B------:R-:W-:-:S02]  /*213e0*/  @!P4 LEA.HI.X R7, R8, R4, R13, 0x2, P0 ;  /* 0x000000040807c211 */ /* 0x000fc400000f140d */
[C---:B------:R-:W-:Y:S01]  /*213f0*/  IADD3 R16, R214.reuse, 0x30, RZ ;  /* 0x00000030d6107810 */ /* 0x040fe20007ffe0ff */
[----:B------:R1:W-:Y:S01]  /*21400*/  @!P3 ST.E.64 [R2.64], R30 ;  /* 0x0000001e0200b985 */ /* 0x0003e2000c101b0c */
[C---:B------:R-:W-:Y:S02]  /*21410*/  IADD3 R17, R214.reuse, 0x20, RZ ;  /* 0x00000020d6117810 */ /* 0x040fe40007ffe0ff */
[----:B------:R-:W-:Y:S01]  /*21420*/  IADD3 R8, R214, 0x38, RZ ;  /* 0x00000038d6087810 */ /* 0x000fe20007ffe0ff */
[----:B------:R2:W-:Y:S01]  /*21430*/  @!P4 ST.E.64 [R6.64], R36 ;  /* 0x000000240600c985 */ /* 0x0005e2000c101b0c */
[----:B------:R-:W-:Y:S02]  /*21440*/  ISETP.GE.AND P3, PT, R16, c[0x0][0x3c8], PT ;  /* 0x0000f20010007a0c */ /* 0x000fe40003f66270 */
[----:B------:R-:W-:Y:S02]  /*21450*/  SHF.R.S32.HI R17, RZ, 0x1f, R17 ;  /* 0x0000001fff117819 */ /* 0x000fe40000011411 */
[----:B------:R-:W-:-:S02]  /*21460*/  IADD3 R13, R214, 0x28, RZ ;  /* 0x00000028d60d7810 */ /* 0x000fc40007ffe0ff */
[----:B------:R-:W-:Y:S02]  /*21470*/  ISETP.GE.AND P4, PT, R8, c[0x0][0x3c8], PT ;  /* 0x0000f20008007a0c */ /* 0x000fe40003f86270 */
[----:B------:R-:W-:Y:S02]  /*21480*/  SHF.R.S32.HI R13, RZ, 0x1f, R13 ;  /* 0x0000001fff0d7819 */ /* 0x000fe4000001140d */
[CC--:B-1----:R-:W-:Y:S02]  /*21490*/  @!P2 LEA R2, P5, R12.reuse, R0.reuse, 0x2 ;  /* 0x000000000c02a211 */ /* 0x0c2fe400078a10ff */
[----:B--2---:R-:W-:Y:S02]  /*214a0*/  @!P1 LEA R6, P0, R9, R0, 0x2 ;  /* 0x0000000009069211 */ /* 0x004fe400078010ff */
[----:B------:R-:W-:Y:S02]  /*214b0*/  @!P2 LEA.HI.X R3, R12, R4, R17, 0x2, P5 ;  /* 0x000000040c03a211 */ /* 0x000fe400028f1411 */
[----:B------:R-:W-:-:S02]  /*214c0*/  IADD3 R12, R214, 0x40, RZ ;  /* 0x00000040d60c7810 */ /* 0x000fc40007ffe0ff */
[----:B------:R-:W-:Y:S01]  /*214d0*/  @!P1 LEA.HI.X R7, R9, R4, R13, 0x2, P0 ;  /* 0x0000000409079211 */ /* 0x000fe200000f140d */
[----:B------:R1:W-:Y:S01]  /*214e0*/  @!P2 ST.E.64 [R2.64], R38 ;  /* 0x000000260200a985 */ /* 0x0003e2000c101b0c */
[C---:B------:R-:W-:Y:S02]  /*214f0*/  IADD3 R17, R214.reuse, 0x30, RZ ;  /* 0x00000030d6117810 */ /* 0x040fe40007ffe0ff */
[----:B------:R-:W-:Y:S01]  /*21500*/  IADD3 R9, R214, 0x48, RZ ;  /* 0x00000048d6097810 */ /* 0x000fe20007ffe0ff */
[----:B------:R2:W-:Y:S01]  /*21510*/  @!P1 ST.E.64 [R6.64], R104 ;  /* 0x0000006806009985 */ /* 0x0005e2000c101b0c */
[----:B------:R-:W-:Y:S02]  /*21520*/  ISETP.GE.AND P2, PT, R12, c[0x0][0x3c8], PT ;  /* 0x0000f2000c007a0c */ /* 0x000fe40003f46270 */
[----:B------:R-:W-:Y:S02]  /*21530*/  IADD3 R13, R214, 0x38, RZ ;  /* 0x00000038d60d7810 */ /* 0x000fe40007ffe0ff */
[----:B------:R-:W-:-:S02]  /*21540*/  SHF.R.S32.HI R17, RZ, 0x1f, R17 ;  /* 0x0000001fff117819 */ /* 0x000fc40000011411 */
[----:B------:R-:W-:Y:S02]  /*21550*/  ISETP.GE.AND P1, PT, R9, c[0x0][0x3c8], PT ;  /* 0x0000f20009007a0c */ /* 0x000fe40003f26270 */
[----:B------:R-:W-:Y:S02]  /*21560*/  SHF.R.S32.HI R13, RZ, 0x1f, R13 ;  /* 0x0000001fff0d7819 */ /* 0x000fe4000001140d */
        /* <DEDUP_REMOVED lines=34> */
[----:B------:R-:W-:Y:S02]  /*21790*/  IADD3 R17, R214, 0x68, RZ ;  /* 0x00000068d6117810 */ /* 0x000fe40007ffe0ff */
[----:B------:R-:W-:Y:S01]  /*217a0*/  ISETP.GE.AND P3, PT, R18, c[0x0][0x3c8], PT ;  /* 0x0000f20012007a0c */ /* 0x000fe20003f66270 */
[----:B------:R2:W-:Y:S01]  /*217b0*/  @!P4 ST.E.64 [R6.64], R52 ;  /* 0x000000340600c985 */ /* 0x0005e2000c101b0c */
[----:B------:R-:W-:Y:S02]  /*217c0*/  ISETP.GE.AND P4, PT, R16, c[0x0][0x3c8], PT ;  /* 0x0000f20010007a0c */ /* 0x000fe40003f86270 */
[----:B------:R-:W-:Y:S02]  /*217d0*/  SHF.R.S32.HI R17, RZ, 0x1f, R17 ;  /* 0x0000001fff117819 */ /* 0x000fe40000011411 */
[----:B------:R-:W-:-:S04]  /*217e0*/  @!P1 LEA R8, P0, R13, R0, 0x2 ;  /* 0x000000000d089211 */ /* 0x000fc800078010ff */
        /* <DEDUP_REMOVED lines=13> */
[----:B------:R-:W-:-:S04]  /*218c0*/  SHF.R.S32.HI R19, RZ, 0x1f, R19 ;  /* 0x0000001fff137819 */ /* 0x000fc80000011413 */
[----:B------:R-:W-:Y:S02]  /*218d0*/  @!P3 LEA.HI.X R7, R18, R4, R19, 0x2, P5 ;  /* 0x000000041207b211 */ /* 0x000fe400028f1413 */
[----:B------:R-:W-:Y:S02]  /*218e0*/  ISETP.GE.AND P5, PT, R251, c[0x0][0x3c8], PT ;  /* 0x0000f200fb007a0c */ /* 0x000fe40003fa6270 */
[----:B------:R-:W-:Y:S01]  /*218f0*/  SHF.R.S32.HI R18, RZ, 0x1f, R249 ;  /* 0x0000001fff127819 */ /* 0x000fe200000114f9 */
[----:B------:R3:W-:Y:S01]  /*21900*/  @!P3 ST.E.64 [R6.64], R64 ;  /* 0x000000400600b985 */ /* 0x0007e2000c101b0c */
[----:B-1----:R-:W-:-:S04]  /*21910*/  @!P4 LEA R2, P0, R16, R0, 0x2 ;  /* 0x000000001002c211 */ /* 0x002fc800078010ff */
[----:B------:R-:W-:Y:S02]  /*21920*/  @!P4 LEA.HI.X R3, R16, R4, R17, 0x2, P0 ;  /* 0x000000041003c211 */ /* 0x000fe400000f1411 */
[----:B------:R-:W-:Y:S02]  /*21930*/  IADD3 R17, R214, 0x80, RZ ;  /* 0x00000080d6117810 */ /* 0x000fe40007ffe0ff */
[----:B--2---:R-:W-:Y:S01]  /*21940*/  @!P2 LEA R8, P0, R12, R0, 0x2 ;  /* 0x000000000c08a211 */ /* 0x004fe200078010ff */
[----:B------:R1:W-:Y:S01]  /*21950*/  @!P4 ST.E.64 [R2.64], R68 ;  /* 0x000000440200c985 */ /* 0x0003e2000c101b0c */
[----:B------:R-:W-:Y:S02]  /*21960*/  SHF.R.S32.HI R17, RZ, 0x1f, R17 ;  /* 0x0000001fff117819 */ /* 0x000fe40000011411 */
[----:B------:R-:W-:Y:S02]  /*21970*/  IADD3 R16, R214, 0x88, RZ ;  /* 0x00000088d6107810 */ /* 0x000fe40007ffe0ff */
[----:B------:R-:W-:-:S02]  /*21980*/  @!P2 LEA.HI.X R9, R12, R4, R17, 0x2, P0 ;  /* 0x000000040c09a211 */ /* 0x000fc400000f1411 */
[----:B------:R-:W-:Y:S02]  /*21990*/  SHF.R.S32.HI R16, RZ, 0x1f, R16 ;  /* 0x0000001fff107819 */ /* 0x000fe40000011410 */
[----:B---3--:R-:W-:Y:S01]  /*219a0*/  @!P6 LEA R6, P0, R252, R0, 0x2 ;  /* 0x00000000fc06e211 */ /* 0x008fe200078010ff */
[----:B------:R-:W-:Y:S01]  /*219b0*/  @!P2 ST.E.64 [R8.64], R120 ;  /* 0x000000780800a985 */ /* 0x000fe2000c101b0c */
[----:B------:R-:W-:Y:S02]  /*219c0*/  SHF.R.S32.HI R12, RZ, 0x1f, R252 ;  /* 0x0000001fff0c7819 */ /* 0x000fe400000114fc */
[----:B------:R-:W-:Y:S02]  /*219d0*/  ISETP.GE.AND P4, PT, R250, c[0x0][0x3c8], PT ;  /* 0x0000f200fa007a0c */ /* 0x000fe40003f86270 */
[----:B------:R-:W-:Y:S02]  /*219e0*/  ISETP.GE.AND P2, PT, R249, c[0x0][0x3c8], PT ;  /* 0x0000f200f9007a0c */ /* 0x000fe40003f46270 */
[----:B------:R-:W-:-:S02]  /*219f0*/  @!P6 LEA.HI.X R7, R252, R4, R12, 0x2, P0 ;  /* 0x00000004fc07e211 */ /* 0x000fc400000f140c */
[----:B------:R-:W-:Y:S02]  /*21a00*/  ISETP.GE.AND P0, PT, R247, c[0x0][0x3c8], PT ;  /* 0x0000f200f7007a0c */ /* 0x000fe40003f06270 */
[----:B------:R-:W-:Y:S02]  /*21a10*/  SHF.R.S32.HI R12, RZ, 0x1f, R251 ;  /* 0x0000001fff0c7819 */ /* 0x000fe400000114fb */
[----:B------:R-:W-:Y:S02]  /*21a20*/  SHF.R.S32.HI R17, RZ, 0x1f, R248 ;  /* 0x0000001fff117819 */ /* 0x000fe400000114f8 */
[----:B-1----:R-:W-:-:S04]  /*21a30*/  @!P1 LEA R2, P3, R13, R0, 0x2 ;  /* 0x000000000d029211 */ /* 0x002fc800078610ff */
        /* <DEDUP_REMOVED lines=21> */
.L_x_2451:
[----:B------:R-:W-:Y:S05]  /*21b90*/  BSYNC B0 ;  /* 0x0000000000007941 */ /* 0x000fea0003800000 */
.L_x_2450:
[----:B------:R-:W-:Y:S05]  /*21ba0*/  BRA.DIV ~URZ, `(.L_x_2452) ;  /* 0x000052c27f007947 */ /* 0x000fea000b800000 */
[----:B---3--:R3:W2:Y:S04]  /*21bb0*/  SHFL.IDX PT, R4, R5, 0x1, 0x1c1f ;  /* 0x003c1f0005047f89 */ /* 0x0086a800000e0000 */
[----:B-1----:R3:W1:Y:S02]  /*21bc0*/  SHFL.IDX PT, R0, R14, 0x1, 0x1c1f ;  /* 0x003c1f000e007f89 */ /* 0x00266400000e0000 */
.L_x_2535:
[----:B------:R-:W-:-:S13]  /*21bd0*/  ISETP.NE.AND P0, PT, R15, RZ, PT ;  /* 0x000000ff0f00720c */ /* 0x000fda0003f05270 */
[----:B------:R-:W-:Y:S05]  /*21be0*/  @P0 BRA `(.L_x_2447) ;  /* 0x0000165000000947 */ /* 0x000fea0003800000 */
[C---:B------:R-:W-:Y:S02]  /*21bf0*/  ISETP.GE.AND P4, PT, R214.reuse, c[0x0][0x3c8], PT ;  /* 0x0000f200d6007a0c */ /* 0x040fe40003f86270 */
[C---:B--2---:R-:W-:Y:S02]  /*21c00*/  IADD3 R17, R214.reuse, 0x18, RZ ;  /* 0x00000018d6117810 */ /* 0x044fe40007ffe0ff */
[----:B------:R-:W-:Y:S02]  /*21c10*/  IADD3 R8, R214, 0x8, RZ ;  /* 0x00000008d6087810 */ /* 0x000fe40007ffe0ff */
[----:B------:R-:W-:Y:S02]  /*21c20*/  ISETP.GE.AND P1, PT, R17, c[0x0][0x3c8], PT ;  /* 0x0000f20011007a0c */ /* 0x000fe40003f26270 */
[----:B------:R-:W-:Y:S02]  /*21c30*/  ISETP.GE.AND P3, PT, R8, c[0x0][0x3c8], PT ;  /* 0x0000f20008007a0c */ /* 0x000fe40003f66270 */
[----:B------:R-:W-:-:S02]  /*21c40*/  SHF.R.S32.HI R13, RZ, 0x1f, R214 ;  /* 0x0000001fff0d7819 */ /* 0x000fc400000114d6 */
        /* <DEDUP_REMOVED lines=162> */
.L_x_2432:
        /* <DEDUP_REMOVED lines=18> */
.L_x_2453:
        /* <DEDUP_REMOVED lines=42> */
[----:B-1----:R-:W-:Y:S01]  /*22a30*/  IMAD R2, R15, R3, RZ ;  /* 0x000000030f027224 */ /* 0x002fe200078e02ff */
        /* <DEDUP_REMOVED lines=13> */
.L_x_2455:
[----:B------:R-:W-:Y:S05]  /*22b10*/  BSYNC B0 ;  /* 0x0000000000007941 */ /* 0x000fea0003800000 */
.L_x_2454:
[----:B------:R-:W-:-:S13]  /*22b20*/  ISETP.GT.AND P0, PT, R21, 0x1, PT ;  /* 0x000000011500780c */ /* 0x000fda0003f04270 */
[----:B------:R-:W-:Y:S05]  /*22b30*/  @P0 BRA `(.L_x_2447) ;  /* 0x0000070000000947 */ /* 0x000fea0003800000 */
[----:B-1----:R-:W-:Y:S01]  /*22b40*/  MOV R2, c[0x0][0x4e8] ;  /* 0x00013a0000027a02 */ /* 0x002fe20000000f00 */
[----:B------:R-:W-:Y:S01]  /*22b50*/  IMAD R4, R20, c[0x0][0x3a0], RZ ;  /* 0x0000e80014047a24 */ /* 0x000fe200078e02ff */
[----:B------:R-:W-:Y:S02]  /*22b60*/  LEA R5, R217, R232, 0x5 ;  /* 0x000000e8d9057211 */ /* 0x000fe400078e28ff */
[----:B------:R-:W-:Y:S01]  /*22b70*/  ISETP.NE.AND P0, PT, R2, 0x1, PT ;  /* 0x000000010200780c */ /* 0x000fe20003f05270 */
[----:B------:R-:W-:Y:S01]  /*22b80*/  IMAD.WIDE.U32 R2, R0, c[0x0][0x3a0], RZ ;  /* 0x0000e80000027a25 */ /* 0x000fe200078e00ff */
[----:B------:R-:W-:-:S03]  /*22b90*/  IADD3 R13, R232, R227, RZ ;  /* 0x000000e3e80d7210 */ /* 0x000fc60007ffe0ff */
[----:B------:R-:W-:Y:S01]  /*22ba0*/  IMAD R0, R0, c[0x0][0x3a4], R4 ;  /* 0x0000e90000007a24 */ /* 0x000fe200078e0204 */
[----:B------:R-:W-:Y:S01]  /*22bb0*/  IADD3 R4, R5, R227, RZ ;  /* 0x000000e305047210 */ /* 0x000fe20007ffe0ff */
[----:B------:R-:W-:-:S03]  /*22bc0*/  IMAD R5, R23, c[0x0][0x3f0], RZ ;  /* 0x0000fc0017057a24 */ /* 0x000fc600078e02ff */
[----:B------:R-:W-:Y:S01]  /*22bd0*/  IADD3 R3, R3, R0, RZ ;  /* 0x0000000003037210 */ /* 0x000fe20007ffe0ff */
[----:B------:R-:W-:Y:S01]  /*22be0*/  IMAD R7, R9, c[0x0][0x3f4], R5 ;  /* 0x0000fd0009077a24 */ /* 0x000fe200078e0205 */
[----:B------:R-:W-:Y:S01]  /*22bf0*/  MOV R0, R4 ;  /* 0x0000000400007202 */ /* 0x000fe20000000f00 */
[----:B------:R-:W-:-:S04]  /*22c00*/  @P0 IMAD.HI.U32 R6, R4, c[0x0][0x4ec], RZ ;  /* 0x00013b0004060a27 */ /* 0x000fc800078e00ff */
[----:B------:R-:W-:Y:S01]  /*22c10*/  IMAD.WIDE.U32 R2, R8, c[0x0][0x3e8], R2 ;  /* 0x0000fa0008027a25 */ /* 0x000fe200078e0002 */
[----:B------:R-:W-:-:S03]  /*22c20*/  @P0 SHF.R.U32.HI R0, RZ, c[0x0][0x4f0], R6 ;  /* 0x00013c00ff000a19 */ /* 0x000fc60000011606 */
[----:B------:R-:W-:Y:S01]  /*22c30*/  IMAD R3, R8, c[0x0][0x3ec], R3 ;  /* 0x0000fb0008037a24 */ /* 0x000fe200078e0203 */
[----:B------:R-:W-:Y:S02]  /*22c40*/  IADD3 R6, -R0, RZ, RZ ;  /* 0x000000ff00067210 */ /* 0x000fe40007ffe1ff */
[----:B------:R-:W-:Y:S01]  /*22c50*/  SHF.R.S32.HI R5, RZ, 0x1f, R0 ;  /* 0x0000001fff057819 */ /* 0x000fe20000011400 */
[----:B------:R-:W-:-:S04]  /*22c60*/  IMAD.WIDE.U32 R2, R9, c[0x0][0x3f0], R2 ;  /* 0x0000fc0009027a25 */ /* 0x000fc800078e0002 */
[----:B------:R-:W-:Y:S01]  /*22c70*/  IMAD R4, R6, c[0x0][0x4e8], R4 ;  /* 0x00013a0006047a24 */ /* 0x000fe200078e0204 */
[----:B------:R-:W-:Y:S01]  /*22c80*/  IADD3 R3, R3, R7, RZ ;  /* 0x0000000703037210 */ /* 0x000fe20007ffe0ff */
[----:B------:R-:W-:-:S04]  /*22c90*/  IMAD R5, R5, c[0x0][0x3e0], RZ ;  /* 0x0000f80005057a24 */ /* 0x000fc800078e02ff */
[C---:B------:R-:W-:Y:S01]  /*22ca0*/  IMAD R6, R0.reuse, c[0x0][0x3e4], R5 ;  /* 0x0000f90000067a24 */ /* 0x040fe200078e0205 */
[----:B------:R-:W-:Y:S01]  /*22cb0*/  SHF.R.S32.HI R5, RZ, 0x1f, R4 ;  /* 0x0000001fff057819 */ /* 0x000fe20000011404 */
[----:B------:R-:W-:-:S04]  /*22cc0*/  IMAD.WIDE.U32 R2, R0, c[0x0][0x3e0], R2 ;  /* 0x0000f80000027a25 */ /* 0x000fc800078e0002 */
[----:B------:R-:W-:Y:S01]  /*22cd0*/  IMAD R0, R5, c[0x0][0x3d8], RZ ;  /* 0x0000f60005007a24 */ /* 0x000fe200078e02ff */
[----:B------:R-:W-:-:S03]  /*22ce0*/  IADD3 R3, R3, R6, RZ ;  /* 0x0000000603037210 */ /* 0x000fc60007ffe0ff */
[C---:B------:R-:W-:Y:S02]  /*22cf0*/  IMAD R0, R4.reuse, c[0x0][0x3dc], R0 ;  /* 0x0000f70004007a24 */ /* 0x040fe400078e0200 */
[----:B------:R-:W-:-:S05]  /*22d00*/  IMAD.WIDE.U32 R2, R4, c[0x0][0x3d8], R2 ;  /* 0x0000f60004027a25 */ /* 0x000fca00078e0002 */
[----:B------:R-:W-:Y:S02]  /*22d10*/  IADD3 R5, R3, R0, RZ ;  /* 0x0000000003057210 */ /* 0x000fe40007ffe0ff */
[----:B------:R-:W-:-:S04]  /*22d20*/  LEA R14, P0, R2, c[0x0][0x380], 0x1 ;  /* 0x0000e000020e7a11 */ /* 0x000fc800078008ff */
[----:B------:R-:W-:Y:S01]  /*22d30*/  LEA.HI.X R5, R2, c[0x0][0x384], R5, 0x1, P0 ;  /* 0x0000e10002057a11 */ /* 0x000fe200000f0c05 */
[----:B------:R-:W-:Y:S06]  /*22d40*/  BRA.DIV ~URZ, `(.L_x_2456) ;  /* 0x000041f27f007947 */ /* 0x000fec000b800000 */
[----:B------:R1:W2:Y:S02]  /*22d50*/  SHFL.IDX PT, R4, R5, RZ, 0x181f ;  /* 0x00181fff05047589 */ /* 0x0002a400000e0000 */
.L_x_2536:
[----:B------:R-:W-:Y:S05]  /*22d60*/  BRA.DIV ~URZ, `(.L_x_2457) ;  /* 0x000042427f007947 */ /* 0x000fea000b800000 */
[----:B------:R3:W4:Y:S02]  /*22d70*/  SHFL.IDX PT, R0, R14, RZ, 0x181f ;  /* 0x00181fff0e007589 */ /* 0x00072400000e0000 */
.L_x_2537:
        /* <DEDUP_REMOVED lines=10> */
[-C--:B--2---:R-:W-:Y:S02]  /*22e20*/  @!P2 LEA.HI.X R9, R200, R4.reuse, R201, 0x1, P5 ;  /* 0x00000004c809a211 */ /* 0x084fe400028f0cc9 */
[-C--:B------:R-:W-:Y:S02]  /*22e30*/  @!P1 LEA.HI.X R7, R202, R4.reuse, R213, 0x1, P4 ;  /* 0x00000004ca079211 */ /* 0x080fe400020f0cd5 */
[----:B------:R-:W-:Y:S01]  /*22e40*/  @!P0 LEA.HI.X R3, R196, R4, R212, 0x1, P3 ;  /* 0x00000004c4038211 */ /* 0x000fe200018f0cd4 */
[----:B------:R2:W-:Y:S04]  /*22e50*/  @!P2 ST.E.128 [R8.64], RZ ;  /* 0x000000ff0800a985 */ /* 0x0005e8000c101d0c */
[----:B------:R2:W-:Y:S04]  /*22e60*/  @!P1 ST.E.128 [R6.64], RZ ;  /* 0x000000ff06009985 */ /* 0x0005e8000c101d0c */
[----:B------:R2:W-:Y:S02]  /*22e70*/  @!P0 ST.E.128 [R2.64], RZ ;  /* 0x000000ff02008985 */ /* 0x0005e4000c101d0c */
.L_x_2459:
[----:B------:R-:W-:Y:S05]  /*22e80*/  BSYNC B0 ;  /* 0x0000000000007941 */ /* 0x000fea0003800000 */
.L_x_2458:
[----:B------:R-:W-:Y:S05]  /*22e90*/  BRA.DIV ~URZ, `(.L_x_2460) ;  /* 0x000041827f007947 */ /* 0x000fea000b800000 */
[----:B--2---:R2:W1:Y:S04]  /*22ea0*/  SHFL.IDX PT, R4, R5, 0x1, 0x181f ;  /* 0x00381f0005047f89 */ /* 0x00446800000e0000 */
[----:B----4-:R2:W4:Y:S02]  /*22eb0*/  SHFL.IDX PT, R0, R14, 0x1, 0x181f ;  /* 0x00381f000e007f89 */ /* 0x01052400000e0000 */
.L_x_2538:
        /* <DEDUP_REMOVED lines=10> */
[-C--:B-1----:R-:W-:Y:S02]  /*22f60*/  @!P2 LEA.HI.X R9, R200, R4.reuse, R201, 0x1, P5 ;  /* 0x00000004c809a211 */ /* 0x082fe400028f0cc9 */
[-C--:B------:R-:W-:Y:S02]  /*22f70*/  @!P1 LEA.HI.X R7, R202, R4.reuse, R213, 0x1, P4 ;  /* 0x00000004ca079211 */ /* 0x080fe400020f0cd5 */
[----:B------:R-:W-:Y:S01]  /*22f80*/  @!P0 LEA.HI.X R3, R196, R4, R212, 0x1, P3 ;  /* 0x00000004c4038211 */ /* 0x000fe200018f0cd4 */
[----:B------:R1:W-:Y:S04]  /*22f90*/  @!P2 ST.E.128 [R8.64], RZ ;  /* 0x000000ff0800a985 */ /* 0x0003e8000c101d0c */
[----:B------:R1:W-:Y:S04]  /*22fa0*/  @!P1 ST.E.128 [R6.64], RZ ;  /* 0x000000ff06009985 */ /* 0x0003e8000c101d0c */
[----:B------:R1:W-:Y:S02]  /*22fb0*/  @!P0 ST.E.128 [R2.64], RZ ;  /* 0x000000ff02008985 */ /* 0x0003e4000c101d0c */
.L_x_2462:
[----:B------:R-:W-:Y:S05]  /*22fc0*/  BSYNC B0 ;  /* 0x0000000000007941 */ /* 0x000fea0003800000 */
.L_x_2461:
[----:B------:R-:W-:Y:S05]  /*22fd0*/  BRA.DIV ~URZ, `(.L_x_2463) ;  /* 0x000041127f007947 */ /* 0x000fea000b800000 */
[----:B-1----:R1:W2:Y:S02]  /*22fe0*/  SHFL.IDX PT, R4, R5, 0x2, 0x181f ;  /* 0x00581f0005047f89 */ /* 0x0022a400000e0000 */
.L_x_2539:
[----:B------:R-:W-:Y:S05]  /*22ff0*/  BRA.DIV ~URZ, `(.L_x_2464) ;  /* 0x000041627f007947 */ /* 0x000fea000b800000 */
[----:B----4-:R4:W1:Y:S02]  /*23000*/  SHFL.IDX PT, R0, R14, 0x2, 0x181f ;  /* 0x00581f000e007f89 */ /* 0x01086400000e0000 */
.L_x_2540:
        /* <DEDUP_REMOVED lines=16> */
.L_x_2466:
[----:B------:R-:W-:Y:S05]  /*23110*/  BSYNC B0 ;  /* 0x0000000000007941 */ /* 0x000fea0003800000 */
.L_x_2465:
[----:B------:R-:W-:Y:S05]  /*23120*/  BRA.DIV ~URZ, `(.L_x_2467) ;  /* 0x000040a27f007947 */ /* 0x000fea000b800000 */
[----:B--2---:R2:W3:Y:S04]  /*23130*/  SHFL.IDX PT, R4, R5, 0x3, 0x181f ;  /* 0x00781f0005047f89 */ /* 0x0044e800000e0000 */
[----:B-1----:R2:W1:Y:S02]  /*23140*/  SHFL.IDX PT, R0, R14, 0x3, 0x181f ;  /* 0x00781f000e007f89 */ /* 0x00246400000e0000 */
.L_x_2541:
[----:B------:R-:W-:-:S04]  /*23150*/  IADD3 R13, R13, 0x60, RZ ;  /* 0x000000600d0d7810 */ /* 0x000fc80007ffe0ff */
        /* <DEDUP_REMOVED lines=8> */
[-C--:B---3--:R-:W-:Y:S02]  /*231e0*/  @!P2 LEA.HI.X R9, R200, R4.reuse, R201, 0x1, P5 ;  /* 0x00000004c809a211 */ /* 0x088fe400028f0cc9 */
[-C--:B------:R-:W-:Y:S02]  /*231f0*/  @!P1 LEA.HI.X R7, R202, R4.reuse, R213, 0x1, P4 ;  /* 0x00000004ca079211 */ /* 0x080fe400020f0cd5 */
[----:B------:R-:W-:Y:S01]  /*23200*/  @!P0 LEA.HI.X R3, R196, R4, R212, 0x1, P3 ;  /* 0x00000004c4038211 */ /* 0x000fe200018f0cd4 */
[----:B------:R1:W-:Y:S04]  /*23210*/  @!P2 ST.E.128 [R8.64], RZ ;  /* 0x000000ff0800a985 */ /* 0x0003e8000c101d0c */
[----:B------:R1:W-:Y:S04]  /*23220*/  @!P1 ST.E.128 [R6.64], RZ ;  /* 0x000000ff06009985 */ /* 0x0003e8000c101d0c */
[----:B------:R1:W-:Y:S02]  /*23230*/  @!P0 ST.E.128 [R2.64], RZ ;  /* 0x000000ff02008985 */ /* 0x0003e4000c101d0c */
.L_x_2447:
[----:B------:R-:W-:Y:S05]  /*23240*/  BSYNC B1 ;  /* 0x0000000000017941 */ /* 0x000fea0003800000 */
.L_x_2431:
[----:B------:R-:W-:-:S13]  /*23250*/  ISETP.NE.AND P0, PT, RZ, UR11, PT ;  /* 0x0000000bff007c0c */ /* 0x000fda000bf05270 */
[----:B------:R-:W-:Y:S01]  /*23260*/  @P0 WARPSYNC 0xffffffff ;  /* 0xffffffff00000948 */ /* 0x000fe20003800000 */
[----:B------:R-:W-:Y:S06]  /*23270*/  @P0 BAR.SYNC.DEFER_BLOCKING 0x5, 0x100 ;  /* 0x0144000000000b1d */ /* 0x000fec0000010000 */
[----:B------:R-:W4:Y:S04]  /*23280*/  @P0 LDS.128 R236, [0x24100] ;  /* 0x02410000ffec0984 */ /* 0x000f280000000c00 */
[----:B------:R-:W-:Y:S06]  /*23290*/  @P0 BAR.ARV 0x4, 0x100 ;  /* 0x0104000000000b1d */ /* 0x000fec0000002000 */
[----:B------:R-:W-:Y:S05]  /*232a0*/  @P0 BRA `(.L_x_2468) ;  /* 0x00000f7000000947 */ /* 0x000fea0003800000 */
[----:B-1--4-:R-:W1:Y:S01]  /*232b0*/  S2R R0, SR_TID.X ;  /* 0x0000000000007919 */ /* 0x012e620000002100 */
[----:B--2---:R-:W-:Y:S01]  /*232c0*/  IMAD.MOV.U32 R8, RZ, RZ, RZ ;  /* 0x000000ffff087224 */ /* 0x004fe200078e00ff */
[----:B-1----:R-:W-:-:S04]  /*232d0*/  LOP3.LUT R15, R0, 0x1f, RZ, 0xc0, !PT ;  /* 0x0000001f000f7812 */ /* 0x002fc800078ec0ff */
[----:B------:R-:W-:Y:S01]  /*232e0*/  ISETP.NE.AND P6, PT, R15, 0x1f, PT ;  /* 0x0000001f0f00780c */ /* 0x000fe20003fc5270 */
[----:B------:R-:W-:Y:S10]  /*232f0*/  BRA.DIV ~URZ, `(.L_x_2469) ;  /* 0x00003fa27f007947 */ /* 0x000ff4000b800000 */
[----:B------:R1:W2:Y:S02]  /*23300*/  SHFL.IDX PT, R9, R32, RZ, 0x1f ;  /* 0x00001fff20097589 */ /* 0x0002a400000e0000 */
.L_x_2542:
[----:B------:R-:W-:Y:S05]  /*23310*/  BRA.DIV ~URZ, `(.L_x_2470) ;  /* 0x00003ff27f007947 */ /* 0x000fea000b800000 */
[----:B------:R4:W1:Y:S02]  /*23320*/  SHFL.IDX PT, R6, R32, 0x1, 0x1f ;  /* 0x00201f0020067f89 */ /* 0x00086400000e0000 */
.L_x_2543:
[----:B------:R-:W-:Y:S02]  /*23330*/  IMAD.IADD R0, R239, 0x1, R15 ;  /* 0x00000001ef007824 */ /* 0x000fe400078e020f */
[----:B------:R-:W-:-:S03]  /*23340*/  IMAD.MOV.U32 R7, RZ, RZ, RZ ;  /* 0x000000ffff077224 */ /* 0x000fc600078e00ff */
[----:B------:R-:W-:-:S13]  /*23350*/  ISETP.GE.OR P0, PT, R0, c[0x0][0x53c], !P6 ;  /* 0x00014f0000007a0c */ /* 0x000fda0007706670 */
[----:B------:R-:W-:Y:S01]  /*23360*/  @!P0 MOV R2, 0x4 ;  /* 0x0000000400028802 */ /* 0x000fe20000000f00 */
[----:B---3--:R-:W-:-:S04]  /*23370*/  @!P0 IMAD.MOV.U32 R4, RZ, RZ, 0x4 ;  /* 0x00000004ff048424 */ /* 0x008fc800078e00ff */
[----:B------:R-:W-:-:S04]  /*23380*/  @!P0 IMAD.WIDE R4, R0, R4, c[0x0][0x580] ;  /* 0x0001600000048625 */ /* 0x000fc800078e0204 */
        /* <DEDUP_REMOVED lines=11> */
[----:B------:R3:W4:Y:S02]  /*23440*/  SHFL.UP PT, R4, R0, 0x1, RZ ;  /* 0x0420000000047989 */ /* 0x00072400000e00ff */
.L_x_2544:
[----:B----4-:R-:W-:-:S04]  /*23450*/  SEL R4, R4, RZ, P5 ;  /* 0x000000ff04047207 */ /* 0x010fc80002800000 */
[----:B---3--:R-:W-:Y:S01]  /*23460*/  IADD3 R0, R0, R4, RZ ;  /* 0x0000000400007210 */ /* 0x008fe20007ffe0ff */
        /* <DEDUP_REMOVED lines=14> */
.L_x_2545:
[----:B----4-:R-:W-:Y:S01]  /*23550*/  IMAD R0, R0, c[0x0][0x538], RZ ;  /* 0x00014e0000007a24 */ /* 0x010fe200078e02ff */
[----:B------:R-:W-:Y:S04]  /*23560*/  BSSY B1, `(.L_x_2473) ;  /* 0x00000c6000017945 */ /* 0x000fe80003800000 */
[----:B-1----:R-:W-:-:S04]  /*23570*/  IADD3 R6, R0, R6, RZ ;  /* 0x0000000600067210 */ /* 0x002fc80007ffe0ff */
[----:B--2---:R-:W-:-:S13]  /*23580*/  ISETP.GT.AND P0, PT, R6, R9, PT ;  /* 0x000000090600720c */ /* 0x004fda0003f04270 */
[----:B------:R-:W-:Y:S05]  /*23590*/  @P0 BRA `(.L_x_2474) ;  /* 0x0000025000000947 */ /* 0x000fea0003800000 */
.L_x_2478:
        /* <DEDUP_REMOVED lines=17> */
.L_x_2546:
        /* <DEDUP_REMOVED lines=16> */
.L_x_2547:
[----:B--2---:R-:W-:-:S05]  /*237b0*/  IMAD R0, R0, c[0x0][0x538], RZ ;  /* 0x00014e0000007a24 */ /* 0x004fca00078e02ff */
[----:B------:R-:W-:-:S04]  /*237c0*/  IADD3 R6, R0, R6, RZ ;  /* 0x0000000600067210 */ /* 0x000fc80007ffe0ff */
[----:B------:R-:W-:-:S13]  /*237d0*/  ISETP.GT.AND P0, PT, R6, R9, PT ;  /* 0x000000090600720c */ /* 0x000fda0003f04270 */
[----:B-1----:R-:W-:Y:S05]  /*237e0*/  @!P0 BRA `(.L_x_2478) ;  /* 0xfffffdb000008947 */ /* 0x002fea000383ffff */
.L_x_2474:
[----:B------:R-:W-:-:S05]  /*237f0*/  IADD3 R13, -R0, R6, RZ ;  /* 0x00000006000d7210 */ /* 0x000fca0007ffe1ff */
[----:B------:R-:W-:-:S05]  /*23800*/  IMAD R0, R4, c[0x0][0x538], R13 ;  /* 0x00014e0004007a24 */ /* 0x000fca00078e020d */
[----:B------:R-:W-:Y:S01]  /*23810*/  ISETP.GT.AND P0, PT, R0, R9, PT ;  /* 0x000000090000720c */ /* 0x000fe20003f04270 */
[----:B------:R-:W-:-:S12]  /*23820*/  BRA.DIV ~URZ, `(.L_x_2479) ;  /* 0x00003f427f007947 */ /* 0x000fd8000b800000 */
[----:B------:R-:W-:-:S04]  /*23830*/  VOTE.ANY R6, PT, !P0 ;  /* 0x0000000000067806 */ /* 0x000fc800040e0100 */
.L_x_2548:
[----:B------:R-:W1:Y:S02]  /*23840*/  POPC R0, R6 ;  /* 0x0000000600007309 */ /* 0x000e640000000000 */
[----:B-1----:R-:W-:Y:S01]  /*23850*/  IADD3 R239, R0, R239, RZ ;  /* 0x000000ef00ef7210 */ /* 0x002fe20007ffe0ff */
[----:B------:R-:W-:Y:S05]  /*23860*/  BRA.DIV ~URZ, `(.L_x_2480) ;  /* 0x00003f527f007947 */ /* 0x000fea000b800000 */
[----:B------:R1:W2:Y:S04]  /*23870*/  SHFL.IDX PT, R12, R7, R0, 0x1f ;  /* 0x00001f00070c7589 */ /* 0x0002a800000e0000 */
[----:B------:R1:W4:Y:S02]  /*23880*/  SHFL.IDX PT, R5, R8, R0, 0x1f ;  /* 0x00001f0008057589 */ /* 0x00032400000e0000 */
.L_x_2549:
[----:B------:R-:W-:Y:S01]  /*23890*/  ISETP.NE.AND P0, PT, R6, RZ, PT ;  /* 0x000000ff0600720c */ /* 0x000fe20003f05270 */
[----:B------:R-:W-:-:S12]  /*238a0*/  BSSY B0, `(.L_x_2481) ;  /* 0x0000005000007945 */ /* 0x000fd80003800000 */
[----:B------:R-:W-:Y:S05]  /*238b0*/  @!P0 BRA `(.L_x_2482) ;  /* 0x0000003000008947 */ /* 0x000fea0003800000 */
[----:B-1----:R-:W-:Y:S01]  /*238c0*/  IADD3 R0, R0, -0x1, RZ ;  /* 0xffffffff00007810 */ /* 0x002fe20007ffe0ff */
[----:B------:R-:W-:Y:S05]  /*238d0*/  BRA.DIV ~URZ, `(.L_x_2483) ;  /* 0x00003fb27f007947 */ /* 0x000fea000b800000 */
[----:B------:R1:W3:Y:S02]  /*238e0*/  SHFL.IDX PT, R14, R4, R0, 0x1f ;  /* 0x00001f00040e7589 */ /* 0x0002e400000e0000 */
.L_x_2482:
[----:B------:R-:W-:Y:S05]  /*238f0*/  BSYNC B0 ;  /* 0x0000000000007941 */ /* 0x000fea0003800000 */
.L_x_2481:
[----:B----4-:R-:W-:Y:S01]  /*23900*/  ISETP.NE.AND P0, PT, R5, 0x1, PT ;  /* 0x000000010500780c */ /* 0x010fe20003f05270 */
[----:B---3--:R-:W-:Y:S01]  /*23910*/  IMAD R236, R14, c[0x0][0x538], R13 ;  /* 0x00014e000eec7a24 */ /* 0x008fe200078e020d */
[----:B------:R-:W-:Y:S04]  /*23920*/  BSSY B0, `(.L_x_2484) ;  /* 0x0000082000007945 */ /* 0x000fe80003800000 */
[----:B-1----:R-:W-:-:S07]  /*23930*/  IADD3 R8, -R236, R9, RZ ;  /* 0x00000009ec087210 */ /* 0x002fce0007ffe1ff */
[----:B------:R-:W-:Y:S05]  /*23940*/  @!P0 BRA `(.L_x_2485) ;  /* 0x000003d000008947 */ /* 0x000fea0003800000 */
[-C--:B--2---:R-:W-:Y:S02]  /*23950*/  IABS R2, R12.reuse ;  /* 0x0000000c00027213 */ /* 0x084fe40000000000 */
[----:B------:R-:W-:Y:S02]  /*23960*/  IABS R9, R12 ;  /* 0x0000000c00097213 */ /* 0x000fe40000000000 */
[----:B------:R-:W1:Y:S08]  /*23970*/  I2F.RP R0, R2 ;  /* 0x0000000200007306 */ /* 0x000e700000209400 */
        /* <DEDUP_REMOVED lines=46> */
[C---:B------:R-:W-:Y:S02]  /*23c60*/  LOP3.LUT R3, R0.reuse, R5, RZ, 0x3c, !PT ;  /* 0x0000000500037212 */ /* 0x040fe400078e3cff */
[----:B------:R-:W-:Y:S02]  /*23c70*/  IADD3 R4, -R0, RZ, RZ ;  /* 0x000000ff00047210 */ /* 0x000fe40007ffe1ff */
[----:B------:R-:W-:-:S07]  /*23c80*/  ISETP.GE.AND P1, PT, R3, RZ, PT ;  /* 0x000000ff0300720c */ /* 0x000fce0003f26270 */
[----:B------:R-:W-:-:S06]  /*23c90*/  @P2 IADD3 R2, R2, 0x1, RZ ;  /* 0x0000000102022810 */ /* 0x000fcc0007ffe0ff */
[----:B------:R-:W-:Y:S01]  /*23ca0*/  @!P1 IMAD.MOV R2, RZ, RZ, -R2 ;  /* 0x000000ffff029224 */ /* 0x000fe200078e0a02 */
[----:B------:R-:W-:-:S05]  /*23cb0*/  @!P0 LOP3.LUT R2, RZ, R5, RZ, 0x33, !PT ;  /* 0x00000005ff028212 */ /* 0x000fca00078e33ff */
[----:B------:R-:W-:-:S04]  /*23cc0*/  IMAD.MOV R3, RZ, RZ, -R2 ;  /* 0x000000ffff037224 */ /* 0x000fc800078e0a02 */
[C---:B------:R-:W-:Y:S02]  /*23cd0*/  IMAD R3, R5.reuse, R3, R0 ;  /* 0x0000000305037224 */ /* 0x040fe400078e0200 */
[----:B------:R-:W-:Y:S02]  /*23ce0*/  IMAD R0, R5, 0x1000000, R2 ;  /* 0x0100000005007824 */ /* 0x000fe400078e0202 */
[----:B------:R-:W-:Y:S02]  /*23cf0*/  IMAD R2, R12, R4, R8 ;  /* 0x000000040c027224 */ /* 0x000fe400078e0208 */
[----:B------:R-:W-:Y:S01]  /*23d00*/  IMAD R238, R3, 0x10000, R0 ;  /* 0x0001000003ee7824 */ /* 0x000fe200078e0200 */
[----:B------:R-:W-:Y:S05]  /*23d10*/  BRA `(.L_x_2486) ;  /* 0x0000042000007947 */ /* 0x000fea0003800000 */
.L_x_2485:
[----:B------:R-:W-:-:S04]  /*23d20*/  IMAD.MOV.U32 R2, RZ, RZ, 0x4 ;  /* 0x00000004ff027424 */ /* 0x000fc800078e00ff */
[----:B------:R-:W-:-:S05]  /*23d30*/  IMAD.WIDE R2, R239, R2, c[0x0][0x590] ;  /* 0x00016400ef027625 */ /* 0x000fca00078e0202 */
[----:B------:R-:W3:Y:S02]  /*23d40*/  LDG.E R4, [R2.64] ;  /* 0x0000000c02047981 */ /* 0x000ee4000c1e1900 */
        /* <DEDUP_REMOVED lines=29> */
[----:B------:R-:W-:Y:S02]  /*23f20*/  IMAD R9, R4, R2, RZ ;  /* 0x0000000204097224 */ /* 0x000fe400078e02ff */
[----:B------:R-:W-:-:S03]  /*23f30*/  IMAD.MOV R2, RZ, RZ, -R2 ;  /* 0x000000ffff027224 */ /* 0x000fc600078e0a02 */
[----:B------:R-:W-:Y:S01]  /*23f40*/  IADD3 R0, -R9, c[0x0][0x538], RZ ;  /* 0x00014e0009007a10 */ /* 0x000fe20007ffe1ff */
[----:B------:R-:W-:-:S03]  /*23f50*/  IMAD R6, R7, R2, R8 ;  /* 0x0000000207067224 */ /* 0x000fc600078e0208 */
[----:B------:R-:W-:Y:S02]  /*23f60*/  IMNMX R0, R4, R0, PT ;  /* 0x0000000004007217 */ /* 0x000fe40003800200 */
[----:B------:R-:W-:Y:S02]  /*23f70*/  IABS R2, R6 ;  /* 0x0000000600027213 */ /* 0x000fe40000000000 */
[-C--:B------:R-:W-:Y:S02]  /*23f80*/  IABS R3, R0.reuse ;  /* 0x0000000000037213 */ /* 0x080fe40000000000 */
[----:B------:R-:W-:Y:S02]  /*23f90*/  IABS R13, R0 ;  /* 0x00000000000d7213 */ /* 0x000fe40000000000 */
[----:B------:R-:W1:Y:S01]  /*23fa0*/  I2F.RP R4, R3 ;  /* 0x0000000300047306 */ /* 0x000e620000209400 */
[----:B------:R-:W-:Y:S02]  /*23fb0*/  MOV R7, R2 ;  /* 0x0000000200077202 */ /* 0x000fe40000000f00 */
[----:B------:R-:W-:-:S05]  /*23fc0*/  IMAD.MOV R2, RZ, RZ, -R13 ;  /* 0x000000ffff027224 */ /* 0x000fca00078e0a0d */
[----:B-1----:R-:W1:Y:S02]  /*23fd0*/  MUFU.RCP R4, R4 ;  /* 0x0000000400047308 */ /* 0x002e640000001000 */
[----:B-1----:R-:W-:-:S06]  /*23fe0*/  IADD3 R4, R4, 0xffffffe, RZ ;  /* 0x0ffffffe04047810 */ /* 0x002fcc0007ffe0ff */
[----:B------:R-:W1:Y:S02]  /*23ff0*/  F2I.FTZ.U32.TRUNC.NTZ R5, R4 ;  /* 0x0000000400057305 */ /* 0x000e64000021f000 */
[----:B-1----:R-:W-:-:S04]  /*24000*/  IMAD.MOV R4, RZ, RZ, -R5 ;  /* 0x000000ffff047224 */ /* 0x002fc800078e0a05 */
[----:B------:R-:W-:Y:S02]  /*24010*/  IMAD R8, R4, R3, RZ ;  /* 0x0000000304087224 */ /* 0x000fe400078e02ff */
[----:B------:R-:W-:-:S04]  /*24020*/  IMAD.MOV.U32 R4, RZ, RZ, RZ ;  /* 0x000000ffff047224 */ /* 0x000fc800078e00ff */
[----:B------:R-:W-:-:S04]  /*24030*/  IMAD.HI.U32 R5, R5, R8, R4 ;  /* 0x0000000805057227 */ /* 0x000fc800078e0004 */
        /* <DEDUP_REMOVED lines=16> */
.L_x_2486:
[----:B------:R-:W-:Y:S05]  /*24140*/  BSYNC B0 ;  /* 0x0000000000007941 */ /* 0x000fea0003800000 */
.L_x_2484:
[----:B------:R-:W-:-:S04]  /*24150*/  LOP3.LUT R2, RZ, R2, RZ, 0x33, !PT ;  /* 0x00000002ff027212 */ /* 0x000fc800078e33ff */
[----:B------:R-:W-:Y:S01]  /*24160*/  IADD3 R237, R2, R12, RZ ;  /* 0x0000000c02ed7210 */ /* 0x000fe20007ffe0ff */
[----:B------:R-:W-:Y:S05]  /*24170*/  BRA `(.L_x_2487) ;  /* 0x0000004000007947 */ /* 0x000fea0003800000 */
.L_x_2475:
[----:B------:R-:W-:Y:S01]  /*24180*/  IMAD.MOV.U32 R236, RZ, RZ, R9 ;  /* 0x000000ffffec7224 */ /* 0x000fe200078e0009 */
[----:B------:R-:W-:Y:S01]  /*24190*/  MOV R238, RZ ;  /* 0x000000ff00ee7202 */ /* 0x000fe20000000f00 */
[----:B------:R-:W-:Y:S01]  /*241a0*/  IMAD.MOV.U32 R237, RZ, RZ, RZ ;  /* 0x000000ffffed7224 */ /* 0x000fe200078e00ff */
[----:B------:R-:W-:Y:S02]  /*241b0*/  MOV R239, c[0x0][0x53c] ;  /* 0x00014f0000ef7a02 */ /* 0x000fe40000000f00 */
.L_x_2487:
[----:B------:R-:W-:Y:S05]  /*241c0*/  BSYNC B1 ;  /* 0x0000000000017941 */ /* 0x000fea0003800000 */
.L_x_2473:
[----:B------:R-:W-:Y:S01]  /*241d0*/  WARPSYNC 0xffffffff ;  /* 0xffffffff00007948 */ /* 0x000fe20003800000 */
[----:B------:R-:W-:Y:S01]  /*241e0*/  BAR.SYNC.DEFER_BLOCKING 0x4, 0x100 ;  /* 0x0104000000007b1d */ /* 0x000fe20000010000 */
[----:B------:R-:W-:-:S13]  /*241f0*/  ISETP.NE.AND P0, PT, R15, RZ, PT ;  /* 0x000000ff0f00720c */ /* 0x000fda0003f05270 */
[----:B------:R1:W-:Y:S04]  /*24200*/  @!P0 STS.128 [0x24100], R236 ;  /* 0x024100ecff008388 */ /* 0x0003e80000000c00 */
[----:B------:R-:W-:Y:S06]  /*24210*/  BAR.ARV 0x5, 0x100 ;  /* 0x0144000000007b1d */ /* 0x000fec0000002000 */
.L_x_2468:
[----:B----4-:R-:W-:-:S13]  /*24220*/  ISETP.GE.AND P0, PT, R239, c[0x0][0x53c], PT ;  /* 0x00014f00ef007a0c */ /* 0x010fda0003f06270 */
[----:B-123--:R-:W-:Y:S01]  /*24230*/  @P0 CALL.REL.NOINC `(.L_x_2488) ;  /* 0x0000001000000944 */ /* 0x00efe20003c00000 */
[----:B------:R-:W-:Y:S05]  /*24240*/  BRA `(.L_x_2489) ;  /* 0xfffddb7000007947 */ /* 0x000fea000383ffff */
.L_x_2488:
[----:B------:R-:W-:Y:S05]  /*24250*/  EXIT ;  /* 0x000000000000794d */ /* 0x000fea0003800000 */
.L_x_2228:
[----:B------:R-:W-:Y:S01]  /*24260*/  IMAD.MOV.U32 R0, RZ, RZ, R5 ;  /* 0x000000ffff007224 */ /* 0x000fe200078e0005 */
[----:B------:R-:W-:Y:S02]  /*24270*/  MOV R3, 0x1 ;  /* 0x0000000100037802 */ /* 0x000fe40000000f00 */
[----:B------:R-:W-:Y:S02]  /*24280*/  MOV R2, 0x242a0 ;  /* 0x000242a000027802 */ /* 0x000fe40000000f00 */
[----:B-1----:R-:W-:Y:S05]  /*24290*/  CALL.REL.NOINC `($__internal_40_$__cuda_sm70_shflsync_up_p) ;  /* 0x0000370000007944 */ /* 0x002fea0003c00000 */
[----:B------:R-:W-:Y:S01]  /*242a0*/  MOV R0, R4 ;  /* 0x0000000400007202 */ /* 0x000fe20000000f00 */
[----:B------:R-:W-:Y:S05]  /*242b0*/  BRA `(.L_x_2490) ;  /* 0xfffdc18000007947 */ /* 0x000fea000383ffff */
.L_x_2229:
[----:B------:R-:W-:Y:S01]  /*242c0*/  IMAD.MOV.U32 R0, RZ, RZ, R5 ;  /* 0x000000ffff007224 */ /* 0x000fe200078e0005 */
[----:B------:R-:W-:Y:S02]  /*242d0*/  MOV R3, 0x2 ;  /* 0x0000000200037802 */ /* 0x000fe40000000f00 */
[----:B------:R-:W-:Y:S02]  /*242e0*/  MOV R2, 0x24300 ;  /* 0x0002430000027802 */ /* 0x000fe40000000f00 */
[----:B-1----:R-:W-:Y:S05]  /*242f0*/  CALL.REL.NOINC `($__internal_40_$__cuda_sm70_shflsync_up_p) ;  /* 0x000036a000007944 */ /* 0x002fea0003c00000 */
[----:B------:R-:W-:Y:S01]  /*24300*/  SEL R4, R4, RZ, P4 ;  /* 0x000000ff04047207 */ /* 0x000fe20002000000 */
[----:B------:R-:W-:Y:S01]  /*24310*/  IMAD.MOV.U32 R3, RZ, RZ, 0x4 ;  /* 0x00000004ff037424 */ /* 0x000fe200078e00ff */
[----:B------:R-:W-:-:S03]  /*24320*/  MOV R2, 0x24350 ;  /* 0x0002435000027802 */ /* 0x000fc60000000f00 */
[----:B------:R-:W-:Y:S02]  /*24330*/  IMAD.IADD R0, R5, 0x1, R4 ;  /* 0x0000000105007824 */ /* 0x000fe400078e0204 */
[----:B------:R-:W-:Y:S05]  /*24340*/  CALL.REL.NOINC `($__internal_40_$__cuda_sm70_shflsync_up_p) ;  /* 0x0000365000007944 */ /* 0x000fea0003c00000 */
        /* <DEDUP_REMOVED lines=12> */
[----:B------:R-:W-:Y:S02]  /*24410*/  MOV R33, 0x1f ;  /* 0x0000001f00217802 */ /* 0x000fe40000000f00 */
[----:B------:R-:W-:Y:S01]  /*24420*/  MOV R3, 0x24460 ;  /* 0x0002446000037802 */ /* 0x000fe20000000f00 */
[----:B------:R-:W-:-:S04]  /*24430*/  IMAD.IADD R4, R0, 0x1, R4 ;  /* 0x0000000100047824 */ /* 0x000fc800078e0204 */
[----:B------:R-:W-:Y:S02]  /*24440*/  IMAD.MOV.U32 R34, RZ, RZ, R4 ;  /* 0x000000ffff227224 */ /* 0x000fe400078e0004 */
[----:B------:R-:W-:Y:S05]  /*24450*/  CALL.REL.NOINC `($__internal_39_$__cuda_sm70_shflsync_idx_p) ;  /* 0x000034e000007944 */ /* 0x000fea0003c00000 */
[----:B------:R-:W-:Y:S01]  /*24460*/  MOV R0, R35 ;  /* 0x0000002300007202 */ /* 0x000fe20000000f00 */
[----:B------:R-:W-:Y:S05]  /*24470*/  BRA `(.L_x_2491) ;  /* 0xfffdc0c000007947 */ /* 0x000fea000383ffff */
.L_x_2231:
[----:B------:R-:W-:Y:S02]  /*24480*/  SEL R0, RZ, 0x1, P0 ;  /* 0x00000001ff007807 */ /* 0x000fe40000000000 */
[----:B------:R-:W-:Y:S02]  /*24490*/  MOV R2, 0x244b0 ;  /* 0x000244b000027802 */ /* 0x000fe40000000f00 */
[----:B-1----:R-:W-:Y:S05]  /*244a0*/  CALL.REL.NOINC `($__internal_41_$__cuda_sm70_votesync_ballot) ;  /* 0x0000355000007944 */ /* 0x002fea0003c00000 */
[----:B------:R-:W-:Y:S01]  /*244b0*/  MOV R6, R0 ;  /* 0x0000000000067202 */ /* 0x000fe20000000f00 */
[----:B------:R-:W-:Y:S05]  /*244c0*/  BRA `(.L_x_2492) ;  /* 0xfffdc10000007947 */ /* 0x000fea000383ffff */
.L_x_2232:
[----:B------:R-:W-:Y:S01]  /*244d0*/  IMAD.MOV.U32 R34, RZ, RZ, R9 ;  /* 0x000000ffff227224 */ /* 0x000fe200078e0009 */
[----:B------:R-:W-:Y:S01]  /*244e0*/  MOV R2, R0 ;  /* 0x0000000000027202 */ /* 0x000fe20000000f00 */
[----:B------:R-:W-:Y:S01]  /*244f0*/  IMAD.MOV.U32 R33, RZ, RZ, 0x1f ;  /* 0x0000001fff217424 */ /* 0x000fe200078e00ff */
[----:B------:R-:W-:Y:S02]  /*24500*/  MOV R3, 0x24520 ;  /* 0x0002452000037802 */ /* 0x000fe40000000f00 */
[----:B------:R-:W-:Y:S05]  /*24510*/  CALL.REL.NOINC `($__internal_39_$__cuda_sm70_shflsync_idx_p) ;  /* 0x0000342000007944 */ /* 0x000fea0003c00000 */
[----:B------:R-:W-:Y:S01]  /*24520*/  IMAD.MOV.U32 R12, RZ, RZ, R35 ;  /* 0x000000ffff0c7224 */ /* 0x000fe200078e0023 */
[----:B------:R-:W-:Y:S01]  /*24530*/  MOV R34, R8 ;  /* 0x0000000800227202 */ /* 0x000fe20000000f00 */
[----:B------:R-:W-:Y:S01]  /*24540*/  IMAD.MOV.U32 R5, RZ, RZ, RZ ;  /* 0x000000ffff057224 */ /* 0x000fe200078e00ff */
[----:B------:R-:W-:Y:S01]  /*24550*/  MOV R2, R0 ;  /* 0x0000000000027202 */ /* 0x000fe20000000f00 */
[----:B------:R-:W-:Y:S01]  /*24560*/  IMAD.MOV.U32 R33, RZ, RZ, 0x1f ;  /* 0x0000001fff217424 */ /* 0x000fe200078e00ff */
[----:B------:R-:W-:-:S02]  /*24570*/  MOV R3, 0x24590 ;  /* 0x0002459000037802 */ /* 0x000fc40000000f00 */
[----:B------:R-:W-:Y:S05]  /*24580*/  CALL.REL.NOINC `($__internal_39_$__cuda_sm70_shflsync_idx_p) ;  /* 0x000033b000007944 */ /* 0x000fea0003c00000 */
[----:B------:R-:W-:Y:S01]  /*24590*/  MOV R9, R35 ;  /* 0x0000002300097202 */ /* 0x000fe20000000f00 */
[----:B------:R-:W-:Y:S05]  /*245a0*/  BRA `(.L_x_2493) ;  /* 0xfffdc08000007947 */ /* 0x000fea000383ffff */
.L_x_2235:
[----:B------:R-:W-:Y:S01]  /*245b0*/  IMAD.MOV.U32 R34, RZ, RZ, R4 ;  /* 0x000000ffff227224 */ /* 0x000fe200078e0004 */
[----:B------:R-:W-:Y:S01]  /*245c0*/  MOV R2, R0 ;  /* 0x0000000000027202 */ /* 0x000fe20000000f00 */
[----:B------:R-:W-:Y:S01]  /*245d0*/  IMAD.MOV.U32 R33, RZ, RZ, 0x1f ;  /* 0x0000001fff217424 */ /* 0x000fe200078e00ff */
[----:B------:R-:W-:-:S02]  /*245e0*/  MOV R3, 0x24600 ;  /* 0x0002460000037802 */ /* 0x000fc40000000f00 */
[----:B--23--:R-:W-:Y:S05]  /*245f0*/  CALL.REL.NOINC `($__internal_39_$__cuda_sm70_shflsync_idx_p) ;  /* 0x0000334000007944 */ /* 0x00cfea0003c00000 */
[----:B------:R-:W-:Y:S01]  /*24600*/  MOV R5, R35 ;  /* 0x0000002300057202 */ /* 0x000fe20000000f00 */
[----:B------:R-:W-:Y:S05]  /*24610*/  BRA `(.L_x_2234) ;  /* 0xfffdc07000007947 */ /* 0x000fea000383ffff */
.L_x_2290:
[----:B------:R-:W-:Y:S01]  /*24620*/  IMAD.MOV.U32 R34, RZ, RZ, R12 ;  /* 0x000000ffff227224 */ /* 0x000fe200078e000c */
[----:B------:R-:W-:Y:S01]  /*24630*/  MOV R2, RZ ;  /* 0x000000ff00027202 */ /* 0x000fe20000000f00 */
[----:B------:R-:W-:Y:S01]  /*24640*/  IMAD.MOV.U32 R33, RZ, RZ, 0x181f ;  /* 0x0000181fff217424 */ /* 0x000fe200078e00ff */
[----:B------:R-:W-:-:S02]  /*24650*/  MOV R3, 0x24670 ;  /* 0x0002467000037802 */ /* 0x000fc40000000f00 */
[----:B-----5:R-:W-:Y:S05]  /*24660*/  CALL.REL.NOINC `($__internal_39_$__cuda_sm70_shflsync_idx_p) ;  /* 0x000032d000007944 */ /* 0x020fea0003c00000 */
[----:B------:R-:W-:Y:S01]  /*24670*/  MOV R4, R35 ;  /* 0x0000002300047202 */ /* 0x000fe20000000f00 */
[----:B------:R-:W-:Y:S05]  /*24680*/  BRA `(.L_x_2494) ;  /* 0xfffe44c000007947 */ /* 0x000fea000383ffff */
.L_x_2291:
[----:B------:R-:W-:Y:S01]  /*24690*/  IMAD.MOV.U32 R34, RZ, RZ, R13 ;  /* 0x000000ffff227224 */ /* 0x000fe200078e000d */
[----:B------:R-:W-:Y:S01]  /*246a0*/  MOV R2, RZ ;  /* 0x000000ff00027202 */ /* 0x000fe20000000f00 */
[----:B------:R-:W-:Y:S01]  /*246b0*/  IMAD.MOV.U32 R33, RZ, RZ, 0x181f ;  /* 0x0000181fff217424 */ /* 0x000fe200078e00ff */
[----:B------:R-:W-:-:S02]  /*246c0*/  MOV R3, 0x246e0 ;  /* 0x000246e000037802 */ /* 0x000fc40000000f00 */
[----:B-12--5:R-:W-:Y:S05]  /*246d0*/  CALL.REL.NOINC `($__internal_39_$__cuda_sm70_shflsync_idx_p) ;  /* 0x0000326000007944 */ /* 0x026fea0003c00000 */
[----:B------:R-:W-:Y:S01]  /*246e0*/  MOV R0, R35 ;  /* 0x0000002300007202 */ /* 0x000fe20000000f00 */
[----:B------:R-:W-:Y:S05]  /*246f0*/  BRA `(.L_x_2495) ;  /* 0xfffe447000007947 */ /* 0x000fea000383ffff */
.L_x_2294:
[----:B------:R-:W-:Y:S01]  /*24700*/  IMAD.MOV.U32 R34, RZ, RZ, R12 ;  /* 0x000000ffff227224 */ /* 0x000fe200078e000c */
[----:B--2---:R-:W-:Y:S01]  /*24710*/  MOV R2, 0x1 ;  /* 0x0000000100027802 */ /* 0x004fe20000000f00 */
[----:B------:R-:W-:Y:S01]  /*24720*/  IMAD.MOV.U32 R33, RZ, RZ, 0x181f ;  /* 0x0000181fff217424 */ /* 0x000fe200078e00ff */
[----:B------:R-:W-:-:S02]  /*24730*/  MOV R3, 0x24750 ;  /* 0x0002475000037802 */ /* 0x000fc40000000f00 */
[----:B-1-345:R-:W-:Y:S05]  /*24740*/  CALL.REL.NOINC `($__internal_39_$__cuda_sm70_shflsync_idx_p) ;  /* 0x000031f000007944 */ /* 0x03afea0003c00000 */
[----:B------:R-:W-:Y:S01]  /*24750*/  IMAD.MOV.U32 R4, RZ, RZ, R35 ;  /* 0x000000ffff047224 */ /* 0x000fe200078e0023 */
[----:B------:R-:W-:Y:S01]  /*24760*/  MOV R2, 0x1 ;  /* 0x0000000100027802 */ /* 0x000fe20000000f00 */
[----:B------:R-:W-:Y:S01]  /*24770*/  IMAD.MOV.U32 R34, RZ, RZ, R13 ;  /* 0x000000ffff227224 */ /* 0x000fe200078e000d */
[----:B------:R-:W-:-:S02]  /*24780*/  MOV R33, 0x181f ;  /* 0x0000181f00217802 */ /* 0x000fc40000000f00 */
[----:B------:R-:W-:Y:S02]  /*24790*/  MOV R3, 0x247b0 ;  /* 0x000247b000037802 */ /* 0x000fe40000000f00 */
[----:B------:R-:W-:Y:S05]  /*247a0*/  CALL.REL.NOINC `($__internal_39_$__cuda_sm70_shflsync_idx_p) ;  /* 0x0000319000007944 */ /* 0x000fea0003c00000 */
[----:B------:R-:W-:Y:S01]  /*247b0*/  MOV R0, R35 ;  /* 0x0000002300007202 */ /* 0x000fe20000000f00 */
[----:B------:R-:W-:Y:S05]  /*247c0*/  BRA `(.L_x_2496) ;  /* 0xfffe44e000007947 */ /* 0x000fea000383ffff */
.L_x_2297:
[----:B------:R-:W-:Y:S01]  /*247d0*/  IMAD.MOV.U32 R34, RZ, RZ, R12 ;  /* 0x000000ffff227224 */ /* 0x000fe200078e000c */
[----:B-1----:R-:W-:Y:S01]  /*247e0*/  MOV R2, 0x2 ;  /* 0x0000000200027802 */ /* 0x002fe20000000f00 */
[----:B------:R-:W-:Y:S01]  /*247f0*/  IMAD.MOV.U32 R33, RZ, RZ, 0x181f ;  /* 0x0000181fff217424 */ /* 0x000fe200078e00ff */
[----:B------:R-:W-:Y:S02]  /*24800*/  MOV R3, 0x24820 ;  /* 0x0002482000037802 */ /* 0x000fe40000000f00 */
[----:B--2345:R-:W-:Y:S05]  /*24810*/  CALL.REL.NOINC `($__internal_39_$__cuda_sm70_shflsync_idx_p) ;  /* 0x0000312000007944 */ /* 0x03cfea0003c00000 */
[----:B------:R-:W-:Y:S01]  /*24820*/  MOV R4, R35 ;  /* 0x0000002300047202 */ /* 0x000fe20000000f00 */
[----:B------:R-:W-:Y:S05]  /*24830*/  BRA `(.L_x_2497) ;  /* 0xfffe45a000007947 */ /* 0x000fea000383ffff */
.L_x_2298:
[----:B------:R-:W-:Y:S01]  /*24840*/  IMAD.MOV.U32 R34, RZ, RZ, R13 ;  /* 0x000000ffff227224 */ /* 0x000fe200078e000d */
[----:B------:R-:W-:Y:S01]  /*24850*/  MOV R2, 0x2 ;  /* 0x0000000200027802 */ /* 0x000fe20000000f00 */
[----:B------:R-:W-:Y:S01]  /*24860*/  IMAD.MOV.U32 R33, RZ, RZ, 0x181f ;  /* 0x0000181fff217424 */ /* 0x000fe200078e00ff */
[----:B------:R-:W-:Y:S02]  /*24870*/  MOV R3, 0x24890 ;  /* 0x0002489000037802 */ /* 0x000fe40000000f00 */
[----:B-12345:R-:W-:Y:S05]  /*24880*/  CALL.REL.NOINC `($__internal_39_$__cuda_sm70_shflsync_idx_p) ;  /* 0x000030b000007944 */ /* 0x03efea0003c00000 */
[----:B------:R-:W-:Y:S01]  /*24890*/  MOV R0, R35 ;  /* 0x0000002300007202 */ /* 0x000fe20000000f00 */
[----:B------:R-:W-:Y:S05]  /*248a0*/  BRA `(.L_x_2498) ;  /* 0xfffe455000007947 */ /* 0x000fea000383ffff */
.L_x_2301:
[----:B------:R-:W-:Y:S01]  /*248b0*/  IMAD.MOV.U32 R34, RZ, RZ, R12 ;  /* 0x000000ffff227224 */ /* 0x000fe200078e000c */
[----:B-1----:R-:W-:Y:S01]  /*248c0*/  MOV R2, 0x3 ;  /* 0x0000000300027802 */ /* 0x002fe20000000f00 */
[----:B------:R-:W-:Y:S01]  /*248d0*/  IMAD.MOV.U32 R33, RZ, RZ, 0x181f ;  /* 0x0000181fff217424 */ /* 0x000fe200078e00ff */
[----:B------:R-:W-:-:S02]  /*248e0*/  MOV R3, 0x24900 ;  /* 0x0002490000037802 */ /* 0x000fc40000000f00 */
[----:B--2345:R-:W-:Y:S05]  /*248f0*/  CALL.REL.NOINC `($__internal_39_$__cuda_sm70_shflsync_idx_p) ;  /* 0x0000304000007944 */ /* 0x03cfea0003c00000 */
        /* <DEDUP_REMOVED lines=8> */
.L_x_2304:
[----:B------:R-:W-:Y:S01]  /*24980*/  IMAD.MOV.U32 R34, RZ, RZ, R5 ;  /* 0x000000ffff227224 */ /* 0x000fe200078e0005 */
[----:B------:R-:W-:Y:S01]  /*24990*/  MOV R2, RZ ;  /* 0x000000ff00027202 */ /* 0x000fe20000000f00 */
[----:B------:R-:W-:Y:S01]  /*249a0*/  IMAD.MOV.U32 R33, RZ, RZ, 0x181f ;  /* 0x0000181fff217424 */ /* 0x000fe200078e00ff */
[----:B------:R-:W-:Y:S02]  /*249b0*/  MOV R3, 0x249d0 ;  /* 0x000249d000037802 */ /* 0x000fe40000000f00 */
[----:B------:R-:W-:Y:S05]  /*249c0*/  CALL.REL.NOINC `($__internal_39_$__cuda_sm70_shflsync_idx_p) ;  /* 0x00002f7000007944 */ /* 0x000fea0003c00000 */
[----:B------:R-:W-:Y:S01]  /*249d0*/  MOV R4, R35 ;  /* 0x0000002300047202 */ /* 0x000fe20000000f00 */
[----:B------:R-:W-:Y:S05]  /*249e0*/  BRA `(.L_x_2500) ;  /* 0xfffe505000007947 */ /* 0x000fea000383ffff */
.L_x_2305:
[----:B------:R-:W-:Y:S01]  /*249f0*/  IMAD.MOV.U32 R34, RZ, RZ, R14 ;  /* 0x000000ffff227224 */ /* 0x000fe200078e000e */
[----:B------:R-:W-:Y:S01]  /*24a00*/  MOV R2, RZ ;  /* 0x000000ff00027202 */ /* 0x000fe20000000f00 */
[----:B------:R-:W-:Y:S01]  /*24a10*/  IMAD.MOV.U32 R33, RZ, RZ, 0x181f ;  /* 0x0000181fff217424 */ /* 0x000fe200078e00ff */
[----:B------:R-:W-:Y:S02]  /*24a20*/  MOV R3, 0x24a40 ;  /* 0x00024a4000037802 */ /* 0x000fe40000000f00 */
[----:B-12---:R-:W-:Y:S05]  /*24a30*/  CALL.REL.NOINC `($__internal_39_$__cuda_sm70_shflsync_idx_p) ;  /* 0x00002f0000007944 */ /* 0x006fea0003c00000 */
[----:B------:R-:W-:Y:S01]  /*24a40*/  IADD3 R6, P1, R35, R15, RZ ;  /* 0x0000000f23067210 */ /* 0x000fe20007f3e0ff */
[----:B------:R-:W-:Y:S01]  /*24a50*/  IMAD.MOV.U32 R34, RZ, RZ, R5 ;  /* 0x000000ffff227224 */ /* 0x000fe200078e0005 */
[----:B------:R-:W-:Y:S01]  /*24a60*/  ISETP.GE.AND P0, PT, R200, c[0x0][0x1d4], PT ;  /* 0x00007500c8007a0c */ /* 0x000fe20003f06270 */
[----:B------:R-:W-:-:S02]  /*24a70*/  IMAD.MOV.U32 R33, RZ, RZ, 0x181f ;  /* 0x0000181fff217424 */ /* 0x000fc400078e00ff */
[----:B------:R-:W-:Y:S01]  /*24a80*/  IMAD.X R7, R4, 0x1, R16, P1 ;  /* 0x0000000104077824 */ /* 0x000fe200008e0610 */
[----:B------:R-:W-:Y:S02]  /*24a90*/  IADD3 R8, P1, R35, R17, RZ ;  /* 0x0000001123087210 */ /* 0x000fe40007f3e0ff */
[----:B------:R-:W-:-:S03]  /*24aa0*/  SEL R13, RZ, 0x10, P0 ;  /* 0x00000010ff0d7807 */ /* 0x000fc60000000000 */
[----:B------:R-:W-:Y:S01]  /*24ab0*/  IMAD.X R9, R4, 0x1, R19, P1 ;  /* 0x0000000104097824 */ /* 0x000fe200008e0613 */
[----:B------:R-:W-:-:S03]  /*24ac0*/  IADD3 R2, P1, R35, R20, RZ ;  /* 0x0000001423027210 */ /* 0x000fc60007f3e0ff */
        /* <DEDUP_REMOVED lines=13> */
[----:B-1----:R-:W-:Y:S05]  /*24ba0*/  CALL.REL.NOINC `($__internal_39_$__cuda_sm70_shflsync_idx_p) ;  /* 0x00002d9000007944 */ /* 0x002fea0003c00000 */
        /* <DEDUP_REMOVED lines=8> */
.L_x_2310:
[----:B------:R-:W-:Y:S01]  /*24c30*/  IMAD.MOV.U32 R34, RZ, RZ, R26 ;  /* 0x000000ffff227224 */ /* 0x000fe200078e001a */
[----:B------:R-:W-:Y:S01]  /*24c40*/  MOV R2, RZ ;  /* 0x000000ff00027202 */ /* 0x000fe20000000f00 */
[----:B------:R-:W-:Y:S01]  /*24c50*/  IMAD.MOV.U32 R33, RZ, RZ, 0x1c1f ;  /* 0x00001c1fff217424 */ /* 0x000fe200078e00ff */
[----:B------:R-:W-:Y:S02]  /*24c60*/  MOV R3, 0x24c80 ;  /* 0x00024c8000037802 */ /* 0x000fe40000000f00 */
[----:B------:R-:W-:Y:S05]  /*24c70*/  CALL.REL.NOINC `($__internal_39_$__cuda_sm70_shflsync_idx_p) ;  /* 0x00002cc000007944 */ /* 0x000fea0003c00000 */
[----:B------:R-:W-:Y:S01]  /*24c80*/  MOV R5, R35 ;  /* 0x0000002300057202 */ /* 0x000fe20000000f00 */
[----:B------:R-:W-:Y:S05]  /*24c90*/  BRA `(.L_x_2502) ;  /* 0xfffe52f000007947 */ /* 0x000fea000383ffff */
.L_x_2311:
[----:B------:R-:W-:Y:S01]  /*24ca0*/  IMAD.MOV.U32 R34, RZ, RZ, R27 ;  /* 0x000000ffff227224 */ /* 0x000fe200078e001b */
[----:B------:R-:W-:Y:S01]  /*24cb0*/  MOV R2, RZ ;  /* 0x000000ff00027202 */ /* 0x000fe20000000f00 */
[----:B------:R-:W-:Y:S01]  /*24cc0*/  IMAD.MOV.U32 R33, RZ, RZ, 0x1c1f ;  /* 0x00001c1fff217424 */ /* 0x000fe200078e00ff */
[----:B------:R-:W-:Y:S02]  /*24cd0*/  MOV R3, 0x24cf0 ;  /* 0x00024cf000037802 */ /* 0x000fe40000000f00 */
[----:B-12---:R-:W-:Y:S05]  /*24ce0*/  CALL.REL.NOINC `($__internal_39_$__cuda_sm70_shflsync_idx_p) ;  /* 0x00002c5000007944 */ /* 0x006fea0003c00000 */
[----:B------:R-:W-:Y:S01]  /*24cf0*/  IMAD.MOV.U32 R34, RZ, RZ, R13 ;  /* 0x000000ffff227224 */ /* 0x000fe200078e000d */
[----:B------:R-:W-:Y:S01]  /*24d00*/  MOV R33, 0x1c1f ;  /* 0x00001c1f00217802 */ /* 0x000fe20000000f00 */
[----:B------:R-:W-:Y:S01]  /*24d10*/  IMAD.MOV.U32 R2, RZ, RZ, RZ ;  /* 0x000000ffff027224 */ /* 0x000fe200078e00ff */
[----:B------:R-:W-:-:S02]  /*24d20*/  MOV R4, R35 ;  /* 0x0000002300047202 */ /* 0x000fc40000000f00 */
[----:B------:R-:W-:Y:S02]  /*24d30*/  MOV R3, 0x24d50 ;  /* 0x00024d5000037802 */ /* 0x000fe40000000f00 */
[----:B------:R-:W-:Y:S05]  /*24d40*/  CALL.REL.NOINC `($__internal_39_$__cuda_sm70_shflsync_idx_p) ;  /* 0x00002bf000007944 */ /* 0x000fea0003c00000 */
[----:B------:R-:W-:Y:S01]  /*24d50*/  IMAD.MOV.U32 R12, RZ, RZ, R35 ;  /* 0x000000ffff0c7224 */ /* 0x000fe200078e0023 */
[----:B------:R-:W-:Y:S01]  /*24d60*/  MOV R2, RZ ;  /* 0x000000ff00027202 */ /* 0x000fe20000000f00 */
[----:B------:R-:W-:Y:S01]  /*24d70*/  IMAD.MOV.U32 R34, RZ, RZ, R32 ;  /* 0x000000ffff227224 */ /* 0x000fe200078e0020 */
[----:B------:R-:W-:Y:S02]  /*24d80*/  MOV R33, 0x1c1f ;  /* 0x00001c1f00217802 */ /* 0x000fe40000000f00 */
[----:B------:R-:W-:Y:S02]  /*24d90*/  MOV R3, 0x24db0 ;  /* 0x00024db000037802 */ /* 0x000fe40000000f00 */
[----:B------:R-:W-:Y:S05]  /*24da0*/  CALL.REL.NOINC `($__internal_39_$__cuda_sm70_shflsync_idx_p) ;  /* 0x00002b9000007944 */ /* 0x000fea0003c00000 */
[----:B------:R-:W-:Y:S01]  /*24db0*/  MOV R0, R35 ;  /* 0x0000002300007202 */ /* 0x000fe20000000f00 */
[----:B------:R-:W-:Y:S05]  /*24dc0*/  BRA `(.L_x_2503) ;  /* 0xfffe520000007947 */ /* 0x000fea000383ffff */
.L_x_2314:
[----:B------:R-:W-:Y:S01]  /*24dd0*/  IMAD.MOV.U32 R34, RZ, RZ, R26 ;  /* 0x000000ffff227224 */ /* 0x000fe200078e001a */
[----:B------:R-:W-:Y:S01]  /*24de0*/  MOV R2, 0x1 ;  /* 0x0000000100027802 */ /* 0x000fe20000000f00 */
[----:B------:R-:W-:Y:S01]  /*24df0*/  IMAD.MOV.U32 R33, RZ, RZ, 0x1c1f ;  /* 0x00001c1fff217424 */ /* 0x000fe200078e00ff */
[----:B------:R-:W-:Y:S02]  /*24e00*/  MOV R3, 0x24e20 ;  /* 0x00024e2000037802 */ /* 0x000fe40000000f00 */
[----:B---3--:R-:W-:Y:S05]  /*24e10*/  CALL.REL.NOINC `($__internal_39_$__cuda_sm70_shflsync_idx_p) ;  /* 0x00002b2000007944 */ /* 0x008fea0003c00000 */
[----:B------:R-:W-:Y:S01]  /*24e20*/  IMAD.MOV.U32 R5, RZ, RZ, R35 ;  /* 0x000000ffff057224 */ /* 0x000fe200078e0023 */
[----:B------:R-:W-:Y:S01]  /*24e30*/  MOV R2, 0x1 ;  /* 0x0000000100027802 */ /* 0x000fe20000000f00 */
[----:B------:R-:W-:Y:S01]  /*24e40*/  IMAD.MOV.U32 R34, RZ, RZ, R27 ;  /* 0x000000ffff227224 */ /* 0x000fe200078e001b */
[----:B------:R-:W-:-:S02]  /*24e50*/  MOV R33, 0x1c1f ;  /* 0x00001c1f00217802 */ /* 0x000fc40000000f00 */
[----:B------:R-:W-:Y:S02]  /*24e60*/  MOV R3, 0x24e80 ;  /* 0x00024e8000037802 */ /* 0x000fe40000000f00 */
[----:B------:R-:W-:Y:S05]  /*24e70*/  CALL.REL.NOINC `($__internal_39_$__cuda_sm70_shflsync_idx_p) ;  /* 0x00002ac000007944 */ /* 0x000fea0003c00000 */
[----:B------:R-:W-:Y:S01]  /*24e80*/  IMAD.MOV.U32 R34, RZ, RZ, R13 ;  /* 0x000000ffff227224 */ /* 0x000fe200078e000d */
[----:B------:R-:W-:Y:S01]  /*24e90*/  MOV R33, 0x1c1f ;  /* 0x00001c1f00217802 */ /* 0x000fe20000000f00 */
[----:B------:R-:W-:Y:S01]  /*24ea0*/  IMAD.MOV.U32 R2, RZ, RZ, 0x1 ;  /* 0x00000001ff027424 */ /* 0x000fe200078e00ff */
[----:B------:R-:W-:Y:S02]  /*24eb0*/  MOV R4, R35 ;  /* 0x0000002300047202 */ /* 0x000fe40000000f00 */
[----:B------:R-:W-:Y:S02]  /*24ec0*/  MOV R3, 0x24ee0 ;  /* 0x00024ee000037802 */ /* 0x000fe40000000f00 */
[----:B------:R-:W-:Y:S05]  /*24ed0*/  CALL.REL.NOINC `($__internal_39_$__cuda_sm70_shflsync_idx_p) ;  /* 0x00002a6000007944 */ /* 0x000fea0003c00000 */
[----:B------:R-:W-:Y:S01]  /*24ee0*/  IMAD.MOV.U32 R12, RZ, RZ, R35 ;  /* 0x000000ffff0c7224 */ /* 0x000fe200078e0023 */
[----:B------:R-:W-:Y:S01]  /*24ef0*/  MOV R2, 0x1 ;  /* 0x0000000100027802 */ /* 0x000fe20000000f00 */
[----:B------:R-:W-:Y:S01]  /*24f00*/  IMAD.MOV.U32 R34, RZ, RZ, R32 ;  /* 0x000000ffff227224 */ /* 0x000fe200078e0020 */
[----:B------:R-:W-:Y:S02]  /*24f10*/  MOV R33, 0x1c1f ;  /* 0x00001c1f00217802 */ /* 0x000fe40000000f00 */
[----:B------:R-:W-:-:S02]  /*24f20*/  MOV R3, 0x24f40 ;  /* 0x00024f4000037802 */ /* 0x000fc40000000f00 */
[----:B------:R-:W-:Y:S05]  /*24f30*/  CALL.REL.NOINC `($__internal_39_$__cuda_sm70_shflsync_idx_p) ;  /* 0x00002a0000007944 */ /* 0x000fea0003c00000 */
[----:B------:R-:W-:Y:S01]  /*24f40*/  MOV R0, R35 ;  /* 0x0000002300007202 */ /* 0x000fe20000000f00 */
[----:B------:R-:W-:Y:S05]  /*24f50*/  BRA `(.L_x_2504) ;  /* 0xfffe58b000007947 */ /* 0x000fea000383ffff */
.L_x_2339:
[----:B------:R-:W-:Y:S01]  /*24f60*/  IMAD.MOV.U32 R34, RZ, RZ, R22 ;  /* 0x000000ffff227224 */ /* 0x000fe200078e0016 */
[----:B------:R-:W-:Y:S01]  /*24f70*/  MOV R2, RZ ;  /* 0x000000ff00027202 */ /* 0x000fe20000000f00 */
[----:B------:R-:W-:Y:S01]  /*24f80*/  IMAD.MOV.U32 R33, RZ, RZ, 0x1c1f ;  /* 0x00001c1fff217424 */ /* 0x000fe200078e00ff */
[----:B------:R-:W-:-:S02]  /*24f90*/  MOV R3, 0x24fb0 ;  /* 0x00024fb000037802 */ /* 0x000fc40000000f00 */
[----:B------:R-:W-:Y:S05]  /*24fa0*/  CALL.REL.NOINC `($__internal_39_$__cuda_sm70_shflsync_idx_p) ;  /* 0x0000299000007944 */ /* 0x000fea0003c00000 */
[----:B------:R-:W-:Y:S01]  /*24fb0*/  MOV R0, R35 ;  /* 0x0000002300007202 */ /* 0x000fe20000000f00 */
[----:B------:R-:W-:Y:S05]  /*24fc0*/  BRA `(.L_x_2505) ;  /* 0xfffe850000007947 */ /* 0x000fea000383ffff */
.L_x_2340:
[----:B------:R-:W-:Y:S01]  /*24fd0*/  IMAD.MOV.U32 R34, RZ, RZ, R23 ;  /* 0x000000ffff227224 */ /* 0x000fe200078e0017 */
[----:B------:R-:W-:Y:S01]  /*24fe0*/  MOV R2, RZ ;  /* 0x000000ff00027202 */ /* 0x000fe20000000f00 */
[----:B------:R-:W-:Y:S01]  /*24ff0*/  IMAD.MOV.U32 R33, RZ, RZ, 0x1c1f ;  /* 0x00001c1fff217424 */ /* 0x000fe200078e00ff */
[----:B------:R-:W-:-:S02]  /*25000*/  MOV R3, 0x25020 ;  /* 0x0002502000037802 */ /* 0x000fc40000000f00 */
[----:B-12---:R-:W-:Y:S05]  /*25010*/  CALL.REL.NOINC `($__internal_39_$__cuda_sm70_shflsync_idx_p) ;  /* 0x0000292000007944 */ /* 0x006fea0003c00000 */
[----:B------:R-:W-:Y:S01]  /*25020*/  IMAD.MOV.U32 R34, RZ, RZ, R21 ;  /* 0x000000ffff227224 */ /* 0x000fe200078e0015 */
[----:B------:R-:W-:Y:S01]  /*25030*/  MOV R2, RZ ;  /* 0x000000ff00027202 */ /* 0x000fe20000000f00 */
[----:B------:R-:W-:Y:S01]  /*25040*/  IMAD.MOV.U32 R33, RZ, RZ, 0x1c1f ;  /* 0x00001c1fff217424 */ /* 0x000fe200078e00ff */
[----:B------:R-:W-:Y:S01]  /*25050*/  MOV R8, R35 ;  /* 0x0000002300087202 */ /* 0x000fe20000000f00 */
[----:B------:R-:W-:Y:S01]  /*25060*/  IMAD.MOV.U32 R9, RZ, RZ, R0 ;  /* 0x000000ffff097224 */ /* 0x000fe200078e0000 */
[----:B------:R-:W-:-:S02]  /*25070*/  MOV R3, 0x25090 ;  /* 0x0002509000037802 */ /* 0x000fc40000000f00 */
[----:B------:R-:W-:Y:S05]  /*25080*/  CALL.REL.NOINC `($__internal_39_$__cuda_sm70_shflsync_idx_p) ;  /* 0x000028b000007944 */ /* 0x000fea0003c00000 */
[----:B------:R-:W-:Y:S01]  /*25090*/  IMAD.MOV.U32 R20, RZ, RZ, R35 ;  /* 0x000000ffff147224 */ /* 0x000fe200078e0023 */
[----:B------:R-:W-:Y:S01]  /*250a0*/  MOV R2, RZ ;  /* 0x000000ff00027202 */ /* 0x000fe20000000f00 */
[----:B------:R-:W-:Y:S01]  /*250b0*/  IMAD.MOV.U32 R34, RZ, RZ, R32 ;  /* 0x000000ffff227224 */ /* 0x000fe200078e0020 */
[----:B------:R-:W-:-:S02]  /*250c0*/  MOV R33, 0x1c1f ;  /* 0x00001c1f00217802 */ /* 0x000fc40000000f00 */
[----:B------:R-:W-:Y:S02]  /*250d0*/  MOV R3, 0x250f0 ;  /* 0x000250f000037802 */ /* 0x000fe40000000f00 */
[----:B------:R-:W-:Y:S05]  /*250e0*/  CALL.REL.NOINC `($__internal_39_$__cuda_sm70_shflsync_idx_p) ;  /* 0x0000285000007944 */ /* 0x000fea0003c00000 */
[----:B------:R-:W-:Y:S01]  /*250f0*/  MOV R3, R35 ;  /* 0x0000002300037202 */ /* 0x000fe20000000f00 */
[----:B------:R-:W-:Y:S05]  /*25100*/  BRA `(.L_x_2506) ;  /* 0xfffe841000007947 */ /* 0x000fea000383ffff */
.L_x_2343:
[----:B------:R-:W-:Y:S01]  /*25110*/  IMAD.MOV.U32 R34, RZ, RZ, R22 ;  /* 0x000000ffff227224 */ /* 0x000fe200078e0016 */
[----:B------:R-:W-:Y:S01]  /*25120*/  MOV R2, 0x1 ;  /* 0x0000000100027802 */ /* 0x000fe20000000f00 */
[----:B------:R-:W-:Y:S01]  /*25130*/  IMAD.MOV.U32 R33, RZ, RZ, 0x1c1f ;  /* 0x00001c1fff217424 */ /* 0x000fe200078e00ff */
[----:B------:R-:W-:Y:S02]  /*25140*/  MOV R3, 0x25160 ;  /* 0x0002516000037802 */ /* 0x000fe40000000f00 */
[----:B--23--:R-:W-:Y:S05]  /*25150*/  CALL.REL.NOINC `($__internal_39_$__cuda_sm70_shflsync_idx_p) ;  /* 0x000027e000007944 */ /* 0x00cfea0003c00000 */
[----:B------:R-:W-:Y:S01]  /*25160*/  IMAD.MOV.U32 R0, RZ, RZ, R35 ;  /* 0x000000ffff007224 */ /* 0x000fe200078e0023 */
[----:B------:R-:W-:Y:S01]  /*25170*/  MOV R2, 0x1 ;  /* 0x0000000100027802 */ /* 0x000fe20000000f00 */
[----:B------:R-:W-:Y:S01]  /*25180*/  IMAD.MOV.U32 R34, RZ, RZ, R23 ;  /* 0x000000ffff227224 */ /* 0x000fe200078e0017 */
[----:B------:R-:W-:Y:S02]  /*25190*/  MOV R33, 0x1c1f ;  /* 0x00001c1f00217802 */ /* 0x000fe40000000f00 */
[----:B------:R-:W-:Y:S02]  /*251a0*/  MOV R3, 0x251c0 ;  /* 0x000251c000037802 */ /* 0x000fe40000000f00 */
[----:B------:R-:W-:Y:S05]  /*251b0*/  CALL.REL.NOINC `($__internal_39_$__cuda_sm70_shflsync_idx_p) ;  /* 0x0000278000007944 */ /* 0x000fea0003c00000 */
[----:B------:R-:W-:Y:S01]  /*251c0*/  IMAD.MOV.U32 R34, RZ, RZ, R21 ;  /* 0x000000ffff227224 */ /* 0x000fe200078e0015 */
[----:B------:R-:W-:Y:S01]  /*251d0*/  MOV R2, 0x1 ;  /* 0x0000000100027802 */ /* 0x000fe20000000f00 */
[----:B------:R-:W-:Y:S01]  /*251e0*/  IMAD.MOV.U32 R33, RZ, RZ, 0x1c1f ;  /* 0x00001c1fff217424 */ /* 0x000fe200078e00ff */
[----:B------:R-:W-:Y:S01]  /*251f0*/  MOV R8, R35 ;  /* 0x0000002300087202 */ /* 0x000fe20000000f00 */
[----:B------:R-:W-:Y:S01]  /*25200*/  IMAD.MOV.U32 R9, RZ, RZ, R0 ;  /* 0x000000ffff097224 */ /* 0x000fe200078e0000 */
[----:B------:R-:W-:-:S02]  /*25210*/  MOV R3, 0x25230 ;  /* 0x0002523000037802 */ /* 0x000fc40000000f00 */
[----:B------:R-:W-:Y:S05]  /*25220*/  CALL.REL.NOINC `($__internal_39_$__cuda_sm70_shflsync_idx_p) ;  /* 0x0000271000007944 */ /* 0x000fea0003c00000 */
        /* <DEDUP_REMOVED lines=8> */
.L_x_2358:
[----:B------:R-:W-:Y:S01]  /*252b0*/  IMAD.MOV.U32 R34, RZ, RZ, R20 ;  /* 0x000000ffff227224 */ /* 0x000fe200078e0014 */
[----:B------:R-:W-:Y:S01]  /*252c0*/  MOV R2, RZ ;  /* 0x000000ff00027202 */ /* 0x000fe20000000f00 */
[----:B------:R-:W-:Y:S01]  /*252d0*/  IMAD.MOV.U32 R33, RZ, RZ, 0x181f ;  /* 0x0000181fff217424 */ /* 0x000fe200078e00ff */
[----:B------:R-:W-:Y:S02]  /*252e0*/  MOV R3, 0x25300 ;  /* 0x0002530000037802 */ /* 0x000fe40000000f00 */
[----:B-123--:R-:W-:Y:S05]  /*252f0*/  CALL.REL.NOINC `($__internal_39_$__cuda_sm70_shflsync_idx_p) ;  /* 0x0000264000007944 */ /* 0x00efea0003c00000 */
[----:B------:R-:W-:Y:S01]  /*25300*/  MOV R9, R35 ;  /* 0x0000002300097202 */ /* 0x000fe20000000f00 */
[----:B------:R-:W-:Y:S05]  /*25310*/  BRA `(.L_x_2508) ;  /* 0xfffeb73000007947 */ /* 0x000fea000383ffff */
.L_x_2359:
[----:B------:R-:W-:Y:S01]  /*25320*/  IMAD.MOV.U32 R34, RZ, RZ, R22 ;  /* 0x000000ffff227224 */ /* 0x000fe200078e0016 */
[----:B------:R-:W-:Y:S01]  /*25330*/  MOV R2, RZ ;  /* 0x000000ff00027202 */ /* 0x000fe20000000f00 */
[----:B------:R-:W-:Y:S01]  /*25340*/  IMAD.MOV.U32 R33, RZ, RZ, 0x181f ;  /* 0x0000181fff217424 */ /* 0x000fe200078e00ff */
[----:B------:R-:W-:Y:S02]  /*25350*/  MOV R3, 0x25370 ;  /* 0x0002537000037802 */ /* 0x000fe40000000f00 */
[----:B-1234-:R-:W-:Y:S05]  /*25360*/  CALL.REL.NOINC `($__internal_39_$__cuda_sm70_shflsync_idx_p) ;  /* 0x000025d000007944 */ /* 0x01efea0003c00000 */
[----:B------:R-:W-:Y:S01]  /*25370*/  ISETP.GE.AND P0, PT, R200, c[0x0][0x1d4], PT ;  /* 0x00007500c8007a0c */ /* 0x000fe20003f06270 */
[----:B------:R-:W-:Y:S01]  /*25380*/  IMAD.MOV.U32 R34, RZ, RZ, R20 ;  /* 0x000000ffff227224 */ /* 0x000fe200078e0014 */
[----:B------:R-:W-:Y:S01]  /*25390*/  IADD3 R2, P1, R35, R23, RZ ;  /* 0x0000001723027210 */ /* 0x000fe20007f3e0ff */
[----:B------:R-:W-:Y:S01]  /*253a0*/  IMAD.MOV.U32 R33, RZ, RZ, 0x181f ;  /* 0x0000181fff217424 */ /* 0x000fe200078e00ff */
[----:B------:R-:W-:-:S03]  /*253b0*/  SEL R24, RZ, 0x10, P0 ;  /* 0x00000010ff187807 */ /* 0x000fc60000000000 */
[----:B------:R-:W-:Y:S01]  /*253c0*/  IMAD.X R3, R9, 0x1, R25, P1 ;  /* 0x0000000109037824 */ /* 0x000fe200008e0619 */
[----:B------:R-:W-:-:S05]  /*253d0*/  IADD3 R16, P1, R35, R26, RZ ;  /* 0x0000001a23107210 */ /* 0x000fca0007f3e0ff */
[----:B------:R-:W-:Y:S01]  /*253e0*/  @!PT LDS RZ, [RZ] ;  /* 0x00000000fffff984 */ /* 0x000fe20000000800 */
[----:B------:R-:W-:Y:S01]  /*253f0*/  @!PT LDS RZ, [RZ] ;  /* 0x00000000fffff984 */ /* 0x000fe20000000800 */
[----:B------:R-:W-:Y:S01]  /*25400*/  @!PT LDS RZ, [RZ] ;  /* 0x00000000fffff984 */ /* 0x000fe20000000800 */
[----:B------:R1:W-:Y:S01]  /*25410*/  LDGSTS.E.BYPASS.LTC128B.128 [R144+0x6100], [R2.64], !P0 ;  /* 0x0610000002907fae */ /* 0x0003e2000c101d4c */
[----:B------:R-:W-:Y:S01]  /*25420*/  IMAD.X R17, R9, 0x1, R27, P1 ;  /* 0x0000000109117824 */ /* 0x000fe200008e061b */
[----:B------:R-:W-:-:S04]  /*25430*/  ISETP.GE.AND P0, PT, R196, c[0x0][0x1d4], PT ;  /* 0x00007500c4007a0c */ /* 0x000fc80003f06270 */
[----:B------:R-:W-:Y:S02]  /*25440*/  SEL R20, RZ, 0x10, P0 ;  /* 0x00000010ff147807 */ /* 0x000fe40000000000 */
[----:B-1----:R-:W-:-:S05]  /*25450*/  IADD3 R2, P1, R35, R28, RZ ;  /* 0x0000001c23027210 */ /* 0x002fca0007f3e0ff */
[----:B------:R-:W-:Y:S01]  /*25460*/  IMAD.X R3, R9, 0x1, R29, P1 ;  /* 0x0000000109037824 */ /* 0x000fe200008e061d */
[----:B------:R-:W-:-:S04]  /*25470*/  ISETP.GE.AND P1, PT, R202, c[0x0][0x1d4], PT ;  /* 0x00007500ca007a0c */ /* 0x000fc80003f26270 */
        /* <DEDUP_REMOVED lines=14> */
.L_x_2370:
[----:B------:R-:W-:Y:S01]  /*25560*/  IMAD.MOV.U32 R34, RZ, RZ, R6 ;  /* 0x000000ffff227224 */ /* 0x000fe200078e0006 */
[----:B------:R-:W-:Y:S01]  /*25570*/  MOV R2, RZ ;  /* 0x000000ff00027202 */ /* 0x000fe20000000f00 */
[----:B------:R-:W-:Y:S01]  /*25580*/  IMAD.MOV.U32 R33, RZ, RZ, 0x181f ;  /* 0x0000181fff217424 */ /* 0x000fe200078e00ff */
[----:B------:R-:W-:Y:S02]  /*25590*/  MOV R3, 0x255b0 ;  /* 0x000255b000037802 */ /* 0x000fe40000000f00 */
[----:B------:R-:W-:Y:S05]  /*255a0*/  CALL.REL.NOINC `($__internal_39_$__cuda_sm70_shflsync_idx_p) ;  /* 0x0000239000007944 */ /* 0x000fea0003c00000 */
[----:B------:R-:W-:Y:S01]  /*255b0*/  MOV R4, R35 ;  /* 0x0000002300047202 */ /* 0x000fe20000000f00 */
[----:B------:R-:W-:Y:S05]  /*255c0*/  BRA `(.L_x_2510) ;  /* 0xfffee4d000007947 */ /* 0x000fea000383ffff */
.L_x_2371:
[----:B------:R-:W-:Y:S01]  /*255d0*/  IMAD.MOV.U32 R34, RZ, RZ, R7 ;  /* 0x000000ffff227224 */ /* 0x000fe200078e0007 */
[----:B------:R-:W-:Y:S01]  /*255e0*/  MOV R2, RZ ;  /* 0x000000ff00027202 */ /* 0x000fe20000000f00 */
[----:B------:R-:W-:Y:S01]  /*255f0*/  IMAD.MOV.U32 R33, RZ, RZ, 0x181f ;  /* 0x0000181fff217424 */ /* 0x000fe200078e00ff */
[----:B------:R-:W-:Y:S02]  /*25600*/  MOV R3, 0x25620 ;  /* 0x0002562000037802 */ /* 0x000fe40000000f00 */
[----:B-12---:R-:W-:Y:S05]  /*25610*/  CALL.REL.NOINC `($__internal_39_$__cuda_sm70_shflsync_idx_p) ;  /* 0x0000232000007944 */ /* 0x006fea0003c00000 */
[----:B------:R-:W-:Y:S01]  /*25620*/  ISETP.GE.AND P4, PT, R200, c[0x0][0x1d4], PT ;  /* 0x00007500c8007a0c */ /* 0x000fe20003f86270 */
[----:B------:R-:W-:Y:S01]  /*25630*/  IMAD.MOV.U32 R34, RZ, RZ, R6 ;  /* 0x000000ffff227224 */ /* 0x000fe200078e0006 */
[----:B------:R-:W-:Y:S01]  /*25640*/  IADD3 R2, P0, R35, R13, RZ ;  /* 0x0000000d23027210 */ /* 0x000fe20007f1e0ff */
[----:B------:R-:W-:Y:S01]  /*25650*/  IMAD.MOV.U32 R33, RZ, RZ, 0x181f ;  /* 0x0000181fff217424 */ /* 0x000fe200078e00ff */
        /* <DEDUP_REMOVED lines=12> */
[----:B------:R-:W-:Y:S01]  /*25720*/  IMAD.X R3, R4, 0x1, R19, P0 ;  /* 0x0000000104037824 */ /* 0x000fe200000e0613 */
[----:B------:R-:W-:-:S04]  /*25730*/  ISETP.GE.AND P0, PT, R196, c[0x0][0x1d4], PT ;  /* 0x00007500c4007a0c */ /* 0x000fc80003f06270 */
[----:B------:R-:W-:-:S09]  /*25740*/  SEL R14, RZ, 0x10, P0 ;  /* 0x00000010ff0e7807 */ /* 0x000fd20000000000 */
[----:B------:R1:W-:Y:S02]  /*25750*/  LDGSTS.E.BYPASS.LTC128B.128 [R144+0x10100], [R2.64], !P0 ;  /* 0x1010000002907fae */ /* 0x0003e4000c101d4c */
[----:B-1----:R-:W-:Y:S01]  /*25760*/  IMAD.MOV.U32 R2, RZ, RZ, 0x1 ;  /* 0x00000001ff027424 */ /* 0x002fe200078e00ff */
[----:B------:R-:W-:Y:S02]  /*25770*/  MOV R3, 0x25790 ;  /* 0x0002579000037802 */ /* 0x000fe40000000f00 */
[----:B------:R-:W-:Y:S05]  /*25780*/  CALL.REL.NOINC `($__internal_39_$__cuda_sm70_shflsync_idx_p) ;  /* 0x000021b000007944 */ /* 0x000fea0003c00000 */
[----:B------:R-:W-:Y:S01]  /*25790*/  IMAD.MOV.U32 R4, RZ, RZ, R35 ;  /* 0x000000ffff047224 */ /* 0x000fe200078e0023 */
[----:B------:R-:W-:Y:S01]  /*257a0*/  MOV R2, 0x1 ;  /* 0x0000000100027802 */ /* 0x000fe20000000f00 */
[----:B------:R-:W-:Y:S01]  /*257b0*/  IMAD.MOV.U32 R34, RZ, RZ, R7 ;  /* 0x000000ffff227224 */ /* 0x000fe200078e0007 */
[----:B------:R-:W-:Y:S02]  /*257c0*/  MOV R33, 0x181f ;  /* 0x0000181f00217802 */ /* 0x000fe40000000f00 */
[----:B------:R-:W-:Y:S02]  /*257d0*/  MOV R3, 0x257f0 ;  /* 0x000257f000037802 */ /* 0x000fe40000000f00 */
[----:B------:R-:W-:Y:S05]  /*257e0*/  CALL.REL.NOINC `($__internal_39_$__cuda_sm70_shflsync_idx_p) ;  /* 0x0000215000007944 */ /* 0x000fea0003c00000 */
[----:B------:R-:W-:Y:S01]  /*257f0*/  MOV R0, R35 ;  /* 0x0000002300007202 */ /* 0x000fe20000000f00 */
[----:B------:R-:W-:Y:S05]  /*25800*/  BRA `(.L_x_2511) ;  /* 0xfffee3e000007947 */ /* 0x000fea000383ffff */
.L_x_2379:
[----:B------:R-:W-:Y:S01]  /*25810*/  MOV R2, RZ ;  /* 0x000000ff00027202 */ /* 0x000fe20000000f00 */
[----:B------:R-:W-:Y:S01]  /*25820*/  IMAD.MOV.U32 R34, RZ, RZ, R16 ;  /* 0x000000ffff227224 */ /* 0x000fe200078e0010 */
[----:B------:R-:W-:Y:S01]  /*25830*/  MOV R3, 0x25860 ;  /* 0x0002586000037802 */ /* 0x000fe20000000f00 */
[----:B------:R-:W-:Y:S02]  /*25840*/  IMAD.MOV.U32 R33, RZ, RZ, 0x181f ;  /* 0x0000181fff217424 */ /* 0x000fe400078e00ff */
[----:B-1234-:R-:W-:Y:S05]  /*25850*/  CALL.REL.NOINC `($__internal_39_$__cuda_sm70_shflsync_idx_p) ;  /* 0x000020e000007944 */ /* 0x01efea0003c00000 */
[----:B------:R-:W-:Y:S01]  /*25860*/  MOV R5, R35 ;  /* 0x0000002300057202 */ /* 0x000fe20000000f00 */
[----:B------:R-:W-:-:S05]  /*25870*/  BRA `(.L_x_2512) ;  /* 0xfffeea7000007947 */ /* 0x000fca000383ffff */
.L_x_2380:
[----:B------:R-:W-:Y:S01]  /*25880*/  MOV R2, RZ ;  /* 0x000000ff00027202 */ /* 0x000fe20000000f00 */
[----:B------:R-:W-:Y:S01]  /*25890*/  IMAD.MOV.U32 R34, RZ, RZ, R17 ;  /* 0x000000ffff227224 */ /* 0x000fe200078e0011 */
[----:B------:R-:W-:Y:S01]  /*258a0*/  MOV R3, 0x258d0 ;  /* 0x000258d000037802 */ /* 0x000fe20000000f00 */
[----:B------:R-:W-:Y:S02]  /*258b0*/  IMAD.MOV.U32 R33, RZ, RZ, 0x181f ;  /* 0x0000181fff217424 */ /* 0x000fe400078e00ff */
[----:B-1234-:R-:W-:Y:S05]  /*258c0*/  CALL.REL.NOINC `($__internal_39_$__cuda_sm70_shflsync_idx_p) ;  /* 0x0000207000007944 */ /* 0x01efea0003c00000 */
[----:B------:R-:W-:Y:S01]  /*258d0*/  LOP3.LUT P4, RZ, R205, 0x4, RZ, 0xc0, !PT ;  /* 0x00000004cdff7812 */ /* 0x000fe2000788c0ff */
[----:B------:R-:W-:Y:S01]  /*258e0*/  IMAD R4, R194, 0x6000, R10 ;  /* 0x00006000c2047824 */ /* 0x000fe200078e020a */
[----:B------:R-:W-:Y:S01]  /*258f0*/  IADD3 R2, P0, R35, R24, RZ ;  /* 0x0000001823027210 */ /* 0x000fe20007f1e0ff */
[----:B------:R-:W-:Y:S01]  /*25900*/  IMAD.MOV.U32 R34, RZ, RZ, R16 ;  /* 0x000000ffff227224 */ /* 0x000fe200078e0010 */
[----:B------:R-:W-:Y:S01]  /*25910*/  LOP3.LUT P3, RZ, R205, 0x2, RZ, 0xc0, !PT ;  /* 0x00000002cdff7812 */ /* 0x000fe2000786c0ff */
[----:B------:R-:W-:Y:S01]  /*25920*/  IMAD.MOV.U32 R33, RZ, RZ, 0x181f ;  /* 0x0000181fff217424 */ /* 0x000fe200078e00ff */
        /* <DEDUP_REMOVED lines=10> */
[----:B-1----:R-:W-:Y:S05]  /*259d0*/  IADD3 R2, P0, R35, R27, RZ ;  /* 0x0000001b23027210 */ /* 0x002fea0007f1e0ff */
[----:B------:R-:W-:Y:S01]  /*259e0*/  IMAD.X R3, R5, 0x1, R32, P0 ;  /* 0x0000000105037824 */ /* 0x000fe200000e0620 */
[----:B------:R-:W-:Y:S04]  /*259f0*/  ISETP.GE.AND P0, PT, R196, c[0x0][0x1d4], PT ;  /* 0x00007500c4007a0c */ /* 0x000fe80003f06270 */
[----:B------:R-:W-:Y:S09]  /*25a00*/  SEL R9, RZ, 0x10, P0 ;  /* 0x00000010ff097807 */ /* 0x000ff20000000000 */
[----:B------:R1:W-:Y:S02]  /*25a10*/  LDGSTS.E.BYPASS.LTC128B.128 [R4+0x4000], [R2.64], !P0 ;  /* 0x0400000002047fae */ /* 0x0003e4000c101d4c */
[----:B-1----:R-:W-:Y:S01]  /*25a20*/  MOV R3, 0x25a50 ;  /* 0x00025a5000037802 */ /* 0x002fe20000000f00 */
[----:B------:R-:W-:Y:S02]  /*25a30*/  IMAD.MOV.U32 R2, RZ, RZ, 0x1 ;  /* 0x00000001ff027424 */ /* 0x000fe400078e00ff */
[----:B------:R-:W-:Y:S05]  /*25a40*/  CALL.REL.NOINC `($__internal_39_$__cuda_sm70_shflsync_idx_p) ;  /* 0x00001ef000007944 */ /* 0x000fea0003c00000 */
[----:B------:R-:W-:Y:S01]  /*25a50*/  MOV R2, 0x1 ;  /* 0x0000000100027802 */ /* 0x000fe20000000f00 */
[----:B------:R-:W-:Y:S01]  /*25a60*/  IMAD.MOV.U32 R5, RZ, RZ, R35 ;  /* 0x000000ffff057224 */ /* 0x000fe200078e0023 */
[----:B------:R-:W-:Y:S01]  /*25a70*/  MOV R33, 0x181f ;  /* 0x0000181f00217802 */ /* 0x000fe20000000f00 */
[----:B------:R-:W-:Y:S01]  /*25a80*/  IMAD.MOV.U32 R34, RZ, RZ, R17 ;  /* 0x000000ffff227224 */ /* 0x000fe200078e0011 */
[----:B------:R-:W-:Y:S02]  /*25a90*/  MOV R3, 0x25ab0 ;  /* 0x00025ab000037802 */ /* 0x000fe40000000f00 */
[----:B------:R-:W-:Y:S05]  /*25aa0*/  CALL.REL.NOINC `($__internal_39_$__cuda_sm70_shflsync_idx_p) ;  /* 0x00001e9000007944 */ /* 0x000fea0003c00000 */
[----:B------:R-:W-:Y:S01]  /*25ab0*/  MOV R2, R35 ;  /* 0x0000002300027202 */ /* 0x000fe20000000f00 */
[----:B------:R-:W-:-:S05]  /*25ac0*/  BRA `(.L_x_2513) ;  /* 0xfffee98000007947 */ /* 0x000fca000383ffff */
.L_x_2391:
[----:B------:R-:W-:Y:S01]  /*25ad0*/  MOV R2, RZ ;  /* 0x000000ff00027202 */ /* 0x000fe20000000f00 */
[----:B------:R-:W-:Y:S01]  /*25ae0*/  IMAD.MOV.U32 R34, RZ, RZ, R5 ;  /* 0x000000ffff227224 */ /* 0x000fe200078e0005 */
[----:B------:R-:W-:Y:S01]  /*25af0*/  MOV R3, 0x25b20 ;  /* 0x00025b2000037802 */ /* 0x000fe20000000f00 */
[----:B------:R-:W-:Y:S02]  /*25b00*/  IMAD.MOV.U32 R33, RZ, RZ, 0x181f ;  /* 0x0000181fff217424 */ /* 0x000fe400078e00ff */
[----:B------:R-:W-:Y:S05]  /*25b10*/  CALL.REL.NOINC `($__internal_39_$__cuda_sm70_shflsync_idx_p) ;  /* 0x00001e2000007944 */ /* 0x000fea0003c00000 */
[----:B------:R-:W-:Y:S01]  /*25b20*/  MOV R4, R35 ;  /* 0x0000002300047202 */ /* 0x000fe20000000f00 */
[----:B------:R-:W-:-:S05]  /*25b30*/  BRA `(.L_x_2514) ;  /* 0xffff1f2000007947 */ /* 0x000fca000383ffff */
.L_x_2392:
[----:B------:R-:W-:Y:S01]  /*25b40*/  MOV R2, RZ ;  /* 0x000000ff00027202 */ /* 0x000fe20000000f00 */
[----:B------:R-:W-:Y:S01]  /*25b50*/  IMAD.MOV.U32 R34, RZ, RZ, R12 ;  /* 0x000000ffff227224 */ /* 0x000fe200078e000c */
[----:B------:R-:W-:Y:S01]  /*25b60*/  MOV R3, 0x25b90 ;  /* 0x00025b9000037802 */ /* 0x000fe20000000f00 */
[----:B------:R-:W-:Y:S02]  /*25b70*/  IMAD.MOV.U32 R33, RZ, RZ, 0x181f ;  /* 0x0000181fff217424 */ /* 0x000fe400078e00ff */
[----:B-12---:R-:W-:Y:S05]  /*25b80*/  CALL.REL.NOINC `($__internal_39_$__cuda_sm70_shflsync_idx_p) ;  /* 0x00001db000007944 */ /* 0x006fea0003c00000 */
[----:B------:R-:W-:Y:S01]  /*25b90*/  LOP3.LUT P4, RZ, R205, 0x4, RZ, 0xc0, !PT ;  /* 0x00000004cdff7812 */ /* 0x000fe2000788c0ff */
[----:B------:R-:W-:Y:S01]  /*25ba0*/  IMAD R0, R194, 0x6000, R11 ;  /* 0x00006000c2007824 */ /* 0x000fe200078e020b */
[----:B------:R-:W-:Y:S01]  /*25bb0*/  IADD3 R2, P0, R35, R16, RZ ;  /* 0x0000001023027210 */ /* 0x000fe20007f1e0ff */
[----:B------:R-:W-:Y:S01]  /*25bc0*/  IMAD.MOV.U32 R34, RZ, RZ, R5 ;  /* 0x000000ffff227224 */ /* 0x000fe200078e0005 */
[----:B------:R-:W-:Y:S01]  /*25bd0*/  LOP3.LUT P3, RZ, R205, 0x2, RZ, 0xc0, !PT ;  /* 0x00000002cdff7812 */ /* 0x000fe2000786c0ff */
[----:B------:R-:W-:Y:S01]  /*25be0*/  IMAD.MOV.U32 R33, RZ, RZ, 0x181f ;  /* 0x0000181fff217424 */ /* 0x000fe200078e00ff */
        /* <DEDUP_REMOVED lines=26> */
.L_x_2401:
[----:B------:R-:W-:Y:S01]  /*25d90*/  MOV R2, RZ ;  /* 0x000000ff00027202 */ /* 0x000fe20000000f00 */
[----:B------:R-:W-:Y:S01]  /*25da0*/  IMAD.MOV.U32 R34, RZ, RZ, R9 ;  /* 0x000000ffff227224 */ /* 0x000fe200078e0009 */
[----:B------:R-:W-:Y:S01]  /*25db0*/  MOV R3, 0x25de0 ;  /* 0x00025de000037802 */ /* 0x000fe20000000f00 */
[----:B------:R-:W-:Y:S02]  /*25dc0*/  IMAD.MOV.U32 R33, RZ, RZ, 0x181f ;  /* 0x0000181fff217424 */ /* 0x000fe400078e00ff */
[----:B-1234-:R-:W-:Y:S05]  /*25dd0*/  CALL.REL.NOINC `($__internal_39_$__cuda_sm70_shflsync_idx_p) ;  /* 0x00001b6000007944 */ /* 0x01efea0003c00000 */
[----:B------:R-:W-:Y:S01]  /*25de0*/  MOV R5, R35 ;  /* 0x0000002300057202 */ /* 0x000fe20000000f00 */
[----:B------:R-:W-:-:S05]  /*25df0*/  BRA `(.L_x_2516) ;  /* 0xffff250000007947 */ /* 0x000fca000383ffff */
.L_x_2402:
[----:B------:R-:W-:Y:S01]  /*25e00*/  MOV R2, RZ ;  /* 0x000000ff00027202 */ /* 0x000fe20000000f00 */
[----:B------:R-:W-:Y:S01]  /*25e10*/  IMAD.MOV.U32 R34, RZ, RZ, R16 ;  /* 0x000000ffff227224 */ /* 0x000fe200078e0010 */
[----:B------:R-:W-:Y:S01]  /*25e20*/  MOV R3, 0x25e50 ;  /* 0x00025e5000037802 */ /* 0x000fe20000000f00 */
[----:B------:R-:W-:Y:S02]  /*25e30*/  IMAD.MOV.U32 R33, RZ, RZ, 0x181f ;  /* 0x0000181fff217424 */ /* 0x000fe400078e00ff */
[----:B-1234-:R-:W-:Y:S05]  /*25e40*/  CALL.REL.NOINC `($__internal_39_$__cuda_sm70_shflsync_idx_p) ;  /* 0x00001af000007944 */ /* 0x01efea0003c00000 */
[----:B------:R-:W-:Y:S01]  /*25e50*/  ISETP.GE.AND P3, PT, R200, c[0x0][0x1d4], PT ;  /* 0x00007500c8007a0c */ /* 0x000fe20003f66270 */
[----:B------:R-:W-:Y:S01]  /*25e60*/  IMAD R4, R194, 0x6000, R10 ;  /* 0x00006000c2047824 */ /* 0x000fe200078e020a */
[----:B------:R-:W-:Y:S01]  /*25e70*/  IADD3 R2, P0, R35, R17, RZ ;  /* 0x0000001123027210 */ /* 0x000fe20007f1e0ff */
[----:B------:R-:W-:Y:S01]  /*25e80*/  IMAD.MOV.U32 R34, RZ, RZ, R9 ;  /* 0x000000ffff227224 */ /* 0x000fe200078e0009 */
[----:B------:R-:W-:Y:S01]  /*25e90*/  ISETP.GE.AND P1, PT, R202, c[0x0][0x1d4], PT ;  /* 0x00007500ca007a0c */ /* 0x000fe20003f26270 */
        /* <DEDUP_REMOVED lines=27> */
.L_x_2403:
[----:B------:R-:W-:Y:S02]  /*26050*/  MOV R3, 0x2 ;  /* 0x0000000200037802 */ /* 0x000fe40000000f00 */
[----:B------:R-:W-:Y:S02]  /*26060*/  MOV R2, 0x26080 ;  /* 0x0002608000027802 */ /* 0x000fe40000000f00 */
[----:B------:R-:W-:Y:S05]  /*26070*/  CALL.REL.NOINC `($__internal_38_$__cuda_sm70_shflsync_bfly_p) ;  /* 0x0000188000007944 */ /* 0x000fea0003c00000 */
[----:B------:R-:W-:Y:S01]  /*26080*/  MOV R2, R21 ;  /* 0x0000001500027202 */ /* 0x000fe20000000f00 */
[----:B------:R-:W-:-:S05]  /*26090*/  BRA `(.L_x_2518) ;  /* 0xffff353000007947 */ /* 0x000fca000383ffff */
.L_x_2406:
[----:B------:R-:W-:Y:S01]  /*260a0*/  MOV R2, RZ ;  /* 0x000000ff00027202 */ /* 0x000fe20000000f00 */
[----:B------:R-:W-:Y:S01]  /*260b0*/  IMAD.MOV.U32 R34, RZ, RZ, R12 ;  /* 0x000000ffff227224 */ /* 0x000fe200078e000c */
[----:B------:R-:W-:Y:S01]  /*260c0*/  MOV R3, 0x260f0 ;  /* 0x000260f000037802 */ /* 0x000fe20000000f00 */
[----:B------:R-:W-:Y:S02]  /*260d0*/  IMAD.MOV.U32 R33, RZ, RZ, 0x181f ;  /* 0x0000181fff217424 */ /* 0x000fe400078e00ff */
[----:B------:R-:W-:Y:S05]  /*260e0*/  CALL.REL.NOINC `($__internal_39_$__cuda_sm70_shflsync_idx_p) ;  /* 0x0000185000007944 */ /* 0x000fea0003c00000 */
[----:B------:R-:W-:Y:S01]  /*260f0*/  MOV R4, R35 ;  /* 0x0000002300047202 */ /* 0x000fe20000000f00 */
[----:B------:R-:W-:-:S05]  /*26100*/  BRA `(.L_x_2519) ;  /* 0xffff4eb000007947 */ /* 0x000fca000383ffff */
.L_x_2407:
[----:B------:R-:W-:Y:S01]  /*26110*/  MOV R2, RZ ;  /* 0x000000ff00027202 */ /* 0x000fe20000000f00 */
[----:B------:R-:W-:Y:S01]  /*26120*/  IMAD.MOV.U32 R34, RZ, RZ, R13 ;  /* 0x000000ffff227224 */ /* 0x000fe200078e000d */
[----:B------:R-:W-:Y:S01]  /*26130*/  MOV R3, 0x26160 ;  /* 0x0002616000037802 */ /* 0x000fe20000000f00 */
[----:B------:R-:W-:Y:S02]  /*26140*/  IMAD.MOV.U32 R33, RZ, RZ, 0x181f ;  /* 0x0000181fff217424 */ /* 0x000fe400078e00ff */
[----:B-12---:R-:W-:Y:S05]  /*26150*/  CALL.REL.NOINC `($__internal_39_$__cuda_sm70_shflsync_idx_p) ;  /* 0x000017e000007944 */ /* 0x006fea0003c00000 */
[----:B------:R-:W-:Y:S01]  /*26160*/  ISETP.GE.AND P4, PT, R200, c[0x0][0x1d4], PT ;  /* 0x00007500c8007a0c */ /* 0x000fe20003f86270 */
[----:B------:R-:W-:Y:S01]  /*26170*/  IMAD R0, R194, 0x6000, R11 ;  /* 0x00006000c2007824 */ /* 0x000fe200078e020b */
[C---:B------:R-:W-:Y:S01]  /*26180*/  IADD3 R2, P0, R35.reuse, R17, RZ ;  /* 0x0000001123027210 */ /* 0x040fe20007f1e0ff */
[----:B------:R-:W-:Y:S01]  /*26190*/  IMAD.MOV.U32 R34, RZ, RZ, R12 ;  /* 0x000000ffff227224 */ /* 0x000fe200078e000c */
[----:B------:R-:W-:Y:S01]  /*261a0*/  ISETP.GE.AND P3, PT, R202, c[0x0][0x1d4], PT ;  /* 0x00007500ca007a0c */ /* 0x000fe20003f66270 */
        /* <DEDUP_REMOVED lines=27> */
.L_x_2412:
[----:B------:R-:W-:Y:S01]  /*26360*/  MOV R2, RZ ;  /* 0x000000ff00027202 */ /* 0x000fe20000000f00 */
[----:B------:R-:W-:Y:S01]  /*26370*/  IMAD.MOV.U32 R34, RZ, RZ, R8 ;  /* 0x000000ffff227224 */ /* 0x000fe200078e0008 */
[----:B------:R-:W-:Y:S01]  /*26380*/  MOV R3, 0x263b0 ;  /* 0x000263b000037802 */ /* 0x000fe20000000f00 */
[----:B------:R-:W-:Y:S02]  /*26390*/  IMAD.MOV.U32 R33, RZ, RZ, 0x181f ;  /* 0x0000181fff217424 */ /* 0x000fe400078e00ff */
[----:B-1234-:R-:W-:Y:S05]  /*263a0*/  CALL.REL.NOINC `($__internal_39_$__cuda_sm70_shflsync_idx_p) ;  /* 0x0000159000007944 */ /* 0x01efea0003c00000 */
[----:B------:R-:W-:Y:S01]  /*263b0*/  MOV R5, R35 ;  /* 0x0000002300057202 */ /* 0x000fe20000000f00 */
[----:B------:R-:W-:-:S05]  /*263c0*/  BRA `(.L_x_2521) ;  /* 0xffff524000007947 */ /* 0x000fca000383ffff */
.L_x_2413:
        /* <DEDUP_REMOVED lines=37> */
.L_x_2424:
[----:B------:R-:W-:Y:S01]  /*26620*/  MOV R2, RZ ;  /* 0x000000ff00027202 */ /* 0x000fe20000000f00 */
[----:B------:R-:W-:Y:S01]  /*26630*/  IMAD.MOV.U32 R34, RZ, RZ, R12 ;  /* 0x000000ffff227224 */ /* 0x000fe200078e000c */
[----:B------:R-:W-:Y:S01]  /*26640*/  MOV R3, 0x26670 ;  /* 0x0002667000037802 */ /* 0x000fe20000000f00 */
[----:B------:R-:W-:Y:S02]  /*26650*/  IMAD.MOV.U32 R33, RZ, RZ, 0x181f ;  /* 0x0000181fff217424 */ /* 0x000fe400078e00ff */
[----:B------:R-:W-:Y:S05]  /*26660*/  CALL.REL.NOINC `($__internal_39_$__cuda_sm70_shflsync_idx_p) ;  /* 0x000012d000007944 */ /* 0x000fea0003c00000 */
[----:B------:R-:W-:Y:S01]  /*26670*/  MOV R4, R35 ;  /* 0x0000002300047202 */ /* 0x000fe20000000f00 */
[----:B------:R-:W-:-:S05]  /*26680*/  BRA `(.L_x_2523) ;  /* 0xffff873000007947 */ /* 0x000fca000383ffff */
.L_x_2425:
        /* <DEDUP_REMOVED lines=37> */
.L_x_2427:
[----:B------:R-:W-:Y:S01]  /*268e0*/  IMAD.MOV.U32 R4, RZ, RZ, R203 ;  /* 0x000000ffff047224 */ /* 0x000fe200078e00cb */
[----:B------:R-:W-:-:S02]  /*268f0*/  MOV R3, 0x2 ;  /* 0x0000000200037802 */ /* 0x000fc40000000f00 */
[----:B------:R-:W-:Y:S02]  /*26900*/  MOV R2, 0x26920 ;  /* 0x0002692000027802 */ /* 0x000fe40000000f00 */
[----:B------:R-:W-:Y:S05]  /*26910*/  CALL.REL.NOINC `($__internal_38_$__cuda_sm70_shflsync_bfly_p) ;  /* 0x00000fe000007944 */ /* 0x000fea0003c00000 */
[----:B------:R-:W-:Y:S01]  /*26920*/  MOV R0, R21 ;  /* 0x0000001500007202 */ /* 0x000fe20000000f00 */
[----:B------:R-:W-:Y:S05]  /*26930*/  BRA `(.L_x_2525) ;  /* 0xffff882000007947 */ /* 0x000fea000383ffff */
.L_x_2428:
[----:B------:R-:W-:Y:S01]  /*26940*/  IMAD.MOV.U32 R4, RZ, RZ, R0 ;  /* 0x000000ffff047224 */ /* 0x000fe200078e0000 */
[----:B------:R-:W-:Y:S02]  /*26950*/  MOV R3, 0x1 ;  /* 0x0000000100037802 */ /* 0x000fe40000000f00 */
[----:B------:R-:W-:Y:S02]  /*26960*/  MOV R2, 0x26980 ;  /* 0x0002698000027802 */ /* 0x000fe40000000f00 */
[----:B-1----:R-:W-:Y:S05]  /*26970*/  CALL.REL.NOINC `($__internal_38_$__cuda_sm70_shflsync_bfly_p) ;  /* 0x00000f8000007944 */ /* 0x002fea0003c00000 */
[----:B------:R-:W-:Y:S01]  /*26980*/  FADD.FTZ R0, R0, R21 ;  /* 0x0000001500007221 */ /* 0x000fe20000010000 */
[----:B------:R-:W-:Y:S02]  /*26990*/  MOV R4, R204 ;  /* 0x000000cc00047202 */ /* 0x000fe40000000f00 */
[----:B------:R-:W-:Y:S02]  /*269a0*/  MOV R3, 0x2 ;  /* 0x0000000200037802 */ /* 0x000fe40000000f00 */
[----:B------:R-:W-:Y:S02]  /*269b0*/  MOV R2, 0x269d0 ;  /* 0x000269d000027802 */ /* 0x000fe40000000f00 */
[----:B------:R-:W-:Y:S05]  /*269c0*/  CALL.REL.NOINC `($__internal_38_$__cuda_sm70_shflsync_bfly_p) ;  /* 0x00000f3000007944 */ /* 0x000fea0003c00000 */
[----:B------:R-:W-:Y:S01]  /*269d0*/  FADD.FTZ R4, R204, R21 ;  /* 0x00000015cc047221 */ /* 0x000fe20000010000 */
[----:B------:R-:W-:-:S02]  /*269e0*/  MOV R3, 0x1 ;  /* 0x0000000100037802 */ /* 0x000fc40000000f00 */
[----:B------:R-:W-:Y:S02]  /*269f0*/  MOV R2, 0x26a10 ;  /* 0x00026a1000027802 */ /* 0x000fe40000000f00 */
[----:B------:R-:W-:Y:S05]  /*26a00*/  CALL.REL.NOINC `($__internal_38_$__cuda_sm70_shflsync_bfly_p) ;  /* 0x00000ef000007944 */ /* 0x000fea0003c00000 */
[----:B------:R-:W-:Y:S01]  /*26a10*/  MOV R3, R21 ;  /* 0x0000001500037202 */ /* 0x000fe20000000f00 */
[----:B------:R-:W-:Y:S05]  /*26a20*/  BRA `(.L_x_2526) ;  /* 0xffff87a000007947 */ /* 0x000fea000383ffff */
.L_x_2435:
[----:B--234-:R-:W-:Y:S01]  /*26a30*/  IMAD.MOV.U32 R34, RZ, RZ, R13 ;  /* 0x000000ffff227224 */ /* 0x01cfe200078e000d */
[----:B------:R-:W-:Y:S01]  /*26a40*/  MOV R2, RZ ;  /* 0x000000ff00027202 */ /* 0x000fe20000000f00 */
[----:B------:R-:W-:Y:S01]  /*26a50*/  IMAD.MOV.U32 R33, RZ, RZ, 0x181f ;  /* 0x0000181fff217424 */ /* 0x000fe200078e00ff */
[----:B------:R-:W-:Y:S02]  /*26a60*/  MOV R3, 0x26a80 ;  /* 0x00026a8000037802 */ /* 0x000fe40000000f00 */
[----:B-1----:R-:W-:Y:S05]  /*26a70*/  CALL.REL.NOINC `($__internal_39_$__cuda_sm70_shflsync_idx_p) ;  /* 0x00000ec000007944 */ /* 0x002fea0003c00000 */
[----:B------:R-:W-:Y:S01]  /*26a80*/  MOV R5, R35 ;  /* 0x0000002300057202 */ /* 0x000fe20000000f00 */
[----:B------:R-:W-:Y:S05]  /*26a90*/  BRA `(.L_x_2527) ;  /* 0xffffa01000007947 */ /* 0x000fea000383ffff */
.L_x_2436:
[----:B------:R-:W-:Y:S01]  /*26aa0*/  IMAD.MOV.U32 R34, RZ, RZ, R14 ;  /* 0x000000ffff227224 */ /* 0x000fe200078e000e */
[----:B------:R-:W-:Y:S01]  /*26ab0*/  MOV R2, RZ ;  /* 0x000000ff00027202 */ /* 0x000fe20000000f00 */
[----:B------:R-:W-:Y:S01]  /*26ac0*/  IMAD.MOV.U32 R33, RZ, RZ, 0x181f ;  /* 0x0000181fff217424 */ /* 0x000fe200078e00ff */
[----:B------:R-:W-:Y:S02]  /*26ad0*/  MOV R3, 0x26af0 ;  /* 0x00026af000037802 */ /* 0x000fe40000000f00 */
[----:B-123--:R-:W-:Y:S05]  /*26ae0*/  CALL.REL.NOINC `($__internal_39_$__cuda_sm70_shflsync_idx_p) ;  /* 0x00000e5000007944 */ /* 0x00efea0003c00000 */
[----:B------:R-:W-:Y:S01]  /*26af0*/  MOV R0, R35 ;  /* 0x0000002300007202 */ /* 0x000fe20000000f00 */
[----:B------:R-:W-:Y:S05]  /*26b00*/  BRA `(.L_x_2528) ;  /* 0xffff9fc000007947 */ /* 0x000fea000383ffff */
.L_x_2439:
[----:B------:R-:W-:Y:S01]  /*26b10*/  IMAD.MOV.U32 R34, RZ, RZ, R13 ;  /* 0x000000ffff227224 */ /* 0x000fe200078e000d */
[----:B--2---:R-:W-:Y:S01]  /*26b20*/  MOV R2, 0x1 ;  /* 0x0000000100027802 */ /* 0x004fe20000000f00 */
[----:B------:R-:W-:Y:S01]  /*26b30*/  IMAD.MOV.U32 R33, RZ, RZ, 0x181f ;  /* 0x0000181fff217424 */ /* 0x000fe200078e00ff */
[----:B------:R-:W-:-:S02]  /*26b40*/  MOV R3, 0x26b60 ;  /* 0x00026b6000037802 */ /* 0x000fc40000000f00 */
[----:B-1-34-:R-:W-:Y:S05]  /*26b50*/  CALL.REL.NOINC `($__internal_39_$__cuda_sm70_shflsync_idx_p) ;  /* 0x00000de000007944 */ /* 0x01afea0003c00000 */
        /* <DEDUP_REMOVED lines=8> */
.L_x_2442:
[----:B------:R-:W-:Y:S01]  /*26be0*/  IMAD.MOV.U32 R34, RZ, RZ, R13 ;  /* 0x000000ffff227224 */ /* 0x000fe200078e000d */
[----:B--2---:R-:W-:Y:S01]  /*26bf0*/  MOV R2, 0x2 ;  /* 0x0000000200027802 */ /* 0x004fe20000000f00 */
[----:B------:R-:W-:Y:S01]  /*26c00*/  IMAD.MOV.U32 R33, RZ, RZ, 0x181f ;  /* 0x0000181fff217424 */ /* 0x000fe200078e00ff */
[----:B------:R-:W-:Y:S02]  /*26c10*/  MOV R3, 0x26c30 ;  /* 0x00026c3000037802 */ /* 0x000fe40000000f00 */
[----:B-1-34-:R-:W-:Y:S05]  /*26c20*/  CALL.REL.NOINC `($__internal_39_$__cuda_sm70_shflsync_idx_p) ;  /* 0x00000d1000007944 */ /* 0x01afea0003c00000 */
[----:B------:R-:W-:Y:S01]  /*26c30*/  MOV R5, R35 ;  /* 0x0000002300057202 */ /* 0x000fe20000000f00 */
[----:B------:R-:W-:Y:S05]  /*26c40*/  BRA `(.L_x_2530) ;  /* 0xffffa0e000007947 */ /* 0x000fea000383ffff */
.L_x_2443:
[----:B------:R-:W-:Y:S01]  /*26c50*/  IMAD.MOV.U32 R34, RZ, RZ, R14 ;  /* 0x000000ffff227224 */ /* 0x000fe200078e000e */
[----:B--2---:R-:W-:Y:S01]  /*26c60*/  MOV R2, 0x2 ;  /* 0x0000000200027802 */ /* 0x004fe20000000f00 */
[----:B------:R-:W-:Y:S01]  /*26c70*/  IMAD.MOV.U32 R33, RZ, RZ, 0x181f ;  /* 0x0000181fff217424 */ /* 0x000fe200078e00ff */
[----:B------:R-:W-:Y:S02]  /*26c80*/  MOV R3, 0x26ca0 ;  /* 0x00026ca000037802 */ /* 0x000fe40000000f00 */
[----:B-1-34-:R-:W-:Y:S05]  /*26c90*/  CALL.REL.NOINC `($__internal_39_$__cuda_sm70_shflsync_idx_p) ;  /* 0x00000ca000007944 */ /* 0x01afea0003c00000 */
[----:B------:R-:W-:Y:S01]  /*26ca0*/  MOV R0, R35 ;  /* 0x0000002300007202 */ /* 0x000fe20000000f00 */
[----:B------:R-:W-:Y:S05]  /*26cb0*/  BRA `(.L_x_2531) ;  /* 0xffffa09000007947 */ /* 0x000fea000383ffff */
.L_x_2446:
[----:B------:R-:W-:Y:S01]  /*26cc0*/  IMAD.MOV.U32 R34, RZ, RZ, R13 ;  /* 0x000000ffff227224 */ /* 0x000fe200078e000d */
[----:B---3--:R-:W-:Y:S01]  /*26cd0*/  MOV R2, 0x3 ;  /* 0x0000000300027802 */ /* 0x008fe20000000f00 */
        /* <DEDUP_REMOVED lines=11> */
.L_x_2448:
[----:B------:R-:W-:Y:S01]  /*26d90*/  IMAD.MOV.U32 R34, RZ, RZ, R5 ;  /* 0x000000ffff227224 */ /* 0x000fe200078e0005 */
[----:B------:R-:W-:Y:S01]  /*26da0*/  MOV R2, RZ ;  /* 0x000000ff00027202 */ /* 0x000fe20000000f00 */
[----:B------:R-:W-:Y:S01]  /*26db0*/  IMAD.MOV.U32 R33, RZ, RZ, 0x1c1f ;  /* 0x00001c1fff217424 */ /* 0x000fe200078e00ff */
[----:B------:R-:W-:Y:S02]  /*26dc0*/  MOV R3, 0x26de0 ;  /* 0x00026de000037802 */ /* 0x000fe40000000f00 */
[----:B--2---:R-:W-:Y:S05]  /*26dd0*/  CALL.REL.NOINC `($__internal_39_$__cuda_sm70_shflsync_idx_p) ;  /* 0x00000b6000007944 */ /* 0x004fea0003c00000 */
[----:B------:R-:W-:Y:S01]  /*26de0*/  MOV R4, R35 ;  /* 0x0000002300047202 */ /* 0x000fe20000000f00 */
[----:B------:R-:W-:Y:S05]  /*26df0*/  BRA `(.L_x_2533) ;  /* 0xffffa3b000007947 */ /* 0x000fea000383ffff */
.L_x_2449:
[----:B------:R-:W-:Y:S01]  /*26e00*/  IMAD.MOV.U32 R34, RZ, RZ, R14 ;  /* 0x000000ffff227224 */ /* 0x000fe200078e000e */
[----:B------:R-:W-:Y:S01]  /*26e10*/  MOV R2, RZ ;  /* 0x000000ff00027202 */ /* 0x000fe20000000f00 */
[----:B------:R-:W-:Y:S01]  /*26e20*/  IMAD.MOV.U32 R33, RZ, RZ, 0x1c1f ;  /* 0x00001c1fff217424 */ /* 0x000fe200078e00ff */
[----:B------:R-:W-:Y:S02]  /*26e30*/  MOV R3, 0x26e50 ;  /* 0x00026e5000037802 */ /* 0x000fe40000000f00 */
[----:B-123--:R-:W-:Y:S05]  /*26e40*/  CALL.REL.NOINC `($__internal_39_$__cuda_sm70_shflsync_idx_p) ;  /* 0x00000af000007944 */ /* 0x00efea0003c00000 */
[----:B------:R-:W-:Y:S01]  /*26e50*/  MOV R0, R35 ;  /* 0x0000002300007202 */ /* 0x000fe20000000f00 */
[----:B------:R-:W-:Y:S05]  /*26e60*/  BRA `(.L_x_2534) ;  /* 0xffffa36000007947 */ /* 0x000fea000383ffff */
.L_x_2452:
        /* <DEDUP_REMOVED lines=13> */
.L_x_2456:
[----:B------:R-:W-:Y:S01]  /*26f40*/  IMAD.MOV.U32 R34, RZ, RZ, R5 ;  /* 0x000000ffff227224 */ /* 0x000fe200078e0005 */
[----:B------:R-:W-:Y:S01]  /*26f50*/  MOV R2, RZ ;  /* 0x000000ff00027202 */ /* 0x000fe20000000f00 */
[----:B------:R-:W-:Y:S01]  /*26f60*/  IMAD.MOV.U32 R33, RZ, RZ, 0x181f ;  /* 0x0000181fff217424 */ /* 0x000fe200078e00ff */
[----:B------:R-:W-:Y:S02]  /*26f70*/  MOV R3, 0x26f90 ;  /* 0x00026f9000037802 */ /* 0x000fe40000000f00 */
[----:B------:R-:W-:Y:S05]  /*26f80*/  CALL.REL.NOINC `($__internal_39_$__cuda_sm70_shflsync_idx_p) ;  /* 0x000009b000007944 */ /* 0x000fea0003c00000 */
[----:B------:R-:W-:Y:S01]  /*26f90*/  MOV R4, R35 ;  /* 0x0000002300047202 */ /* 0x000fe20000000f00 */
[----:B------:R-:W-:Y:S05]  /*26fa0*/  BRA `(.L_x_2536) ;  /* 0xffffbdb000007947 */ /* 0x000fea000383ffff */
.L_x_2457:
[----:B------:R-:W-:Y:S01]  /*26fb0*/  IMAD.MOV.U32 R34, RZ, RZ, R14 ;  /* 0x000000ffff227224 */ /* 0x000fe200078e000e */
[----:B------:R-:W-:Y:S01]  /*26fc0*/  MOV R2, RZ ;  /* 0x000000ff00027202 */ /* 0x000fe20000000f00 */
[----:B------:R-:W-:Y:S01]  /*26fd0*/  IMAD.MOV.U32 R33, RZ, RZ, 0x181f ;  /* 0x0000181fff217424 */ /* 0x000fe200078e00ff */
[----:B------:R-:W-:Y:S02]  /*26fe0*/  MOV R3, 0x27000 ;  /* 0x0002700000037802 */ /* 0x000fe40000000f00 */
[----:B-12---:R-:W-:Y:S05]  /*26ff0*/  CALL.REL.NOINC `($__internal_39_$__cuda_sm70_shflsync_idx_p) ;  /* 0x0000094000007944 */ /* 0x006fea0003c00000 */
[----:B------:R-:W-:Y:S01]  /*27000*/  MOV R0, R35 ;  /* 0x0000002300007202 */ /* 0x000fe20000000f00 */
[----:B------:R-:W-:Y:S05]  /*27010*/  BRA `(.L_x_2537) ;  /* 0xffffbd6000007947 */ /* 0x000fea000383ffff */
.L_x_2460:
        /* <DEDUP_REMOVED lines=13> */
.L_x_2463:
[----:B------:R-:W-:Y:S01]  /*270f0*/  IMAD.MOV.U32 R34, RZ, RZ, R5 ;  /* 0x000000ffff227224 */ /* 0x000fe200078e0005 */
[----:B-1----:R-:W-:Y:S01]  /*27100*/  MOV R2, 0x2 ;  /* 0x0000000200027802 */ /* 0x002fe20000000f00 */
[----:B------:R-:W-:Y:S01]  /*27110*/  IMAD.MOV.U32 R33, RZ, RZ, 0x181f ;  /* 0x0000181fff217424 */ /* 0x000fe200078e00ff */
[----:B------:R-:W-:Y:S02]  /*27120*/  MOV R3, 0x27140 ;  /* 0x0002714000037802 */ /* 0x000fe40000000f00 */
[----:B--234-:R-:W-:Y:S05]  /*27130*/  CALL.REL.NOINC `($__internal_39_$__cuda_sm70_shflsync_idx_p) ;  /* 0x0000080000007944 */ /* 0x01cfea0003c00000 */
[----:B------:R-:W-:Y:S01]  /*27140*/  MOV R4, R35 ;  /* 0x0000002300047202 */ /* 0x000fe20000000f00 */
[----:B------:R-:W-:Y:S05]  /*27150*/  BRA `(.L_x_2539) ;  /* 0xffffbe9000007947 */ /* 0x000fea000383ffff */
.L_x_2464:
[----:B------:R-:W-:Y:S01]  /*27160*/  IMAD.MOV.U32 R34, RZ, RZ, R14 ;  /* 0x000000ffff227224 */ /* 0x000fe200078e000e */
[----:B------:R-:W-:Y:S01]  /*27170*/  MOV R2, 0x2 ;  /* 0x0000000200027802 */ /* 0x000fe20000000f00 */
[----:B------:R-:W-:Y:S01]  /*27180*/  IMAD.MOV.U32 R33, RZ, RZ, 0x181f ;  /* 0x0000181fff217424 */ /* 0x000fe200078e00ff */
[----:B------:R-:W-:Y:S02]  /*27190*/  MOV R3, 0x271b0 ;  /* 0x000271b000037802 */ /* 0x000fe40000000f00 */
[----:B-1234-:R-:W-:Y:S05]  /*271a0*/  CALL.REL.NOINC `($__internal_39_$__cuda_sm70_shflsync_idx_p) ;  /* 0x0000079000007944 */ /* 0x01efea0003c00000 */
[----:B------:R-:W-:Y:S01]  /*271b0*/  MOV R0, R35 ;  /* 0x0000002300007202 */ /* 0x000fe20000000f00 */
[----:B------:R-:W-:Y:S05]  /*271c0*/  BRA `(.L_x_2540) ;  /* 0xffffbe4000007947 */ /* 0x000fea000383ffff */
.L_x_2467:
[----:B------:R-:W-:Y:S01]  /*271d0*/  IMAD.MOV.U32 R34, RZ, RZ, R5 ;  /* 0x000000ffff227224 */ /* 0x000fe200078e0005 */
[----:B-1----:R-:W-:Y:S01]  /*271e0*/  MOV R2, 0x3 ;  /* 0x0000000300027802 */ /* 0x002fe20000000f00 */
[----:B------:R-:W-:Y:S01]  /*271f0*/  IMAD.MOV.U32 R33, RZ, RZ, 0x181f ;  /* 0x0000181fff217424 */ /* 0x000fe200078e00ff */
[----:B------:R-:W-:-:S02]  /*27200*/  MOV R3, 0x27220 ;  /* 0x0002722000037802 */ /* 0x000fc40000000f00 */
[----:B--234-:R-:W-:Y:S05]  /*27210*/  CALL.REL.NOINC `($__internal_39_$__cuda_sm70_shflsync_idx_p) ;  /* 0x0000072000007944 */ /* 0x01cfea0003c00000 */
        /* <DEDUP_REMOVED lines=8> */
.L_x_2469:
[----:B------:R-:W-:Y:S01]  /*272a0*/  IMAD.MOV.U32 R34, RZ, RZ, R32 ;  /* 0x000000ffff227224 */ /* 0x000fe200078e0020 */
[----:B------:R-:W-:Y:S01]  /*272b0*/  MOV R2, RZ ;  /* 0x000000ff00027202 */ /* 0x000fe20000000f00 */
[----:B------:R-:W-:Y:S01]  /*272c0*/  IMAD.MOV.U32 R33, RZ, RZ, 0x1f ;  /* 0x0000001fff217424 */ /* 0x000fe200078e00ff */
[----:B------:R-:W-:Y:S02]  /*272d0*/  MOV R3, 0x272f0 ;  /* 0x000272f000037802 */ /* 0x000fe40000000f00 */
[----:B---3--:R-:W-:Y:S05]  /*272e0*/  CALL.REL.NOINC `($__internal_39_$__cuda_sm70_shflsync_idx_p) ;  /* 0x0000065000007944 */ /* 0x008fea0003c00000 */
[----:B------:R-:W-:Y:S01]  /*272f0*/  MOV R9, R35 ;  /* 0x0000002300097202 */ /* 0x000fe20000000f00 */
[----:B------:R-:W-:Y:S05]  /*27300*/  BRA `(.L_x_2542) ;  /* 0xffffc00000007947 */ /* 0x000fea000383ffff */
.L_x_2470:
[----:B------:R-:W-:Y:S01]  /*27310*/  IMAD.MOV.U32 R34, RZ, RZ, R32 ;  /* 0x000000ffff227224 */ /* 0x000fe200078e0020 */
[----:B------:R-:W-:Y:S01]  /*27320*/  MOV R2, 0x1 ;  /* 0x0000000100027802 */ /* 0x000fe20000000f00 */
[----:B------:R-:W-:Y:S01]  /*27330*/  IMAD.MOV.U32 R33, RZ, RZ, 0x1f ;  /* 0x0000001fff217424 */ /* 0x000fe200078e00ff */
[----:B------:R-:W-:Y:S02]  /*27340*/  MOV R3, 0x27360 ;  /* 0x0002736000037802 */ /* 0x000fe40000000f00 */
[----:B-123--:R-:W-:Y:S05]  /*27350*/  CALL.REL.NOINC `($__internal_39_$__cuda_sm70_shflsync_idx_p) ;  /* 0x000005e000007944 */ /* 0x00efea0003c00000 */
[----:B------:R-:W-:Y:S01]  /*27360*/  MOV R6, R35 ;  /* 0x0000002300067202 */ /* 0x000fe20000000f00 */
[----:B------:R-:W-:Y:S05]  /*27370*/  BRA `(.L_x_2543) ;  /* 0xffffbfb000007947 */ /* 0x000fea000383ffff */
.L_x_2471:
[----:B------:R-:W-:Y:S02]  /*27380*/  MOV R3, 0x1 ;  /* 0x0000000100037802 */ /* 0x000fe40000000f00 */
[----:B------:R-:W-:-:S02]  /*27390*/  MOV R2, 0x273b0 ;  /* 0x000273b000027802 */ /* 0x000fc40000000f00 */
[----:B-12-4-:R-:W-:Y:S05]  /*273a0*/  CALL.REL.NOINC `($__internal_40_$__cuda_sm70_shflsync_up_p) ;  /* 0x000005f000007944 */ /* 0x016fea0003c00000 */
[----:B------:R-:W-:Y:S05]  /*273b0*/  BRA `(.L_x_2544) ;  /* 0xffffc09000007947 */ /* 0x000fea000383ffff */
.L_x_2472:
[----:B------:R-:W-:Y:S02]  /*273c0*/  MOV R3, 0x2 ;  /* 0x0000000200037802 */ /* 0x000fe40000000f00 */
[----:B------:R-:W-:-:S02]  /*273d0*/  MOV R2, 0x273f0 ;  /* 0x000273f000027802 */ /* 0x000fc40000000f00 */
[----:B-12---:R-:W-:Y:S05]  /*273e0*/  CALL.REL.NOINC `($__internal_40_$__cuda_sm70_shflsync_up_p) ;  /* 0x000005b000007944 */ /* 0x006fea0003c00000 */
        /* <DEDUP_REMOVED lines=24> */
.L_x_2476:
[----:B------:R-:W-:Y:S02]  /*27570*/  MOV R3, 0x1 ;  /* 0x0000000100037802 */ /* 0x000fe40000000f00 */
[----:B------:R-:W-:Y:S02]  /*27580*/  MOV R2, 0x275a0 ;  /* 0x000275a000027802 */ /* 0x000fe40000000f00 */
[----:B------:R-:W-:Y:S05]  /*27590*/  CALL.REL.NOINC `($__internal_40_$__cuda_sm70_shflsync_up_p) ;  /* 0x0000040000007944 */ /* 0x000fea0003c00000 */
[----:B------:R-:W-:Y:S01]  /*275a0*/  MOV R2, R4 ;  /* 0x0000000400027202 */ /* 0x000fe20000000f00 */
[----:B------:R-:W-:Y:S05]  /*275b0*/  BRA `(.L_x_2546) ;  /* 0xffffc0f000007947 */ /* 0x000fea000383ffff */
.L_x_2477:
[----:B------:R-:W-:Y:S02]  /*275c0*/  MOV R3, 0x2 ;  /* 0x0000000200037802 */ /* 0x000fe40000000f00 */
[----:B------:R-:W-:Y:S02]  /*275d0*/  MOV R2, 0x275f0 ;  /* 0x000275f000027802 */ /* 0x000fe40000000f00 */
        /* <DEDUP_REMOVED lines=25> */
.L_x_2479:
[----:B------:R-:W-:Y:S02]  /*27770*/  SEL R0, RZ, 0x1, P0 ;  /* 0x00000001ff007807 */ /* 0x000fe40000000000 */
[----:B------:R-:W-:Y:S02]  /*27780*/  MOV R2, 0x277a0 ;  /* 0x000277a000027802 */ /* 0x000fe40000000f00 */
[----:B---3--:R-:W-:Y:S05]  /*27790*/  CALL.REL.NOINC `($__internal_41_$__cuda_sm70_votesync_ballot) ;  /* 0x0000026000007944 */ /* 0x008fea0003c00000 */
[----:B------:R-:W-:Y:S01]  /*277a0*/  MOV R6, R0 ;  /* 0x0000000000067202 */ /* 0x000fe20000000f00 */
[----:B------:R-:W-:Y:S05]  /*277b0*/  BRA `(.L_x_2548) ;  /* 0xffffc08000007947 */ /* 0x000fea000383ffff */
.L_x_2480:
[----:B------:R-:W-:Y:S01]  /*277c0*/  IMAD.MOV.U32 R34, RZ, RZ, R7 ;  /* 0x000000ffff227224 */ /* 0x000fe200078e0007 */
[----:B------:R-:W-:Y:S01]  /*277d0*/  MOV R2, R0 ;  /* 0x0000000000027202 */ /* 0x000fe20000000f00 */
[----:B------:R-:W-:Y:S01]  /*277e0*/  IMAD.MOV.U32 R33, RZ, RZ, 0x1f ;  /* 0x0000001fff217424 */ /* 0x000fe200078e00ff */
[----:B------:R-:W-:Y:S02]  /*277f0*/  MOV R3, 0x27810 ;  /* 0x0002781000037802 */ /* 0x000fe40000000f00 */
[----:B---3--:R-:W-:Y:S05]  /*27800*/  CALL.REL.NOINC `($__internal_39_$__cuda_sm70_shflsync_idx_p) ;  /* 0x0000013000007944 */ /* 0x008fea0003c00000 */
[----:B------:R-:W-:Y:S01]  /*27810*/  IMAD.MOV.U32 R12, RZ, RZ, R35 ;  /* 0x000000ffff0c7224 */ /* 0x000fe200078e0023 */
[----:B------:R-:W-:Y:S01]  /*27820*/  MOV R2, R0 ;  /* 0x0000000000027202 */ /* 0x000fe20000000f00 */
[----:B------:R-:W-:Y:S01]  /*27830*/  IMAD.MOV.U32 R34, RZ, RZ, R8 ;  /* 0x000000ffff227224 */ /* 0x000fe200078e0008 */
[----:B------:R-:W-:-:S02]  /*27840*/  MOV R33, 0x1f ;  /* 0x0000001f00217802 */ /* 0x000fc40000000f00 */
[----:B------:R-:W-:Y:S02]  /*27850*/  MOV R3, 0x27870 ;  /* 0x0002787000037802 */ /* 0x000fe40000000f00 */
[----:B------:R-:W-:Y:S05]  /*27860*/  CALL.REL.NOINC `($__internal_39_$__cuda_sm70_shflsync_idx_p) ;  /* 0x000000d000007944 */ /* 0x000fea0003c00000 */
[----:B------:R-:W-:Y:S01]  /*27870*/  MOV R5, R35 ;  /* 0x0000002300057202 */ /* 0x000fe20000000f00 */
[----:B------:R-:W-:Y:S05]  /*27880*/  BRA `(.L_x_2549) ;  /* 0xffffc00000007947 */ /* 0x000fea000383ffff */
.L_x_2483:
[----:B------:R-:W-:Y:S01]  /*27890*/  IMAD.MOV.U32 R34, RZ, RZ, R4 ;  /* 0x000000ffff227224 */ /* 0x000fe200078e0004 */
[----:B------:R-:W-:Y:S01]  /*278a0*/  MOV R2, R0 ;  /* 0x0000000000027202 */ /* 0x000fe20000000f00 */
[----:B------:R-:W-:Y:S01]  /*278b0*/  IMAD.MOV.U32 R33, RZ, RZ, 0x1f ;  /* 0x0000001fff217424 */ /* 0x000fe200078e00ff */
[----:B------:R-:W-:Y:S02]  /*278c0*/  MOV R3, 0x278e0 ;  /* 0x000278e000037802 */ /* 0x000fe40000000f00 */
[----:B--234-:R-:W-:Y:S05]  /*278d0*/  CALL.REL.NOINC `($__internal_39_$__cuda_sm70_shflsync_idx_p) ;  /* 0x0000006000007944 */ /* 0x01cfea0003c00000 */
[----:B------:R-:W-:Y:S01]  /*278e0*/  MOV R14, R35 ;  /* 0x00000023000e7202 */ /* 0x000fe20000000f00 */
[----:B------:R-:W-:Y:S05]  /*278f0*/  BRA `(.L_x_2482) ;  /* 0xffffbff000007947 */ /* 0x000fea000383ffff */
        .weak           $__internal_38_$__cuda_sm70_shflsync_bfly_p
        .type           $__internal_38_$__cuda_sm70_shflsync_bfly_p,@function
        .size           $__internal_38_$__cuda_sm70_shflsync_bfly_p,($__internal_39_$__cuda_sm70_shflsync_idx_p - $__internal_38_$__cuda_sm70_shflsync_bfly_p)
$__internal_38_$__cuda_sm70_shflsync_bfly_p:
[----:B------:R-:W-:Y:S04]  /*27900*/  WARPSYNC R199 ;  /* 0x000000c700007348 */ /* 0x000fe80003800000 */
[----:B------:R1:W2:Y:S02]  /*27910*/  SHFL.BFLY PT, R21, R4, R3, R215 ;  /* 0x0c00000304157389 */ /* 0x0002a400000e00d7 */
[----:B-1----:R-:W-:-:S04]  /*27920*/  MOV R3, 0x0 ;  /* 0x0000000000037802 */ /* 0x002fc80000000f00 */
[----:B--2---:R-:W-:Y:S05]  /*27930*/  RET.REL.NODEC R2 `(_ZN7cutlass13device_kernelIN5flash19enable_sm80_to_sm89INS1_16FlashAttnFwdSm80INS1_25CollectiveMainloopFwdSm80ILi8ELi2ELb0EN4cute5tupleIJNS5_1CILi128EEENS7_ILi64EEENS7_ILi192EEEEEELi192ENS_6half_tEfNS_4arch4Sm80ELb0ELb1ELb1ELb1ELb1ELb1ELb1ELb1EEENS1_21CollectiveEpilogueFwdINS6_IJS8_SA_S9_EEENS6_IJNS7_ILi1EEESI_SI_EEESC_SE_Li256ELb1ELb1ELb1ELb0EEENS1_36VarlenDynamicPersistentTileSchedulerILi128ELi64ELi256ELi256ELb1ELb1ELb0ELb1ELb0ELb1EEEEEEEEEvNT_6ParamsE) ;  /* 0xfffd86c002007950 */ /* 0x004fea0003c3ffff */
        .weak           $__internal_39_$__cuda_sm70_shflsync_idx_p
        .type           $__internal_39_$__cuda_sm70_shflsync_idx_p,@function
        .size           $__internal_39_$__cuda_sm70_shflsync_idx_p,($__internal_40_$__cuda_sm70_shflsync_up_p - $__internal_39_$__cuda_sm70_shflsync_idx_p)
$__internal_39_$__cuda_sm70_shflsync_idx_p:
[----:B------:R-:W-:-:S04]  /*27940*/  MOV R35, 0xffffffff ;  /* 0xffffffff00237802 */ /* 0x000fc80000000f00 */
[----:B------:R-:W-:Y:S04]  /*27950*/  WARPSYNC R35 ;  /* 0x0000002300007348 */ /* 0x000fe80003800000 */
[----:B------:R1:W2:Y:S02]  /*27960*/  SHFL.IDX PT, R35, R34, R2, R33 ;  /* 0x0000000222237389 */ /* 0x0002a400000e0021 */
[----:B-1----:R-:W-:Y:S02]  /*27970*/  MOV R2, R3 ;  /* 0x0000000300027202 */ /* 0x002fe40000000f00 */
[----:B------:R-:W-:-:S04]  /*27980*/  MOV R3, 0x0 ;  /* 0x0000000000037802 */ /* 0x000fc80000000f00 */
[----:B--2---:R-:W-:Y:S05]  /*27990*/  RET.REL.NODEC R2 `(_ZN7cutlass13device_kernelIN5flash19enable_sm80_to_sm89INS1_16FlashAttnFwdSm80INS1_25CollectiveMainloopFwdSm80ILi8ELi2ELb0EN4cute5tupleIJNS5_1CILi128EEENS7_ILi64EEENS7_ILi192EEEEEELi192ENS_6half_tEfNS_4arch4Sm80ELb0ELb1ELb1ELb1ELb1ELb1ELb1ELb1EEENS1_21CollectiveEpilogueFwdINS6_IJS8_SA_S9_EEENS6_IJNS7_ILi1EEESI_SI_EEESC_SE_Li256ELb1ELb1ELb1ELb0EEENS1_36VarlenDynamicPersistentTileSchedulerILi128ELi64ELi256ELi256ELb1ELb1ELb0ELb1ELb0ELb1EEEEEEEEEvNT_6ParamsE) ;  /* 0xfffd866002007950 */ /* 0x004fea0003c3ffff */
        .weak           $__internal_40_$__cuda_sm70_shflsync_up_p
        .type           $__internal_40_$__cuda_sm70_shflsync_up_p,@function
        .size           $__internal_40_$__cuda_sm70_shflsync_up_p,($__internal_41_$__cuda_sm70_votesync_ballot - $__internal_40_$__cuda_sm70_shflsync_up_p)
$__internal_40_$__cuda_sm70_shflsync_up_p:
[----:B------:R-:W-:Y:S02]  /*279a0*/  MOV R4, RZ ;  /* 0x000000ff00047202 */ /* 0x000fe40000000f00 */
[----:B------:R-:W-:-:S04]  /*279b0*/  MOV R12, 0xffffffff ;  /* 0xffffffff000c7802 */ /* 0x000fc80000000f00 */
[----:B------:R-:W-:Y:S04]  /*279c0*/  WARPSYNC R12 ;  /* 0x0000000c00007348 */ /* 0x000fe80003800000 */
[----:B------:R1:W2:Y:S02]  /*279d0*/  SHFL.UP PT, R4, R0, R3, R4 ;  /* 0x0400000300047389 */ /* 0x0002a400000e0004 */
[----:B-1----:R-:W-:-:S04]  /*279e0*/  MOV R3, 0x0 ;  /* 0x0000000000037802 */ /* 0x002fc80000000f00 */
[----:B--2---:R-:W-:Y:S05]  /*279f0*/  RET.REL.NODEC R2 `(_ZN7cutlass13device_kernelIN5flash19enable_sm80_to_sm89INS1_16FlashAttnFwdSm80INS1_25CollectiveMainloopFwdSm80ILi8ELi2ELb0EN4cute5tupleIJNS5_1CILi128EEENS7_ILi64EEENS7_ILi192EEEEEELi192ENS_6half_tEfNS_4arch4Sm80ELb0ELb1ELb1ELb1ELb1ELb1ELb1ELb1EEENS1_21CollectiveEpilogueFwdINS6_IJS8_SA_S9_EEENS6_IJNS7_ILi1EEESI_SI_EEESC_SE_Li256ELb1ELb1ELb1ELb0EEENS1_36VarlenDynamicPersistentTileSchedulerILi128ELi64ELi256ELi256ELb1ELb1ELb0ELb1ELb0ELb1EEEEEEEEEvNT_6ParamsE) ;  /* 0xfffd860002007950 */ /* 0x004fea0003c3ffff */
        .weak           $__internal_41_$__cuda_sm70_votesync_ballot
        .type           $__internal_41_$__cuda_sm70_votesync_ballot,@function
        .size           $__internal_41_$__cuda_sm70_votesync_ballot,(.L_x_6222 - $__internal_41_$__cuda_sm70_votesync_ballot)
$__internal_41_$__cuda_sm70_votesync_ballot:
[----:B------:R-:W-:Y:S01]  /*27a00*/  ISETP.NE.U32.AND P0, PT, R0, 0x1, PT ;  /* 0x000000010000780c */ /* 0x000fe20003f05070 */
[----:B------:R-:W-:-:S04]  /*27a10*/  IMAD.MOV.U32 R3, RZ, RZ, -0x1 ;  /* 0xffffffffff037424 */ /* 0x000fc800078e00ff */
[----:B------:R-:W-:Y:S08]  /*27a20*/  WARPSYNC R3 ;  /* 0x0000000300007348 */ /* 0x000ff00003800000 */
[----:B------:R-:W-:-:S04]  /*27a30*/  VOTE.ANY R0, PT, !P0 ;  /* 0x0000000000007806 */ /* 0x000fc800040e0100 */
[----:B------:R-:W-:Y:S01]  /*27a40*/  LOP3.LUT R0, R0, R3, RZ, 0xc0, !PT ;  /* 0x0000000300007212 */ /* 0x000fe200078ec0ff */
[----:B------:R-:W-:-:S04]  /*27a50*/  IMAD.MOV.U32 R3, RZ, RZ, 0x0 ;  /* 0x00000000ff037424 */ /* 0x000fc800078e00ff */
[----:B------:R-:W-:Y:S05]  /*27a60*/  RET.REL.NODEC R2 `(_ZN7cutlass13device_kernelIN5flash19enable_sm80_to_sm89INS1_16FlashAttnFwdSm80INS1_25CollectiveMainloopFwdSm80ILi8ELi2ELb0EN4cute5tupleIJNS5_1CILi128EEENS7_ILi64EEENS7_ILi192EEEEEELi192ENS_6half_tEfNS_4arch4Sm80ELb0ELb1ELb1ELb1ELb1ELb1ELb1ELb1EEENS1_21CollectiveEpilogueFwdINS6_IJS8_SA_S9_EEENS6_IJNS7_ILi1EEESI_SI_EEESC_SE_Li256ELb1ELb1ELb1ELb0EEENS1_36VarlenDynamicPersistentTileSchedulerILi128ELi64ELi256ELi256ELb1ELb1ELb0ELb1ELb0ELb1EEEEEEEEEvNT_6ParamsE) ;  /* 0xfffd859002007950 */ /* 0x000fea0003c3ffff */
.L_x_2550:
        /* <DEDUP_REMOVED lines=9> */
.L_x_6222:


//--------------------- .text._ZN7cutlass13device_kernelIN5flash19enable_sm80_to_sm89INS1_16FlashAttnFwdSm80INS1_25CollectiveMainloopFwdSm80ILi8ELi2ELb0EN4cute5tupleIJNS5_1CILi128EEENS7_ILi64EEENS7_ILi192EEEEEELi192ENS_6half_tEfNS_4arch4Sm80ELb1ELb0ELb1ELb0ELb1ELb0ELb1ELb1EEENS1_21CollectiveEpilogueFwdINS6_IJS8_SA_S9_EEENS6_IJNS7_ILi1EEESI_SI_EEESC_SE_Li256ELb0ELb1ELb1ELb0EEENS1_30DynamicPersistentTileSchedulerILi256ELi256ELb1ELb1ELb0EEEEEEEEEvNT_6ParamsE --------------------------
	.section	.text._ZN7cutlass13device_kernelIN5flash19enable_sm80_to_sm89INS1_16FlashAttnFwdSm80INS1_25CollectiveMainloopFwdSm80ILi8ELi2ELb0EN4cute5tupleIJNS5_1CILi128EEENS7_ILi64EEENS7_ILi192EEEEEELi192ENS_6half_tEfNS_4arch4Sm80ELb1ELb0ELb1ELb0ELb1ELb0ELb1ELb1EEENS1_21CollectiveEpilogueFwdINS6_IJS8_SA_S9_EEENS6_IJNS7_ILi1EEESI_SI_EEESC_SE_Li256ELb0ELb1ELb1ELb0EEENS1_30DynamicPersistentTileSchedulerILi256ELi256ELb1ELb1ELb0EEEEEEEEEvNT_6ParamsE,"ax",@progbits
	.sectioninfo	@"SHI_REGISTERS=255"
	.align	128
.text._ZN7cutlass13device_kernelIN5flash19enable_sm80_to_sm89INS1_16FlashAttnFwdSm80INS1_25CollectiveMainloopFwdSm80ILi8ELi2ELb0EN4cute5tupleIJNS5_1CILi128EEENS7_ILi64EEENS7_ILi192EEEEEELi192ENS_6half_tEfNS_4arch4Sm80ELb1ELb0ELb1ELb0ELb1ELb0ELb1ELb1EEENS1_21CollectiveEpilogueFwdINS6_IJS8_SA_S9_EEENS6_IJNS7_ILi1EEESI_SI_EEESC_SE_Li256ELb0ELb1ELb1ELb0EEENS1_30DynamicPersistentTileSchedulerILi256ELi256ELb1ELb1ELb0EEEEEEEEEvNT_6ParamsE:
        .type           _ZN7cutlass13device_kernelIN5flash19enable_sm80_to_sm89INS1_16FlashAttnFwdSm80INS1_25CollectiveMainloopFwdSm80ILi8ELi2ELb0EN4cute5tupleIJNS5_1CILi128EEENS7_ILi64EEENS7_ILi192EEEEEELi192ENS_6half_tEfNS_4arch4Sm80ELb1ELb0ELb1ELb0ELb1ELb0ELb1ELb1EEENS1_21CollectiveEpilogueFwdINS6_IJS8_SA_S9_EEENS6_IJNS7_ILi1EEESI_SI_EEESC_SE_Li256ELb0ELb1ELb1ELb0EEENS1_30DynamicPersistentTileSchedulerILi256ELi256ELb1ELb1ELb0EEEEEEEEEvNT_6ParamsE,@function
        .size           _ZN7cutlass13device_kernelIN5flash19enable_sm80_to_sm89INS1_16FlashAttnFwdSm80INS1_25CollectiveMainloopFwdSm80ILi8ELi2ELb0EN4cute5tupleIJNS5_1CILi128EEENS7_ILi64EEENS7_ILi192EEEEEELi192ENS_6half_tEfNS_4arch4Sm80ELb1ELb0ELb1ELb0ELb1ELb0ELb1ELb1EEENS1_21CollectiveEpilogueFwdINS6_IJS8_SA_S9_EEENS6_IJNS7_ILi1EEESI_SI_EEESC_SE_Li256ELb0ELb1ELb1ELb0EEENS1_30DynamicPersistentTileSchedulerILi256ELi256ELb1ELb1ELb0EEEEEEEEEvNT_6ParamsE,(.L_x_6227 - _ZN7cutlass13device_kernelIN5flash19enable_sm80_to_sm89INS1_16FlashAttnFwdSm80INS1_25CollectiveMainloopFwdSm80ILi8ELi2ELb0EN4cute5tupleIJNS5_1CILi128EEENS7_ILi64EEENS7_ILi192EEEEEELi192ENS_6half_tEfNS_4arch4Sm80ELb1ELb0ELb1ELb0ELb1ELb0ELb1ELb1EEENS1_21CollectiveEpilogueFwdINS6_IJS8_SA_S9_EEENS6_IJNS7_ILi1EEESI_SI_EEESC_SE_Li256ELb0ELb1ELb1ELb0EEENS1_30DynamicPersistentTileSchedulerILi256ELi256ELb1ELb1ELb0EEEEEEEEEvNT_6ParamsE)
        .other          _ZN7cutlass13device_kernelIN5flash19enable_sm80_to_sm89INS1_16FlashAttnFwdSm80INS1_25CollectiveMainloopFwdSm80ILi8ELi2ELb0EN4cute5tupleIJNS5_1CILi128EEENS7_ILi64EEENS7_ILi192EEEEEELi192ENS_6half_tEfNS_4arch4Sm80ELb1ELb0ELb1ELb0ELb1ELb0ELb1ELb1EEENS1_21CollectiveEpilogueFwdINS6_IJS8_SA_S9_EEENS6_IJNS7_ILi1EEESI_SI_EEESC_SE_Li256ELb0ELb1ELb1ELb0EEENS1_30DynamicPersistentTileSchedulerILi256ELi256ELb1ELb1ELb0EEEEEEEEEvNT_6ParamsE,@"STO_CUDA_ENTRY STV_DEFAULT"
_ZN7cutlass13device_kernelIN5flash19enable_sm80_to_sm89INS1_16FlashAttnFwdSm80INS1_25CollectiveMainloopFwdSm80ILi8ELi2ELb0EN4cute5tupleIJNS5_1CILi128EEENS7_ILi64EEENS7_ILi192EEEEEELi192ENS_6half_tEfNS_4arch4Sm80ELb1ELb0ELb1ELb0ELb1ELb0ELb1ELb1EEENS1_21CollectiveEpilogueFwdINS6_IJS8_SA_S9_EEENS6_IJNS7_ILi1EEESI_SI_EEESC_SE_Li256ELb0ELb1ELb1ELb0EEENS1_30DynamicPersistentTileSchedulerILi256ELi256ELb1ELb1ELb0EEEEEEEEEvNT_6ParamsE:
        /* <DEDUP_REMOVED lines=13> */
[----:B------:R-:W-:Y:S02]  /*00d0*/  ULDC.64 UR6, c[0x0][0x118] ;  /* 0x0000460000067ab9 */ /* 0x000fe40000000a00 */
[CC--:B------:R-:W-:Y:S02]  /*00e0*/  LEA.HI R3, R15.reuse, R18.reuse, RZ, 0x4 ;  /* 0x000000120f037211 */ /* 0x0c0fe400078f20ff */
[-C--:B------:R-:W-:Y:S02]  /*00f0*/  LEA.HI R10, R15, R18.reuse, RZ, 0x3 ;  /* 0x000000120f0a7211 */ /* 0x080fe400078f18ff */
[----:B------:R-:W-:Y:S02]  /*0100*/  LOP3.LUT R2, R3, 0xfffffff0, RZ, 0xc0, !PT ;  /* 0xfffffff003027812 */ /* 0x000fe400078ec0ff */
[----:B------:R-:W-:-:S02]  /*0110*/  LEA.HI R0, R15, R18, RZ, 0x2 ;  /* 0x000000120f007211 */ /* 0x000fc400078f10ff */
[----:B------:R-:W-:Y:S01]  /*0120*/  SHF.R.S32.HI R232, RZ, 0x3, R10 ;  /* 0x00000003ffe87819 */ /* 0x000fe2000001140a */
[----:B------:R-:W-:Y:S01]  /*0130*/  IMAD.IADD R4, R18, 0x1, -R2 ;  /* 0x0000000112047824 */ /* 0x000fe200078e0a02 */
[----:B------:R-:W-:Y:S02]  /*0140*/  LOP3.LUT R207, R10, 0xfffffff8, RZ, 0xc0, !PT ;  /* 0xfffffff80acf7812 */ /* 0x000fe400078ec0ff */
[----:B------:R-:W-:Y:S01]  /*0150*/  LOP3.LUT R0, R0, 0xfffffffc, RZ, 0xc0, !PT ;  /* 0xfffffffc00007812 */ /* 0x000fe200078ec0ff */
[----:B------:R-:W-:Y:S01]  /*0160*/  IMAD.SHL.U32 R2, R232, 0x40, RZ ;  /* 0x00000040e8027824 */ /* 0x000fe200078e00ff */
[----:B------:R-:W-:Y:S01]  /*0170*/  SHF.R.S32.HI R5, RZ, 0x4, R3 ;  /* 0x00000004ff057819 */ /* 0x000fe20000011403 */
[C---:B------:R-:W-:Y:S01]  /*0180*/  IMAD.IADD R207, R18.reuse, 0x1, -R207 ;  /* 0x0000000112cf7824 */ /* 0x040fe200078e0acf */
[----:B------:R-:W-:Y:S01]  /*0190*/  SHF.R.S32.HI R8, RZ, 0x1f, R4 ;  /* 0x0000001fff087819 */ /* 0x000fe20000011404 */
[----:B------:R-:W-:Y:S01]  /*01a0*/  IMAD.IADD R6, R18, 0x1, -R0 ;  /* 0x0000000112067824 */ /* 0x000fe200078e0a00 */
[----:B------:R-:W-:Y:S01]  /*01b0*/  LEA.HI R3, R3, R5, RZ, 0x1 ;  /* 0x0000000503037211 */ /* 0x000fe200078f08ff */
[C---:B------:R-:W-:Y:S01]  /*01c0*/  IMAD.SHL.U32 R193, R207.reuse, 0x8, RZ ;  /* 0x00000008cfc17824 */ /* 0x040fe200078e00ff */
[----:B------:R-:W-:Y:S01]  /*01d0*/  LOP3.LUT R0, R2, 0x1c0, RZ, 0xc0, !PT ;  /* 0x000001c002007812 */ /* 0x000fe200078ec0ff */
[----:B------:R-:W-:Y:S01]  /*01e0*/  IMAD R206, R207, 0x20, R232 ;  /* 0x00000020cfce7824 */ /* 0x000fe200078e02e8 */
[----:B------:R-:W-:-:S02]  /*01f0*/  LOP3.LUT R3, R3, 0xfffffffe, RZ, 0xc0, !PT ;  /* 0xfffffffe03037812 */ /* 0x000fc400078ec0ff */
[----:B------:R-:W-:Y:S02]  /*0200*/  SHF.R.U32.HI R7, RZ, 0x3, R0 ;  /* 0x00000003ff077819 */ /* 0x000fe40000011600 */
[----:B------:R-:W-:Y:S01]  /*0210*/  LOP3.LUT R2, R0, 0x38, R193, 0xf8, !PT ;  /* 0x0000003800027812 */ /* 0x000fe200078ef8c1 */
[----:B------:R-:W-:Y:S01]  /*0220*/  IMAD.IADD R11, R5, 0x1, -R3 ;  /* 0x00000001050b7824 */ /* 0x000fe200078e0a03 */
[----:B------:R-:W-:Y:S02]  /*0230*/  LEA.HI R0, R6, R6, RZ, 0x1 ;  /* 0x0000000606007211 */ /* 0x000fe400078f08ff */
[----:B------:R-:W-:Y:S02]  /*0240*/  LEA.HI R5, R8, R4, RZ, 0x3 ;  /* 0x0000000408057211 */ /* 0x000fe400078f18ff */
[----:B------:R-:W-:Y:S01]  /*0250*/  LOP3.LUT R13, R2, R7, RZ, 0x3c, !PT ;  /* 0x00000007020d7212 */ /* 0x000fe200078e3cff */
[----:B------:R-:W-:Y:S01]  /*0260*/  IMAD.SHL.U32 R7, R207, 0x40, RZ ;  /* 0x00000040cf077824 */ /* 0x000fe200078e00ff */
[----:B------:R-:W-:-:S02]  /*0270*/  LOP3.LUT R2, R0, 0x1ffffffe, RZ, 0xc0, !PT ;  /* 0x1ffffffe00027812 */ /* 0x000fc400078ec0ff */
[----:B------:R-:W-:Y:S02]  /*0280*/  LOP3.LUT R3, R5, 0xfffffff8, RZ, 0xc0, !PT ;  /* 0xfffffff805037812 */ /* 0x000fe400078ec0ff */
[----:B------:R-:W-:Y:S01]  /*0290*/  LOP3.LUT R0, R7, 0x1c0, RZ, 0xc0, !PT ;  /* 0x000001c007007812 */ /* 0x000fe200078ec0ff */
[----:B------:R-:W-:Y:S01]  /*02a0*/  IMAD.IADD R14, R6, 0x1, -R2 ;  /* 0x00000001060e7824 */ /* 0x000fe200078e0a02 */
[----:B------:R-:W-:Y:S01]  /*02b0*/  LEA.HI R8, R15, R18, RZ, 0x5 ;  /* 0x000000120f087211 */ /* 0x000fe200078f28ff */
[----:B------:R-:W-:Y:S01]  /*02c0*/  IMAD.IADD R9, R4, 0x1, -R3 ;  /* 0x0000000104097824 */ /* 0x000fe200078e0a03 */
[----:B------:R-:W-:Y:S02]  /*02d0*/  LOP3.LUT R4, R0, 0x8, R10, 0xf8, !PT ;  /* 0x0000000800047812 */ /* 0x000fe400078ef80a */
        /* <DEDUP_REMOVED lines=8> */
[C---:B------:R-:W-:Y:S01]  /*0360*/  IMAD.SHL.U32 R3, R9.reuse, 0x40, RZ ;  /* 0x0000004009037824 */ /* 0x040fe200078e00ff */
[----:B------:R-:W-:Y:S01]  /*0370*/  R2P PR, R9, 0x6 ;  /* 0x0000000609007804 */ /* 0x000fe20000000000 */
[----:B------:R-:W-:Y:S01]  /*0380*/  IMAD.SHL.U32 R4, R11, 0x8, RZ ;  /* 0x000000080b047824 */ /* 0x000fe200078e00ff */
[----:B------:R-:W-:Y:S01]  /*0390*/  SHF.R.S32.HI R7, RZ, 0x1f, R17 ;  /* 0x0000001fff077819 */ /* 0x000fe20000011411 */
[----:B------:R-:W-:Y:S01]  /*03a0*/  IMAD.IADD R8, R6, 0x1, -R2 ;  /* 0x0000000106087824 */ /* 0x000fe200078e0a02 */
[----:B------:R-:W-:Y:S01]  /*03b0*/  LOP3.LUT R0, R3, 0x1c0, RZ, 0xc0, !PT ;  /* 0x000001c003007812 */ /* 0x000fe200078ec0ff */
[----:B------:R-:W-:Y:S01]  /*03c0*/  IMAD.SHL.U32 R2, R5, 0x40, RZ ;  /* 0x0000004005027824 */ /* 0x000fe200078e00ff */
[----:B------:R-:W-:-:S02]  /*03d0*/  LEA.HI R7, R7, R17, RZ, 0x2 ;  /* 0x0000001107077211 */ /* 0x000fc400078f10ff */
[----:B------:R-:W-:Y:S02]  /*03e0*/  LOP3.LUT R5, R0, 0x8, R4, 0xf8, !PT ;  /* 0x0000000800057812 */ /* 0x000fe400078ef804 */
[----:B------:R-:W-:Y:S02]  /*03f0*/  SHF.R.U32.HI R3, RZ, 0x3, R0 ;  /* 0x00000003ff037819 */ /* 0x000fe40000011600 */
[----:B------:R-:W-:Y:S02]  /*0400*/  LOP3.LUT R4, R2, 0xfffffe00, RZ, 0xc0, !PT ;  /* 0xfffffe0002047812 */ /* 0x000fe400078ec0ff */
[----:B------:R-:W-:Y:S01]  /*0410*/  LOP3.LUT R3, R5, R3, RZ, 0x3c, !PT ;  /* 0x0000000305037212 */ /* 0x000fe200078e3cff */
[----:B------:R-:W-:Y:S01]  /*0420*/  IMAD.MOV.U32 R5, RZ, RZ, 0x40 ;  /* 0x00000040ff057424 */ /* 0x000fe200078e00ff */
[----:B------:R-:W-:Y:S01]  /*0430*/  SHF.R.S32.HI R0, RZ, 0x2, R7 ;  /* 0x00000002ff007819 */ /* 0x000fe20000011407 */
[----:B------:R-:W-:Y:S01]  /*0440*/  IMAD R2, R6, 0x400, R4 ;  /* 0x0000040006027824 */ /* 0x000fe200078e0204 */
[----:B------:R-:W-:-:S02]  /*0450*/  SEL R168, R168, 0xffffffe0, !P1 ;  /* 0xffffffe0a8a87807 */ /* 0x000fc40004800000 */
[----:B------:R-:W-:Y:S01]  /*0460*/  LEA.HI R10, R15, R18, RZ, 0x6 ;  /* 0x000000120f0a7211 */ /* 0x000fe200078f30ff */
[----:B------:R-:W-:Y:S01]  /*0470*/  IMAD.IADD R2, R2, 0x1, R3 ;  /* 0x0000000102027824 */ /* 0x000fe200078e0203 */
[----:B------:R-:W-:Y:S01]  /*0480*/  LOP3.LUT R3, R3, R4, RZ, 0xfc, !PT ;  /* 0x0000000403037212 */ /* 0x000fe200078efcff */
[----:B------:R-:W-:Y:S01]  /*0490*/  IMAD R16, R8, 0x10, R0 ;  /* 0x0000001008107824 */ /* 0x000fe200078e0200 */
[----:B------:R-:W-:Y:S01]  /*04a0*/  LEA.HI R4, R15, R18, RZ, 0x7 ;  /* 0x000000120f047211 */ /* 0x000fe200078f38ff */
[----:B------:R-:W-:Y:S01]  /*04b0*/  IMAD R0, R11, 0x200, R12 ;  /* 0x000002000b007824 */ /* 0x000fe200078e020c */
[----:B------:R-:W-:Y:S01]  /*04c0*/  LEA R162, R2, 0x18100, 0x1 ;  /* 0x0001810002a27811 */ /* 0x000fe200078e08ff */
[----:B------:R-:W-:Y:S01]  /*04d0*/  IMAD.SHL.U32 R10, R10, 0x8, RZ ;  /* 0x000000080a0a7824 */ /* 0x000fe200078e00ff */
[----:B------:R-:W-:Y:S01]  /*04e0*/  SHF.R.S32.HI R6, RZ, 0x7, R4 ;  /* 0x00000007ff067819 */ /* 0x000fe20000011404 */
[----:B------:R-:W-:Y:S01]  /*04f0*/  STL [R1+0xc], R16 ;  /* 0x00000c1001007387 */ /* 0x000fe20000100800 */
[----:B------:R-:W-:Y:S01]  /*0500*/  LOP3.LUT R4, R7, 0x7ffffffc, RZ, 0xc0, !PT ;  /* 0x7ffffffc07047812 */ /* 0x000fe200078ec0ff */
[----:B------:R-:W-:Y:S01]  /*0510*/  IMAD.IADD R163, R162, 0x1, R168 ;  /* 0x00000001a2a37824 */ /* 0x000fe200078e02a8 */
[----:B------:R-:W-:-:S02]  /*0520*/  LEA R170, R3, 0x100, 0x1 ;  /* 0x0000010003aa7811 */ /* 0x000fc400078e08ff */
[----:B------:R-:W-:Y:S01]  /*0530*/  LEA R169, R0, 0xc100, 0x1 ;  /* 0x0000c10000a97811 */ /* 0x000fe200078e08ff */
[----:B------:R-:W-:Y:S01]  /*0540*/  IMAD.IADD R4, R17, 0x1, -R4 ;  /* 0x0000000111047824 */ /* 0x000fe200078e0a04 */
[----:B------:R-:W-:Y:S01]  /*0550*/  SEL R0, R5, 0xffffffc0, !P2 ;  /* 0xffffffc005007807 */ /* 0x000fe20005000000 */
[----:B------:R-:W-:Y:S01]  /*0560*/  IMAD.IADD R237, R168, 0x1, R170 ;  /* 0x00000001a8ed7824 */ /* 0x000fe200078e02aa */
[----:B------:R-:W-:Y:S01]  /*0570*/  IADD3 R201, R193, 0x80, RZ ;  /* 0x00000080c1c97810 */ /* 0x000fe20007ffe0ff */
[----:B------:R-:W-:Y:S01]  /*0580*/  IMAD.SHL.U32 R223, R4, 0x2, RZ ;  /* 0x0000000204df7824 */ /* 0x000fe200078e00ff */
[----:B------:R-:W-:Y:S01]  /*0590*/  LOP3.LUT R10, R13, 0x7ffffe00, R10, 0xf8, !PT ;  /* 0x7ffffe000d0a7812 */ /* 0x000fe200078ef80a */
[----:B------:R-:W-:Y:S01]  /*05a0*/  IMAD R4, R14, 0x8, R16 ;  /* 0x000000080e047824 */ /* 0x000fe200078e0210 */
[----:B------:R-:W-:Y:S01]  /*05b0*/  IADD3 R202, R193, 0x40, RZ ;  /* 0x00000040c1ca7810 */ /* 0x000fe20007ffe0ff */
[----:B------:R-:W-:Y:S01]  /*05c0*/  IMAD.IADD R171, R0, 0x1, R170 ;  /* 0x0000000100ab7824 */ /* 0x000fe200078e02aa */
[----:B------:R-:W-:Y:S01]  /*05d0*/  IADD3 R15, R223, 0x10, RZ ;  /* 0x00000010df0f7810 */ /* 0x000fe20007ffe0ff */
[--C-:B------:R-:W-:Y:S01]  /*05e0*/  IMAD.IADD R165, R162, 0x1, R0.reuse ;  /* 0x00000001a2a57824 */ /* 0x100fe200078e0200 */
[----:B------:R1:W-:Y:S01]  /*05f0*/  STL [R1+0x4], R4 ;  /* 0x0000040401007387 */ /* 0x0003e20000100800 */
[----:B------:R-:W-:Y:S01]  /*0600*/  IMAD.IADD R164, R163, 0x1, R0 ;  /* 0x00000001a3a47824 */ /* 0x000fe200078e0200 */
[C---:B------:R-:W-:Y:S01]  /*0610*/  IADD3 R11, R223.reuse, 0x28, RZ ;  /* 0x00000028df0b7810 */ /* 0x040fe20007ffe0ff */
[----:B------:R-:W-:Y:S01]  /*0620*/  IMAD.IADD R0, R0, 0x1, R237 ;  /* 0x0000000100007824 */ /* 0x000fe200078e02ed */
[----:B------:R-:W-:Y:S01]  /*0630*/  SHF.R.S32.HI R6, RZ, 0x1f, R193 ;  /* 0x0000001fff067819 */ /* 0x000fe200000114c1 */
[----:B------:R-:W-:Y:S01]  /*0640*/  IMAD.SHL.U32 R210, R10, 0x2, RZ ;  /* 0x000000020ad27824 */ /* 0x000fe200078e00ff */
[----:B------:R-:W-:Y:S01]  /*0650*/  IADD3 R8, R223, 0x40, RZ ;  /* 0x00000040df087810 */ /* 0x000fe20007ffe0ff */
[----:B------:R-:W-:Y:S01]  /*0660*/  IMAD.IADD R239, R168, 0x1, R171 ;  /* 0x00000001a8ef7824 */ /* 0x000fe200078e02ab */
[----:B------:R2:W-:Y:S01]  /*0670*/  STL [R1], R0 ;  /* 0x0000000001007387 */ /* 0x0005e20000100800 */
[----:B------:R-:W-:-:S02]  /*0680*/  SHF.R.S32.HI R6, RZ, 0x1f, R201 ;  /* 0x0000001fff067819 */ /* 0x000fc400000114c9 */
[C---:B------:R-:W-:Y:S02]  /*0690*/  IADD3 R6, R223.reuse, 0x50, RZ ;  /* 0x00000050df067810 */ /* 0x040fe40007ffe0ff */
[C---:B------:R-:W-:Y:S02]  /*06a0*/  IADD3 R252, R223.reuse, 0x60, RZ ;  /* 0x00000060dffc7810 */ /* 0x040fe40007ffe0ff */
[----:B------:R-:W-:Y:S02]  /*06b0*/  SHF.R.S32.HI R5, RZ, 0x1f, R15 ;  /* 0x0000001fff057819 */ /* 0x000fe4000001140f */
[C---:B------:R-:W-:Y:S02]  /*06c0*/  IADD3 R251, R223.reuse, 0x68, RZ ;  /* 0x00000068dffb7810 */ /* 0x040fe40007ffe0ff */
[C---:B------:R-:W-:Y:S02]  /*06d0*/  IADD3 R250, R223.reuse, 0x70, RZ ;  /* 0x00000070dffa7810 */ /* 0x040fe40007ffe0ff */
[----:B------:R-:W-:-:S02]  /*06e0*/  IADD3 R249, R223, 0x78, RZ ;  /* 0x00000078dff97810 */ /* 0x000fc40007ffe0ff */
[----:B------:R-:W-:Y:S02]  /*06f0*/  SHF.R.S32.HI R5, RZ, 0x1f, R11 ;  /* 0x0000001fff057819 */ /* 0x000fe4000001140b */
[C---:B-1----:R-:W-:Y:S02]  /*0700*/  IADD3 R4, R223.reuse, 0x58, RZ ;  /* 0x00000058df047810 */ /* 0x042fe40007ffe0ff */
[----:B------:R-:W-:Y:S02]  /*0710*/  SHF.R.S32.HI R7, RZ, 0x1f, R202 ;  /* 0x0000001fff077819 */ /* 0x000fe400000114ca */
[C---:B------:R-:W-:Y:S02]  /*0720*/  IADD3 R248, R223.reuse, 0x80, RZ ;  /* 0x00000080dff87810 */ /* 0x040fe40007ffe0ff */
[C---:B------:R-:W-:Y:S02]  /*0730*/  IADD3 R247, R223.reuse, 0x88, RZ ;  /* 0x00000088dff77810 */ /* 0x040fe40007ffe0ff */
[----:B------:R-:W-:-:S02]  /*0740*/  IADD3 R246, R223, 0x90, RZ ;  /* 0x00000090dff67810 */ /* 0x000fc40007ffe0ff */
[----:B------:R-:W-:Y:S02]  /*0750*/  SHF.R.S32.HI R5, RZ, 0x1f, R8 ;  /* 0x0000001fff057819 */ /* 0x000fe40000011408 */
        /* <DEDUP_REMOVED lines=32> */
[----:B--2---:R-:W-:Y:S02]  /*0960*/  SHF.R.S32.HI R2, RZ, 0x1f, R241 ;  /* 0x0000001fff027819 */ /* 0x004fe400000114f1 */
.L_x_2615:
        /* <DEDUP_REMOVED lines=18> */
.L_x_2552:
[----:B------:R-:W-:-:S04]  /*0a90*/  MOV R0, c[0x0][0x554] ;  /* 0x0001550000007a02 */ /* 0x000fc80000000f00 */
[----:B------:R-:W-:Y:S02]  /*0aa0*/  ISETP.NE.AND P0, PT, R0, 0x1, PT ;  /* 0x000000010000780c */ /* 0x000fe40003f05270 */
[----:B------:R-:W-:-:S11]  /*0ab0*/  MOV R0, R2 ;  /* 0x0000000200007202 */ /* 0x000fd60000000f00 */
[----:B------:R-:W-:-:S05]  /*0ac0*/  @P0 IMAD.HI.U32 R4, R2, c[0x0][0x558], RZ ;  /* 0x0001560002040a27 */ /* 0x000fca00078e00ff */
[----:B------:R-:W-:-:S05]  /*0ad0*/  @P0 SHF.R.U32.HI R0, RZ, c[0x0][0x55c], R4 ;  /* 0x00015700ff000a19 */ /* 0x000fca0000011604 */
[----:B------:R-:W-:Y:S02]  /*0ae0*/  IMAD R4, R0, c[0x0][0x554], RZ ;  /* 0x0001550000047a24 */ /* 0x000fe400078e02ff */
.L_x_2553:
[----:B------:R-:W-:Y:S05]  /*0af0*/  BSYNC B0 ;  /* 0x0000000000007941 */ /* 0x000fea0003800000 */
.L_x_2551:
        /* <DEDUP_REMOVED lines=78> */
.L_x_2555:
[----:B------:R-:W-:Y:S05]  /*0fe0*/  BSYNC B0 ;  /* 0x0000000000007941 */ /* 0x000fea0003800000 */
.L_x_2554:
[----:B------:R-:W-:Y:S01]  /*0ff0*/  LOP3.LUT R0, R236, 0xffff, RZ, 0xc0, !PT ;  /* 0x0000ffffec007812 */ /* 0x000fe200078ec0ff */
[----:B------:R-:W-:Y:S01]  /*1000*/  CS2R R16, SRZ ;  /* 0x0000000000107805 */ /* 0x000fe2000001ff00 */
[----:B------:R-:W-:Y:S01]  /*1010*/  CS2R R96, SRZ ;  /* 0x0000000000607805 */ /* 0x000fe2000001ff00 */
[----:B------:R-:W-:Y:S01]  /*1020*/  CS2R R94, SRZ ;  /* 0x00000000005e7805 */ /* 0x000fe2000001ff00 */
        /* <DEDUP_REMOVED lines=57> */
[----:B------:R-:W-:Y:S02]  /*13c0*/  SHF.R.S32.HI R14, RZ, 0x1f, R234 ;  /* 0x0000001fff0e7819 */ /* 0x000fe400000114ea */
[----:B------:R-:W-:Y:S02]  /*13d0*/  IADD3 R4, R206, R238, RZ ;  /* 0x000000eece047210 */ /* 0x000fe40007ffe0ff */
[----:B------:R-:W-:Y:S01]  /*13e0*/  SHF.R.S32.HI R6, RZ, 0x1f, R233 ;  /* 0x0000001fff067819 */ /* 0x000fe200000114e9 */
[----:B------:R-:W-:Y:S01]  /*13f0*/  IMAD R0, R14, c[0x0][0x1b8], RZ ;  /* 0x00006e000e007a24 */ /* 0x000fe200078e02ff */
[----:B------:R-:W-:Y:S01]  /*1400*/  ISETP.GE.AND P6, PT, R193, c[0x0][0x198], PT ;  /* 0x00006600c1007a0c */ /* 0x000fe20003fc6270 */
[----:B------:R-:W-:Y:S01]  /*1410*/  @P4 IMAD.HI.U32 R7, R4, c[0x0][0x2c8], RZ ;  /* 0x0000b20004074a27 */ /* 0x000fe200078e00ff */
[----:B------:R-:W-:Y:S02]  /*1420*/  ISETP.GE.AND P5, PT, R202, c[0x0][0x198], PT ;  /* 0x00006600ca007a0c */ /* 0x000fe40003fa6270 */
[----:B------:R-:W-:Y:S01]  /*1430*/  ISETP.GE.AND P3, PT, R201, c[0x0][0x198], PT ;  /* 0x00006600c9007a0c */ /* 0x000fe20003f66270 */
[----:B------:R-:W-:Y:S01]  /*1440*/  IMAD R5, R234, c[0x0][0x1bc], R0 ;  /* 0x00006f00ea057a24 */ /* 0x000fe200078e0200 */
[----:B------:R-:W-:Y:S01]  /*1450*/  IADD3 R231, R235, -0x1, RZ ;  /* 0xffffffffebe77810 */ /* 0x000fe20007ffe0ff */
        /* <DEDUP_REMOVED lines=25> */
.L_x_2616:
[----:B------:R-:W-:Y:S05]  /*15f0*/  BRA.DIV ~URZ, `(.L_x_2558) ;  /* 0x0000d1227f007947 */ /* 0x000fea000b800000 */
[----:B------:R3:W4:Y:S02]  /*1600*/  SHFL.IDX PT, R0, R11, RZ, 0x181f ;  /* 0x00181fff0b007589 */ /* 0x00072400000e0000 */
.L_x_2617:
        /* <DEDUP_REMOVED lines=21> */
.L_x_2560:
[----:B------:R-:W-:Y:S05]  /*1760*/  BSYNC B0 ;  /* 0x0000000000007941 */ /* 0x000fea0003800000 */
.L_x_2559:
[----:B------:R-:W-:Y:S05]  /*1770*/  BRA.DIV ~URZ, `(.L_x_2561) ;  /* 0x0000d0127f007947 */ /* 0x000fea000b800000 */
[----:B--2---:R2:W1:Y:S04]  /*1780*/  SHFL.IDX PT, R8, R9, 0x1, 0x181f ;  /* 0x00381f0009087f89 */ /* 0x00446800000e0000 */
[----:B----4-:R2:W4:Y:S02]  /*1790*/  SHFL.IDX PT, R0, R11, 0x1, 0x181f ;  /* 0x00381f000b007f89 */ /* 0x01052400000e0000 */
.L_x_2618:
        /* <DEDUP_REMOVED lines=19> */
.L_x_2563:
[----:B------:R-:W-:Y:S05]  /*18d0*/  BSYNC B0 ;  /* 0x0000000000007941 */ /* 0x000fea0003800000 */
.L_x_2562:
[----:B------:R-:W-:Y:S05]  /*18e0*/  BRA.DIV ~URZ, `(.L_x_2564) ;  /* 0x0000cf727f007947 */ /* 0x000fea000b800000 */
[----:B-1----:R1:W2:Y:S02]  /*18f0*/  SHFL.IDX PT, R8, R9, 0x2, 0x181f ;  /* 0x00581f0009087f89 */ /* 0x0022a400000e0000 */
.L_x_2619:
[----:B------:R-:W-:Y:S05]  /*1900*/  BRA.DIV ~URZ, `(.L_x_2565) ;  /* 0x0000cfc27f007947 */ /* 0x000fea000b800000 */
[----:B----4-:R4:W1:Y:S02]  /*1910*/  SHFL.IDX PT, R0, R11, 0x2, 0x181f ;  /* 0x00581f000b007f89 */ /* 0x01086400000e0000 */
.L_x_2620:
        /* <DEDUP_REMOVED lines=19> */
.L_x_2567:
[----:B------:R-:W-:Y:S05]  /*1a50*/  BSYNC B0 ;  /* 0x0000000000007941 */ /* 0x000fea0003800000 */
.L_x_2566:
[----:B------:R-:W-:Y:S05]  /*1a60*/  BRA.DIV ~URZ, `(.L_x_2568) ;  /* 0x0000ced27f007947 */ /* 0x000fea000b800000 */
[----:B--2---:R2:W3:Y:S04]  /*1a70*/  SHFL.IDX PT, R8, R9, 0x3, 0x181f ;  /* 0x00781f0009087f89 */ /* 0x0044e800000e0000 */
[----:B-1----:R2:W1:Y:S02]  /*1a80*/  SHFL.IDX PT, R0, R11, 0x3, 0x181f ;  /* 0x00781f000b007f89 */ /* 0x00246400000e0000 */
.L_x_2621:
        /* <DEDUP_REMOVED lines=26> */
[----:B------:R-:W-:-:S02]  /*1c30*/  IMAD.MOV.U32 R15, RZ, RZ, c[0x0][0x2ac] ;  /* 0x0000ab00ff0f7624 */ /* 0x000fc400078e00ff */
        /* <DEDUP_REMOVED lines=14> */
[----:B------:R1:W3:Y:S01]  /*1d20*/  @!P1 LDG.E R173, [R4.64] ;  /* 0x0000000604ad9981 */ /* 0x0002e2000c1e1900 */
[----:B------:R-:W-:Y:S01]  /*1d30*/  IMAD.MOV R0, RZ, RZ, -R0 ;  /* 0x000000ffff007224 */ /* 0x000fe200078e0a00 */
[----:B------:R-:W-:Y:S01]  /*1d40*/  BSSY B0, `(.L_x_2569) ;  /* 0x00000b1000007945 */ /* 0x000fe20003800000 */
[----:B------:R-:W-:-:S04]  /*1d50*/  IMAD.WIDE.U32 R212, R234, c[0x0][0x1e8], RZ ;  /* 0x00007a00ead47a25 */ /* 0x000fc800078e00ff */
[----:B------:R-:W-:Y:S02]  /*1d60*/  IMAD R181, R0, c[0x0][0x2b8], R2 ;  /* 0x0000ae0000b57a24 */ /* 0x000fe400078e0202 */
[----:B------:R-:W-:Y:S02]  /*1d70*/  IMAD R108, R231, -0x40, R15 ;  /* 0xffffffc0e76c7824 */ /* 0x000fe400078e020f */
[----:B------:R-:W-:-:S04]  /*1d80*/  IMAD.WIDE.U32 R2, R181, c[0x0][0x1e0], RZ ;  /* 0x00007800b5027a25 */ /* 0x000fc800078e00ff */
[----:B------:R-:W-:Y:S02]  /*1d90*/  IMAD.IADD R13, R108, 0x1, -R232 ;  /* 0x000000016c0d7824 */ /* 0x000fe400078e0ae8 */
[----:B------:R-:W-:Y:S02]  /*1da0*/  IMAD R6, R14, c[0x0][0x210], RZ ;  /* 0x000084000e067a24 */ /* 0x000fe400078e02ff */
[----:B------:R-:W-:Y:S01]  /*1db0*/  IMAD.WIDE.U32 R216, R234, c[0x0][0x210], RZ ;  /* 0x00008400ead87a25 */ /* 0x000fe200078e00ff */
[----:B------:R-:W-:-:S03]  /*1dc0*/  ISETP.GE.AND P6, PT, R13, 0x1, PT ;  /* 0x000000010d00780c */ /* 0x000fc60003fc6270 */
[----:B------:R-:W-:Y:S01]  /*1dd0*/  IMAD R6, R234, c[0x0][0x214], R6 ;  /* 0x00008500ea067a24 */ /* 0x000fe200078e0206 */
[----:B-1----:R-:W-:Y:S01]  /*1de0*/  SHF.R.S32.HI R5, RZ, 0x1f, R181 ;  /* 0x0000001fff057819 */ /* 0x002fe200000114b5 */
[----:B------:R-:W-:Y:S02]  /*1df0*/  IMAD.SHL.U32 R17, R193, 0x2, RZ ;  /* 0x00000002c1117824 */ /* 0x000fe400078e00ff */
[----:B------:R-:W-:Y:S02]  /*1e00*/  IMAD.IADD R220, R217, 0x1, R6 ;  /* 0x00000001d9dc7824 */ /* 0x000fe400078e0206 */
[----:B------:R-:W-:Y:S02]  /*1e10*/  IMAD R0, R5, c[0x0][0x1e0], RZ ;  /* 0x0000780005007a24 */ /* 0x000fe400078e02ff */
[----:B------:R-:W-:Y:S02]  /*1e20*/  IMAD.SHL.U32 R19, R201, 0x2, RZ ;  /* 0x00000002c9137824 */ /* 0x000fe400078e00ff */
[----:B------:R-:W-:Y:S01]  /*1e30*/  @P6 ISETP.GE.AND P1, PT, R193, c[0x0][0x1d4], PT ;  /* 0x00007500c1006a0c */ /* 0x000fe20003f26270 */
[----:B------:R-:W-:Y:S01]  /*1e40*/  IMAD R0, R181, c[0x0][0x1e4], R0 ;  /* 0x00007900b5007a24 */ /* 0x000fe200078e0200 */
[----:B------:R-:W-:-:S02]  /*1e50*/  @P6 ISETP.GE.AND P5, PT, R202, c[0x0][0x1d4], PT ;  /* 0x00007500ca006a0c */ /* 0x000fc40003fa6270 */
[----:B------:R-:W-:Y:S01]  /*1e60*/  @P6 ISETP.GE.AND P2, PT, R201, c[0x0][0x1d4], PT ;  /* 0x00007500c9006a0c */ /* 0x000fe20003f46270 */
[----:B------:R-:W-:Y:S02]  /*1e70*/  IMAD.IADD R3, R3, 0x1, R0 ;  /* 0x0000000103037824 */ /* 0x000fe400078e0200 */
[----:B------:R-:W-:Y:S01]  /*1e80*/  IMAD R0, R14, c[0x0][0x1e8], RZ ;  /* 0x00007a000e007a24 */ /* 0x000fe200078e02ff */
[----:B------:R-:W-:-:S03]  /*1e90*/  SHF.L.U64.HI R14, R193, 0x1, R18 ;  /* 0x00000001c10e7819 */ /* 0x000fc60000010212 */
[----:B------:R-:W-:-:S04]  /*1ea0*/  IMAD R0, R234, c[0x0][0x1ec], R0 ;  /* 0x00007b00ea007a24 */ /* 0x000fc800078e0200 */
[----:B------:R-:W-:Y:S01]  /*1eb0*/  IMAD.IADD R218, R213, 0x1, R0 ;  /* 0x00000001d5da7824 */ /* 0x000fe200078e0200 */
[----:B--234-:R-:W-:Y:S01]  /*1ec0*/  SHF.R.S32.HI R11, RZ, 0x1f, R173 ;  /* 0x0000001fff0b7819 */ /* 0x01cfe200000114ad */
        /* <DEDUP_REMOVED lines=9> */
[C---:B------:R-:W-:Y:S01]  /*1f60*/  IMAD R5, R181.reuse, c[0x0][0x20c], R4 ;  /* 0x00008300b5057a24 */ /* 0x040fe200078e0204 */
[----:B------:R-:W-:Y:S01]  /*1f70*/  LEA.HI.X R10, R0, c[0x0][0x1cc], R2, 0x1, P0 ;  /* 0x00007300000a7a11 */ /* 0x000fe200000f0c02 */
[----:B------:R-:W-:Y:S01]  /*1f80*/  IMAD.WIDE.U32 R2, R181, c[0x0][0x208], RZ ;  /* 0x00008200b5027a25 */ /* 0x000fe200078e00ff */
[----:B------:R-:W1:Y:S03]  /*1f90*/  SHFL.IDX PT, R0, R9, RZ, 0x181f ;  /* 0x00181fff09007589 */ /* 0x000e6600000e0000 */
[----:B------:R-:W-:Y:S01]  /*1fa0*/  IMAD.IADD R3, R3, 0x1, R5 ;  /* 0x0000000103037824 */ /* 0x000fe200078e0205 */
[----:B------:R-:W2:Y:S03]  /*1fb0*/  SHFL.IDX PT, R8, R10, RZ, 0x181f ;  /* 0x00181fff0a087589 */ /* 0x000ea600000e0000 */
[----:B------:R-:W-:Y:S01]  /*1fc0*/  IMAD.WIDE.U32 R2, R173, c[0x0][0x218], R2 ;  /* 0x00008600ad027a25 */ /* 0x000fe200078e0002 */
[----:B------:R-:W3:Y:S04]  /*1fd0*/  SHFL.IDX PT, R9, R9, 0x1, 0x181f ;  /* 0x00381f0009097f89 */ /* 0x000ee800000e0000 */
[----:B------:R-:W4:Y:S01]  /*1fe0*/  SHFL.IDX PT, R10, R10, 0x1, 0x181f ;  /* 0x00381f000a0a7f89 */ /* 0x000f2200000e0000 */
[----:B-1----:R-:W-:-:S04]  /*1ff0*/  @P6 LEA R4, P0, R193, R0, 0x1 ;  /* 0x00000000c1046211 */ /* 0x002fc800078008ff */
[----:B--2---:R-:W-:Y:S02]  /*2000*/  @P6 LEA.HI.X R5, R193, R8, R18, 0x1, P0 ;  /* 0x00000008c1056211 */ /* 0x004fe400000f0c12 */
[----:B------:R-:W-:-:S03]  /*2010*/  @P6 LEA R6, P0, R202, R0, 0x1 ;  /* 0x00000000ca066211 */ /* 0x000fc600078008ff */
[----:B------:R1:W-:Y:S01]  /*2020*/  @P6 LDGSTS.E.BYPASS.LTC128B.128 [R210+0xc100], [R4.64], !P1 ;  /* 0x0c10000004d26fae */ /* 0x0003e2000c901d46 */
[----:B------:R-:W-:-:S05]  /*2030*/  @P6 LEA.HI.X R7, R202, R8, R16, 0x1, P0 ;  /* 0x00000008ca076211 */ /* 0x000fca00000f0c10 */
[----:B------:R3:W-:Y:S01]  /*2040*/  @P6 LDGSTS.E.BYPASS.LTC128B.128 [R210+0xe100], [R6.64], !P5 ;  /* 0x0e10000006d26fae */ /* 0x0007e2000e901d46 */
[C---:B-1----:R-:W-:Y:S02]  /*2050*/  @P6 LEA R4, P1, R201.reuse, R0, 0x1 ;  /* 0x00000000c9046211 */ /* 0x042fe400078208ff */
[----:B------:R-:W-:Y:S02]  /*2060*/  IADD3 R0, P0, R2, R216, RZ ;  /* 0x000000d802007210 */ /* 0x000fe40007f1e0ff */
[----:B------:R-:W-:Y:S02]  /*2070*/  @P6 LEA.HI.X R5, R201, R8, R20, 0x1, P1 ;  /* 0x00000008c9056211 */ /* 0x000fe400008f0c14 */
[----:B------:R-:W-:Y:S02]  /*2080*/  ISETP.GE.AND P1, PT, R13, 0x21, PT ;  /* 0x000000210d00780c */ /* 0x000fe40003f26270 */
[----:B------:R-:W-:Y:S01]  /*2090*/  IADD3.X R2, R220, R3, R11, P0, !PT ;  /* 0x00000003dc027210 */ /* 0x000fe200007fe40b */
[----:B------:R1:W-:Y:S01]  /*20a0*/  @P6 LDGSTS.E.BYPASS.LTC128B.128 [R210+0x10100], [R4.64], !P2 ;  /* 0x1010000004d26fae */ /* 0x0003e2000d101d46 */
[----:B------:R-:W-:-:S04]  /*20b0*/  LEA R12, P0, R0, c[0x0][0x1f8], 0x1 ;  /* 0x00007e00000c7a11 */ /* 0x000fc800078008ff */
[----:B------:R-:W-:Y:S01]  /*20c0*/  LEA.HI.X R15, R0, c[0x0][0x1fc], R2, 0x1, P0 ;  /* 0x00007f00000f7a11 */ /* 0x000fe200000f0c02 */
[----:B------:R-:W2:Y:S04]  /*20d0*/  SHFL.IDX PT, R8, R12, RZ, 0x181f ;  /* 0x00181fff0c087589 */ /* 0x000ea800000e0000 */
[C---:B---3--:R-:W-:Y:S01]  /*20e0*/  @P1 LEA R6, P0, R193.reuse, R9, 0x1 ;  /* 0x00000009c1061211 */ /* 0x048fe200078008ff */
[----:B------:R-:W3:Y:S01]  /*20f0*/  SHFL.IDX PT, R11, R15, RZ, 0x181f ;  /* 0x00181fff0f0b7589 */ /* 0x000ee200000e0000 */
[C---:B------:R-:W-:Y:S02]  /*2100*/  @P1 ISETP.GE.AND P5, PT, R193.reuse, c[0x0][0x1d4], PT ;  /* 0x00007500c1001a0c */ /* 0x040fe40003fa6270 */
[C---:B------:R-:W-:Y:S01]  /*2110*/  @P1 ISETP.GE.AND P2, PT, R202.reuse, c[0x0][0x1d4], PT ;  /* 0x00007500ca001a0c */ /* 0x040fe20003f46270 */
[----:B------:R-:W5:Y:S01]  /*2120*/  SHFL.IDX PT, R0, R12, 0x1, 0x181f ;  /* 0x00381f000c007f89 */ /* 0x000f6200000e0000 */
[----:B----4-:R-:W-:Y:S01]  /*2130*/  @P1 LEA.HI.X R7, R193, R10, R18, 0x1, P0 ;  /* 0x0000000ac1071211 */ /* 0x010fe200000f0c12 */
[----:B------:R-:W-:Y:S01]  /*2140*/  IMAD.SHL.U32 R18, R202, 0x2, RZ ;  /* 0x00000002ca127824 */ /* 0x000fe200078e00ff */
[----:B------:R-:W-:-:S07]  /*2150*/  @P1 ISETP.GE.AND P0, PT, R201, c[0x0][0x1d4], PT ;  /* 0x00007500c9001a0c */ /* 0x000fce0003f06270 */
[----:B------:R5:W-:Y:S01]  /*2160*/  @P1 LDGSTS.E.BYPASS.LTC128B.128 [R210+0xd100], [R6.64], !P5 ;  /* 0x0d10000006d21fae */ /* 0x000be2000e901d46 */
[----:B------:R-:W-:Y:S02]  /*2170*/  ISETP.GE.AND P5, PT, R193, c[0x0][0x1d4], PT ;  /* 0x00007500c1007a0c */ /* 0x000fe40003fa6270 */
[----:B-1----:R-:W-:-:S04]  /*2180*/  @P1 LEA R4, P6, R202, R9, 0x1 ;  /* 0x00000009ca041211 */ /* 0x002fc800078c08ff */
[CCC-:B------:R-:W-:Y:S02]  /*2190*/  @P1 LEA.HI.X R5, R202.reuse, R10.reuse, R16.reuse, 0x1, P6 ;  /* 0x0000000aca051211 */ /* 0x1c0fe400030f0c10 */
[C---:B------:R-:W-:Y:S02]  /*21a0*/  @P1 LEA R2, P6, R201.reuse, R9, 0x1 ;  /* 0x00000009c9021211 */ /* 0x040fe400078c08ff */
[C---:B------:R-:W-:Y:S01]  /*21b0*/  SHF.L.U64.HI R16, R202.reuse, 0x1, R16 ;  /* 0x00000001ca107819 */ /* 0x040fe20000010210 */
[----:B------:R2:W-:Y:S01]  /*21c0*/  @P1 LDGSTS.E.BYPASS.LTC128B.128 [R210+0xf100], [R4.64], !P2 ;  /* 0x0f10000004d21fae */ /* 0x0005e2000d101d46 */
[----:B------:R-:W-:Y:S02]  /*21d0*/  @P1 LEA.HI.X R3, R201, R10, R20, 0x1, P6 ;  /* 0x0000000ac9031211 */ /* 0x000fe400030f0c14 */
[----:B------:R-:W-:Y:S01]  /*21e0*/  ISETP.GE.AND P2, PT, R202, c[0x0][0x1d4], PT ;  /* 0x00007500ca007a0c */ /* 0x000fe20003f46270 */
[----:B------:R1:W4:Y:S01]  /*21f0*/  SHFL.IDX PT, R10, R15, 0x1, 0x181f ;  /* 0x00381f000f0a7f89 */ /* 0x00032200000e0000 */
[----:B------:R-:W-:-:S02]  /*2200*/  ISETP.LT.OR P6, PT, R13, 0x1, P5 ;  /* 0x000000010d00780c */ /* 0x000fc40002fc1670 */
[C---:B------:R-:W-:Y:S01]  /*2210*/  ISETP.LT.OR P5, PT, R13.reuse, 0x21, P5 ;  /* 0x000000210d00780c */ /* 0x040fe20002fa1670 */
[----:B------:R4:W-:Y:S01]  /*2220*/  @P1 LDGSTS.E.BYPASS.LTC128B.128 [R210+0x11100], [R2.64], !P0 ;  /* 0x1110000002d21fae */ /* 0x0009e2000c101d46 */
[C---:B------:R-:W-:Y:S02]  /*2230*/  ISETP.LT.OR P1, PT, R13.reuse, 0x1, P2 ;  /* 0x000000010d00780c */ /* 0x040fe40001721670 */
[----:B------:R-:W-:Y:S01]  /*2240*/  ISETP.LT.OR P2, PT, R13, 0x21, P2 ;  /* 0x000000210d00780c */ /* 0x000fe20001741670 */
[----:B------:R-:W0:Y:S01]  /*2250*/  LDGDEPBAR ;  /* 0x00000000000079af */ /* 0x000e220000000000 */
[----:B--2---:R-:W-:Y:S02]  /*2260*/  IADD3 R4, P0, R8, R17, RZ ;  /* 0x0000001108047210 */ /* 0x004fe40007f1e0ff */
[----:B-1----:R-:W-:-:S03]  /*2270*/  SHF.L.U64.HI R15, R201, 0x1, R20 ;  /* 0x00000001c90f7819 */ /* 0x002fc60000010214 */
[----:B---3--:R-:W-:Y:S01]  /*2280*/  IMAD.X R5, R11, 0x1, R14, P0 ;  /* 0x000000010b057824 */ /* 0x008fe200000e060e */
[----:B----4-:R-:W-:-:S04]  /*2290*/  IADD3 R2, P0, R8, R18, RZ ;  /* 0x0000001208027210 */ /* 0x010fc80007f1e0ff */
[----:B------:R1:W-:Y:S01]  /*22a0*/  LDGSTS.E.BYPASS.LTC128B.128 [R210+0x100], [R4.64], !P6 ;  /* 0x0010000004d27fae */ /* 0x0003e2000f101d46 */
[----:B------:R-:W-:Y:S01]  /*22b0*/  IADD3 R8, P6, R8, R19, RZ ;  /* 0x0000001308087210 */ /* 0x000fe20007fde0ff */
[----:B------:R-:W-:Y:S01]  /*22c0*/  IMAD.X R3, R11, 0x1, R16, P0 ;  /* 0x000000010b037824 */ /* 0x000fe200000e0610 */
[----:B-----5:R-:W-:-:S03]  /*22d0*/  IADD3 R6, P0, R0, R17, RZ ;  /* 0x0000001100067210 */ /* 0x020fc60007f1e0ff */
[----:B------:R-:W-:Y:S01]  /*22e0*/  IMAD.X R9, R11, 0x1, R15, P6 ;  /* 0x000000010b097824 */ /* 0x000fe200030e060f */
[----:B------:R2:W-:Y:S01]  /*22f0*/  LDGSTS.E.BYPASS.LTC128B.128 [R210+0x2100], [R2.64], !P1 ;  /* 0x0210000002d27fae */ /* 0x0005e2000c901d46 */
[----:B------:R-:W-:Y:S01]  /*2300*/  ISETP.GE.AND P1, PT, R201, c[0x0][0x1d4], PT ;  /* 0x00007500c9007a0c */ /* 0x000fe20003f26270 */
[----:B------:R-:W-:-:S03]  /*2310*/  IMAD.X R7, R10, 0x1, R14, P0 ;  /* 0x000000010a077824 */ /* 0x000fc600000e060e */
[C---:B------:R-:W-:Y:S02]  /*2320*/  ISETP.LT.OR P6, PT, R13.reuse, 0x1, P1 ;  /* 0x000000010d00780c */ /* 0x040fe40000fc1670 */
[----:B------:R-:W-:-:S11]  /*2330*/  ISETP.LT.OR P1, PT, R13, 0x21, P1 ;  /* 0x000000210d00780c */ /* 0x000fd60000f21670 */
[----:B------:R3:W-:Y:S01]  /*2340*/  LDGSTS.E.BYPASS.LTC128B.128 [R210+0x4100], [R8.64], !P6 ;  /* 0x0410000008d27fae */ /* 0x0007e2000f101d46 */
[----:B-1----:R-:W-:-:S03]  /*2350*/  IADD3 R4, P0, R0, R18, RZ ;  /* 0x0000001200047210 */ /* 0x002fc60007f1e0ff */
[----:B------:R3:W-:Y:S02]  /*2360*/  LDGSTS.E.BYPASS.LTC128B.128 [R210+0x1100], [R6.64], !P5 ;  /* 0x0110000006d27fae */ /* 0x0007e4000e901d46 */
[----:B------:R-:W-:Y:S01]  /*2370*/  IMAD.X R5, R10, 0x1, R16, P0 ;  /* 0x000000010a057824 */ /* 0x000fe200000e0610 */
[----:B--2---:R-:W-:-:S04]  /*2380*/  IADD3 R2, P0, R0, R19, RZ ;  /* 0x0000001300027210 */ /* 0x004fc80007f1e0ff */
[----:B------:R3:W-:Y:S01]  /*2390*/  LDGSTS.E.BYPASS.LTC128B.128 [R210+0x3100], [R4.64], !P2 ;  /* 0x0310000004d27fae */ /* 0x0007e2000d101d46 */
[----:B------:R-:W-:Y:S01]  /*23a0*/  ISETP.GT.AND P2, PT, R206, 0x3f, PT ;  /* 0x0000003fce00780c */ /* 0x000fe20003f44270 */
[----:B------:R-:W-:-:S05]  /*23b0*/  IMAD.X R3, R10, 0x1, R15, P0 ;  /* 0x000000010a037824 */ /* 0x000fca00000e060f */
[----:B------:R3:W-:Y:S01]  /*23c0*/  LDGSTS.E.BYPASS.LTC128B.128 [R210+0x5100], [R2.64], !P1 ;  /* 0x0510000002d27fae */ /* 0x0007e2000c901d46 */
[----:B------:R-:W-:-:S03]  /*23d0*/  ISETP.GT.AND P1, PT, R231, R205, PT ;  /* 0x000000cde700720c */ /* 0x000fc60003f24270 */
[----:B------:R-:W0:Y:S10]  /*23e0*/  LDGDEPBAR ;  /* 0x00000000000079af */ /* 0x000e340000000000 */
[----:B------:R-:W-:Y:S05]  /*23f0*/  @!P1 BRA `(.L_x_2570) ;  /* 0x0000045000009947 */ /* 0x000fea0003800000 */
[----:B---3--:R-:W-:Y:S01]  /*2400*/  IMAD R2, R231, 0x40, R211 ;  /* 0x00000040e7027824 */ /* 0x008fe200078e02d3 */
        /* <DEDUP_REMOVED lines=27> */
.L_x_2622:
        /* <DEDUP_REMOVED lines=20> */
.L_x_2623:
[----:B--23--:R-:W-:Y:S02]  /*2700*/  IADD3 R6, -R11, 0x10, RZ ;  /* 0x000000100b067810 */ /* 0x00cfe40007ffe1ff */
[----:B------:R-:W-:-:S02]  /*2710*/  IADD3 R4, -R10, 0x10, RZ ;  /* 0x000000100a047810 */ /* 0x000fc40007ffe1ff */
[----:B------:R-:W-:Y:S02]  /*2720*/  LOP3.LUT R6, R6, 0xf, RZ, 0xc0, !PT ;  /* 0x0000000f06067812 */ /* 0x000fe400078ec0ff */
[----:B------:R-:W-:Y:S02]  /*2730*/  LOP3.LUT R4, R4, 0xf, RZ, 0xc0, !PT ;  /* 0x0000000f04047812 */ /* 0x000fe400078ec0ff */
[----:B------:R-:W-:Y:S02]  /*2740*/  IADD3 R6, P5, P0, R6, R0, R17 ;  /* 0x0000000006067210 */ /* 0x000fe400078be011 */
[----:B------:R-:W-:Y:S02]  /*2750*/  IADD3 R2, -R9, 0x10, RZ ;  /* 0x0000001009027810 */ /* 0x000fe40007ffe1ff */
[----:B------:R-:W-:Y:S02]  /*2760*/  IADD3.X R7, RZ, R8, R14, P5, P0 ;  /* 0x00000008ff077210 */ /* 0x000fe40002fe040e */
[----:B------:R-:W-:-:S02]  /*2770*/  IADD3 R4, P5, P0, R4, R0, R18 ;  /* 0x0000000004047210 */ /* 0x000fc400078be012 */
[----:B------:R-:W-:Y:S02]  /*2780*/  LOP3.LUT R2, R2, 0xf, RZ, 0xc0, !PT ;  /* 0x0000000f02027812 */ /* 0x000fe400078ec0ff */
[----:B------:R-:W-:Y:S02]  /*2790*/  IADD3.X R5, RZ, R8, R16, P5, P0 ;  /* 0x00000008ff057210 */ /* 0x000fe40002fe0410 */
[----:B------:R-:W-:Y:S02]  /*27a0*/  IADD3 R2, P5, P0, R2, R0, R19 ;  /* 0x0000000002027210 */ /* 0x000fe400078be013 */
[----:B------:R-:W-:Y:S02]  /*27b0*/  ISETP.NE.U32.AND P6, PT, R11, RZ, PT ;  /* 0x000000ff0b00720c */ /* 0x000fe40003fc5070 */
[----:B------:R-:W-:Y:S02]  /*27c0*/  IADD3.X R3, RZ, R8, R15, P5, P0 ;  /* 0x00000008ff037210 */ /* 0x000fe40002fe040f */
[----:B------:R-:W-:-:S02]  /*27d0*/  ISETP.NE.U32.AND P5, PT, R10, RZ, PT ;  /* 0x000000ff0a00720c */ /* 0x000fc40003fa5070 */
[----:B------:R-:W-:-:S07]  /*27e0*/  ISETP.NE.U32.AND P0, PT, R9, RZ, PT ;  /* 0x000000ff0900720c */ /* 0x000fce0003f05070 */
[----:B------:R-:W-:Y:S01]  /*27f0*/  @!PT LDS RZ, [RZ] ;  /* 0x00000000fffff984 */ /* 0x000fe20000000800 */
[----:B------:R-:W-:Y:S01]  /*2800*/  @!PT LDS RZ, [RZ] ;  /* 0x00000000fffff984 */ /* 0x000fe20000000800 */
[----:B------:R-:W-:Y:S01]  /*2810*/  @!PT LDS RZ, [RZ] ;  /* 0x00000000fffff984 */ /* 0x000fe20000000800 */
[----:B------:R1:W-:Y:S04]  /*2820*/  LDGSTS.E.BYPASS.LTC128B.128.ZFILL [R210+0x13100], [R6.64], P6 ;  /* 0x1310000006d27fae */ /* 0x0003e8000b141d46 */
[----:B------:R1:W-:Y:S04]  /*2830*/  LDGSTS.E.BYPASS.LTC128B.128.ZFILL [R210+0x15100], [R4.64], P5 ;  /* 0x1510000004d27fae */ /* 0x0003e8000a941d46 */
[----:B------:R1:W-:Y:S02]  /*2840*/  LDGSTS.E.BYPASS.LTC128B.128.ZFILL [R210+0x17100], [R2.64], P0 ;  /* 0x1710000002d27fae */ /* 0x0003e40008141d46 */
.L_x_2570:
[----:B------:R-:W-:Y:S05]  /*2850*/  BSYNC B0 ;  /* 0x0000000000007941 */ /* 0x000fea0003800000 */
.L_x_2569:
        /* <DEDUP_REMOVED lines=10> */
[----:B---3--:R2:W3:Y:S04]  /*2900*/  LDSM.16.M88.4 R8, [R162] ;  /* 0x00000000a208783b */ /* 0x0084e80000000200 */
        /* <DEDUP_REMOVED lines=34> */
.L_x_2624:
[----:B------:R-:W-:Y:S05]  /*2b30*/  BRA.DIV ~URZ, `(.L_x_2576) ;  /* 0x0000c1f27f007947 */ /* 0x000fea000b800000 */
[----:B------:R-:W5:Y:S01]  /*2b40*/  SHFL.IDX PT, R0, R20, RZ, 0x181f ;  /* 0x00181fff14007589 */ /* 0x000f6200000e0000 */
[----:B------:R-:W-:Y:S02]  /*2b50*/  ISETP.GE.AND P5, PT, R193, c[0x0][0x1d4], PT ;  /* 0x00007500c1007a0c */ /* 0x000fe40003fa6270 */
[----:B------:R-:W-:Y:S02]  /*2b60*/  ISETP.GE.AND P1, PT, R202, c[0x0][0x1d4], PT ;  /* 0x00007500ca007a0c */ /* 0x000fe40003f26270 */
[----:B------:R-:W-:Y:S02]  /*2b70*/  SEL R19, RZ, 0x10, P5 ;  /* 0x00000010ff137807 */ /* 0x000fe40002800000 */
[----:B------:R-:W-:Y:S02]  /*2b80*/  SEL R18, RZ, 0x10, P1 ;  /* 0x00000010ff127807 */ /* 0x000fe40000800000 */
[----:B-----5:R-:W-:-:S02]  /*2b90*/  IADD3 R14, P0, R0, R25, RZ ;  /* 0x00000019000e7210 */ /* 0x020fc40007f1e0ff */
[----:B------:R-:W-:-:S03]  /*2ba0*/  IADD3 R2, P6, R0, R26, RZ ;  /* 0x0000001a00027210 */ /* 0x000fc60007fde0ff */
[C---:B----4-:R-:W-:Y:S01]  /*2bb0*/  IMAD.X R15, R12.reuse, 0x1, R21, P0 ;  /* 0x000000010c0f7824 */ /* 0x050fe200000e0615 */
        /* <DEDUP_REMOVED lines=8> */
[----:B------:R-:W2:Y:S04]  /*2c40*/  SHFL.IDX PT, R0, R20, 0x1, 0x181f ;  /* 0x00381f0014007f89 */ /* 0x000ea800000e0000 */
[----:B------:R4:W-:Y:S04]  /*2c50*/  LDGSTS.E.BYPASS.LTC128B.128 [R210+0xa100], [R16.64], !P0 ;  /* 0x0a10000010d27fae */ /* 0x0009e8000c101d46 */
[----:B------:R5:W3:Y:S02]  /*2c60*/  SHFL.IDX PT, R12, R13, 0x1, 0x181f ;  /* 0x00381f000d0c7f89 */ /* 0x000ae400000e0000 */
[----:B--2--5:R-:W-:-:S02]  /*2c70*/  SEL R13, RZ, 0x10, P0 ;  /* 0x00000010ff0d7807 */ /* 0x024fc40000000000 */
.L_x_2625:
[----:B----4-:R-:W-:Y:S02]  /*2c80*/  IADD3 R2, -R19, 0x10, RZ ;  /* 0x0000001013027810 */ /* 0x010fe40007ffe1ff */
[----:B------:R-:W-:-:S02]  /*2c90*/  IADD3 R3, -R18, 0x10, RZ ;  /* 0x0000001012037810 */ /* 0x000fc40007ffe1ff */
[----:B------:R-:W-:Y:S02]  /*2ca0*/  LOP3.LUT R2, R2, 0xf, RZ, 0xc0, !PT ;  /* 0x0000000f02027812 */ /* 0x000fe400078ec0ff */
[----:B------:R-:W-:Y:S02]  /*2cb0*/  IADD3 R14, -R13, 0x10, RZ ;  /* 0x000000100d0e7810 */ /* 0x000fe40007ffe1ff */
[----:B------:R-:W-:Y:S02]  /*2cc0*/  LOP3.LUT R3, R3, 0xf, RZ, 0xc0, !PT ;  /* 0x0000000f03037812 */ /* 0x000fe400078ec0ff */
[-C--:B------:R-:W-:Y:S02]  /*2cd0*/  IADD3 R16, P1, P0, R2, R0.reuse, R25 ;  /* 0x0000000002107210 */ /* 0x080fe4000783e019 */
[----:B------:R-:W-:Y:S02]  /*2ce0*/  LOP3.LUT R2, R14, 0xf, RZ, 0xc0, !PT ;  /* 0x0000000f0e027812 */ /* 0x000fe400078ec0ff */
[----:B------:R-:W-:-:S02]  /*2cf0*/  IADD3 R14, P6, P5, R3, R0, R26 ;  /* 0x00000000030e7210 */ /* 0x000fc40007dde01a */
[----:B---3--:R-:W-:Y:S02]  /*2d00*/  IADD3.X R17, RZ, R12, R21, P1, P0 ;  /* 0x0000000cff117210 */ /* 0x008fe40000fe0415 */
        /* <DEDUP_REMOVED lines=12> */
.L_x_2574:
[----:B------:R-:W-:Y:S05]  /*2dd0*/  BSYNC B0 ;  /* 0x0000000000007941 */ /* 0x000fea0003800000 */
.L_x_2573:
[----:B------:R-:W-:Y:S01]  /*2de0*/  IMAD.MOV.U32 R0, RZ, RZ, 0x40 ;  /* 0x00000040ff007424 */ /* 0x000fe200078e00ff */
[----:B------:R-:W0:Y:S01]  /*2df0*/  LDGDEPBAR ;  /* 0x00000000000079af */ /* 0x000e220000000000 */
[----:B------:R-:W-:Y:S01]  /*2e00*/  LOP3.LUT P0, RZ, R207, 0x4, RZ, 0xc0, !PT ;  /* 0x00000004cfff7812 */ /* 0x000fe2000780c0ff */
[----:B------:R-:W-:Y:S01]  /*2e10*/  WARPSYNC 0xffffffff ;  /* 0xffffffff00007948 */ /* 0x000fe20003800000 */
[----:B--234-:R-:W-:Y:S01]  /*2e20*/  HMMA.16816.F32 R12, R8, R32, RZ ;  /* 0x00000020080c723c */ /* 0x01cfe200000018ff */
[----:B------:R-:W-:Y:S01]  /*2e30*/  LDSM.16.M88.4 R20, [R165] ;  /* 0x00000000a514783b */ /* 0x000fe20000000200 */
[----:B------:R-:W-:-:S03]  /*2e40*/  SEL R166, R0, 0xffffffc0, !P0 ;  /* 0xffffffc000a67807 */ /* 0x000fc60004000000 */
[----:B------:R-:W-:Y:S02]  /*2e50*/  LDSM.16.M88.4 R16, [R164] ;  /* 0x00000000a410783b */ /* 0x000fe40000000200 */
[----:B------:R-:W-:Y:S02]  /*2e60*/  IMAD.IADD R2, R169, 0x1, R166 ;  /* 0x00000001a9027824 */ /* 0x000fe400078e02a6 */
[----:B------:R-:W2:Y:S01]  /*2e70*/  LDL R109, [R1+0x4] ;  /* 0x00000400016d7983 */ /* 0x000ea20000100800 */
[C---:B------:R-:W-:Y:S01]  /*2e80*/  HMMA.16816.F32 R28, R8.reuse, R34, RZ ;  /* 0x00000022081c723c */ /* 0x040fe200000018ff */
[----:B------:R-:W-:Y:S02]  /*2e90*/  IADD3 R0, R166, R169, R167 ;  /* 0x000000a9a6007210 */ /* 0x000fe40007ffe0a7 */
[----:B------:R-:W3:Y:S04]  /*2ea0*/  LDSM.16.M88.4 R48, [R2] ;  /* 0x000000000230783b */ /* 0x000ee80000000200 */
[----:B------:R-:W4:Y:S01]  /*2eb0*/  LDSM.16.M88.4 R64, [R2+0x800] ;  /* 0x000800000240783b */ /* 0x000f220000000200 */
[----:B------:R-:W-:Y:S03]  /*2ec0*/  HMMA.16816.F32 R32, R8, R38, RZ ;  /* 0x000000260820723c */ /* 0x000fe600000018ff */
[----:B------:R-:W5:Y:S04]  /*2ed0*/  LDSM.16.M88.4 R68, [R2+0x1000] ;  /* 0x001000000244783b */ /* 0x000f680000000200 */
[----:B------:R-:W1:Y:S02]  /*2ee0*/  LDSM.16.M88.4 R80, [R2+0x1800] ;  /* 0x001800000250783b */ /* 0x000e640000000200 */
[----:B-1----:R-:W-:Y:S02]  /*2ef0*/  HMMA.16816.F32 R56, R4, R60, R12 ;  /* 0x0000003c0438723c */ /* 0x002fe4000000180c */
[----:B------:R-:W1:Y:S04]  /*2f00*/  LDSM.16.M88.4 R92, [R0] ;  /* 0x00000000005c783b */ /* 0x000e680000000200 */
[----:B------:R-:W-:Y:S02]  /*2f10*/  LDSM.16.M88.4 R88, [R0+0x1800] ;  /* 0x001800000058783b */ /* 0x000fe40000000200 */
[C---:B------:R-:W-:Y:S02]  /*2f20*/  HMMA.16816.F32 R12, R8.reuse, R36, RZ ;  /* 0x00000024080c723c */ /* 0x040fe400000018ff */
[----:B------:R-:W-:Y:S04]  /*2f30*/  LDSM.16.M88.4 R100, [R169+0x2000] ;  /* 0x00200000a964783b */ /* 0x000fe80000000200 */
[----:B------:R-:W-:Y:S02]  /*2f40*/  LDSM.16.M88.4 R96, [R24+0x2000] ;  /* 0x002000001860783b */ /* 0x000fe40000000200 */
[C---:B------:R-:W-:Y:S08]  /*2f50*/  HMMA.16816.F32 R36, R8.reuse, R44, RZ ;  /* 0x0000002c0824723c */ /* 0x040ff000000018ff */
[C---:B------:R-:W-:Y:S08]  /*2f60*/  HMMA.16816.F32 R44, R8.reuse, R46, RZ ;  /* 0x0000002e082c723c */ /* 0x040ff000000018ff */
[C---:B------:R-:W-:Y:S08]  /*2f70*/  HMMA.16816.F32 R52, R8.reuse, R40, RZ ;  /* 0x000000280834723c */ /* 0x040ff000000018ff */
[----:B------:R-:W-:Y:S08]  /*2f80*/  HMMA.16816.F32 R40, R8, R42, RZ ;  /* 0x0000002a0828723c */ /* 0x000ff000000018ff */
[C---:B------:R-:W-:Y:S08]  /*2f90*/  HMMA.16816.F32 R60, R4.reuse, R62, R28 ;  /* 0x0000003e043c723c */ /* 0x040ff0000000181c */
[C---:B------:R-:W-:Y:S01]  /*2fa0*/  HMMA.16816.F32 R28, R4.reuse, R72, R12 ;  /* 0x00000048041c723c */ /* 0x040fe2000000180c */
[----:B------:R-:W-:Y:S07]  /*2fb0*/  LDSM.16.M88.4 R12, [R162+0x4000] ;  /* 0x00400000a20c783b */ /* 0x000fee0000000200 */
[C---:B------:R-:W-:Y:S01]  /*2fc0*/  HMMA.16816.F32 R8, R4.reuse, R74, R32 ;  /* 0x0000004a0408723c */ /* 0x040fe20000001820 */
[----:B------:R-:W-:Y:S07]  /*2fd0*/  LDSM.16.M88.4 R72, [R0+0x1000] ;  /* 0x001000000048783b */ /* 0x000fee0000000200 */
[C---:B------:R-:W-:Y:S08]  /*2fe0*/  HMMA.16816.F32 R32, R4.reuse, R76, R36 ;  /* 0x0000004c0420723c */ /* 0x040ff00000001824 */
[C---:B------:R-:W-:Y:S01]  /*2ff0*/  HMMA.16816.F32 R36, R4.reuse, R78, R44 ;  /* 0x0000004e0424723c */ /* 0x040fe2000000182c */
[----:B------:R-:W1:Y:S07]  /*3000*/  LDSM.16.M88.4 R76, [R0+0x800] ;  /* 0x00080000004c783b */ /* 0x000e6e0000000200 */
[----:B------:R-:W-:Y:S08]  /*3010*/  HMMA.16816.F32 R52, R4, R84, R52 ;  /* 0x000000540434723c */ /* 0x000ff00000001834 */
[----:B---3--:R-:W-:Y:S08]  /*3020*/  HMMA.16816.F32 R56, R20, R48, R56 ;  /* 0x000000301438723c */ /* 0x008ff00000001838 */
[----:B------:R-:W-:Y:S01]  /*3030*/  HMMA.16816.F32 R40, R4, R86, R40 ;  /* 0x000000560428723c */ /* 0x000fe20000001828 */
[----:B------:R-:W-:Y:S07]  /*3040*/  LDSM.16.M88.4 R84, [R169+0x3800] ;  /* 0x00380000a954783b */ /* 0x000fee0000000200 */
[C---:B------:R-:W-:Y:S08]  /*3050*/  HMMA.16816.F32 R60, R20.reuse, R50, R60 ;  /* 0x00000032143c723c */ /* 0x040ff0000000183c */
[C---:B----4-:R-:W-:Y:S08]  /*3060*/  HMMA.16816.F32 R44, R20.reuse, R64, R28 ;  /* 0x00000040142c723c */ /* 0x050ff0000000181c */
[C---:B------:R-:W-:Y:S01]  /*3070*/  HMMA.16816.F32 R28, R20.reuse, R66, R8 ;  /* 0x00000042141c723c */ /* 0x040fe20000001808 */
[----:B------:R-:W-:Y:S04]  /*3080*/  LDSM.16.M88.4 R64, [R169+0x3000] ;  /* 0x00300000a940783b */ /* 0x000fe80000000200 */
[----:B------:R-:W-:Y:S03]  /*3090*/  LDSM.16.M88.4 R8, [R163+0x4000] ;  /* 0x00400000a308783b */ /* 0x000fe60000000200 */
[C---:B-----5:R-:W-:Y:S08]  /*30a0*/  HMMA.16816.F32 R4, R20.reuse, R68, R32 ;  /* 0x000000441404723c */ /* 0x060ff00000001820 */
[C---:B------:R-:W-:Y:S01]  /*30b0*/  HMMA.16816.F32 R36, R20.reuse, R70, R36 ;  /* 0x000000461424723c */ /* 0x040fe20000001824 */
[----:B------:R-:W3:Y:S07]  /*30c0*/  LDSM.16.M88.4 R68, [R169+0x2800] ;  /* 0x00280000a944783b */ /* 0x000eee0000000200 */
[----:B------:R-:W-:Y:S08]  /*30d0*/  HMMA.16816.F32 R52, R20, R80, R52 ;  /* 0x000000501434723c */ /* 0x000ff00000001834 */
[----:B-1----:R-:W-:Y:S08]  /*30e0*/  HMMA.16816.F32 R56, R16, R92, R56 ;  /* 0x0000005c1038723c */ /* 0x002ff00000001838 */
[----:B------:R-:W-:Y:S01]  /*30f0*/  HMMA.16816.F32 R40, R20, R82, R40 ;  /* 0x000000521428723c */ /* 0x000fe20000001828 */
[----:B------:R-:W1:Y:S07]  /*3100*/  LDSM.16.M88.4 R80, [R24+0x2800] ;  /* 0x002800001850783b */ /* 0x000e6e0000000200 */
[C---:B------:R-:W-:Y:S01]  /*3110*/  HMMA.16816.F32 R60, R16.reuse, R94, R60 ;  /* 0x0000005e103c723c */ /* 0x040fe2000000183c */
[----:B------:R-:W-:Y:S07]  /*3120*/  LDSM.16.M88.4 R92, [R2+0x2000] ;  /* 0x00200000025c783b */ /* 0x000fee0000000200 */
[C---:B------:R-:W-:Y:S08]  /*3130*/  HMMA.16816.F32 R48, R16.reuse, R76, R44 ;  /* 0x0000004c1030723c */ /* 0x040ff0000000182c */
[C---:B------:R-:W-:Y:S01]  /*3140*/  HMMA.16816.F32 R44, R16.reuse, R78, R28 ;  /* 0x0000004e102c723c */ /* 0x040fe2000000181c */
[----:B------:R-:W4:Y:S07]  /*3150*/  LDSM.16.M88.4 R76, [R24+0x3000] ;  /* 0x00300000184c783b */ /* 0x000f2e0000000200 */
[C---:B------:R-:W-:Y:S01]  /*3160*/  HMMA.16816.F32 R32, R16.reuse, R72, R4 ;  /* 0x000000481020723c */ /* 0x040fe20000001804 */
[----:B------:R-:W5:Y:S07]  /*3170*/  LDSM.16.M88.4 R4, [R165+0x4000] ;  /* 0x00400000a504783b */ /* 0x000f6e0000000200 */
[C---:B------:R-:W-:Y:S01]  /*3180*/  HMMA.16816.F32 R28, R16.reuse, R74, R36 ;  /* 0x0000004a101c723c */ /* 0x040fe20000001824 */
[----:B------:R-:W-:Y:S07]  /*3190*/  LDSM.16.M88.4 R72, [R2+0x2800] ;  /* 0x002800000248783b */ /* 0x000fee0000000200 */
[----:B------:R-:W-:Y:S08]  /*31a0*/  HMMA.16816.F32 R20, R16, R88, R52 ;  /* 0x000000581014723c */ /* 0x000ff00000001834 */
[----:B------:R-:W-:Y:S08]  /*31b0*/  HMMA.16816.F32 R52, R12, R100, R56 ;  /* 0x000000640c34723c */ /* 0x000ff00000001838 */
[----:B------:R-:W-:Y:S01]  /*31c0*/  HMMA.16816.F32 R36, R16, R90, R40 ;  /* 0x0000005a1024723c */ /* 0x000fe20000001828 */
[----:B------:R-:W1:Y:S07]  /*31d0*/  LDSM.16.M88.4 R88, [R24+0x3800] ;  /* 0x003800001858783b */ /* 0x000e6e0000000200 */
[C---:B------:R-:W-:Y:S08]  /*31e0*/  HMMA.16816.F32 R56, R12.reuse, R102, R60 ;  /* 0x000000660c38723c */ /* 0x040ff0000000183c */
[C---:B---3--:R-:W-:Y:S08]  /*31f0*/  HMMA.16816.F32 R44, R12.reuse, R70, R44 ;  /* 0x000000460c2c723c */ /* 0x048ff0000000182c */
[C---:B------:R-:W-:Y:S08]  /*3200*/  HMMA.16816.F32 R40, R12.reuse, R64, R32 ;  /* 0x000000400c28723c */ /* 0x040ff00000001820 */
[----:B------:R-:W-:Y:S01]  /*3210*/  HMMA.16816.F32 R32, R12, R66, R28 ;  /* 0x000000420c20723c */ /* 0x000fe2000000181c */
[----:B------:R-:W-:Y:S07]  /*3220*/  LDSM.16.M88.4 R64, [R2+0x3000] ;  /* 0x003000000240783b */ /* 0x000fee0000000200 */
[----:B------:R-:W-:Y:S08]  /*3230*/  HMMA.16816.F32 R16, R8, R96, R52 ;  /* 0x000000600810723c */ /* 0x000ff00000001834 */
[----:B------:R-:W-:Y:S01]  /*3240*/  HMMA.16816.F32 R48, R12, R68, R48 ;  /* 0x000000440c30723c */ /* 0x000fe20000001830 */
[----:B------:R-:W-:Y:S01]  /*3250*/  LDSM.16.M88.4 R68, [R2+0x3800] ;  /* 0x003800000244783b */ /* 0x000fe20000000200 */
[----:B--2---:R-:W-:-:S06]  /*3260*/  IMAD.IADD R208, R109, 0x1, R238 ;  /* 0x000000016dd07824 */ /* 0x004fcc00078e02ee */
[C---:B------:R-:W-:Y:S01]  /*3270*/  HMMA.16816.F32 R28, R12.reuse, R84, R20 ;  /* 0x000000540c1c723c */ /* 0x040fe20000001814 */
[----:B------:R-:W-:Y:S07]  /*3280*/  LDSM.16.M88.4 R20, [R164+0x4000] ;  /* 0x00400000a414783b */ /* 0x000fee0000000200 */
[----:B------:R-:W-:Y:S01]  /*3290*/  HMMA.16816.F32 R12, R12, R86, R36 ;  /* 0x000000560c0c723c */ /* 0x000fe20000001824 */
[----:B------:R-:W2:Y:S07]  /*32a0*/  LDSM.16.M88.4 R84, [R0+0x2000] ;  /* 0x002000000054783b */ /* 0x000eae0000000200 */
[C---:B------:R-:W-:Y:S08]  /*32b0*/  HMMA.16816.F32 R60, R8.reuse, R98, R56 ;  /* 0x00000062083c723c */ /* 0x040ff00000001838 */
[C---:B-1----:R-:W-:Y:S08]  /*32c0*/  HMMA.16816.F32 R56, R8.reuse, R82, R44 ;  /* 0x000000520838723c */ /* 0x042ff0000000182c */
[----:B----4-:R-:W-:Y:S08]  /*32d0*/  HMMA.16816.F32 R44, R8, R78, R32 ;  /* 0x0000004e082c723c */ /* 0x010ff00000001820 */
[----:B-----5:R-:W-:Y:S01]  /*32e0*/  HMMA.16816.F32 R32, R4, R92, R16 ;  /* 0x0000005c0420723c */ /* 0x020fe20000001810 */
[----:B------:R-:W-:Y:S07]  /*32f0*/  LDSM.16.M88.4 R16, [R162+0x8000] ;  /* 0x00800000a210783b */ /* 0x000fee0000000200 */
[C---:B------:R-:W-:Y:S01]  /*3300*/  HMMA.16816.F32 R52, R8.reuse, R76, R40 ;  /* 0x0000004c0834723c */ /* 0x040fe20000001828 */
[----:B------:R-:W1:Y:S07]  /*3310*/  LDSM.16.M88.4 R76, [R169+0x4000] ;  /* 0x00400000a94c783b */ /* 0x000e6e0000000200 */
[C---:B------:R-:W-:Y:S01]  /*3320*/  HMMA.16816.F32 R36, R8.reuse, R80, R48 ;  /* 0x000000500824723c */ /* 0x040fe20000001830 */
[----:B------:R-:W3:Y:S07]  /*3330*/  LDSM.16.M88.4 R48, [R0+0x2800] ;  /* 0x002800000030783b */ /* 0x000eee0000000200 */
[C---:B------:R-:W-:Y:S08]  /*3340*/  HMMA.16816.F32 R40, R8.reuse, R88, R28 ;  /* 0x000000580828723c */ /* 0x040ff0000000181c */
[----:B------:R-:W-:Y:S01]  /*3350*/  HMMA.16816.F32 R8, R8, R90, R12 ;  /* 0x0000005a0808723c */ /* 0x000fe2000000180c */
[----:B------:R-:W-:Y:S07]  /*3360*/  LDSM.16.M88.4 R88, [R0+0x4000] ;  /* 0x004000000058783b */ /* 0x000fee0000000200 */
[----:B------:R-:W-:Y:S01]  /*3370*/  HMMA.16816.F32 R28, R4, R94, R60 ;  /* 0x0000005e041c723c */ /* 0x000fe2000000183c */
[----:B------:R-:W-:Y:S04]  /*3380*/  LDSM.16.M88.4 R60, [R169+0x5000] ;  /* 0x00500000a93c783b */ /* 0x000fe80000000200 */
[----:B------:R-:W-:Y:S03]  /*3390*/  LDSM.16.M88.4 R92, [R2+0x4800] ;  /* 0x00480000025c783b */ /* 0x000fe60000000200 */
[----:B--2---:R-:W-:Y:S01]  /*33a0*/  HMMA.16816.F32 R12, R20, R84, R32 ;  /* 0x00000054140c723c */ /* 0x004fe20000001820 */
[----:B------:R-:W-:Y:S07]  /*33b0*/  LDSM.16.M88.4 R32, [R0+0x3800] ;  /* 0x003800000020783b */ /* 0x000fee0000000200 */
[C---:B------:R-:W-:Y:S01]  /*33c0*/  HMMA.16816.F32 R104, R4.reuse, R64, R52 ;  /* 0x000000400468723c */ /* 0x040fe20000001834 */
[----:B------:R-:W-:Y:S07]  /*33d0*/  LDSM.16.M88.4 R52, [R24+0x4000] ;  /* 0x004000001834783b */ /* 0x000fee0000000200 */
[C---:B------:R-:W-:Y:S01]  /*33e0*/  HMMA.16816.F32 R80, R4.reuse, R70, R8 ;  /* 0x000000460450723c */ /* 0x040fe20000001808 */
[----:B------:R-:W2:Y:S07]  /*33f0*/  LDSM.16.M88.4 R8, [R163+0x8000] ;  /* 0x00800000a308783b */ /* 0x000eae0000000200 */
[----:B------:R-:W-:Y:S08]  /*3400*/  HMMA.16816.F32 R36, R4, R72, R36 ;  /* 0x000000480424723c */ /* 0x000ff00000001824 */
[----:B------:R-:W-:Y:S01]  /*3410*/  HMMA.16816.F32 R28, R20, R86, R28 ;  /* 0x00000056141c723c */ /* 0x000fe2000000181c */
[----:B------:R-:W-:Y:S07]  /*3420*/  LDSM.16.M88.4 R84, [R169+0x5800] ;  /* 0x00580000a954783b */ /* 0x000fee0000000200 */
[----:B-1----:R-:W-:Y:S08]  /*3430*/  HMMA.16816.F32 R12, R16, R76, R12 ;  /* 0x0000004c100c723c */ /* 0x002ff0000000180c */
[C---:B------:R-:W-:Y:S01]  /*3440*/  HMMA.16816.F32 R56, R4.reuse, R74, R56 ;  /* 0x0000004a0438723c */ /* 0x040fe20000001838 */
[----:B------:R-:W-:Y:S07]  /*3450*/  LDSM.16.M88.4 R72, [R169+0x4800] ;  /* 0x00480000a948783b */ /* 0x000fee0000000200 */
[C---:B------:R-:W-:Y:S01]  /*3460*/  HMMA.16816.F32 R100, R4.reuse, R66, R44 ;  /* 0x000000420464723c */ /* 0x040fe2000000182c */
[----:B------:R-:W-:Y:S07]  /*3470*/  LDSM.16.M88.4 R64, [R2+0x4000] ;  /* 0x004000000240783b */ /* 0x000fee0000000200 */
[----:B------:R-:W-:Y:S01]  /*3480*/  HMMA.16816.F32 R96, R4, R68, R40 ;  /* 0x000000440460723c */ /* 0x000fe20000001828 */
[----:B------:R-:W1:Y:S04]  /*3490*/  LDSM.16.M88.4 R4, [R165+0x8000] ;  /* 0x00800000a504783b */ /* 0x000e680000000200 */
[----:B------:R-:W-:Y:S03]  /*34a0*/  LDSM.16.M88.4 R40, [R0+0x3000] ;  /* 0x003000000028783b */ /* 0x000fe60000000200 */
[----:B---3--:R-:W-:Y:S08]  /*34b0*/  HMMA.16816.F32 R44, R20, R48, R36 ;  /* 0x00000030142c723c */ /* 0x008ff00000001824 */
[----:B------:R-:W-:Y:S01]  /*34c0*/  HMMA.16816.F32 R36, R16, R78, R28 ;  /* 0x0000004e1024723c */ /* 0x000fe2000000181c */
[----:B------:R-:W-:Y:S07]  /*34d0*/  LDSM.16.M88.4 R76, [R24+0x4800] ;  /* 0x00480000184c783b */ /* 0x000fee0000000200 */
[----:B--2---:R-:W-:Y:S01]  /*34e0*/  HMMA.16816.F32 R28, R8, R52, R12 ;  /* 0x00000034081c723c */ /* 0x004fe2000000180c */
[----:B------:R-:W2:Y:S07]  /*34f0*/  LDSM.16.M88.4 R12, [R164+0x8000] ;  /* 0x00800000a40c783b */ /* 0x000eae0000000200 */
[----:B------:R-:W-:Y:S08]  /*3500*/  HMMA.16816.F32 R68, R20, R50, R56 ;  /* 0x000000321444723c */ /* 0x000ff00000001838 */
[----:B------:R-:W-:Y:S08]  /*3510*/  HMMA.16816.F32 R52, R8, R54, R36 ;  /* 0x000000360834723c */ /* 0x000ff00000001824 */
[----:B-1----:R-:W-:Y:S08]  /*3520*/  HMMA.16816.F32 R48, R4, R64, R28 ;  /* 0x000000400430723c */ /* 0x002ff0000000181c */
[----:B------:R-:W-:Y:S08]  /*3530*/  HMMA.16816.F32 R56, R16, R72, R44 ;  /* 0x000000481038723c */ /* 0x000ff0000000182c */
[C---:B------:R-:W-:Y:S08]  /*3540*/  HMMA.16816.F32 R36, R20.reuse, R32, R96 ;  /* 0x000000201424723c */ /* 0x040ff00000001860 */
[----:B------:R-:W-:Y:S08]  /*3550*/  HMMA.16816.F32 R80, R20, R34, R80 ;  /* 0x000000221450723c */ /* 0x000ff00000001850 */
[----:B------:R-:W-:Y:S01]  /*3560*/  HMMA.16816.F32 R32, R4, R66, R52 ;  /* 0x000000420420723c */ /* 0x000fe20000001834 */
[----:B------:R-:W-:Y:S07]  /*3570*/  LDSM.16.M88.4 R52, [R24+0x5800] ;  /* 0x005800001834783b */ /* 0x000fee0000000200 */
[----:B--2---:R-:W-:Y:S01]  /*3580*/  HMMA.16816.F32 R64, R12, R88, R48 ;  /* 0x000000580c40723c */ /* 0x004fe20000001830 */
[----:B------:R-:W-:Y:S07]  /*3590*/  LDSM.16.M88.4 R48, [R2+0x5000] ;  /* 0x005000000230783b */ /* 0x000fee0000000200 */
[C---:B------:R-:W-:Y:S08]  /*35a0*/  HMMA.16816.F32 R44, R20.reuse, R40, R104 ;  /* 0x00000028142c723c */ /* 0x040ff00000001868 */
[----:B------:R-:W-:Y:S08]  /*35b0*/  HMMA.16816.F32 R40, R20, R42, R100 ;  /* 0x0000002a1428723c */ /* 0x000ff00000001864 */
[----:B------:R-:W-:Y:S01]  /*35c0*/  HMMA.16816.F32 R20, R16, R74, R68 ;  /* 0x0000004a1014723c */ /* 0x000fe20000001844 */
[----:B------:R-:W1:Y:S01]  /*35d0*/  LDSM.16.M88.4 R68, [R24+0x5000] ;  /* 0x005000001844783b */ /* 0x000e620000000200 */
[----:B------:R-:W-:-:S03]  /*35e0*/  FMUL.FTZ R3, R64, c[0x0][0x320] ;  /* 0x0000c80040037a20 */ /* 0x000fc60000410000 */
[----:B------:R-:W2:Y:S03]  /*35f0*/  LDSM.16.M88.4 R72, [R0+0x4800] ;  /* 0x004800000048783b */ /* 0x000ea60000000200 */
[----:B------:R-:W-:Y:S01]  /*3600*/  HMMA.16816.F32 R28, R8, R76, R56 ;  /* 0x0000004c081c723c */ /* 0x000fe20000001838 */
[----:B------:R3:W4:Y:S07]  /*3610*/  MUFU.TANH R77, R3 ;  /* 0x00000003004d7308 */ /* 0x00072e0000002400 */
[----:B------:R-:W-:Y:S08]  /*3620*/  HMMA.16816.F32 R44, R16, R60, R44 ;  /* 0x0000003c102c723c */ /* 0x000ff0000000182c */
[----:B------:R-:W-:Y:S01]  /*3630*/  HMMA.16816.F32 R20, R8, R78, R20 ;  /* 0x0000004e0814723c */ /* 0x000fe20000001814 */
[----:B---3--:R-:W-:-:S04]  /*3640*/  FMUL.FTZ R3, R65, c[0x0][0x320] ;  /* 0x0000c80041037a20 */ /* 0x008fc80000410000 */
[----:B------:R3:W5:Y:S03]  /*3650*/  MUFU.TANH R76, R3 ;  /* 0x00000003004c7308 */ /* 0x0007660000002400 */
[C---:B------:R-:W-:Y:S08]  /*3660*/  HMMA.16816.F32 R36, R16.reuse, R84, R36 ;  /* 0x000000541024723c */ /* 0x040ff00000001824 */
[----:B------:R-:W-:Y:S01]  /*3670*/  HMMA.16816.F32 R60, R16, R62, R40 ;  /* 0x0000003e103c723c */ /* 0x000fe20000001828 */
[----:B---3--:R-:W-:-:S07]  /*3680*/  FMUL.FTZ R3, R66, c[0x0][0x320] ;  /* 0x0000c80042037a20 */ /* 0x008fce0000410000 */
[----:B------:R-:W-:Y:S01]  /*3690*/  HMMA.16816.F32 R28, R4, R92, R28 ;  /* 0x0000005c041c723c */ /* 0x000fe2000000181c */
[----:B------:R3:W-:Y:S07]  /*36a0*/  MUFU.TANH R79, R3 ;  /* 0x00000003004f7308 */ /* 0x0007ee0000002400 */
[----:B------:R-:W-:Y:S08]  /*36b0*/  HMMA.16816.F32 R40, R12, R90, R32 ;  /* 0x0000005a0c28723c */ /* 0x000ff00000001820 */
[----:B-1----:R-:W-:Y:S01]  /*36c0*/  HMMA.16816.F32 R32, R8, R68, R44 ;  /* 0x000000440820723c */ /* 0x002fe2000000182c */
[----:B---3--:R-:W-:-:S02]  /*36d0*/  FMUL.FTZ R3, R67, c[0x0][0x320] ;  /* 0x0000c80043037a20 */ /* 0x008fc40000410000 */
[----:B------:R-:W1:Y:S02]  /*36e0*/  LDSM.16.M88.4 R64, [R2+0x5800] ;  /* 0x005800000240783b */ /* 0x000e640000000200 */
[----:B------:R3:W-:Y:S03]  /*36f0*/  MUFU.TANH R78, R3 ;  /* 0x00000003004e7308 */ /* 0x0007e60000002400 */
[----:B------:R-:W-:Y:S08]  /*3700*/  HMMA.16816.F32 R56, R16, R86, R80 ;  /* 0x000000561038723c */ /* 0x000ff00000001850 */
[----:B------:R-:W-:Y:S01]  /*3710*/  HMMA.16816.F32 R16, R4, R94, R20 ;  /* 0x0000005e0410723c */ /* 0x000fe20000001814 */
[----:B------:R-:W-:-:S02]  /*3720*/  FMUL.FTZ R40, R40, c[0x0][0x320] ;  /* 0x0000c80028287a20 */ /* 0x000fc40000410000 */
[----:B------:R-:W-:Y:S02]  /*3730*/  FMUL.FTZ R43, R43, c[0x0][0x320] ;  /* 0x0000c8002b2b7a20 */ /* 0x000fe40000410000 */
[----:B------:R-:W1:Y:S01]  /*3740*/  MUFU.TANH R69, R40 ;  /* 0x0000002800457308 */ /* 0x000e620000002400 */
[----:B------:R-:W-:Y:S02]  /*3750*/  FMUL.FTZ R42, R42, c[0x0][0x320] ;  /* 0x0000c8002a2a7a20 */ /* 0x000fe40000410000 */
[----:B------:R-:W-:Y:S01]  /*3760*/  HMMA.16816.F32 R44, R8, R52, R36 ;  /* 0x00000034082c723c */ /* 0x000fe20000001824 */
[----:B------:R-:W-:-:S04]  /*3770*/  FMUL.FTZ R41, R41, c[0x0][0x320] ;  /* 0x0000c80029297a20 */ /* 0x000fc80000410000 */
[----:B------:R-:W-:Y:S03]  /*3780*/  MUFU.TANH R52, R42 ;  /* 0x0000002a00347308 */ /* 0x000fe60000002400 */
[----:B------:R-:W-:Y:S01]  /*3790*/  HMMA.16816.F32 R20, R8, R70, R60 ;  /* 0x000000460814723c */ /* 0x000fe2000000183c */
[----:B------:R-:W3:Y:S04]  /*37a0*/  LDSM.16.M88.4 R60, [R0+0x5000] ;  /* 0x00500000003c783b */ /* 0x000ee80000000200 */
[----:B------:R-:W1:Y:S03]  /*37b0*/  MUFU.TANH R68, R41 ;  /* 0x0000002900447308 */ /* 0x000e660000002400 */
[----:B--2---:R-:W-:Y:S08]  /*37c0*/  HMMA.16816.F32 R24, R12, R72, R28 ;  /* 0x000000480c18723c */ /* 0x004ff0000000181c */
[----:B------:R-:W-:Y:S01]  /*37d0*/  HMMA.16816.F32 R36, R4, R48, R32 ;  /* 0x000000300424723c */ /* 0x000fe20000001820 */
[----:B------:R-:W-:Y:S07]  /*37e0*/  MUFU.TANH R48, R43 ;  /* 0x0000002b00307308 */ /* 0x000fee0000002400 */
[----:B------:R-:W-:Y:S08]  /*37f0*/  HMMA.16816.F32 R32, R12, R74, R16 ;  /* 0x0000004a0c20723c */ /* 0x000ff00000001810 */
[----:B-1----:R-:W-:Y:S01]  /*3800*/  HMMA.16816.F32 R16, R4, R64, R44 ;  /* 0x000000400410723c */ /* 0x002fe2000000182c */
[----:B------:R-:W2:Y:S01]  /*3810*/  LDL R64, [R1] ;  /* 0x0000000001407983 */ /* 0x000ea20000100800 */
[----:B------:R-:W-:-:S02]  /*3820*/  FMUL.FTZ R2, R25, c[0x0][0x320] ;  /* 0x0000c80019027a20 */ /* 0x000fc40000410000 */
[----:B------:R-:W-:Y:S02]  /*3830*/  FMUL.FTZ R24, R24, c[0x0][0x320] ;  /* 0x0000c80018187a20 */ /* 0x000fe40000410000 */
[----:B------:R1:W-:Y:S02]  /*3840*/  MUFU.TANH R40, R2 ;  /* 0x0000000200287308 */ /* 0x0003e40000002400 */
[----:B------:R-:W-:Y:S01]  /*3850*/  HMMA.16816.F32 R28, R8, R54, R56 ;  /* 0x00000036081c723c */ /* 0x000fe20000001838 */
[----:B---3--:R-:W-:-:S05]  /*3860*/  IMAD.MOV.U32 R3, RZ, RZ, 0x1 ;  /* 0x00000001ff037424 */ /* 0x008fca00078e00ff */
[----:B------:R-:W3:Y:S02]  /*3870*/  MUFU.TANH R41, R24 ;  /* 0x0000001800297308 */ /* 0x000ee40000002400 */
[----:B------:R-:W-:Y:S01]  /*3880*/  HMMA.16816.F32 R8, R4, R50, R20 ;  /* 0x000000320408723c */ /* 0x000fe20000001814 */
[----:B------:R3:W4:Y:S07]  /*3890*/  LDSM.16.M88.4 R20, [R0+0x5800] ;  /* 0x005800000014783b */ /* 0x00072e0000000200 */
[----:B------:R-:W-:Y:S01]  /*38a0*/  HMMA.16816.F32 R36, R12, R60, R36 ;  /* 0x0000003c0c24723c */ /* 0x000fe20000001824 */
[----:B-1----:R-:W-:Y:S01]  /*38b0*/  FMUL.FTZ R2, R26, c[0x0][0x320] ;  /* 0x0000c8001a027a20 */ /* 0x002fe20000410000 */
[----:B------:R-:W-:-:S04]  /*38c0*/  DEPBAR.LE SB0, 0x2 ;  /* 0x000080800000791a */ /* 0x000fc80000000000 */
[----:B------:R1:W-:Y:S01]  /*38d0*/  MUFU.TANH R43, R2 ;  /* 0x00000002002b7308 */ /* 0x0003e20000002400 */
[----:B------:R-:W-:Y:S01]  /*38e0*/  FMUL.FTZ R32, R32, c[0x0][0x320] ;  /* 0x0000c80020207a20 */ /* 0x000fe20000410000 */
[----:B------:R-:W-:Y:S01]  /*38f0*/  HMMA.16816.F32 R4, R4, R66, R28 ;  /* 0x000000420404723c */ /* 0x000fe2000000181c */
[----:B------:R-:W-:Y:S01]  /*3900*/  FMUL.FTZ R33, R33, c[0x0][0x320] ;  /* 0x0000c80021217a20 */ /* 0x000fe20000410000 */
[----:B------:R-:W-:Y:S01]  /*3910*/  BAR.SYNC.DEFER_BLOCKING 0x0 ;  /* 0x0000000000007b1d */ /* 0x000fe20000010000 */
[----:B---3--:R-:W-:-:S05]  /*3920*/  FMUL.FTZ R0, R27, c[0x0][0x320] ;  /* 0x0000c8001b007a20 */ /* 0x008fca0000410000 */
[----:B------:R3:W-:Y:S01]  /*3930*/  MUFU.TANH R42, R0 ;  /* 0x00000000002a7308 */ /* 0x0007e20000002400 */
[----:B-1----:R-:W-:Y:S01]  /*3940*/  @P4 IMAD.HI.U32 R2, R208, c[0x0][0x2c8], RZ ;  /* 0x0000b200d0024a27 */ /* 0x002fe200078e00ff */
[C---:B------:R-:W-:Y:S08]  /*3950*/  HMMA.16816.F32 R24, R12.reuse, R62, R8 ;  /* 0x0000003e0c18723c */ /* 0x040ff00000001808 */
[C---:B----4-:R-:W-:Y:S08]  /*3960*/  HMMA.16816.F32 R16, R12.reuse, R20, R16 ;  /* 0x000000140c10723c */ /* 0x050ff00000001810 */
[----:B------:R-:W-:Y:S01]  /*3970*/  HMMA.16816.F32 R4, R12, R22, R4 ;  /* 0x000000160c04723c */ /* 0x000fe20000001804 */
[----:B---3--:R-:W-:Y:S01]  /*3980*/  IMAD.MOV.U32 R0, RZ, RZ, R208 ;  /* 0x000000ffff007224 */ /* 0x008fe200078e00d0 */
[----:B------:R-:W-:Y:S01]  /*3990*/  @P4 SHF.R.U32.HI R0, RZ, c[0x0][0x2cc], R2 ;  /* 0x0000b300ff004a19 */ /* 0x000fe20000011602 */
[----:B------:R-:W1:Y:S01]  /*39a0*/  MUFU.TANH R32, R32 ;  /* 0x0000002000207308 */ /* 0x000e620000002400 */
[----:B------:R-:W-:Y:S01]  /*39b0*/  FMUL.FTZ R34, R34, c[0x0][0x320] ;  /* 0x0000c80022227a20 */ /* 0x000fe20000410000 */
[----:B------:R-:W-:Y:S04]  /*39c0*/  LDSM.16.MT88.4 R44, [R237+0x2000] ;  /* 0x00200000ed2c783b */ /* 0x000fe80000004200 */
[----:B------:R-:W3:Y:S04]  /*39d0*/  SHFL.IDX PT, R2, R0, RZ, 0x1c1f ;  /* 0x001c1fff00027589 */ /* 0x000ee800000e0000 */
[----:B------:R4:W1:Y:S01]  /*39e0*/  SHFL.IDX PT, R8, R0, 0x1, 0x1c1f ;  /* 0x003c1f0000087f89 */ /* 0x00086200000e0000 */
[----:B------:R-:W-:Y:S01]  /*39f0*/  IMAD.MOV.U32 R9, RZ, RZ, c[0x0][0x2ac] ;  /* 0x0000ab00ff097624 */ /* 0x000fe200078e00ff */
[----:B------:R-:W-:Y:S02]  /*3a00*/  MUFU.TANH R33, R33 ;  /* 0x0000002100217308 */ /* 0x000fe40000002400 */
[----:B------:R-:W-:Y:S04]  /*3a10*/  LDSM.16.MT88.4 R56, [R170+0x4000] ;  /* 0x00400000aa38783b */ /* 0x000fe80000004200 */
[----:B------:R-:W-:Y:S04]  /*3a20*/  LDSM.16.MT88.4 R72, [R171+0x2800] ;  /* 0x00280000ab48783b */ /* 0x000fe80000004200 */
[----:B------:R-:W-:Y:S01]  /*3a30*/  LDSM.16.MT88.4 R60, [R170+0x4800] ;  /* 0x00480000aa3c783b */ /* 0x000fe20000004200 */
[----:B----4-:R-:W-:-:S04]  /*3a40*/  FMUL.FTZ R0, R35, c[0x0][0x320] ;  /* 0x0000c80023007a20 */ /* 0x010fc80000410000 */
[----:B------:R4:W-:Y:S02]  /*3a50*/  MUFU.TANH R29, R0 ;  /* 0x00000000001d7308 */ /* 0x0009e40000002400 */
[----:B----4-:R-:W-:-:S04]  /*3a60*/  IMAD R0, R231, -0x40, R3 ;  /* 0xffffffc0e7007824 */ /* 0x010fc800078e0203 */
[----:B------:R-:W-:Y:S02]  /*3a70*/  IMAD R0, R9, c[0x0][0x1d0], R0 ;  /* 0x0000740009007a24 */ /* 0x000fe400078e0200 */
[----:B------:R-:W-:-:S03]  /*3a80*/  FMUL.FTZ R3, R36, c[0x0][0x320] ;  /* 0x0000c80024037a20 */ /* 0x000fc60000410000 */
[--C-:B------:R-:W-:Y:S01]  /*3a90*/  IADD3 R0, R0, -c[0x0][0x168], -R223.reuse ;  /* 0x80005a0000007a10 */ /* 0x100fe20007ffe8df */
[----:B------:R4:W-:Y:S04]  /*3aa0*/  MUFU.TANH R28, R3 ;  /* 0x00000003001c7308 */ /* 0x0009e80000002400 */
[C---:B---3--:R-:W-:Y:S02]  /*3ab0*/  IMAD.IADD R2, R0.reuse, 0x1, R2 ;  /* 0x0000000100027824 */ /* 0x048fe400078e0202 */
[----:B-1----:R-:W-:Y:S02]  /*3ac0*/  IMAD.IADD R0, R0, 0x1, R8 ;  /* 0x0000000100007824 */ /* 0x002fe400078e0208 */
[----:B----4-:R-:W-:-:S05]  /*3ad0*/  IMAD.IADD R3, R108, 0x1, -R223 ;  /* 0x000000016c037824 */ /* 0x010fca00078e0adf */
[----:B------:R-:W-:-:S04]  /*3ae0*/  IMNMX R2, R3, R2, PT ;  /* 0x0000000203027217 */ /* 0x000fc80003800200 */
[C---:B------:R-:W-:Y:S02]  /*3af0*/  ISETP.GT.AND P6, PT, R2.reuse, RZ, PT ;  /* 0x000000ff0200720c */ /* 0x040fe40003fc4270 */
[C---:B------:R-:W-:Y:S01]  /*3b00*/  ISETP.GT.AND P5, PT, R2.reuse, 0x1, PT ;  /* 0x000000010200780c */ /* 0x040fe20003fa4270 */
[----:B------:R-:W-:Y:S01]  /*3b10*/  FMUL.FTZ R9, R37, c[0x0][0x320] ;  /* 0x0000c80025097a20 */ /* 0x000fe20000410000 */
[----:B------:R-:W-:Y:S02]  /*3b20*/  ISETP.GT.AND P1, PT, R2, 0x8, PT ;  /* 0x000000080200780c */ /* 0x000fe40003f24270 */
[----:B------:R-:W-:Y:S02]  /*3b30*/  FSEL R13, R77, -INF , P6 ;  /* 0xff8000004d0d7808 */ /* 0x000fe40003000000 */
[----:B-----5:R-:W-:Y:S02]  /*3b40*/  FSEL R15, R76, -INF , P5 ;  /* 0xff8000004c0f7808 */ /* 0x020fe40002800000 */
[----:B------:R-:W-:Y:S01]  /*3b50*/  IMNMX R0, R3, R0, PT ;  /* 0x0000000003007217 */ /* 0x000fe20003800200 */
[----:B------:R-:W-:Y:S01]  /*3b60*/  FMUL.FTZ R3, R25, c[0x0][0x320] ;  /* 0x0000c80019037a20 */ /* 0x000fe20000410000 */
[----:B------:R-:W-:Y:S01]  /*3b70*/  ISETP.GT.AND P0, PT, R2, 0x9, PT ;  /* 0x000000090200780c */ /* 0x000fe20003f04270 */
[----:B------:R-:W1:Y:S01]  /*3b80*/  MUFU.TANH R10, R9 ;  /* 0x00000009000a7308 */ /* 0x000e620000002400 */
[----:B------:R-:W-:-:S02]  /*3b90*/  FSEL R14, R69, -INF , P1 ;  /* 0xff800000450e7808 */ /* 0x000fc40000800000 */
[----:B------:R-:W-:Y:S02]  /*3ba0*/  FMNMX.FTZ R101, R13, R15, !PT ;  /* 0x0000000f0d657209 */ /* 0x000fe40007810000 */
[----:B------:R-:W-:Y:S02]  /*3bb0*/  ISETP.GT.AND P6, PT, R2, 0x10, PT ;  /* 0x000000100200780c */ /* 0x000fe40003fc4270 */
[----:B------:R-:W-:Y:S01]  /*3bc0*/  FSEL R20, R68, -INF , P0 ;  /* 0xff80000044147808 */ /* 0x000fe20000000000 */
[----:B------:R3:W-:Y:S01]  /*3bd0*/  MUFU.TANH R9, R3 ;  /* 0x0000000300097308 */ /* 0x0007e20000002400 */
[----:B------:R-:W-:Y:S01]  /*3be0*/  FMNMX.FTZ R101, R14, R101, !PT ;  /* 0x000000650e657209 */ /* 0x000fe20007810000 */
[----:B------:R-:W-:Y:S01]  /*3bf0*/  FMUL.FTZ R8, R24, c[0x0][0x320] ;  /* 0x0000c80018087a20 */ /* 0x000fe20000410000 */
[----:B------:R-:W-:Y:S01]  /*3c00*/  ISETP.GT.AND P5, PT, R2, 0x11, PT ;  /* 0x000000110200780c */ /* 0x000fe20003fa4270 */
[----:B------:R-:W-:Y:S01]  /*3c10*/  FMUL.FTZ R18, R18, c[0x0][0x320] ;  /* 0x0000c80012127a20 */ /* 0x000fe20000410000 */
[----:B------:R-:W-:Y:S01]  /*3c20*/  FMNMX.FTZ R101, R20, R101, !PT ;  /* 0x0000006514657209 */ /* 0x000fe20007810000 */
[----:B------:R-:W-:Y:S01]  /*3c30*/  FMUL.FTZ R19, R19, c[0x0][0x320] ;  /* 0x0000c80013137a20 */ /* 0x000fe20000410000 */
[C---:B------:R-:W-:Y:S01]  /*3c40*/  ISETP.GT.AND P1, PT, R2.reuse, 0x18, PT ;  /* 0x000000180200780c */ /* 0x040fe20003f24270 */
[----:B------:R-:W-:Y:S01]  /*3c50*/  MUFU.TANH R34, R34 ;  /* 0x0000002200227308 */ /* 0x000fe20000002400 */
[----:B------:R-:W-:Y:S01]  /*3c60*/  ISETP.GT.AND P0, PT, R2, 0x19, PT ;  /* 0x000000190200780c */ /* 0x000fe20003f04270 */
[----:B------:R-:W-:Y:S01]  /*3c70*/  FMUL.FTZ R6, R6, c[0x0][0x320] ;  /* 0x0000c80006067a20 */ /* 0x000fe20000410000 */
[----:B------:R-:W-:Y:S01]  /*3c80*/  LDSM.16.MT88.4 R68, [R239+0x2800] ;  /* 0x00280000ef44783b */ /* 0x000fe20000004200 */
[----:B---3--:R-:W-:Y:S01]  /*3c90*/  FMUL.FTZ R3, R16, c[0x0][0x320] ;  /* 0x0000c80010037a20 */ /* 0x008fe20000410000 */
[----:B------:R-:W-:-:S03]  /*3ca0*/  FSEL R16, R41, -INF , P6 ;  /* 0xff80000029107808 */ /* 0x000fc60003000000 */
[----:B------:R3:W-:Y:S01]  /*3cb0*/  MUFU.TANH R12, R3 ;  /* 0x00000003000c7308 */ /* 0x0007e20000002400 */
[----:B------:R-:W-:Y:S02]  /*3cc0*/  FSEL R21, R40, -INF , P5 ;  /* 0xff80000028157808 */ /* 0x000fe40002800000 */
[----:B------:R-:W-:Y:S02]  /*3cd0*/  FMNMX.FTZ R101, R16, R101, !PT ;  /* 0x0000006510657209 */ /* 0x000fe40007810000 */
[----:B------:R-:W-:-:S03]  /*3ce0*/  ISETP.GT.AND P5, PT, R2, 0x21, PT ;  /* 0x000000210200780c */ /* 0x000fc60003fa4270 */
[----:B------:R-:W4:Y:S01]  /*3cf0*/  MUFU.TANH R8, R8 ;  /* 0x0000000800087308 */ /* 0x000f220000002400 */
[----:B------:R-:W-:Y:S01]  /*3d00*/  FSEL R22, R32, -INF , P1 ;  /* 0xff80000020167808 */ /* 0x000fe20000800000 */
[----:B---3--:R-:W-:Y:S01]  /*3d10*/  FMUL.FTZ R3, R17, c[0x0][0x320] ;  /* 0x0000c80011037a20 */ /* 0x008fe20000410000 */
[----:B------:R-:W-:-:S05]  /*3d20*/  FMNMX.FTZ R101, R21, R101, !PT ;  /* 0x0000006515657209 */ /* 0x000fca0007810000 */
[----:B------:R3:W5:Y:S01]  /*3d30*/  MUFU.TANH R11, R3 ;  /* 0x00000003000b7308 */ /* 0x0007620000002400 */
[----:B-1----:R-:W-:Y:S02]  /*3d40*/  FSEL R87, R10, -INF , P5 ;  /* 0xff8000000a577808 */ /* 0x002fe40002800000 */
[----:B------:R-:W-:Y:S02]  /*3d50*/  ISETP.GT.AND P6, PT, R2, 0x20, PT ;  /* 0x000000200200780c */ /* 0x000fe40003fc4270 */
[----:B------:R-:W-:Y:S02]  /*3d60*/  FSEL R23, R33, -INF , P0 ;  /* 0xff80000021177808 */ /* 0x000fe40000000000 */
[----:B------:R-:W-:Y:S01]  /*3d70*/  FMNMX.FTZ R101, R22, R101, !PT ;  /* 0x0000006516657209 */ /* 0x000fe20007810000 */
[----:B---3--:R-:W-:-:S04]  /*3d80*/  FMUL.FTZ R3, R4, c[0x0][0x320] ;  /* 0x0000c80004037a20 */ /* 0x008fc80000410000 */
[----:B------:R1:W3:Y:S01]  /*3d90*/  MUFU.TANH R10, R3 ;  /* 0x00000003000a7308 */ /* 0x0002e20000002400 */
[----:B------:R-:W-:Y:S02]  /*3da0*/  FSEL R85, R28, -INF , P6 ;  /* 0xff8000001c557808 */ /* 0x000fe40003000000 */
[----:B------:R-:W-:Y:S02]  /*3db0*/  FMNMX.FTZ R101, R23, R101, !PT ;  /* 0x0000006517657209 */ /* 0x000fe40007810000 */
[C---:B------:R-:W-:Y:S02]  /*3dc0*/  ISETP.GT.AND P1, PT, R2.reuse, 0x28, PT ;  /* 0x000000280200780c */ /* 0x040fe40003f24270 */
[----:B------:R-:W-:Y:S01]  /*3dd0*/  ISETP.GT.AND P6, PT, R2, 0x30, PT ;  /* 0x000000300200780c */ /* 0x000fe20003fc4270 */
[----:B-1----:R-:W-:-:S04]  /*3de0*/  FMUL.FTZ R3, R5, c[0x0][0x320] ;  /* 0x0000c80005037a20 */ /* 0x002fc80000410000 */
[----:B------:R-:W1:Y:S01]  /*3df0*/  MUFU.TANH R4, R3 ;  /* 0x0000000300047308 */ /* 0x000e620000002400 */
[C---:B------:R-:W-:Y:S02]  /*3e00*/  ISETP.GT.AND P5, PT, R2.reuse, 0x31, PT ;  /* 0x000000310200780c */ /* 0x040fe40003fa4270 */
[----:B------:R-:W-:Y:S02]  /*3e10*/  FMNMX.FTZ R101, R85, R101, !PT ;  /* 0x0000006555657209 */ /* 0x000fe40007810000 */
[----:B------:R-:W-:Y:S02]  /*3e20*/  ISETP.GT.AND P0, PT, R2, 0x29, PT ;  /* 0x000000290200780c */ /* 0x000fe40003f04270 */
[----:B----4-:R-:W-:Y:S02]  /*3e30*/  FSEL R86, R8, -INF , P1 ;  /* 0xff80000008567808 */ /* 0x010fe40000800000 */
[----:B------:R-:W-:Y:S02]  /*3e40*/  ISETP.GT.AND P1, PT, R2, 0x38, PT ;  /* 0x000000380200780c */ /* 0x000fe40003f24270 */
[----:B------:R-:W-:-:S02]  /*3e50*/  FSEL R180, R12, -INF , P6 ;  /* 0xff8000000cb47808 */ /* 0x000fc40003000000 */
[----:B-----5:R-:W-:Y:S02]  /*3e60*/  FSEL R175, R11, -INF , P5 ;  /* 0xff8000000baf7808 */ /* 0x020fe40002800000 */
[C---:B------:R-:W-:Y:S02]  /*3e70*/  ISETP.GT.AND P6, PT, R0.reuse, RZ, PT ;  /* 0x000000ff0000720c */ /* 0x040fe40003fc4270 */
[----:B------:R-:W-:Y:S02]  /*3e80*/  ISETP.GT.AND P5, PT, R0, 0x1, PT ;  /* 0x000000010000780c */ /* 0x000fe40003fa4270 */
[----:B------:R-:W-:Y:S02]  /*3e90*/  FMNMX.FTZ R101, R87, R101, !PT ;  /* 0x0000006557657209 */ /* 0x000fe40007810000 */
[----:B------:R-:W-:Y:S02]  /*3ea0*/  FSEL R84, R9, -INF , P0 ;  /* 0xff80000009547808 */ /* 0x000fe40000000000 */
[----:B------:R-:W-:Y:S01]  /*3eb0*/  ISETP.GT.AND P0, PT, R2, 0x39, PT ;  /* 0x000000390200780c */ /* 0x000fe20003f04270 */
[----:B------:R-:W-:Y:S01]  /*3ec0*/  FMUL.FTZ R2, R38, c[0x0][0x320] ;  /* 0x0000c80026027a20 */ /* 0x000fe20000410000 */
[----:B---3--:R-:W-:-:S02]  /*3ed0*/  FSEL R172, R10, -INF , P1 ;  /* 0xff8000000aac7808 */ /* 0x008fc40000800000 */
[----:B------:R-:W-:Y:S02]  /*3ee0*/  ISETP.GT.AND P1, PT, R0, 0x8, PT ;  /* 0x000000080000780c */ /* 0x000fe40003f24270 */
[----:B------:R-:W-:Y:S02]  /*3ef0*/  FSEL R5, R79, -INF , P6 ;  /* 0xff8000004f057808 */ /* 0x000fe40003000000 */
[----:B------:R-:W-:Y:S02]  /*3f00*/  FSEL R12, R78, -INF , P5 ;  /* 0xff8000004e0c7808 */ /* 0x000fe40002800000 */
[----:B------:R-:W-:Y:S01]  /*3f10*/  FMNMX.FTZ R101, R86, R101, !PT ;  /* 0x0000006556657209 */ /* 0x000fe20007810000 */
[----:B------:R3:W4:Y:S01]  /*3f20*/  MUFU.TANH R28, R2 ;  /* 0x00000002001c7308 */ /* 0x0007220000002400 */
[----:B-1----:R-:W-:Y:S02]  /*3f30*/  FSEL R174, R4, -INF , P0 ;  /* 0xff80000004ae7808 */ /* 0x002fe40000000000 */
[----:B------:R-:W-:-:S02]  /*3f40*/  ISETP.GT.AND P0, PT, R0, 0x9, PT ;  /* 0x000000090000780c */ /* 0x000fc40003f04270 */
[----:B------:R-:W-:Y:S02]  /*3f50*/  FSEL R11, R52, -INF , P1 ;  /* 0xff800000340b7808 */ /* 0x000fe40000800000 */
[----:B------:R-:W-:Y:S01]  /*3f60*/  FMNMX.FTZ R101, R84, R101, !PT ;  /* 0x0000006554657209 */ /* 0x000fe20007810000 */
[----:B------:R-:W-:Y:S01]  /*3f70*/  FMUL.FTZ R9, R27, c[0x0][0x320] ;  /* 0x0000c8001b097a20 */ /* 0x000fe20000410000 */
[----:B------:R-:W-:Y:S02]  /*3f80*/  ISETP.GT.AND P6, PT, R0, 0x10, PT ;  /* 0x000000100000780c */ /* 0x000fe40003fc4270 */
[----:B---3--:R-:W-:Y:S01]  /*3f90*/  FMNMX.FTZ R2, R5, R12, !PT ;  /* 0x0000000c05027209 */ /* 0x008fe20007810000 */
[----:B------:R-:W-:Y:S01]  /*3fa0*/  FMUL.FTZ R8, R26, c[0x0][0x320] ;  /* 0x0000c8001a087a20 */ /* 0x000fe20000410000 */
[----:B------:R-:W-:Y:S01]  /*3fb0*/  FSEL R10, R48, -INF , P0 ;  /* 0xff800000300a7808 */ /* 0x000fe20000000000 */
[----:B------:R-:W-:Y:S01]  /*3fc0*/  FMUL.FTZ R3, R39, c[0x0][0x320] ;  /* 0x0000c80027037a20 */ /* 0x000fe20000410000 */
[----:B------:R-:W-:-:S02]  /*3fd0*/  FMNMX.FTZ R2, R11, R2, !PT ;  /* 0x000000020b027209 */ /* 0x000fc40007810000 */
[----:B------:R-:W-:Y:S01]  /*3fe0*/  ISETP.GT.AND P5, PT, R0, 0x11, PT ;  /* 0x000000110000780c */ /* 0x000fe20003fa4270 */
[----:B------:R-:W-:Y:S01]  /*3ff0*/  MUFU.TANH R24, R18 ;  /* 0x0000001200187308 */ /* 0x000fe20000002400 */
[----:B------:R-:W-:Y:S01]  /*4000*/  FMNMX.FTZ R101, R180, R101, !PT ;  /* 0x00000065b4657209 */ /* 0x000fe20007810000 */
[----:B------:R-:W-:Y:S01]  /*4010*/  FMUL.FTZ R4, R7, c[0x0][0x320] ;  /* 0x0000c80007047a20 */ /* 0x000fe20000410000 */
[----:B------:R-:W-:Y:S01]  /*4020*/  FMNMX.FTZ R2, R10, R2, !PT ;  /* 0x000000020a027209 */ /* 0x000fe20007810000 */
[----:B------:R-:W-:Y:S01]  /*4030*/  LDSM.16.MT88.4 R36, [R171] ;  /* 0x00000000ab24783b */ /* 0x000fe20000004200 */
[----:B------:R-:W-:-:S03]  /*4040*/  FMNMX.FTZ R101, R175, R101, !PT ;  /* 0x00000065af657209 */ /* 0x000fc60007810000 */
[----:B------:R1:W-:Y:S01]  /*4050*/  MUFU.TANH R25, R9 ;  /* 0x0000000900197308 */ /* 0x0003e20000002400 */
[----:B------:R-:W-:Y:S01]  /*4060*/  ISETP.GT.AND P1, PT, R0, 0x18, PT ;  /* 0x000000180000780c */ /* 0x000fe20003f24270 */
[----:B------:R-:W-:Y:S01]  /*4070*/  LDSM.16.MT88.4 R48, [R170+0x2800] ;  /* 0x00280000aa30783b */ /* 0x000fe20000004200 */
[----:B------:R-:W-:-:S03]  /*4080*/  FMNMX.FTZ R101, R172, R101, !PT ;  /* 0x00000065ac657209 */ /* 0x000fc60007810000 */
[----:B------:R-:W-:Y:S02]  /*4090*/  LDSM.16.MT88.4 R52, [R239+0x2000] ;  /* 0x00200000ef34783b */ /* 0x000fe40000004200 */
[----:B------:R3:W-:Y:S01]  /*40a0*/  MUFU.TANH R26, R8 ;  /* 0x00000008001a7308 */ /* 0x0007e20000002400 */
[----:B-1----:R-:W-:-:S07]  /*40b0*/  FSEL R9, R43, -INF , P6 ;  /* 0xff8000002b097808 */ /* 0x002fce0003000000 */
[----:B------:R1:W5:Y:S01]  /*40c0*/  MUFU.TANH R27, R3 ;  /* 0x00000003001b7308 */ /* 0x0003620000002400 */
[----:B------:R-:W-:Y:S02]  /*40d0*/  FMNMX.FTZ R2, R9, R2, !PT ;  /* 0x0000000209027209 */ /* 0x000fe40007810000 */
[----:B---3--:R-:W-:Y:S02]  /*40e0*/  FSEL R8, R42, -INF , P5 ;  /* 0xff8000002a087808 */ /* 0x008fe40002800000 */
[----:B------:R-:W-:-:S03]  /*40f0*/  ISETP.GT.AND P0, PT, R0, 0x19, PT ;  /* 0x000000190000780c */ /* 0x000fc60003f04270 */
[----:B------:R-:W3:Y:S01]  /*4100*/  MUFU.TANH R19, R19 ;  /* 0x0000001300137308 */ /* 0x000ee20000002400 */
[----:B------:R-:W-:Y:S01]  /*4110*/  FSEL R17, R34, -INF , P1 ;  /* 0xff80000022117808 */ /* 0x000fe20000800000 */
[----:B------:R-:W-:Y:S01]  /*4120*/  LDSM.16.MT88.4 R40, [R237+0x800] ;  /* 0x00080000ed28783b */ /* 0x000fe20000004200 */
[----:B------:R-:W-:Y:S02]  /*4130*/  FMNMX.FTZ R2, R8, R2, !PT ;  /* 0x0000000208027209 */ /* 0x000fe40007810000 */
[----:B------:R-:W-:Y:S01]  /*4140*/  FMNMX.FTZ R101, R174, R101, !PT ;  /* 0x00000065ae657209 */ /* 0x000fe20007810000 */
[----:B------:R-:W-:Y:S01]  /*4150*/  LDSM.16.MT88.4 R32, [R237] ;  /* 0x00000000ed20783b */ /* 0x000fe20000004200 */
[----:B------:R-:W-:Y:S02]  /*4160*/  ISETP.GT.AND P5, PT, R0, 0x20, PT ;  /* 0x000000200000780c */ /* 0x000fe40003fa4270 */
[----:B------:R-:W-:Y:S01]  /*4170*/  FSEL R18, R29, -INF , P0 ;  /* 0xff8000001d127808 */ /* 0x000fe20000000000 */
[----:B-1----:R-:W1:Y:S01]  /*4180*/  SHFL.BFLY PT, R3, R101, 0x2, 0x1f ;  /* 0x0c401f0065037f89 */ /* 0x002e6200000e0000 */
[----:B------:R-:W-:-:S02]  /*4190*/  FMNMX.FTZ R2, R17, R2, !PT ;  /* 0x0000000211027209 */ /* 0x000fc40007810000 */
[----:B------:R-:W-:Y:S02]  /*41a0*/  ISETP.GT.AND P1, PT, R0, 0x21, PT ;  /* 0x000000210000780c */ /* 0x000fe40003f24270 */
[----:B----4-:R-:W-:Y:S02]  /*41b0*/  FSEL R82, R28, -INF , P5 ;  /* 0xff8000001c527808 */ /* 0x010fe40002800000 */
[----:B------:R-:W-:Y:S01]  /*41c0*/  FMNMX.FTZ R2, R18, R2, !PT ;  /* 0x0000000212027209 */ /* 0x000fe20007810000 */
[----:B------:R-:W4:Y:S01]  /*41d0*/  MUFU.TANH R6, R6 ;  /* 0x0000000600067308 */ /* 0x000f220000002400 */
[----:B------:R-:W-:Y:S01]  /*41e0*/  ISETP.GT.AND P0, PT, R0, 0x28, PT ;  /* 0x000000280000780c */ /* 0x000fe20003f04270 */
[----:B------:R-:W-:Y:S01]  /*41f0*/  LDSM.16.MT88.4 R28, [R171+0x800] ;  /* 0x00080000ab1c783b */ /* 0x000fe20000004200 */
[----:B-----5:R-:W-:Y:S02]  /*4200*/  FSEL R81, R27, -INF , P1 ;  /* 0xff8000001b517808 */ /* 0x020fe40000800000 */
[----:B------:R-:W-:-:S02]  /*4210*/  FMNMX.FTZ R2, R82, R2, !PT ;  /* 0x0000000252027209 */ /* 0x000fc40007810000 */
[----:B------:R-:W-:Y:S02]  /*4220*/  ISETP.GT.AND P1, PT, R0, 0x29, PT ;  /* 0x000000290000780c */ /* 0x000fe40003f24270 */
[----:B------:R-:W-:Y:S02]  /*4230*/  FSEL R80, R26, -INF , P0 ;  /* 0xff8000001a507808 */ /* 0x000fe40000000000 */
[----:B------:R-:W-:Y:S01]  /*4240*/  FMNMX.FTZ R2, R81, R2, !PT ;  /* 0x0000000251027209 */ /* 0x000fe20007810000 */
[----:B------:R-:W5:Y:S01]  /*4250*/  MUFU.TANH R4, R4 ;  /* 0x0000000400047308 */ /* 0x000f620000002400 */
[----:B------:R-:W-:Y:S02]  /*4260*/  ISETP.GT.AND P0, PT, R0, 0x30, PT ;  /* 0x000000300000780c */ /* 0x000fe40003f04270 */
[----:B------:R-:W-:Y:S02]  /*4270*/  FSEL R83, R25, -INF , P1 ;  /* 0xff80000019537808 */ /* 0x000fe40000800000 */
[----:B------:R-:W-:-:S02]  /*4280*/  FMNMX.FTZ R2, R80, R2, !PT ;  /* 0x0000000250027209 */ /* 0x000fc40007810000 */
[----:B------:R-:W-:Y:S02]  /*4290*/  ISETP.GT.AND P1, PT, R0, 0x31, PT ;  /* 0x000000310000780c */ /* 0x000fe40003f24270 */
[----:B------:R-:W-:Y:S02]  /*42a0*/  FSEL R161, R24, -INF , P0 ;  /* 0xff80000018a17808 */ /* 0x000fe40000000000 */
[----:B------:R-:W-:Y:S01]  /*42b0*/  FMNMX.FTZ R2, R83, R2, !PT ;  /* 0x0000000253027209 */ /* 0x000fe20007810000 */
[----:B------:R-:W-:Y:S01]  /*42c0*/  LDSM.16.MT88.4 R24, [R170+0x800] ;  /* 0x00080000aa18783b */ /* 0x000fe20000004200 */
[----:B------:R-:W-:Y:S02]  /*42d0*/  ISETP.GT.AND P0, PT, R0, 0x38, PT ;  /* 0x000000380000780c */ /* 0x000fe40003f04270 */
[----:B---3--:R-:W-:Y:S02]  /*42e0*/  FSEL R160, R19, -INF , P1 ;  /* 0xff80000013a07808 */ /* 0x008fe40000800000 */
[----:B------:R-:W-:-:S02]  /*42f0*/  FMNMX.FTZ R2, R161, R2, !PT ;  /* 0x00000002a1027209 */ /* 0x000fc40007810000 */
[----:B-1----:R-:W-:Y:S02]  /*4300*/  FMNMX.FTZ R101, R101, R3, !PT ;  /* 0x0000000365657209 */ /* 0x002fe40007810000 */
[----:B------:R-:W-:Y:S02]  /*4310*/  ISETP.GT.AND P1, PT, R0, 0x39, PT ;  /* 0x000000390000780c */ /* 0x000fe40003f24270 */
[----:B----4-:R-:W-:Y:S02]  /*4320*/  FSEL R95, R6, -INF , P0 ;  /* 0xff800000065f7808 */ /* 0x010fe40000000000 */
[----:B------:R-:W-:Y:S01]  /*4330*/  FMNMX.FTZ R100, R160, R2, !PT ;  /* 0x00000002a0647209 */ /* 0x000fe20007810000 */
[----:B------:R-:W1:Y:S01]  /*4340*/  SHFL.BFLY PT, R0, R101, 0x1, 0x1f ;  /* 0x0c201f0065007f89 */ /* 0x000e6200000e0000 */
[----:B-----5:R-:W-:Y:S02]  /*4350*/  FSEL R94, R4, -INF , P1 ;  /* 0xff800000045e7808 */ /* 0x020fe40000800000 */
[----:B------:R-:W-:-:S04]  /*4360*/  FMNMX.FTZ R100, R95, R100, !PT ;  /* 0x000000645f647209 */ /* 0x000fc80007810000 */
[----:B------:R-:W-:-:S05]  /*4370*/  FMNMX.FTZ R100, R94, R100, !PT ;  /* 0x000000645e647209 */ /* 0x000fca0007810000 */
[----:B------:R-:W3:Y:S01]  /*4380*/  SHFL.BFLY PT, R3, R100, 0x2, 0x1f ;  /* 0x0c401f0064037f89 */ /* 0x000ee200000e0000 */
[----:B-1----:R-:W-:-:S04]  /*4390*/  FMNMX.FTZ R101, R101, R0, !PT ;  /* 0x0000000065657209 */ /* 0x002fc80007810000 */
[C---:B------:R-:W-:Y:S01]  /*43a0*/  FSETP.NEU.FTZ.AND P0, PT, R101.reuse, -INF , PT ;  /* 0xff8000006500780b */ /* 0x040fe20003f1d000 */
[----:B------:R-:W-:-:S05]  /*43b0*/  FMUL.FTZ R2, R101, c[0x0][0x2d0] ;  /* 0x0000b40065027a20 */ /* 0x000fca0000410000 */
[----:B------:R-:W-:Y:S02]  /*43c0*/  FSEL R2, R2, RZ, P0 ;  /* 0x000000ff02027208 */ /* 0x000fe40000000000 */
[----:B---3--:R-:W-:-:S03]  /*43d0*/  FMNMX.FTZ R100, R100, R3, !PT ;  /* 0x0000000364647209 */ /* 0x008fc60007810000 */
[--C-:B------:R-:W-:Y:S02]  /*43e0*/  FFMA.FTZ R0, R13, c[0x0][0x2d0], -R2.reuse ;  /* 0x0000b4000d007a23 */ /* 0x100fe40000010802 */
[----:B------:R-:W1:Y:S02]  /*43f0*/  SHFL.BFLY PT, R3, R100, 0x1, 0x1f ;  /* 0x0c201f0064037f89 */ /* 0x000e6400000e0000 */
[----:B------:R3:W-:Y:S02]  /*4400*/  MUFU.EX2 R224, R0 ;  /* 0x0000000000e07308 */ /* 0x0007e40000000800 */
[----:B---3--:R-:W-:-:S06]  /*4410*/  FFMA.FTZ R0, R15, c[0x0][0x2d0], -R2 ;  /* 0x0000b4000f007a23 */ /* 0x008fcc0000010802 */
[----:B------:R3:W-:Y:S02]  /*4420*/  MUFU.EX2 R209, R0 ;  /* 0x0000000000d17308 */ /* 0x0007e40000000800 */
[----:B---3--:R-:W-:-:S06]  /*4430*/  FFMA.FTZ R0, R14, c[0x0][0x2d0], -R2 ;  /* 0x0000b4000e007a23 */ /* 0x008fcc0000010802 */
[----:B------:R3:W-:Y:S01]  /*4440*/  MUFU.EX2 R225, R0 ;  /* 0x0000000000e17308 */ /* 0x0007e20000000800 */
[----:B-1----:R-:W-:Y:S01]  /*4450*/  FMNMX.FTZ R100, R100, R3, !PT ;  /* 0x0000000364647209 */ /* 0x002fe20007810000 */
[----:B---3--:R-:W-:-:S06]  /*4460*/  FFMA.FTZ R0, R20, c[0x0][0x2d0], -R2 ;  /* 0x0000b40014007a23 */ /* 0x008fcc0000010802 */
[----:B------:R1:W3:Y:S01]  /*4470*/  MUFU.EX2 R227, R0 ;  /* 0x0000000000e37308 */ /* 0x0002e20000000800 */
[--C-:B------:R-:W-:Y:S01]  /*4480*/  FFMA.FTZ R3, R22, c[0x0][0x2d0], -R2.reuse ;  /* 0x0000b40016037a23 */ /* 0x100fe20000010802 */
[----:B------:R-:W-:Y:S01]  /*4490*/  FSETP.NEU.FTZ.AND P0, PT, R100, -INF , PT ;  /* 0xff8000006400780b */ /* 0x000fe20003f1d000 */
[----:B-1----:R-:W-:-:S05]  /*44a0*/  FFMA.FTZ R0, R16, c[0x0][0x2d0], -R2 ;  /* 0x0000b40010007a23 */ /* 0x002fca0000010802 */
[----:B------:R1:W-:Y:S02]  /*44b0*/  MUFU.EX2 R226, R0 ;  /* 0x0000000000e27308 */ /* 0x0003e40000000800 */
[----:B-1----:R-:W-:-:S06]  /*44c0*/  FFMA.FTZ R0, R21, c[0x0][0x2d0], -R2 ;  /* 0x0000b40015007a23 */ /* 0x002fcc0000010802 */
[----:B------:R1:W-:Y:S08]  /*44d0*/  MUFU.EX2 R229, R0 ;  /* 0x0000000000e57308 */ /* 0x0003f00000000800 */
[----:B------:R4:W-:Y:S01]  /*44e0*/  MUFU.EX2 R228, R3 ;  /* 0x0000000300e47308 */ /* 0x0009e20000000800 */
[----:B-1----:R-:W-:-:S05]  /*44f0*/  FMUL.FTZ R0, R100, c[0x0][0x2d0] ;  /* 0x0000b40064007a20 */ /* 0x002fca0000410000 */
[----:B------:R-:W-:Y:S01]  /*4500*/  FSEL R0, R0, RZ, P0 ;  /* 0x000000ff00007208 */ /* 0x000fe20000000000 */
[----:B----4-:R-:W-:-:S04]  /*4510*/  FFMA.FTZ R3, R23, c[0x0][0x2d0], -R2 ;  /* 0x0000b40017037a23 */ /* 0x010fc80000010802 */
[----:B------:R1:W-:Y:S02]  /*4520*/  MUFU.EX2 R230, R3 ;  /* 0x0000000300e67308 */ /* 0x0003e40000000800 */
[--C-:B-1----:R-:W-:Y:S02]  /*4530*/  FFMA.FTZ R3, R5, c[0x0][0x2d0], -R0.reuse ;  /* 0x0000b40005037a23 */ /* 0x102fe40000010800 */
[----:B------:R-:W1:Y:S04]  /*4540*/  LDSM.16.MT88.4 R4, [R170] ;  /* 0x00000000aa04783b */ /* 0x000e680000004200 */
[----:B------:R4:W-:Y:S02]  /*4550*/  MUFU.EX2 R183, R3 ;  /* 0x0000000300b77308 */ /* 0x0009e40000000800 */
[----:B----4-:R-:W-:-:S06]  /*4560*/  FFMA.FTZ R3, R12, c[0x0][0x2d0], -R0 ;  /* 0x0000b4000c037a23 */ /* 0x010fcc0000010800 */
[----:B------:R4:W5:Y:S02]  /*4570*/  MUFU.EX2 R182, R3 ;  /* 0x0000000300b67308 */ /* 0x0009640000000800 */
[----:B----4-:R-:W-:-:S06]  /*4580*/  FFMA.FTZ R3, R11, c[0x0][0x2d0], -R0 ;  /* 0x0000b4000b037a23 */ /* 0x010fcc0000010800 */
[----:B------:R4:W-:Y:S02]  /*4590*/  MUFU.EX2 R192, R3 ;  /* 0x0000000300c07308 */ /* 0x0009e40000000800 */
[----:B----4-:R-:W-:-:S06]  /*45a0*/  FFMA.FTZ R3, R10, c[0x0][0x2d0], -R0 ;  /* 0x0000b4000a037a23 */ /* 0x010fcc0000010800 */
[----:B------:R4:W1:Y:S01]  /*45b0*/  MUFU.EX2 R195, R3 ;  /* 0x0000000300c37308 */ /* 0x0008620000000800 */
[----:B---3--:R-:W-:Y:S01]  /*45c0*/  F2FP.PACK_AB R10, R227, R225 ;  /* 0x000000e1e30a723e */ /* 0x008fe200000000ff */
[----:B----4-:R-:W-:-:S06]  /*45d0*/  FFMA.FTZ R3, R9, c[0x0][0x2d0], -R0 ;  /* 0x0000b40009037a23 */ /* 0x010fcc0000010800 */
[----:B------:R3:W-:Y:S01]  /*45e0*/  MUFU.EX2 R194, R3 ;  /* 0x0000000300c27308 */ /* 0x0007e20000000800 */
[----:B-----5:R-:W-:Y:S02]  /*45f0*/  F2FP.PACK_AB R9, R182, R183 ;  /* 0x000000b7b609723e */ /* 0x020fe400000000ff */
[----:B-1----:R-:W-:Y:S01]  /*4600*/  F2FP.PACK_AB R11, R195, R192 ;  /* 0x000000c0c30b723e */ /* 0x002fe200000000ff */
[----:B---3--:R-:W-:Y:S01]  /*4610*/  FFMA.FTZ R3, R8, c[0x0][0x2d0], -R0 ;  /* 0x0000b40008037a23 */ /* 0x008fe20000010800 */
[----:B------:R-:W-:-:S03]  /*4620*/  F2FP.PACK_AB R8, R209, R224 ;  /* 0x000000e0d108723e */ /* 0x000fc600000000ff */
[----:B------:R1:W3:Y:S04]  /*4630*/  MUFU.EX2 R203, R3 ;  /* 0x0000000300cb7308 */ /* 0x0002e80000000800 */
[----:B------:R-:W-:Y:S01]  /*4640*/  HMMA.16816.F32 R20, R8, R4, RZ ;  /* 0x000000040814723c */ /* 0x000fe200000018ff */
[----:B-1----:R-:W-:-:S04]  /*4650*/  FFMA.FTZ R3, R17, c[0x0][0x2d0], -R0 ;  /* 0x0000b40011037a23 */ /* 0x002fc80000010800 */
[----:B------:R1:W-:Y:S02]  /*4660*/  MUFU.EX2 R200, R3 ;  /* 0x0000000300c87308 */ /* 0x0003e40000000800 */
[----:B-1----:R-:W-:Y:S02]  /*4670*/  FFMA.FTZ R3, R18, c[0x0][0x2d0], -R0 ;  /* 0x0000b40012037a23 */ /* 0x002fe40000010800 */
[----:B------:R-:W-:Y:S04]  /*4680*/  HMMA.16816.F32 R16, R8, R6, RZ ;  /* 0x000000060810723c */ /* 0x000fe800000018ff */
[----:B------:R-:W1:Y:S01]  /*4690*/  MUFU.EX2 R204, R3 ;  /* 0x0000000300cc7308 */ /* 0x000e620000000800 */
[----:B------:R-:W-:Y:S02]  /*46a0*/  F2FP.PACK_AB R4, R229, R226 ;  /* 0x000000e2e504723e */ /* 0x000fe400000000ff */
[----:B---3--:R-:W-:-:S02]  /*46b0*/  F2FP.PACK_AB R5, R203, R194 ;  /* 0x000000c2cb05723e */ /* 0x008fc400000000ff */
[----:B------:R-:W-:Y:S01]  /*46c0*/  F2FP.PACK_AB R6, R230, R228 ;  /* 0x000000e4e606723e */ /* 0x000fe200000000ff */
[----:B------:R-:W-:Y:S01]  /*46d0*/  HMMA.16816.F32 R12, R8, R32, RZ ;  /* 0x00000020080c723c */ /* 0x000fe200000018ff */
[----:B-1----:R-:W-:-:S07]  /*46e0*/  F2FP.PACK_AB R7, R204, R200 ;  /* 0x000000c8cc07723e */ /* 0x002fce00000000ff */
[C---:B------:R-:W-:Y:S08]  /*46f0*/  HMMA.16816.F32 R104, R4.reuse, R24, R20 ;  /* 0x000000180468723c */ /* 0x040ff00000001814 */
[----:B------:R-:W-:Y:S01]  /*4700*/  HMMA.16816.F32 R148, R4, R26, R16 ;  /* 0x0000001a0494723c */ /* 0x000fe20000001810 */
[----:B--2---:R-:W1:Y:S04]  /*4710*/  LDSM.16.MT88.4 R24, [R64] ;  /* 0x000000004018783b */ /* 0x004e680000004200 */
[----:B------:R-:W-:Y:S03]  /*4720*/  LDSM.16.MT88.4 R64, [R64+0x4000] ;  /* 0x004000004040783b */ /* 0x000fe60000004200 */
[----:B------:R-:W-:Y:S01]  /*4730*/  HMMA.16816.F32 R20, R8, R34, RZ ;  /* 0x000000220814723c */ /* 0x000fe200000018ff */
[----:B------:R-:W-:Y:S07]  /*4740*/  LDSM.16.MT88.4 R32, [R170+0x2000] ;  /* 0x00200000aa20783b */ /* 0x000fee0000004200 */
[----:B------:R-:W-:Y:S08]  /*4750*/  HMMA.16816.F32 R112, R4, R40, R12 ;  /* 0x000000280470723c */ /* 0x000ff0000000180c */
[C---:B------:R-:W-:Y:S08]  /*4760*/  HMMA.16816.F32 R16, R8.reuse, R36, RZ ;  /* 0x000000240810723c */ /* 0x040ff000000018ff */
[----:B------:R-:W-:Y:S01]  /*4770*/  HMMA.16816.F32 R12, R8, R38, RZ ;  /* 0x00000026080c723c */ /* 0x000fe200000018ff */
[----:B------:R-:W-:Y:S07]  /*4780*/  LDSM.16.MT88.4 R36, [R171+0x2000] ;  /* 0x00200000ab24783b */ /* 0x000fee0000004200 */
[C---:B------:R-:W-:Y:S01]  /*4790*/  HMMA.16816.F32 R144, R4.reuse, R42, R20 ;  /* 0x0000002a0490723c */ /* 0x040fe20000001814 */
[----:B------:R-:W2:Y:S07]  /*47a0*/  LDSM.16.MT88.4 R40, [R239+0x800] ;  /* 0x00080000ef28783b */ /* 0x000eae0000004200 */
[C---:B------:R-:W-:Y:S08]  /*47b0*/  HMMA.16816.F32 R120, R4.reuse, R28, R16 ;  /* 0x0000001c0478723c */ /* 0x040ff00000001810 */
[----:B------:R-:W-:Y:S01]  /*47c0*/  HMMA.16816.F32 R128, R4, R30, R12 ;  /* 0x0000001e0480723c */ /* 0x000fe2000000180c */
[----:B------:R-:W3:Y:S07]  /*47d0*/  LDSM.16.MT88.4 R28, [R237+0x2800] ;  /* 0x00280000ed1c783b */ /* 0x000eee0000004200 */
[C---:B-1----:R-:W-:Y:S08]  /*47e0*/  HMMA.16816.F32 R16, R8.reuse, R24, RZ ;  /* 0x000000180810723c */ /* 0x042ff000000018ff */
[----:B------:R-:W-:Y:S11]  /*47f0*/  HMMA.16816.F32 R12, R8, R26, RZ ;  /* 0x0000001a080c723c */ /* 0x000ff600000018ff */
[----:B------:R-:W-:Y:S05]  /*4800*/  @!UPT UIADD3 URZ, URZ, URZ, URZ ;  /* 0x0000003f3f3ff290 */ /* 0x000fea000fffe03f */
[C---:B--2---:R-:W-:Y:S08]  /*4810*/  HMMA.16816.F32 R132, R4.reuse, R40, R16 ;  /* 0x000000280484723c */ /* 0x044ff00000001810 */
[----:B------:R-:W-:Y:S01]  /*4820*/  HMMA.16816.F32 R124, R4, R42, R12 ;  /* 0x0000002a047c723c */ /* 0x000fe2000000180c */
[----:B------:R-:W1:Y:S07]  /*4830*/  LDSM.16.MT88.4 R40, [R237+0x4000] ;  /* 0x00400000ed28783b */ /* 0x000e6e0000004200 */
[C---:B------:R-:W-:Y:S08]  /*4840*/  HMMA.16816.F32 R16, R8.reuse, R44, RZ ;  /* 0x0000002c0810723c */ /* 0x040ff000000018ff */
[C---:B------:R-:W-:Y:S01]  /*4850*/  HMMA.16816.F32 R12, R8.reuse, R46, RZ ;  /* 0x0000002e080c723c */ /* 0x040fe200000018ff */
[----:B------:R-:W2:Y:S07]  /*4860*/  LDSM.16.MT88.4 R44, [R171+0x4000] ;  /* 0x00400000ab2c783b */ /* 0x000eae0000004200 */
[----:B------:R-:W-:Y:S08]  /*4870*/  HMMA.16816.F32 R24, R8, R32, RZ ;  /* 0x000000200818723c */ /* 0x000ff000000018ff */
[C---:B---3--:R-:W-:Y:S08]  /*4880*/  HMMA.16816.F32 R88, R4.reuse, R28, R16 ;  /* 0x0000001c0458723c */ /* 0x048ff00000001810 */
[----:B------:R-:W-:Y:S08]  /*4890*/  HMMA.16816.F32 R140, R4, R30, R12 ;  /* 0x0000001e048c723c */ /* 0x000ff0000000180c */
[C---:B------:R-:W-:Y:S08]  /*48a0*/  HMMA.16816.F32 R20, R8.reuse, R34, RZ ;  /* 0x000000220814723c */ /* 0x040ff000000018ff */
[C---:B------:R-:W-:Y:S08]  /*48b0*/  HMMA.16816.F32 R28, R8.reuse, R38, RZ ;  /* 0x00000026081c723c */ /* 0x040ff000000018ff */
[C---:B------:R-:W-:Y:S08]  /*48c0*/  HMMA.16816.F32 R16, R8.reuse, R56, RZ ;  /* 0x000000380810723c */ /* 0x040ff000000018ff */
[----:B------:R-:W-:Y:S08]  /*48d0*/  HMMA.16816.F32 R12, R8, R58, RZ ;  /* 0x0000003a080c723c */ /* 0x000ff000000018ff */
[C---:B------:R-:W-:Y:S08]  /*48e0*/  HMMA.16816.F32 R116, R4.reuse, R48, R24 ;  /* 0x000000300474723c */ /* 0x040ff00000001818 */
[C---:B------:R-:W-:Y:S08]  /*48f0*/  HMMA.16816.F32 R108, R4.reuse, R50, R20 ;  /* 0x00000032046c723c */ /* 0x040ff00000001814 */
[----:B------:R-:W-:Y:S08]  /*4900*/  HMMA.16816.F32 R76, R4, R74, R28 ;  /* 0x0000004a044c723c */ /* 0x000ff0000000181c */
[C---:B------:R-:W-:Y:S08]  /*4910*/  HMMA.16816.F32 R24, R8.reuse, R52, RZ ;  /* 0x000000340818723c */ /* 0x040ff000000018ff */
[----:B------:R-:W-:Y:S08]  /*4920*/  HMMA.16816.F32 R20, R8, R54, RZ ;  /* 0x000000360814723c */ /* 0x000ff000000018ff */
[----:B------:R-:W-:Y:S01]  /*4930*/  HMMA.16816.F32 R28, R4, R60, R16 ;  /* 0x0000003c041c723c */ /* 0x000fe20000001810 */
[----:B------:R-:W-:Y:S07]  /*4940*/  LDSM.16.MT88.4 R16, [R237+0x4800] ;  /* 0x00480000ed10783b */ /* 0x000fee0000004200 */
[C---:B------:R-:W-:Y:S08]  /*4950*/  HMMA.16816.F32 R32, R8.reuse, R36, RZ ;  /* 0x000000240820723c */ /* 0x040ff000000018ff */
[C---:B-1----:R-:W-:Y:S08]  /*4960*/  HMMA.16816.F32 R56, R8.reuse, R40, RZ ;  /* 0x000000280838723c */ /* 0x042ff000000018ff */
[C---:B------:R-:W-:Y:S08]  /*4970*/  HMMA.16816.F32 R52, R8.reuse, R42, RZ ;  /* 0x0000002a0834723c */ /* 0x040ff000000018ff */
[----:B--2---:R-:W-:Y:S08]  /*4980*/  HMMA.16816.F32 R48, R8, R44, RZ ;  /* 0x0000002c0830723c */ /* 0x004ff000000018ff */
[----:B------:R-:W-:Y:S01]  /*4990*/  HMMA.16816.F32 R60, R4, R62, R12 ;  /* 0x0000003e043c723c */ /* 0x000fe2000000180c */
[----:B------:R-:W1:Y:S07]  /*49a0*/  LDSM.16.MT88.4 R12, [R171+0x4800] ;  /* 0x00480000ab0c783b */ /* 0x000e6e0000004200 */
[C---:B------:R-:W-:Y:S08]  /*49b0*/  HMMA.16816.F32 R44, R8.reuse, R46, RZ ;  /* 0x0000002e082c723c */ /* 0x040ff000000018ff */
[C---:B------:R-:W-:Y:S08]  /*49c0*/  HMMA.16816.F32 R40, R8.reuse, R64, RZ ;  /* 0x000000400828723c */ /* 0x040ff000000018ff */
[----:B------:R-:W-:Y:S01]  /*49d0*/  HMMA.16816.F32 R36, R8, R66, RZ ;  /* 0x000000420824723c */ /* 0x000fe200000018ff */
[----:B------:R-:W2:Y:S01]  /*49e0*/  LDSM.16.MT88.4 R8, [R239+0x4800] ;  /* 0x00480000ef08783b */ /* 0x000ea20000004200 */
[----:B------:R-:W-:-:S04]  /*49f0*/  FFMA.FTZ R3, R85, c[0x0][0x2d0], -R2 ;  /* 0x0000b40055037a23 */ /* 0x000fc80000010802 */
[----:B------:R3:W-:Y:S02]  /*4a00*/  MUFU.EX2 R93, R3 ;  /* 0x00000003005d7308 */ /* 0x0007e40000000800 */
[----:B---3--:R-:W-:-:S06]  /*4a10*/  FFMA.FTZ R3, R87, c[0x0][0x2d0], -R2 ;  /* 0x0000b40057037a23 */ /* 0x008fcc0000010802 */
[----:B------:R3:W4:Y:S01]  /*4a20*/  MUFU.EX2 R137, R3 ;  /* 0x0000000300897308 */ /* 0x0007220000000800 */
[----:B-1----:R-:W-:Y:S01]  /*4a30*/  HMMA.16816.F32 R48, R4, R12, R48 ;  /* 0x0000000c0430723c */ /* 0x002fe20000001830 */
[----:B---3--:R-:W-:-:S06]  /*4a40*/  FFMA.FTZ R3, R86, c[0x0][0x2d0], -R2 ;  /* 0x0000b40056037a23 */ /* 0x008fcc0000010802 */
[----:B------:R1:W-:Y:S01]  /*4a50*/  MUFU.EX2 R138, R3 ;  /* 0x00000003008a7308 */ /* 0x0003e20000000800 */
[C---:B------:R-:W-:Y:S01]  /*4a60*/  HMMA.16816.F32 R44, R4.reuse, R14, R44 ;  /* 0x0000000e042c723c */ /* 0x040fe2000000182c */
[----:B------:R-:W3:Y:S07]  /*4a70*/  LDSM.16.MT88.4 R12, [R237+0x1000] ;  /* 0x00100000ed0c783b */ /* 0x000eee0000004200 */
[----:B------:R-:W-:Y:S01]  /*4a80*/  HMMA.16816.F32 R56, R4, R16, R56 ;  /* 0x000000100438723c */ /* 0x000fe20000001838 */
[----:B-1----:R-:W-:-:S07]  /*4a90*/  FFMA.FTZ R3, R84, c[0x0][0x2d0], -R2 ;  /* 0x0000b40054037a23 */ /* 0x002fce0000010802 */
[C---:B------:R-:W-:Y:S01]  /*4aa0*/  HMMA.16816.F32 R52, R4.reuse, R18, R52 ;  /* 0x000000120434723c */ /* 0x040fe20000001834 */
[----:B------:R-:W1:Y:S01]  /*4ab0*/  LDSM.16.MT88.4 R16, [R170+0x1000] ;  /* 0x00100000aa10783b */ /* 0x000e620000004200 */
[----:B------:R5:W-:Y:S06]  /*4ac0*/  MUFU.EX2 R139, R3 ;  /* 0x00000003008b7308 */ /* 0x000bec0000000800 */
[C---:B--2---:R-:W-:Y:S08]  /*4ad0*/  HMMA.16816.F32 R40, R4.reuse, R8, R40 ;  /* 0x000000080428723c */ /* 0x044ff00000001828 */
[----:B------:R-:W-:Y:S01]  /*4ae0*/  HMMA.16816.F32 R36, R4, R10, R36 ;  /* 0x0000000a0424723c */ /* 0x000fe20000001824 */
[----:B------:R-:W2:Y:S01]  /*4af0*/  LDSM.16.MT88.4 R8, [R171+0x1000] ;  /* 0x00100000ab08783b */ /* 0x000ea20000004200 */
[----:B-----5:R-:W-:-:S04]  /*4b00*/  FFMA.FTZ R3, R82, c[0x0][0x2d0], -R0 ;  /* 0x0000b40052037a23 */ /* 0x020fc80000010800 */
[----:B------:R5:W-:Y:S02]  /*4b10*/  MUFU.EX2 R92, R3 ;  /* 0x00000003005c7308 */ /* 0x000be40000000800 */
[----:B-----5:R-:W-:-:S06]  /*4b20*/  FFMA.FTZ R3, R81, c[0x0][0x2d0], -R0 ;  /* 0x0000b40051037a23 */ /* 0x020fcc0000010800 */
[----:B------:R5:W1:Y:S02]  /*4b30*/  MUFU.EX2 R103, R3 ;  /* 0x0000000300677308 */ /* 0x000a640000000800 */
[----:B-----5:R-:W-:-:S06]  /*4b40*/  FFMA.FTZ R3, R80, c[0x0][0x2d0], -R0 ;  /* 0x0000b40050037a23 */ /* 0x020fcc0000010800 */
[----:B------:R5:W-:Y:S02]  /*4b50*/  MUFU.EX2 R102, R3 ;  /* 0x0000000300667308 */ /* 0x000be40000000800 */
[----:B-----5:R-:W-:-:S06]  /*4b60*/  FFMA.FTZ R3, R83, c[0x0][0x2d0], -R0 ;  /* 0x0000b40053037a23 */ /* 0x020fcc0000010800 */
[----:B------:R-:W5:Y:S01]  /*4b70*/  MUFU.EX2 R136, R3 ;  /* 0x0000000300887308 */ /* 0x000f620000000800 */
[C---:B------:R-:W-:Y:S08]  /*4b80*/  HMMA.16816.F32 R64, R4.reuse, R68, R24 ;  /* 0x000000440440723c */ /* 0x040ff00000001818 */
[C---:B------:R-:W-:Y:S08]  /*4b90*/  HMMA.16816.F32 R96, R4.reuse, R72, R32 ;  /* 0x000000480460723c */ /* 0x040ff00000001820 */
[----:B------:R-:W-:Y:S07]  /*4ba0*/  HMMA.16816.F32 R68, R4, R70, R20 ;  /* 0x000000460444723c */ /* 0x000fee0000001814 */
[----:B----4-:R-:W-:-:S02]  /*4bb0*/  F2FP.PACK_AB R4, R137, R93 ;  /* 0x0000005d8904723e */ /* 0x010fc400000000ff */
[----:B-1----:R-:W-:Y:S02]  /*4bc0*/  F2FP.PACK_AB R5, R103, R92 ;  /* 0x0000005c6705723e */ /* 0x002fe400000000ff */
[----:B------:R-:W-:Y:S02]  /*4bd0*/  F2FP.PACK_AB R6, R139, R138 ;  /* 0x0000008a8b06723e */ /* 0x000fe400000000ff */
[----:B-----5:R-:W-:-:S07]  /*4be0*/  F2FP.PACK_AB R7, R136, R102 ;  /* 0x000000668807723e */ /* 0x020fce00000000ff */
[C---:B---3--:R-:W-:Y:S08]  /*4bf0*/  HMMA.16816.F32 R112, R4.reuse, R12, R112 ;  /* 0x0000000c0470723c */ /* 0x048ff00000001870 */
        /* <DEDUP_REMOVED lines=8> */
[C---:B-1----:R-:W-:Y:S01]  /*4c80*/  HMMA.16816.F32 R80, R4.reuse, R12, R116 ;  /* 0x0000000c0450723c */ /* 0x042fe20000001874 */
[--C-:B------:R-:W-:Y:S01]  /*4c90*/  FFMA.FTZ R3, R180, c[0x0][0x2d0], -R2.reuse ;  /* 0x0000b400b4037a23 */ /* 0x100fe20000010802 */
[----:B------:R-:W-:Y:S06]  /*4ca0*/  LDSM.16.MT88.4 R116, [R237+0x1800] ;  /* 0x00180000ed74783b */ /* 0x000fec0000004200 */
[C---:B------:R-:W-:Y:S01]  /*4cb0*/  HMMA.16816.F32 R84, R4.reuse, R14, R108 ;  /* 0x0000000e0454723c */ /* 0x040fe2000000186c */
[----:B------:R-:W1:Y:S04]  /*4cc0*/  LDSM.16.MT88.4 R12, [R239+0x3000] ;  /* 0x00300000ef0c783b */ /* 0x000e680000004200 */
[----:B------:R-:W-:Y:S03]  /*4cd0*/  LDSM.16.MT88.4 R108, [R170+0x1800] ;  /* 0x00180000aa6c783b */ /* 0x000fe60000004200 */
[C---:B---3--:R-:W-:Y:S01]  /*4ce0*/  HMMA.16816.F32 R128, R4.reuse, R16, R132 ;  /* 0x000000100480723c */ /* 0x048fe20000001884 */
[----:B------:R-:W-:Y:S07]  /*4cf0*/  LDSM.16.MT88.4 R132, [R239+0x1800] ;  /* 0x00180000ef84783b */ /* 0x000fee0000004200 */
[C---:B------:R-:W-:Y:S01]  /*4d00*/  HMMA.16816.F32 R72, R4.reuse, R18, R124 ;  /* 0x000000120448723c */ /* 0x040fe2000000187c */
[----:B------:R-:W3:Y:S04]  /*4d10*/  LDSM.16.MT88.4 R16, [R171+0x3000] ;  /* 0x00300000ab10783b */ /* 0x000ee80000004200 */
[----:B------:R-:W-:Y:S03]  /*4d20*/  LDSM.16.MT88.4 R124, [R171+0x1800] ;  /* 0x00180000ab7c783b */ /* 0x000fe60000004200 */
[C---:B--2---:R-:W-:Y:S08]  /*4d30*/  HMMA.16816.F32 R88, R4.reuse, R8, R88 ;  /* 0x000000080458723c */ /* 0x044ff00000001858 */
[C---:B------:R-:W-:Y:S01]  /*4d40*/  HMMA.16816.F32 R140, R4.reuse, R10, R140 ;  /* 0x0000000a048c723c */ /* 0x040fe2000000188c */
[----:B------:R-:W2:Y:S07]  /*4d50*/  LDSM.16.MT88.4 R8, [R170+0x5000] ;  /* 0x00500000aa08783b */ /* 0x000eae0000004200 */
[C---:B-1----:R-:W-:Y:S08]  /*4d60*/  HMMA.16816.F32 R144, R4.reuse, R14, R68 ;  /* 0x0000000e0490723c */ /* 0x042ff00000001844 */
[C---:B------:R-:W-:Y:S01]  /*4d70*/  HMMA.16816.F32 R148, R4.reuse, R12, R64 ;  /* 0x0000000c0494723c */ /* 0x040fe20000001840 */
[----:B------:R-:W1:Y:S04]  /*4d80*/  LDSM.16.MT88.4 R12, [R171+0x5000] ;  /* 0x00500000ab0c783b */ /* 0x000e680000004200 */
[----:B------:R-:W-:Y:S03]  /*4d90*/  LDSM.16.MT88.4 R64, [R239+0x3800] ;  /* 0x00380000ef40783b */ /* 0x000fe60000004200 */
[C---:B---3--:R-:W-:Y:S08]  /*4da0*/  HMMA.16816.F32 R152, R4.reuse, R16, R96 ;  /* 0x000000100498723c */ /* 0x048ff00000001860 */
[C---:B------:R-:W-:Y:S01]  /*4db0*/  HMMA.16816.F32 R156, R4.reuse, R18, R76 ;  /* 0x00000012049c723c */ /* 0x040fe2000000184c */
[----:B------:R-:W3:Y:S07]  /*4dc0*/  LDSM.16.MT88.4 R16, [R237+0x5000] ;  /* 0x00500000ed10783b */ /* 0x000eee0000004200 */
[C---:B--2---:R-:W-:Y:S08]  /*4dd0*/  HMMA.16816.F32 R68, R4.reuse, R8, R28 ;  /* 0x000000080444723c */ /* 0x044ff0000000181c */
[C---:B------:R-:W-:Y:S01]  /*4de0*/  HMMA.16816.F32 R28, R4.reuse, R10, R60 ;  /* 0x0000000a041c723c */ /* 0x040fe2000000183c */
[----:B------:R-:W2:Y:S07]  /*4df0*/  LDSM.16.MT88.4 R8, [R239+0x5000] ;  /* 0x00500000ef08783b */ /* 0x000eae0000004200 */
[C---:B-1----:R-:W-:Y:S01]  /*4e00*/  HMMA.16816.F32 R176, R4.reuse, R12, R48 ;  /* 0x0000000c04b0723c */ /* 0x042fe20000001830 */
[----:B------:R-:W-:Y:S07]  /*4e10*/  LDSM.16.MT88.4 R48, [R237+0x3800] ;  /* 0x00380000ed30783b */ /* 0x000fee0000004200 */
[C---:B------:R-:W-:Y:S01]  /*4e20*/  HMMA.16816.F32 R188, R4.reuse, R14, R44 ;  /* 0x0000000e04bc723c */ /* 0x040fe2000000182c */
[----:B------:R-:W-:Y:S07]  /*4e30*/  LDSM.16.MT88.4 R12, [R239+0x5800] ;  /* 0x00580000ef0c783b */ /* 0x000fee0000004200 */
[C---:B---3--:R-:W-:Y:S01]  /*4e40*/  HMMA.16816.F32 R76, R4.reuse, R16, R56 ;  /* 0x00000010044c723c */ /* 0x048fe20000001838 */
[----:B------:R-:W-:Y:S07]  /*4e50*/  LDSM.16.MT88.4 R56, [R171+0x3800] ;  /* 0x00380000ab38783b */ /* 0x000fee0000004200 */
[C---:B------:R-:W-:Y:S08]  /*4e60*/  HMMA.16816.F32 R16, R4.reuse, R18, R52 ;  /* 0x000000120410723c */ /* 0x040ff00000001834 */
[C---:B--2---:R-:W-:Y:S01]  /*4e70*/  HMMA.16816.F32 R196, R4.reuse, R8, R40 ;  /* 0x0000000804c4723c */ /* 0x044fe20000001828 */
[----:B------:R-:W1:Y:S07]  /*4e80*/  LDSM.16.MT88.4 R40, [R170+0x3800] ;  /* 0x00380000aa28783b */ /* 0x000e6e0000004200 */
[----:B------:R-:W-:Y:S01]  /*4e90*/  HMMA.16816.F32 R184, R4, R10, R36 ;  /* 0x0000000a04b8723c */ /* 0x000fe20000001824 */
[----:B------:R2:W-:Y:S02]  /*4ea0*/  MUFU.EX2 R7, R3 ;  /* 0x0000000300077308 */ /* 0x0005e40000000800 */
[----:B--2---:R-:W-:-:S06]  /*4eb0*/  FFMA.FTZ R3, R175, c[0x0][0x2d0], -R2 ;  /* 0x0000b400af037a23 */ /* 0x004fcc0000010802 */
[----:B------:R2:W3:Y:S02]  /*4ec0*/  MUFU.EX2 R8, R3 ;  /* 0x0000000300087308 */ /* 0x0004e40000000800 */
[--C-:B--2---:R-:W-:Y:S02]  /*4ed0*/  FFMA.FTZ R3, R172, c[0x0][0x2d0], -R2.reuse ;  /* 0x0000b400ac037a23 */ /* 0x104fe40000010802 */
[----:B------:R-:W-:-:S04]  /*4ee0*/  FFMA.FTZ R2, R174, c[0x0][0x2d0], -R2 ;  /* 0x0000b400ae027a23 */ /* 0x000fc80000010802 */
[----:B------:R2:W-:Y:S08]  /*4ef0*/  MUFU.EX2 R9, R2 ;  /* 0x0000000200097308 */ /* 0x0005f00000000800 */
[----:B------:R-:W-:Y:S01]  /*4f00*/  MUFU.EX2 R10, R3 ;  /* 0x00000003000a7308 */ /* 0x000fe20000000800 */
[----:B--2---:R-:W-:-:S07]  /*4f10*/  FFMA.FTZ R2, R161, c[0x0][0x2d0], -R0 ;  /* 0x0000b400a1027a23 */ /* 0x004fce0000010800 */
[----:B------:R2:W-:Y:S02]  /*4f20*/  MUFU.EX2 R3, R2 ;  /* 0x0000000200037308 */ /* 0x0005e40000000800 */
[----:B--2---:R-:W-:-:S06]  /*4f30*/  FFMA.FTZ R2, R160, c[0x0][0x2d0], -R0 ;  /* 0x0000b400a0027a23 */ /* 0x004fcc0000010800 */
[----:B------:R2:W4:Y:S02]  /*4f40*/  MUFU.EX2 R5, R2 ;  /* 0x0000000200057308 */ /* 0x0005240000000800 */
[--C-:B--2---:R-:W-:Y:S02]  /*4f50*/  FFMA.FTZ R2, R95, c[0x0][0x2d0], -R0.reuse ;  /* 0x0000b4005f027a23 */ /* 0x104fe40000010800 */
[----:B------:R-:W-:-:S04]  /*4f60*/  FFMA.FTZ R0, R94, c[0x0][0x2d0], -R0 ;  /* 0x0000b4005e007a23 */ /* 0x000fc80000010800 */
[----:B------:R2:W-:Y:S08]  /*4f70*/  MUFU.EX2 R4, R2 ;  /* 0x0000000200047308 */ /* 0x0005f00000000800 */
[----:B------:R5:W1:Y:S01]  /*4f80*/  MUFU.EX2 R6, R0 ;  /* 0x0000000000067308 */ /* 0x000a620000000800 */
[----:B---3--:R-:W-:Y:S02]  /*4f90*/  F2FP.PACK_AB R96, R8, R7 ;  /* 0x000000070860723e */ /* 0x008fe400000000ff */
[----:B----4-:R-:W-:-:S02]  /*4fa0*/  F2FP.PACK_AB R97, R5, R3 ;  /* 0x000000030561723e */ /* 0x010fc400000000ff */
[----:B------:R-:W-:Y:S01]  /*4fb0*/  F2FP.PACK_AB R98, R9, R10 ;  /* 0x0000000a0962723e */ /* 0x000fe200000000ff */
[----:B--2---:R-:W-:Y:S02]  /*4fc0*/  FADD.FTZ R2, R224, R209 ;  /* 0x000000d1e0027221 */ /* 0x004fe40000010000 */
[----:B-----5:R-:W-:Y:S01]  /*4fd0*/  FADD.FTZ R0, R183, R182 ;  /* 0x000000b6b7007221 */ /* 0x020fe20000010000 */
[----:B-1----:R-:W-:-:S03]  /*4fe0*/  F2FP.PACK_AB R99, R6, R4 ;  /* 0x000000040663723e */ /* 0x002fc600000000ff */
[----:B------:R-:W-:Y:S02]  /*4ff0*/  FADD.FTZ R0, R192, R0 ;  /* 0x00000000c0007221 */ /* 0x000fe40000010000 */
[----:B------:R-:W-:Y:S02]  /*5000*/  FADD.FTZ R2, R225, R2 ;  /* 0x00000002e1027221 */ /* 0x000fe40000010000 */
[----:B------:R-:W-:Y:S01]  /*5010*/  FADD.FTZ R0, R195, R0 ;  /* 0x00000000c3007221 */ /* 0x000fe20000010000 */
[----:B------:R-:W-:Y:S01]  /*5020*/  HMMA.16816.F32 R128, R96, R132, R128 ;  /* 0x000000846080723c */ /* 0x000fe20000001880 */
[----:B------:R-:W-:Y:S02]  /*5030*/  FADD.FTZ R2, R227, R2 ;  /* 0x00000002e3027221 */ /* 0x000fe40000010000 */
[----:B------:R-:W-:Y:S02]  /*5040*/  FADD.FTZ R0, R194, R0 ;  /* 0x00000000c2007221 */ /* 0x000fe40000010000 */
[----:B------:R-:W-:-:S03]  /*5050*/  FADD.FTZ R2, R226, R2 ;  /* 0x00000002e2027221 */ /* 0x000fc60000010000 */
[----:B------:R-:W-:Y:S01]  /*5060*/  HMMA.16816.F32 R132, R96, R134, R72 ;  /* 0x000000866084723c */ /* 0x000fe20000001848 */
[----:B------:R-:W1:Y:S01]  /*5070*/  LDSM.16.MT88.4 R72, [R170+0x5800] ;  /* 0x00580000aa48783b */ /* 0x000e620000004200 */
[----:B------:R-:W-:-:S06]  /*5080*/  FADD.FTZ R0, R203, R0 ;  /* 0x00000000cb007221 */ /* 0x000fcc0000010000 */
[----:B------:R-:W-:Y:S01]  /*5090*/  HMMA.16816.F32 R36, R96, R40, R80 ;  /* 0x000000286024723c */ /* 0x000fe20000001850 */
[----:B------:R-:W2:Y:S01]  /*50a0*/  LDSM.16.MT88.4 R80, [R237+0x5800] ;  /* 0x00580000ed50783b */ /* 0x000ea20000004200 */
[----:B------:R-:W-:-:S06]  /*50b0*/  FADD.FTZ R2, R229, R2 ;  /* 0x00000002e5027221 */ /* 0x000fcc0000010000 */
[----:B------:R-:W-:Y:S01]  /*50c0*/  HMMA.16816.F32 R44, R96, R48, R88 ;  /* 0x00000030602c723c */ /* 0x000fe20000001858 */
[----:B------:R-:W3:Y:S01]  /*50d0*/  LDSM.16.MT88.4 R88, [R171+0x5800] ;  /* 0x00580000ab58783b */ /* 0x000ee20000004200 */
[----:B------:R-:W-:Y:S02]  /*50e0*/  FADD.FTZ R0, R200, R0 ;  /* 0x00000000c8007221 */ /* 0x000fe40000010000 */
[----:B------:R-:W-:Y:S02]  /*50f0*/  FADD.FTZ R2, R228, R2 ;  /* 0x00000002e4027221 */ /* 0x000fe40000010000 */
[----:B------:R-:W-:Y:S02]  /*5100*/  FADD.FTZ R0, R204, R0 ;  /* 0x00000000cc007221 */ /* 0x000fe40000010000 */
[----:B------:R-:W-:Y:S02]  /*5110*/  FADD.FTZ R2, R230, R2 ;  /* 0x00000002e6027221 */ /* 0x000fe40000010000 */
[----:B------:R-:W-:-:S02]  /*5120*/  FADD.FTZ R0, R92, R0 ;  /* 0x000000005c007221 */ /* 0x000fc40000010000 */
[----:B------:R-:W-:Y:S02]  /*5130*/  FADD.FTZ R2, R93, R2 ;  /* 0x000000025d027221 */ /* 0x000fe40000010000 */
[----:B------:R-:W-:Y:S02]  /*5140*/  FADD.FTZ R0, R103, R0 ;  /* 0x0000000067007221 */ /* 0x000fe40000010000 */
[----:B------:R-:W-:Y:S02]  /*5150*/  FADD.FTZ R2, R137, R2 ;  /* 0x0000000289027221 */ /* 0x000fe40000010000 */
[----:B------:R-:W-:Y:S02]  /*5160*/  FADD.FTZ R0, R102, R0 ;  /* 0x0000000066007221 */ /* 0x000fe40000010000 */
[----:B------:R-:W-:Y:S02]  /*5170*/  FADD.FTZ R2, R138, R2 ;  /* 0x000000028a027221 */ /* 0x000fe40000010000 */
[----:B------:R-:W-:Y:S01]  /*5180*/  FADD.FTZ R204, R136, R0 ;  /* 0x0000000088cc7221 */ /* 0x000fe20000010000 */
[----:B------:R-:W-:Y:S01]  /*5190*/  IADD3 R0, R235, -0x3, RZ ;  /* 0xfffffffdeb007810 */ /* 0x000fe20007ffe0ff */
[----:B------:R-:W-:-:S03]  /*51a0*/  FADD.FTZ R203, R139, R2 ;  /* 0x000000028bcb7221 */ /* 0x000fc60000010000 */
[----:B------:R-:W-:Y:S01]  /*51b0*/  ISETP.GE.AND P0, PT, R0, R205, PT ;  /* 0x000000cd0000720c */ /* 0x000fe20003f06270 */
[----:B------:R-:W-:Y:S02]  /*51c0*/  FADD.FTZ R203, R7, R203 ;  /* 0x000000cb07cb7221 */ /* 0x000fe40000010000 */
[----:B------:R-:W-:Y:S02]  /*51d0*/  FADD.FTZ R204, R3, R204 ;  /* 0x000000cc03cc7221 */ /* 0x000fe40000010000 */
[----:B------:R-:W-:Y:S02]  /*51e0*/  FADD.FTZ R203, R8, R203 ;  /* 0x000000cb08cb7221 */ /* 0x000fe40000010000 */
[----:B------:R-:W-:Y:S01]  /*51f0*/  FADD.FTZ R204, R5, R204 ;  /* 0x000000cc05cc7221 */ /* 0x000fe20000010000 */
[----:B------:R-:W-:Y:S01]  /*5200*/  HMMA.16816.F32 R40, R96, R42, R84 ;  /* 0x0000002a6028723c */ /* 0x000fe20000001854 */
[----:B------:R-:W-:Y:S01]  /*5210*/  FADD.FTZ R203, R10, R203 ;  /* 0x000000cb0acb7221 */ /* 0x000fe20000010000 */
[----:B------:R-:W-:Y:S01]  /*5220*/  BSSY B0, `(.L_x_2577) ;  /* 0x0000068000007945 */ /* 0x000fe20003800000 */
[----:B------:R-:W-:-:S05]  /*5230*/  FADD.FTZ R204, R4, R204 ;  /* 0x000000cc04cc7221 */ /* 0x000fca0000010000 */
[----:B------:R-:W-:Y:S01]  /*5240*/  HMMA.16816.F32 R104, R96, R108, R104 ;  /* 0x0000006c6068723c */ /* 0x000fe20000001868 */
[----:B------:R-:W-:Y:S02]  /*5250*/  FADD.FTZ R203, R9, R203 ;  /* 0x000000cb09cb7221 */ /* 0x000fe40000010000 */
[----:B------:R-:W-:-:S05]  /*5260*/  FADD.FTZ R204, R6, R204 ;  /* 0x000000cc06cc7221 */ /* 0x000fca0000010000 */
[C---:B------:R-:W-:Y:S08]  /*5270*/  HMMA.16816.F32 R112, R96.reuse, R116, R112 ;  /* 0x000000746070723c */ /* 0x040ff00000001870 */
[C---:B------:R-:W-:Y:S08]  /*5280*/  HMMA.16816.F32 R120, R96.reuse, R124, R120 ;  /* 0x0000007c6078723c */ /* 0x040ff00000001878 */
[C---:B------:R-:W-:Y:S08]  /*5290*/  HMMA.16816.F32 R52, R96.reuse, R56, R152 ;  /* 0x000000386034723c */ /* 0x040ff00000001898 */
[C---:B------:R-:W-:Y:S08]  /*52a0*/  HMMA.16816.F32 R60, R96.reuse, R64, R148 ;  /* 0x00000040603c723c */ /* 0x040ff00000001894 */
[C---:B-1----:R-:W-:Y:S08]  /*52b0*/  HMMA.16816.F32 R68, R96.reuse, R72, R68 ;  /* 0x000000486044723c */ /* 0x042ff00000001844 */
[C---:B--2---:R-:W-:Y:S08]  /*52c0*/  HMMA.16816.F32 R76, R96.reuse, R80, R76 ;  /* 0x00000050604c723c */ /* 0x044ff0000000184c */
[C---:B---3--:R-:W-:Y:S08]  /*52d0*/  HMMA.16816.F32 R84, R96.reuse, R88, R176 ;  /* 0x000000586054723c */ /* 0x048ff000000018b0 */
        /* <DEDUP_REMOVED lines=13> */
[----:B------:R-:W-:Y:S02]  /*53b0*/  IMAD R181, R231, 0x40, R211 ;  /* 0x00000040e7b57824 */ /* 0x000fe400078e02d3 */
[----:B------:R-:W-:-:S03]  /*53c0*/  IMAD.MOV.U32 R173, RZ, RZ, RZ ;  /* 0x000000ffffad7224 */ /* 0x000fc600078e00ff */
        /* <DEDUP_REMOVED lines=10> */
[----:B------:R-:W-:Y:S01]  /*5470*/  SHF.R.S32.HI R11, RZ, 0x1f, R201 ;  /* 0x0000001fff0b7819 */ /* 0x000fe200000114c9 */
[C---:B------:R-:W-:Y:S01]  /*5480*/  IMAD.SHL.U32 R18, R201.reuse, 0x2, RZ ;  /* 0x00000002c9127824 */ /* 0x040fe200078e00ff */
[----:B------:R-:W-:Y:S01]  /*5490*/  SHF.R.S32.HI R180, RZ, 0x1f, R202 ;  /* 0x0000001fffb47819 */ /* 0x000fe200000114ca */
[----:B------:R-:W-:Y:S01]  /*54a0*/  IMAD R181, R0, c[0x0][0x2b8], R181 ;  /* 0x0000ae0000b57a24 */ /* 0x000fe200078e02b5 */
[----:B------:R-:W-:Y:S01]  /*54b0*/  SHF.L.U64.HI R15, R201, 0x1, R11 ;  /* 0x00000001c90f7819 */ /* 0x000fe2000001020b */
[----:B------:R-:W-:Y:S01]  /*54c0*/  IMAD.SHL.U32 R17, R202, 0x2, RZ ;  /* 0x00000002ca117824 */ /* 0x000fe200078e00ff */
[----:B------:R-:W-:Y:S01]  /*54d0*/  SHF.R.S32.HI R11, RZ, 0x1f, R193 ;  /* 0x0000001fff0b7819 */ /* 0x000fe200000114c1 */
[----:B------:R-:W-:Y:S01]  /*54e0*/  IMAD.SHL.U32 R16, R193, 0x2, RZ ;  /* 0x00000002c1107824 */ /* 0x000fe200078e00ff */
[----:B------:R-:W-:-:S02]  /*54f0*/  SHF.R.S32.HI R0, RZ, 0x1f, R181 ;  /* 0x0000001fff007819 */ /* 0x000fc400000114b5 */
[----:B------:R-:W-:Y:S02]  /*5500*/  SHF.L.U64.HI R14, R202, 0x1, R180 ;  /* 0x00000001ca0e7819 */ /* 0x000fe400000102b4 */
[----:B------:R-:W-:Y:S01]  /*5510*/  SHF.L.U64.HI R13, R193, 0x1, R11 ;  /* 0x00000001c10d7819 */ /* 0x000fe2000001020b */
[----:B------:R-:W-:-:S04]  /*5520*/  IMAD R0, R0, c[0x0][0x1e0], RZ ;  /* 0x0000780000007a24 */ /* 0x000fc800078e02ff */
[C---:B------:R-:W-:Y:S02]  /*5530*/  IMAD R0, R181.reuse, c[0x0][0x1e4], R0 ;  /* 0x00007900b5007a24 */ /* 0x040fe400078e0200 */
[----:B-1----:R-:W-:-:S04]  /*5540*/  IMAD.WIDE.U32 R2, R181, c[0x0][0x1e0], RZ ;  /* 0x00007800b5027a25 */ /* 0x002fc800078e00ff */
[----:B------:R-:W-:Y:S01]  /*5550*/  IMAD.IADD R3, R3, 0x1, R0 ;  /* 0x0000000103037824 */ /* 0x000fe200078e0200 */
[----:B--2---:R-:W-:-:S03]  /*5560*/  SHF.R.S32.HI R5, RZ, 0x1f, R173 ;  /* 0x0000001fff057819 */ /* 0x004fc600000114ad */
[----:B------:R-:W-:-:S04]  /*5570*/  IMAD.WIDE.U32 R2, R173, c[0x0][0x1f0], R2 ;  /* 0x00007c00ad027a25 */ /* 0x000fc800078e0002 */
[----:B------:R-:W-:Y:S01]  /*5580*/  IMAD R5, R5, c[0x0][0x1f0], RZ ;  /* 0x00007c0005057a24 */ /* 0x000fe200078e02ff */
[----:B------:R-:W-:-:S03]  /*5590*/  IADD3 R0, P0, R212, R2, RZ ;  /* 0x00000002d4007210 */ /* 0x000fc60007f1e0ff */
[----:B------:R-:W-:-:S05]  /*55a0*/  IMAD R5, R173, c[0x0][0x1f4], R5 ;  /* 0x00007d00ad057a24 */ /* 0x000fca00078e0205 */
[----:B------:R-:W-:Y:S02]  /*55b0*/  IADD3.X R5, R218, R3, R5, P0, !PT ;  /* 0x00000003da057210 */ /* 0x000fe400007fe405 */
[----:B------:R-:W-:-:S04]  /*55c0*/  LEA R12, P0, R0, c[0x0][0x1c8], 0x1 ;  /* 0x00007200000c7a11 */ /* 0x000fc800078008ff */
[----:B------:R-:W-:Y:S01]  /*55d0*/  LEA.HI.X R5, R0, c[0x0][0x1cc], R5, 0x1, P0 ;  /* 0x0000730000057a11 */ /* 0x000fe200000f0c05 */
[----:B------:R-:W-:Y:S06]  /*55e0*/  BRA.DIV ~URZ, `(.L_x_2579) ;  /* 0x000099827f007947 */ /* 0x000fec000b800000 */
[----:B------:R1:W2:Y:S02]  /*55f0*/  SHFL.IDX PT, R4, R5, RZ, 0x181f ;  /* 0x00181fff05047589 */ /* 0x0002a400000e0000 */
.L_x_2626:
        /* <DEDUP_REMOVED lines=21> */
.L_x_2627:
        /* <DEDUP_REMOVED lines=21> */
.L_x_2578:
[----:B------:R-:W-:Y:S05]  /*58a0*/  BSYNC B0 ;  /* 0x0000000000007941 */ /* 0x000fea0003800000 */
.L_x_2577:
[----:B-1----:R-:W-:Y:S01]  /*58b0*/  IMAD.MOV.U32 R3, RZ, RZ, c[0x0][0x2ac] ;  /* 0x0000ab00ff037624 */ /* 0x002fe200078e00ff */
[----:B------:R-:W-:Y:S01]  /*58c0*/  IADD3 R172, R235, -0x2, RZ ;  /* 0xfffffffeebac7810 */ /* 0x000fe20007ffe0ff */
[----:B------:R-:W-:Y:S01]  /*58d0*/  @P4 IMAD.HI.U32 R2, R238, c[0x0][0x2c8], RZ ;  /* 0x0000b200ee024a27 */ /* 0x000fe200078e00ff */
[----:B------:R-:W0:Y:S03]  /*58e0*/  LDGDEPBAR ;  /* 0x00000000000079af */ /* 0x000e260000000000 */
[----:B------:R-:W-:-:S02]  /*58f0*/  IMAD R3, R3, c[0x0][0x1d0], RZ ;  /* 0x0000740003037a24 */ /* 0x000fc400078e02ff */
[----:B------:R-:W-:Y:S01]  /*5900*/  IMAD.MOV.U32 R0, RZ, RZ, R238 ;  /* 0x000000ffff007224 */ /* 0x000fe200078e00ee */
[----:B------:R-:W-:Y:S01]  /*5910*/  @P4 SHF.R.U32.HI R0, RZ, c[0x0][0x2cc], R2 ;  /* 0x0000b300ff004a19 */ /* 0x000fe20000011602 */
[----:B------:R-:W-:Y:S02]  /*5920*/  IMAD.MOV.U32 R161, RZ, RZ, 0x1 ;  /* 0x00000001ffa17424 */ /* 0x000fe400078e00ff */
[----:B------:R-:W-:Y:S01]  /*5930*/  IMAD.MOV.U32 R199, RZ, RZ, RZ ;  /* 0x000000ffffc77224 */ /* 0x000fe200078e00ff */
[----:B------:R-:W-:-:S04]  /*5940*/  IADD3 R0, R0, -c[0x0][0x168], R3 ;  /* 0x80005a0000007a10 */ /* 0x000fc80007ffe003 */
[----:B------:R-:W-:-:S04]  /*5950*/  SHF.R.S32.HI R2, RZ, 0x1f, R0 ;  /* 0x0000001fff027819 */ /* 0x000fc80000011400 */
[----:B------:R-:W-:-:S04]  /*5960*/  LEA.HI R0, R2, R0, RZ, 0x6 ;  /* 0x0000000002007211 */ /* 0x000fc800078f30ff */
[----:B------:R-:W-:-:S04]  /*5970*/  SHF.R.S32.HI R0, RZ, 0x6, R0 ;  /* 0x00000006ff007819 */ /* 0x000fc80000011400 */
[----:B------:R-:W-:-:S04]  /*5980*/  IMNMX R209, R205, R0, !PT ;  /* 0x00000000cdd17217 */ /* 0x000fc80007800200 */
[----:B------:R-:W-:-:S13]  /*5990*/  ISETP.GE.AND P0, PT, R172, R209, PT ;  /* 0x000000d1ac00720c */ /* 0x000fda0003f06270 */
[----:B------:R-:W-:Y:S05]  /*59a0*/  @!P0 BRA `(.L_x_2581) ;  /* 0x000037d000008947 */ /* 0x000fea0003800000 */
[----:B------:R-:W-:Y:S01]  /*59b0*/  IMAD.MOV.U32 R103, RZ, RZ, R100 ;  /* 0x000000ffff677224 */ /* 0x000fe200078e0064 */
[----:B------:R-:W-:Y:S01]  /*59c0*/  MOV R199, RZ ;  /* 0x000000ff00c77202 */ /* 0x000fe20000000f00 */
[----:B------:R-:W-:Y:S01]  /*59d0*/  IMAD.MOV.U32 R102, RZ, RZ, R101 ;  /* 0x000000ffff667224 */ /* 0x000fe200078e0065 */
[----:B------:R-:W-:Y:S02]  /*59e0*/  MOV R161, 0x1 ;  /* 0x0000000100a17802 */ /* 0x000fe40000000f00 */
.L_x_2590:
        /* <DEDUP_REMOVED lines=31> */
[----:B------:R-:W-:Y:S01]  /*5be0*/  SHF.L.U64.HI R20, R202, 0x1, R6 ;  /* 0x00000001ca147819 */ /* 0x000fe20000010206 */
[----:B------:R-:W-:Y:S01]  /*5bf0*/  IMAD R12, R12, c[0x0][0x218], RZ ;  /* 0x000086000c0c7a24 */ /* 0x000fe200078e02ff */
[----:B------:R-:W-:Y:S01]  /*5c00*/  SHF.L.U64.HI R15, R193, 0x1, R5 ;  /* 0x00000001c10f7819 */ /* 0x000fe20000010205 */
[----:B------:R-:W-:Y:S02]  /*5c10*/  IMAD.IADD R3, R3, 0x1, R4 ;  /* 0x0000000103037824 */ /* 0x000fe400078e0204 */
[C---:B------:R-:W-:Y:S02]  /*5c20*/  IMAD R12, R173.reuse, c[0x0][0x21c], R12 ;  /* 0x00008700ad0c7a24 */ /* 0x040fe400078e020c */
[----:B------:R-:W-:Y:S05]  /*5c30*/  IMAD.WIDE.U32 R2, R173, c[0x0][0x218], R2 ;  /* 0x00008600ad027a25 */ /* 0x000fea00078e0002 */
[----:B------:R-:W-:Y:S04]  /*5c40*/  IADD3 R2, P0, R216, R2, RZ ;  /* 0x00000002d8027210 */ /* 0x000fe80007f1e0ff */
[----:B------:R-:W-:Y:S02]  /*5c50*/  IADD3.X R12, R220, R3, R12, P0, !PT ;  /* 0x00000003dc0c7210 */ /* 0x000fe400007fe40c */
[C---:B------:R-:W-:Y:S04]  /*5c60*/  LEA R14, P0, R2.reuse, c[0x0][0x1f8], 0x1 ;  /* 0x00007e00020e7a11 */ /* 0x040fe800078008ff */
[----:B------:R-:W-:Y:S01]  /*5c70*/  LEA.HI.X R12, R2, c[0x0][0x1fc], R12, 0x1, P0 ;  /* 0x00007f00020c7a11 */ /* 0x000fe200000f0c0c */
[----:B------:R-:W-:-:S06]  /*5c80*/  BRA.DIV ~URZ, `(.L_x_2584) ;  /* 0x000095927f007947 */ /* 0x000fcc000b800000 */
[----:B------:R4:W3:Y:S02]  /*5c90*/  SHFL.IDX PT, R5, R12, RZ, 0x181f ;  /* 0x00181fff0c057589 */ /* 0x0008e400000e0000 */
.L_x_2628:
[----:B------:R-:W-:-:S05]  /*5ca0*/  BRA.DIV ~URZ, `(.L_x_2585) ;  /* 0x000095e27f007947 */ /* 0x000fca000b800000 */
[----:B------:R-:W5:Y:S01]  /*5cb0*/  SHFL.IDX PT, R2, R14, RZ, 0x181f ;  /* 0x00181fff0e027589 */ /* 0x000f6200000e0000 */
[----:B------:R-:W-:Y:S01]  /*5cc0*/  ISETP.GE.AND P5, PT, R193, c[0x0][0x1d4], PT ;  /* 0x00007500c1007a0c */ /* 0x000fe20003fa6270 */
[----:B------:R-:W-:Y:S01]  /*5cd0*/  IMAD R4, R199, 0x6000, R221 ;  /* 0x00006000c7047824 */ /* 0x000fe200078e02dd */
[----:B------:R-:W-:Y:S04]  /*5ce0*/  ISETP.GE.AND P1, PT, R202, c[0x0][0x1d4], PT ;  /* 0x00007500ca007a0c */ /* 0x000fe80003f26270 */
[----:B------:R-:W-:Y:S02]  /*5cf0*/  SEL R13, RZ, 0x10, P1 ;  /* 0x00000010ff0d7807 */ /* 0x000fe40000800000 */
[C---:B-----5:R-:W-:Y:S05]  /*5d00*/  IADD3 R6, P0, R2.reuse, R22, RZ ;  /* 0x0000001602067210 */ /* 0x060fea0007f1e0ff */
[----:B---3--:R-:W-:Y:S01]  /*5d10*/  IMAD.X R7, R5, 0x1, R15, P0 ;  /* 0x0000000105077824 */ /* 0x008fe200000e060f */
[----:B------:R-:W-:Y:S04]  /*5d20*/  ISETP.GE.AND P0, PT, R201, c[0x0][0x1d4], PT ;  /* 0x00007500c9007a0c */ /* 0x000fe80003f06270 */
[----:B------:R-:W-:Y:S01]  /*5d30*/  @!PT LDS RZ, [RZ] ;  /* 0x00000000fffff984 */ /* 0x000fe20000000800 */
[----:B------:R-:W-:Y:S01]  /*5d40*/  @!PT LDS RZ, [RZ] ;  /* 0x00000000fffff984 */ /* 0x000fe20000000800 */
[----:B------:R3:W-:Y:S02]  /*5d50*/  LDGSTS.E.BYPASS.LTC128B.128 [R4], [R6.64], !P5 ;  /* 0x0000000006047fae */ /* 0x0007e4000e901d46 */
[C---:B---3--:R-:W-:Y:S05]  /*5d60*/  IADD3 R6, P6, R2.reuse, R23, RZ ;  /* 0x0000001702067210 */ /* 0x048fea0007fde0ff */
[C---:B------:R-:W-:Y:S01]  /*5d70*/  IMAD.X R7, R5.reuse, 0x1, R20, P6 ;  /* 0x0000000105077824 */ /* 0x040fe200030e0614 */
[----:B------:R-:W-:Y:S04]  /*5d80*/  IADD3 R2, P6, R2, R28, RZ ;  /* 0x0000001c02027210 */ /* 0x000fe80007fde0ff */
[----:B------:R3:W-:Y:S01]  /*5d90*/  LDGSTS.E.BYPASS.LTC128B.128 [R4+0x2000], [R6.64], !P1 ;  /* 0x0200000006047fae */ /* 0x0007e2000c901d46 */
[----:B------:R-:W-:Y:S03]  /*5da0*/  IMAD.X R3, R5, 0x1, R21, P6 ;  /* 0x0000000105037824 */ /* 0x000fe600030e0615 */
[----:B------:R5:W4:Y:S04]  /*5db0*/  SHFL.IDX PT, R5, R12, 0x1, 0x181f ;  /* 0x00381f000c057f89 */ /* 0x000b2800000e0000 */
[----:B------:R2:W-:Y:S01]  /*5dc0*/  LDGSTS.E.BYPASS.LTC128B.128 [R4+0x4000], [R2.64], !P0 ;  /* 0x0400000002047fae */ /* 0x0005e2000c101d46 */
[----:B---3--:R-:W-:Y:S02]  /*5dd0*/  SEL R6, RZ, 0x10, P5 ;  /* 0x00000010ff067807 */ /* 0x008fe40002800000 */
[----:B----45:R-:W-:Y:S01]  /*5de0*/  SEL R12, RZ, 0x10, P0 ;  /* 0x00000010ff0c7807 */ /* 0x030fe20000000000 */
[----:B--2---:R2:W3:Y:S04]  /*5df0*/  SHFL.IDX PT, R2, R14, 0x1, 0x181f ;  /* 0x00381f000e027f89 */ /* 0x0044e800000e0000 */
.L_x_2629:
[C---:B------:R-:W-:Y:S02]  /*5e00*/  ISETP.NE.U32.AND P5, PT, R6.reuse, RZ, PT ;  /* 0x000000ff0600720c */ /* 0x040fe40003fa5070 */
[----:B------:R-:W-:Y:S02]  /*5e10*/  IADD3 R6, -R6, 0x10, RZ ;  /* 0x0000001006067810 */ /* 0x000fe40007ffe1ff */
[C---:B------:R-:W-:Y:S02]  /*5e20*/  ISETP.NE.U32.AND P6, PT, R13.reuse, RZ, PT ;  /* 0x000000ff0d00720c */ /* 0x040fe40003fc5070 */
[----:B------:R-:W-:Y:S02]  /*5e30*/  LOP3.LUT R6, R6, 0xf, RZ, 0xc0, !PT ;  /* 0x0000000f06067812 */ /* 0x000fe400078ec0ff */
[----:B------:R-:W-:Y:S02]  /*5e40*/  IADD3 R13, -R13, 0x10, RZ ;  /* 0x000000100d0d7810 */ /* 0x000fe40007ffe1ff */
[-C--:B---3--:R-:W-:Y:S02]  /*5e50*/  IADD3 R6, P1, P0, R6, R2.reuse, R22 ;  /* 0x0000000206067210 */ /* 0x088fe4000783e016 */
[----:B------:R-:W-:Y:S02]  /*5e60*/  LOP3.LUT R13, R13, 0xf, RZ, 0xc0, !PT ;  /* 0x0000000f0d0d7812 */ /* 0x000fe400078ec0ff */
[-C--:B------:R-:W-:Y:S02]  /*5e70*/  IADD3.X R7, RZ, R5.reuse, R15, P1, P0 ;  /* 0x00000005ff077210 */ /* 0x080fe40000fe040f */
[C---:B------:R-:W-:Y:S03]  /*5e80*/  IADD3 R3, -R12.reuse, 0x10, RZ ;  /* 0x000000100c037810 */ /* 0x040fe60007ffe1ff */
[----:B------:R-:W-:Y:S01]  /*5e90*/  @!PT LDS RZ, [RZ] ;  /* 0x00000000fffff984 */ /* 0x000fe20000000800 */
[----:B------:R-:W-:Y:S01]  /*5ea0*/  @!PT LDS RZ, [RZ] ;  /* 0x00000000fffff984 */ /* 0x000fe20000000800 */
[----:B------:R-:W-:Y:S01]  /*5eb0*/  @!PT LDS RZ, [RZ] ;  /* 0x00000000fffff984 */ /* 0x000fe20000000800 */
[----:B------:R3:W-:Y:S01]  /*5ec0*/  LDGSTS.E.BYPASS.LTC128B.128.ZFILL [R4+0x1000], [R6.64], P5 ;  /* 0x0100000006047fae */ /* 0x0007e2000a941d46 */
[----:B------:R-:W-:Y:S02]  /*5ed0*/  LOP3.LUT R3, R3, 0xf, RZ, 0xc0, !PT ;  /* 0x0000000f03037812 */ /* 0x000fe400078ec0ff */
[----:B------:R-:W-:Y:S02]  /*5ee0*/  ISETP.NE.U32.AND P5, PT, R12, RZ, PT ;  /* 0x000000ff0c00720c */ /* 0x000fe40003fa5070 */
[-C--:B---3--:R-:W-:Y:S04]  /*5ef0*/  IADD3 R6, P1, P0, R13, R2.reuse, R23 ;  /* 0x000000020d067210 */ /* 0x088fe8000783e017 */
[-C--:B------:R-:W-:Y:S02]  /*5f00*/  IADD3.X R7, RZ, R5.reuse, R20, P1, P0 ;  /* 0x00000005ff077210 */ /* 0x080fe40000fe0414 */
[----:B------:R-:W-:Y:S03]  /*5f10*/  IADD3 R2, P1, P0, R3, R2, R28 ;  /* 0x0000000203027210 */ /* 0x000fe6000783e01c */
[----:B------:R3:W-:Y:S01]  /*5f20*/  LDGSTS.E.BYPASS.LTC128B.128.ZFILL [R4+0x3000], [R6.64], P6 ;  /* 0x0300000006047fae */ /* 0x0007e2000b141d46 */
[----:B------:R-:W-:Y:S05]  /*5f30*/  IADD3.X R3, RZ, R5, R21, P1, P0 ;  /* 0x00000005ff037210 */ /* 0x000fea0000fe0415 */
[----:B------:R3:W-:Y:S04]  /*5f40*/  LDGSTS.E.BYPASS.LTC128B.128.ZFILL [R4+0x5000], [R2.64], P5 ;  /* 0x0500000002047fae */ /* 0x0007e8000a941d46 */
.L_x_2583:
[----:B------:R-:W-:Y:S05]  /*5f50*/  BSYNC B0 ;  /* 0x0000000000007941 */ /* 0x000fea0003800000 */
.L_x_2582:
[----:B------:R-:W0:Y:S01]  /*5f60*/  LDGDEPBAR ;  /* 0x00000000000079af */ /* 0x000e220000000000 */
[----:B------:R-:W-:Y:S01]  /*5f70*/  WARPSYNC 0xffffffff ;  /* 0xffffffff00007948 */ /* 0x000fe20003800000 */
[C---:B--23--:R-:W-:Y:S01]  /*5f80*/  HMMA.16816.F32 R4, R32.reuse, R8, RZ ;  /* 0x000000082004723c */ /* 0x04cfe200000018ff */
[----:B------:R-:W-:Y:S03]  /*5f90*/  BSSY B0, `(.L_x_2586) ;  /* 0x0000315000007945 */ /* 0x000fe60003800000 */
[C---:B------:R-:W-:Y:S02]  /*5fa0*/  IADD3 R3, R166.reuse, R0, RZ ;  /* 0x00000000a6037210 */ /* 0x040fe40007ffe0ff */
[----:B------:R-:W-:Y:S02]  /*5fb0*/  IADD3 R101, R166, R100, RZ ;  /* 0x00000064a6657210 */ /* 0x000fe40007ffe0ff */
[C---:B------:R-:W-:Y:S01]  /*5fc0*/  HMMA.16816.F32 R8, R32.reuse, R10, RZ ;  /* 0x0000000a2008723c */ /* 0x040fe200000018ff */
[CC--:B------:R-:W-:Y:S03]  /*5fd0*/  IADD3 R2, R167.reuse, R0.reuse, R166 ;  /* 0x00000000a7027210 */ /* 0x0c0fe60007ffe0a6 */
[----:B------:R-:W-:Y:S04]  /*5fe0*/  SHF.L.U32 R200, R172, 0x6, RZ ;  /* 0x00000006acc87819 */ /* 0x000fe800000006ff */
        /* <DEDUP_REMOVED lines=28> */
[C---:B------:R-:W-:Y:S07]  /*61b0*/  HMMA.16816.F32 R28, R136.reuse, R152, R28 ;  /* 0x00000098881c723c */ /* 0x040fee000000181c */
[----:B------:R-:W-:Y:S01]  /*61c0*/  IADD3 R152, R167, R0, RZ ;  /* 0x00000000a7987210 */ /* 0x000fe20007ffe0ff */
[----:B------:R-:W-:Y:S01]  /*61d0*/  HMMA.16816.F32 R32, R136, R154, R32 ;  /* 0x0000009a8820723c */ /* 0x000fe20000001820 */
[----:B------:R-:W2:Y:S07]  /*61e0*/  LDSM.16.M88.4 R136, [R101+0x800] ;  /* 0x000800006588783b */ /* 0x000eae0000000200 */
        /* <DEDUP_REMOVED lines=67> */
[----:B------:R1:W4:Y:S07]  /*6620*/  LDSM.16.M88.4 R144, [R0+0x5800] ;  /* 0x005800000090783b */ /* 0x00032e0000000200 */
[C---:B--2---:R-:W-:Y:S08]  /*6630*/  HMMA.16816.F32 R12, R140.reuse, R136, R12 ;  /* 0x000000888c0c723c */ /* 0x044ff0000000180c */
[C---:B------:R-:W-:Y:S01]  /*6640*/  HMMA.16816.F32 R16, R140.reuse, R138, R16 ;  /* 0x0000008a8c10723c */ /* 0x040fe20000001810 */
[----:B------:R-:W-:Y:S07]  /*6650*/  LDSM.16.M88.4 R136, [R163+0x8000] ;  /* 0x00800000a388783b */ /* 0x000fee0000000200 */
[C---:B---3--:R-:W-:Y:S04]  /*6660*/  HMMA.16816.F32 R20, R140.reuse, R148, R20 ;  /* 0x000000948c14723c */ /* 0x048fe80000001814 */
[----:B-1----:R-:W-:Y:S04]  /*6670*/  MOV R0, R208 ;  /* 0x000000d000007202 */ /* 0x002fe80000000f00 */
[C---:B------:R-:W-:Y:S01]  /*6680*/  HMMA.16816.F32 R24, R140.reuse, R150, R24 ;  /* 0x000000968c18723c */ /* 0x040fe20000001818 */
[----:B------:R-:W1:Y:S07]  /*6690*/  LDSM.16.M88.4 R148, [R100+0x4000] ;  /* 0x004000006494783b */ /* 0x000e6e0000000200 */
[C---:B----4-:R-:W-:Y:S08]  /*66a0*/  HMMA.16816.F32 R28, R140.reuse, R144, R28 ;  /* 0x000000908c1c723c */ /* 0x050ff0000000181c */
[----:B------:R-:W-:Y:S01]  /*66b0*/  HMMA.16816.F32 R32, R140, R146, R32 ;  /* 0x000000928c20723c */ /* 0x000fe20000001820 */
[----:B------:R-:W2:Y:S08]  /*66c0*/  LDSM.16.M88.4 R140, [R152+0x4800] ;  /* 0x00480000988c783b */ /* 0x000eb00000000200 */
[----:B------:R-:W3:Y:S08]  /*66d0*/  LDSM.16.M88.4 R144, [R152+0x5000] ;  /* 0x005000009890783b */ /* 0x000ef00000000200 */
[----:B------:R-:W4:Y:S01]  /*66e0*/  LDSM.16.M88.4 R152, [R152+0x5800] ;  /* 0x005800009898783b */ /* 0x000f220000000200 */
[C---:B-1----:R-:W-:Y:S08]  /*66f0*/  HMMA.16816.F32 R4, R136.reuse, R148, R4 ;  /* 0x000000948804723c */ /* 0x042ff00000001804 */
[C---:B------:R-:W-:Y:S01]  /*6700*/  HMMA.16816.F32 R8, R136.reuse, R150, R8 ;  /* 0x000000968808723c */ /* 0x040fe20000001808 */
[----:B------:R-:W-:Y:S07]  /*6710*/  LDSM.16.M88.4 R148, [R3+0x4800] ;  /* 0x004800000394783b */ /* 0x000fee0000000200 */
[C---:B--2---:R-:W-:Y:S08]  /*6720*/  HMMA.16816.F32 R12, R136.reuse, R140, R12 ;  /* 0x0000008c880c723c */ /* 0x044ff0000000180c */
[C---:B------:R-:W-:Y:S01]  /*6730*/  HMMA.16816.F32 R16, R136.reuse, R142, R16 ;  /* 0x0000008e8810723c */ /* 0x040fe20000001810 */
[----:B------:R-:W-:Y:S07]  /*6740*/  LDSM.16.M88.4 R140, [R165+0x8000] ;  /* 0x00800000a58c783b */ /* 0x000fee0000000200 */
[C---:B---3--:R-:W-:Y:S08]  /*6750*/  HMMA.16816.F32 R20, R136.reuse, R144, R20 ;  /* 0x000000908814723c */ /* 0x048ff00000001814 */
[C---:B------:R-:W-:Y:S01]  /*6760*/  HMMA.16816.F32 R24, R136.reuse, R146, R24 ;  /* 0x000000928818723c */ /* 0x040fe20000001818 */
[----:B------:R-:W1:Y:S07]  /*6770*/  LDSM.16.M88.4 R144, [R3+0x4000] ;  /* 0x004000000390783b */ /* 0x000e6e0000000200 */
[C---:B----4-:R-:W-:Y:S08]  /*6780*/  HMMA.16816.F32 R28, R136.reuse, R152, R28 ;  /* 0x00000098881c723c */ /* 0x050ff0000000181c */
        /* <DEDUP_REMOVED lines=17> */
[C---:B------:R-:W-:Y:S04]  /*68a0*/  HMMA.16816.F32 R16, R148.reuse, R138, R16 ;  /* 0x0000008a9410723c */ /* 0x040fe80000001810 */
[----:B------:R-:W-:Y:S02]  /*68b0*/  FMUL.FTZ R4, R4, c[0x0][0x320] ;  /* 0x0000c80004047a20 */ /* 0x000fe40000410000 */
[----:B------:R-:W-:Y:S02]  /*68c0*/  FMUL.FTZ R5, R5, c[0x0][0x320] ;  /* 0x0000c80005057a20 */ /* 0x000fe40000410000 */
[----:B------:R-:W-:Y:S01]  /*68d0*/  FMUL.FTZ R6, R6, c[0x0][0x320] ;  /* 0x0000c80006067a20 */ /* 0x000fe20000410000 */
[----:B------:R-:W1:Y:S03]  /*68e0*/  MUFU.TANH R143, R4 ;  /* 0x00000004008f7308 */ /* 0x000e660000002400 */
[----:B------:R-:W-:Y:S02]  /*68f0*/  FMUL.FTZ R7, R7, c[0x0][0x320] ;  /* 0x0000c80007077a20 */ /* 0x000fe40000410000 */
[----:B------:R-:W-:Y:S02]  /*6900*/  FMUL.FTZ R8, R8, c[0x0][0x320] ;  /* 0x0000c80008087a20 */ /* 0x000fe40000410000 */
[----:B------:R-:W-:Y:S02]  /*6910*/  FMUL.FTZ R9, R9, c[0x0][0x320] ;  /* 0x0000c80009097a20 */ /* 0x000fe40000410000 */
[----:B------:R-:W-:Y:S01]  /*6920*/  FMUL.FTZ R10, R10, c[0x0][0x320] ;  /* 0x0000c8000a0a7a20 */ /* 0x000fe20000410000 */
[----:B------:R-:W-:Y:S01]  /*6930*/  MUFU.TANH R142, R5 ;  /* 0x00000005008e7308 */ /* 0x000fe20000002400 */
        /* <DEDUP_REMOVED lines=9> */
[----:B------:R-:W-:Y:S03]  /*69d0*/  FMUL.FTZ R19, R19, c[0x0][0x320] ;  /* 0x0000c80013137a20 */ /* 0x000fe60000410000 */
[----:B------:R3:W4:Y:S10]  /*69e0*/  MUFU.TANH R140, R7 ;  /* 0x00000007008c7308 */ /* 0x0007340000002400 */
[----:B------:R-:W5:Y:S10]  /*69f0*/  MUFU.TANH R137, R8 ;  /* 0x0000000800897308 */ /* 0x000f740000002400 */
[----:B------:R-:W-:Y:S01]  /*6a00*/  MUFU.TANH R136, R9 ;  /* 0x0000000900887308 */ /* 0x000fe20000002400 */
[----:B---3--:R-:W3:Y:S09]  /*6a10*/  LDSM.16.M88.4 R4, [R2+0x5000] ;  /* 0x005000000204783b */ /* 0x008ef20000000200 */
[----:B------:R-:W1:Y:S10]  /*6a20*/  MUFU.TANH R101, R10 ;  /* 0x0000000a00657308 */ /* 0x000e740000002400 */
[----:B------:R1:W1:Y:S10]  /*6a30*/  MUFU.TANH R100, R11 ;  /* 0x0000000b00647308 */ /* 0x0002740000002400 */
[----:B------:R-:W-:Y:S10]  /*6a40*/  MUFU.TANH R14, R14 ;  /* 0x0000000e000e7308 */ /* 0x000ff40000002400 */
[----:B------:R-:W-:Y:S01]  /*6a50*/  MUFU.TANH R15, R15 ;  /* 0x0000000f000f7308 */ /* 0x000fe20000002400 */
[C---:B---3--:R-:W-:Y:S01]  /*6a60*/  HMMA.16816.F32 R20, R148.reuse, R4, R20 ;  /* 0x000000049414723c */ /* 0x048fe20000001814 */
[----:B-1----:R1:W3:Y:S01]  /*6a70*/  LDSM.16.M88.4 R8, [R2+0x5800] ;  /* 0x005800000208783b */ /* 0x0022e20000000200 */
[----:B------:R-:W-:Y:S07]  /*6a80*/  DEPBAR.LE SB0, 0x2 ;  /* 0x000080800000791a */ /* 0x000fee0000000000 */
[----:B------:R2:W-:Y:S03]  /*6a90*/  MUFU.TANH R144, R13 ;  /* 0x0000000d00907308 */ /* 0x0005e60000002400 */
[----:B------:R-:W-:Y:S01]  /*6aa0*/  MOV R4, c[0x0][0x2ac] ;  /* 0x0000ab0000047a02 */ /* 0x000fe20000000f00 */
[C---:B------:R-:W-:Y:S01]  /*6ab0*/  HMMA.16816.F32 R24, R148.reuse, R6, R24 ;  /* 0x000000069418723c */ /* 0x040fe20000001818 */
[----:B------:R-:W-:Y:S04]  /*6ac0*/  BAR.SYNC.DEFER_BLOCKING 0x0 ;  /* 0x0000000000007b1d */ /* 0x000fe80000010000 */
[----:B-1----:R-:W-:Y:S07]  /*6ad0*/  @P4 IMAD.HI.U32 R2, R208, c[0x0][0x2c8], RZ ;  /* 0x0000b200d0024a27 */ /* 0x002fee00078e00ff */
[----:B------:R-:W-:Y:S01]  /*6ae0*/  FMUL.FTZ R20, R20, c[0x0][0x320] ;  /* 0x0000c80014147a20 */ /* 0x000fe20000410000 */
[----:B------:R-:W-:Y:S01]  /*6af0*/  @P4 SHF.R.U32.HI R0, RZ, c[0x0][0x2cc], R2 ;  /* 0x0000b300ff004a19 */ /* 0x000fe20000011602 */
[----:B------:R-:W-:Y:S02]  /*6b00*/  FMUL.FTZ R21, R21, c[0x0][0x320] ;  /* 0x0000c80015157a20 */ /* 0x000fe40000410000 */
[----:B------:R-:W-:Y:S01]  /*6b10*/  FMUL.FTZ R22, R22, c[0x0][0x320] ;  /* 0x0000c80016167a20 */ /* 0x000fe20000410000 */
[----:B------:R-:W-:Y:S01]  /*6b20*/  MUFU.TANH R17, R17 ;  /* 0x0000001100117308 */ /* 0x000fe20000002400 */
[----:B------:R-:W1:Y:S01]  /*6b30*/  SHFL.IDX PT, R2, R0, RZ, 0x1c1f ;  /* 0x001c1fff00027589 */ /* 0x000e6200000e0000 */
[----:B------:R-:W-:Y:S05]  /*6b40*/  FMUL.FTZ R23, R23, c[0x0][0x320] ;  /* 0x0000c80017177a20 */ /* 0x000fea0000410000 */
[----:B------:R-:W-:Y:S02]  /*6b50*/  FMUL.FTZ R24, R24, c[0x0][0x320] ;  /* 0x0000c80018187a20 */ /* 0x000fe40000410000 */
[----:B------:R-:W-:Y:S01]  /*6b60*/  FMUL.FTZ R25, R25, c[0x0][0x320] ;  /* 0x0000c80019197a20 */ /* 0x000fe20000410000 */
[C---:B---3--:R-:W-:Y:S01]  /*6b70*/  HMMA.16816.F32 R28, R148.reuse, R8, R28 ;  /* 0x00000008941c723c */ /* 0x048fe2000000181c */
[----:B------:R3:W1:Y:S01]  /*6b80*/  SHFL.IDX PT, R3, R0, 0x1, 0x1c1f ;  /* 0x003c1f0000037f89 */ /* 0x00066200000e0000 */
[----:B------:R-:W1:Y:S01]  /*6b90*/  MUFU.TANH R12, R12 ;  /* 0x0000000c000c7308 */ /* 0x000e620000002400 */
[----:B------:R-:W-:Y:S02]  /*6ba0*/  FMUL.FTZ R26, R26, c[0x0][0x320] ;  /* 0x0000c8001a1a7a20 */ /* 0x000fe40000410000 */
[----:B------:R-:W-:Y:S03]  /*6bb0*/  FMUL.FTZ R27, R27, c[0x0][0x320] ;  /* 0x0000c8001b1b7a20 */ /* 0x000fe60000410000 */
[----:B------:R-:W-:Y:S04]  /*6bc0*/  HMMA.16816.F32 R32, R148, R10, R32 ;  /* 0x0000000a9420723c */ /* 0x000fe80000001820 */
[----:B------:R-:W1:Y:S10]  /*6bd0*/  MUFU.TANH R16, R16 ;  /* 0x0000001000107308 */ /* 0x000e740000002400 */
[----:B------:R-:W4:Y:S01]  /*6be0*/  MUFU.TANH R20, R20 ;  /* 0x0000001400147308 */ /* 0x000f220000002400 */
[----:B---3--:R-:W-:Y:S01]  /*6bf0*/  IADD3 R0, -R223, 0x1, -R200 ;  /* 0x00000001df007810 */ /* 0x008fe20007ffe9c8 */
[----:B------:R-:W-:Y:S02]  /*6c00*/  FMUL.FTZ R28, R28, c[0x0][0x320] ;  /* 0x0000c8001c1c7a20 */ /* 0x000fe40000410000 */
[----:B------:R-:W-:Y:S02]  /*6c10*/  FMUL.FTZ R29, R29, c[0x0][0x320] ;  /* 0x0000c8001d1d7a20 */ /* 0x000fe40000410000 */
[----:B------:R-:W-:Y:S02]  /*6c20*/  IMAD R0, R4, c[0x0][0x1d0], R0 ;  /* 0x0000740004007a24 */ /* 0x000fe400078e0200 */
[----:B------:R-:W-:Y:S02]  /*6c30*/  FMUL.FTZ R30, R30, c[0x0][0x320] ;  /* 0x0000c8001e1e7a20 */ /* 0x000fe40000410000 */
[----:B------:R-:W3:Y:S01]  /*6c40*/  MUFU.TANH R18, R18 ;  /* 0x0000001200127308 */ /* 0x000ee20000002400 */
[----:B--2---:R-:W-:Y:S01]  /*6c50*/  FMUL.FTZ R13, R31, c[0x0][0x320] ;  /* 0x0000c8001f0d7a20 */ /* 0x004fe20000410000 */
[----:B------:R-:W-:Y:S01]  /*6c60*/  IADD3 R0, R0, -c[0x0][0x168], RZ ;  /* 0x80005a0000007a10 */ /* 0x000fe20007ffe0ff */
[----:B------:R-:W-:Y:S02]  /*6c70*/  FMUL.FTZ R32, R32, c[0x0][0x320] ;  /* 0x0000c80020207a20 */ /* 0x000fe40000410000 */
[----:B------:R-:W-:Y:S01]  /*6c80*/  FMUL.FTZ R33, R33, c[0x0][0x320] ;  /* 0x0000c80021217a20 */ /* 0x000fe20000410000 */
[----:B-1----:R-:W-:Y:S01]  /*6c90*/  IADD3 R2, R0, R2, RZ ;  /* 0x0000000200027210 */ /* 0x002fe20007ffe0ff */
[----:B------:R-:W-:Y:S01]  /*6ca0*/  FMUL.FTZ R34, R34, c[0x0][0x320] ;  /* 0x0000c80022227a20 */ /* 0x000fe20000410000 */
[----:B------:R-:W-:Y:S02]  /*6cb0*/  IADD3 R0, R0, R3, RZ ;  /* 0x0000000300007210 */ /* 0x000fe40007ffe0ff */
[----:B------:R-:W1:Y:S01]  /*6cc0*/  MUFU.TANH R19, R19 ;  /* 0x0000001300137308 */ /* 0x000e620000002400 */
[----:B------:R-:W-:Y:S02]  /*6cd0*/  ISETP.GT.AND P5, PT, R2, RZ, PT ;  /* 0x000000ff0200720c */ /* 0x000fe40003fa4270 */
[C---:B------:R-:W-:Y:S02]  /*6ce0*/  ISETP.GT.AND P0, PT, R0.reuse, RZ, PT ;  /* 0x000000ff0000720c */ /* 0x040fe40003f04270 */
[C---:B------:R-:W-:Y:S02]  /*6cf0*/  ISETP.GT.AND P6, PT, R0.reuse, 0x1, PT ;  /* 0x000000010000780c */ /* 0x040fe40003fc4270 */
[----:B------:R-:W-:Y:S02]  /*6d00*/  FSEL R4, R143, -INF , P5 ;  /* 0xff8000008f047808 */ /* 0x000fe40002800000 */
[----:B------:R-:W-:Y:S01]  /*6d10*/  FSEL R9, R141, -INF , P0 ;  /* 0xff8000008d097808 */ /* 0x000fe20000000000 */
[----:B------:R-:W2:Y:S01]  /*6d20*/  MUFU.TANH R21, R21 ;  /* 0x0000001500157308 */ /* 0x000ea20000002400 */
[----:B------:R-:W-:Y:S02]  /*6d30*/  ISETP.GT.AND P0, PT, R0, 0x8, PT ;  /* 0x000000080000780c */ /* 0x000fe40003f04270 */
[C---:B------:R-:W-:Y:S02]  /*6d40*/  ISETP.GT.AND P1, PT, R2.reuse, 0x1, PT ;  /* 0x000000010200780c */ /* 0x040fe40003f24270 */
[----:B------:R-:W-:Y:S02]  /*6d50*/  ISETP.GT.AND P5, PT, R2, 0x8, PT ;  /* 0x000000080200780c */ /* 0x000fe40003fa4270 */
[----:B----4-:R-:W-:Y:S02]  /*6d60*/  FSEL R8, R140, -INF , P6 ;  /* 0xff8000008c087808 */ /* 0x010fe40003000000 */
[----:B------:R-:W-:Y:S01]  /*6d70*/  FSEL R3, R142, -INF , P1 ;  /* 0xff8000008e037808 */ /* 0x000fe20000800000 */
[----:B------:R-:W4:Y:S01]  /*6d80*/  MUFU.TANH R22, R22 ;  /* 0x0000001600167308 */ /* 0x000f220000002400 */
[----:B------:R-:W-:Y:S02]  /*6d90*/  ISETP.GT.AND P6, PT, R0, 0x9, PT ;  /* 0x000000090000780c */ /* 0x000fe40003fc4270 */
[----:B-----5:R-:W-:Y:S02]  /*6da0*/  FSEL R6, R137, -INF , P5 ;  /* 0xff80000089067808 */ /* 0x020fe40002800000 */
[----:B------:R-:W-:Y:S02]  /*6db0*/  FSEL R7, R101, -INF , P0 ;  /* 0xff80000065077808 */ /* 0x000fe40000000000 */
[----:B------:R-:W-:Y:S02]  /*6dc0*/  FMNMX.FTZ R101, R4, R102, !PT ;  /* 0x0000006604657209 */ /* 0x000fe40007810000 */
[C---:B------:R-:W-:Y:S01]  /*6dd0*/  ISETP.GT.AND P1, PT, R2.reuse, 0x9, PT ;  /* 0x000000090200780c */ /* 0x040fe20003f24270 */
[----:B------:R-:W5:Y:S01]  /*6de0*/  MUFU.TANH R24, R24 ;  /* 0x0000001800187308 */ /* 0x000f620000002400 */
[----:B------:R-:W-:Y:S02]  /*6df0*/  ISETP.GT.AND P5, PT, R2, 0x10, PT ;  /* 0x000000100200780c */ /* 0x000fe40003fa4270 */
[----:B------:R-:W-:Y:S02]  /*6e00*/  ISETP.GT.AND P0, PT, R0, 0x10, PT ;  /* 0x000000100000780c */ /* 0x000fe40003f04270 */
[----:B------:R-:W-:Y:S02]  /*6e10*/  FMNMX.FTZ R11, R9, R103, !PT ;  /* 0x00000067090b7209 */ /* 0x000fe40007810000 */
[----:B------:R-:W-:Y:S02]  /*6e20*/  FSEL R5, R136, -INF , P1 ;  /* 0xff80000088057808 */ /* 0x000fe40000800000 */
[----:B------:R-:W-:Y:S01]  /*6e30*/  ISETP.GT.AND P1, PT, R2, 0x11, PT ;  /* 0x000000110200780c */ /* 0x000fe20003f24270 */
[----:B------:R-:W1:Y:S01]  /*6e40*/  MUFU.TANH R25, R25 ;  /* 0x0000001900197308 */ /* 0x000e620000002400 */
[----:B------:R-:W-:Y:S02]  /*6e50*/  FSEL R10, R100, -INF , P6 ;  /* 0xff800000640a7808 */ /* 0x000fe40003000000 */
[----:B------:R-:W-:Y:S02]  /*6e60*/  ISETP.GT.AND P6, PT, R0, 0x11, PT ;  /* 0x000000110000780c */ /* 0x000fe40003fc4270 */
[----:B------:R-:W-:Y:S01]  /*6e70*/  FSEL R143, R12, -INF , P5 ;  /* 0xff8000000c8f7808 */ /* 0x000fe20002800000 */
[----:B------:R-:W-:Y:S01]  /*6e80*/  FMUL.FTZ R12, R35, c[0x0][0x320] ;  /* 0x0000c800230c7a20 */ /* 0x000fe20000410000 */
[----:B------:R-:W-:Y:S02]  /*6e90*/  ISETP.GT.AND P5, PT, R2, 0x18, PT ;  /* 0x000000180200780c */ /* 0x000fe40003fa4270 */
[----:B------:R-:W-:Y:S01]  /*6ea0*/  FMNMX.FTZ R101, R3, R101, !PT ;  /* 0x0000006503657209 */ /* 0x000fe20007810000 */
[----:B------:R-:W1:Y:S01]  /*6eb0*/  MUFU.TANH R28, R28 ;  /* 0x0000001c001c7308 */ /* 0x000e620000002400 */
[----:B------:R-:W-:Y:S02]  /*6ec0*/  FSEL R145, R14, -INF , P0 ;  /* 0xff8000000e917808 */ /* 0x000fe40000000000 */
[----:B------:R-:W-:Y:S02]  /*6ed0*/  FSEL R146, R15, -INF , P6 ;  /* 0xff8000000f927808 */ /* 0x000fe40003000000 */
[----:B------:R-:W-:Y:S02]  /*6ee0*/  FSEL R144, R144, -INF , P1 ;  /* 0xff80000090907808 */ /* 0x000fe40000800000 */
[----:B------:R-:W-:Y:S02]  /*6ef0*/  FSEL R147, R16, -INF , P5 ;  /* 0xff80000010937808 */ /* 0x000fe40002800000 */
[C---:B------:R-:W-:Y:S01]  /*6f00*/  ISETP.GT.AND P5, PT, R2.reuse, 0x20, PT ;  /* 0x000000200200780c */ /* 0x040fe20003fa4270 */
[----:B------:R-:W-:Y:S01]  /*6f10*/  MUFU.TANH R23, R23 ;  /* 0x0000001700177308 */ /* 0x000fe20000002400 */
[----:B------:R-:W-:Y:S02]  /*6f20*/  ISETP.GT.AND P1, PT, R2, 0x19, PT ;  /* 0x000000190200780c */ /* 0x000fe40003f24270 */
[C---:B------:R-:W-:Y:S02]  /*6f30*/  ISETP.GT.AND P0, PT, R0.reuse, 0x18, PT ;  /* 0x000000180000780c */ /* 0x040fe40003f04270 */
[----:B------:R-:W-:Y:S02]  /*6f40*/  ISETP.GT.AND P6, PT, R0, 0x19, PT ;  /* 0x000000190000780c */ /* 0x000fe40003fc4270 */
[----:B------:R-:W-:Y:S02]  /*6f50*/  FMNMX.FTZ R101, R6, R101, !PT ;  /* 0x0000006506657209 */ /* 0x000fe40007810000 */
[----:B------:R-:W-:Y:S01]  /*6f60*/  FMNMX.FTZ R11, R8, R11, !PT ;  /* 0x0000000b080b7209 */ /* 0x000fe20007810000 */
[----:B------:R-:W5:Y:S01]  /*6f70*/  MUFU.TANH R29, R29 ;  /* 0x0000001d001d7308 */ /* 0x000f620000002400 */
[----:B------:R-:W-:Y:S02]  /*6f80*/  FSEL R151, R20, -INF , P5 ;  /* 0xff80000014977808 */ /* 0x000fe40002800000 */
[----:B------:R-:W-:Y:S02]  /*6f90*/  FSEL R148, R17, -INF , P1 ;  /* 0xff80000011947808 */ /* 0x000fe40000800000 */
[----:B------:R-:W-:Y:S02]  /*6fa0*/  ISETP.GT.AND P1, PT, R2, 0x21, PT ;  /* 0x000000210200780c */ /* 0x000fe40003f24270 */
[----:B---3--:R-:W-:Y:S02]  /*6fb0*/  FSEL R149, R18, -INF , P0 ;  /* 0xff80000012957808 */ /* 0x008fe40000000000 */
[----:B------:R-:W-:Y:S01]  /*6fc0*/  ISETP.GT.AND P0, PT, R0, 0x20, PT ;  /* 0x000000200000780c */ /* 0x000fe20003f04270 */
[----:B------:R-:W3:Y:S01]  /*6fd0*/  MUFU.TANH R26, R26 ;  /* 0x0000001a001a7308 */ /* 0x000ee20000002400 */
[----:B-1----:R-:W-:Y:S02]  /*6fe0*/  FSEL R150, R19, -INF , P6 ;  /* 0xff80000013967808 */ /* 0x002fe40003000000 */
[C---:B------:R-:W-:Y:S02]  /*6ff0*/  ISETP.GT.AND P6, PT, R2.reuse, 0x28, PT ;  /* 0x000000280200780c */ /* 0x040fe40003fc4270 */
[----:B------:R-:W-:Y:S02]  /*7000*/  FMNMX.FTZ R101, R5, R101, !PT ;  /* 0x0000006505657209 */ /* 0x000fe40007810000 */
[----:B------:R-:W-:Y:S02]  /*7010*/  ISETP.GT.AND P5, PT, R2, 0x29, PT ;  /* 0x000000290200780c */ /* 0x000fe40003fa4270 */
[----:B------:R-:W-:Y:S01]  /*7020*/  FMNMX.FTZ R11, R7, R11, !PT ;  /* 0x0000000b070b7209 */ /* 0x000fe20007810000 */
[----:B------:R-:W1:Y:S01]  /*7030*/  MUFU.TANH R27, R27 ;  /* 0x0000001b001b7308 */ /* 0x000e620000002400 */
[----:B--2---:R-:W-:Y:S02]  /*7040*/  FSEL R153, R21, -INF , P1 ;  /* 0xff80000015997808 */ /* 0x004fe40000800000 */
[----:B----4-:R-:W-:Y:S02]  /*7050*/  FSEL R154, R22, -INF , P0 ;  /* 0xff800000169a7808 */ /* 0x010fe40000000000 */
[C---:B------:R-:W-:Y:S02]  /*7060*/  ISETP.GT.AND P1, PT, R2.reuse, 0x30, PT ;  /* 0x000000300200780c */ /* 0x040fe40003f24270 */
[----:B------:R-:W-:Y:S02]  /*7070*/  ISETP.GT.AND P0, PT, R2, 0x31, PT ;  /* 0x000000310200780c */ /* 0x000fe40003f04270 */
[----:B-----5:R-:W-:Y:S01]  /*7080*/  FSEL R159, R24, -INF , P6 ;  /* 0xff800000189f7808 */ /* 0x020fe20003000000 */
[----:B------:R-:W2:Y:S01]  /*7090*/  MUFU.TANH R30, R30 ;  /* 0x0000001e001e7308 */ /* 0x000ea20000002400 */
[----:B------:R-:W-:Y:S02]  /*70a0*/  FSEL R155, R25, -INF , P5 ;  /* 0xff800000199b7808 */ /* 0x000fe40002800000 */
[----:B------:R-:W-:Y:S02]  /*70b0*/  FMNMX.FTZ R101, R143, R101, !PT ;  /* 0x000000658f657209 */ /* 0x000fe40007810000 */
[C---:B------:R-:W-:Y:S02]  /*70c0*/  ISETP.GT.AND P6, PT, R2.reuse, 0x38, PT ;  /* 0x000000380200780c */ /* 0x040fe40003fc4270 */
[----:B------:R-:W-:Y:S02]  /*70d0*/  ISETP.GT.AND P5, PT, R2, 0x39, PT ;  /* 0x000000390200780c */ /* 0x000fe40003fa4270 */
[----:B------:R-:W-:Y:S01]  /*70e0*/  FMNMX.FTZ R2, R10, R11, !PT ;  /* 0x0000000b0a027209 */ /* 0x000fe20007810000 */
[----:B------:R-:W4:Y:S01]  /*70f0*/  MUFU.TANH R13, R13 ;  /* 0x0000000d000d7308 */ /* 0x000f220000002400 */
[----:B------:R-:W-:Y:S02]  /*7100*/  FMNMX.FTZ R101, R144, R101, !PT ;  /* 0x0000006590657209 */ /* 0x000fe40007810000 */
[----:B------:R-:W-:Y:S02]  /*7110*/  FMNMX.FTZ R2, R145, R2, !PT ;  /* 0x0000000291027209 */ /* 0x000fe40007810000 */
[----:B------:R-:W-:Y:S02]  /*7120*/  FMNMX.FTZ R101, R147, R101, !PT ;  /* 0x0000006593657209 */ /* 0x000fe40007810000 */
[----:B------:R-:W-:Y:S02]  /*7130*/  FMNMX.FTZ R2, R146, R2, !PT ;  /* 0x0000000292027209 */ /* 0x000fe40007810000 */
[----:B------:R-:W-:Y:S01]  /*7140*/  FMNMX.FTZ R101, R148, R101, !PT ;  /* 0x0000006594657209 */ /* 0x000fe20007810000 */
[----:B------:R-:W5:Y:S01]  /*7150*/  MUFU.TANH R32, R32 ;  /* 0x0000002000207308 */ /* 0x000f620000002400 */
[----:B------:R-:W-:Y:S02]  /*7160*/  FMNMX.FTZ R2, R149, R2, !PT ;  /* 0x0000000295027209 */ /* 0x000fe40007810000 */
[----:B------:R-:W-:Y:S02]  /*7170*/  FSEL R189, R28, -INF , P1 ;  /* 0xff8000001cbd7808 */ /* 0x000fe40000800000 */
[----:B------:R-:W-:Y:S02]  /*7180*/  ISETP.GT.AND P1, PT, R0, 0x21, PT ;  /* 0x000000210000780c */ /* 0x000fe40003f24270 */
[----:B------:R-:W-:Y:S02]  /*7190*/  FMNMX.FTZ R2, R150, R2, !PT ;  /* 0x0000000296027209 */ /* 0x000fe40007810000 */
[----:B------:R-:W-:Y:S01]  /*71a0*/  FMNMX.FTZ R101, R151, R101, !PT ;  /* 0x0000006597657209 */ /* 0x000fe20007810000 */
[----:B------:R-:W2:Y:S01]  /*71b0*/  MUFU.TANH R33, R33 ;  /* 0x0000002100217308 */ /* 0x000ea20000002400 */
[----:B------:R-:W-:Y:S02]  /*71c0*/  FSEL R186, R29, -INF , P0 ;  /* 0xff8000001dba7808 */ /* 0x000fe40000000000 */
[----:B------:R-:W-:Y:S02]  /*71d0*/  FSEL R152, R23, -INF , P1 ;  /* 0xff80000017987808 */ /* 0x000fe40000800000 */
[----:B------:R-:W-:Y:S02]  /*71e0*/  ISETP.GT.AND P0, PT, R0, 0x28, PT ;  /* 0x000000280000780c */ /* 0x000fe40003f04270 */
[----:B------:R-:W-:Y:S02]  /*71f0*/  FMNMX.FTZ R101, R153, R101, !PT ;  /* 0x0000006599657209 */ /* 0x000fe40007810000 */
[----:B------:R-:W-:Y:S01]  /*7200*/  FMNMX.FTZ R2, R154, R2, !PT ;  /* 0x000000029a027209 */ /* 0x000fe20007810000 */
[----:B------:R-:W4:Y:S01]  /*7210*/  MUFU.TANH R34, R34 ;  /* 0x0000002200227308 */ /* 0x000f220000002400 */
[----:B---3--:R-:W-:Y:S02]  /*7220*/  FSEL R157, R26, -INF , P0 ;  /* 0xff8000001a9d7808 */ /* 0x008fe40000000000 */
[----:B------:R-:W-:Y:S02]  /*7230*/  ISETP.GT.AND P1, PT, R0, 0x29, PT ;  /* 0x000000290000780c */ /* 0x000fe40003f24270 */
[----:B------:R-:W-:Y:S02]  /*7240*/  FMNMX.FTZ R101, R159, R101, !PT ;  /* 0x000000659f657209 */ /* 0x000fe40007810000 */
[----:B------:R-:W-:Y:S02]  /*7250*/  FMNMX.FTZ R2, R152, R2, !PT ;  /* 0x0000000298027209 */ /* 0x000fe40007810000 */
[----:B------:R-:W-:Y:S01]  /*7260*/  ISETP.GT.AND P0, PT, R0, 0x30, PT ;  /* 0x000000300000780c */ /* 0x000fe20003f04270 */
[----:B------:R-:W3:Y:S01]  /*7270*/  MUFU.TANH R12, R12 ;  /* 0x0000000c000c7308 */ /* 0x000ee20000002400 */
[----:B-1----:R-:W-:Y:S02]  /*7280*/  FSEL R158, R27, -INF , P1 ;  /* 0xff8000001b9e7808 */ /* 0x002fe40000800000 */
[----:B------:R-:W-:Y:S02]  /*7290*/  FMNMX.FTZ R101, R155, R101, !PT ;  /* 0x000000659b657209 */ /* 0x000fe40007810000 */
[----:B------:R-:W-:Y:S02]  /*72a0*/  FMNMX.FTZ R2, R157, R2, !PT ;  /* 0x000000029d027209 */ /* 0x000fe40007810000 */
[----:B--2---:R-:W-:Y:S02]  /*72b0*/  FSEL R184, R30, -INF , P0 ;  /* 0xff8000001eb87808 */ /* 0x004fe40000000000 */
[----:B------:R-:W-:Y:S02]  /*72c0*/  ISETP.GT.AND P1, PT, R0, 0x31, PT ;  /* 0x000000310000780c */ /* 0x000fe40003f24270 */
[----:B------:R-:W-:Y:S02]  /*72d0*/  FMNMX.FTZ R2, R158, R2, !PT ;  /* 0x000000029e027209 */ /* 0x000fe40007810000 */
[----:B------:R-:W-:Y:S02]  /*72e0*/  FMNMX.FTZ R101, R189, R101, !PT ;  /* 0x00000065bd657209 */ /* 0x000fe40007810000 */
[----:B----4-:R-:W-:Y:S02]  /*72f0*/  FSEL R183, R13, -INF , P1 ;  /* 0xff8000000db77808 */ /* 0x010fe40000800000 */
[----:B-----5:R-:W-:Y:S02]  /*7300*/  FSEL R185, R32, -INF , P6 ;  /* 0xff80000020b97808 */ /* 0x020fe40003000000 */
[----:B------:R-:W-:Y:S02]  /*7310*/  ISETP.GT.AND P0, PT, R0, 0x38, PT ;  /* 0x000000380000780c */ /* 0x000fe40003f04270 */
[----:B------:R-:W-:Y:S02]  /*7320*/  FMNMX.FTZ R2, R184, R2, !PT ;  /* 0x00000002b8027209 */ /* 0x000fe40007810000 */
[----:B------:R-:W-:Y:S02]  /*7330*/  FMNMX.FTZ R101, R186, R101, !PT ;  /* 0x00000065ba657209 */ /* 0x000fe40007810000 */
[----:B------:R-:W-:Y:S02]  /*7340*/  FSEL R182, R33, -INF , P5 ;  /* 0xff80000021b67808 */ /* 0x000fe40002800000 */
[----:B------:R-:W-:Y:S02]  /*7350*/  ISETP.GT.AND P1, PT, R0, 0x39, PT ;  /* 0x000000390000780c */ /* 0x000fe40003f24270 */
[----:B------:R-:W-:Y:S02]  /*7360*/  FSEL R187, R34, -INF , P0 ;  /* 0xff80000022bb7808 */ /* 0x000fe40000000000 */
[----:B------:R-:W-:Y:S02]  /*7370*/  FMNMX.FTZ R101, R185, R101, !PT ;  /* 0x00000065b9657209 */ /* 0x000fe40007810000 */
[----:B------:R-:W-:Y:S02]  /*7380*/  FMNMX.FTZ R0, R183, R2, !PT ;  /* 0x00000002b7007209 */ /* 0x000fe40007810000 */
[----:B---3--:R-:W-:Y:S02]  /*7390*/  FSEL R192, R12, -INF , P1 ;  /* 0xff8000000cc07808 */ /* 0x008fe40000800000 */
[----:B------:R-:W-:Y:S02]  /*73a0*/  FMNMX.FTZ R101, R182, R101, !PT ;  /* 0x00000065b6657209 */ /* 0x000fe40007810000 */
[----:B------:R-:W-:Y:S03]  /*73b0*/  FMNMX.FTZ R0, R187, R0, !PT ;  /* 0x00000000bb007209 */ /* 0x000fe60007810000 */
[----:B------:R-:W1:Y:S01]  /*73c0*/  SHFL.BFLY PT, R11, R101, 0x2, 0x1f ;  /* 0x0c401f00650b7f89 */ /* 0x000e6200000e0000 */
[----:B------:R-:W-:Y:S07]  /*73d0*/  FMNMX.FTZ R0, R192, R0, !PT ;  /* 0x00000000c0007209 */ /* 0x000fee0007810000 */
[----:B------:R-:W2:Y:S01]  /*73e0*/  SHFL.BFLY PT, R2, R0, 0x2, 0x1f ;  /* 0x0c401f0000027f89 */ /* 0x000ea200000e0000 */
[----:B-1----:R-:W-:Y:S07]  /*73f0*/  FMNMX.FTZ R101, R101, R11, !PT ;  /* 0x0000000b65657209 */ /* 0x002fee0007810000 */
[----:B------:R-:W1:Y:S01]  /*7400*/  SHFL.BFLY PT, R11, R101, 0x1, 0x1f ;  /* 0x0c201f00650b7f89 */ /* 0x000e6200000e0000 */
[----:B--2---:R-:W-:Y:S07]  /*7410*/  FMNMX.FTZ R0, R0, R2, !PT ;  /* 0x0000000200007209 */ /* 0x004fee0007810000 */
[----:B------:R-:W2:Y:S01]  /*7420*/  SHFL.BFLY PT, R100, R0, 0x1, 0x1f ;  /* 0x0c201f0000647f89 */ /* 0x000ea200000e0000 */
[----:B-1----:R-:W-:Y:S04]  /*7430*/  FMNMX.FTZ R101, R101, R11, !PT ;  /* 0x0000000b65657209 */ /* 0x002fe80007810000 */
[C---:B------:R-:W-:Y:S01]  /*7440*/  FSETP.NEU.FTZ.AND P1, PT, R101.reuse, -INF , PT ;  /* 0xff8000006500780b */ /* 0x040fe20003f3d000 */
[C---:B------:R-:W-:Y:S01]  /*7450*/  FMUL.FTZ R141, R101.reuse, c[0x0][0x2d0] ;  /* 0x0000b400658d7a20 */ /* 0x040fe20000410000 */
[----:B--2---:R-:W-:Y:S02]  /*7460*/  FMNMX.FTZ R100, R0, R100, !PT ;  /* 0x0000006400647209 */ /* 0x004fe40007810000 */
[----:B------:R-:W-:Y:S02]  /*7470*/  FSEL R2, R101, RZ, P1 ;  /* 0x000000ff65027208 */ /* 0x000fe40000800000 */
[C---:B------:R-:W-:Y:S01]  /*7480*/  FSETP.NEU.FTZ.AND P0, PT, R100.reuse, -INF , PT ;  /* 0xff8000006400780b */ /* 0x040fe20003f1d000 */
[----:B------:R-:W-:Y:S01]  /*7490*/  FMUL.FTZ R142, R100, c[0x0][0x2d0] ;  /* 0x0000b400648e7a20 */ /* 0x000fe20000410000 */
[----:B------:R-:W-:Y:S01]  /*74a0*/  FSEL R141, R141, RZ, P1 ;  /* 0x000000ff8d8d7208 */ /* 0x000fe20000800000 */
[----:B------:R-:W-:Y:S01]  /*74b0*/  FADD.FTZ R2, -R2, R102 ;  /* 0x0000006602027221 */ /* 0x000fe20000010100 */
[----:B------:R-:W-:Y:S02]  /*74c0*/  FSEL R0, R100, RZ, P0 ;  /* 0x000000ff64007208 */ /* 0x000fe40000000000 */
[----:B------:R-:W-:Y:S01]  /*74d0*/  IADD3 R102, R170, R160, RZ ;  /* 0x000000a0aa667210 */ /* 0x000fe20007ffe0ff */
[----:B------:R-:W-:Y:S01]  /*74e0*/  FMUL.FTZ R2, R2, c[0x0][0x2d0] ;  /* 0x0000b40002027a20 */ /* 0x000fe20000410000 */
[----:B------:R-:W-:Y:S01]  /*74f0*/  FSEL R142, R142, RZ, P0 ;  /* 0x000000ff8e8e7208 */ /* 0x000fe20000000000 */
[----:B------:R-:W-:Y:S01]  /*7500*/  FADD.FTZ R0, -R0, R103 ;  /* 0x0000006700007221 */ /* 0x000fe20000010100 */
[----:B------:R-:W-:Y:S01]  /*7510*/  IADD3 R140, R168, R102, RZ ;  /* 0x00000066a88c7210 */ /* 0x000fe20007ffe0ff */
[----:B------:R-:W1:Y:S01]  /*7520*/  LDSM.16.MT88.4 R12, [R102] ;  /* 0x00000000660c783b */ /* 0x000e620000004200 */
[--C-:B------:R-:W-:Y:S01]  /*7530*/  FFMA.FTZ R4, R4, c[0x0][0x2d0], -R141.reuse ;  /* 0x0000b40004047a23 */ /* 0x100fe2000001088d */
[----:B------:R-:W2:Y:S01]  /*7540*/  MUFU.EX2 R2, R2 ;  /* 0x0000000200027308 */ /* 0x000ea20000000800 */
[----:B------:R-:W-:Y:S01]  /*7550*/  FMUL.FTZ R0, R0, c[0x0][0x2d0] ;  /* 0x0000b40000007a20 */ /* 0x000fe20000410000 */
[----:B------:R-:W-:Y:S01]  /*7560*/  ISETP.GE.AND P1, PT, R199, 0x1, PT ;  /* 0x00000001c700780c */ /* 0x000fe20003f26270 */
[--C-:B------:R-:W-:Y:S02]  /*7570*/  FFMA.FTZ R3, R3, c[0x0][0x2d0], -R141.reuse ;  /* 0x0000b40003037a23 */ /* 0x100fe4000001088d */
[--C-:B------:R-:W-:Y:S01]  /*7580*/  FFMA.FTZ R6, R6, c[0x0][0x2d0], -R141.reuse ;  /* 0x0000b40006067a23 */ /* 0x100fe2000001088d */
[----:B------:R-:W3:Y:S01]  /*7590*/  LDSM.16.MT88.4 R20, [R140] ;  /* 0x000000008c14783b */ /* 0x000ee20000004200 */
[--C-:B------:R-:W-:Y:S02]  /*75a0*/  FFMA.FTZ R5, R5, c[0x0][0x2d0], -R141.reuse ;  /* 0x0000b40005057a23 */ /* 0x100fe4000001088d */
[--C-:B------:R-:W-:Y:S01]  /*75b0*/  FFMA.FTZ R9, R9, c[0x0][0x2d0], -R142.reuse ;  /* 0x0000b40009097a23 */ /* 0x100fe2000001088e */
[----:B------:R4:W-:Y:S01]  /*75c0*/  MUFU.EX2 R191, R4 ;  /* 0x0000000400bf7308 */ /* 0x0009e20000000800 */
[--C-:B------:R-:W-:Y:S02]  /*75d0*/  FFMA.FTZ R8, R8, c[0x0][0x2d0], -R142.reuse ;  /* 0x0000b40008087a23 */ /* 0x100fe4000001088e */
[--C-:B------:R-:W-:Y:S02]  /*75e0*/  FFMA.FTZ R7, R7, c[0x0][0x2d0], -R142.reuse ;  /* 0x0000b40007077a23 */ /* 0x100fe4000001088e */
[--C-:B------:R-:W-:Y:S05]  /*75f0*/  FFMA.FTZ R10, R10, c[0x0][0x2d0], -R142.reuse ;  /* 0x0000b4000a0a7a23 */ /* 0x100fea000001088e */
[----:B------:R-:W5:Y:S01]  /*7600*/  MUFU.EX2 R190, R3 ;  /* 0x0000000300be7308 */ /* 0x000f620000000800 */
[C---:B--2---:R-:W-:Y:S02]  /*7610*/  FMUL.FTZ R17, R2.reuse, R117 ;  /* 0x0000007502117220 */ /* 0x044fe40000410000 */
[C---:B------:R-:W-:Y:S02]  /*7620*/  FMUL.FTZ R16, R2.reuse, R116 ;  /* 0x0000007402107220 */ /* 0x040fe40000410000 */
[C---:B------:R-:W-:Y:S05]  /*7630*/  FMUL.FTZ R24, R2.reuse, R124 ;  /* 0x0000007c02187220 */ /* 0x040fea0000410000 */
[----:B------:R-:W-:Y:S01]  /*7640*/  MUFU.EX2 R198, R6 ;  /* 0x0000000600c67308 */ /* 0x000fe20000000800 */
[C---:B------:R-:W-:Y:S02]  /*7650*/  FMUL.FTZ R25, R2.reuse, R125 ;  /* 0x0000007d02197220 */ /* 0x040fe40000410000 */
[C---:B------:R-:W-:Y:S02]  /*7660*/  FMUL.FTZ R32, R2.reuse, R132 ;  /* 0x0000008402207220 */ /* 0x040fe40000410000 */
[C---:B----4-:R-:W-:Y:S02]  /*7670*/  FMUL.FTZ R4, R2.reuse, R104 ;  /* 0x0000006802047220 */ /* 0x050fe40000410000 */
[C---:B------:R-:W-:Y:S02]  /*7680*/  FMUL.FTZ R33, R2.reuse, R133 ;  /* 0x0000008502217220 */ /* 0x040fe40000410000 */
[C---:B------:R-:W-:Y:S01]  /*7690*/  FMUL.FTZ R36, R2.reuse, R36 ;  /* 0x0000002402247220 */ /* 0x040fe20000410000 */
[----:B------:R-:W2:Y:S01]  /*76a0*/  MUFU.EX2 R197, R5 ;  /* 0x0000000500c57308 */ /* 0x000ea20000000800 */
[C---:B------:R-:W-:Y:S02]  /*76b0*/  FMUL.FTZ R37, R2.reuse, R37 ;  /* 0x0000002502257220 */ /* 0x040fe40000410000 */
[----:B------:R-:W-:Y:S01]  /*76c0*/  FMUL.FTZ R40, R2, R40 ;  /* 0x0000002802287220 */ /* 0x000fe20000410000 */
[----:B-----5:R-:W-:Y:S01]  /*76d0*/  F2FP.PACK_AB R136, R190, R191 ;  /* 0x000000bfbe88723e */ /* 0x020fe200000000ff */
[C---:B------:R-:W-:Y:S01]  /*76e0*/  FMUL.FTZ R41, R2.reuse, R41 ;  /* 0x0000002902297220 */ /* 0x040fe20000410000 */
[----:B------:R-:W-:Y:S01]  /*76f0*/  IADD3 R3, R171, R160, RZ ;  /* 0x000000a0ab037210 */ /* 0x000fe20007ffe0ff */
[C---:B------:R-:W-:Y:S02]  /*7700*/  FMUL.FTZ R44, R2.reuse, R44 ;  /* 0x0000002c022c7220 */ /* 0x040fe40000410000 */
[----:B------:R-:W-:Y:S01]  /*7710*/  FMUL.FTZ R45, R2, R45 ;  /* 0x0000002d022d7220 */ /* 0x000fe20000410000 */
[----:B------:R4:W-:Y:S01]  /*7720*/  MUFU.EX2 R188, R9 ;  /* 0x0000000900bc7308 */ /* 0x0009e20000000800 */
[----:B------:R-:W5:Y:S01]  /*7730*/  LDSM.16.MT88.4 R28, [R3] ;  /* 0x00000000031c783b */ /* 0x000f620000004200 */
[----:B------:R-:W-:Y:S01]  /*7740*/  IADD3 R103, R168, R3, RZ ;  /* 0x00000003a8677210 */ /* 0x000fe20007ffe0ff */
[C---:B------:R-:W-:Y:S02]  /*7750*/  FMUL.FTZ R48, R2.reuse, R48 ;  /* 0x0000003002307220 */ /* 0x040fe40000410000 */
[C---:B------:R-:W-:Y:S02]  /*7760*/  FMUL.FTZ R49, R2.reuse, R49 ;  /* 0x0000003102317220 */ /* 0x040fe40000410000 */
[C---:B------:R-:W-:Y:S02]  /*7770*/  FMUL.FTZ R52, R2.reuse, R52 ;  /* 0x0000003402347220 */ /* 0x040fe40000410000 */
[C---:B------:R-:W-:Y:S01]  /*7780*/  FMUL.FTZ R53, R2.reuse, R53 ;  /* 0x0000003502357220 */ /* 0x040fe20000410000 */
[----:B------:R-:W1:Y:S01]  /*7790*/  MUFU.EX2 R196, R8 ;  /* 0x0000000800c47308 */ /* 0x000e620000000800 */
[C---:B------:R-:W-:Y:S02]  /*77a0*/  FMUL.FTZ R56, R2.reuse, R56 ;  /* 0x0000003802387220 */ /* 0x040fe40000410000 */
[C---:B------:R-:W-:Y:S01]  /*77b0*/  FMUL.FTZ R57, R2.reuse, R57 ;  /* 0x0000003902397220 */ /* 0x040fe20000410000 */
[----:B--2---:R-:W-:Y:S01]  /*77c0*/  F2FP.PACK_AB R138, R197, R198 ;  /* 0x000000c6c58a723e */ /* 0x004fe200000000ff */
[C---:B------:R-:W-:Y:S02]  /*77d0*/  FMUL.FTZ R5, R2.reuse, R105 ;  /* 0x0000006902057220 */ /* 0x040fe40000410000 */
[C---:B------:R-:W-:Y:S02]  /*77e0*/  FMUL.FTZ R60, R2.reuse, R60 ;  /* 0x0000003c023c7220 */ /* 0x040fe40000410000 */
[C---:B------:R-:W-:Y:S01]  /*77f0*/  FMUL.FTZ R61, R2.reuse, R61 ;  /* 0x0000003d023d7220 */ /* 0x040fe20000410000 */
        /* <DEDUP_REMOVED lines=9> */
[----:B-1----:R-:W-:Y:S01]  /*7890*/  F2FP.PACK_AB R137, R196, R188 ;  /* 0x000000bcc489723e */ /* 0x002fe200000000ff */
        /* <DEDUP_REMOVED lines=12> */
[C---:B------:R-:W-:Y:S02]  /*7960*/  FMUL.FTZ R93, R2.reuse, R93 ;  /* 0x0000005d025d7220 */ /* 0x040fe40000410000 */
[C---:B------:R-:W-:Y:S02]  /*7970*/  FMUL.FTZ R96, R2.reuse, R96 ;  /* 0x0000006002607220 */ /* 0x040fe40000410000 */
[----:B------:R-:W-:Y:S02]  /*7980*/  FMUL.FTZ R97, R2, R97 ;  /* 0x0000006102617220 */ /* 0x000fe40000410000 */
[--C-:B------:R-:W-:Y:S02]  /*7990*/  FFMA.FTZ R116, R153, c[0x0][0x2d0], -R141.reuse ;  /* 0x0000b40099747a23 */ /* 0x100fe4000001088d */
[C---:B-1----:R-:W-:Y:S02]  /*79a0*/  FMUL.FTZ R6, R0.reuse, R106 ;  /* 0x0000006a00067220 */ /* 0x042fe40000410000 */
[----:B------:R1:W-:Y:S01]  /*79b0*/  MUFU.EX2 R153, R116 ;  /* 0x0000007400997308 */ /* 0x0003e20000000800 */
[C---:B------:R-:W-:Y:S02]  /*79c0*/  FMUL.FTZ R7, R0.reuse, R107 ;  /* 0x0000006b00077220 */ /* 0x040fe40000410000 */
[----:B------:R-:W2:Y:S01]  /*79d0*/  LDSM.16.MT88.4 R104, [R103] ;  /* 0x000000006768783b */ /* 0x000ea20000004200 */
[C---:B------:R-:W-:Y:S02]  /*79e0*/  FMUL.FTZ R10, R0.reuse, R110 ;  /* 0x0000006e000a7220 */ /* 0x040fe40000410000 */
[C---:B------:R-:W-:Y:S02]  /*79f0*/  FMUL.FTZ R11, R0.reuse, R111 ;  /* 0x0000006f000b7220 */ /* 0x040fe40000410000 */
[C---:B------:R-:W-:Y:S03]  /*7a00*/  HMMA.16816.F32 R4, R136.reuse, R12, R4 ;  /* 0x0000000c8804723c */ /* 0x040fe60000001804 */
[----:B------:R-:W4:Y:S02]  /*7a10*/  LDSM.16.MT88.4 R108, [R102+0x2000] ;  /* 0x00200000666c783b */ /* 0x000f240000004200 */
[----:B------:R-:W-:Y:S02]  /*7a20*/  FMUL.FTZ R18, R0, R118 ;  /* 0x0000007600127220 */ /* 0x000fe40000410000 */
[C---:B------:R-:W-:Y:S01]  /*7a30*/  FMUL.FTZ R13, R2.reuse, R113 ;  /* 0x00000071020d7220 */ /* 0x040fe20000410000 */
[C---:B------:R-:W-:Y:S04]  /*7a40*/  HMMA.16816.F32 R8, R136.reuse, R14, R8 ;  /* 0x0000000e8808723c */ /* 0x040fe80000001808 */
[----:B------:R-:W-:Y:S02]  /*7a50*/  FMUL.FTZ R12, R2, R112 ;  /* 0x00000070020c7220 */ /* 0x000fe40000410000 */
[C---:B------:R-:W-:Y:S02]  /*7a60*/  FMUL.FTZ R19, R0.reuse, R119 ;  /* 0x0000007700137220 */ /* 0x040fe40000410000 */
[C---:B------:R-:W-:Y:S04]  /*7a70*/  FMUL.FTZ R14, R0.reuse, R114 ;  /* 0x00000072000e7220 */ /* 0x040fe80000410000 */
[C---:B------:R-:W-:Y:S02]  /*7a80*/  FMUL.FTZ R15, R0.reuse, R115 ;  /* 0x00000073000f7220 */ /* 0x040fe40000410000 */
[C---:B------:R-:W-:Y:S02]  /*7a90*/  FMUL.FTZ R26, R0.reuse, R126 ;  /* 0x0000007e001a7220 */ /* 0x040fe40000410000 */
[C---:B------:R-:W-:Y:S02]  /*7aa0*/  FMUL.FTZ R27, R0.reuse, R127 ;  /* 0x0000007f001b7220 */ /* 0x040fe40000410000 */
[----:B------:R-:W-:Y:S01]  /*7ab0*/  LDSM.16.MT88.4 R124, [R3+0x1800] ;  /* 0x00180000037c783b */ /* 0x000fe20000004200 */
[C---:B---3--:R-:W-:Y:S03]  /*7ac0*/  HMMA.16816.F32 R12, R136.reuse, R20, R12 ;  /* 0x00000014880c723c */ /* 0x048fe6000000180c */
[C---:B------:R-:W-:Y:S02]  /*7ad0*/  FMUL.FTZ R34, R0.reuse, R134 ;  /* 0x0000008600227220 */ /* 0x040fe40000410000 */
[----:B------:R-:W-:Y:S02]  /*7ae0*/  FMUL.FTZ R35, R0, R135 ;  /* 0x0000008700237220 */ /* 0x000fe40000410000 */
[----:B------:R-:W-:Y:S01]  /*7af0*/  LDSM.16.MT88.4 R132, [R103+0x1800] ;  /* 0x001800006784783b */ /* 0x000fe20000004200 */
[C---:B------:R-:W-:Y:S04]  /*7b00*/  HMMA.16816.F32 R16, R136.reuse, R22, R16 ;  /* 0x000000168810723c */ /* 0x040fe80000001810 */
[C---:B------:R-:W-:Y:S02]  /*7b10*/  FMUL.FTZ R20, R2.reuse, R120 ;  /* 0x0000007802147220 */ /* 0x040fe40000410000 */
[----:B------:R-:W-:Y:S02]  /*7b20*/  FMUL.FTZ R21, R2, R121 ;  /* 0x0000007902157220 */ /* 0x000fe40000410000 */
[C---:B------:R-:W-:Y:S04]  /*7b30*/  FMUL.FTZ R22, R0.reuse, R122 ;  /* 0x0000007a00167220 */ /* 0x040fe80000410000 */
[----:B------:R-:W-:Y:S02]  /*7b40*/  FMUL.FTZ R23, R0, R123 ;  /* 0x0000007b00177220 */ /* 0x000fe40000410000 */
[--C-:B------:R-:W-:Y:S02]  /*7b50*/  FFMA.FTZ R120, R186, c[0x0][0x2d0], -R141.reuse ;  /* 0x0000b400ba787a23 */ /* 0x100fe4000001088d */
[--C-:B------:R-:W-:Y:S02]  /*7b60*/  FFMA.FTZ R121, R185, c[0x0][0x2d0], -R141.reuse ;  /* 0x0000b400b9797a23 */ /* 0x100fe4000001088d */
[C---:B------:R-:W-:Y:S01]  /*7b70*/  FMUL.FTZ R38, R0.reuse, R38 ;  /* 0x0000002600267220 */ /* 0x040fe20000410000 */
[C---:B-----5:R-:W-:Y:S03]  /*7b80*/  HMMA.16816.F32 R20, R136.reuse, R28, R20 ;  /* 0x0000001c8814723c */ /* 0x060fe60000001814 */
[C---:B------:R-:W-:Y:S02]  /*7b90*/  FMUL.FTZ R39, R0.reuse, R39 ;  /* 0x0000002700277220 */ /* 0x040fe40000410000 */
        /* <DEDUP_REMOVED lines=9> */
[C---:B------:R-:W-:Y:S01]  /*7c30*/  FMUL.FTZ R50, R0.reuse, R50 ;  /* 0x0000003200327220 */ /* 0x040fe20000410000 */
[C---:B--2---:R-:W-:Y:S03]  /*7c40*/  HMMA.16816.F32 R28, R136.reuse, R104, R28 ;  /* 0x00000068881c723c */ /* 0x044fe6000000181c */
[C---:B------:R-:W-:Y:S02]  /*7c50*/  FMUL.FTZ R51, R0.reuse, R51 ;  /* 0x0000003300337220 */ /* 0x040fe40000410000 */
[C---:B------:R-:W-:Y:S02]  /*7c60*/  FMUL.FTZ R54, R0.reuse, R54 ;  /* 0x0000003600367220 */ /* 0x040fe40000410000 */
[C---:B------:R-:W-:Y:S01]  /*7c70*/  FMUL.FTZ R55, R0.reuse, R55 ;  /* 0x0000003700377220 */ /* 0x040fe20000410000 */
[C---:B------:R-:W-:Y:S01]  /*7c80*/  HMMA.16816.F32 R32, R136.reuse, R106, R32 ;  /* 0x0000006a8820723c */ /* 0x040fe20000001820 */
[----:B------:R-:W2:Y:S03]  /*7c90*/  LDSM.16.MT88.4 R104, [R140+0x2000] ;  /* 0x002000008c68783b */ /* 0x000ea60000004200 */
[C---:B------:R-:W-:Y:S02]  /*7ca0*/  FMUL.FTZ R58, R0.reuse, R58 ;  /* 0x0000003a003a7220 */ /* 0x040fe40000410000 */
[C---:B------:R-:W-:Y:S02]  /*7cb0*/  FMUL.FTZ R59, R0.reuse, R59 ;  /* 0x0000003b003b7220 */ /* 0x040fe40000410000 */
[C---:B----4-:R-:W-:Y:S04]  /*7cc0*/  HMMA.16816.F32 R36, R136.reuse, R108, R36 ;  /* 0x0000006c8824723c */ /* 0x050fe80000001824 */
[C---:B------:R-:W-:Y:S02]  /*7cd0*/  FMUL.FTZ R62, R0.reuse, R62 ;  /* 0x0000003e003e7220 */ /* 0x040fe40000410000 */
[C---:B------:R-:W-:Y:S02]  /*7ce0*/  FMUL.FTZ R63, R0.reuse, R63 ;  /* 0x0000003f003f7220 */ /* 0x040fe40000410000 */
[C---:B------:R-:W-:Y:S01]  /*7cf0*/  HMMA.16816.F32 R40, R136.reuse, R110, R40 ;  /* 0x0000006e8828723c */ /* 0x040fe20000001828 */
[----:B------:R-:W3:Y:S03]  /*7d00*/  LDSM.16.MT88.4 R108, [R3+0x2000] ;  /* 0x00200000036c783b */ /* 0x000ee60000004200 */
        /* <DEDUP_REMOVED lines=17> */
[----:B------:R-:W-:Y:S02]  /*7e20*/  FFMA.FTZ R112, R143, c[0x0][0x2d0], -R141 ;  /* 0x0000b4008f707a23 */ /* 0x000fe4000001088d */
[C---:B---3--:R-:W-:Y:S02]  /*7e30*/  HMMA.16816.F32 R52, R136.reuse, R108, R52 ;  /* 0x0000006c8834723c */ /* 0x048fe40000001834 */
[----:B------:R3:W4:Y:S02]  /*7e40*/  MUFU.EX2 R180, R112 ;  /* 0x0000007000b47308 */ /* 0x0007240000000800 */
[C---:B------:R-:W-:Y:S02]  /*7e50*/  FMUL.FTZ R94, R0.reuse, R94 ;  /* 0x0000005e005e7220 */ /* 0x040fe40000410000 */
[C---:B------:R-:W-:Y:S02]  /*7e60*/  FMUL.FTZ R95, R0.reuse, R95 ;  /* 0x0000005f005f7220 */ /* 0x040fe40000410000 */
[C---:B------:R-:W-:Y:S01]  /*7e70*/  HMMA.16816.F32 R56, R136.reuse, R110, R56 ;  /* 0x0000006e8838723c */ /* 0x040fe20000001838 */
[----:B------:R-:W5:Y:S03]  /*7e80*/  LDSM.16.MT88.4 R108, [R102+0x4000] ;  /* 0x00400000666c783b */ /* 0x000f660000004200 */
[C---:B------:R-:W-:Y:S02]  /*7e90*/  FMUL.FTZ R98, R0.reuse, R98 ;  /* 0x0000006200627220 */ /* 0x040fe40000410000 */
[----:B------:R-:W-:Y:S02]  /*7ea0*/  FMUL.FTZ R99, R0, R99 ;  /* 0x0000006300637220 */ /* 0x000fe40000410000 */
[----:B-1----:R-:W-:Y:S04]  /*7eb0*/  FFMA.FTZ R116, R154, c[0x0][0x2d0], -R142 ;  /* 0x0000b4009a747a23 */ /* 0x002fe8000001088e */
[----:B------:R-:W-:Y:S02]  /*7ec0*/  FFMA.FTZ R2, R2, R203, R191 ;  /* 0x000000cb02027223 */ /* 0x000fe400000100bf */
[----:B------:R-:W-:Y:S02]  /*7ed0*/  FFMA.FTZ R0, R0, R204, R188 ;  /* 0x000000cc00007223 */ /* 0x000fe400000100bc */
[----:B------:R-:W-:Y:S02]  /*7ee0*/  FADD.FTZ R2, R190, R2 ;  /* 0x00000002be027221 */ /* 0x000fe40000010000 */
[----:B---3--:R-:W-:Y:S02]  /*7ef0*/  FFMA.FTZ R112, R145, c[0x0][0x2d0], -R142 ;  /* 0x0000b40091707a23 */ /* 0x008fe4000001088e */
[----:B------:R-:W-:Y:S02]  /*7f00*/  FADD.FTZ R0, R196, R0 ;  /* 0x00000000c4007221 */ /* 0x000fe40000010000 */
[----:B------:R1:W3:Y:S01]  /*7f10*/  MUFU.EX2 R178, R112 ;  /* 0x0000007000b27308 */ /* 0x0002e20000000800 */
[----:B------:R-:W-:Y:S01]  /*7f20*/  FADD.FTZ R2, R198, R2 ;  /* 0x00000002c6027221 */ /* 0x000fe20000010000 */
[C---:B--2---:R-:W-:Y:S03]  /*7f30*/  HMMA.16816.F32 R60, R136.reuse, R104, R60 ;  /* 0x00000068883c723c */ /* 0x044fe6000000183c */
[----:B------:R-:W-:Y:S02]  /*7f40*/  FADD.FTZ R0, R195, R0 ;  /* 0x00000000c3007221 */ /* 0x000fe40000010000 */
[----:B------:R-:W-:Y:S02]  /*7f50*/  FADD.FTZ R2, R197, R2 ;  /* 0x00000002c5027221 */ /* 0x000fe40000010000 */
[----:B------:R-:W-:Y:S01]  /*7f60*/  FADD.FTZ R0, R194, R0 ;  /* 0x00000000c2007221 */ /* 0x000fe20000010000 */
[C---:B------:R-:W-:Y:S01]  /*7f70*/  HMMA.16816.F32 R64, R136.reuse, R106, R64 ;  /* 0x0000006a8840723c */ /* 0x040fe20000001840 */
[----:B------:R-:W2:Y:S03]  /*7f80*/  LDSM.16.MT88.4 R104, [R140+0x4000] ;  /* 0x004000008c68783b */ /* 0x000ea60000004200 */
[----:B----4-:R-:W-:Y:S04]  /*7f90*/  FADD.FTZ R2, R180, R2 ;  /* 0x00000002b4027221 */ /* 0x010fe80000010000 */
[C---:B-----5:R-:W-:Y:S04]  /*7fa0*/  HMMA.16816.F32 R68, R136.reuse, R108, R68 ;  /* 0x0000006c8844723c */ /* 0x060fe80000001844 */
[----:B-1----:R-:W-:Y:S02]  /*7fb0*/  FFMA.FTZ R112, R146, c[0x0][0x2d0], -R142 ;  /* 0x0000b40092707a23 */ /* 0x002fe4000001088e */
[----:B------:R-:W-:Y:S02]  /*7fc0*/  MUFU.EX2 R146, R121 ;  /* 0x0000007900927308 */ /* 0x000fe40000000800 */
[C---:B------:R-:W-:Y:S01]  /*7fd0*/  HMMA.16816.F32 R72, R136.reuse, R110, R72 ;  /* 0x0000006e8848723c */ /* 0x040fe20000001848 */
[----:B------:R-:W1:Y:S03]  /*7fe0*/  LDSM.16.MT88.4 R108, [R3+0x4000] ;  /* 0x00400000036c783b */ /* 0x000e660000004200 */
[----:B---3--:R-:W-:Y:S04]  /*7ff0*/  FADD.FTZ R0, R178, R0 ;  /* 0x00000000b2007221 */ /* 0x008fe80000010000 */
[----:B------:R3:W4:Y:S01]  /*8000*/  MUFU.EX2 R177, R112 ;  /* 0x0000007000b17308 */ /* 0x0007220000000800 */
[C---:B--2---:R-:W-:Y:S07]  /*8010*/  HMMA.16816.F32 R76, R136.reuse, R104, R76 ;  /* 0x00000068884c723c */ /* 0x044fee000000184c */
[--C-:B------:R-:W-:Y:S01]  /*8020*/  FFMA.FTZ R104, R144, c[0x0][0x2d0], -R141.reuse ;  /* 0x0000b40090687a23 */ /* 0x100fe2000001088d */
[C---:B------:R-:W-:Y:S01]  /*8030*/  HMMA.16816.F32 R80, R136.reuse, R106, R80 ;  /* 0x0000006a8850723c */ /* 0x040fe20000001850 */
[----:B---3--:R-:W-:Y:S02]  /*8040*/  LDSM.16.MT88.4 R112, [R140+0x800] ;  /* 0x000800008c70783b */ /* 0x008fe40000004200 */
[----:B------:R2:W3:Y:S01]  /*8050*/  MUFU.EX2 R179, R104 ;  /* 0x0000006800b37308 */ /* 0x0004e20000000800 */
[----:B----4-:R-:W-:Y:S04]  /*8060*/  FADD.FTZ R0, R177, R0 ;  /* 0x00000000b1007221 */ /* 0x010fe80000010000 */
[C---:B-1----:R-:W-:Y:S07]  /*8070*/  HMMA.16816.F32 R84, R136.reuse, R108, R84 ;  /* 0x0000006c8854723c */ /* 0x042fee0000001854 */
[--C-:B------:R-:W-:Y:S01]  /*8080*/  FFMA.FTZ R108, R147, c[0x0][0x2d0], -R141.reuse ;  /* 0x0000b400936c7a23 */ /* 0x100fe2000001088d */
[C---:B------:R-:W-:Y:S01]  /*8090*/  HMMA.16816.F32 R88, R136.reuse, R110, R88 ;  /* 0x0000006e8858723c */ /* 0x040fe20000001858 */
[----:B------:R1:W-:Y:S01]  /*80a0*/  MUFU.EX2 R147, R120 ;  /* 0x0000007800937308 */ /* 0x0003e20000000800 */
[----:B--2---:R-:W2:Y:S09]  /*80b0*/  LDSM.16.MT88.4 R104, [R103+0x4000] ;  /* 0x004000006768783b */ /* 0x004eb20000004200 */
[----:B------:R4:W5:Y:S01]  /*80c0*/  MUFU.EX2 R176, R108 ;  /* 0x0000006c00b07308 */ /* 0x0009620000000800 */
[----:B---3--:R-:W-:Y:S01]  /*80d0*/  FADD.FTZ R2, R179, R2 ;  /* 0x00000002b3027221 */ /* 0x008fe20000010000 */
[----:B-1----:R-:W-:Y:S01]  /*80e0*/  LDSM.16.MT88.4 R120, [R140+0x1800] ;  /* 0x001800008c78783b */ /* 0x002fe20000004200 */
[--C-:B----4-:R-:W-:Y:S02]  /*80f0*/  FFMA.FTZ R108, R148, c[0x0][0x2d0], -R141.reuse ;  /* 0x0000b400946c7a23 */ /* 0x110fe4000001088d */
[----:B-----5:R-:W-:Y:S05]  /*8100*/  FADD.FTZ R2, R176, R2 ;  /* 0x00000002b0027221 */ /* 0x020fea0000010000 */
[----:B------:R1:W3:Y:S01]  /*8110*/  MUFU.EX2 R175, R108 ;  /* 0x0000006c00af7308 */ /* 0x0002e20000000800 */
[C---:B--2---:R-:W-:Y:S07]  /*8120*/  HMMA.16816.F32 R92, R136.reuse, R104, R92 ;  /* 0x00000068885c723c */ /* 0x044fee000000185c */
[----:B------:R-:W-:Y:S01]  /*8130*/  FFMA.FTZ R104, R149, c[0x0][0x2d0], -R142 ;  /* 0x0000b40095687a23 */ /* 0x000fe2000001088e */
[----:B------:R-:W-:Y:S03]  /*8140*/  HMMA.16816.F32 R96, R136, R106, R96 ;  /* 0x0000006a8860723c */ /* 0x000fe60000001860 */
[----:B------:R2:W4:Y:S01]  /*8150*/  MUFU.EX2 R174, R104 ;  /* 0x0000006800ae7308 */ /* 0x0005220000000800 */
[----:B------:R-:W-:Y:S01]  /*8160*/  F2FP.PACK_AB R105, R177, R178 ;  /* 0x000000b2b169723e */ /* 0x000fe200000000ff */
[----:B-1----:R-:W1:Y:S01]  /*8170*/  LDSM.16.MT88.4 R108, [R102+0x800] ;  /* 0x00080000666c783b */ /* 0x002e620000004200 */
[C---:B---3--:R-:W-:Y:S01]  /*8180*/  FADD.FTZ R2, R175.reuse, R2 ;  /* 0x00000002af027221 */ /* 0x048fe20000010000 */
[----:B------:R-:W-:Y:S01]  /*8190*/  F2FP.PACK_AB R106, R175, R176 ;  /* 0x000000b0af6a723e */ /* 0x000fe200000000ff */
[----:B--2---:R-:W-:Y:S04]  /*81a0*/  FFMA.FTZ R104, R150, c[0x0][0x2d0], -R142 ;  /* 0x0000b40096687a23 */ /* 0x004fe8000001088e */
[----:B----4-:R-:W-:Y:S01]  /*81b0*/  FADD.FTZ R0, R174, R0 ;  /* 0x00000000ae007221 */ /* 0x010fe20000010000 */
[----:B------:R2:W3:Y:S02]  /*81c0*/  MUFU.EX2 R160, R104 ;  /* 0x0000006800a07308 */ /* 0x0004e40000000800 */
[----:B--2---:R-:W-:Y:S01]  /*81d0*/  F2FP.PACK_AB R104, R179, R180 ;  /* 0x000000b4b368723e */ /* 0x004fe200000000ff */
[C---:B---3--:R-:W-:Y:S01]  /*81e0*/  FADD.FTZ R0, R160.reuse, R0 ;  /* 0x00000000a0007221 */ /* 0x048fe20000010000 */
[----:B------:R-:W-:Y:S07]  /*81f0*/  F2FP.PACK_AB R107, R160, R174 ;  /* 0x000000aea06b723e */ /* 0x000fee00000000ff */
        /* <DEDUP_REMOVED lines=27> */
[C---:B--2---:R-:W-:Y:S07]  /*83b0*/  HMMA.16816.F32 R76, R104.reuse, R112, R76 ;  /* 0x00000070684c723c */ /* 0x044fee000000184c */
[--C-:B------:R-:W-:Y:S01]  /*83c0*/  FFMA.FTZ R112, R151, c[0x0][0x2d0], -R141.reuse ;  /* 0x0000b40097707a23 */ /* 0x100fe2000001088d */
[C---:B------:R-:W-:Y:S01]  /*83d0*/  HMMA.16816.F32 R80, R104.reuse, R114, R80 ;  /* 0x000000726850723c */ /* 0x040fe20000001850 */
[----:B------:R2:W3:Y:S10]  /*83e0*/  MUFU.EX2 R151, R116 ;  /* 0x0000007400977308 */ /* 0x0004f40000000800 */
[----:B------:R4:W5:Y:S01]  /*83f0*/  MUFU.EX2 R156, R112 ;  /* 0x00000070009c7308 */ /* 0x0009620000000800 */
[C---:B-1----:R-:W-:Y:S03]  /*8400*/  HMMA.16816.F32 R84, R104.reuse, R108, R84 ;  /* 0x0000006c6854723c */ /* 0x042fe60000001854 */
[----:B--2---:R-:W-:Y:S02]  /*8410*/  FFMA.FTZ R116, R152, c[0x0][0x2d0], -R142 ;  /* 0x0000b40098747a23 */ /* 0x004fe4000001088e */
[----:B---3--:R-:W-:Y:S04]  /*8420*/  FADD.FTZ R0, R151, R0 ;  /* 0x0000000097007221 */ /* 0x008fe80000010000 */
[----:B------:R1:W2:Y:S01]  /*8430*/  MUFU.EX2 R152, R116 ;  /* 0x0000007400987308 */ /* 0x0002a20000000800 */
[C---:B------:R-:W-:Y:S01]  /*8440*/  HMMA.16816.F32 R88, R104.reuse, R110, R88 ;  /* 0x0000006e6858723c */ /* 0x040fe20000001858 */
[----:B----4-:R-:W3:Y:S02]  /*8450*/  LDSM.16.MT88.4 R112, [R103+0x4800] ;  /* 0x004800006770783b */ /* 0x010ee40000004200 */
[----:B------:R-:W-:Y:S02]  /*8460*/  FFMA.FTZ R108, R157, c[0x0][0x2d0], -R142 ;  /* 0x0000b4009d6c7a23 */ /* 0x000fe4000001088e */
[----:B-----5:R-:W-:Y:S04]  /*8470*/  FADD.FTZ R2, R156, R2 ;  /* 0x000000029c027221 */ /* 0x020fe80000010000 */
[----:B------:R4:W5:Y:S03]  /*8480*/  MUFU.EX2 R150, R108 ;  /* 0x0000006c00967308 */ /* 0x0009660000000800 */
[----:B------:R-:W-:Y:S02]  /*8490*/  FADD.FTZ R2, R153, R2 ;  /* 0x0000000299027221 */ /* 0x000fe40000010000 */
[--C-:B-1----:R-:W-:Y:S02]  /*84a0*/  FFMA.FTZ R116, R159, c[0x0][0x2d0], -R141.reuse ;  /* 0x0000b4009f747a23 */ /* 0x102fe4000001088d */
[----:B--2---:R-:W-:Y:S03]  /*84b0*/  FADD.FTZ R0, R152, R0 ;  /* 0x0000000098007221 */ /* 0x004fe60000010000 */
[----:B------:R1:W2:Y:S01]  /*84c0*/  MUFU.EX2 R154, R116 ;  /* 0x00000074009a7308 */ /* 0x0002a20000000800 */
[----:B----4-:R-:W4:Y:S01]  /*84d0*/  LDSM.16.MT88.4 R108, [R102+0x1000] ;  /* 0x00100000666c783b */ /* 0x010f220000004200 */
[----:B-----5:R-:W-:Y:S01]  /*84e0*/  FADD.FTZ R0, R150, R0 ;  /* 0x0000000096007221 */ /* 0x020fe20000010000 */
[C---:B---3--:R-:W-:Y:S07]  /*84f0*/  HMMA.16816.F32 R92, R104.reuse, R112, R92 ;  /* 0x00000070685c723c */ /* 0x048fee000000185c */
[----:B------:R-:W-:Y:S01]  /*8500*/  FFMA.FTZ R112, R158, c[0x0][0x2d0], -R142 ;  /* 0x0000b4009e707a23 */ /* 0x000fe2000001088e */
[----:B------:R-:W-:Y:S03]  /*8510*/  HMMA.16816.F32 R96, R104, R114, R96 ;  /* 0x000000726860723c */ /* 0x000fe60000001860 */
[----:B------:R3:W5:Y:S01]  /*8520*/  MUFU.EX2 R149, R112 ;  /* 0x0000007000957308 */ /* 0x0007620000000800 */
[--C-:B-1----:R-:W-:Y:S02]  /*8530*/  FFMA.FTZ R116, R155, c[0x0][0x2d0], -R141.reuse ;  /* 0x0000b4009b747a23 */ /* 0x102fe4000001088d */
[----:B--2---:R-:W-:Y:S01]  /*8540*/  FADD.FTZ R2, R154, R2 ;  /* 0x000000029a027221 */ /* 0x004fe20000010000 */
[----:B------:R-:W-:Y:S02]  /*8550*/  F2FP.PACK_AB R104, R153, R156 ;  /* 0x0000009c9968723e */ /* 0x000fe400000000ff */
[----:B------:R-:W-:Y:S04]  /*8560*/  F2FP.PACK_AB R105, R152, R151 ;  /* 0x000000979869723e */ /* 0x000fe800000000ff */
[----:B------:R-:W1:Y:S01]  /*8570*/  MUFU.EX2 R155, R116 ;  /* 0x00000074009b7308 */ /* 0x000e620000000800 */
[----:B---3--:R-:W2:Y:S01]  /*8580*/  LDSM.16.MT88.4 R112, [R140+0x1000] ;  /* 0x001000008c70783b */ /* 0x008ea20000004200 */
[----:B-----5:R-:W-:Y:S02]  /*8590*/  F2FP.PACK_AB R107, R149, R150 ;  /* 0x00000096956b723e */ /* 0x020fe400000000ff */
[----:B-1----:R-:W-:Y:S01]  /*85a0*/  F2FP.PACK_AB R106, R155, R154 ;  /* 0x0000009a9b6a723e */ /* 0x002fe200000000ff */
[--C-:B------:R-:W-:Y:S02]  /*85b0*/  FFMA.FTZ R116, R189, c[0x0][0x2d0], -R141.reuse ;  /* 0x0000b400bd747a23 */ /* 0x100fe4000001088d */
[----:B------:R-:W-:Y:S03]  /*85c0*/  FFMA.FTZ R141, R182, c[0x0][0x2d0], -R141 ;  /* 0x0000b400b68d7a23 */ /* 0x000fe6000001088d */
[----:B------:R1:W3:Y:S01]  /*85d0*/  MUFU.EX2 R144, R116 ;  /* 0x0000007400907308 */ /* 0x0002e20000000800 */
[----:B------:R-:W-:Y:S01]  /*85e0*/  FADD.FTZ R2, R155, R2 ;  /* 0x000000029b027221 */ /* 0x000fe20000010000 */
[C---:B----4-:R-:W-:Y:S08]  /*85f0*/  HMMA.16816.F32 R4, R104.reuse, R108, R4 ;  /* 0x0000006c6804723c */ /* 0x050ff00000001804 */
[C---:B------:R-:W-:Y:S01]  /*8600*/  HMMA.16816.F32 R8, R104.reuse, R110, R8 ;  /* 0x0000006e6808723c */ /* 0x040fe20000001808 */
[----:B------:R-:W4:Y:S01]  /*8610*/  LDSM.16.MT88.4 R108, [R3+0x1000] ;  /* 0x00100000036c783b */ /* 0x000f220000004200 */
[----:B------:R-:W5:Y:S07]  /*8620*/  MUFU.EX2 R148, R141 ;  /* 0x0000008d00947308 */ /* 0x000f6e0000000800 */
[----:B-1----:R-:W-:Y:S01]  /*8630*/  LDSM.16.MT88.4 R116, [R103+0x5000] ;  /* 0x005000006774783b */ /* 0x002fe20000004200 */
[C---:B--2---:R-:W-:Y:S03]  /*8640*/  HMMA.16816.F32 R12, R104.reuse, R112, R12 ;  /* 0x00000070680c723c */ /* 0x044fe6000000180c */
[----:B---3--:R-:W-:Y:S05]  /*8650*/  F2FP.PACK_AB R136, R147, R144 ;  /* 0x000000909388723e */ /* 0x008fea00000000ff */
[C---:B------:R-:W-:Y:S01]  /*8660*/  HMMA.16816.F32 R16, R104.reuse, R114, R16 ;  /* 0x000000726810723c */ /* 0x040fe20000001810 */
[----:B------:R-:W1:Y:S03]  /*8670*/  LDSM.16.MT88.4 R112, [R103+0x1000] ;  /* 0x001000006770783b */ /* 0x000e660000004200 */
[----:B-----5:R-:W-:Y:S04]  /*8680*/  F2FP.PACK_AB R138, R148, R146 ;  /* 0x00000092948a723e */ /* 0x020fe800000000ff */
[C---:B----4-:R-:W-:Y:S08]  /*8690*/  HMMA.16816.F32 R20, R104.reuse, R108, R20 ;  /* 0x0000006c6814723c */ /* 0x050ff00000001814 */
        /* <DEDUP_REMOVED lines=21> */
[--C-:B------:R-:W-:Y:S01]  /*87f0*/  FFMA.FTZ R112, R184, c[0x0][0x2d0], -R142.reuse ;  /* 0x0000b400b8707a23 */ /* 0x100fe2000001088e */
[C---:B------:R-:W-:Y:S03]  /*8800*/  HMMA.16816.F32 R80, R104.reuse, R114, R80 ;  /* 0x000000726850723c */ /* 0x040fe60000001850 */
[----:B------:R1:W-:Y:S05]  /*8810*/  MUFU.EX2 R143, R112 ;  /* 0x00000070008f7308 */ /* 0x0003ea0000000800 */
[C---:B--2---:R-:W-:Y:S08]  /*8820*/  HMMA.16816.F32 R84, R104.reuse, R108, R84 ;  /* 0x0000006c6854723c */ /* 0x044ff00000001854 */
[C---:B------:R-:W-:Y:S04]  /*8830*/  HMMA.16816.F32 R88, R104.reuse, R110, R88 ;  /* 0x0000006e6858723c */ /* 0x040fe80000001858 */
[--C-:B-1----:R-:W-:Y:S04]  /*8840*/  FFMA.FTZ R112, R183, c[0x0][0x2d0], -R142.reuse ;  /* 0x0000b400b7707a23 */ /* 0x102fe8000001088e */
[C---:B------:R-:W-:Y:S01]  /*8850*/  HMMA.16816.F32 R92, R104.reuse, R116, R92 ;  /* 0x00000074685c723c */ /* 0x040fe2000000185c */
[----:B------:R1:W2:Y:S07]  /*8860*/  MUFU.EX2 R145, R112 ;  /* 0x0000007000917308 */ /* 0x0002ae0000000800 */
[----:B------:R-:W-:Y:S04]  /*8870*/  HMMA.16816.F32 R96, R104, R118, R96 ;  /* 0x000000766860723c */ /* 0x000fe80000001860 */
[--C-:B-1----:R-:W-:Y:S01]  /*8880*/  FFMA.FTZ R112, R187, c[0x0][0x2d0], -R142.reuse ;  /* 0x0000b400bb707a23 */ /* 0x102fe2000001088e */
[----:B--2---:R-:W-:Y:S01]  /*8890*/  F2FP.PACK_AB R137, R145, R143 ;  /* 0x0000008f9189723e */ /* 0x004fe200000000ff */
[----:B------:R-:W-:Y:S02]  /*88a0*/  FFMA.FTZ R142, R192, c[0x0][0x2d0], -R142 ;  /* 0x0000b400c08e7a23 */ /* 0x000fe4000001088e */
[----:B------:R1:W-:Y:S10]  /*88b0*/  MUFU.EX2 R141, R112 ;  /* 0x00000070008d7308 */ /* 0x0003f40000000800 */
[----:B------:R-:W2:Y:S01]  /*88c0*/  MUFU.EX2 R142, R142 ;  /* 0x0000008e008e7308 */ /* 0x000ea20000000800 */
[----:B-1----:R-:W1:Y:S01]  /*88d0*/  LDSM.16.MT88.4 R112, [R102+0x1800] ;  /* 0x001800006670783b */ /* 0x002e620000004200 */
[----:B--2---:R-:W-:Y:S07]  /*88e0*/  F2FP.PACK_AB R139, R142, R141 ;  /* 0x0000008d8e8b723e */ /* 0x004fee00000000ff */
        /* <DEDUP_REMOVED lines=9> */
[----:B------:R-:W-:Y:S07]  /*8980*/  LDSM.16.MT88.4 R20, [R140+0x5800] ;  /* 0x005800008c14783b */ /* 0x000fee0000004200 */
        /* <DEDUP_REMOVED lines=8> */
[----:B------:R2:W5:Y:S07]  /*8a10*/  LDSM.16.MT88.4 R8, [R3+0x5800] ;  /* 0x005800000308783b */ /* 0x00056e0000004200 */
[C---:B---3--:R-:W-:Y:S08]  /*8a20*/  HMMA.16816.F32 R52, R136.reuse, R12, R52 ;  /* 0x0000000c8834723c */ /* 0x048ff00000001834 */
[C---:B------:R-:W-:Y:S08]  /*8a30*/  HMMA.16816.F32 R56, R136.reuse, R14, R56 ;  /* 0x0000000e8838723c */ /* 0x040ff00000001838 */
[C---:B----4-:R-:W-:Y:S04]  /*8a40*/  HMMA.16816.F32 R60, R136.reuse, R16, R60 ;  /* 0x00000010883c723c */ /* 0x050fe8000000183c */
[----:B--2---:R-:W-:Y:S02]  /*8a50*/  FADD.FTZ R3, R149, R0 ;  /* 0x0000000095037221 */ /* 0x004fe40000010000 */
[----:B------:R-:W-:Y:S02]  /*8a60*/  FADD.FTZ R0, R144, R2 ;  /* 0x0000000290007221 */ /* 0x000fe40000010000 */
[C---:B------:R-:W-:Y:S04]  /*8a70*/  HMMA.16816.F32 R64, R136.reuse, R18, R64 ;  /* 0x000000128840723c */ /* 0x040fe80000001840 */
[----:B------:R-:W-:Y:S02]  /*8a80*/  FADD.FTZ R3, R143, R3 ;  /* 0x000000038f037221 */ /* 0x000fe40000010000 */
[----:B------:R-:W-:Y:S02]  /*8a90*/  FADD.FTZ R2, R147, R0 ;  /* 0x0000000093027221 */ /* 0x000fe40000010000 */
[C---:B-1----:R-:W-:Y:S04]  /*8aa0*/  HMMA.16816.F32 R68, R136.reuse, R4, R68 ;  /* 0x000000048844723c */ /* 0x042fe80000001844 */
[----:B------:R-:W-:Y:S02]  /*8ab0*/  FADD.FTZ R0, R145, R3 ;  /* 0x0000000391007221 */ /* 0x000fe40000010000 */
[----:B------:R-:W-:Y:S01]  /*8ac0*/  FADD.FTZ R3, R146, R2 ;  /* 0x0000000292037221 */ /* 0x000fe20000010000 */
[----:B------:R-:W-:Y:S01]  /*8ad0*/  IADD3 R2, R199, 0x1, RZ ;  /* 0x00000001c7027810 */ /* 0x000fe20007ffe0ff */
[C---:B------:R-:W-:Y:S01]  /*8ae0*/  HMMA.16816.F32 R72, R136.reuse, R6, R72 ;  /* 0x000000068848723c */ /* 0x040fe20000001848 */
[----:B------:R-:W1:Y:S03]  /*8af0*/  LDSM.16.MT88.4 R4, [R103+0x5800] ;  /* 0x005800006704783b */ /* 0x000e660000004200 */
[----:B------:R-:W-:Y:S01]  /*8b00*/  FADD.FTZ R0, R141, R0 ;  /* 0x000000008d007221 */ /* 0x000fe20000010000 */
[----:B------:R-:W-:Y:S01]  /*8b10*/  SEL R199, R2, RZ, !P1 ;  /* 0x000000ff02c77207 */ /* 0x000fe20004800000 */
[----:B------:R-:W-:Y:S02]  /*8b20*/  FADD.FTZ R203, R148, R3 ;  /* 0x0000000394cb7221 */ /* 0x000fe40000010000 */
[C---:B------:R-:W-:Y:S04]  /*8b30*/  HMMA.16816.F32 R76, R136.reuse, R20, R76 ;  /* 0x00000014884c723c */ /* 0x040fe8000000184c */
[----:B------:R-:W-:Y:S04]  /*8b40*/  FADD.FTZ R204, R142, R0 ;  /* 0x000000008ecc7221 */ /* 0x000fe80000010000 */
[C---:B------:R-:W-:Y:S08]  /*8b50*/  HMMA.16816.F32 R80, R136.reuse, R22, R80 ;  /* 0x000000168850723c */ /* 0x040ff00000001850 */
[C---:B-----5:R-:W-:Y:S08]  /*8b60*/  HMMA.16816.F32 R84, R136.reuse, R8, R84 ;  /* 0x000000088854723c */ /* 0x060ff00000001854 */
[C---:B------:R-:W-:Y:S08]  /*8b70*/  HMMA.16816.F32 R88, R136.reuse, R10, R88 ;  /* 0x0000000a8858723c */ /* 0x040ff00000001858 */
[C---:B-1----:R-:W-:Y:S07]  /*8b80*/  HMMA.16816.F32 R92, R136.reuse, R4, R92 ;  /* 0x00000004885c723c */ /* 0x042fee000000185c */
[----:B------:R-:W-:Y:S01]  /*8b90*/  IADD3 R4, R172, -0x2, RZ ;  /* 0xfffffffeac047810 */ /* 0x000fe20007ffe0ff */
[----:B------:R-:W-:Y:S03]  /*8ba0*/  HMMA.16816.F32 R96, R136, R6, R96 ;  /* 0x000000068860723c */ /* 0x000fe60000001860 */
[----:B------:R-:W-:Y:S11]  /*8bb0*/  ISETP.GE.AND P0, PT, R4, R205, PT ;  /* 0x000000cd0400720c */ /* 0x000ff60003f06270 */
[----:B------:R-:W-:Y:S02]  /*8bc0*/  @!UPT UIADD3 URZ, URZ, URZ, URZ ;  /* 0x0000003f3f3ff290 */ /* 0x000fe4000fffe03f */
[----:B------:R-:W-:-:S05]  /*8bd0*/  @!P0 BRA `(.L_x_2587) ;  /* 0x0000050000008947 */ /* 0x000fca0003800000 */
[----:B------:R-:W-:Y:S01]  /*8be0*/  IADD3 R2, R206, R200, R211 ;  /* 0x000000c8ce027210 */ /* 0x000fe20007ffe0d3 */
[----:B------:R-:W-:Y:S01]  /*8bf0*/  IMAD.MOV.U32 R173, RZ, RZ, RZ ;  /* 0x000000ffffad7224 */ /* 0x000fe200078e00ff */
[----:B------:R-:W-:Y:S01]  /*8c00*/  SHF.R.S32.HI R224, RZ, 0x1f, R201 ;  /* 0x0000001fffe07819 */ /* 0x000fe200000114c9 */
[C---:B------:R-:W-:Y:S01]  /*8c10*/  IMAD.SHL.U32 R18, R201.reuse, 0x2, RZ ;  /* 0x00000002c9127824 */ /* 0x040fe200078e00ff */
[----:B------:R-:W-:Y:S01]  /*8c20*/  IADD3 R2, R2, -0x80, RZ ;  /* 0xffffff8002027810 */ /* 0x000fe20007ffe0ff */
[----:B------:R-:W-:Y:S01]  /*8c30*/  IMAD.SHL.U32 R17, R202, 0x2, RZ ;  /* 0x00000002ca117824 */ /* 0x000fe200078e00ff */
[----:B------:R-:W-:Y:S01]  /*8c40*/  SHF.L.U64.HI R15, R201, 0x1, R224 ;  /* 0x00000001c90f7819 */ /* 0x000fe200000102e0 */
[C---:B------:R-:W-:Y:S01]  /*8c50*/  IMAD.SHL.U32 R16, R193.reuse, 0x2, RZ ;  /* 0x00000002c1107824 */ /* 0x040fe200078e00ff */
[----:B------:R-:W-:Y:S01]  /*8c60*/  SHF.R.S32.HI R225, RZ, 0x1f, R202 ;  /* 0x0000001fffe17819 */ /* 0x000fe200000114ca */
[----:B------:R-:W-:Y:S01]  /*8c70*/  @P3 IMAD.HI.U32 R3, R2, c[0x0][0x2bc], RZ ;  /* 0x0000af0002033a27 */ /* 0x000fe200078e00ff */
[----:B------:R-:W-:Y:S02]  /*8c80*/  SHF.R.S32.HI R224, RZ, 0x1f, R193 ;  /* 0x0000001fffe07819 */ /* 0x000fe400000114c1 */
[----:B------:R-:W-:Y:S01]  /*8c90*/  SHF.L.U64.HI R14, R202, 0x1, R225 ;  /* 0x00000001ca0e7819 */ /* 0x000fe200000102e1 */
[----:B------:R-:W-:Y:S01]  /*8ca0*/  IMAD.MOV.U32 R0, RZ, RZ, R2 ;  /* 0x000000ffff007224 */ /* 0x000fe200078e0002 */
[----:B------:R-:W-:Y:S02]  /*8cb0*/  @P3 SHF.R.U32.HI R0, RZ, c[0x0][0x2c0], R3 ;  /* 0x0000b000ff003a19 */ /* 0x000fe40000011603 */
[----:B------:R-:W-:Y:S02]  /*8cc0*/  SHF.L.U64.HI R13, R193, 0x1, R224 ;  /* 0x00000001c10d7819 */ /* 0x000fe400000102e0 */
        /* <DEDUP_REMOVED lines=22> */
.L_x_2630:
[----:B------:R-:W-:-:S05]  /*8e30*/  BRA.DIV ~URZ, `(.L_x_2589) ;  /* 0x000067127f007947 */ /* 0x000fca000b800000 */
[----:B------:R-:W3:Y:S01]  /*8e40*/  SHFL.IDX PT, R2, R12, RZ, 0x181f ;  /* 0x00181fff0c027589 */ /* 0x000ee200000e0000 */
[----:B------:R-:W-:Y:S01]  /*8e50*/  ISETP.GE.AND P5, PT, R193, c[0x0][0x1d4], PT ;  /* 0x00007500c1007a0c */ /* 0x000fe20003fa6270 */
[----:B------:R-:W-:Y:S01]  /*8e60*/  IMAD R0, R199, 0x6000, R222 ;  /* 0x00006000c7007824 */ /* 0x000fe200078e02de */
[----:B------:R-:W-:Y:S02]  /*8e70*/  ISETP.GE.AND P1, PT, R202, c[0x0][0x1d4], PT ;  /* 0x00007500ca007a0c */ /* 0x000fe40003f26270 */
[C---:B---3--:R-:W-:Y:S02]  /*8e80*/  IADD3 R8, P0, R2.reuse, R16, RZ ;  /* 0x0000001002087210 */ /* 0x048fe40007f1e0ff */
[----:B------:R-:W-:Y:S03]  /*8e90*/  IADD3 R6, P6, R2, R17, RZ ;  /* 0x0000001102067210 */ /* 0x000fe60007fde0ff */
[C---:B--2---:R-:W-:Y:S01]  /*8ea0*/  IMAD.X R9, R4.reuse, 0x1, R13, P0 ;  /* 0x0000000104097824 */ /* 0x044fe200000e060d */
[----:B------:R-:W-:Y:S01]  /*8eb0*/  ISETP.GE.AND P0, PT, R201, c[0x0][0x1d4], PT ;  /* 0x00007500c9007a0c */ /* 0x000fe20003f06270 */
[----:B------:R-:W-:Y:S01]  /*8ec0*/  IMAD.X R7, R4, 0x1, R14, P6 ;  /* 0x0000000104077824 */ /* 0x000fe200030e060e */
[----:B------:R-:W-:Y:S02]  /*8ed0*/  IADD3 R10, P6, R2, R18, RZ ;  /* 0x00000012020a7210 */ /* 0x000fe40007fde0ff */
[----:B------:R-:W-:Y:S01]  /*8ee0*/  @!PT LDS RZ, [RZ] ;  /* 0x00000000fffff984 */ /* 0x000fe20000000800 */
[----:B------:R-:W-:Y:S01]  /*8ef0*/  @!PT LDS RZ, [RZ] ;  /* 0x00000000fffff984 */ /* 0x000fe20000000800 */
[----:B------:R2:W-:Y:S03]  /*8f00*/  LDGSTS.E.BYPASS.LTC128B.128 [R0], [R8.64], !P5 ;  /* 0x0000000008007fae */ /* 0x0005e6000e901d46 */
[----:B------:R-:W-:Y:S01]  /*8f10*/  IMAD.X R11, R4, 0x1, R15, P6 ;  /* 0x00000001040b7824 */ /* 0x000fe200030e060f */
[----:B------:R2:W-:Y:S04]  /*8f20*/  LDGSTS.E.BYPASS.LTC128B.128 [R0+0x2000], [R6.64], !P1 ;  /* 0x0200000006007fae */ /* 0x0005e8000c901d46 */
[----:B------:R3:W4:Y:S04]  /*8f30*/  SHFL.IDX PT, R4, R5, 0x1, 0x181f ;  /* 0x00381f0005047f89 */ /* 0x00072800000e0000 */
[----:B------:R5:W-:Y:S04]  /*8f40*/  LDGSTS.E.BYPASS.LTC128B.128 [R0+0x4000], [R10.64], !P0 ;  /* 0x040000000a007fae */ /* 0x000be8000c101d46 */
[----:B------:R2:W1:Y:S02]  /*8f50*/  SHFL.IDX PT, R2, R12, 0x1, 0x181f ;  /* 0x00381f000c027f89 */ /* 0x00046400000e0000 */
[----:B-1-3--:R-:W-:Y:S02]  /*8f60*/  SEL R5, RZ, 0x10, P0 ;  /* 0x00000010ff057807 */ /* 0x00afe40000000000 */
[----:B-----5:R-:W-:Y:S02]  /*8f70*/  SEL R11, RZ, 0x10, P5 ;  /* 0x00000010ff0b7807 */ /* 0x020fe40002800000 */
[----:B------:R-:W-:Y:S04]  /*8f80*/  SEL R10, RZ, 0x10, P1 ;  /* 0x00000010ff0a7807 */ /* 0x000fe80000800000 */
.L_x_2631:
[----:B--2-4-:R-:W-:Y:S02]  /*8f90*/  IADD3 R3, -R10, 0x10, RZ ;  /* 0x000000100a037810 */ /* 0x014fe40007ffe1ff */
[----:B------:R-:W-:Y:S02]  /*8fa0*/  IADD3 R8, -R11, 0x10, RZ ;  /* 0x000000100b087810 */ /* 0x000fe40007ffe1ff */
[----:B------:R-:W-:Y:S02]  /*8fb0*/  IADD3 R6, -R5, 0x10, RZ ;  /* 0x0000001005067810 */ /* 0x000fe40007ffe1ff */
[----:B------:R-:W-:Y:S02]  /*8fc0*/  LOP3.LUT R7, R3, 0xf, RZ, 0xc0, !PT ;  /* 0x0000000f03077812 */ /* 0x000fe400078ec0ff */
[----:B------:R-:W-:Y:S02]  /*8fd0*/  LOP3.LUT R8, R8, 0xf, RZ, 0xc0, !PT ;  /* 0x0000000f08087812 */ /* 0x000fe400078ec0ff */
[----:B------:R-:W-:Y:S02]  /*8fe0*/  LOP3.LUT R3, R6, 0xf, RZ, 0xc0, !PT ;  /* 0x0000000f06037812 */ /* 0x000fe400078ec0ff */
[-C--:B------:R-:W-:Y:S02]  /*8ff0*/  IADD3 R6, P6, P5, R7, R2.reuse, R17 ;  /* 0x0000000207067210 */ /* 0x080fe40007dde011 */
[----:B------:R-:W-:Y:S02]  /*9000*/  IADD3 R8, P1, P0, R8, R2, R16 ;  /* 0x0000000208087210 */ /* 0x000fe4000783e010 */
[-C--:B------:R-:W-:Y:S02]  /*9010*/  IADD3.X R7, RZ, R4.reuse, R14, P6, P5 ;  /* 0x00000004ff077210 */ /* 0x080fe400037ea40e */
[----:B------:R-:W-:Y:S02]  /*9020*/  ISETP.NE.U32.AND P6, PT, R11, RZ, PT ;  /* 0x000000ff0b00720c */ /* 0x000fe40003fc5070 */
[----:B------:R-:W-:Y:S02]  /*9030*/  IADD3.X R9, RZ, R4, R13, P1, P0 ;  /* 0x00000004ff097210 */ /* 0x000fe40000fe040d */
[----:B------:R-:W-:Y:S02]  /*9040*/  IADD3 R2, P1, P0, R3, R2, R18 ;  /* 0x0000000203027210 */ /* 0x000fe4000783e012 */
[----:B------:R-:W-:Y:S02]  /*9050*/  ISETP.NE.U32.AND P5, PT, R10, RZ, PT ;  /* 0x000000ff0a00720c */ /* 0x000fe40003fa5070 */
[----:B------:R-:W-:Y:S02]  /*9060*/  IADD3.X R3, RZ, R4, R15, P1, P0 ;  /* 0x00000004ff037210 */ /* 0x000fe40000fe040f */
[----:B------:R-:W-:Y:S03]  /*9070*/  ISETP.NE.U32.AND P0, PT, R5, RZ, PT ;  /* 0x000000ff0500720c */ /* 0x000fe60003f05070 */
[----:B------:R-:W-:Y:S01]  /*9080*/  @!PT LDS RZ, [RZ] ;  /* 0x00000000fffff984 */ /* 0x000fe20000000800 */
[----:B------:R-:W-:Y:S01]  /*9090*/  @!PT LDS RZ, [RZ] ;  /* 0x00000000fffff984 */ /* 0x000fe20000000800 */
[----:B------:R-:W-:Y:S01]  /*90a0*/  @!PT LDS RZ, [RZ] ;  /* 0x00000000fffff984 */ /* 0x000fe20000000800 */
[----:B------:R1:W-:Y:S06]  /*90b0*/  LDGSTS.E.BYPASS.LTC128B.128.ZFILL [R0+0x1000], [R8.64], P6 ;  /* 0x0100000008007fae */ /* 0x0003ec000b141d46 */
[----:B------:R1:W-:Y:S04]  /*90c0*/  LDGSTS.E.BYPASS.LTC128B.128.ZFILL [R0+0x3000], [R6.64], P5 ;  /* 0x0300000006007fae */ /* 0x0003e8000a941d46 */
[----:B------:R1:W-:Y:S02]  /*90d0*/  LDGSTS.E.BYPASS.LTC128B.128.ZFILL [R0+0x5000], [R2.64], P0 ;  /* 0x0500000002007fae */ /* 0x0003e40008141d46 */
.L_x_2587:
[----:B------:R-:W-:Y:S05]  /*90e0*/  BSYNC B0 ;  /* 0x0000000000007941 */ /* 0x000fea0003800000 */
.L_x_2586:
[C---:B------:R-:W-:Y:S01]  /*90f0*/  ISETP.GT.AND P0, PT, R172.reuse, R209, PT ;  /* 0x000000d1ac00720c */ /* 0x040fe20003f04270 */
[----:B------:R-:W0:Y:S01]  /*9100*/  LDGDEPBAR ;  /* 0x00000000000079af */ /* 0x000e220000000000 */
[C---:B------:R-:W-:Y:S01]  /*9110*/  ISETP.GE.AND P1, PT, R161.reuse, 0x1, PT ;  /* 0x00000001a100780c */ /* 0x040fe20003f26270 */
[----:B------:R-:W-:Y:S01]  /*9120*/  IMAD.MOV.U32 R103, RZ, RZ, R100 ;  /* 0x000000ffff677224 */ /* 0x000fe200078e0064 */
[----:B------:R-:W-:Y:S01]  /*9130*/  IADD3 R161, R161, 0x1, RZ ;  /* 0x00000001a1a17810 */ /* 0x000fe20007ffe0ff */
[----:B------:R-:W-:Y:S01]  /*9140*/  IMAD.MOV.U32 R102, RZ, RZ, R101 ;  /* 0x000000ffff667224 */ /* 0x000fe200078e0065 */
[----:B------:R-:W-:Y:S02]  /*9150*/  IADD3 R172, R172, -0x1, RZ ;  /* 0xffffffffacac7810 */ /* 0x000fe40007ffe0ff */
[----:B------:R-:W-:Y:S05]  /*9160*/  SEL R161, R161, RZ, !P1 ;  /* 0x000000ffa1a17207 */ /* 0x000fea0004800000 */
[----:B-1----:R-:W-:-:S05]  /*9170*/  @P0 BRA `(.L_x_2590) ;  /* 0xffffc87000000947 */ /* 0x002fca000383ffff */
.L_x_2581:
[----:B------:R-:W-:Y:S01]  /*9180*/  ISETP.GE.AND P0, PT, R172, R205, PT ;  /* 0x000000cdac00720c */ /* 0x000fe20003f06270 */
[----:B------:R-:W-:Y:S01]  /*9190*/  IMAD.MOV.U32 R209, RZ, RZ, 0x1f ;  /* 0x0000001fffd17424 */ /* 0x000fe200078e00ff */
[----:B------:R-:W-:-:S11]  /*91a0*/  MOV R208, 0xffffffff ;  /* 0xffffffff00d07802 */ /* 0x000fd60000000f00 */
[----:B------:R-:W-:Y:S05]  /*91b0*/  @!P0 BRA `(.L_x_2591) ;  /* 0x000032a000008947 */ /* 0x000fea0003800000 */
[----:B------:R-:W-:Y:S02]  /*91c0*/  MOV R102, R100 ;  /* 0x0000006400667202 */ /* 0x000fe40000000f00 */
[----:B------:R-:W-:Y:S02]  /*91d0*/  MOV R0, R101 ;  /* 0x0000006500007202 */ /* 0x000fe40000000f00 */
.L_x_2601:
        /* <DEDUP_REMOVED lines=43> */
.L_x_2632:
        /* <DEDUP_REMOVED lines=22> */
.L_x_2633:
        /* <DEDUP_REMOVED lines=21> */
.L_x_2593:
[----:B------:R-:W-:Y:S05]  /*9740*/  BSYNC B0 ;  /* 0x0000000000007941 */ /* 0x000fea0003800000 */
.L_x_2592:
[----:B------:R-:W0:Y:S01]  /*9750*/  LDGDEPBAR ;  /* 0x00000000000079af */ /* 0x000e220000000000 */
[----:B------:R-:W-:Y:S01]  /*9760*/  WARPSYNC 0xffffffff ;  /* 0xffffffff00007948 */ /* 0x000fe20003800000 */
[C---:B--23--:R-:W-:Y:S03]  /*9770*/  HMMA.16816.F32 R4, R32.reuse, R8, RZ ;  /* 0x000000082004723c */ /* 0x04cfe600000018ff */
[----:B------:R-:W-:Y:S01]  /*9780*/  ISETP.GE.AND P0, PT, R199, 0x1, PT ;  /* 0x00000001c700780c */ /* 0x000fe20003f06270 */
[C---:B------:R-:W-:Y:S01]  /*9790*/  IMAD.IADD R3, R166.reuse, 0x1, R100 ;  /* 0x00000001a6037824 */ /* 0x040fe200078e0264 */
[C---:B------:R-:W-:Y:S01]  /*97a0*/  IADD3 R2, R167.reuse, R100, R166 ;  /* 0x00000064a7027210 */ /* 0x040fe20007ffe0a6 */
[----:B------:R-:W-:Y:S02]  /*97b0*/  IMAD.IADD R103, R166, 0x1, R101 ;  /* 0x00000001a6677824 */ /* 0x000fe400078e0265 */
        /* <DEDUP_REMOVED lines=30> */
[----:B------:R-:W-:Y:S01]  /*99a0*/  IMAD.IADD R152, R167, 0x1, R100 ;  /* 0x00000001a7987824 */ /* 0x000fe200078e0264 */
        /* <DEDUP_REMOVED lines=79> */
[----:B------:R-:W3:Y:S08]  /*9ea0*/  LDSM.16.M88.4 R144, [R152+0x5000] ;  /* 0x005000009890783b */ /* 0x000ef00000000200 */
[----:B------:R-:W4:Y:S01]  /*9eb0*/  LDSM.16.M88.4 R152, [R152+0x5800] ;  /* 0x005800009898783b */ /* 0x000f220000000200 */
        /* <DEDUP_REMOVED lines=29> */
[----:B------:R-:W1:Y:S01]  /*a090*/  MUFU.TANH R140, R4 ;  /* 0x00000004008c7308 */ /* 0x000e620000002400 */
[----:B------:R-:W-:Y:S02]  /*a0a0*/  FMUL.FTZ R6, R6, c[0x0][0x320] ;  /* 0x0000c80006067a20 */ /* 0x000fe40000410000 */
[----:B------:R-:W-:Y:S02]  /*a0b0*/  FMUL.FTZ R5, R5, c[0x0][0x320] ;  /* 0x0000c80005057a20 */ /* 0x000fe40000410000 */
[----:B------:R-:W-:Y:S04]  /*a0c0*/  FMUL.FTZ R7, R7, c[0x0][0x320] ;  /* 0x0000c80007077a20 */ /* 0x000fe80000410000 */
        /* <DEDUP_REMOVED lines=8> */
[----:B------:R-:W-:Y:S02]  /*a150*/  FMUL.FTZ R13, R13, c[0x0][0x320] ;  /* 0x0000c8000d0d7a20 */ /* 0x000fe40000410000 */
[----:B------:R-:W-:Y:S01]  /*a160*/  FMUL.FTZ R15, R15, c[0x0][0x320] ;  /* 0x0000c8000f0f7a20 */ /* 0x000fe20000410000 */
[----:B-1----:R-:W-:Y:S01]  /*a170*/  FMNMX.FTZ R101, R140, R0, !PT ;  /* 0x000000008c657209 */ /* 0x002fe20007810000 */
[----:B------:R-:W-:Y:S02]  /*a180*/  FMUL.FTZ R16, R16, c[0x0][0x320] ;  /* 0x0000c80010107a20 */ /* 0x000fe40000410000 */
[----:B------:R-:W-:Y:S02]  /*a190*/  FMUL.FTZ R18, R18, c[0x0][0x320] ;  /* 0x0000c80012127a20 */ /* 0x000fe40000410000 */
[----:B------:R-:W-:Y:S01]  /*a1a0*/  FMUL.FTZ R17, R17, c[0x0][0x320] ;  /* 0x0000c80011117a20 */ /* 0x000fe20000410000 */
[----:B------:R1:W4:Y:S01]  /*a1b0*/  MUFU.TANH R144, R7 ;  /* 0x0000000700907308 */ /* 0x0003220000002400 */
[----:B------:R-:W-:Y:S01]  /*a1c0*/  FMUL.FTZ R19, R19, c[0x0][0x320] ;  /* 0x0000c80013137a20 */ /* 0x000fe20000410000 */
[----:B--2---:R-:W-:Y:S08]  /*a1d0*/  FMNMX.FTZ R100, R143, R102, !PT ;  /* 0x000000668f647209 */ /* 0x004ff00007810000 */
[----:B------:R-:W2:Y:S01]  /*a1e0*/  MUFU.TANH R141, R8 ;  /* 0x00000008008d7308 */ /* 0x000ea20000002400 */
[----:B---3--:R-:W-:Y:S09]  /*a1f0*/  FMNMX.FTZ R101, R142, R101, !PT ;  /* 0x000000658e657209 */ /* 0x008ff20007810000 */
[----:B------:R-:W3:Y:S01]  /*a200*/  MUFU.TANH R136, R10 ;  /* 0x0000000a00887308 */ /* 0x000ee20000002400 */
[----:B-1----:R-:W1:Y:S01]  /*a210*/  LDSM.16.M88.4 R4, [R2+0x5000] ;  /* 0x005000000204783b */ /* 0x002e620000000200 */
[----:B----4-:R-:W-:Y:S08]  /*a220*/  FMNMX.FTZ R100, R144, R100, !PT ;  /* 0x0000006490647209 */ /* 0x010ff00007810000 */
[----:B------:R-:W4:Y:S01]  /*a230*/  MUFU.TANH R103, R9 ;  /* 0x0000000900677308 */ /* 0x000f220000002400 */
[----:B--2---:R-:W-:Y:S09]  /*a240*/  FMNMX.FTZ R101, R141, R101, !PT ;  /* 0x000000658d657209 */ /* 0x004ff20007810000 */
[----:B------:R2:W5:Y:S01]  /*a250*/  MUFU.TANH R137, R11 ;  /* 0x0000000b00897308 */ /* 0x0005620000002400 */
[----:B---3--:R-:W-:Y:S09]  /*a260*/  FMNMX.FTZ R100, R136, R100, !PT ;  /* 0x0000006488647209 */ /* 0x008ff20007810000 */
[----:B------:R-:W3:Y:S01]  /*a270*/  MUFU.TANH R152, R12 ;  /* 0x0000000c00987308 */ /* 0x000ee20000002400 */
[----:B----4-:R-:W-:Y:S09]  /*a280*/  FMNMX.FTZ R101, R103, R101, !PT ;  /* 0x0000006567657209 */ /* 0x010ff20007810000 */
[----:B------:R-:W4:Y:S01]  /*a290*/  MUFU.TANH R154, R14 ;  /* 0x0000000e009a7308 */ /* 0x000f220000002400 */
[----:B--2---:R2:W2:Y:S01]  /*a2a0*/  LDSM.16.M88.4 R8, [R2+0x5800] ;  /* 0x005800000208783b */ /* 0x0044a20000000200 */
[C---:B-1----:R-:W-:Y:S03]  /*a2b0*/  HMMA.16816.F32 R20, R148.reuse, R4, R20 ;  /* 0x000000049414723c */ /* 0x042fe60000001814 */
[----:B-----5:R-:W-:Y:S05]  /*a2c0*/  FMNMX.FTZ R100, R137, R100, !PT ;  /* 0x0000006489647209 */ /* 0x020fea0007810000 */
[----:B------:R-:W1:Y:S01]  /*a2d0*/  MUFU.TANH R147, R13 ;  /* 0x0000000d00937308 */ /* 0x000e620000002400 */
[C---:B------:R-:W-:Y:S03]  /*a2e0*/  HMMA.16816.F32 R24, R148.reuse, R6, R24 ;  /* 0x000000069418723c */ /* 0x040fe60000001818 */
[----:B---3--:R-:W-:Y:S06]  /*a2f0*/  FMNMX.FTZ R101, R152, R101, !PT ;  /* 0x0000006598657209 */ /* 0x008fec0007810000 */
[----:B------:R-:W3:Y:S03]  /*a300*/  MUFU.TANH R155, R15 ;  /* 0x0000000f009b7308 */ /* 0x000ee60000002400 */
[----:B----4-:R-:W-:Y:S02]  /*a310*/  FMNMX.FTZ R100, R154, R100, !PT ;  /* 0x000000649a647209 */ /* 0x010fe40007810000 */
[----:B--2---:R-:W-:Y:S01]  /*a320*/  IADD3 R2, R199, 0x1, RZ ;  /* 0x00000001c7027810 */ /* 0x004fe20007ffe0ff */
[----:B------:R-:W-:Y:S04]  /*a330*/  FMUL.FTZ R20, R20, c[0x0][0x320] ;  /* 0x0000c80014147a20 */ /* 0x000fe80000410000 */
[----:B------:R-:W2:Y:S01]  /*a340*/  MUFU.TANH R146, R16 ;  /* 0x0000001000927308 */ /* 0x000ea20000002400 */
[----:B------:R-:W-:Y:S01]  /*a350*/  FMUL.FTZ R22, R22, c[0x0][0x320] ;  /* 0x0000c80016167a20 */ /* 0x000fe20000410000 */
[----:B------:R-:W-:Y:S01]  /*a360*/  SEL R199, R2, RZ, !P0 ;  /* 0x000000ff02c77207 */ /* 0x000fe20004000000 */
        /* <DEDUP_REMOVED lines=8> */
[C---:B------:R-:W-:Y:S03]  /*a3f0*/  HMMA.16816.F32 R28, R148.reuse, R8, R28 ;  /* 0x00000008941c723c */ /* 0x040fe6000000181c */
[----:B---3--:R-:W-:Y:S03]  /*a400*/  FMNMX.FTZ R100, R155, R100, !PT ;  /* 0x000000649b647209 */ /* 0x008fe60007810000 */
[----:B------:R-:W3:Y:S02]  /*a410*/  MUFU.TANH R145, R17 ;  /* 0x0000001100917308 */ /* 0x000ee40000002400 */
[----:B------:R-:W-:Y:S04]  /*a420*/  HMMA.16816.F32 R32, R148, R10, R32 ;  /* 0x0000000a9420723c */ /* 0x000fe80000001820 */
[----:B--2---:R-:W-:Y:S04]  /*a430*/  FMNMX.FTZ R101, R146, R101, !PT ;  /* 0x0000006592657209 */ /* 0x004fe80007810000 */
[----:B------:R-:W2:Y:S01]  /*a440*/  MUFU.TANH R156, R19 ;  /* 0x00000013009c7308 */ /* 0x000ea20000002400 */
[----:B-1----:R-:W-:Y:S07]  /*a450*/  FMNMX.FTZ R100, R153, R100, !PT ;  /* 0x0000006499647209 */ /* 0x002fee0007810000 */
[----:B------:R-:W-:Y:S02]  /*a460*/  FMUL.FTZ R28, R28, c[0x0][0x320] ;  /* 0x0000c8001c1c7a20 */ /* 0x000fe40000410000 */
        /* <DEDUP_REMOVED lines=8> */
[----:B------:R-:W-:Y:S02]  /*a4f0*/  FMUL.FTZ R33, R33, c[0x0][0x320] ;  /* 0x0000c80021217a20 */ /* 0x000fe40000410000 */
[----:B------:R-:W-:Y:S01]  /*a500*/  FMUL.FTZ R35, R35, c[0x0][0x320] ;  /* 0x0000c80023237a20 */ /* 0x000fe20000410000 */
[----:B--2---:R-:W-:Y:S06]  /*a510*/  FMNMX.FTZ R100, R156, R100, !PT ;  /* 0x000000649c647209 */ /* 0x004fec0007810000 */
        /* <DEDUP_REMOVED lines=27> */
[----:B---3--:R-:W-:Y:S02]  /*a6d0*/  FMNMX.FTZ R100, R182, R100, !PT ;  /* 0x00000064b6647209 */ /* 0x008fe40007810000 */
[----:B--2---:R-:W-:Y:S02]  /*a6e0*/  FMNMX.FTZ R101, R149, R101, !PT ;  /* 0x0000006595657209 */ /* 0x004fe40007810000 */
[----:B-1----:R-:W-:Y:S01]  /*a6f0*/  FMNMX.FTZ R100, R180, R100, !PT ;  /* 0x00000064b4647209 */ /* 0x002fe20007810000 */
[----:B------:R-:W-:-:S05]  /*a700*/  BRA.DIV ~URZ, `(.L_x_2596) ;  /* 0x000053527f007947 */ /* 0x000fca000b800000 */
[----:B------:R1:W2:Y:S02]  /*a710*/  SHFL.BFLY PT, R2, R101, 0x2, 0x1f ;  /* 0x0c401f0065027f89 */ /* 0x0002a400000e0000 */
.L_x_2634:
[----:B-12---:R-:W-:Y:S01]  /*a720*/  FMNMX.FTZ R101, R101, R2, !PT ;  /* 0x0000000265657209 */ /* 0x006fe20007810000 */
[----:B------:R-:W-:Y:S01]  /*a730*/  SHFL.BFLY PT, R3, R100, 0x2, 0x1f ;  /* 0x0c401f0064037f89 */ /* 0x000fe200000e0000 */
[----:B------:R-:W-:Y:S04]  /*a740*/  DEPBAR.LE SB0, 0x2 ;  /* 0x000080800000791a */ /* 0x000fe80000000000 */
[----:B------:R-:W-:Y:S03]  /*a750*/  BSSY B0, `(.L_x_2597) ;  /* 0x00001c6000007945 */ /* 0x000fe60003800000 */
[----:B------:R-:W1:Y:S08]  /*a760*/  SHFL.BFLY PT, R2, R101, 0x1, 0x1f ;  /* 0x0c201f0065027f89 */ /* 0x000e7000000e0000 */
[----:B------:R-:W-:Y:S01]  /*a770*/  BAR.SYNC.DEFER_BLOCKING 0x0 ;  /* 0x0000000000007b1d */ /* 0x000fe20000010000 */
[----:B-1----:R-:W-:Y:S02]  /*a780*/  FMNMX.FTZ R101, R101, R2, !PT ;  /* 0x0000000265657209 */ /* 0x002fe40007810000 */
[----:B------:R-:W-:Y:S03]  /*a790*/  FMNMX.FTZ R100, R100, R3, !PT ;  /* 0x0000000364647209 */ /* 0x000fe60007810000 */
[C---:B------:R-:W-:Y:S02]  /*a7a0*/  FADD.FTZ R0, -R101.reuse, R0 ;  /* 0x0000000065007221 */ /* 0x040fe40000010100 */
[----:B------:R-:W-:Y:S01]  /*a7b0*/  FMUL.FTZ R148, R101, c[0x0][0x2d0] ;  /* 0x0000b40065947a20 */ /* 0x000fe20000410000 */
[----:B------:R-:W1:Y:S01]  /*a7c0*/  SHFL.BFLY PT, R5, R100, 0x1, 0x1f ;  /* 0x0c201f0064057f89 */ /* 0x000e6200000e0000 */
[----:B------:R-:W-:Y:S02]  /*a7d0*/  FMUL.FTZ R0, R0, c[0x0][0x2d0] ;  /* 0x0000b40000007a20 */ /* 0x000fe40000410000 */
[--C-:B------:R-:W-:Y:S02]  /*a7e0*/  FFMA.FTZ R3, R140, c[0x0][0x2d0], -R148.reuse ;  /* 0x0000b4008c037a23 */ /* 0x100fe40000010894 */
[----:B------:R2:W3:Y:S01]  /*a7f0*/  MUFU.EX2 R2, R0 ;  /* 0x0000000000027308 */ /* 0x0004e20000000800 */
[--C-:B------:R-:W-:Y:S09]  /*a800*/  FFMA.FTZ R4, R142, c[0x0][0x2d0], -R148.reuse ;  /* 0x0000b4008e047a23 */ /* 0x100ff20000010894 */
[----:B------:R4:W-:Y:S01]  /*a810*/  MUFU.EX2 R185, R3 ;  /* 0x0000000300b97308 */ /* 0x0009e20000000800 */
[----:B-1----:R-:W-:Y:S09]  /*a820*/  FMNMX.FTZ R100, R100, R5, !PT ;  /* 0x0000000564647209 */ /* 0x002ff20007810000 */
[----:B------:R1:W-:Y:S01]  /*a830*/  MUFU.EX2 R195, R4 ;  /* 0x0000000400c37308 */ /* 0x0003e20000000800 */
[--C-:B--2---:R-:W-:Y:S02]  /*a840*/  FFMA.FTZ R0, R141, c[0x0][0x2d0], -R148.reuse ;  /* 0x0000b4008d007a23 */ /* 0x104fe40000010894 */
[----:B------:R-:W-:Y:S02]  /*a850*/  FMUL.FTZ R141, R100, c[0x0][0x2d0] ;  /* 0x0000b400648d7a20 */ /* 0x000fe40000410000 */
[C---:B---3--:R-:W-:Y:S05]  /*a860*/  FMUL.FTZ R5, R2.reuse, R105 ;  /* 0x0000006902057220 */ /* 0x048fea0000410000 */
[----:B------:R2:W-:Y:S01]  /*a870*/  MUFU.EX2 R196, R0 ;  /* 0x0000000000c47308 */ /* 0x0005e20000000800 */
[C---:B------:R-:W-:Y:S02]  /*a880*/  FMUL.FTZ R9, R2.reuse, R109 ;  /* 0x0000006d02097220 */ /* 0x040fe40000410000 */
[C---:B------:R-:W-:Y:S02]  /*a890*/  FMUL.FTZ R8, R2.reuse, R108 ;  /* 0x0000006c02087220 */ /* 0x040fe40000410000 */
[--C-:B----4-:R-:W-:Y:S02]  /*a8a0*/  FFMA.FTZ R3, R143, c[0x0][0x2d0], -R141.reuse ;  /* 0x0000b4008f037a23 */ /* 0x110fe4000001088d */
[C---:B------:R-:W-:Y:S02]  /*a8b0*/  FMUL.FTZ R16, R2.reuse, R116 ;  /* 0x0000007402107220 */ /* 0x040fe40000410000 */
[C---:B------:R-:W-:Y:S01]  /*a8c0*/  FMUL.FTZ R17, R2.reuse, R117 ;  /* 0x0000007502117220 */ /* 0x040fe20000410000 */
[----:B------:R3:W-:Y:S01]  /*a8d0*/  MUFU.EX2 R142, R3 ;  /* 0x00000003008e7308 */ /* 0x0007e20000000800 */
[C---:B------:R-:W-:Y:S02]  /*a8e0*/  FMUL.FTZ R24, R2.reuse, R124 ;  /* 0x0000007c02187220 */ /* 0x040fe40000410000 */
[C---:B------:R-:W-:Y:S02]  /*a8f0*/  FMUL.FTZ R25, R2.reuse, R125 ;  /* 0x0000007d02197220 */ /* 0x040fe40000410000 */
[C---:B-1----:R-:W-:Y:S02]  /*a900*/  FMUL.FTZ R4, R2.reuse, R104 ;  /* 0x0000006802047220 */ /* 0x042fe40000410000 */
[C---:B------:R-:W-:Y:S02]  /*a910*/  FMUL.FTZ R32, R2.reuse, R132 ;  /* 0x0000008402207220 */ /* 0x040fe40000410000 */
[C---:B------:R-:W-:Y:S02]  /*a920*/  FMUL.FTZ R33, R2.reuse, R133 ;  /* 0x0000008502217220 */ /* 0x040fe40000410000 */
[C---:B------:R-:W-:Y:S02]  /*a930*/  FMUL.FTZ R36, R2.reuse, R36 ;  /* 0x0000002402247220 */ /* 0x040fe40000410000 */
[C---:B------:R-:W-:Y:S02]  /*a940*/  FMUL.FTZ R37, R2.reuse, R37 ;  /* 0x0000002502257220 */ /* 0x040fe40000410000 */
[----:B--2---:R-:W-:Y:S02]  /*a950*/  FFMA.FTZ R0, R103, c[0x0][0x2d0], -R148 ;  /* 0x0000b40067007a23 */ /* 0x004fe40000010894 */
[C---:B------:R-:W-:Y:S02]  /*a960*/  FMUL.FTZ R40, R2.reuse, R40 ;  /* 0x0000002802287220 */ /* 0x040fe40000410000 */
[----:B------:R-:W1:Y:S01]  /*a970*/  MUFU.EX2 R200, R0 ;  /* 0x0000000000c87308 */ /* 0x000e620000000800 */
[C---:B------:R-:W-:Y:S02]  /*a980*/  FMUL.FTZ R41, R2.reuse, R41 ;  /* 0x0000002902297220 */ /* 0x040fe40000410000 */
[----:B------:R-:W-:Y:S02]  /*a990*/  FMUL.FTZ R44, R2, R44 ;  /* 0x0000002c022c7220 */ /* 0x000fe40000410000 */
[--C-:B---3--:R-:W-:Y:S02]  /*a9a0*/  FFMA.FTZ R3, R144, c[0x0][0x2d0], -R141.reuse ;  /* 0x0000b40090037a23 */ /* 0x108fe4000001088d */
        /* <DEDUP_REMOVED lines=9> */
[----:B------:R-:W-:Y:S01]  /*aa40*/  FMUL.FTZ R61, R2, R61 ;  /* 0x0000003d023d7220 */ /* 0x000fe20000410000 */
[----:B-1----:R-:W-:Y:S01]  /*aa50*/  F2FP.PACK_AB R138, R200, R196 ;  /* 0x000000c4c88a723e */ /* 0x002fe200000000ff */
[----:B------:R-:W-:Y:S01]  /*aa60*/  FADD.FTZ R0, -R100, R102 ;  /* 0x0000006664007221 */ /* 0x000fe20000010100 */
[----:B------:R-:W-:Y:S01]  /*aa70*/  IADD3 R102, R170, R160, RZ ;  /* 0x000000a0aa667210 */ /* 0x000fe20007ffe0ff */
[----:B------:R-:W-:Y:S02]  /*aa80*/  FMUL.FTZ R64, R2, R64 ;  /* 0x0000004002407220 */ /* 0x000fe40000410000 */
[----:B------:R-:W-:Y:S01]  /*aa90*/  FMUL.FTZ R0, R0, c[0x0][0x2d0] ;  /* 0x0000b40000007a20 */ /* 0x000fe20000410000 */
[----:B------:R-:W-:Y:S01]  /*aaa0*/  IADD3 R140, R168, R102, RZ ;  /* 0x00000066a88c7210 */ /* 0x000fe20007ffe0ff */
[----:B------:R-:W1:Y:S01]  /*aab0*/  LDSM.16.MT88.4 R12, [R102] ;  /* 0x00000000660c783b */ /* 0x000e620000004200 */
[----:B------:R-:W-:Y:S02]  /*aac0*/  FMUL.FTZ R65, R2, R65 ;  /* 0x0000004102417220 */ /* 0x000fe40000410000 */
[--C-:B--2---:R-:W-:Y:S01]  /*aad0*/  FFMA.FTZ R3, R136, c[0x0][0x2d0], -R141.reuse ;  /* 0x0000b40088037a23 */ /* 0x104fe2000001088d */
[----:B------:R-:W2:Y:S01]  /*aae0*/  MUFU.EX2 R0, R0 ;  /* 0x0000000000007308 */ /* 0x000ea20000000800 */
[----:B------:R-:W-:Y:S01]  /*aaf0*/  F2FP.PACK_AB R136, R195, R185 ;  /* 0x000000b9c388723e */ /* 0x000fe200000000ff */
[C---:B------:R-:W-:Y:S02]  /*ab00*/  FMUL.FTZ R68, R2.reuse, R68 ;  /* 0x0000004402447220 */ /* 0x040fe40000410000 */
[----:B------:R-:W3:Y:S01]  /*ab10*/  LDSM.16.MT88.4 R20, [R140] ;  /* 0x000000008c14783b */ /* 0x000ee20000004200 */
[C---:B------:R-:W-:Y:S02]  /*ab20*/  FMUL.FTZ R69, R2.reuse, R69 ;  /* 0x0000004502457220 */ /* 0x040fe40000410000 */
[C---:B------:R-:W-:Y:S02]  /*ab30*/  FMUL.FTZ R72, R2.reuse, R72 ;  /* 0x0000004802487220 */ /* 0x040fe40000410000 */
[----:B------:R-:W-:Y:S01]  /*ab40*/  FMUL.FTZ R73, R2, R73 ;  /* 0x0000004902497220 */ /* 0x000fe20000410000 */
[----:B------:R4:W-:Y:S01]  /*ab50*/  MUFU.EX2 R197, R3 ;  /* 0x0000000300c57308 */ /* 0x0009e20000000800 */
[--C-:B------:R-:W-:Y:S02]  /*ab60*/  FFMA.FTZ R108, R152, c[0x0][0x2d0], -R148.reuse ;  /* 0x0000b400986c7a23 */ /* 0x100fe40000010894 */
        /* <DEDUP_REMOVED lines=8> */
[C---:B------:R-:W-:Y:S02]  /*abf0*/  FMUL.FTZ R10, R0.reuse, R110 ;  /* 0x0000006e000a7220 */ /* 0x040fe40000410000 */
[C---:B------:R-:W-:Y:S02]  /*ac00*/  FMUL.FTZ R11, R0.reuse, R111 ;  /* 0x0000006f000b7220 */ /* 0x040fe40000410000 */
[----:B------:R-:W-:Y:S02]  /*ac10*/  FMUL.FTZ R18, R0, R118 ;  /* 0x0000007600127220 */ /* 0x000fe40000410000 */
[--C-:B----4-:R-:W-:Y:S01]  /*ac20*/  FFMA.FTZ R3, R137, c[0x0][0x2d0], -R141.reuse ;  /* 0x0000b40089037a23 */ /* 0x110fe2000001088d */
[----:B------:R-:W-:Y:S01]  /*ac30*/  F2FP.PACK_AB R137, R194, R142 ;  /* 0x0000008ec289723e */ /* 0x000fe200000000ff */
[C---:B------:R-:W-:Y:S02]  /*ac40*/  FMUL.FTZ R19, R0.reuse, R119 ;  /* 0x0000007700137220 */ /* 0x040fe40000410000 */
        /* <DEDUP_REMOVED lines=14> */
[--C-:B------:R-:W-:Y:S01]  /*ad30*/  FFMA.FTZ R117, R158, c[0x0][0x2d0], -R148.reuse ;  /* 0x0000b4009e757a23 */ /* 0x100fe20000010894 */
[----:B------:R-:W-:Y:S01]  /*ad40*/  IADD3 R3, R171, R160, RZ ;  /* 0x000000a0ab037210 */ /* 0x000fe20007ffe0ff */
[--C-:B------:R-:W-:Y:S02]  /*ad50*/  FFMA.FTZ R116, R151, c[0x0][0x2d0], -R148.reuse ;  /* 0x0000b40097747a23 */ /* 0x100fe40000010894 */
[--C-:B------:R-:W-:Y:S01]  /*ad60*/  FFMA.FTZ R118, R150, c[0x0][0x2d0], -R148.reuse ;  /* 0x0000b40096767a23 */ /* 0x100fe20000010894 */
[----:B------:R-:W-:Y:S01]  /*ad70*/  IADD3 R103, R168, R3, RZ ;  /* 0x00000003a8677210 */ /* 0x000fe20007ffe0ff */
[C---:B-1----:R-:W-:Y:S01]  /*ad80*/  HMMA.16816.F32 R4, R136.reuse, R12, R4 ;  /* 0x0000000c8804723c */ /* 0x042fe20000001804 */
[----:B------:R-:W1:Y:S04]  /*ad90*/  LDSM.16.MT88.4 R28, [R3] ;  /* 0x00000000031c783b */ /* 0x000e680000004200 */
[----:B------:R-:W-:Y:S02]  /*ada0*/  FFMA.FTZ R119, R149, c[0x0][0x2d0], -R148 ;  /* 0x0000b40095777a23 */ /* 0x000fe40000010894 */
[C---:B------:R-:W-:Y:S01]  /*adb0*/  FMUL.FTZ R13, R2.reuse, R113 ;  /* 0x00000071020d7220 */ /* 0x040fe20000410000 */
[C---:B------:R-:W-:Y:S01]  /*adc0*/  HMMA.16816.F32 R8, R136.reuse, R14, R8 ;  /* 0x0000000e8808723c */ /* 0x040fe20000001808 */
[----:B------:R-:W2:Y:S03]  /*add0*/  LDSM.16.MT88.4 R104, [R103] ;  /* 0x000000006768783b */ /* 0x000ea60000004200 */
[----:B------:R-:W-:Y:S02]  /*ade0*/  FMUL.FTZ R12, R2, R112 ;  /* 0x00000070020c7220 */ /* 0x000fe40000410000 */
[C---:B------:R-:W-:Y:S02]  /*adf0*/  FMUL.FTZ R54, R0.reuse, R54 ;  /* 0x0000003600367220 */ /* 0x040fe40000410000 */
[C---:B------:R-:W-:Y:S01]  /*ae00*/  FMUL.FTZ R14, R0.reuse, R114 ;  /* 0x00000072000e7220 */ /* 0x040fe20000410000 */
[----:B------:R-:W-:Y:S03]  /*ae10*/  LDSM.16.MT88.4 R124, [R3+0x1800] ;  /* 0x00180000037c783b */ /* 0x000fe60000004200 */
[C---:B------:R-:W-:Y:S02]  /*ae20*/  FMUL.FTZ R15, R0.reuse, R115 ;  /* 0x00000073000f7220 */ /* 0x040fe40000410000 */
[C---:B------:R-:W-:Y:S02]  /*ae30*/  FMUL.FTZ R55, R0.reuse, R55 ;  /* 0x0000003700377220 */ /* 0x040fe40000410000 */
[C---:B------:R-:W-:Y:S01]  /*ae40*/  FMUL.FTZ R58, R0.reuse, R58 ;  /* 0x0000003a003a7220 */ /* 0x040fe20000410000 */
[----:B------:R-:W-:Y:S01]  /*ae50*/  LDSM.16.MT88.4 R132, [R103+0x1800] ;  /* 0x001800006784783b */ /* 0x000fe20000004200 */
[C---:B------:R-:W-:Y:S01]  /*ae60*/  FMUL.FTZ R59, R0.reuse, R59 ;  /* 0x0000003b003b7220 */ /* 0x040fe20000410000 */
[C---:B---3--:R-:W-:Y:S03]  /*ae70*/  HMMA.16816.F32 R12, R136.reuse, R20, R12 ;  /* 0x00000014880c723c */ /* 0x048fe6000000180c */
        /* <DEDUP_REMOVED lines=8> */
[C---:B------:R-:W-:Y:S02]  /*af00*/  FFMA.FTZ R120, R0.reuse, R204, R142 ;  /* 0x000000cc00787223 */ /* 0x040fe4000001008e */
[C---:B------:R-:W-:Y:S02]  /*af10*/  FMUL.FTZ R67, R0.reuse, R67 ;  /* 0x0000004300437220 */ /* 0x040fe40000410000 */
[C---:B------:R-:W-:Y:S01]  /*af20*/  FMUL.FTZ R70, R0.reuse, R70 ;  /* 0x0000004600467220 */ /* 0x040fe20000410000 */
[C---:B-1----:R-:W-:Y:S03]  /*af30*/  HMMA.16816.F32 R20, R136.reuse, R28, R20 ;  /* 0x0000001c8814723c */ /* 0x042fe60000001814 */
[C---:B------:R-:W-:Y:S02]  /*af40*/  FMUL.FTZ R71, R0.reuse, R71 ;  /* 0x0000004700477220 */ /* 0x040fe40000410000 */
[----:B------:R-:W-:Y:S02]  /*af50*/  FMUL.FTZ R74, R0, R74 ;  /* 0x0000004a004a7220 */ /* 0x000fe40000410000 */
[C---:B------:R-:W-:Y:S01]  /*af60*/  FMUL.FTZ R28, R2.reuse, R128 ;  /* 0x00000080021c7220 */ /* 0x040fe20000410000 */
[C---:B------:R-:W-:Y:S01]  /*af70*/  HMMA.16816.F32 R24, R136.reuse, R30, R24 ;  /* 0x0000001e8818723c */ /* 0x040fe20000001818 */
[----:B------:R1:W-:Y:S03]  /*af80*/  MUFU.EX2 R128, R108 ;  /* 0x0000006c00807308 */ /* 0x0003e60000000800 */
        /* <DEDUP_REMOVED lines=10> */
[--C-:B-1----:R-:W-:Y:S01]  /*b030*/  FFMA.FTZ R108, R147, c[0x0][0x2d0], -R148.reuse ;  /* 0x0000b400936c7a23 */ /* 0x102fe20000010894 */
[C---:B------:R-:W-:Y:S01]  /*b040*/  HMMA.16816.F32 R32, R136.reuse, R106, R32 ;  /* 0x0000006a8820723c */ /* 0x040fe20000001820 */
[----:B------:R-:W1:Y:S01]  /*b050*/  LDSM.16.MT88.4 R104, [R102+0x2000] ;  /* 0x002000006668783b */ /* 0x000e620000004200 */
[----:B------:R-:W-:Y:S02]  /*b060*/  MUFU.EX2 R147, R117 ;  /* 0x0000007500937308 */ /* 0x000fe40000000800 */
[----:B------:R-:W-:Y:S02]  /*b070*/  FMUL.FTZ R87, R0, R87 ;  /* 0x0000005700577220 */ /* 0x000fe40000410000 */
[C---:B------:R-:W-:Y:S02]  /*b080*/  FMUL.FTZ R88, R2.reuse, R88 ;  /* 0x0000005802587220 */ /* 0x040fe40000410000 */
[----:B------:R-:W-:Y:S04]  /*b090*/  FMUL.FTZ R89, R2, R89 ;  /* 0x0000005902597220 */ /* 0x000fe80000410000 */
[C---:B------:R-:W-:Y:S01]  /*b0a0*/  FMUL.FTZ R90, R0.reuse, R90 ;  /* 0x0000005a005a7220 */ /* 0x040fe20000410000 */
[----:B------:R2:W-:Y:S01]  /*b0b0*/  MUFU.EX2 R190, R108 ;  /* 0x0000006c00be7308 */ /* 0x0005e20000000800 */
[----:B------:R-:W-:Y:S02]  /*b0c0*/  FMUL.FTZ R91, R0, R91 ;  /* 0x0000005b005b7220 */ /* 0x000fe40000410000 */
[--C-:B------:R-:W-:Y:S02]  /*b0d0*/  FFMA.FTZ R112, R178, c[0x0][0x2d0], -R148.reuse ;  /* 0x0000b400b2707a23 */ /* 0x100fe40000010894 */
[C---:B------:R-:W-:Y:S02]  /*b0e0*/  FMUL.FTZ R92, R2.reuse, R92 ;  /* 0x0000005c025c7220 */ /* 0x040fe40000410000 */
[----:B------:R-:W-:Y:S02]  /*b0f0*/  FMUL.FTZ R93, R2, R93 ;  /* 0x0000005d025d7220 */ /* 0x000fe40000410000 */
[C---:B------:R-:W-:Y:S01]  /*b100*/  FMUL.FTZ R94, R0.reuse, R94 ;  /* 0x0000005e005e7220 */ /* 0x040fe20000410000 */
[----:B------:R3:W-:Y:S01]  /*b110*/  MUFU.EX2 R160, R112 ;  /* 0x0000007000a07308 */ /* 0x0007e20000000800 */
[----:B------:R-:W-:Y:S02]  /*b120*/  FMUL.FTZ R95, R0, R95 ;  /* 0x0000005f005f7220 */ /* 0x000fe40000410000 */
[C---:B------:R-:W-:Y:S02]  /*b130*/  FMUL.FTZ R96, R2.reuse, R96 ;  /* 0x0000006002607220 */ /* 0x040fe40000410000 */
[----:B------:R-:W-:Y:S02]  /*b140*/  FMUL.FTZ R97, R2, R97 ;  /* 0x0000006102617220 */ /* 0x000fe40000410000 */
[C---:B------:R-:W-:Y:S02]  /*b150*/  FMUL.FTZ R98, R0.reuse, R98 ;  /* 0x0000006200627220 */ /* 0x040fe40000410000 */
[----:B------:R-:W-:Y:S02]  /*b160*/  FMUL.FTZ R99, R0, R99 ;  /* 0x0000006300637220 */ /* 0x000fe40000410000 */
[----:B------:R-:W-:Y:S02]  /*b170*/  FFMA.FTZ R0, R184, c[0x0][0x2d0], -R141 ;  /* 0x0000b400b8007a23 */ /* 0x000fe4000001088d */
[----:B------:R-:W-:Y:S02]  /*b180*/  FFMA.FTZ R2, R2, R203, R185 ;  /* 0x000000cb02027223 */ /* 0x000fe400000100b9 */
[--C-:B--2---:R-:W-:Y:S01]  /*b190*/  FFMA.FTZ R108, R146, c[0x0][0x2d0], -R148.reuse ;  /* 0x0000b400926c7a23 */ /* 0x104fe20000010894 */
[----:B------:R2:W-:Y:S01]  /*b1a0*/  MUFU.EX2 R143, R0 ;  /* 0x00000000008f7308 */ /* 0x0005e20000000800 */
[C---:B-1----:R-:W-:Y:S03]  /*b1b0*/  HMMA.16816.F32 R36, R136.reuse, R104, R36 ;  /* 0x000000688824723c */ /* 0x042fe60000001824 */
[--C-:B---3--:R-:W-:Y:S05]  /*b1c0*/  FFMA.FTZ R112, R175, c[0x0][0x2d0], -R148.reuse ;  /* 0x0000b400af707a23 */ /* 0x108fea0000010894 */
[C---:B------:R-:W-:Y:S01]  /*b1d0*/  HMMA.16816.F32 R40, R136.reuse, R106, R40 ;  /* 0x0000006a8828723c */ /* 0x040fe20000001828 */
[----:B------:R-:W1:Y:S01]  /*b1e0*/  LDSM.16.MT88.4 R104, [R140+0x2000] ;  /* 0x002000008c68783b */ /* 0x000e620000004200 */
[----:B------:R-:W-:Y:S10]  /*b1f0*/  MUFU.EX2 R146, R118 ;  /* 0x0000007600927308 */ /* 0x000ff40000000800 */
[----:B------:R3:W-:Y:S01]  /*b200*/  MUFU.EX2 R192, R108 ;  /* 0x0000006c00c07308 */ /* 0x0007e20000000800 */
[--C-:B--2---:R-:W-:Y:S09]  /*b210*/  FFMA.FTZ R0, R183, c[0x0][0x2d0], -R141.reuse ;  /* 0x0000b400b7007a23 */ /* 0x104ff2000001088d */
[----:B------:R2:W-:Y:S01]  /*b220*/  MUFU.EX2 R144, R0 ;  /* 0x0000000000907308 */ /* 0x0005e20000000800 */
[--C-:B---3--:R-:W-:Y:S09]  /*b230*/  FFMA.FTZ R108, R145, c[0x0][0x2d0], -R148.reuse ;  /* 0x0000b400916c7a23 */ /* 0x108ff20000010894 */
[----:B------:R-:W-:Y:S01]  /*b240*/  MUFU.EX2 R145, R119 ;  /* 0x0000007700917308 */ /* 0x000fe20000000800 */
[C---:B-1----:R-:W-:Y:S03]  /*b250*/  HMMA.16816.F32 R44, R136.reuse, R104, R44 ;  /* 0x00000068882c723c */ /* 0x042fe6000000182c */
[--C-:B--2---:R-:W-:Y:S06]  /*b260*/  FFMA.FTZ R0, R182, c[0x0][0x2d0], -R141.reuse ;  /* 0x0000b400b6007a23 */ /* 0x104fec000001088d */
[----:B------:R1:W-:Y:S01]  /*b270*/  MUFU.EX2 R191, R108 ;  /* 0x0000006c00bf7308 */ /* 0x0003e20000000800 */
[C---:B------:R-:W-:Y:S01]  /*b280*/  HMMA.16816.F32 R48, R136.reuse, R106, R48 ;  /* 0x0000006a8830723c */ /* 0x040fe20000001830 */
[----:B------:R-:W2:Y:S08]  /*b290*/  LDSM.16.MT88.4 R104, [R3+0x2000] ;  /* 0x002000000368783b */ /* 0x000eb00000004200 */
[----:B------:R-:W-:Y:S03]  /*b2a0*/  MUFU.EX2 R142, R0 ;  /* 0x00000000008e7308 */ /* 0x000fe60000000800 */
[--C-:B-1----:R-:W-:Y:S07]  /*b2b0*/  FFMA.FTZ R108, R154, c[0x0][0x2d0], -R141.reuse ;  /* 0x0000b4009a6c7a23 */ /* 0x102fee000001088d */
[----:B------:R1:W-:Y:S01]  /*b2c0*/  MUFU.EX2 R189, R108 ;  /* 0x0000006c00bd7308 */ /* 0x0003e20000000800 */
[C---:B--2---:R-:W-:Y:S08]  /*b2d0*/  HMMA.16816.F32 R52, R136.reuse, R104, R52 ;  /* 0x000000688834723c */ /* 0x044ff00000001834 */
[C---:B------:R-:W-:Y:S01]  /*b2e0*/  HMMA.16816.F32 R56, R136.reuse, R106, R56 ;  /* 0x0000006a8838723c */ /* 0x040fe20000001838 */
[----:B------:R-:W2:Y:S03]  /*b2f0*/  LDSM.16.MT88.4 R104, [R103+0x2000] ;  /* 0x002000006768783b */ /* 0x000ea60000004200 */
[--C-:B-1----:R-:W-:Y:S04]  /*b300*/  FFMA.FTZ R108, R155, c[0x0][0x2d0], -R141.reuse ;  /* 0x0000b4009b6c7a23 */ /* 0x102fe8000001088d */
[----:B------:R1:W3:Y:S02]  /*b310*/  MUFU.EX2 R188, R108 ;  /* 0x0000006c00bc7308 */ /* 0x0002e40000000800 */
[----:B-1----:R-:W-:Y:S01]  /*b320*/  LDSM.16.MT88.4 R108, [R102+0x800] ;  /* 0x00080000666c783b */ /* 0x002fe20000004200 */
        /* <DEDUP_REMOVED lines=15> */
[----:B------:R1:W-:Y:S01]  /*b420*/  MUFU.EX2 R186, R104 ;  /* 0x0000006800ba7308 */ /* 0x0003e20000000800 */
[----:B---3--:R-:W-:Y:S03]  /*b430*/  F2FP.PACK_AB R105, R188, R189 ;  /* 0x000000bdbc69723e */ /* 0x008fe600000000ff */
[----:B------:R-:W-:Y:S02]  /*b440*/  F2FP.PACK_AB R106, R191, R192 ;  /* 0x000000c0bf6a723e */ /* 0x000fe400000000ff */
[----:B------:R-:W-:Y:S03]  /*b450*/  F2FP.PACK_AB R138, R145, R146 ;  /* 0x00000092918a723e */ /* 0x000fe600000000ff */
[----:B------:R-:W-:Y:S01]  /*b460*/  F2FP.PACK_AB R137, R144, R143 ;  /* 0x0000008f9089723e */ /* 0x000fe200000000ff */
[--C-:B-1----:R-:W-:Y:S02]  /*b470*/  FFMA.FTZ R104, R156, c[0x0][0x2d0], -R141.reuse ;  /* 0x0000b4009c687a23 */ /* 0x102fe4000001088d */
[----:B------:R1:W-:Y:S10]  /*b480*/  MUFU.EX2 R156, R112 ;  /* 0x00000070009c7308 */ /* 0x0003f40000000800 */
[----:B------:R2:W3:Y:S01]  /*b490*/  MUFU.EX2 R187, R104 ;  /* 0x0000006800bb7308 */ /* 0x0004e20000000800 */
[--C-:B-1----:R-:W-:Y:S09]  /*b4a0*/  FFMA.FTZ R112, R159, c[0x0][0x2d0], -R148.reuse ;  /* 0x0000b4009f707a23 */ /* 0x102ff20000010894 */
[----:B------:R1:W-:Y:S01]  /*b4b0*/  MUFU.EX2 R159, R112 ;  /* 0x00000070009f7308 */ /* 0x0003e20000000800 */
[----:B--2---:R-:W-:Y:S02]  /*b4c0*/  F2FP.PACK_AB R104, R190, R128 ;  /* 0x00000080be68723e */ /* 0x004fe400000000ff */
[----:B---3--:R-:W-:Y:S07]  /*b4d0*/  F2FP.PACK_AB R107, R187, R186 ;  /* 0x000000babb6b723e */ /* 0x008fee00000000ff */
[C---:B------:R-:W-:Y:S08]  /*b4e0*/  HMMA.16816.F32 R4, R104.reuse, R108, R4 ;  /* 0x0000006c6804723c */ /* 0x040ff00000001804 */
[C---:B------:R-:W-:Y:S01]  /*b4f0*/  HMMA.16816.F32 R8, R104.reuse, R110, R8 ;  /* 0x0000006e6808723c */ /* 0x040fe20000001808 */
[----:B------:R-:W2:Y:S03]  /*b500*/  LDSM.16.MT88.4 R108, [R140+0x800] ;  /* 0x000800008c6c783b */ /* 0x000ea60000004200 */
[----:B-1----:R-:W-:Y:S02]  /*b510*/  FFMA.FTZ R112, R157, c[0x0][0x2d0], -R148 ;  /* 0x0000b4009d707a23 */ /* 0x002fe40000010894 */
[----:B------:R1:W3:Y:S10]  /*b520*/  MUFU.EX2 R148, R116 ;  /* 0x0000007400947308 */ /* 0x0002f40000000800 */
[----:B------:R4:W5:Y:S01]  /*b530*/  MUFU.EX2 R157, R112 ;  /* 0x00000070009d7308 */ /* 0x0009620000000800 */
[----:B-1----:R-:W-:Y:S01]  /*b540*/  LDSM.16.MT88.4 R116, [R102+0x1800] ;  /* 0x001800006674783b */ /* 0x002fe20000004200 */
[----:B---3--:R-:W-:Y:S01]  /*b550*/  F2FP.PACK_AB R136, R148, R147 ;  /* 0x000000939488723e */ /* 0x008fe200000000ff */
[--C-:B----4-:R-:W-:Y:S01]  /*b560*/  FFMA.FTZ R112, R179, c[0x0][0x2d0], -R141.reuse ;  /* 0x0000b400b3707a23 */ /* 0x110fe2000001088d */
[C---:B--2---:R-:W-:Y:S06]  /*b570*/  HMMA.16816.F32 R12, R104.reuse, R108, R12 ;  /* 0x0000006c680c723c */ /* 0x044fec000000180c */
[----:B------:R1:W-:Y:S02]  /*b580*/  MUFU.EX2 R154, R112 ;  /* 0x00000070009a7308 */ /* 0x0003e40000000800 */
[C---:B------:R-:W-:Y:S01]  /*b590*/  HMMA.16816.F32 R16, R104.reuse, R110, R16 ;  /* 0x0000006e6810723c */ /* 0x040fe20000001810 */
[----:B------:R-:W2:Y:S03]  /*b5a0*/  LDSM.16.MT88.4 R108, [R3+0x800] ;  /* 0x00080000036c783b */ /* 0x000ea60000004200 */
[--C-:B-1----:R-:W-:Y:S04]  /*b5b0*/  FFMA.FTZ R112, R177, c[0x0][0x2d0], -R141.reuse ;  /* 0x0000b400b1707a23 */ /* 0x102fe8000001088d */
[----:B------:R1:W3:Y:S01]  /*b5c0*/  MUFU.EX2 R155, R112 ;  /* 0x00000070009b7308 */ /* 0x0002e20000000800 */
[C---:B--2---:R-:W-:Y:S01]  /*b5d0*/  HMMA.16816.F32 R20, R104.reuse, R108, R20 ;  /* 0x0000006c6814723c */ /* 0x044fe20000001814 */
[----:B-1----:R-:W-:Y:S07]  /*b5e0*/  LDSM.16.MT88.4 R112, [R140+0x1000] ;  /* 0x001000008c70783b */ /* 0x002fee0000004200 */
        /* <DEDUP_REMOVED lines=30> */
[--C-:B------:R-:W-:Y:S01]  /*b7d0*/  FFMA.FTZ R104, R176, c[0x0][0x2d0], -R141.reuse ;  /* 0x0000b400b0687a23 */ /* 0x100fe2000001088d */
[----:B-----5:R-:W-:Y:S04]  /*b7e0*/  F2FP.PACK_AB R106, R157, R159 ;  /* 0x0000009f9d6a723e */ /* 0x020fe800000000ff */
[----:B---3--:R-:W-:Y:S01]  /*b7f0*/  F2FP.PACK_AB R105, R155, R154 ;  /* 0x0000009a9b69723e */ /* 0x008fe200000000ff */
[----:B------:R2:W3:Y:S01]  /*b800*/  MUFU.EX2 R153, R104 ;  /* 0x0000006800997308 */ /* 0x0004e20000000800 */
[----:B-1----:R-:W1:Y:S01]  /*b810*/  LDSM.16.MT88.4 R108, [R102+0x1000] ;  /* 0x00100000666c783b */ /* 0x002e620000004200 */
[----:B--2---:R-:W-:Y:S02]  /*b820*/  F2FP.PACK_AB R104, R156, R160 ;  /* 0x000000a09c68723e */ /* 0x004fe400000000ff */
[----:B---3--:R-:W-:Y:S07]  /*b830*/  F2FP.PACK_AB R107, R153, R152 ;  /* 0x00000098996b723e */ /* 0x008fee00000000ff */
        /* <DEDUP_REMOVED lines=33> */
[----:B------:R-:W-:Y:S02]  /*ba50*/  FFMA.FTZ R2, R180, c[0x0][0x2d0], -R141 ;  /* 0x0000b400b4027a23 */ /* 0x000fe4000001088d */
[----:B------:R-:W-:Y:S02]  /*ba60*/  FADD.FTZ R109, R194, R120 ;  /* 0x00000078c26d7221 */ /* 0x000fe40000010000 */
[C---:B--2---:R-:W-:Y:S01]  /*ba70*/  HMMA.16816.F32 R92, R104.reuse, R112, R92 ;  /* 0x00000070685c723c */ /* 0x044fe2000000185c */
[----:B------:R-:W1:Y:S01]  /*ba80*/  MUFU.EX2 R141, R2 ;  /* 0x00000002008d7308 */ /* 0x000e620000000800 */
[----:B------:R-:W2:Y:S02]  /*ba90*/  LDSM.16.MT88.4 R120, [R140+0x1800] ;  /* 0x001800008c78783b */ /* 0x000ea40000004200 */
[----:B------:R-:W-:Y:S04]  /*baa0*/  FADD.FTZ R108, R196, R108 ;  /* 0x0000006cc46c7221 */ /* 0x000fe80000010000 */
[----:B------:R-:W-:Y:S04]  /*bab0*/  HMMA.16816.F32 R96, R104, R114, R96 ;  /* 0x000000726860723c */ /* 0x000fe80000001860 */
[----:B------:R-:W-:Y:S04]  /*bac0*/  FADD.FTZ R0, R200, R108 ;  /* 0x0000006cc8007221 */ /* 0x000fe80000010000 */
[----:B------:R-:W-:Y:S04]  /*bad0*/  FADD.FTZ R0, R128, R0 ;  /* 0x0000000080007221 */ /* 0x000fe80000010000 */
[----:B------:R-:W-:Y:S04]  /*bae0*/  FADD.FTZ R0, R190, R0 ;  /* 0x00000000be007221 */ /* 0x000fe80000010000 */
[----:B------:R-:W-:Y:S01]  /*baf0*/  FADD.FTZ R0, R192, R0 ;  /* 0x00000000c0007221 */ /* 0x000fe20000010000 */
[----:B-1----:R-:W-:Y:S01]  /*bb00*/  F2FP.PACK_AB R139, R141, R142 ;  /* 0x0000008e8d8b723e */ /* 0x002fe200000000ff */
[----:B------:R-:W-:Y:S02]  /*bb10*/  FADD.FTZ R2, R197, R109 ;  /* 0x0000006dc5027221 */ /* 0x000fe40000010000 */
[----:B------:R-:W-:Y:S02]  /*bb20*/  FADD.FTZ R0, R191, R0 ;  /* 0x00000000bf007221 */ /* 0x000fe40000010000 */
[----:B------:R-:W-:Y:S02]  /*bb30*/  FADD.FTZ R2, R198, R2 ;  /* 0x00000002c6027221 */ /* 0x000fe40000010000 */
[C---:B------:R-:W-:Y:S01]  /*bb40*/  HMMA.16816.F32 R104, R136.reuse, R116, R4 ;  /* 0x000000748868723c */ /* 0x040fe20000001804 */
[----:B------:R-:W1:Y:S04]  /*bb50*/  LDSM.16.MT88.4 R4, [R102+0x3800] ;  /* 0x003800006604783b */ /* 0x000e680000004200 */
[----:B------:R-:W-:Y:S02]  /*bb60*/  FADD.FTZ R2, R189, R2 ;  /* 0x00000002bd027221 */ /* 0x000fe40000010000 */
[----:B------:R-:W-:Y:S01]  /*bb70*/  FADD.FTZ R0, R160, R0 ;  /* 0x00000000a0007221 */ /* 0x000fe20000010000 */
[C---:B------:R-:W-:Y:S01]  /*bb80*/  HMMA.16816.F32 R108, R136.reuse, R118, R8 ;  /* 0x00000076886c723c */ /* 0x040fe20000001808 */
[----:B------:R-:W3:Y:S03]  /*bb90*/  LDSM.16.MT88.4 R8, [R140+0x3800] ;  /* 0x003800008c08783b */ /* 0x000ee60000004200 */
[----:B------:R-:W-:Y:S02]  /*bba0*/  FADD.FTZ R2, R188, R2 ;  /* 0x00000002bc027221 */ /* 0x000fe40000010000 */
[----:B------:R-:W-:Y:S02]  /*bbb0*/  FADD.FTZ R0, R156, R0 ;  /* 0x000000009c007221 */ /* 0x000fe40000010000 */
[C---:B--2---:R-:W-:Y:S01]  /*bbc0*/  HMMA.16816.F32 R112, R136.reuse, R120, R12 ;  /* 0x000000788870723c */ /* 0x044fe2000000180c */
[----:B------:R-:W2:Y:S03]  /*bbd0*/  LDSM.16.MT88.4 R12, [R3+0x3800] ;  /* 0x00380000030c783b */ /* 0x000ea60000004200 */
[----:B------:R-:W-:Y:S02]  /*bbe0*/  FADD.FTZ R2, R186, R2 ;  /* 0x00000002ba027221 */ /* 0x000fe40000010000 */
[----:B------:R-:W-:Y:S02]  /*bbf0*/  FADD.FTZ R0, R159, R0 ;  /* 0x000000009f007221 */ /* 0x000fe40000010000 */
[C---:B------:R-:W-:Y:S01]  /*bc00*/  HMMA.16816.F32 R116, R136.reuse, R122, R16 ;  /* 0x0000007a8874723c */ /* 0x040fe20000001810 */
[----:B------:R-:W-:Y:S03]  /*bc10*/  LDSM.16.MT88.4 R16, [R140+0x5800] ;  /* 0x005800008c10783b */ /* 0x000fe60000004200 */
[----:B------:R-:W-:Y:S04]  /*bc20*/  FADD.FTZ R2, R187, R2 ;  /* 0x00000002bb027221 */ /* 0x000fe80000010000 */
[C---:B------:R-:W-:Y:S01]  /*bc30*/  HMMA.16816.F32 R120, R136.reuse, R124, R20 ;  /* 0x0000007c8878723c */ /* 0x040fe20000001814 */
[----:B------:R4:W-:Y:S03]  /*bc40*/  LDSM.16.MT88.4 R20, [R3+0x5800] ;  /* 0x005800000314783b */ /* 0x0009e60000004200 */
[----:B------:R-:W-:Y:S04]  /*bc50*/  FADD.FTZ R2, R154, R2 ;  /* 0x000000029a027221 */ /* 0x000fe80000010000 */
[C---:B------:R-:W-:Y:S04]  /*bc60*/  HMMA.16816.F32 R124, R136.reuse, R126, R24 ;  /* 0x0000007e887c723c */ /* 0x040fe80000001818 */
[----:B------:R-:W-:Y:S04]  /*bc70*/  FADD.FTZ R2, R155, R2 ;  /* 0x000000029b027221 */ /* 0x000fe80000010000 */
[C---:B------:R-:W-:Y:S08]  /*bc80*/  HMMA.16816.F32 R128, R136.reuse, R132, R28 ;  /* 0x000000848880723c */ /* 0x040ff0000000181c */
[C---:B------:R-:W-:Y:S04]  /*bc90*/  HMMA.16816.F32 R132, R136.reuse, R134, R32 ;  /* 0x000000868884723c */ /* 0x040fe80000001820 */
[----:B----4-:R-:W-:Y:S02]  /*bca0*/  FADD.FTZ R3, R152, R2 ;  /* 0x0000000298037221 */ /* 0x010fe40000010000 */
[----:B------:R-:W-:Y:S02]  /*bcb0*/  FADD.FTZ R2, R157, R0 ;  /* 0x000000009d027221 */ /* 0x000fe40000010000 */
[C---:B-1----:R-:W-:Y:S04]  /*bcc0*/  HMMA.16816.F32 R36, R136.reuse, R4, R36 ;  /* 0x000000048824723c */ /* 0x042fe80000001824 */
[----:B------:R-:W-:Y:S01]  /*bcd0*/  FADD.FTZ R0, R153, R3 ;  /* 0x0000000399007221 */ /* 0x000fe20000010000 */
[----:B------:R-:W-:Y:S01]  /*bce0*/  IADD3 R3, R172, -0x2, RZ ;  /* 0xfffffffeac037810 */ /* 0x000fe20007ffe0ff */
[----:B------:R-:W-:Y:S02]  /*bcf0*/  FADD.FTZ R2, R147, R2 ;  /* 0x0000000293027221 */ /* 0x000fe40000010000 */
[C---:B------:R-:W-:Y:S01]  /*bd00*/  HMMA.16816.F32 R40, R136.reuse, R6, R40 ;  /* 0x000000068828723c */ /* 0x040fe20000001828 */
[----:B------:R-:W1:Y:S02]  /*bd10*/  LDSM.16.MT88.4 R4, [R103+0x3800] ;  /* 0x003800006704783b */ /* 0x000e640000004200 */
[----:B------:R-:W-:Y:S01]  /*bd20*/  ISETP.GE.AND P0, PT, R3, R205, PT ;  /* 0x000000cd0300720c */ /* 0x000fe20003f06270 */
[----:B------:R-:W-:Y:S02]  /*bd30*/  FADD.FTZ R0, R143, R0 ;  /* 0x000000008f007221 */ /* 0x000fe40000010000 */
[----:B------:R-:W-:Y:S02]  /*bd40*/  FADD.FTZ R2, R148, R2 ;  /* 0x0000000294027221 */ /* 0x000fe40000010000 */
[C---:B---3--:R-:W-:Y:S04]  /*bd50*/  HMMA.16816.F32 R44, R136.reuse, R8, R44 ;  /* 0x00000008882c723c */ /* 0x048fe8000000182c */
[----:B------:R-:W-:Y:S02]  /*bd60*/  FADD.FTZ R0, R144, R0 ;  /* 0x0000000090007221 */ /* 0x000fe40000010000 */
[----:B------:R-:W-:Y:S02]  /*bd70*/  FADD.FTZ R2, R146, R2 ;  /* 0x0000000292027221 */ /* 0x000fe40000010000 */
[C---:B------:R-:W-:Y:S01]  /*bd80*/  HMMA.16816.F32 R48, R136.reuse, R10, R48 ;  /* 0x0000000a8830723c */ /* 0x040fe20000001830 */
[----:B------:R-:W3:Y:S03]  /*bd90*/  LDSM.16.MT88.4 R8, [R102+0x5800] ;  /* 0x005800006608783b */ /* 0x000ee60000004200 */
[----:B------:R-:W-:Y:S02]  /*bda0*/  FADD.FTZ R0, R142, R0 ;  /* 0x000000008e007221 */ /* 0x000fe40000010000 */
[----:B------:R-:W-:Y:S02]  /*bdb0*/  FADD.FTZ R203, R145, R2 ;  /* 0x0000000291cb7221 */ /* 0x000fe40000010000 */
[C---:B--2---:R-:W-:Y:S04]  /*bdc0*/  HMMA.16816.F32 R52, R136.reuse, R12, R52 ;  /* 0x0000000c8834723c */ /* 0x044fe80000001834 */
[----:B------:R-:W-:Y:S04]  /*bdd0*/  FADD.FTZ R204, R141, R0 ;  /* 0x000000008dcc7221 */ /* 0x000fe80000010000 */
[C---:B------:R-:W-:Y:S01]  /*bde0*/  HMMA.16816.F32 R56, R136.reuse, R14, R56 ;  /* 0x0000000e8838723c */ /* 0x040fe20000001838 */
[----:B------:R-:W2:Y:S07]  /*bdf0*/  LDSM.16.MT88.4 R12, [R103+0x5800] ;  /* 0x00580000670c783b */ /* 0x000eae0000004200 */
[C---:B-1----:R-:W-:Y:S08]  /*be00*/  HMMA.16816.F32 R60, R136.reuse, R4, R60 ;  /* 0x00000004883c723c */ /* 0x042ff0000000183c */
[C---:B------:R-:W-:Y:S08]  /*be10*/  HMMA.16816.F32 R64, R136.reuse, R6, R64 ;  /* 0x000000068840723c */ /* 0x040ff00000001840 */
[C---:B---3--:R-:W-:Y:S08]  /*be20*/  HMMA.16816.F32 R68, R136.reuse, R8, R68 ;  /* 0x000000088844723c */ /* 0x048ff00000001844 */
        /* <DEDUP_REMOVED lines=9> */
[----:B------:R-:W-:Y:S01]  /*bec0*/  IMAD R2, R172, 0x40, R211 ;  /* 0x00000040ac027824 */ /* 0x000fe200078e02d3 */
[----:B------:R-:W-:Y:S01]  /*bed0*/  SHF.R.S32.HI R224, RZ, 0x1f, R201 ;  /* 0x0000001fffe07819 */ /* 0x000fe200000114c9 */
[----:B------:R-:W-:Y:S01]  /*bee0*/  IMAD.MOV.U32 R173, RZ, RZ, RZ ;  /* 0x000000ffffad7224 */ /* 0x000fe200078e00ff */
[----:B------:R-:W-:Y:S01]  /*bef0*/  SHF.R.S32.HI R225, RZ, 0x1f, R202 ;  /* 0x0000001fffe17819 */ /* 0x000fe200000114ca */
[C---:B------:R-:W-:Y:S01]  /*bf00*/  IMAD.SHL.U32 R18, R201.reuse, 0x2, RZ ;  /* 0x00000002c9127824 */ /* 0x040fe200078e00ff */
[----:B------:R-:W-:Y:S01]  /*bf10*/  IADD3 R2, R2, -0x80, R206 ;  /* 0xffffff8002027810 */ /* 0x000fe20007ffe0ce */
[----:B------:R-:W-:Y:S01]  /*bf20*/  IMAD.SHL.U32 R17, R202, 0x2, RZ ;  /* 0x00000002ca117824 */ /* 0x000fe200078e00ff */
[----:B------:R-:W-:Y:S01]  /*bf30*/  SHF.L.U64.HI R15, R201, 0x1, R224 ;  /* 0x00000001c90f7819 */ /* 0x000fe200000102e0 */
[C---:B------:R-:W-:Y:S01]  /*bf40*/  IMAD.SHL.U32 R16, R193.reuse, 0x2, RZ ;  /* 0x00000002c1107824 */ /* 0x040fe200078e00ff */
[----:B------:R-:W-:Y:S01]  /*bf50*/  SHF.R.S32.HI R224, RZ, 0x1f, R193 ;  /* 0x0000001fffe07819 */ /* 0x000fe200000114c1 */
[----:B------:R-:W-:Y:S01]  /*bf60*/  @P3 IMAD.HI.U32 R3, R2, c[0x0][0x2bc], RZ ;  /* 0x0000af0002033a27 */ /* 0x000fe200078e00ff */
[----:B------:R-:W-:Y:S02]  /*bf70*/  SHF.L.U64.HI R14, R202, 0x1, R225 ;  /* 0x00000001ca0e7819 */ /* 0x000fe400000102e1 */
[----:B------:R-:W-:Y:S01]  /*bf80*/  SHF.L.U64.HI R13, R193, 0x1, R224 ;  /* 0x00000001c10d7819 */ /* 0x000fe200000102e0 */
        /* <DEDUP_REMOVED lines=24> */
.L_x_2635:
[----:B------:R-:W-:-:S05]  /*c110*/  BRA.DIV ~URZ, `(.L_x_2600) ;  /* 0x00003a127f007947 */ /* 0x000fca000b800000 */
[----:B------:R-:W3:Y:S01]  /*c120*/  SHFL.IDX PT, R2, R12, RZ, 0x181f ;  /* 0x00181fff0c027589 */ /* 0x000ee200000e0000 */
[----:B------:R-:W-:Y:S01]  /*c130*/  ISETP.GE.AND P4, PT, R193, c[0x0][0x1d4], PT ;  /* 0x00007500c1007a0c */ /* 0x000fe20003f86270 */
[----:B------:R-:W-:Y:S01]  /*c140*/  IMAD R0, R199, 0x6000, R222 ;  /* 0x00006000c7007824 */ /* 0x000fe200078e02de */
[----:B------:R-:W-:Y:S02]  /*c150*/  ISETP.GE.AND P1, PT, R202, c[0x0][0x1d4], PT ;  /* 0x00007500ca007a0c */ /* 0x000fe40003f26270 */
[----:B------:R-:W-:Y:S02]  /*c160*/  ISETP.GE.AND P0, PT, R201, c[0x0][0x1d4], PT ;  /* 0x00007500c9007a0c */ /* 0x000fe40003f06270 */
[C---:B---3--:R-:W-:Y:S02]  /*c170*/  IADD3 R8, P5, R2.reuse, R16, RZ ;  /* 0x0000001002087210 */ /* 0x048fe40007fbe0ff */
[----:B------:R-:W-:Y:S03]  /*c180*/  IADD3 R6, P6, R2, R17, RZ ;  /* 0x0000001102067210 */ /* 0x000fe60007fde0ff */
[----:B--2---:R-:W-:Y:S01]  /*c190*/  IMAD.X R9, R4, 0x1, R13, P5 ;  /* 0x0000000104097824 */ /* 0x004fe200028e060d */
[----:B------:R-:W-:Y:S01]  /*c1a0*/  IADD3 R10, P5, R2, R18, RZ ;  /* 0x00000012020a7210 */ /* 0x000fe20007fbe0ff */
[C---:B------:R-:W-:Y:S01]  /*c1b0*/  IMAD.X R7, R4.reuse, 0x1, R14, P6 ;  /* 0x0000000104077824 */ /* 0x040fe200030e060e */
[----:B------:R-:W2:Y:S03]  /*c1c0*/  SHFL.IDX PT, R2, R12, 0x1, 0x181f ;  /* 0x00381f000c027f89 */ /* 0x000ea600000e0000 */
[----:B------:R-:W-:Y:S01]  /*c1d0*/  IMAD.X R11, R4, 0x1, R15, P5 ;  /* 0x00000001040b7824 */ /* 0x000fe200028e060f */
[----:B------:R-:W-:Y:S01]  /*c1e0*/  @!PT LDS RZ, [RZ] ;  /* 0x00000000fffff984 */ /* 0x000fe20000000800 */
[----:B------:R3:W-:Y:S04]  /*c1f0*/  LDGSTS.E.BYPASS.LTC128B.128 [R0], [R8.64], !P4 ;  /* 0x0000000008007fae */ /* 0x0007e8000e101d46 */
[----:B------:R4:W-:Y:S04]  /*c200*/  LDGSTS.E.BYPASS.LTC128B.128 [R0+0x2000], [R6.64], !P1 ;  /* 0x0200000006007fae */ /* 0x0009e8000c901d46 */
[----:B------:R5:W-:Y:S04]  /*c210*/  LDGSTS.E.BYPASS.LTC128B.128 [R0+0x4000], [R10.64], !P0 ;  /* 0x040000000a007fae */ /* 0x000be8000c101d46 */
[----:B------:R1:W2:Y:S01]  /*c220*/  SHFL.IDX PT, R4, R5, 0x1, 0x181f ;  /* 0x00381f0005047f89 */ /* 0x0002a200000e0000 */
[----:B----4-:R-:W-:Y:S02]  /*c230*/  SEL R7, RZ, 0x10, P0 ;  /* 0x00000010ff077807 */ /* 0x010fe40000000000 */
[----:B-1----:R-:W-:Y:S02]  /*c240*/  SEL R5, RZ, 0x10, P4 ;  /* 0x00000010ff057807 */ /* 0x002fe40002000000 */
[----:B-----5:R-:W-:Y:S02]  /*c250*/  SEL R10, RZ, 0x10, P1 ;  /* 0x00000010ff0a7807 */ /* 0x020fe40000800000 */
.L_x_2636:
[----:B--23--:R-:W-:Y:S02]  /*c260*/  IADD3 R8, -R5, 0x10, RZ ;  /* 0x0000001005087810 */ /* 0x00cfe40007ffe1ff */
[----:B------:R-:W-:Y:S02]  /*c270*/  IADD3 R3, -R10, 0x10, RZ ;  /* 0x000000100a037810 */ /* 0x000fe40007ffe1ff */
[----:B------:R-:W-:Y:S02]  /*c280*/  LOP3.LUT R8, R8, 0xf, RZ, 0xc0, !PT ;  /* 0x0000000f08087812 */ /* 0x000fe400078ec0ff */
[----:B------:R-:W-:Y:S02]  /*c290*/  LOP3.LUT R3, R3, 0xf, RZ, 0xc0, !PT ;  /* 0x0000000f03037812 */ /* 0x000fe400078ec0ff */
[----:B------:R-:W-:Y:S02]  /*c2a0*/  IADD3 R9, -R7, 0x10, RZ ;  /* 0x0000001007097810 */ /* 0x000fe40007ffe1ff */
[-C--:B------:R-:W-:Y:S02]  /*c2b0*/  IADD3 R8, P5, P4, R8, R2.reuse, R16 ;  /* 0x0000000208087210 */ /* 0x080fe40007cbe010 */
[----:B------:R-:W-:Y:S02]  /*c2c0*/  ISETP.NE.U32.AND P6, PT, R5, RZ, PT ;  /* 0x000000ff0500720c */ /* 0x000fe40003fc5070 */
[----:B------:R-:W-:Y:S02]  /*c2d0*/  IADD3 R6, P1, P0, R3, R2, R17 ;  /* 0x0000000203067210 */ /* 0x000fe4000783e011 */
[----:B------:R-:W-:Y:S02]  /*c2e0*/  LOP3.LUT R3, R9, 0xf, RZ, 0xc0, !PT ;  /* 0x0000000f09037812 */ /* 0x000fe400078ec0ff */
[-C--:B------:R-:W-:Y:S02]  /*c2f0*/  IADD3.X R9, RZ, R4.reuse, R13, P5, P4 ;  /* 0x00000004ff097210 */ /* 0x080fe40002fe840d */
[----:B------:R-:W-:Y:S02]  /*c300*/  ISETP.NE.U32.AND P5, PT, R10, RZ, PT ;  /* 0x000000ff0a00720c */ /* 0x000fe40003fa5070 */
[----:B------:R-:W-:Y:S02]  /*c310*/  ISETP.NE.U32.AND P4, PT, R7, RZ, PT ;  /* 0x000000ff0700720c */ /* 0x000fe40003f85070 */
[----:B------:R-:W-:Y:S01]  /*c320*/  IADD3.X R7, RZ, R4, R14, P1, P0 ;  /* 0x00000004ff077210 */ /* 0x000fe20000fe040e */
[----:B------:R-:W-:Y:S01]  /*c330*/  @!PT LDS RZ, [RZ] ;  /* 0x00000000fffff984 */ /* 0x000fe20000000800 */
[----:B------:R-:W-:Y:S01]  /*c340*/  @!PT LDS RZ, [RZ] ;  /* 0x00000000fffff984 */ /* 0x000fe20000000800 */
[----:B------:R-:W-:Y:S01]  /*c350*/  @!PT LDS RZ, [RZ] ;  /* 0x00000000fffff984 */ /* 0x000fe20000000800 */
[----:B------:R1:W-:Y:S01]  /*c360*/  LDGSTS.E.BYPASS.LTC128B.128.ZFILL [R0+0x1000], [R8.64], P6 ;  /* 0x0100000008007fae */ /* 0x0003e2000b141d46 */
[----:B------:R-:W-:Y:S04]  /*c370*/  IADD3 R2, P1, P0, R3, R2, R18 ;  /* 0x0000000203027210 */ /* 0x000fe8000783e012 */
[----:B------:R-:W-:Y:S03]  /*c380*/  IADD3.X R3, RZ, R4, R15, P1, P0 ;  /* 0x00000004ff037210 */ /* 0x000fe60000fe040f */
[----:B------:R1:W-:Y:S04]  /*c390*/  LDGSTS.E.BYPASS.LTC128B.128.ZFILL [R0+0x3000], [R6.64], P5 ;  /* 0x0300000006007fae */ /* 0x0003e8000a941d46 */
[----:B------:R1:W-:Y:S02]  /*c3a0*/  LDGSTS.E.BYPASS.LTC128B.128.ZFILL [R0+0x5000], [R2.64], P4 ;  /* 0x0500000002007fae */ /* 0x0003e4000a141d46 */
.L_x_2598:
[----:B------:R-:W-:Y:S05]  /*c3b0*/  BSYNC B0 ;  /* 0x0000000000007941 */ /* 0x000fea0003800000 */
.L_x_2597:
        /* <DEDUP_REMOVED lines=10> */
.L_x_2591:
[----:B------:R-:W-:Y:S05]  /*c460*/  BRA.DIV ~URZ, `(.L_x_2602) ;  /* 0x000039127f007947 */ /* 0x000fea000b800000 */
[----:B------:R1:W2:Y:S02]  /*c470*/  SHFL.BFLY PT, R0, R203, 0x2, 0x1f ;  /* 0x0c401f00cb007f89 */ /* 0x0002a400000e0000 */
.L_x_2637:
[----:B--2---:R-:W-:Y:S01]  /*c480*/  FADD.FTZ R0, R0, R203 ;  /* 0x000000cb00007221 */ /* 0x004fe20000010000 */
[----:B------:R-:W-:Y:S05]  /*c490*/  BRA.DIV ~URZ, `(.L_x_2603) ;  /* 0x000039427f007947 */ /* 0x000fea000b800000 */
[----:B------:R-:W2:Y:S04]  /*c4a0*/  SHFL.BFLY PT, R5, R204, 0x2, 0x1f ;  /* 0x0c401f00cc057f89 */ /* 0x000ea800000e0000 */
[----:B------:R-:W3:Y:S01]  /*c4b0*/  SHFL.BFLY PT, R2, R0, 0x1, 0x1f ;  /* 0x0c201f0000027f89 */ /* 0x000ee200000e0000 */
[----:B--2---:R-:W-:-:S02]  /*c4c0*/  FADD.FTZ R5, R5, R204 ;  /* 0x000000cc05057221 */ /* 0x004fc40000010000 */
[----:B---3--:R-:W-:-:S03]  /*c4d0*/  FADD.FTZ R0, R0, R2 ;  /* 0x0000000200007221 */ /* 0x008fc60000010000 */
[----:B------:R2:W3:Y:S04]  /*c4e0*/  SHFL.BFLY PT, R3, R5, 0x1, 0x1f ;  /* 0x0c201f0005037f89 */ /* 0x0004e800000e0000 */
.L_x_2638:
[----:B------:R-:W-:Y:S01]  /*c4f0*/  FSETP.NE.FTZ.AND P1, PT, R0, RZ, PT ;  /* 0x000000ff0000720b */ /* 0x000fe20003f35000 */
[----:B---3--:R-:W-:Y:S01]  /*c500*/  FADD.FTZ R3, R3, R5 ;  /* 0x0000000503037221 */ /* 0x008fe20000010000 */
[----:B------:R-:W-:Y:S02]  /*c510*/  MOV R2, RZ ;  /* 0x000000ff00027202 */ /* 0x000fe40000000f00 */
[----:B------:R-:W-:Y:S02]  /*c520*/  MOV R17, 0xff800000 ;  /* 0xff80000000117802 */ /* 0x000fe40000000f00 */
[----:B------:R-:W-:Y:S02]  /*c530*/  FSETP.NE.FTZ.AND P0, PT, R3, RZ, PT ;  /* 0x000000ff0300720b */ /* 0x000fe40003f15000 */
[----:B------:R-:W-:-:S05]  /*c540*/  MOV R16, 0xff800000 ;  /* 0xff80000000107802 */ /* 0x000fca0000000f00 */
[----:B------:R-:W3:Y:S01]  /*c550*/  @P1 MUFU.RCP R2, R0 ;  /* 0x0000000000021308 */ /* 0x000ee20000001000 */
[----:B------:R-:W-:-:S07]  /*c560*/  @P1 MOV R6, 0x3f317218 ;  /* 0x3f31721800061802 */ /* 0x000fce0000000f00 */
[----:B------:R4:W5:Y:S01]  /*c570*/  @P1 MUFU.LG2 R4, R0 ;  /* 0x0000000000041308 */ /* 0x0009620000000c00 */
[C---:B---3--:R-:W-:Y:S02]  /*c580*/  FMUL.FTZ R104, R2.reuse, R104 ;  /* 0x0000006802687220 */ /* 0x048fe40000410000 */
[C---:B------:R-:W-:Y:S02]  /*c590*/  FMUL.FTZ R105, R2.reuse, R105 ;  /* 0x0000006902697220 */ /* 0x040fe40000410000 */
[C---:B------:R-:W-:Y:S02]  /*c5a0*/  FMUL.FTZ R108, R2.reuse, R108 ;  /* 0x0000006c026c7220 */ /* 0x040fe40000410000 */
[C---:B------:R-:W-:Y:S01]  /*c5b0*/  FMUL.FTZ R109, R2.reuse, R109 ;  /* 0x0000006d026d7220 */ /* 0x040fe20000410000 */
[----:B----4-:R-:W-:Y:S01]  /*c5c0*/  MOV R0, RZ ;  /* 0x000000ff00007202 */ /* 0x010fe20000000f00 */
[C---:B------:R-:W-:Y:S02]  /*c5d0*/  FMUL.FTZ R112, R2.reuse, R112 ;  /* 0x0000007002707220 */ /* 0x040fe40000410000 */
[----:B------:R-:W-:-:S02]  /*c5e0*/  FMUL.FTZ R113, R2, R113 ;  /* 0x0000007102717220 */ /* 0x000fc40000410000 */
[C---:B------:R-:W-:Y:S01]  /*c5f0*/  FMUL.FTZ R116, R2.reuse, R116 ;  /* 0x0000007402747220 */ /* 0x040fe20000410000 */
[----:B------:R-:W3:Y:S01]  /*c600*/  @P0 MUFU.RCP R0, R3 ;  /* 0x0000000300000308 */ /* 0x000ee20000001000 */
        /* <DEDUP_REMOVED lines=41> */
[----:B------:R4:W1:Y:S01]  /*c8a0*/  @P0 MUFU.LG2 R2, R3 ;  /* 0x0000000300020308 */ /* 0x0008620000000c00 */
[----:B--2--5:R-:W-:Y:S02]  /*c8b0*/  @P1 FMUL.FTZ R5, R4, 0.69314718246459960938 ;  /* 0x3f31721804051820 */ /* 0x024fe40000410000 */
[----:B------:R-:W-:Y:S02]  /*c8c0*/  @P1 FMUL.FTZ R4, R6, c[0x0][0x2d0] ;  /* 0x0000b40006041a20 */ /* 0x000fe40000410000 */
[----:B---3--:R-:W-:Y:S02]  /*c8d0*/  FMUL.FTZ R106, R0, R106 ;  /* 0x0000006a006a7220 */ /* 0x008fe40000410000 */
[----:B------:R-:W-:Y:S01]  /*c8e0*/  @P1 FFMA.FTZ R17, R4, R101, R5 ;  /* 0x0000006504111223 */ /* 0x000fe20000010005 */
[----:B------:R-:W-:Y:S01]  /*c8f0*/  MOV R4, 0x1 ;  /* 0x0000000100047802 */ /* 0x000fe20000000f00 */
[C---:B------:R-:W-:Y:S02]  /*c900*/  FMUL.FTZ R107, R0.reuse, R107 ;  /* 0x0000006b006b7220 */ /* 0x040fe40000410000 */
[----:B------:R-:W-:-:S02]  /*c910*/  FMUL.FTZ R110, R0, R110 ;  /* 0x0000006e006e7220 */ /* 0x000fc40000410000 */
[C---:B------:R-:W-:Y:S02]  /*c920*/  FMUL.FTZ R111, R0.reuse, R111 ;  /* 0x0000006f006f7220 */ /* 0x040fe40000410000 */
[----:B------:R-:W-:Y:S01]  /*c930*/  FMUL.FTZ R114, R0, R114 ;  /* 0x0000007200727220 */ /* 0x000fe20000410000 */
[----:B----4-:R-:W-:Y:S01]  /*c940*/  @P0 MOV R3, 0x3f317218 ;  /* 0x3f31721800030802 */ /* 0x010fe20000000f00 */
[----:B-1----:R-:W-:Y:S02]  /*c950*/  @P0 FMUL.FTZ R2, R2, 0.69314718246459960938 ;  /* 0x3f31721802020820 */ /* 0x002fe40000410000 */
[C---:B------:R-:W-:Y:S02]  /*c960*/  FMUL.FTZ R115, R0.reuse, R115 ;  /* 0x0000007300737220 */ /* 0x040fe40000410000 */
[----:B------:R-:W-:Y:S02]  /*c970*/  @P0 FMUL.FTZ R3, R3, c[0x0][0x2d0] ;  /* 0x0000b40003030a20 */ /* 0x000fe40000410000 */
        /* <DEDUP_REMOVED lines=44> */
.L_x_2556:
        /* <DEDUP_REMOVED lines=8> */
[----:B------:R-:W2:Y:S01]  /*ccc0*/  POPC R2, UR4 ;  /* 0x0000000400027d09 */ /* 0x000ea20008000000 */
[----:B-1----:R-:W-:Y:S01]  /*ccd0*/  ISETP.EQ.U32.AND P0, PT, R3, R4, PT ;  /* 0x000000040300720c */ /* 0x002fe20003f02070 */
[----:B------:R-:W-:-:S12]  /*cce0*/  IMAD.MOV.U32 R4, RZ, RZ, c[0x0][0x580] ;  /* 0x00016000ff047624 */ /* 0x000fd800078e00ff */
[----:B--2---:R1:W2:Y:S04]  /*ccf0*/  @P0 ATOMG.E.ADD.STRONG.GPU PT, R2, [R4.64], R2 ;  /* 0x00000002040209a8 */ /* 0x0042a800081ee1c6 */
[----:B-1----:R-:W1:Y:S04]  /*cd00*/  S2R R4, SR_LTMASK ;  /* 0x0000000000047919 */ /* 0x002e680000003900 */
[----:B--2---:R1:W2:Y:S02]  /*cd10*/  SHFL.IDX PT, R3, R2, R3, 0x1f ;  /* 0x00001f0302037589 */ /* 0x0042a400000e0000 */
[----:B-1----:R-:W-:-:S06]  /*cd20*/  LOP3.LUT R2, R4, UR4, RZ, 0xc0, !PT ;  /* 0x0000000404027c12 */ /* 0x002fcc000f8ec0ff */
[----:B------:R-:W2:Y:S02]  /*cd30*/  POPC R2, R2 ;  /* 0x0000000200027309 */ /* 0x000ea40000000000 */
[----:B--2---:R-:W-:-:S06]  /*cd40*/  IADD3 R240, R3, c[0x0][0xc], R2 ;  /* 0x0000030003f07a10 */ /* 0x004fcc0007ffe002 */
.L_x_2605:
[----:B------:R-:W-:Y:S05]  /*cd50*/  BSYNC B0 ;  /* 0x0000000000007941 */ /* 0x000fea0003800000 */
.L_x_2604:
        /* <DEDUP_REMOVED lines=15> */
[----:B-----5:R-:W-:Y:S05]  /*ce50*/  CALL.REL.NOINC `($__internal_43_$__cuda_sm70_shflsync_idx_p) ;  /* 0x0000314000007944 */ /* 0x020fea0003c00000 */
.L_x_2608:
[----:B------:R-:W2:Y:S01]  /*ce60*/  LDL R6, [R1+0x4] ;  /* 0x0000040001067983 */ /* 0x000ea20000100800 */
[----:B------:R-:W-:Y:S01]  /*ce70*/  IMAD.MOV.U32 R5, RZ, RZ, 0x1 ;  /* 0x00000001ff057424 */ /* 0x000fe200078e00ff */
[----:B------:R-:W-:Y:S01]  /*ce80*/  SHF.R.S32.HI R0, RZ, 0x1f, R234 ;  /* 0x0000001fff007819 */ /* 0x000fe200000114ea */
[----:B------:R-:W-:Y:S01]  /*ce90*/  IMAD.WIDE.U32 R2, R234, c[0x0][0x4d0], RZ ;  /* 0x00013400ea027a25 */ /* 0x000fe200078e00ff */
[----:B------:R-:W3:Y:S02]  /*cea0*/  LDL R20, [R1+0xc] ;  /* 0x00000c0001147983 */ /* 0x000ee40000100800 */
[----:B------:R-:W-:Y:S01]  /*ceb0*/  ISETP.NE.AND P1, PT, R5, c[0x0][0x4e8], PT ;  /* 0x00013a0005007a0c */ /* 0x000fe20003f25270 */
[C---:B------:R-:W-:Y:S02]  /*cec0*/  IMAD R4, R0.reuse, c[0x0][0x4d0], RZ ;  /* 0x0001340000047a24 */ /* 0x040fe400078e02ff */
[----:B------:R-:W-:Y:S01]  /*ced0*/  IMAD R5, R0, c[0x0][0x438], RZ ;  /* 0x00010e0000057a24 */ /* 0x000fe200078e02ff */
[----:B------:R-:W-:Y:S01]  /*cee0*/  SHF.R.S32.HI R0, RZ, 0x1f, R233 ;  /* 0x0000001fff007819 */ /* 0x000fe200000114e9 */
[----:B------:R-:W-:-:S02]  /*cef0*/  IMAD R4, R234, c[0x0][0x4d4], R4 ;  /* 0x00013500ea047a24 */ /* 0x000fc400078e0204 */
[----:B------:R-:W-:Y:S02]  /*cf00*/  IMAD R8, R234, c[0x0][0x43c], R5 ;  /* 0x00010f00ea087a24 */ /* 0x000fe400078e0205 */
[----:B------:R-:W-:Y:S02]  /*cf10*/  IMAD.IADD R3, R3, 0x1, R4 ;  /* 0x0000000103037824 */ /* 0x000fe400078e0204 */
[----:B------:R-:W-:Y:S02]  /*cf20*/  IMAD R9, R0, c[0x0][0x4d8], RZ ;  /* 0x0001360000097a24 */ /* 0x000fe400078e02ff */
[----:B------:R-:W-:Y:S01]  /*cf30*/  IMAD.WIDE.U32 R4, R234, c[0x0][0x438], RZ ;  /* 0x00010e00ea047a25 */ /* 0x000fe200078e00ff */
[----:B------:R-:W1:Y:S03]  /*cf40*/  S2R R21, SR_TID.X ;  /* 0x0000000000157919 */ /* 0x000e660000002100 */
[----:B------:R-:W-:-:S02]  /*cf50*/  IMAD R9, R233, c[0x0][0x4dc], R9 ;  /* 0x00013700e9097a24 */ /* 0x000fc400078e0209 */
[----:B------:R-:W-:Y:S01]  /*cf60*/  IMAD.WIDE.U32 R2, R233, c[0x0][0x4d8], R2 ;  /* 0x00013600e9027a25 */ /* 0x000fe200078e0002 */
[----:B------:R-:W-:-:S03]  /*cf70*/  SHF.R.S32.HI R11, RZ, 0x1f, R236 ;  /* 0x0000001fff0b7819 */ /* 0x000fc600000114ec */
[----:B------:R-:W-:Y:S02]  /*cf80*/  IMAD.IADD R5, R5, 0x1, R8 ;  /* 0x0000000105057824 */ /* 0x000fe400078e0208 */
[----:B------:R-:W-:Y:S02]  /*cf90*/  IMAD.IADD R3, R3, 0x1, R9 ;  /* 0x0000000103037824 */ /* 0x000fe400078e0209 */
[----:B------:R-:W-:-:S04]  /*cfa0*/  IMAD.WIDE.U32 R8, R233, c[0x0][0x440], R4 ;  /* 0x00011000e9087a25 */ /* 0x000fc800078e0004 */
[----:B------:R-:W-:Y:S02]  /*cfb0*/  IMAD R12, R11, c[0x0][0x4e0], RZ ;  /* 0x000138000b0c7a24 */ /* 0x000fe400078e02ff */
[----:B------:R-:W-:-:S04]  /*cfc0*/  IMAD.WIDE.U32 R4, R236, c[0x0][0x4e0], R2 ;  /* 0x00013800ec047a25 */ /* 0x000fc800078e0002 */
[----:B------:R-:W-:Y:S02]  /*cfd0*/  IMAD R12, R236, c[0x0][0x4e4], R12 ;  /* 0x00013900ec0c7a24 */ /* 0x000fe400078e020c */
[----:B------:R-:W-:-:S04]  /*cfe0*/  IMAD R0, R0, c[0x0][0x440], RZ ;  /* 0x0001100000007a24 */ /* 0x000fc800078e02ff */
[----:B------:R-:W-:Y:S01]  /*cff0*/  IMAD R15, R233, c[0x0][0x444], R0 ;  /* 0x00011100e90f7a24 */ /* 0x000fe200078e0200 */
[----:B-1----:R-:W-:Y:S01]  /*d000*/  SHF.R.S32.HI R19, RZ, 0x1f, R21 ;  /* 0x0000001fff137819 */ /* 0x002fe20000011415 */
[----:B------:R-:W-:Y:S02]  /*d010*/  IMAD R11, R11, c[0x0][0x448], RZ ;  /* 0x000112000b0b7a24 */ /* 0x000fe400078e02ff */
[----:B------:R-:W-:Y:S01]  /*d020*/  IMAD.IADD R3, R9, 0x1, R15 ;  /* 0x0000000109037824 */ /* 0x000fe200078e020f */
[----:B------:R-:W-:Y:S01]  /*d030*/  LEA.HI R19, R19, R21, RZ, 0x5 ;  /* 0x0000001513137211 */ /* 0x000fe200078f28ff */
[----:B------:R-:W-:-:S03]  /*d040*/  IMAD R11, R236, c[0x0][0x44c], R11 ;  /* 0x00011300ec0b7a24 */ /* 0x000fc600078e020b */
        /* <DEDUP_REMOVED lines=25> */
[----:B------:R-:W-:Y:S02]  /*d1e0*/  SHF.R.S32.HI R28, RZ, 0x1f, R28 ;  /* 0x0000001fff1c7819 */ /* 0x000fe4000001141c */
[----:B------:R-:W-:-:S02]  /*d1f0*/  IADD3 R29, R223, 0x50, RZ ;  /* 0x00000050df1d7810 */ /* 0x000fc40007ffe0ff */
[----:B------:R-:W-:Y:S02]  /*d200*/  SHF.R.S32.HI R30, RZ, 0x1f, R30 ;  /* 0x0000001fff1e7819 */ /* 0x000fe4000001141e */
[C---:B------:R-:W-:Y:S02]  /*d210*/  IADD3 R31, R223.reuse, 0x48, RZ ;  /* 0x00000048df1f7810 */ /* 0x040fe40007ffe0ff */
        /* <DEDUP_REMOVED lines=16> */
[----:B------:R-:W-:Y:S01]  /*d320*/  SHF.R.S32.HI R144, RZ, 0x1f, R144 ;  /* 0x0000001fff907819 */ /* 0x000fe20000011490 */
[----:B--2---:R-:W-:-:S04]  /*d330*/  IMAD.IADD R7, R6, 0x1, R238 ;  /* 0x0000000106077824 */ /* 0x004fc800078e02ee */
[----:B------:R-:W-:-:S04]  /*d340*/  @P1 IMAD.HI.U32 R10, R7, c[0x0][0x4ec], RZ ;  /* 0x00013b00070a1a27 */ /* 0x000fc800078e00ff */
[----:B------:R-:W-:Y:S01]  /*d350*/  IMAD.MOV.U32 R6, RZ, RZ, R7 ;  /* 0x000000ffff067224 */ /* 0x000fe200078e0007 */
[----:B------:R-:W-:-:S05]  /*d360*/  @P1 SHF.R.U32.HI R6, RZ, c[0x0][0x4f0], R10 ;  /* 0x00013c00ff061a19 */ /* 0x000fca000001160a */
[----:B------:R-:W-:-:S04]  /*d370*/  IMAD.MOV R10, RZ, RZ, -R6 ;  /* 0x000000ffff0a7224 */ /* 0x000fc800078e0a06 */
[----:B------:R-:W-:Y:S01]  /*d380*/  IMAD R10, R10, c[0x0][0x4e8], R7 ;  /* 0x00013a000a0a7a24 */ /* 0x000fe200078e0207 */
[----:B------:R-:W-:Y:S02]  /*d390*/  SHF.R.S32.HI R13, RZ, 0x1f, R6 ;  /* 0x0000001fff0d7819 */ /* 0x000fe40000011406 */
[----:B------:R-:W-:Y:S02]  /*d3a0*/  IADD3 R4, P0, R6, R4, RZ ;  /* 0x0000000406047210 */ /* 0x000fe40007f1e0ff */
[----:B------:R-:W-:Y:S01]  /*d3b0*/  SHF.R.S32.HI R14, RZ, 0x1f, R10 ;  /* 0x0000001fff0e7819 */ /* 0x000fe2000001140a */
[----:B------:R-:W-:Y:S01]  /*d3c0*/  @P1 IMAD.HI.U32 R2, R7, c[0x0][0x4ec], RZ ;  /* 0x00013b0007021a27 */ /* 0x000fe200078e00ff */
[----:B------:R-:W-:-:S03]  /*d3d0*/  IADD3.X R5, R13, R5, R12, P0, !PT ;  /* 0x000000050d057210 */ /* 0x000fc600007fe40c */
[----:B------:R-:W-:Y:S02]  /*d3e0*/  IMAD R6, R14, c[0x0][0x4c8], RZ ;  /* 0x000132000e067a24 */ /* 0x000fe400078e02ff */
[----:B------:R-:W-:Y:S01]  /*d3f0*/  IMAD.MOV.U32 R0, RZ, RZ, R7 ;  /* 0x000000ffff007224 */ /* 0x000fe200078e0007 */
[----:B------:R-:W-:Y:S01]  /*d400*/  @P1 SHF.R.U32.HI R0, RZ, c[0x0][0x4f0], R2 ;  /* 0x00013c00ff001a19 */ /* 0x000fe20000011602 */
[C---:B------:R-:W-:Y:S02]  /*d410*/  IMAD R6, R10.reuse, c[0x0][0x4cc], R6 ;  /* 0x000133000a067a24 */ /* 0x040fe400078e0206 */
[----:B------:R-:W-:Y:S01]  /*d420*/  IMAD.WIDE.U32 R4, R10, c[0x0][0x4c8], R4 ;  /* 0x000132000a047a25 */ /* 0x000fe200078e0004 */
[----:B------:R-:W-:-:S03]  /*d430*/  SHF.R.S32.HI R10, RZ, 0x1f, R0 ;  /* 0x0000001fff0a7819 */ /* 0x000fc60000011400 */
[----:B------:R-:W-:Y:S02]  /*d440*/  IMAD.MOV.U32 R2, RZ, RZ, R8 ;  /* 0x000000ffff027224 */ /* 0x000fe400078e0008 */
[----:B------:R-:W-:Y:S02]  /*d450*/  IMAD.MOV R8, RZ, RZ, -R0 ;  /* 0x000000ffff087224 */ /* 0x000fe400078e0a00 */
[----:B------:R-:W-:Y:S01]  /*d460*/  IMAD.IADD R9, R5, 0x1, R6 ;  /* 0x0000000105097824 */ /* 0x000fe200078e0206 */
[----:B------:R-:W-:Y:S01]  /*d470*/  LEA R6, P0, R4, c[0x0][0x4a8], 0x2 ;  /* 0x00012a0004067a11 */ /* 0x000fe200078010ff */
[----:B------:R-:W-:-:S04]  /*d480*/  IMAD.WIDE.U32 R2, R236, c[0x0][0x448], R2 ;  /* 0x00011200ec027a25 */ /* 0x000fc800078e0002 */
[----:B------:R-:W-:Y:S01]  /*d490*/  IMAD R8, R8, c[0x0][0x4e8], R7 ;  /* 0x00013a0008087a24 */ /* 0x000fe200078e0207 */
[----:B------:R-:W-:Y:S01]  /*d4a0*/  LEA.HI.X R7, R4, c[0x0][0x4ac], R9, 0x2, P0 ;  /* 0x00012b0004077a11 */ /* 0x000fe200000f1409 */
[----:B------:R-:W-:Y:S02]  /*d4b0*/  IMAD R5, R10, c[0x0][0x430], RZ ;  /* 0x00010c000a057a24 */ /* 0x000fe400078e02ff */
[----:B------:R-:W-:Y:S01]  /*d4c0*/  IMAD.IADD R3, R3, 0x1, R11 ;  /* 0x0000000103037824 */ /* 0x000fe200078e020b */
[----:B------:R-:W-:Y:S01]  /*d4d0*/  SHFL.IDX PT, R4, R6, RZ, 0x1c1f ;  /* 0x001c1fff06047589 */ /* 0x000fe200000e0000 */
[C---:B------:R-:W-:Y:S01]  /*d4e0*/  IMAD R10, R0.reuse, c[0x0][0x434], R5 ;  /* 0x00010d00000a7a24 */ /* 0x040fe200078e0205 */
[----:B------:R-:W-:Y:S02]  /*d4f0*/  SHF.R.S32.HI R9, RZ, 0x1f, R8 ;  /* 0x0000001fff097819 */ /* 0x000fe40000011408 */
[----:B------:R-:W1:Y:S01]  /*d500*/  SHFL.IDX PT, R5, R7, RZ, 0x1c1f ;  /* 0x001c1fff07057589 */ /* 0x000e6200000e0000 */
[----:B------:R-:W-:-:S03]  /*d510*/  IMAD.WIDE.U32 R2, R0, c[0x0][0x430], R2 ;  /* 0x00010c0000027a25 */ /* 0x000fc600078e0002 */
[----:B------:R-:W-:Y:S01]  /*d520*/  SHFL.IDX PT, R6, R6, 0x1, 0x1c1f ;  /* 0x003c1f0006067f89 */ /* 0x000fe200000e0000 */
[----:B---3--:R-:W-:-:S03]  /*d530*/  IMAD.IADD R0, R20, 0x1, R238 ;  /* 0x0000000114007824 */ /* 0x008fc600078e02ee */
[----:B------:R-:W2:Y:S01]  /*d540*/  SHFL.IDX PT, R7, R7, 0x1, 0x1c1f ;  /* 0x003c1f0007077f89 */ /* 0x000ea200000e0000 */
        /* <DEDUP_REMOVED lines=11> */
[----:B--2---:R1:W-:Y:S01]  /*d600*/  @!P1 ST.E [R6.64], R16 ;  /* 0x0000001006009985 */ /* 0x0043e2000c101906 */
[----:B------:R-:W-:Y:S02]  /*d610*/  ISETP.GE.AND P1, PT, R0, UR4, PT ;  /* 0x0000000400007c0c */ /* 0x000fe4000bf26270 */
[----:B------:R-:W-:Y:S02]  /*d620*/  LEA.HI.X R10, R2, c[0x0][0x404], R3, 0x2, P0 ;  /* 0x00010100020a7a11 */ /* 0x000fe400000f1403 */
[----:B------:R1:W2:Y:S01]  /*d630*/  SHFL.IDX PT, R2, R11, RZ, 0x1c1f ;  /* 0x001c1fff0b027589 */ /* 0x0002a200000e0000 */
[----:B------:R-:W-:-:S03]  /*d640*/  ISETP.GE.AND P0, PT, R9, UR4, PT ;  /* 0x0000000409007c0c */ /* 0x000fc6000bf06270 */
[----:B------:R1:W3:Y:S01]  /*d650*/  SHFL.IDX PT, R3, R10, RZ, 0x1c1f ;  /* 0x001c1fff0a037589 */ /* 0x0002e200000e0000 */
[----:B------:R-:W-:Y:S02]  /*d660*/  SHF.R.S32.HI R12, RZ, 0x1f, R241 ;  /* 0x0000001fff0c7819 */ /* 0x000fe400000114f1 */
        /* <DEDUP_REMOVED lines=9> */
[----:B-123--:R-:W-:Y:S02]  /*d700*/  @!P5 IMAD.WIDE R6, R223, 0x4, R2 ;  /* 0x00000004df06d825 */ /* 0x00efe400078e0202 */
        /* <DEDUP_REMOVED lines=8> */
[----:B--2---:R-:W-:-:S03]  /*d790*/  @!P2 LEA R4, P3, R139, R2, 0x2 ;  /* 0x000000028b04a211 */ /* 0x004fc600078610ff */
        /* <DEDUP_REMOVED lines=60> */
[----:B-1----:R-:W-:-:S04]  /*db60*/  @!P3 LEA R6, P4, R246, R2, 0x2 ;  /* 0x00000002f606b211 */ /* 0x002fc800078810ff */
[-C--:B------:R-:W-:Y:S02]  /*db70*/  @!P3 LEA.HI.X R7, R246, R3.reuse, R20, 0x2, P4 ;  /* 0x00000003f607b211 */ /* 0x080fe400020f1414 */
[-C--:B--2---:R-:W-:Y:S02]  /*db80*/  @!P2 LEA R4, P1, R245, R2.reuse, 0x2 ;  /* 0x00000002f504a211 */ /* 0x084fe400078210ff */
        /* <DEDUP_REMOVED lines=11> */
[----:B--2---:R-:W-:-:S03]  /*dc40*/  @!P3 LEA R4, P1, R242, R2, 0x2 ;  /* 0x00000002f204b211 */ /* 0x004fc600078210ff */
[----:B------:R3:W-:Y:S01]  /*dc50*/  @!P4 ST.E.64 [R6.64], R88 ;  /* 0x000000580600c985 */ /* 0x0007e2000c101b06 */
[----:B------:R-:W-:Y:S02]  /*dc60*/  @!P3 LEA.HI.X R5, R242, R3, R13, 0x2, P1 ;  /* 0x00000003f205b211 */ /* 0x000fe400008f140d */
[----:B------:R-:W-:-:S03]  /*dc70*/  @!P2 LEA R2, P1, R241, R2, 0x2 ;  /* 0x00000002f102a211 */ /* 0x000fc600078210ff */
[----:B------:R3:W-:Y:S01]  /*dc80*/  @!P3 ST.E.64 [R4.64], R92 ;  /* 0x0000005c0400b985 */ /* 0x0007e2000c101b06 */
[----:B------:R-:W-:-:S05]  /*dc90*/  @!P2 LEA.HI.X R3, R241, R3, R12, 0x2, P1 ;  /* 0x00000003f103a211 */ /* 0x000fca00008f140c */
[----:B------:R3:W-:Y:S04]  /*dca0*/  @!P2 ST.E.64 [R2.64], R96 ;  /* 0x000000600200a985 */ /* 0x0007e8000c101b06 */
.L_x_2610:
[----:B------:R-:W-:Y:S05]  /*dcb0*/  BSYNC B0 ;  /* 0x0000000000007941 */ /* 0x000fea0003800000 */
.L_x_2609:
[----:B---3--:R3:W4:Y:S04]  /*dcc0*/  SHFL.IDX PT, R3, R10, 0x1, 0x1c1f ;  /* 0x003c1f000a037f89 */ /* 0x00872800000e0000 */
[----:B--2---:R3:W2:Y:S01]  /*dcd0*/  SHFL.IDX PT, R2, R11, 0x1, 0x1c1f ;  /* 0x003c1f000b027f89 */ /* 0x0046a200000e0000 */
[----:B------:R-:W-:Y:S05]  /*dce0*/  @P0 BRA `(.L_x_2611) ;  /* 0x0000089000000947 */ /* 0x000fea0003800000 */
[----:B------:R-:W-:Y:S02]  /*dcf0*/  ISETP.GE.AND P1, PT, R223, c[0x0][0x3c8], PT ;  /* 0x0000f200df007a0c */ /* 0x000fe40003f26270 */
[----:B------:R-:W-:Y:S02]  /*dd00*/  ISETP.GE.AND P2, PT, R143, c[0x0][0x3c8], PT ;  /* 0x0000f2008f007a0c */ /* 0x000fe40003f46270 */
[----:B------:R-:W-:Y:S02]  /*dd10*/  ISETP.GE.AND P3, PT, R141, c[0x0][0x3c8], PT ;  /* 0x0000f2008d007a0c */ /* 0x000fe40003f66270 */
[----:B------:R-:W-:-:S07]  /*dd20*/  ISETP.GE.AND P0, PT, R139, c[0x0][0x3c8], PT ;  /* 0x0000f2008b007a0c */ /* 0x000fce0003f06270 */
[----:B-12-4-:R-:W-:Y:S02]  /*dd30*/  @!P1 IMAD.WIDE R6, R223, 0x4, R2 ;  /* 0x00000004df069825 */ /* 0x016fe400078e0202 */
        /* <DEDUP_REMOVED lines=8> */
[----:B--2---:R-:W-:-:S03]  /*ddc0*/  @!P0 LEA R4, P5, R139, R2, 0x2 ;  /* 0x000000028b048211 */ /* 0x004fc600078a10ff */
        /* <DEDUP_REMOVED lines=32> */
[CC--:B--2---:R-:W-:Y:S01]  /*dfd0*/  @!P0 LEA R4, P5, R27.reuse, R2.reuse, 0x2 ;  /* 0x000000021b048211 */ /* 0x0c4fe200078a10ff */
        /* <DEDUP_REMOVED lines=11> */
[CC--:B--2---:R-:W-:Y:S01]  /*e090*/  @!P4 LEA R4, P5, R250.reuse, R2.reuse, 0x2 ;  /* 0x00000002fa04c211 */ /* 0x0c4fe200078a10ff */
[----:B------:R1:W-:Y:S03]  /*e0a0*/  @!P2 ST.E.64 [R6.64], R58 ;  /* 0x0000003a0600a985 */ /* 0x0003e6000c101b06 */
[----:B------:R-:W-:Y:S02]  /*e0b0*/  @!P4 LEA.HI.X R5, R250, R3, R24, 0x2, P5 ;  /* 0x00000003fa05c211 */ /* 0x000fe400028f1418 */
[----:B----4-:R-:W-:-:S03]  /*e0c0*/  @!P3 LEA R8, P2, R249, R2, 0x2 ;  /* 0x00000002f908b211 */ /* 0x010fc600078410ff */
        /* <DEDUP_REMOVED lines=16> */
[----:B---3--:R-:W-:-:S03]  /*e1d0*/  @!P3 LEA R10, P5, R245, R2, 0x2 ;  /* 0x00000002f50ab211 */ /* 0x008fc600078a10ff */
        /* <DEDUP_REMOVED lines=18> */
.L_x_2607:
        /* <DEDUP_REMOVED lines=40> */
.L_x_2611:
[----:B------:R-:W-:Y:S05]  /*e580*/  BSYNC B1 ;  /* 0x0000000000017941 */ /* 0x000fea0003800000 */
.L_x_2606:
[----:B-1-3--:R-:W3:Y:S02]  /*e590*/  LDL R0, [R1+0x8] ;  /* 0x0000080001007983 */ /* 0x00aee40000100800 */
[----:B---3--:R-:W-:-:S13]  /*e5a0*/  ISETP.NE.AND P0, PT, R0, RZ, PT ;  /* 0x000000ff0000720c */ /* 0x008fda0003f05270 */
[----:B------:R-:W-:Y:S01]  /*e5b0*/  @P0 WARPSYNC 0xffffffff ;  /* 0xffffffff00000948 */ /* 0x000fe20003800000 */
[----:B------:R-:W-:Y:S06]  /*e5c0*/  @P0 BAR.SYNC.DEFER_BLOCKING 0x5, 0x100 ;  /* 0x0144000000000b1d */ /* 0x000fec0000010000 */
[----:B------:R-:W1:Y:S04]  /*e5d0*/  @P0 LDS R240, [0x24100] ;  /* 0x02410000fff00984 */ /* 0x000e680000000800 */
[----:B------:R-:W-:Y:S06]  /*e5e0*/  @P0 BAR.ARV 0x4, 0x100 ;  /* 0x0104000000000b1d */ /* 0x000fec0000002000 */
[----:B------:R-:W-:Y:S05]  /*e5f0*/  @P0 BRA `(.L_x_2612) ;  /* 0x0000007000000947 */ /* 0x000fea0003800000 */
[----:B------:R-:W-:Y:S05]  /*e600*/  BRA.DIV ~URZ, `(.L_x_2613) ;  /* 0x000018d27f007947 */ /* 0x000fea000b800000 */
[----:B------:R3:W4:Y:S02]  /*e610*/  SHFL.IDX PT, R0, R18, RZ, 0x1f ;  /* 0x00001fff12007589 */ /* 0x00072400000e0000 */
.L_x_2639:
[----:B------:R-:W-:Y:S01]  /*e620*/  WARPSYNC 0xffffffff ;  /* 0xffffffff00007948 */ /* 0x000fe20003800000 */
[----:B------:R-:W-:Y:S01]  /*e630*/  BAR.SYNC.DEFER_BLOCKING 0x4, 0x100 ;  /* 0x0104000000007b1d */ /* 0x000fe20000010000 */
[----:B-1--4-:R-:W-:-:S05]  /*e640*/  MOV R240, R0 ;  /* 0x0000000000f07202 */ /* 0x012fca0000000f00 */
[----:B------:R1:W-:Y:S04]  /*e650*/  @!P6 STS [0x24100], R18 ;  /* 0x02410012ff00e388 */ /* 0x0003e80000000800 */
[----:B------:R-:W-:Y:S06]  /*e660*/  BAR.ARV 0x5, 0x100 ;  /* 0x0144000000007b1d */ /* 0x000fec0000002000 */
.L_x_2612:
[----:B-1----:R-:W-:-:S13]  /*e670*/  ISETP.GE.AND P0, PT, R240, c[0x0][0x538], PT ;  /* 0x00014e00f0007a0c */ /* 0x002fda0003f06270 */
[----:B--2345:R-:W-:Y:S01]  /*e680*/  @P0 CALL.REL.NOINC `(.L_x_2614) ;  /* 0x0000001000000944 */ /* 0x03cfe20003c00000 */
[----:B------:R-:W-:Y:S05]  /*e690*/  BRA `(.L_x_2615) ;  /* 0xffff22d000007947 */ /* 0x000fea000383ffff */
.L_x_2614:
[----:B------:R-:W-:Y:S05]  /*e6a0*/  EXIT ;  /* 0x000000000000794d */ /* 0x000fea0003800000 */
.L_x_2557:
[----:B------:R-:W-:Y:S01]  /*e6b0*/  IMAD.MOV.U32 R30, RZ, RZ, R9 ;  /* 0x000000ffff1e7224 */ /* 0x000fe200078e0009 */
[----:B------:R-:W-:Y:S01]  /*e6c0*/  MOV R29, RZ ;  /* 0x000000ff001d7202 */ /* 0x000fe20000000f00 */
[----:B------:R-:W-:Y:S01]  /*e6d0*/  IMAD.MOV.U32 R3, RZ, RZ, 0x181f ;  /* 0x0000181fff037424 */ /* 0x000fe200078e00ff */
[----:B------:R-:W-:Y:S02]  /*e6e0*/  MOV R2, 0xe700 ;  /* 0x0000e70000027802 */ /* 0x000fe40000000f00 */
[----:B-----5:R-:W-:Y:S05]  /*e6f0*/  CALL.REL.NOINC `($__internal_43_$__cuda_sm70_shflsync_idx_p) ;  /* 0x000018a000007944 */ /* 0x020fea0003c00000 */
[----:B------:R-:W-:Y:S01]  /*e700*/  MOV R8, R29 ;  /* 0x0000001d00087202 */ /* 0x000fe20000000f00 */
[----:B------:R-:W-:Y:S05]  /*e710*/  BRA `(.L_x_2616) ;  /* 0xffff2ed000007947 */ /* 0x000fea000383ffff */
.L_x_2558:
[----:B------:R-:W-:Y:S01]  /*e720*/  IMAD.MOV.U32 R30, RZ, RZ, R11 ;  /* 0x000000ffff1e7224 */ /* 0x000fe200078e000b */
[----:B------:R-:W-:Y:S01]  /*e730*/  MOV R29, RZ ;  /* 0x000000ff001d7202 */ /* 0x000fe20000000f00 */
[----:B------:R-:W-:Y:S01]  /*e740*/  IMAD.MOV.U32 R3, RZ, RZ, 0x181f ;  /* 0x0000181fff037424 */ /* 0x000fe200078e00ff */
[----:B------:R-:W-:Y:S02]  /*e750*/  MOV R2, 0xe770 ;  /* 0x0000e77000027802 */ /* 0x000fe40000000f00 */
[----:B-12--5:R-:W-:Y:S05]  /*e760*/  CALL.REL.NOINC `($__internal_43_$__cuda_sm70_shflsync_idx_p) ;  /* 0x0000183000007944 */ /* 0x026fea0003c00000 */
[----:B------:R-:W-:Y:S01]  /*e770*/  MOV R0, R29 ;  /* 0x0000001d00007202 */ /* 0x000fe20000000f00 */
[----:B------:R-:W-:Y:S05]  /*e780*/  BRA `(.L_x_2617) ;  /* 0xffff2e8000007947 */ /* 0x000fea000383ffff */
.L_x_2561:
[----:B------:R-:W-:Y:S01]  /*e790*/  IMAD.MOV.U32 R30, RZ, RZ, R9 ;  /* 0x000000ffff1e7224 */ /* 0x000fe200078e0009 */
[----:B------:R-:W-:Y:S01]  /*e7a0*/  MOV R29, 0x1 ;  /* 0x00000001001d7802 */ /* 0x000fe20000000f00 */
[----:B--2---:R-:W-:Y:S01]  /*e7b0*/  IMAD.MOV.U32 R3, RZ, RZ, 0x181f ;  /* 0x0000181fff037424 */ /* 0x004fe200078e00ff */
[----:B------:R-:W-:-:S02]  /*e7c0*/  MOV R2, 0xe7e0 ;  /* 0x0000e7e000027802 */ /* 0x000fc40000000f00 */
[----:B-1-345:R-:W-:Y:S05]  /*e7d0*/  CALL.REL.NOINC `($__internal_43_$__cuda_sm70_shflsync_idx_p) ;  /* 0x000017c000007944 */ /* 0x03afea0003c00000 */
[----:B------:R-:W-:Y:S01]  /*e7e0*/  IMAD.MOV.U32 R8, RZ, RZ, R29 ;  /* 0x000000ffff087224 */ /* 0x000fe200078e001d */
[----:B------:R-:W-:Y:S01]  /*e7f0*/  MOV R29, 0x1 ;  /* 0x00000001001d7802 */ /* 0x000fe20000000f00 */
[----:B------:R-:W-:Y:S01]  /*e800*/  IMAD.MOV.U32 R30, RZ, RZ, R11 ;  /* 0x000000ffff1e7224 */ /* 0x000fe200078e000b */
[----:B------:R-:W-:-:S02]  /*e810*/  MOV R3, 0x181f ;  /* 0x0000181f00037802 */ /* 0x000fc40000000f00 */
[----:B------:R-:W-:Y:S02]  /*e820*/  MOV R2, 0xe840 ;  /* 0x0000e84000027802 */ /* 0x000fe40000000f00 */
[----:B------:R-:W-:Y:S05]  /*e830*/  CALL.REL.NOINC `($__internal_43_$__cuda_sm70_shflsync_idx_p) ;  /* 0x0000176000007944 */ /* 0x000fea0003c00000 */
[----:B------:R-:W-:Y:S01]  /*e840*/  MOV R0, R29 ;  /* 0x0000001d00007202 */ /* 0x000fe20000000f00 */
[----:B------:R-:W-:Y:S05]  /*e850*/  BRA `(.L_x_2618) ;  /* 0xffff2f4000007947 */ /* 0x000fea000383ffff */
.L_x_2564:
[----:B------:R-:W-:Y:S01]  /*e860*/  IMAD.MOV.U32 R30, RZ, RZ, R9 ;  /* 0x000000ffff1e7224 */ /* 0x000fe200078e0009 */
[----:B------:R-:W-:Y:S01]  /*e870*/  MOV R29, 0x2 ;  /* 0x00000002001d7802 */ /* 0x000fe20000000f00 */
[----:B-1----:R-:W-:Y:S01]  /*e880*/  IMAD.MOV.U32 R3, RZ, RZ, 0x181f ;  /* 0x0000181fff037424 */ /* 0x002fe200078e00ff */
[----:B------:R-:W-:Y:S02]  /*e890*/  MOV R2, 0xe8b0 ;  /* 0x0000e8b000027802 */ /* 0x000fe40000000f00 */
[----:B--2345:R-:W-:Y:S05]  /*e8a0*/  CALL.REL.NOINC `($__internal_43_$__cuda_sm70_shflsync_idx_p) ;  /* 0x000016f000007944 */ /* 0x03cfea0003c00000 */
[----:B------:R-:W-:Y:S01]  /*e8b0*/  MOV R8, R29 ;  /* 0x0000001d00087202 */ /* 0x000fe20000000f00 */
[----:B------:R-:W-:Y:S05]  /*e8c0*/  BRA `(.L_x_2619) ;  /* 0xffff303000007947 */ /* 0x000fea000383ffff */
.L_x_2565:
[----:B------:R-:W-:Y:S01]  /*e8d0*/  IMAD.MOV.U32 R30, RZ, RZ, R11 ;  /* 0x000000ffff1e7224 */ /* 0x000fe200078e000b */
[----:B------:R-:W-:Y:S01]  /*e8e0*/  MOV R29, 0x2 ;  /* 0x00000002001d7802 */ /* 0x000fe20000000f00 */
[----:B------:R-:W-:Y:S01]  /*e8f0*/  IMAD.MOV.U32 R3, RZ, RZ, 0x181f ;  /* 0x0000181fff037424 */ /* 0x000fe200078e00ff */
[----:B------:R-:W-:Y:S02]  /*e900*/  MOV R2, 0xe920 ;  /* 0x0000e92000027802 */ /* 0x000fe40000000f00 */
[----:B-12345:R-:W-:Y:S05]  /*e910*/  CALL.REL.NOINC `($__internal_43_$__cuda_sm70_shflsync_idx_p) ;  /* 0x0000168000007944 */ /* 0x03efea0003c00000 */
[----:B------:R-:W-:Y:S01]  /*e920*/  MOV R0, R29 ;  /* 0x0000001d00007202 */ /* 0x000fe20000000f00 */
[----:B------:R-:W-:Y:S05]  /*e930*/  BRA `(.L_x_2620) ;  /* 0xffff2fe000007947 */ /* 0x000fea000383ffff */
.L_x_2568:
[----:B------:R-:W-:Y:S01]  /*e940*/  IMAD.MOV.U32 R30, RZ, RZ, R9 ;  /* 0x000000ffff1e7224 */ /* 0x000fe200078e0009 */
[----:B------:R-:W-:Y:S01]  /*e950*/  MOV R29, 0x3 ;  /* 0x00000003001d7802 */ /* 0x000fe20000000f00 */
[----:B-1----:R-:W-:Y:S01]  /*e960*/  IMAD.MOV.U32 R3, RZ, RZ, 0x181f ;  /* 0x0000181fff037424 */ /* 0x002fe200078e00ff */
[----:B------:R-:W-:-:S02]  /*e970*/  MOV R2, 0xe990 ;  /* 0x0000e99000027802 */ /* 0x000fc40000000f00 */
[----:B--2345:R-:W-:Y:S05]  /*e980*/  CALL.REL.NOINC `($__internal_43_$__cuda_sm70_shflsync_idx_p) ;  /* 0x0000161000007944 */ /* 0x03cfea0003c00000 */
        /* <DEDUP_REMOVED lines=8> */
.L_x_2571:
[----:B------:R-:W-:Y:S01]  /*ea10*/  IMAD.MOV.U32 R30, RZ, RZ, R9 ;  /* 0x000000ffff1e7224 */ /* 0x000fe200078e0009 */
[----:B------:R-:W-:Y:S01]  /*ea20*/  MOV R29, RZ ;  /* 0x000000ff001d7202 */ /* 0x000fe20000000f00 */
[----:B------:R-:W-:Y:S01]  /*ea30*/  IMAD.MOV.U32 R3, RZ, RZ, 0x181f ;  /* 0x0000181fff037424 */ /* 0x000fe200078e00ff */
[----:B------:R-:W-:Y:S02]  /*ea40*/  MOV R2, 0xea60 ;  /* 0x0000ea6000027802 */ /* 0x000fe40000000f00 */
[----:B------:R-:W-:Y:S05]  /*ea50*/  CALL.REL.NOINC `($__internal_43_$__cuda_sm70_shflsync_idx_p) ;  /* 0x0000154000007944 */ /* 0x000fea0003c00000 */
[----:B------:R-:W-:Y:S01]  /*ea60*/  MOV R8, R29 ;  /* 0x0000001d00087202 */ /* 0x000fe20000000f00 */
[----:B------:R-:W-:Y:S05]  /*ea70*/  BRA `(.L_x_2622) ;  /* 0xffff3b4000007947 */ /* 0x000fea000383ffff */
.L_x_2572:
[----:B------:R-:W-:Y:S01]  /*ea80*/  IMAD.MOV.U32 R30, RZ, RZ, R12 ;  /* 0x000000ffff1e7224 */ /* 0x000fe200078e000c */
[----:B------:R-:W-:Y:S01]  /*ea90*/  MOV R29, RZ ;  /* 0x000000ff001d7202 */ /* 0x000fe20000000f00 */
[----:B------:R-:W-:Y:S01]  /*eaa0*/  IMAD.MOV.U32 R3, RZ, RZ, 0x181f ;  /* 0x0000181fff037424 */ /* 0x000fe200078e00ff */
[----:B------:R-:W-:Y:S02]  /*eab0*/  MOV R2, 0xead0 ;  /* 0x0000ead000027802 */ /* 0x000fe40000000f00 */
[----:B-12---:R-:W-:Y:S05]  /*eac0*/  CALL.REL.NOINC `($__internal_43_$__cuda_sm70_shflsync_idx_p) ;  /* 0x000014d000007944 */ /* 0x006fea0003c00000 */
[C---:B------:R-:W-:Y:S01]  /*ead0*/  IADD3 R6, P6, R29.reuse, R17, RZ ;  /* 0x000000111d067210 */ /* 0x040fe20007fde0ff */
[----:B------:R-:W-:Y:S01]  /*eae0*/  IMAD.MOV.U32 R30, RZ, RZ, R9 ;  /* 0x000000ffff1e7224 */ /* 0x000fe200078e0009 */
[----:B------:R-:W-:-:S02]  /*eaf0*/  IADD3 R4, P5, R29, R18, RZ ;  /* 0x000000121d047210 */ /* 0x000fc40007fbe0ff */
[----:B------:R-:W-:Y:S01]  /*eb00*/  IADD3 R2, P0, R29, R19, RZ ;  /* 0x000000131d027210 */ /* 0x000fe20007f1e0ff */
[C---:B------:R-:W-:Y:S01]  /*eb10*/  IMAD.X R7, R8.reuse, 0x1, R14, P6 ;  /* 0x0000000108077824 */ /* 0x040fe200030e060e */
[----:B------:R-:W-:Y:S01]  /*eb20*/  ISETP.GE.AND P6, PT, R193, c[0x0][0x1d4], PT ;  /* 0x00007500c1007a0c */ /* 0x000fe20003fc6270 */
[----:B------:R-:W-:Y:S01]  /*eb30*/  IMAD.X R5, R8, 0x1, R16, P5 ;  /* 0x0000000108057824 */ /* 0x000fe200028e0610 */
[----:B------:R-:W-:Y:S01]  /*eb40*/  ISETP.GE.AND P5, PT, R202, c[0x0][0x1d4], PT ;  /* 0x00007500ca007a0c */ /* 0x000fe20003fa6270 */
[----:B------:R-:W-:Y:S01]  /*eb50*/  IMAD.X R3, R8, 0x1, R15, P0 ;  /* 0x0000000108037824 */ /* 0x000fe200000e060f */
[----:B------:R-:W-:Y:S01]  /*eb60*/  ISETP.GE.AND P0, PT, R201, c[0x0][0x1d4], PT ;  /* 0x00007500c9007a0c */ /* 0x000fe20003f06270 */
[----:B------:R-:W-:Y:S01]  /*eb70*/  IMAD.MOV.U32 R29, RZ, RZ, 0x1 ;  /* 0x00000001ff1d7424 */ /* 0x000fe200078e00ff */
[----:B------:R-:W-:Y:S02]  /*eb80*/  SEL R11, RZ, 0x10, P6 ;  /* 0x00000010ff0b7807 */ /* 0x000fe40003000000 */
[----:B------:R-:W-:-:S02]  /*eb90*/  SEL R10, RZ, 0x10, P5 ;  /* 0x00000010ff0a7807 */ /* 0x000fc40002800000 */
[----:B------:R-:W-:-:S03]  /*eba0*/  SEL R9, RZ, 0x10, P0 ;  /* 0x00000010ff097807 */ /* 0x000fc60000000000 */
        /* <DEDUP_REMOVED lines=8> */
[----:B-1----:R-:W-:Y:S05]  /*ec30*/  CALL.REL.NOINC `($__internal_43_$__cuda_sm70_shflsync_idx_p) ;  /* 0x0000136000007944 */ /* 0x002fea0003c00000 */
        /* <DEDUP_REMOVED lines=8> */
.L_x_2575:
[----:B------:R-:W-:Y:S01]  /*ecc0*/  IMAD.MOV.U32 R30, RZ, RZ, R13 ;  /* 0x000000ffff1e7224 */ /* 0x000fe200078e000d */
[----:B------:R-:W-:Y:S01]  /*ecd0*/  MOV R29, RZ ;  /* 0x000000ff001d7202 */ /* 0x000fe20000000f00 */
[----:B------:R-:W-:Y:S01]  /*ece0*/  IMAD.MOV.U32 R3, RZ, RZ, 0x181f ;  /* 0x0000181fff037424 */ /* 0x000fe200078e00ff */
[----:B------:R-:W-:Y:S02]  /*ecf0*/  MOV R2, 0xed10 ;  /* 0x0000ed1000027802 */ /* 0x000fe40000000f00 */
[----:B-1234-:R-:W-:Y:S05]  /*ed00*/  CALL.REL.NOINC `($__internal_43_$__cuda_sm70_shflsync_idx_p) ;  /* 0x0000129000007944 */ /* 0x01efea0003c00000 */
[----:B------:R-:W-:Y:S01]  /*ed10*/  MOV R12, R29 ;  /* 0x0000001d000c7202 */ /* 0x000fe20000000f00 */
[----:B------:R-:W-:Y:S05]  /*ed20*/  BRA `(.L_x_2624) ;  /* 0xffff3e0000007947 */ /* 0x000fea000383ffff */
.L_x_2576:
[----:B------:R-:W-:Y:S01]  /*ed30*/  IMAD.MOV.U32 R30, RZ, RZ, R20 ;  /* 0x000000ffff1e7224 */ /* 0x000fe200078e0014 */
[----:B------:R-:W-:Y:S01]  /*ed40*/  MOV R29, RZ ;  /* 0x000000ff001d7202 */ /* 0x000fe20000000f00 */
[----:B------:R-:W-:Y:S01]  /*ed50*/  IMAD.MOV.U32 R3, RZ, RZ, 0x181f ;  /* 0x0000181fff037424 */ /* 0x000fe200078e00ff */
[----:B------:R-:W-:Y:S02]  /*ed60*/  MOV R2, 0xed80 ;  /* 0x0000ed8000027802 */ /* 0x000fe40000000f00 */
[----:B-1234-:R-:W-:Y:S05]  /*ed70*/  CALL.REL.NOINC `($__internal_43_$__cuda_sm70_shflsync_idx_p) ;  /* 0x0000122000007944 */ /* 0x01efea0003c00000 */
[C---:B------:R-:W-:Y:S01]  /*ed80*/  IADD3 R16, P0, R29.reuse, R25, RZ ;  /* 0x000000191d107210 */ /* 0x040fe20007f1e0ff */
[----:B------:R-:W-:Y:S01]  /*ed90*/  IMAD.MOV.U32 R30, RZ, RZ, R13 ;  /* 0x000000ffff1e7224 */ /* 0x000fe200078e000d */
[----:B------:R-:W-:-:S02]  /*eda0*/  IADD3 R14, P1, R29, R26, RZ ;  /* 0x0000001a1d0e7210 */ /* 0x000fc40007f3e0ff */
[----:B------:R-:W-:Y:S01]  /*edb0*/  ISETP.GE.AND P6, PT, R193, c[0x0][0x1d4], PT ;  /* 0x00007500c1007a0c */ /* 0x000fe20003fc6270 */
[----:B------:R-:W-:Y:S01]  /*edc0*/  IMAD.X R17, R12, 0x1, R21, P0 ;  /* 0x000000010c117824 */ /* 0x000fe200000e0615 */
[----:B------:R-:W-:Y:S01]  /*edd0*/  ISETP.GE.AND P5, PT, R202, c[0x0][0x1d4], PT ;  /* 0x00007500ca007a0c */ /* 0x000fe20003fa6270 */
[C---:B------:R-:W-:Y:S01]  /*ede0*/  IMAD.X R15, R12.reuse, 0x1, R22, P1 ;  /* 0x000000010c0f7824 */ /* 0x040fe200008e0616 */
        /* <DEDUP_REMOVED lines=24> */
.L_x_2579:
[----:B------:R-:W-:Y:S01]  /*ef70*/  IMAD.MOV.U32 R30, RZ, RZ, R5 ;  /* 0x000000ffff1e7224 */ /* 0x000fe200078e0005 */
[----:B------:R-:W-:Y:S01]  /*ef80*/  MOV R29, RZ ;  /* 0x000000ff001d7202 */ /* 0x000fe20000000f00 */
[----:B------:R-:W-:Y:S01]  /*ef90*/  IMAD.MOV.U32 R3, RZ, RZ, 0x181f ;  /* 0x0000181fff037424 */ /* 0x000fe200078e00ff */
[----:B------:R-:W-:Y:S02]  /*efa0*/  MOV R2, 0xefc0 ;  /* 0x0000efc000027802 */ /* 0x000fe40000000f00 */
[----:B------:R-:W-:Y:S05]  /*efb0*/  CALL.REL.NOINC `($__internal_43_$__cuda_sm70_shflsync_idx_p) ;  /* 0x00000fe000007944 */ /* 0x000fea0003c00000 */
[----:B------:R-:W-:Y:S01]  /*efc0*/  MOV R4, R29 ;  /* 0x0000001d00047202 */ /* 0x000fe20000000f00 */
[----:B------:R-:W-:Y:S05]  /*efd0*/  BRA `(.L_x_2626) ;  /* 0xffff662000007947 */ /* 0x000fea000383ffff */
.L_x_2580:
[----:B------:R-:W-:Y:S01]  /*efe0*/  IMAD.MOV.U32 R30, RZ, RZ, R12 ;  /* 0x000000ffff1e7224 */ /* 0x000fe200078e000c */
[----:B------:R-:W-:Y:S01]  /*eff0*/  MOV R29, RZ ;  /* 0x000000ff001d7202 */ /* 0x000fe20000000f00 */
[----:B------:R-:W-:Y:S01]  /*f000*/  IMAD.MOV.U32 R3, RZ, RZ, 0x181f ;  /* 0x0000181fff037424 */ /* 0x000fe200078e00ff */
[----:B------:R-:W-:Y:S02]  /*f010*/  MOV R2, 0xf030 ;  /* 0x0000f03000027802 */ /* 0x000fe40000000f00 */
[----:B-12---:R-:W-:Y:S05]  /*f020*/  CALL.REL.NOINC `($__internal_43_$__cuda_sm70_shflsync_idx_p) ;  /* 0x00000f7000007944 */ /* 0x006fea0003c00000 */
[----:B------:R-:W-:Y:S01]  /*f030*/  IADD3 R6, P0, R29, R16, RZ ;  /* 0x000000101d067210 */ /* 0x000fe20007f1e0ff */
[----:B------:R-:W-:Y:S01]  /*f040*/  IMAD.MOV.U32 R30, RZ, RZ, R5 ;  /* 0x000000ffff1e7224 */ /* 0x000fe200078e0005 */
[----:B------:R-:W-:-:S02]  /*f050*/  ISETP.GE.AND P6, PT, R193, c[0x0][0x1d4], PT ;  /* 0x00007500c1007a0c */ /* 0x000fc40003fc6270 */
[----:B------:R-:W-:Y:S01]  /*f060*/  ISETP.GE.AND P5, PT, R202, c[0x0][0x1d4], PT ;  /* 0x00007500ca007a0c */ /* 0x000fe20003fa6270 */
[C---:B------:R-:W-:Y:S01]  /*f070*/  IMAD.X R7, R4.reuse, 0x1, R13, P0 ;  /* 0x0000000104077824 */ /* 0x040fe200000e060d */
[----:B------:R-:W-:Y:S02]  /*f080*/  IADD3 R2, P0, R29, R17, RZ ;  /* 0x000000111d027210 */ /* 0x000fe40007f1e0ff */
[----:B------:R-:W-:Y:S02]  /*f090*/  SEL R11, RZ, 0x10, P6 ;  /* 0x00000010ff0b7807 */ /* 0x000fe40003000000 */
[----:B------:R-:W-:Y:S01]  /*f0a0*/  SEL R10, RZ, 0x10, P5 ;  /* 0x00000010ff0a7807 */ /* 0x000fe20002800000 */
[----:B------:R-:W-:Y:S01]  /*f0b0*/  IMAD.X R3, R4, 0x1, R14, P0 ;  /* 0x0000000104037824 */ /* 0x000fe200000e060e */
[----:B------:R-:W-:-:S03]  /*f0c0*/  ISETP.GE.AND P0, PT, R201, c[0x0][0x1d4], PT ;  /* 0x00007500c9007a0c */ /* 0x000fc60003f06270 */
[----:B------:R-:W-:Y:S01]  /*f0d0*/  @!PT LDS RZ, [RZ] ;  /* 0x00000000fffff984 */ /* 0x000fe20000000800 */
[----:B------:R-:W-:Y:S01]  /*f0e0*/  @!PT LDS RZ, [RZ] ;  /* 0x00000000fffff984 */ /* 0x000fe20000000800 */
[----:B------:R-:W-:Y:S01]  /*f0f0*/  @!PT LDS RZ, [RZ] ;  /* 0x00000000fffff984 */ /* 0x000fe20000000800 */
[----:B------:R1:W-:Y:S01]  /*f100*/  LDGSTS.E.BYPASS.LTC128B.128 [R210+0xc100], [R6.64], !P6 ;  /* 0x0c10000006d27fae */ /* 0x0003e2000f101d46 */
[----:B------:R-:W-:-:S03]  /*f110*/  SEL R5, RZ, 0x10, P0 ;  /* 0x00000010ff057807 */ /* 0x000fc60000000000 */
[----:B------:R2:W-:Y:S02]  /*f120*/  LDGSTS.E.BYPASS.LTC128B.128 [R210+0xe100], [R2.64], !P5 ;  /* 0x0e10000002d27fae */ /* 0x0005e4000e901d46 */
[----:B--2---:R-:W-:Y:S01]  /*f130*/  IADD3 R2, P1, R29, R18, RZ ;  /* 0x000000121d027210 */ /* 0x004fe20007f3e0ff */
[----:B------:R-:W-:-:S04]  /*f140*/  IMAD.MOV.U32 R29, RZ, RZ, 0x1 ;  /* 0x00000001ff1d7424 */ /* 0x000fc800078e00ff */
[----:B------:R-:W-:-:S05]  /*f150*/  IMAD.X R3, R4, 0x1, R15, P1 ;  /* 0x0000000104037824 */ /* 0x000fca00008e060f */
[----:B------:R2:W-:Y:S02]  /*f160*/  LDGSTS.E.BYPASS.LTC128B.128 [R210+0x10100], [R2.64], !P0 ;  /* 0x1010000002d27fae */ /* 0x0005e4000c101d46 */
[----:B--2---:R-:W-:Y:S01]  /*f170*/  IMAD.MOV.U32 R3, RZ, RZ, 0x181f ;  /* 0x0000181fff037424 */ /* 0x004fe200078e00ff */
[----:B------:R-:W-:Y:S02]  /*f180*/  MOV R2, 0xf1a0 ;  /* 0x0000f1a000027802 */ /* 0x000fe40000000f00 */
[----:B-1----:R-:W-:Y:S05]  /*f190*/  CALL.REL.NOINC `($__internal_43_$__cuda_sm70_shflsync_idx_p) ;  /* 0x00000e0000007944 */ /* 0x002fea0003c00000 */
[----:B------:R-:W-:Y:S01]  /*f1a0*/  IMAD.MOV.U32 R4, RZ, RZ, R29 ;  /* 0x000000ffff047224 */ /* 0x000fe200078e001d */
[----:B------:R-:W-:Y:S01]  /*f1b0*/  MOV R29, 0x1 ;  /* 0x00000001001d7802 */ /* 0x000fe20000000f00 */
[----:B------:R-:W-:Y:S01]  /*f1c0*/  IMAD.MOV.U32 R30, RZ, RZ, R12 ;  /* 0x000000ffff1e7224 */ /* 0x000fe200078e000c */
[----:B------:R-:W-:Y:S02]  /*f1d0*/  MOV R3, 0x181f ;  /* 0x0000181f00037802 */ /* 0x000fe40000000f00 */
[----:B------:R-:W-:Y:S02]  /*f1e0*/  MOV R2, 0xf200 ;  /* 0x0000f20000027802 */ /* 0x000fe40000000f00 */
[----:B------:R-:W-:Y:S05]  /*f1f0*/  CALL.REL.NOINC `($__internal_43_$__cuda_sm70_shflsync_idx_p) ;  /* 0x00000da000007944 */ /* 0x000fea0003c00000 */
[----:B------:R-:W-:Y:S01]  /*f200*/  MOV R0, R29 ;  /* 0x0000001d00007202 */ /* 0x000fe20000000f00 */
[----:B------:R-:W-:Y:S05]  /*f210*/  BRA `(.L_x_2627) ;  /* 0xffff653000007947 */ /* 0x000fea000383ffff */
.L_x_2584:
[----:B------:R-:W-:Y:S01]  /*f220*/  MOV R29, RZ ;  /* 0x000000ff001d7202 */ /* 0x000fe20000000f00 */
[----:B------:R-:W-:Y:S01]  /*f230*/  IMAD.MOV.U32 R30, RZ, RZ, R12 ;  /* 0x000000ffff1e7224 */ /* 0x000fe200078e000c */
[----:B------:R-:W-:Y:S01]  /*f240*/  MOV R2, 0xf270 ;  /* 0x0000f27000027802 */ /* 0x000fe20000000f00 */
[----:B------:R-:W-:Y:S02]  /*f250*/  IMAD.MOV.U32 R3, RZ, RZ, 0x181f ;  /* 0x0000181fff037424 */ /* 0x000fe400078e00ff */
[----:B-1234-:R-:W-:Y:S05]  /*f260*/  CALL.REL.NOINC `($__internal_43_$__cuda_sm70_shflsync_idx_p) ;  /* 0x00000d3000007944 */ /* 0x01efea0003c00000 */
[----:B------:R-:W-:Y:S01]  /*f270*/  MOV R5, R29 ;  /* 0x0000001d00057202 */ /* 0x000fe20000000f00 */
[----:B------:R-:W-:-:S05]  /*f280*/  BRA `(.L_x_2628) ;  /* 0xffff6a1000007947 */ /* 0x000fca000383ffff */
.L_x_2585:
[----:B------:R-:W-:Y:S01]  /*f290*/  MOV R29, RZ ;  /* 0x000000ff001d7202 */ /* 0x000fe20000000f00 */
[----:B------:R-:W-:Y:S01]  /*f2a0*/  IMAD.MOV.U32 R30, RZ, RZ, R14 ;  /* 0x000000ffff1e7224 */ /* 0x000fe200078e000e */
[----:B------:R-:W-:Y:S01]  /*f2b0*/  MOV R2, 0xf2e0 ;  /* 0x0000f2e000027802 */ /* 0x000fe20000000f00 */
[----:B------:R-:W-:Y:S02]  /*f2c0*/  IMAD.MOV.U32 R3, RZ, RZ, 0x181f ;  /* 0x0000181fff037424 */ /* 0x000fe400078e00ff */
[----:B-1234-:R-:W-:Y:S05]  /*f2d0*/  CALL.REL.NOINC `($__internal_43_$__cuda_sm70_shflsync_idx_p) ;  /* 0x00000cc000007944 */ /* 0x01efea0003c00000 */
[----:B------:R-:W-:Y:S01]  /*f2e0*/  ISETP.GE.AND P6, PT, R193, c[0x0][0x1d4], PT ;  /* 0x00007500c1007a0c */ /* 0x000fe20003fc6270 */
[----:B------:R-:W-:Y:S01]  /*f2f0*/  IMAD R4, R199, 0x6000, R221 ;  /* 0x00006000c7047824 */ /* 0x000fe200078e02dd */
[C---:B------:R-:W-:Y:S01]  /*f300*/  IADD3 R2, P0, R29.reuse, R22, RZ ;  /* 0x000000161d027210 */ /* 0x040fe20007f1e0ff */
[----:B------:R-:W-:Y:S01]  /*f310*/  IMAD.MOV.U32 R30, RZ, RZ, R12 ;  /* 0x000000ffff1e7224 */ /* 0x000fe200078e000c */
        /* <DEDUP_REMOVED lines=10> */
[----:B------:R1:W-:Y:S04]  /*f3c0*/  LDGSTS.E.BYPASS.LTC128B.128 [R4], [R2.64], !P6 ;  /* 0x0000000002047fae */ /* 0x0003e8000f101d46 */
        /* <DEDUP_REMOVED lines=8> */
[----:B------:R-:W-:Y:S05]  /*f450*/  CALL.REL.NOINC `($__internal_43_$__cuda_sm70_shflsync_idx_p) ;  /* 0x00000b4000007944 */ /* 0x000fea0003c00000 */
[----:B------:R-:W-:Y:S01]  /*f460*/  MOV R3, 0x181f ;  /* 0x0000181f00037802 */ /* 0x000fe20000000f00 */
[----:B------:R-:W-:Y:S01]  /*f470*/  IMAD.MOV.U32 R5, RZ, RZ, R29 ;  /* 0x000000ffff057224 */ /* 0x000fe200078e001d */
[----:B------:R-:W-:Y:S01]  /*f480*/  MOV R29, 0x1 ;  /* 0x00000001001d7802 */ /* 0x000fe20000000f00 */
[----:B------:R-:W-:Y:S01]  /*f490*/  IMAD.MOV.U32 R30, RZ, RZ, R14 ;  /* 0x000000ffff1e7224 */ /* 0x000fe200078e000e */
[----:B------:R-:W-:Y:S02]  /*f4a0*/  MOV R2, 0xf4c0 ;  /* 0x0000f4c000027802 */ /* 0x000fe40000000f00 */
[----:B------:R-:W-:Y:S05]  /*f4b0*/  CALL.REL.NOINC `($__internal_43_$__cuda_sm70_shflsync_idx_p) ;  /* 0x00000ae000007944 */ /* 0x000fea0003c00000 */
[----:B------:R-:W-:Y:S01]  /*f4c0*/  MOV R2, R29 ;  /* 0x0000001d00027202 */ /* 0x000fe20000000f00 */
[----:B------:R-:W-:-:S05]  /*f4d0*/  BRA `(.L_x_2629) ;  /* 0xffff692000007947 */ /* 0x000fca000383ffff */
.L_x_2588:
[----:B------:R-:W-:Y:S01]  /*f4e0*/  MOV R29, RZ ;  /* 0x000000ff001d7202 */ /* 0x000fe20000000f00 */
[----:B------:R-:W-:Y:S01]  /*f4f0*/  IMAD.MOV.U32 R30, RZ, RZ, R5 ;  /* 0x000000ffff1e7224 */ /* 0x000fe200078e0005 */
[----:B------:R-:W-:Y:S01]  /*f500*/  MOV R2, 0xf530 ;  /* 0x0000f53000027802 */ /* 0x000fe20000000f00 */
[----:B------:R-:W-:Y:S02]  /*f510*/  IMAD.MOV.U32 R3, RZ, RZ, 0x181f ;  /* 0x0000181fff037424 */ /* 0x000fe400078e00ff */
[----:B------:R-:W-:Y:S05]  /*f520*/  CALL.REL.NOINC `($__internal_43_$__cuda_sm70_shflsync_idx_p) ;  /* 0x00000a7000007944 */ /* 0x000fea0003c00000 */
[----:B------:R-:W-:Y:S01]  /*f530*/  MOV R4, R29 ;  /* 0x0000001d00047202 */ /* 0x000fe20000000f00 */
[----:B------:R-:W-:-:S05]  /*f540*/  BRA `(.L_x_2630) ;  /* 0xffff98e000007947 */ /* 0x000fca000383ffff */
.L_x_2589:
[----:B------:R-:W-:Y:S01]  /*f550*/  MOV R29, RZ ;  /* 0x000000ff001d7202 */ /* 0x000fe20000000f00 */
[----:B------:R-:W-:Y:S01]  /*f560*/  IMAD.MOV.U32 R30, RZ, RZ, R12 ;  /* 0x000000ffff1e7224 */ /* 0x000fe200078e000c */
[----:B------:R-:W-:Y:S01]  /*f570*/  MOV R2, 0xf5a0 ;  /* 0x0000f5a000027802 */ /* 0x000fe20000000f00 */
[----:B------:R-:W-:Y:S02]  /*f580*/  IMAD.MOV.U32 R3, RZ, RZ, 0x181f ;  /* 0x0000181fff037424 */ /* 0x000fe400078e00ff */
[----:B-12---:R-:W-:Y:S05]  /*f590*/  CALL.REL.NOINC `($__internal_43_$__cuda_sm70_shflsync_idx_p) ;  /* 0x00000a0000007944 */ /* 0x006fea0003c00000 */
[----:B------:R-:W-:Y:S01]  /*f5a0*/  ISETP.GE.AND P6, PT, R193, c[0x0][0x1d4], PT ;  /* 0x00007500c1007a0c */ /* 0x000fe20003fc6270 */
[----:B------:R-:W-:Y:S01]  /*f5b0*/  IMAD R0, R199, 0x6000, R222 ;  /* 0x00006000c7007824 */ /* 0x000fe200078e02de */
[C---:B------:R-:W-:Y:S01]  /*f5c0*/  IADD3 R2, P0, R29.reuse, R16, RZ ;  /* 0x000000101d027210 */ /* 0x040fe20007f1e0ff */
[----:B------:R-:W-:Y:S01]  /*f5d0*/  IMAD.MOV.U32 R30, RZ, RZ, R5 ;  /* 0x000000ffff1e7224 */ /* 0x000fe200078e0005 */
[----:B------:R-:W-:Y:S02]  /*f5e0*/  ISETP.GE.AND P5, PT, R202, c[0x0][0x1d4], PT ;  /* 0x00007500ca007a0c */ /* 0x000fe40003fa6270 */
[----:B------:R-:W-:Y:S01]  /*f5f0*/  IADD3 R6, P1, R29, R17, RZ ;  /* 0x000000111d067210 */ /* 0x000fe20007f3e0ff */
[C---:B------:R-:W-:Y:S01]  /*f600*/  IMAD.X R3, R4.reuse, 0x1, R13, P0 ;  /* 0x0000000104037824 */ /* 0x040fe200000e060d */
[----:B------:R-:W-:Y:S02]  /*f610*/  ISETP.GE.AND P0, PT, R201, c[0x0][0x1d4], PT ;  /* 0x00007500c9007a0c */ /* 0x000fe40003f06270 */
[----:B------:R-:W-:Y:S01]  /*f620*/  SEL R11, RZ, 0x10, P6 ;  /* 0x00000010ff0b7807 */ /* 0x000fe20003000000 */
[C---:B------:R-:W-:Y:S01]  /*f630*/  IMAD.X R7, R4.reuse, 0x1, R14, P1 ;  /* 0x0000000104077824 */ /* 0x040fe200008e060e */
[----:B------:R-:W-:Y:S01]  /*f640*/  SEL R10, RZ, 0x10, P5 ;  /* 0x00000010ff0a7807 */ /* 0x000fe20002800000 */
[----:B------:R-:W-:Y:S01]  /*f650*/  @!PT LDS RZ, [RZ] ;  /* 0x00000000fffff984 */ /* 0x000fe20000000800 */
[----:B------:R-:W-:Y:S01]  /*f660*/  @!PT LDS RZ, [RZ] ;  /* 0x00000000fffff984 */ /* 0x000fe20000000800 */
[----:B------:R-:W-:Y:S01]  /*f670*/  @!PT LDS RZ, [RZ] ;  /* 0x00000000fffff984 */ /* 0x000fe20000000800 */
[----:B------:R1:W-:Y:S01]  /*f680*/  LDGSTS.E.BYPASS.LTC128B.128 [R0], [R2.64], !P6 ;  /* 0x0000000002007fae */ /* 0x0003e2000f101d46 */
[----:B------:R-:W-:Y:S03]  /*f690*/  SEL R5, RZ, 0x10, P0 ;  /* 0x00000010ff057807 */ /* 0x000fe60000000000 */
[----:B------:R2:W-:Y:S01]  /*f6a0*/  LDGSTS.E.BYPASS.LTC128B.128 [R0+0x2000], [R6.64], !P5 ;  /* 0x0200000006007fae */ /* 0x0005e2000e901d46 */
[----:B-1----:R-:W-:Y:S01]  /*f6b0*/  IADD3 R2, P1, R29, R18, RZ ;  /* 0x000000121d027210 */ /* 0x002fe20007f3e0ff */
[----:B------:R-:W-:Y:S04]  /*f6c0*/  IMAD.MOV.U32 R29, RZ, RZ, 0x1 ;  /* 0x00000001ff1d7424 */ /* 0x000fe800078e00ff */
[----:B------:R-:W-:Y:S05]  /*f6d0*/  IMAD.X R3, R4, 0x1, R15, P1 ;  /* 0x0000000104037824 */ /* 0x000fea00008e060f */
[----:B------:R1:W-:Y:S02]  /*f6e0*/  LDGSTS.E.BYPASS.LTC128B.128 [R0+0x4000], [R2.64], !P0 ;  /* 0x0400000002007fae */ /* 0x0003e4000c101d46 */
[----:B-1----:R-:W-:Y:S01]  /*f6f0*/  MOV R2, 0xf720 ;  /* 0x0000f72000027802 */ /* 0x002fe20000000f00 */
[----:B------:R-:W-:Y:S02]  /*f700*/  IMAD.MOV.U32 R3, RZ, RZ, 0x181f ;  /* 0x0000181fff037424 */ /* 0x000fe400078e00ff */
[----:B--2---:R-:W-:Y:S05]  /*f710*/  CALL.REL.NOINC `($__internal_43_$__cuda_sm70_shflsync_idx_p) ;  /* 0x0000088000007944 */ /* 0x004fea0003c00000 */
        /* <DEDUP_REMOVED lines=8> */
.L_x_2594:
[----:B------:R-:W-:Y:S01]  /*f7a0*/  MOV R29, RZ ;  /* 0x000000ff001d7202 */ /* 0x000fe20000000f00 */
[----:B------:R-:W-:Y:S01]  /*f7b0*/  IMAD.MOV.U32 R30, RZ, RZ, R12 ;  /* 0x000000ffff1e7224 */ /* 0x000fe200078e000c */
[----:B------:R-:W-:Y:S01]  /*f7c0*/  MOV R2, 0xf7f0 ;  /* 0x0000f7f000027802 */ /* 0x000fe20000000f00 */
[----:B------:R-:W-:Y:S02]  /*f7d0*/  IMAD.MOV.U32 R3, RZ, RZ, 0x181f ;  /* 0x0000181fff037424 */ /* 0x000fe400078e00ff */
[----:B-1234-:R-:W-:Y:S05]  /*f7e0*/  CALL.REL.NOINC `($__internal_43_$__cuda_sm70_shflsync_idx_p) ;  /* 0x000007b000007944 */ /* 0x01efea0003c00000 */
[----:B------:R-:W-:Y:S01]  /*f7f0*/  MOV R5, R29 ;  /* 0x0000001d00057202 */ /* 0x000fe20000000f00 */
[----:B------:R-:W-:-:S05]  /*f800*/  BRA `(.L_x_2632) ;  /* 0xffff9c8000007947 */ /* 0x000fca000383ffff */
.L_x_2595:
        /* <DEDUP_REMOVED lines=37> */
.L_x_2596:
[----:B------:R-:W-:Y:S01]  /*fa60*/  MOV R4, 0x2 ;  /* 0x0000000200047802 */ /* 0x000fe20000000f00 */
[----:B------:R-:W-:Y:S01]  /*fa70*/  IMAD.MOV.U32 R2, RZ, RZ, R101 ;  /* 0x000000ffff027224 */ /* 0x000fe200078e0065 */
[----:B------:R-:W-:Y:S02]  /*fa80*/  MOV R3, 0xfaa0 ;  /* 0x0000faa000037802 */ /* 0x000fe40000000f00 */
[----:B------:R-:W-:Y:S05]  /*fa90*/  CALL.REL.NOINC `($__internal_42_$__cuda_sm70_shflsync_bfly_p) ;  /* 0x000004b000007944 */ /* 0x000fea0003c00000 */
[----:B------:R-:W-:Y:S01]  /*faa0*/  MOV R2, R4 ;  /* 0x0000000400027202 */ /* 0x000fe20000000f00 */
[----:B------:R-:W-:-:S05]  /*fab0*/  BRA `(.L_x_2634) ;  /* 0xffffac6000007947 */ /* 0x000fca000383ffff */
.L_x_2599:
[----:B------:R-:W-:Y:S01]  /*fac0*/  MOV R29, RZ ;  /* 0x000000ff001d7202 */ /* 0x000fe20000000f00 */
[----:B------:R-:W-:Y:S01]  /*fad0*/  IMAD.MOV.U32 R30, RZ, RZ, R5 ;  /* 0x000000ffff1e7224 */ /* 0x000fe200078e0005 */
[----:B------:R-:W-:Y:S01]  /*fae0*/  MOV R2, 0xfb10 ;  /* 0x0000fb1000027802 */ /* 0x000fe20000000f00 */
[----:B------:R-:W-:Y:S02]  /*faf0*/  IMAD.MOV.U32 R3, RZ, RZ, 0x181f ;  /* 0x0000181fff037424 */ /* 0x000fe400078e00ff */
[----:B------:R-:W-:Y:S05]  /*fb00*/  CALL.REL.NOINC `($__internal_43_$__cuda_sm70_shflsync_idx_p) ;  /* 0x0000049000007944 */ /* 0x000fea0003c00000 */
[----:B------:R-:W-:Y:S01]  /*fb10*/  MOV R4, R29 ;  /* 0x0000001d00047202 */ /* 0x000fe20000000f00 */
[----:B------:R-:W-:-:S05]  /*fb20*/  BRA `(.L_x_2635) ;  /* 0xffffc5e000007947 */ /* 0x000fca000383ffff */
.L_x_2600:
        /* <DEDUP_REMOVED lines=37> */
.L_x_2602:
[----:B------:R-:W-:Y:S01]  /*fd80*/  IMAD.MOV.U32 R2, RZ, RZ, R203 ;  /* 0x000000ffff027224 */ /* 0x000fe200078e00cb */
[----:B------:R-:W-:-:S02]  /*fd90*/  MOV R4, 0x2 ;  /* 0x0000000200047802 */ /* 0x000fc40000000f00 */
[----:B------:R-:W-:Y:S02]  /*fda0*/  MOV R3, 0xfdc0 ;  /* 0x0000fdc000037802 */ /* 0x000fe40000000f00 */
[----:B------:R-:W-:Y:S05]  /*fdb0*/  CALL.REL.NOINC `($__internal_42_$__cuda_sm70_shflsync_bfly_p) ;  /* 0x0000019000007944 */ /* 0x000fea0003c00000 */
[----:B------:R-:W-:Y:S01]  /*fdc0*/  MOV R0, R4 ;  /* 0x0000000400007202 */ /* 0x000fe20000000f00 */
[----:B------:R-:W-:Y:S05]  /*fdd0*/  BRA `(.L_x_2637) ;  /* 0xffffc6a000007947 */ /* 0x000fea000383ffff */
.L_x_2603:
[----:B------:R-:W-:Y:S01]  /*fde0*/  IMAD.MOV.U32 R2, RZ, RZ, R0 ;  /* 0x000000ffff027224 */ /* 0x000fe200078e0000 */
[----:B------:R-:W-:Y:S02]  /*fdf0*/  MOV R4, 0x1 ;  /* 0x0000000100047802 */ /* 0x000fe40000000f00 */
[----:B------:R-:W-:Y:S02]  /*fe00*/  MOV R3, 0xfe20 ;  /* 0x0000fe2000037802 */ /* 0x000fe40000000f00 */
[----:B-1----:R-:W-:Y:S05]  /*fe10*/  CALL.REL.NOINC `($__internal_42_$__cuda_sm70_shflsync_bfly_p) ;  /* 0x0000013000007944 */ /* 0x002fea0003c00000 */
[----:B------:R-:W-:Y:S01]  /*fe20*/  FADD.FTZ R0, R0, R4 ;  /* 0x0000000400007221 */ /* 0x000fe20000010000 */
[----:B------:R-:W-:Y:S02]  /*fe30*/  MOV R2, R204 ;  /* 0x000000cc00027202 */ /* 0x000fe40000000f00 */
[----:B------:R-:W-:Y:S02]  /*fe40*/  MOV R4, 0x2 ;  /* 0x0000000200047802 */ /* 0x000fe40000000f00 */
[----:B------:R-:W-:Y:S02]  /*fe50*/  MOV R3, 0xfe70 ;  /* 0x0000fe7000037802 */ /* 0x000fe40000000f00 */
[----:B------:R-:W-:Y:S05]  /*fe60*/  CALL.REL.NOINC `($__internal_42_$__cuda_sm70_shflsync_bfly_p) ;  /* 0x000000e000007944 */ /* 0x000fea0003c00000 */
[----:B------:R-:W-:Y:S01]  /*fe70*/  FADD.FTZ R5, R204, R4 ;  /* 0x00000004cc057221 */ /* 0x000fe20000010000 */
[----:B------:R-:W-:-:S02]  /*fe80*/  MOV R4, 0x1 ;  /* 0x0000000100047802 */ /* 0x000fc40000000f00 */
[----:B------:R-:W-:Y:S02]  /*fe90*/  MOV R3, 0xfec0 ;  /* 0x0000fec000037802 */ /* 0x000fe40000000f00 */
[----:B------:R-:W-:Y:S02]  /*fea0*/  MOV R2, R5 ;  /* 0x0000000500027202 */ /* 0x000fe40000000f00 */
[----:B------:R-:W-:Y:S05]  /*feb0*/  CALL.REL.NOINC `($__internal_42_$__cuda_sm70_shflsync_bfly_p) ;  /* 0x0000009000007944 */ /* 0x000fea0003c00000 */
[----:B------:R-:W-:Y:S01]  /*fec0*/  MOV R3, R4 ;  /* 0x0000000400037202 */ /* 0x000fe20000000f00 */
[----:B------:R-:W-:Y:S05]  /*fed0*/  BRA `(.L_x_2638) ;  /* 0xffffc61000007947 */ /* 0x000fea000383ffff */
.L_x_2613:
[----:B------:R-:W-:Y:S01]  /*fee0*/  IMAD.MOV.U32 R30, RZ, RZ, R18 ;  /* 0x000000ffff1e7224 */ /* 0x000fe200078e0012 */
[----:B------:R-:W-:Y:S01]  /*fef0*/  MOV R29, RZ ;  /* 0x000000ff001d7202 */ /* 0x000fe20000000f00 */
[----:B----4-:R-:W-:Y:S01]  /*ff00*/  IMAD.MOV.U32 R3, RZ, RZ, 0x1f ;  /* 0x0000001fff037424 */ /* 0x010fe200078e00ff */
[----:B--2---:R-:W-:Y:S02]  /*ff10*/  MOV R2, 0xff30 ;  /* 0x0000ff3000027802 */ /* 0x004fe40000000f00 */
[----:B-1---5:R-:W-:Y:S05]  /*ff20*/  CALL.REL.NOINC `($__internal_43_$__cuda_sm70_shflsync_idx_p) ;  /* 0x0000007000007944 */ /* 0x022fea0003c00000 */
[----:B------:R-:W-:Y:S01]  /*ff30*/  MOV R0, R29 ;  /* 0x0000001d00007202 */ /* 0x000fe20000000f00 */
[----:B------:R-:W-:Y:S05]  /*ff40*/  BRA `(.L_x_2639) ;  /* 0xffffe6d000007947 */ /* 0x000fea000383ffff */
        .weak           $__internal_42_$__cuda_sm70_shflsync_bfly_p
        .type           $__internal_42_$__cuda_sm70_shflsync_bfly_p,@function
        .size           $__internal_42_$__cuda_sm70_shflsync_bfly_p,($__internal_43_$__cuda_sm70_shflsync_idx_p - $__internal_42_$__cuda_sm70_shflsync_bfly_p)
$__internal_42_$__cuda_sm70_shflsync_bfly_p:
[----:B------:R-:W-:Y:S04]  /*ff50*/  WARPSYNC R208 ;  /* 0x000000d000007348 */ /* 0x000fe80003800000 */
[----:B------:R1:W2:Y:S02]  /*ff60*/  SHFL.BFLY PT, R4, R2, R4, R209 ;  /* 0x0c00000402047389 */ /* 0x0002a400000e00d1 */
[----:B-1----:R-:W-:-:S02]  /*ff70*/  MOV R2, R3 ;  /* 0x0000000300027202 */ /* 0x002fc40000000f00 */
[----:B------:R-:W-:-:S04]  /*ff80*/  MOV R3, 0x0 ;  /* 0x0000000000037802 */ /* 0x000fc80000000f00 */
[----:B--2---:R-:W-:Y:S05]  /*ff90*/  RET.REL.NODEC R2 `(_ZN7cutlass13device_kernelIN5flash19enable_sm80_to_sm89INS1_16FlashAttnFwdSm80INS1_25CollectiveMainloopFwdSm80ILi8ELi2ELb0EN4cute5tupleIJNS5_1CILi128EEENS7_ILi64EEENS7_ILi192EEEEEELi192ENS_6half_tEfNS_4arch4Sm80ELb1ELb0ELb1ELb0ELb1ELb0ELb1ELb1EEENS1_21CollectiveEpilogueFwdINS6_IJS8_SA_S9_EEENS6_IJNS7_ILi1EEESI_SI_EEESC_SE_Li256ELb0ELb1ELb1ELb0EEENS1_30DynamicPersistentTileSchedulerILi256ELi256ELb1ELb1ELb0EEEEEEEEEvNT_6ParamsE) ;  /* 0xffff006002007950 */ /* 0x004fea0003c3ffff */
        .weak           $__internal_43_$__cuda_sm70_shflsync_idx_p
        .type           $__internal_43_$__cuda_sm70_shflsync_idx_p,@function
        .size           $__internal_43_$__cuda_sm70_shflsync_idx_p,(.L_x_6227 - $__internal_43_$__cuda_sm70_shflsync_idx_p)
$__internal_43_$__cuda_sm70_shflsync_idx_p:
[----:B------:R-:W-:-:S04]  /*ffa0*/  MOV R31, 0xffffffff ;  /* 0xffffffff001f7802 */ /* 0x000fc80000000f00 */
[----:B------:R-:W-:Y:S04]  /*ffb0*/  WARPSYNC R31 ;  /* 0x0000001f00007348 */ /* 0x000fe80003800000 */
[----:B------:R1:W2:Y:S02]  /*ffc0*/  SHFL.IDX PT, R29, R30, R29, R3 ;  /* 0x0000001d1e1d7389 */ /* 0x0002a400000e0003 */
[----:B-1----:R-:W-:-:S04]  /*ffd0*/  MOV R3, 0x0 ;  /* 0x0000000000037802 */ /* 0x002fc80000000f00 */
[----:B--2---:R-:W-:Y:S05]  /*ffe0*/  RET.REL.NODEC R2 `(_ZN7cutlass13device_kernelIN5flash19enable_sm80_to_sm89INS1_16FlashAttnFwdSm80INS1_25CollectiveMainloopFwdSm80ILi8ELi2ELb0EN4cute5tupleIJNS5_1CILi128EEENS7_ILi64EEENS7_ILi192EEEEEELi192ENS_6half_tEfNS_4arch4Sm80ELb1ELb0ELb1ELb0ELb1ELb0ELb1ELb1EEENS1_21CollectiveEpilogueFwdINS6_IJS8_SA_S9_EEENS6_IJNS7_ILi1EEESI_SI_EEESC_SE_Li256ELb0ELb1ELb1ELb0EEENS1_30DynamicPersistentTileSchedulerILi256ELi256ELb1ELb1ELb0EEEEEEEEEvNT_6ParamsE) ;  /* 0xffff001002007950 */ /* 0x004fea0003c3ffff */
.L_x_2640:
        /* <DEDUP_REMOVED lines=9> */
.L_x_6227:


//--------------------- .text._ZN7cutlass13device_kernelIN5flash19enable_sm80_to_sm89INS1_16FlashAttnFwdSm80INS1_25CollectiveMainloopFwdSm80ILi8ELi2ELb0EN4cute5tupleIJNS5_1CILi128EEENS7_ILi64EEENS7_ILi192EEEEEELi192ENS_6half_tEfNS_4arch4Sm80ELb1ELb0ELb1ELb1ELb1ELb0ELb1ELb1EEENS1_21CollectiveEpilogueFwdINS6_IJS8_SA_S9_EEENS6_IJNS7_ILi1EEESI_SI_EEESC_SE_Li256ELb1ELb1ELb1ELb0EEENS1_36VarlenDynamicPersistentTileSchedulerILi128ELi64ELi256ELi256ELb1ELb1ELb0ELb1ELb1ELb1EEEEEEEEEvNT_6ParamsE --------------------------
	.section	.text._ZN7cutlass13device_kernelIN5flash19enable_sm80_to_sm89INS1_16FlashAttnFwdSm80INS1_25CollectiveMainloopFwdSm80ILi8ELi2ELb0EN4cute5tupleIJNS5_1CILi128EEENS7_ILi64EEENS7_ILi192EEEEEELi192ENS_6half_tEfNS_4arch4Sm80ELb1ELb0ELb1ELb1ELb1ELb0ELb1ELb1EEENS1_21CollectiveEpilogueFwdINS6_IJS8_SA_S9_EEENS6_IJNS7_ILi1EEESI_SI_EEESC_SE_Li256ELb1ELb1ELb1ELb0EEENS1_36VarlenDynamicPersistentTileSchedulerILi128ELi64ELi256ELi256ELb1ELb1ELb0ELb1ELb1ELb1EEEEEEEEEvNT_6ParamsE,"ax",@progbits
	.sectioninfo	@"SHI_REGISTERS=255"
	.align	128
.text._ZN7cutlass13device_kernelIN5flash19enable_sm80_to_sm89INS1_16FlashAttnFwdSm80INS1_25CollectiveMainloopFwdSm80ILi8ELi2ELb0EN4cute5tupleIJNS5_1CILi128EEENS7_ILi64EEENS7_ILi192EEEEEELi192ENS_6half_tEfNS_4arch4Sm80ELb1ELb0ELb1ELb1ELb1ELb0ELb1ELb1EEENS1_21CollectiveEpilogueFwdINS6_IJS8_SA_S9_EEENS6_IJNS7_ILi1EEESI_SI_EEESC_SE_Li256ELb1ELb1ELb1ELb0EEENS1_36VarlenDynamicPersistentTileSchedulerILi128ELi64ELi256ELi256ELb1ELb1ELb0ELb1ELb1ELb1EEEEEEEEEvNT_6ParamsE:
        .type           _ZN7cutlass13device_kernelIN5flash19enable_sm80_to_sm89INS1_16FlashAttnFwdSm80INS1_25CollectiveMainloopFwdSm80ILi8ELi2ELb0EN4cute5tupleIJNS5_1CILi128EEENS7_ILi64EEENS7_ILi192EEEEEELi192ENS_6half_tEfNS_4arch4Sm80ELb1ELb0ELb1ELb1ELb1ELb0ELb1ELb1EEENS1_21CollectiveEpilogueFwdINS6_IJS8_SA_S9_EEENS6_IJNS7_ILi1EEESI_SI_EEESC_SE_Li256ELb1ELb1ELb1ELb0EEENS1_36VarlenDynamicPersistentTileSchedulerILi128ELi64ELi256ELi256ELb1ELb1ELb0ELb1ELb1ELb1EEEEEEEEEvNT_6ParamsE,@function
        .size           _ZN7cutlass13device_kernelIN5flash19enable_sm80_to_sm89INS1_16FlashAttnFwdSm80INS1_25CollectiveMainloopFwdSm80ILi8ELi2ELb0EN4cute5tupleIJNS5_1CILi128EEENS7_ILi64EEENS7_ILi192EEEEEELi192ENS_6half_tEfNS_4arch4Sm80ELb1ELb0ELb1ELb1ELb1ELb0ELb1ELb1EEENS1_21CollectiveEpilogueFwdINS6_IJS8_SA_S9_EEENS6_IJNS7_ILi1EEESI_SI_EEESC_SE_Li256ELb1ELb1ELb1ELb0EEENS1_36VarlenDynamicPersistentTileSchedulerILi128ELi64ELi256ELi256ELb1ELb1ELb0ELb1ELb1ELb1EEEEEEEEEvNT_6ParamsE,(.L_x_6230 - _ZN7cutlass13device_kernelIN5flash19enable_sm80_to_sm89INS1_16FlashAttnFwdSm80INS1_25CollectiveMainloopFwdSm80ILi8ELi2ELb0EN4cute5tupleIJNS5_1CILi128EEENS7_ILi64EEENS7_ILi192EEEEEELi192ENS_6half_tEfNS_4arch4Sm80ELb1ELb0ELb1ELb1ELb1ELb0ELb1ELb1EEENS1_21CollectiveEpilogueFwdINS6_IJS8_SA_S9_EEENS6_IJNS7_ILi1EEESI_SI_EEESC_SE_Li256ELb1ELb1ELb1ELb0EEENS1_36VarlenDynamicPersistentTileSchedulerILi128ELi64ELi256ELi256ELb1ELb1ELb0ELb1ELb1ELb1EEEEEEEEEvNT_6ParamsE)
        .other          _ZN7cutlass13device_kernelIN5flash19enable_sm80_to_sm89INS1_16FlashAttnFwdSm80INS1_25CollectiveMainloopFwdSm80ILi8ELi2ELb0EN4cute5tupleIJNS5_1CILi128EEENS7_ILi64EEENS7_ILi192EEEEEELi192ENS_6half_tEfNS_4arch4Sm80ELb1ELb0ELb1ELb1ELb1ELb0ELb1ELb1EEENS1_21CollectiveEpilogueFwdINS6_IJS8_SA_S9_EEENS6_IJNS7_ILi1EEESI_SI_EEESC_SE_Li256ELb1ELb1ELb1ELb0EEENS1_36VarlenDynamicPersistentTileSchedulerILi128ELi64ELi256ELi256ELb1ELb1ELb0ELb1ELb1ELb1EEEEEEEEEvNT_6ParamsE,@"STO_CUDA_ENTRY STV_DEFAULT"
_ZN7cutlass13device_kernelIN5flash19enable_sm80_to_sm89INS1_16FlashAttnFwdSm80INS1_25CollectiveMainloopFwdSm80ILi8ELi2ELb0EN4cute5tupleIJNS5_1CILi128EEENS7_ILi64EEENS7_ILi192EEEEEELi192ENS_6half_tEfNS_4arch4Sm80ELb1ELb0ELb1ELb1ELb1ELb0ELb1ELb1EEENS1_21CollectiveEpilogueFwdINS6_IJS8_SA_S9_EEENS6_IJNS7_ILi1EEESI_SI_EEESC_SE_Li256ELb1ELb1ELb1ELb0EEENS1_36VarlenDynamicPersistentTileSchedulerILi128ELi64ELi256ELi256ELb1ELb1ELb0ELb1ELb1ELb1EEEEEEEEEvNT_6ParamsE:
        /* <DEDUP_REMOVED lines=52> */
.L_x_2646:
        /* <DEDUP_REMOVED lines=16> */
.L_x_2770:
        /* <DEDUP_REMOVED lines=16> */
.L_x_2771:
[----:B---3--:R-:W-:-:S05]  /*0540*/  IMAD R0, R0, c[0x0][0x538], RZ ;  /* 0x00014e0000007a24 */ /* 0x008fca00078e02ff */
[----:B------:R-:W-:-:S04]  /*0550*/  IADD3 R6, R0, R6, RZ ;  /* 0x0000000600067210 */ /* 0x000fc80007ffe0ff */
[----:B------:R-:W-:-:S13]  /*0560*/  ISETP.GT.AND P0, PT, R6, UR4, PT ;  /* 0x0000000406007c0c */ /* 0x000fda000bf04270 */
[----:B-12---:R-:W-:Y:S05]  /*0570*/  @!P0 BRA `(.L_x_2646) ;  /* 0xfffffdc000008947 */ /* 0x006fea000383ffff */
.L_x_2642:
[----:B------:R-:W-:-:S05]  /*0580*/  IADD3 R10, -R0, R6, RZ ;  /* 0x00000006000a7210 */ /* 0x000fca0007ffe1ff */
[----:B------:R-:W-:-:S05]  /*0590*/  IMAD R0, R4, c[0x0][0x538], R10 ;  /* 0x00014e0004007a24 */ /* 0x000fca00078e020a */
[----:B------:R-:W-:Y:S01]  /*05a0*/  ISETP.GT.AND P0, PT, R0, UR4, PT ;  /* 0x0000000400007c0c */ /* 0x000fe2000bf04270 */
[----:B------:R-:W-:-:S12]  /*05b0*/  BRA.DIV ~URZ, `(.L_x_2647) ;  /* 0x000120e27f007947 */ /* 0x000fd8000b800000 */
[----:B------:R-:W-:-:S04]  /*05c0*/  VOTE.ANY R6, PT, !P0 ;  /* 0x0000000000067806 */ /* 0x000fc800040e0100 */
.L_x_2772:
[----:B------:R-:W2:Y:S02]  /*05d0*/  POPC R0, R6 ;  /* 0x0000000600007309 */ /* 0x000ea40000000000 */
[----:B-12---:R-:W-:Y:S01]  /*05e0*/  IADD3 R231, R0, R7, RZ ;  /* 0x0000000700e77210 */ /* 0x006fe20007ffe0ff */
[----:B------:R-:W-:Y:S05]  /*05f0*/  BRA.DIV ~URZ, `(.L_x_2648) ;  /* 0x000120f27f007947 */ /* 0x000fea000b800000 */
[----:B------:R1:W2:Y:S01]  /*0600*/  SHFL.IDX PT, R229, R9, R0, 0x1f ;  /* 0x00001f0009e57589 */ /* 0x0002a200000e0000 */
[----:B------:R-:W-:-:S03]  /*0610*/  MOV R5, RZ ;  /* 0x000000ff00057202 */ /* 0x000fc60000000f00 */
[----:B------:R1:W3:Y:S04]  /*0620*/  SHFL.IDX PT, R9, R8, R0, 0x1f ;  /* 0x00001f0008097589 */ /* 0x0002e800000e0000 */
.L_x_2773:
[----:B------:R-:W-:Y:S01]  /*0630*/  ISETP.NE.AND P0, PT, R6, RZ, PT ;  /* 0x000000ff0600720c */ /* 0x000fe20003f05270 */
[----:B------:R-:W-:-:S12]  /*0640*/  BSSY B0, `(.L_x_2649) ;  /* 0x0000005000007945 */ /* 0x000fd80003800000 */
[----:B------:R-:W-:Y:S05]  /*0650*/  @!P0 BRA `(.L_x_2650) ;  /* 0x0000003000008947 */ /* 0x000fea0003800000 */
[----:B------:R-:W-:Y:S01]  /*0660*/  IADD3 R2, R0, -0x1, RZ ;  /* 0xffffffff00027810 */ /* 0x000fe20007ffe0ff */
[----:B------:R-:W-:Y:S05]  /*0670*/  BRA.DIV ~URZ, `(.L_x_2651) ;  /* 0x000121527f007947 */ /* 0x000fea000b800000 */
[----:B------:R4:W1:Y:S02]  /*0680*/  SHFL.IDX PT, R5, R4, R2, 0x1f ;  /* 0x00001f0204057589 */ /* 0x00086400000e0000 */
.L_x_2650:
[----:B------:R-:W-:Y:S05]  /*0690*/  BSYNC B0 ;  /* 0x0000000000007941 */ /* 0x000fea0003800000 */
.L_x_2649:
[----:B---3--:R-:W-:Y:S01]  /*06a0*/  ISETP.NE.AND P0, PT, R9, 0x1, PT ;  /* 0x000000010900780c */ /* 0x008fe20003f05270 */
[----:B-1----:R-:W-:Y:S01]  /*06b0*/  IMAD R228, R5, c[0x0][0x538], R10 ;  /* 0x00014e0005e47a24 */ /* 0x002fe200078e020a */
[----:B------:R-:W-:Y:S04]  /*06c0*/  BSSY B0, `(.L_x_2652) ;  /* 0x0000085000007945 */ /* 0x000fe80003800000 */
[----:B------:R-:W-:-:S07]  /*06d0*/  IADD3 R11, -R228, UR4, RZ ;  /* 0x00000004e40b7c10 */ /* 0x000fce000fffe1ff */
[----:B------:R-:W-:Y:S05]  /*06e0*/  @!P0 BRA `(.L_x_2653) ;  /* 0x000003e000008947 */ /* 0x000fea0003800000 */
[-C--:B--2---:R-:W-:Y:S02]  /*06f0*/  IABS R0, R229.reuse ;  /* 0x000000e500007213 */ /* 0x084fe40000000000 */
[----:B------:R-:W-:-:S03]  /*0700*/  IABS R6, R229 ;  /* 0x000000e500067213 */ /* 0x000fc60000000000 */
[----:B------:R-:W-:Y:S01]  /*0710*/  IMAD.MOV.U32 R5, RZ, RZ, R0 ;  /* 0x000000ffff057224 */ /* 0x000fe200078e0000 */
[----:B------:R-:W-:-:S03]  /*0720*/  IABS R0, R9 ;  /* 0x0000000900007213 */ /* 0x000fc60000000000 */
[----:B----4-:R-:W1:Y:S02]  /*0730*/  I2F.RP R2, R5 ;  /* 0x0000000500027306 */ /* 0x010e640000209400 */
        /* <DEDUP_REMOVED lines=57> */
.L_x_2653:
[----:B----4-:R-:W-:-:S04]  /*0ad0*/  IMAD.MOV.U32 R2, RZ, RZ, 0x4 ;  /* 0x00000004ff027424 */ /* 0x010fc800078e00ff */
        /* <DEDUP_REMOVED lines=67> */
.L_x_2654:
[----:B------:R-:W-:Y:S05]  /*0f10*/  BSYNC B0 ;  /* 0x0000000000007941 */ /* 0x000fea0003800000 */
.L_x_2652:
[----:B------:R-:W-:-:S04]  /*0f20*/  LOP3.LUT R0, RZ, R0, RZ, 0x33, !PT ;  /* 0x00000000ff007212 */ /* 0x000fc800078e33ff */
[----:B------:R-:W-:Y:S01]  /*0f30*/  IADD3 R229, R0, R229, RZ ;  /* 0x000000e500e57210 */ /* 0x000fe20007ffe0ff */
[----:B------:R-:W-:Y:S05]  /*0f40*/  BRA `(.L_x_2655) ;  /* 0x0000004000007947 */ /* 0x000fea0003800000 */
.L_x_2643:
[----:B-1----:R-:W-:Y:S01]  /*0f50*/  IMAD.MOV.U32 R229, RZ, RZ, RZ ;  /* 0x000000ffffe57224 */ /* 0x002fe200078e00ff */
[----:B------:R-:W-:Y:S01]  /*0f60*/  MOV R230, RZ ;  /* 0x000000ff00e67202 */ /* 0x000fe20000000f00 */
[----:B------:R-:W-:Y:S01]  /*0f70*/  IMAD.U32 R228, RZ, RZ, UR4 ;  /* 0x00000004ffe47e24 */ /* 0x000fe2000f8e00ff */
[----:B------:R-:W-:Y:S02]  /*0f80*/  MOV R231, c[0x0][0x53c] ;  /* 0x00014f0000e77a02 */ /* 0x000fe40000000f00 */
.L_x_2655:
[----:B------:R-:W-:Y:S01]  /*0f90*/  ISETP.NE.AND P0, PT, R12, RZ, PT ;  /* 0x000000ff0c00720c */ /* 0x000fe20003f05270 */
[----:B------:R-:W-:-:S12]  /*0fa0*/  WARPSYNC 0xffffffff ;  /* 0xffffffff00007948 */ /* 0x000fd80003800000 */
[----:B------:R1:W-:Y:S04]  /*0fb0*/  @!P0 STS.128 [0x24100], R228 ;  /* 0x024100e4ff008388 */ /* 0x0003e80000000c00 */
[----:B------:R-:W-:Y:S06]  /*0fc0*/  BAR.ARV 0x5, 0x100 ;  /* 0x0144000000007b1d */ /* 0x000fec0000002000 */
.L_x_2641:
        /* <DEDUP_REMOVED lines=48> */
[----:B------:R-:W-:Y:S02]  /*12d0*/  LEA.HI R12, R12, R16, RZ, 0x2 ;  /* 0x000000100c0c7211 */ /* 0x000fe400078f10ff */
[----:B------:R-:W-:Y:S01]  /*12e0*/  ISETP.NE.U32.AND P3, PT, R6, 0x1, PT ;  /* 0x000000010600780c */ /* 0x000fe20003f65070 */
[----:B------:R-:W-:Y:S01]  /*12f0*/  IMAD.IADD R3, R4, 0x1, -R2 ;  /* 0x0000000104037824 */ /* 0x000fe200078e0a02 */
[----:B------:R-:W-:-:S02]  /*1300*/  LOP3.LUT R8, R0, 0x8, R15, 0xf8, !PT ;  /* 0x0000000800087812 */ /* 0x000fc400078ef80f */
[----:B------:R-:W-:Y:S02]  /*1310*/  SHF.R.U32.HI R6, RZ, 0x3, R0 ;  /* 0x00000003ff067819 */ /* 0x000fe40000011600 */
[----:B------:R-:W-:Y:S02]  /*1320*/  LOP3.LUT R0, R13, 0xfffffffc, RZ, 0xc0, !PT ;  /* 0xfffffffc0d007812 */ /* 0x000fe400078ec0ff */
[----:B------:R-:W-:Y:S02]  /*1330*/  SHF.R.S32.HI R2, RZ, 0x2, R12 ;  /* 0x00000002ff027819 */ /* 0x000fe4000001140c */
[----:B------:R-:W-:Y:S01]  /*1340*/  LOP3.LUT P0, RZ, R5, 0x2, RZ, 0xc0, !PT ;  /* 0x0000000205ff7812 */ /* 0x000fe2000780c0ff */
[----:B------:R-:W-:Y:S01]  /*1350*/  IMAD.IADD R0, R17, 0x1, -R0 ;  /* 0x0000000111007824 */ /* 0x000fe200078e0a00 */
[----:B------:R-:W-:Y:S01]  /*1360*/  LOP3.LUT P4, RZ, R5, 0x4, RZ, 0xc0, !PT ;  /* 0x0000000405ff7812 */ /* 0x000fe2000788c0ff */
[----:B------:R-:W-:Y:S01]  /*1370*/  IMAD R15, R3, 0x10, R2 ;  /* 0x00000010030f7824 */ /* 0x000fe200078e0202 */
[----:B------:R-:W-:Y:S01]  /*1380*/  LOP3.LUT R13, R8, R6, RZ, 0x3c, !PT ;  /* 0x00000006080d7212 */ /* 0x000fe200078e3cff */
        /* <DEDUP_REMOVED lines=8> */
[----:B------:R-:W-:Y:S01]  /*1410*/  IMAD R6, R0, 0x2, R8 ;  /* 0x0000000200067824 */ /* 0x000fe200078e0208 */
[----:B------:R-:W-:Y:S01]  /*1420*/  SHF.R.U32.HI R5, RZ, 0x3, R2 ;  /* 0x00000003ff057819 */ /* 0x000fe20000011602 */
[----:B------:R1:W-:Y:S01]  /*1430*/  STL [R1+0x18], R15 ;  /* 0x0000180f01007387 */ /* 0x0003e20000100800 */
[----:B------:R-:W-:-:S02]  /*1440*/  LOP3.LUT R7, R2, 0x8, R7, 0xf8, !PT ;  /* 0x0000000802077812 */ /* 0x000fc400078ef807 */
[----:B------:R-:W-:Y:S01]  /*1450*/  LOP3.LUT R11, R11, 0x7ffffe00, R9, 0xf8, !PT ;  /* 0x7ffffe000b0b7812 */ /* 0x000fe200078ef809 */
[----:B------:R-:W-:Y:S01]  /*1460*/  IMAD.SHL.U32 R9, R10, 0x40, RZ ;  /* 0x000000400a097824 */ /* 0x000fe200078e00ff */
[----:B------:R-:W-:Y:S01]  /*1470*/  LOP3.LUT R4, R4, 0x1c0, RZ, 0xc0, !PT ;  /* 0x000001c004047812 */ /* 0x000fe200078ec0ff */
[----:B------:R-:W-:Y:S01]  /*1480*/  IMAD.IADD R10, R0, 0x1, -R3 ;  /* 0x00000001000a7824 */ /* 0x000fe200078e0a03 */
[----:B------:R-:W-:Y:S01]  /*1490*/  LOP3.LUT R3, R7, R5, RZ, 0x3c, !PT ;  /* 0x0000000507037212 */ /* 0x000fe200078e3cff */
[----:B------:R-:W-:Y:S01]  /*14a0*/  IMAD R0, R14, 0x200, R13 ;  /* 0x000002000e007824 */ /* 0x000fe200078e020d */
[----:B------:R-:W-:Y:S01]  /*14b0*/  LOP3.LUT R5, R12, 0x7ffffffc, RZ, 0xc0, !PT ;  /* 0x7ffffffc0c057812 */ /* 0x000fe200078ec0ff */
[----:B------:R-:W-:Y:S01]  /*14c0*/  IMAD.SHL.U32 R210, R11, 0x2, RZ ;  /* 0x000000020bd27824 */ /* 0x000fe200078e00ff */
[----:B------:R-:W-:Y:S02]  /*14d0*/  LEA.HI R2, R4, R4, RZ, 0x1d ;  /* 0x0000000404027211 */ /* 0x000fe400078fe8ff */
[----:B------:R-:W-:Y:S01]  /*14e0*/  SHF.R.S32.HI R7, RZ, 0x1f, R193 ;  /* 0x0000001fff077819 */ /* 0x000fe200000114c1 */
[----:B------:R-:W-:Y:S01]  /*14f0*/  IMAD.IADD R7, R16, 0x1, -R5 ;  /* 0x0000000110077824 */ /* 0x000fe200078e0a05 */
[----:B------:R-:W-:Y:S01]  /*1500*/  LOP3.LUT R4, R9, 0xfffffe00, RZ, 0xc0, !PT ;  /* 0xfffffe0009047812 */ /* 0x000fe200078ec0ff */
[----:B------:R-:W-:Y:S01]  /*1510*/  IMAD.IADD R9, R6, 0x1, R2 ;  /* 0x0000000106097824 */ /* 0x000fe200078e0202 */
[----:B------:R-:W-:Y:S01]  /*1520*/  IADD3 R201, R193, 0x40, RZ ;  /* 0x00000040c1c97810 */ /* 0x000fe20007ffe0ff */
[----:B------:R-:W-:Y:S01]  /*1530*/  IMAD.SHL.U32 R225, R7, 0x2, RZ ;  /* 0x0000000207e17824 */ /* 0x000fe200078e00ff */
[CC--:B------:R-:W-:Y:S01]  /*1540*/  IADD3 R2, R3.reuse, R4.reuse, R8 ;  /* 0x0000000403027210 */ /* 0x0c0fe20007ffe008 */
[----:B------:R-:W-:Y:S01]  /*1550*/  IMAD R7, R10, 0x8, R15 ;  /* 0x000000080a077824 */ /* 0x000fe200078e020f */
[----:B------:R-:W-:Y:S01]  /*1560*/  LOP3.LUT R3, R3, R4, RZ, 0xfc, !PT ;  /* 0x0000000403037212 */ /* 0x000fe200078efcff */
[----:B------:R-:W-:Y:S01]  /*1570*/  IMAD.MOV.U32 R4, RZ, RZ, 0x20 ;  /* 0x00000020ff047424 */ /* 0x000fe200078e00ff */
[----:B------:R-:W-:Y:S01]  /*1580*/  IADD3 R202, R193, 0x80, RZ ;  /* 0x00000080c1ca7810 */ /* 0x000fe20007ffe0ff */
[----:B------:R-:W-:Y:S01]  /*1590*/  IMAD.MOV.U32 R8, RZ, RZ, 0x40 ;  /* 0x00000040ff087424 */ /* 0x000fe200078e00ff */
[----:B------:R-:W-:Y:S01]  /*15a0*/  IADD3 R21, R225, 0x10, RZ ;  /* 0x00000010e1157810 */ /* 0x000fe20007ffe0ff */
[----:B------:R2:W-:Y:S01]  /*15b0*/  STL [R1+0x14], R7 ;  /* 0x0000140701007387 */ /* 0x0005e20000100800 */
[----:B------:R-:W-:-:S02]  /*15c0*/  LEA R239, R9, 0x80, 0x1 ;  /* 0x0000008009ef7811 */ /* 0x000fc400078e08ff */
[C---:B------:R-:W-:Y:S02]  /*15d0*/  IADD3 R18, R225.reuse, 0x28, RZ ;  /* 0x00000028e1127810 */ /* 0x040fe40007ffe0ff */
[----:B------:R-:W-:Y:S02]  /*15e0*/  SHF.R.S32.HI R6, RZ, 0x1f, R201 ;  /* 0x0000001fff067819 */ /* 0x000fe400000114c9 */
[----:B------:R-:W-:Y:S02]  /*15f0*/  SHF.R.S32.HI R12, RZ, 0x1f, R202 ;  /* 0x0000001fff0c7819 */ /* 0x000fe400000114ca */
[----:B-1----:R-:W-:Y:S02]  /*1600*/  IADD3 R15, R225, 0x40, RZ ;  /* 0x00000040e10f7810 */ /* 0x002fe40007ffe0ff */
[C---:B------:R-:W-:Y:S02]  /*1610*/  SEL R6, R4.reuse, 0xffffffe0, !P1 ;  /* 0xffffffe004067807 */ /* 0x040fe40004800000 */
[----:B------:R-:W-:-:S02]  /*1620*/  SEL R168, R4, 0xffffffe0, !P0 ;  /* 0xffffffe004a87807 */ /* 0x000fc40004000000 */
[----:B------:R-:W-:Y:S01]  /*1630*/  IADD3 R12, R225, 0x58, RZ ;  /* 0x00000058e10c7810 */ /* 0x000fe20007ffe0ff */
[----:B------:R-:W-:Y:S01]  /*1640*/  IMAD.IADD R242, R239, 0x1, R6 ;  /* 0x00000001eff27824 */ /* 0x000fe200078e0206 */
[C---:B------:R-:W-:Y:S02]  /*1650*/  IADD3 R252, R225.reuse, 0x70, RZ ;  /* 0x00000070e1fc7810 */ /* 0x040fe40007ffe0ff */
[----:B------:R-:W-:Y:S02]  /*1660*/  IADD3 R250, R225, 0x80, RZ ;  /* 0x00000080e1fa7810 */ /* 0x000fe40007ffe0ff */
[----:B------:R-:W-:Y:S02]  /*1670*/  SHF.R.S32.HI R4, RZ, 0x1f, R21 ;  /* 0x0000001fff047819 */ /* 0x000fe40000011415 */
[----:B------:R-:W-:Y:S02]  /*1680*/  IADD3 R240, R239, -0x10, RZ ;  /* 0xfffffff0eff07810 */ /* 0x000fe40007ffe0ff */
[----:B--2---:R-:W-:-:S02]  /*1690*/  IADD3 R7, R225, 0x68, RZ ;  /* 0x00000068e1077810 */ /* 0x004fc40007ffe0ff */
[C---:B------:R-:W-:Y:S02]  /*16a0*/  IADD3 R249, R225.reuse, 0x88, RZ ;  /* 0x00000088e1f97810 */ /* 0x040fe40007ffe0ff */
[----:B------:R-:W-:Y:S02]  /*16b0*/  IADD3 R247, R225, 0x98, RZ ;  /* 0x00000098e1f77810 */ /* 0x000fe40007ffe0ff */
[----:B------:R-:W-:Y:S02]  /*16c0*/  SHF.R.S32.HI R4, RZ, 0x1f, R18 ;  /* 0x0000001fff047819 */ /* 0x000fe40000011412 */
[----:B------:R-:W-:Y:S02]  /*16d0*/  @P3 IADD3 R240, R239, 0x10, RZ ;  /* 0x00000010eff03810 */ /* 0x000fe40007ffe0ff */
[----:B------:R-:W-:Y:S02]  /*16e0*/  LEA R162, R2, 0x18100, 0x1 ;  /* 0x0001810002a27811 */ /* 0x000fe400078e08ff */
[----:B------:R-:W-:Y:S01]  /*16f0*/  SEL R5, R8, 0xffffffc0, !P2 ;  /* 0xffffffc008057807 */ /* 0x000fe20005000000 */
[----:B------:R-:W-:Y:S01]  /*1700*/  IMAD.IADD R241, R6, 0x1, R240 ;  /* 0x0000000106f17824 */ /* 0x000fe200078e02f0 */
[C---:B------:R-:W-:Y:S01]  /*1710*/  IADD3 R246, R225.reuse, 0xa0, RZ ;  /* 0x000000a0e1f67810 */ /* 0x040fe20007ffe0ff */
[----:B------:R-:W-:Y:S01]  /*1720*/  IMAD.IADD R163, R162, 0x1, R168 ;  /* 0x00000001a2a37824 */ /* 0x000fe200078e02a8 */
[----:B------:R-:W-:Y:S01]  /*1730*/  IADD3 R245, R225, 0xa8, RZ ;  /* 0x000000a8e1f57810 */ /* 0x000fe20007ffe0ff */
[----:B------:R-:W-:Y:S01]  /*1740*/  IMAD.IADD R2, R241, 0x1, R5 ;  /* 0x00000001f1027824 */ /* 0x000fe200078e0205 */
[----:B------:R-:W-:-:S02]  /*1750*/  SHF.R.S32.HI R4, RZ, 0x1f, R15 ;  /* 0x0000001fff047819 */ /* 0x000fc4000001140f */
[----:B------:R-:W-:Y:S01]  /*1760*/  LEA R170, R3, 0x100, 0x1 ;  /* 0x0000010003aa7811 */ /* 0x000fe200078e08ff */
[----:B------:R-:W-:Y:S01]  /*1770*/  IMAD.IADD R3, R5, 0x1, R240 ;  /* 0x0000000105037824 */ /* 0x000fe200078e02f0 */
[----:B------:R-:W-:Y:S02]  /*1780*/  IADD3 R244, R225, 0xb0, RZ ;  /* 0x000000b0e1f47810 */ /* 0x000fe40007ffe0ff */
[----:B------:R-:W-:Y:S01]  /*1790*/  SHF.R.S32.HI R4, RZ, 0x1f, R12 ;  /* 0x0000001fff047819 */ /* 0x000fe2000001140c */
[----:B------:R-:W-:Y:S01]  /*17a0*/  IMAD.IADD R232, R168, 0x1, R170 ;  /* 0x00000001a8e87824 */ /* 0x000fe200078e02aa */
[----:B------:R-:W-:Y:S02]  /*17b0*/  SHF.R.S32.HI R7, RZ, 0x1f, R7 ;  /* 0x0000001fff077819 */ /* 0x000fe40000011407 */
[----:B------:R-:W-:Y:S02]  /*17c0*/  LEA R169, R0, 0xc100, 0x1 ;  /* 0x0000c10000a97811 */ /* 0x000fe400078e08ff */
[----:B------:R-:W-:-:S02]  /*17d0*/  SHF.R.S32.HI R4, RZ, 0x1f, R252 ;  /* 0x0000001fff047819 */ /* 0x000fc400000114fc */
[----:B------:R-:W-:Y:S02]  /*17e0*/  SHF.R.S32.HI R7, RZ, 0x1f, R250 ;  /* 0x0000001fff077819 */ /* 0x000fe400000114fa */
[----:B------:R-:W-:Y:S02]  /*17f0*/  SEL R0, R8, 0xffffffc0, !P4 ;  /* 0xffffffc008007807 */ /* 0x000fe40006000000 */
        /* <DEDUP_REMOVED lines=9> */
[----:B------:R-:W-:Y:S01]  /*1890*/  IADD3 R20, R225, 0x18, RZ ;  /* 0x00000018e1147810 */ /* 0x000fe20007ffe0ff */
[----:B------:R-:W-:Y:S01]  /*18a0*/  IMAD.IADD R164, R163, 0x1, R0 ;  /* 0x00000001a3a47824 */ /* 0x000fe200078e0200 */
[----:B------:R1:W-:Y:S01]  /*18b0*/  STL [R1+0xc], R7 ;  /* 0x00000c0701007387 */ /* 0x0003e20000100800 */
[----:B------:R-:W-:Y:S01]  /*18c0*/  IMAD.IADD R0, R0, 0x1, R232 ;  /* 0x0000000100007824 */ /* 0x000fe200078e02e8 */
[C---:B------:R-:W-:Y:S01]  /*18d0*/  IADD3 R17, R225.reuse, 0x30, RZ ;  /* 0x00000030e1117810 */ /* 0x040fe20007ffe0ff */
[----:B------:R-:W-:Y:S01]  /*18e0*/  IMAD.IADD R235, R168, 0x1, R171 ;  /* 0x00000001a8eb7824 */ /* 0x000fe200078e02ab */
[----:B------:R1:W-:Y:S01]  /*18f0*/  STL [R1+0x8], R4 ;  /* 0x0000080401007387 */ /* 0x0003e20000100800 */
[----:B------:R-:W-:-:S02]  /*1900*/  IADD3 R14, R225, 0x48, RZ ;  /* 0x00000048e10e7810 */ /* 0x000fc40007ffe0ff */
[C---:B------:R-:W-:Y:S01]  /*1910*/  IADD3 R22, R225.reuse, 0x8, RZ ;  /* 0x00000008e1167810 */ /* 0x040fe20007ffe0ff */
[----:B------:R1:W-:Y:S01]  /*1920*/  STL [R1+0x4], R3 ;  /* 0x0000040301007387 */ /* 0x0003e20000100800 */
[C---:B------:R-:W-:Y:S02]  /*1930*/  IADD3 R11, R225.reuse, 0x60, RZ ;  /* 0x00000060e10b7810 */ /* 0x040fe40007ffe0ff */
[C---:B------:R-:W-:Y:S01]  /*1940*/  IADD3 R19, R225.reuse, 0x20, RZ ;  /* 0x00000020e1137810 */ /* 0x040fe20007ffe0ff */
[----:B------:R1:W-:Y:S01]  /*1950*/  STL [R1], R2 ;  /* 0x0000000201007387 */ /* 0x0003e20000100800 */
[C---:B------:R-:W-:Y:S02]  /*1960*/  IADD3 R251, R225.reuse, 0x78, RZ ;  /* 0x00000078e1fb7810 */ /* 0x040fe40007ffe0ff */
[----:B------:R-:W-:Y:S01]  /*1970*/  SHF.R.S32.HI R8, RZ, 0x1f, R20 ;  /* 0x0000001fff087819 */ /* 0x000fe20000011414 */
[----:B------:R1:W-:Y:S01]  /*1980*/  STL [R1+0x10], R0 ;  /* 0x0000100001007387 */ /* 0x0003e20000100800 */
[----:B------:R-:W-:-:S02]  /*1990*/  IADD3 R16, R225, 0x38, RZ ;  /* 0x00000038e1107810 */ /* 0x000fc40007ffe0ff */
[C---:B------:R-:W-:Y:S02]  /*19a0*/  IADD3 R248, R225.reuse, 0x90, RZ ;  /* 0x00000090e1f87810 */ /* 0x040fe40007ffe0ff */
[----:B------:R-:W-:Y:S02]  /*19b0*/  SHF.R.S32.HI R8, RZ, 0x1f, R17 ;  /* 0x0000001fff087819 */ /* 0x000fe40000011411 */
        /* <DEDUP_REMOVED lines=12> */
[----:B-1----:R-:W-:Y:S02]  /*1a80*/  SHF.R.S32.HI R8, RZ, 0x1f, R243 ;  /* 0x0000001fff087819 */ /* 0x002fe400000114f3 */
.L_x_2769:
        /* <DEDUP_REMOVED lines=30> */
.L_x_2656:
[----:B------:R-:W-:-:S04]  /*1c70*/  ISETP.NE.U32.AND P1, PT, RZ, c[0x0][0x368], PT ;  /* 0x0000da00ff007a0c */ /* 0x000fc80003f25070 */
[----:B------:R-:W-:-:S13]  /*1c80*/  ISETP.NE.AND.EX P1, PT, RZ, c[0x0][0x36c], PT, P1 ;  /* 0x0000db00ff007a0c */ /* 0x000fda0003f25310 */
[----:B------:R-:W-:Y:S05]  /*1c90*/  @!P1 BRA `(.L_x_2657) ;  /* 0x0000004000009947 */ /* 0x000fea0003800000 */
[----:B-1----:R-:W-:-:S04]  /*1ca0*/  IADD3 R2, P1, R233, c[0x0][0x368], RZ ;  /* 0x0000da00e9027a10 */ /* 0x002fc80007f3e0ff */
[----:B------:R-:W-:-:S05]  /*1cb0*/  IADD3.X R3, R234, c[0x0][0x36c], RZ, P1, !PT ;  /* 0x0000db00ea037a10 */ /* 0x000fca0000ffe4ff */
[----:B------:R1:W5:Y:S01]  /*1cc0*/  LDG.E R0, [R2.64] ;  /* 0x0000000802007981 */ /* 0x000362000c1e1900 */
[----:B------:R-:W-:Y:S05]  /*1cd0*/  BRA `(.L_x_2658) ;  /* 0x0000008000007947 */ /* 0x000fea0003800000 */
.L_x_2657:
        /* <DEDUP_REMOVED lines=8> */
.L_x_2658:
        /* <DEDUP_REMOVED lines=58> */
.L_x_2660:
[----:B------:R-:W-:Y:S05]  /*2100*/  BSYNC B0 ;  /* 0x0000000000007941 */ /* 0x000fea0003800000 */
.L_x_2659:
[----:B------:R-:W-:Y:S01]  /*2110*/  IMAD R205, R237, R2, RZ ;  /* 0x00000002edcd7224 */ /* 0x000fe200078e02ff */
        /* <DEDUP_REMOVED lines=99> */
.L_x_2774:
[----:B------:R-:W-:Y:S05]  /*2750*/  BRA.DIV ~URZ, `(.L_x_2663) ;  /* 0x000101427f007947 */ /* 0x000fea000b800000 */
[----:B------:R3:W4:Y:S02]  /*2760*/  SHFL.IDX PT, R0, R12, RZ, 0x181f ;  /* 0x00181fff0c007589 */ /* 0x00072400000e0000 */
.L_x_2775:
        /* <DEDUP_REMOVED lines=20> */
.L_x_2665:
[----:B------:R-:W-:Y:S05]  /*28b0*/  BSYNC B0 ;  /* 0x0000000000007941 */ /* 0x000fea0003800000 */
.L_x_2664:
[----:B------:R-:W-:Y:S05]  /*28c0*/  BRA.DIV ~URZ, `(.L_x_2666) ;  /* 0x000100427f007947 */ /* 0x000fea000b800000 */
[----:B--2---:R2:W1:Y:S04]  /*28d0*/  SHFL.IDX PT, R8, R9, 0x1, 0x181f ;  /* 0x00381f0009087f89 */ /* 0x00446800000e0000 */
[----:B----4-:R2:W4:Y:S02]  /*28e0*/  SHFL.IDX PT, R0, R12, 0x1, 0x181f ;  /* 0x00381f000c007f89 */ /* 0x01052400000e0000 */
.L_x_2776:
        /* <DEDUP_REMOVED lines=19> */
.L_x_2668:
[----:B------:R-:W-:Y:S05]  /*2a20*/  BSYNC B0 ;  /* 0x0000000000007941 */ /* 0x000fea0003800000 */
.L_x_2667:
[----:B------:R-:W-:Y:S05]  /*2a30*/  BRA.DIV ~URZ, `(.L_x_2669) ;  /* 0x0000ffa27f007947 */ /* 0x000fea000b800000 */
[----:B-1----:R1:W2:Y:S02]  /*2a40*/  SHFL.IDX PT, R8, R9, 0x2, 0x181f ;  /* 0x00581f0009087f89 */ /* 0x0022a400000e0000 */
.L_x_2777:
[----:B------:R-:W-:Y:S05]  /*2a50*/  BRA.DIV ~URZ, `(.L_x_2670) ;  /* 0x0000fff27f007947 */ /* 0x000fea000b800000 */
[----:B----4-:R4:W1:Y:S02]  /*2a60*/  SHFL.IDX PT, R0, R12, 0x2, 0x181f ;  /* 0x00581f000c007f89 */ /* 0x01086400000e0000 */
.L_x_2778:
        /* <DEDUP_REMOVED lines=19> */
.L_x_2672:
[----:B------:R-:W-:Y:S05]  /*2ba0*/  BSYNC B0 ;  /* 0x0000000000007941 */ /* 0x000fea0003800000 */
.L_x_2671:
[----:B------:R-:W-:Y:S05]  /*2bb0*/  BRA.DIV ~URZ, `(.L_x_2673) ;  /* 0x0000ff027f007947 */ /* 0x000fea000b800000 */
[----:B--2---:R2:W3:Y:S04]  /*2bc0*/  SHFL.IDX PT, R8, R9, 0x3, 0x181f ;  /* 0x00781f0009087f89 */ /* 0x0044e800000e0000 */
[----:B-1----:R2:W1:Y:S02]  /*2bd0*/  SHFL.IDX PT, R0, R12, 0x3, 0x181f ;  /* 0x00781f000c007f89 */ /* 0x00246400000e0000 */
.L_x_2779:
[----:B------:R-:W-:Y:S01]  /*2be0*/  IADD3 R2, R10, 0x60, RZ ;  /* 0x000000600a027810 */ /* 0x000fe20007ffe0ff */
[----:B-----5:R-:W-:Y:S01]  /*2bf0*/  IMAD.WIDE.U32 R214, R13, c[0x0][0x2b0], RZ ;  /* 0x0000ac000dd67a25 */ /* 0x020fe200078e00ff */
[----:B------:R-:W-:-:S02]  /*2c00*/  SHF.R.S32.HI R18, RZ, 0x1f, R193 ;  /* 0x0000001fff127819 */ /* 0x000fc400000114c1 */
[----:B------:R-:W-:Y:S02]  /*2c10*/  ISETP.GE.AND P2, PT, R2, R11, PT ;  /* 0x0000000b0200720c */ /* 0x000fe40003f46270 */
[----:B------:R-:W-:Y:S02]  /*2c20*/  SHF.R.S32.HI R16, RZ, 0x1f, R201 ;  /* 0x0000001fff107819 */ /* 0x000fe400000114c9 */
[----:B------:R-:W-:-:S09]  /*2c30*/  SHF.R.S32.HI R20, RZ, 0x1f, R202 ;  /* 0x0000001fff147819 */ /* 0x000fd200000114ca */
[-C--:B-1----:R-:W-:Y:S02]  /*2c40*/  @!P2 LEA R6, P0, R193, R0.reuse, 0x1 ;  /* 0x00000000c106a211 */ /* 0x082fe400078008ff */
[----:B------:R-:W-:Y:S02]  /*2c50*/  @!P2 LEA R4, P1, R201, R0, 0x1 ;  /* 0x00000000c904a211 */ /* 0x000fe400078208ff */
        /* <DEDUP_REMOVED lines=36> */
[----:B------:R-:W-:Y:S02]  /*2ea0*/  IMAD R218, R14, c[0x0][0x1ec], R213 ;  /* 0x00007b000eda7a24 */ /* 0x000fe400078e02d5 */
[----:B------:R-:W-:-:S04]  /*2eb0*/  IMAD.WIDE.U32 R2, R181, c[0x0][0x1e0], RZ ;  /* 0x00007800b5027a25 */ /* 0x000fc800078e00ff */
[----:B------:R-:W-:Y:S02]  /*2ec0*/  IMAD R108, R187, -0x40, R221 ;  /* 0xffffffc0bb6c7824 */ /* 0x000fe400078e02dd */
[----:B------:R-:W-:-:S04]  /*2ed0*/  IMAD.WIDE.U32 R216, R14, c[0x0][0x210], RZ ;  /* 0x000084000ed87a25 */ /* 0x000fc800078e00ff */
[----:B------:R-:W-:Y:S02]  /*2ee0*/  IMAD.IADD R13, R108, 0x1, -R226 ;  /* 0x000000016c0d7824 */ /* 0x000fe400078e0ae2 */
[----:B------:R-:W-:Y:S01]  /*2ef0*/  IMAD R220, R14, c[0x0][0x214], R217 ;  /* 0x000085000edc7a24 */ /* 0x000fe200078e02d9 */
[C---:B------:R-:W-:Y:S01]  /*2f00*/  SHF.L.U64.HI R14, R193.reuse, 0x1, R18 ;  /* 0x00000001c10e7819 */ /* 0x040fe20000010212 */
[----:B------:R-:W-:Y:S01]  /*2f10*/  IMAD.SHL.U32 R17, R193, 0x2, RZ ;  /* 0x00000002c1117824 */ /* 0x000fe200078e00ff */
[----:B-1----:R-:W-:Y:S01]  /*2f20*/  SHF.R.S32.HI R5, RZ, 0x1f, R181 ;  /* 0x0000001fff057819 */ /* 0x002fe200000114b5 */
[----:B------:R-:W-:Y:S01]  /*2f30*/  IMAD.SHL.U32 R19, R202, 0x2, RZ ;  /* 0x00000002ca137824 */ /* 0x000fe200078e00ff */
[----:B------:R-:W-:-:S03]  /*2f40*/  ISETP.GE.AND P6, PT, R13, 0x1, PT ;  /* 0x000000010d00780c */ /* 0x000fc60003fc6270 */
[----:B------:R-:W-:-:S04]  /*2f50*/  IMAD R0, R5, c[0x0][0x1e0], RZ ;  /* 0x0000780005007a24 */ /* 0x000fc800078e02ff */
[----:B------:R-:W-:-:S04]  /*2f60*/  IMAD R0, R181, c[0x0][0x1e4], R0 ;  /* 0x00007900b5007a24 */ /* 0x000fc800078e0200 */
[----:B------:R-:W-:Y:S02]  /*2f70*/  IMAD.IADD R3, R3, 0x1, R0 ;  /* 0x0000000103037824 */ /* 0x000fe400078e0200 */
[----:B------:R-:W-:Y:S02]  /*2f80*/  @P6 ISETP.GE.AND P1, PT, R193, c[0x0][0x1d4], PT ;  /* 0x00007500c1006a0c */ /* 0x000fe40003f26270 */
[----:B------:R-:W-:Y:S02]  /*2f90*/  @P6 ISETP.GE.AND P5, PT, R201, c[0x0][0x1d4], PT ;  /* 0x00007500c9006a0c */ /* 0x000fe40003fa6270 */
[----:B------:R-:W-:Y:S02]  /*2fa0*/  @P6 ISETP.GE.AND P2, PT, R202, c[0x0][0x1d4], PT ;  /* 0x00007500ca006a0c */ /* 0x000fe40003f46270 */
[----:B---3--:R-:W-:Y:S01]  /*2fb0*/  SHF.R.S32.HI R7, RZ, 0x1f, R173 ;  /* 0x0000001fff077819 */ /* 0x008fe200000114ad */
[----:B------:R-:W-:-:S04]  /*2fc0*/  IMAD.WIDE.U32 R2, R173, c[0x0][0x1f0], R2 ;  /* 0x00007c00ad027a25 */ /* 0x000fc800078e0002 */
[C---:B------:R-:W-:Y:S02]  /*2fd0*/  IMAD R0, R7.reuse, c[0x0][0x1f0], RZ ;  /* 0x00007c0007007a24 */ /* 0x040fe400078e02ff */
[----:B------:R-:W-:Y:S02]  /*2fe0*/  IMAD R7, R7, c[0x0][0x218], RZ ;  /* 0x0000860007077a24 */ /* 0x000fe400078e02ff */
[C---:B------:R-:W-:Y:S01]  /*2ff0*/  IMAD R4, R173.reuse, c[0x0][0x1f4], R0 ;  /* 0x00007d00ad047a24 */ /* 0x040fe200078e0200 */
[----:B------:R-:W-:Y:S01]  /*3000*/  IADD3 R0, P0, R2, R212, RZ ;  /* 0x000000d402007210 */ /* 0x000fe20007f1e0ff */
        /* <DEDUP_REMOVED lines=9> */
[----:B------:R-:W3:Y:S03]  /*30a0*/  SHFL.IDX PT, R8, R10, RZ, 0x181f ;  /* 0x00181fff0a087589 */ /* 0x000ee600000e0000 */
[----:B------:R-:W-:Y:S01]  /*30b0*/  IMAD.WIDE.U32 R2, R173, c[0x0][0x218], R2 ;  /* 0x00008600ad027a25 */ /* 0x000fe200078e0002 */
[----:B--2---:R2:W5:Y:S04]  /*30c0*/  SHFL.IDX PT, R9, R6, 0x1, 0x181f ;  /* 0x00381f0006097f89 */ /* 0x00456800000e0000 */
[----:B------:R-:W4:Y:S01]  /*30d0*/  SHFL.IDX PT, R10, R10, 0x1, 0x181f ;  /* 0x00381f000a0a7f89 */ /* 0x000f2200000e0000 */
[----:B-1----:R-:W-:-:S04]  /*30e0*/  @P6 LEA R4, P0, R193, R0, 0x1 ;  /* 0x00000000c1046211 */ /* 0x002fc800078008ff */
[----:B---3--:R-:W-:Y:S02]  /*30f0*/  @P6 LEA.HI.X R5, R193, R8, R18, 0x1, P0 ;  /* 0x00000008c1056211 */ /* 0x008fe400000f0c12 */
[----:B--2---:R-:W-:-:S03]  /*3100*/  @P6 LEA R6, P0, R201, R0, 0x1 ;  /* 0x00000000c9066211 */ /* 0x004fc600078008ff */
[----:B------:R1:W-:Y:S01]  /*3110*/  @P6 LDGSTS.E.BYPASS.LTC128B.128 [R210+0xc100], [R4.64], !P1 ;  /* 0x0c10000004d26fae */ /* 0x0003e2000c901d48 */
[----:B------:R-:W-:-:S05]  /*3120*/  @P6 LEA.HI.X R7, R201, R8, R16, 0x1, P0 ;  /* 0x00000008c9076211 */ /* 0x000fca00000f0c10 */
[----:B------:R5:W-:Y:S01]  /*3130*/  @P6 LDGSTS.E.BYPASS.LTC128B.128 [R210+0xe100], [R6.64], !P5 ;  /* 0x0e10000006d26fae */ /* 0x000be2000e901d48 */
[----:B-1----:R-:W-:Y:S02]  /*3140*/  @P6 LEA R4, P1, R202, R0, 0x1 ;  /* 0x00000000ca046211 */ /* 0x002fe400078208ff */
[----:B------:R-:W-:Y:S02]  /*3150*/  IADD3 R0, P0, R2, R216, RZ ;  /* 0x000000d802007210 */ /* 0x000fe40007f1e0ff */
[----:B------:R-:W-:Y:S02]  /*3160*/  @P6 LEA.HI.X R5, R202, R8, R20, 0x1, P1 ;  /* 0x00000008ca056211 */ /* 0x000fe400008f0c14 */
[----:B------:R-:W-:Y:S02]  /*3170*/  ISETP.GE.AND P1, PT, R13, 0x21, PT ;  /* 0x000000210d00780c */ /* 0x000fe40003f26270 */
[----:B------:R-:W-:Y:S01]  /*3180*/  IADD3.X R2, R220, R3, R11, P0, !PT ;  /* 0x00000003dc027210 */ /* 0x000fe200007fe40b */
[----:B------:R1:W-:Y:S01]  /*3190*/  @P6 LDGSTS.E.BYPASS.LTC128B.128 [R210+0x10100], [R4.64], !P2 ;  /* 0x1010000004d26fae */ /* 0x0003e2000d101d48 */
[----:B----4-:R-:W-:-:S04]  /*31a0*/  LEA R12, P0, R0, c[0x0][0x1f8], 0x1 ;  /* 0x00007e00000c7a11 */ /* 0x010fc800078008ff */
[----:B------:R-:W-:Y:S01]  /*31b0*/  LEA.HI.X R15, R0, c[0x0][0x1fc], R2, 0x1, P0 ;  /* 0x00007f00000f7a11 */ /* 0x000fe200000f0c02 */
[----:B------:R-:W2:Y:S04]  /*31c0*/  SHFL.IDX PT, R8, R12, RZ, 0x181f ;  /* 0x00181fff0c087589 */ /* 0x000ea800000e0000 */
[C---:B-----5:R-:W-:Y:S01]  /*31d0*/  @P1 LEA R6, P0, R193.reuse, R9, 0x1 ;  /* 0x00000009c1061211 */ /* 0x060fe200078008ff */
[----:B------:R-:W3:Y:S01]  /*31e0*/  SHFL.IDX PT, R11, R15, RZ, 0x181f ;  /* 0x00181fff0f0b7589 */ /* 0x000ee200000e0000 */
[----:B------:R-:W-:Y:S02]  /*31f0*/  @P1 ISETP.GE.AND P5, PT, R193, c[0x0][0x1d4], PT ;  /* 0x00007500c1001a0c */ /* 0x000fe40003fa6270 */
[----:B------:R-:W-:Y:S01]  /*3200*/  @P1 ISETP.GE.AND P2, PT, R201, c[0x0][0x1d4], PT ;  /* 0x00007500c9001a0c */ /* 0x000fe20003f46270 */
[----:B------:R-:W4:Y:S01]  /*3210*/  SHFL.IDX PT, R0, R12, 0x1, 0x181f ;  /* 0x00381f000c007f89 */ /* 0x000f2200000e0000 */
[----:B------:R-:W-:Y:S01]  /*3220*/  @P1 LEA.HI.X R7, R193, R10, R18, 0x1, P0 ;  /* 0x0000000ac1071211 */ /* 0x000fe200000f0c12 */
        /* <DEDUP_REMOVED lines=11> */
[----:B------:R1:W5:Y:S01]  /*32e0*/  SHFL.IDX PT, R10, R15, 0x1, 0x181f ;  /* 0x00381f000f0a7f89 */ /* 0x00036200000e0000 */
        /* <DEDUP_REMOVED lines=13> */
[----:B------:R-:W-:-:S03]  /*33c0*/  IADD3 R6, P0, R0, R17, RZ ;  /* 0x0000001100067210 */ /* 0x000fc60007f1e0ff */
[----:B------:R-:W-:Y:S01]  /*33d0*/  IMAD.X R9, R11, 0x1, R15, P6 ;  /* 0x000000010b097824 */ /* 0x000fe200030e060f */
[----:B------:R2:W-:Y:S01]  /*33e0*/  LDGSTS.E.BYPASS.LTC128B.128 [R210+0x2100], [R2.64], !P1 ;  /* 0x0210000002d27fae */ /* 0x0005e2000c901d48 */
[----:B------:R-:W-:Y:S01]  /*33f0*/  ISETP.GE.AND P1, PT, R202, c[0x0][0x1d4], PT ;  /* 0x00007500ca007a0c */ /* 0x000fe20003f26270 */
[----:B-----5:R-:W-:-:S03]  /*3400*/  IMAD.X R7, R10, 0x1, R14, P0 ;  /* 0x000000010a077824 */ /* 0x020fc600000e060e */
        /* <DEDUP_REMOVED lines=42> */
.L_x_2780:
        /* <DEDUP_REMOVED lines=8> */
[C---:B------:R-:W-:Y:S01]  /*3730*/  IMAD.X R5, R8.reuse, 0x1, R16, P5 ;  /* 0x0000000108057824 */ /* 0x040fe200028e0610 */
        /* <DEDUP_REMOVED lines=11> */
.L_x_2781:
        /* <DEDUP_REMOVED lines=21> */
.L_x_2675:
[----:B------:R-:W-:Y:S05]  /*3940*/  BSYNC B0 ;  /* 0x0000000000007941 */ /* 0x000fea0003800000 */
.L_x_2674:
        /* <DEDUP_REMOVED lines=27> */
[C---:B------:R-:W-:Y:S01]  /*3b00*/  IMAD.SHL.U32 R26, R202.reuse, 0x2, RZ ;  /* 0x00000002ca1a7824 */ /* 0x040fe200078e00ff */
        /* <DEDUP_REMOVED lines=17> */
.L_x_2782:
        /* <DEDUP_REMOVED lines=8> */
[----:B----4-:R-:W-:Y:S01]  /*3ca0*/  IMAD.X R15, R12, 0x1, R21, P0 ;  /* 0x000000010c0f7824 */ /* 0x010fe200000e0615 */
        /* <DEDUP_REMOVED lines=12> */
.L_x_2783:
        /* <DEDUP_REMOVED lines=21> */
.L_x_2679:
[----:B------:R-:W-:Y:S05]  /*3ec0*/  BSYNC B0 ;  /* 0x0000000000007941 */ /* 0x000fea0003800000 */
.L_x_2678:
[----:B------:R-:W-:Y:S01]  /*3ed0*/  IMAD.MOV.U32 R0, RZ, RZ, 0x40 ;  /* 0x00000040ff007424 */ /* 0x000fe200078e00ff */
[----:B------:R-:W-:Y:S01]  /*3ee0*/  LOP3.LUT P0, RZ, R207, 0x4, RZ, 0xc0, !PT ;  /* 0x00000004cfff7812 */ /* 0x000fe2000780c0ff */
[----:B------:R-:W0:Y:S01]  /*3ef0*/  LDGDEPBAR ;  /* 0x00000000000079af */ /* 0x000e220000000000 */
[----:B------:R-:W-:Y:S02]  /*3f00*/  WARPSYNC 0xffffffff ;  /* 0xffffffff00007948 */ /* 0x000fe40003800000 */
[----:B------:R-:W-:Y:S01]  /*3f10*/  SEL R166, R0, 0xffffffc0, !P0 ;  /* 0xffffffc000a67807 */ /* 0x000fe20004000000 */
[----:B---34-:R-:W-:Y:S01]  /*3f20*/  HMMA.16816.F32 R36, R8, R32, RZ ;  /* 0x000000200824723c */ /* 0x018fe200000018ff */
[----:B--2---:R-:W-:Y:S03]  /*3f30*/  LDSM.16.M88.4 R16, [R165] ;  /* 0x00000000a510783b */ /* 0x004fe60000000200 */
[----:B------:R-:W-:Y:S01]  /*3f40*/  IMAD.IADD R2, R169, 0x1, R166 ;  /* 0x00000001a9027824 */ /* 0x000fe200078e02a6 */
[----:B------:R-:W2:Y:S01]  /*3f50*/  LDL R109, [R1+0x14] ;  /* 0x00001400016d7983 */ /* 0x000ea20000100800 */
[----:B------:R-:W-:-:S02]  /*3f60*/  IADD3 R0, R166, R169, R167 ;  /* 0x000000a9a6007210 */ /* 0x000fc40007ffe0a7 */
[C---:B------:R-:W-:Y:S01]  /*3f70*/  HMMA.16816.F32 R24, R8.reuse, R40, RZ ;  /* 0x000000280818723c */ /* 0x040fe200000018ff */
[----:B------:R-:W3:Y:S04]  /*3f80*/  LDSM.16.M88.4 R72, [R2] ;  /* 0x000000000248783b */ /* 0x000ee80000000200 */
[----:B------:R-:W4:Y:S03]  /*3f90*/  LDSM.16.M88.4 R80, [R2+0x800] ;  /* 0x000800000250783b */ /* 0x000f260000000200 */
[C---:B------:R-:W-:Y:S01]  /*3fa0*/  HMMA.16816.F32 R20, R8.reuse, R42, RZ ;  /* 0x0000002a0814723c */ /* 0x040fe200000018ff */
[----:B------:R-:W5:Y:S04]  /*3fb0*/  LDSM.16.M88.4 R68, [R2+0x1000] ;  /* 0x001000000244783b */ /* 0x000f680000000200 */
[----:B------:R-:W1:Y:S03]  /*3fc0*/  LDSM.16.M88.4 R76, [R2+0x1800] ;  /* 0x00180000024c783b */ /* 0x000e660000000200 */
[C---:B------:R-:W-:Y:S01]  /*3fd0*/  HMMA.16816.F32 R12, R8.reuse, R44, RZ ;  /* 0x0000002c080c723c */ /* 0x040fe200000018ff */
[----:B------:R-:W-:Y:S04]  /*3fe0*/  LDSM.16.M88.4 R88, [R0] ;  /* 0x000000000058783b */ /* 0x000fe80000000200 */
[----:B------:R-:W-:Y:S03]  /*3ff0*/  LDSM.16.M88.4 R100, [R0+0x800] ;  /* 0x000800000064783b */ /* 0x000fe60000000200 */
[C---:B------:R-:W-:Y:S01]  /*4000*/  HMMA.16816.F32 R32, R8.reuse, R34, RZ ;  /* 0x000000220820723c */ /* 0x040fe200000018ff */
[----:B------:R-:W-:Y:S04]  /*4010*/  LDSM.16.M88.4 R104, [R169+0x2000] ;  /* 0x00200000a968783b */ /* 0x000fe80000000200 */
[----:B------:R-:W-:Y:S03]  /*4020*/  LDSM.16.M88.4 R96, [R28+0x2000] ;  /* 0x002000001c60783b */ /* 0x000fe60000000200 */
[C---:B------:R-:W-:Y:S08]  /*4030*/  HMMA.16816.F32 R40, R8.reuse, R46, RZ ;  /* 0x0000002e0828723c */ /* 0x040ff000000018ff */
[C---:B------:R-:W-:Y:S08]  /*4040*/  HMMA.16816.F32 R60, R8.reuse, R56, RZ ;  /* 0x00000038083c723c */ /* 0x040ff000000018ff */
[----:B------:R-:W-:Y:S08]  /*4050*/  HMMA.16816.F32 R56, R8, R58, RZ ;  /* 0x0000003a0838723c */ /* 0x000ff000000018ff */
[C---:B-1----:R-:W-:Y:S08]  /*4060*/  HMMA.16816.F32 R52, R4.reuse, R48, R36 ;  /* 0x000000300434723c */ /* 0x042ff00000001824 */
[C---:B------:R-:W-:Y:S08]  /*4070*/  HMMA.16816.F32 R44, R4.reuse, R64, R24 ;  /* 0x00000040042c723c */ /* 0x040ff00000001818 */
[C---:B------:R-:W-:Y:S08]  /*4080*/  HMMA.16816.F32 R8, R4.reuse, R66, R20 ;  /* 0x000000420408723c */ /* 0x040ff00000001814 */
[C---:B------:R-:W-:Y:S01]  /*4090*/  HMMA.16816.F32 R64, R4.reuse, R84, R12 ;  /* 0x000000540440723c */ /* 0x040fe2000000180c */
[----:B------:R-:W1:Y:S07]  /*40a0*/  LDSM.16.M88.4 R12, [R164] ;  /* 0x00000000a40c783b */ /* 0x000e6e0000000200 */
[C---:B------:R-:W-:Y:S08]  /*40b0*/  HMMA.16816.F32 R48, R4.reuse, R50, R32 ;  /* 0x000000320430723c */ /* 0x040ff00000001820 */
[C---:B------:R-:W-:Y:S01]  /*40c0*/  HMMA.16816.F32 R40, R4.reuse, R86, R40 ;  /* 0x000000560428723c */ /* 0x040fe20000001828 */
[----:B------:R-:W-:Y:S07]  /*40d0*/  LDSM.16.M88.4 R84, [R0+0x1000] ;  /* 0x001000000054783b */ /* 0x000fee0000000200 */
[C---:B------:R-:W-:Y:S08]  /*40e0*/  HMMA.16816.F32 R36, R4.reuse, R92, R60 ;  /* 0x0000005c0424723c */ /* 0x040ff0000000183c */
[----:B------:R-:W-:Y:S01]  /*40f0*/  HMMA.16816.F32 R32, R4, R94, R56 ;  /* 0x0000005e0420723c */ /* 0x000fe20000001838 */
[----:B------:R-:W-:Y:S07]  /*4100*/  LDSM.16.M88.4 R92, [R0+0x1800] ;  /* 0x00180000005c783b */ /* 0x000fee0000000200 */
[C---:B---3--:R-:W-:Y:S08]  /*4110*/  HMMA.16816.F32 R24, R16.reuse, R72, R52 ;  /* 0x000000481018723c */ /* 0x048ff00000001834 */
[C---:B----4-:R-:W-:Y:S08]  /*4120*/  HMMA.16816.F32 R4, R16.reuse, R80, R44 ;  /* 0x000000501004723c */ /* 0x050ff0000000182c */
[C---:B------:R-:W-:Y:S01]  /*4130*/  HMMA.16816.F32 R52, R16.reuse, R82, R8 ;  /* 0x000000521034723c */ /* 0x040fe20000001808 */
[----:B------:R-:W3:Y:S04]  /*4140*/  LDSM.16.M88.4 R8, [R162+0x4000] ;  /* 0x00400000a208783b */ /* 0x000ee80000000200 */
[----:B------:R-:W-:Y:S03]  /*4150*/  LDSM.16.M88.4 R80, [R169+0x3800] ;  /* 0x00380000a950783b */ /* 0x000fe60000000200 */
[C---:B------:R-:W-:Y:S01]  /*4160*/  HMMA.16816.F32 R20, R16.reuse, R74, R48 ;  /* 0x0000004a1014723c */ /* 0x040fe20000001830 */
[----:B------:R-:W-:Y:S07]  /*4170*/  LDSM.16.M88.4 R72, [R169+0x3000] ;  /* 0x00300000a948783b */ /* 0x000fee0000000200 */
[C---:B-----5:R-:W-:Y:S08]  /*4180*/  HMMA.16816.F32 R60, R16.reuse, R68, R64 ;  /* 0x00000044103c723c */ /* 0x060ff00000001840 */
[C---:B------:R-:W-:Y:S01]  /*4190*/  HMMA.16816.F32 R56, R16.reuse, R70, R40 ;  /* 0x000000461038723c */ /* 0x040fe20000001828 */
[----:B------:R-:W-:Y:S07]  /*41a0*/  LDSM.16.M88.4 R40, [R169+0x2800] ;  /* 0x00280000a928783b */ /* 0x000fee0000000200 */
[C---:B------:R-:W-:Y:S08]  /*41b0*/  HMMA.16816.F32 R68, R16.reuse, R76, R36 ;  /* 0x0000004c1044723c */ /* 0x040ff00000001824 */
[----:B------:R-:W-:Y:S01]  /*41c0*/  HMMA.16816.F32 R48, R16, R78, R32 ;  /* 0x0000004e1030723c */ /* 0x000fe20000001820 */
[----:B------:R-:W-:Y:S07]  /*41d0*/  LDSM.16.M88.4 R76, [R28+0x3800] ;  /* 0x003800001c4c783b */ /* 0x000fee0000000200 */
[C---:B-1----:R-:W-:Y:S01]  /*41e0*/  HMMA.16816.F32 R16, R12.reuse, R88, R24 ;  /* 0x000000580c10723c */ /* 0x042fe20000001818 */
[----:B------:R-:W-:Y:S07]  /*41f0*/  LDSM.16.M88.4 R24, [R165+0x4000] ;  /* 0x00400000a518783b */ /* 0x000fee0000000200 */
[C---:B------:R-:W-:Y:S01]  /*4200*/  HMMA.16816.F32 R36, R12.reuse, R100, R4 ;  /* 0x000000640c24723c */ /* 0x040fe20000001804 */
[----:B------:R-:W1:Y:S07]  /*4210*/  LDSM.16.M88.4 R4, [R163+0x4000] ;  /* 0x00400000a304783b */ /* 0x000e6e0000000200 */
[----:B------:R-:W-:Y:S01]  /*4220*/  HMMA.16816.F32 R44, R12, R90, R20 ;  /* 0x0000005a0c2c723c */ /* 0x000fe20000001814 */
[----:B------:R-:W-:Y:S07]  /*4230*/  LDSM.16.M88.4 R88, [R2+0x2800] ;  /* 0x002800000258783b */ /* 0x000fee0000000200 */
[----:B---3--:R-:W-:Y:S08]  /*4240*/  HMMA.16816.F32 R16, R8, R104, R16 ;  /* 0x000000680810723c */ /* 0x008ff00000001810 */
[C---:B------:R-:W-:Y:S01]  /*4250*/  HMMA.16816.F32 R32, R12.reuse, R102, R52 ;  /* 0x000000660c20723c */ /* 0x040fe20000001834 */
[----:B------:R-:W3:Y:S07]  /*4260*/  LDSM.16.M88.4 R100, [R2+0x2000] ;  /* 0x002000000264783b */ /* 0x000eee0000000200 */
[C---:B------:R-:W-:Y:S08]  /*4270*/  HMMA.16816.F32 R20, R12.reuse, R84, R60 ;  /* 0x000000540c14723c */ /* 0x040ff0000000183c */
[C---:B------:R-:W-:Y:S01]  /*4280*/  HMMA.16816.F32 R64, R12.reuse, R86, R56 ;  /* 0x000000560c40723c */ /* 0x040fe20000001838 */
[----:B------:R-:W4:Y:S07]  /*4290*/  LDSM.16.M88.4 R84, [R28+0x2800] ;  /* 0x002800001c54783b */ /* 0x000f2e0000000200 */
[C---:B------:R-:W-:Y:S08]  /*42a0*/  HMMA.16816.F32 R68, R12.reuse, R92, R68 ;  /* 0x0000005c0c44723c */ /* 0x040ff00000001844 */
[----:B------:R-:W-:Y:S01]  /*42b0*/  HMMA.16816.F32 R60, R12, R94, R48 ;  /* 0x0000005e0c3c723c */ /* 0x000fe20000001830 */
[----:B------:R-:W5:Y:S07]  /*42c0*/  LDSM.16.M88.4 R92, [R28+0x3000] ;  /* 0x003000001c5c783b */ /* 0x000f6e0000000200 */
[----:B------:R-:W-:Y:S01]  /*42d0*/  HMMA.16816.F32 R56, R8, R106, R44 ;  /* 0x0000006a0838723c */ /* 0x000fe2000000182c */
[----:B------:R-:W-:Y:S07]  /*42e0*/  LDSM.16.M88.4 R104, [R0+0x2000] ;  /* 0x002000000068783b */ /* 0x000fee0000000200 */
[----:B-1----:R-:W-:Y:S01]  /*42f0*/  HMMA.16816.F32 R12, R4, R96, R16 ;  /* 0x00000060040c723c */ /* 0x002fe20000001810 */
[----:B------:R-:W-:Y:S07]  /*4300*/  LDSM.16.M88.4 R16, [R162+0x8000] ;  /* 0x00800000a210783b */ /* 0x000fee0000000200 */
[C---:B------:R-:W-:Y:S08]  /*4310*/  HMMA.16816.F32 R52, R8.reuse, R40, R36 ;  /* 0x000000280834723c */ /* 0x040ff00000001824 */
[C---:B------:R-:W-:Y:S01]  /*4320*/  HMMA.16816.F32 R44, R8.reuse, R72, R20 ;  /* 0x00000048082c723c */ /* 0x040fe20000001814 */
[----:B------:R-:W1:Y:S07]  /*4330*/  LDSM.16.M88.4 R20, [R164+0x4000] ;  /* 0x00400000a414783b */ /* 0x000e6e0000000200 */
[C---:B------:R-:W-:Y:S08]  /*4340*/  HMMA.16816.F32 R48, R8.reuse, R42, R32 ;  /* 0x0000002a0830723c */ /* 0x040ff00000001820 */
[----:B------:R-:W-:Y:S01]  /*4350*/  HMMA.16816.F32 R40, R8, R74, R64 ;  /* 0x0000004a0828723c */ /* 0x000fe20000001840 */
[----:B--2---:R-:W-:-:S07]  /*4360*/  IMAD.IADD R206, R109, 0x1, R229 ;  /* 0x000000016dce7824 */ /* 0x004fce00078e02e5 */
[----:B------:R-:W-:Y:S01]  /*4370*/  HMMA.16816.F32 R32, R4, R98, R56 ;  /* 0x000000620420723c */ /* 0x000fe20000001838 */
[----:B------:R-:W2:Y:S07]  /*4380*/  LDSM.16.M88.4 R96, [R169+0x4000] ;  /* 0x00400000a960783b */ /* 0x000eae0000000200 */
[C---:B------:R-:W-:Y:S01]  /*4390*/  HMMA.16816.F32 R64, R8.reuse, R80, R68 ;  /* 0x000000500840723c */ /* 0x040fe20000001844 */
[----:B------:R-:W-:Y:S07]  /*43a0*/  LDSM.16.M88.4 R68, [R2+0x3000] ;  /* 0x003000000244783b */ /* 0x000fee0000000200 */
[----:B------:R-:W-:Y:S01]  /*43b0*/  HMMA.16816.F32 R36, R8, R82, R60 ;  /* 0x000000520824723c */ /* 0x000fe2000000183c */
[----:B------:R-:W-:Y:S07]  /*43c0*/  LDSM.16.M88.4 R80, [R2+0x3800] ;  /* 0x003800000250783b */ /* 0x000fee0000000200 */
[----:B---3--:R-:W-:Y:S01]  /*43d0*/  HMMA.16816.F32 R8, R24, R100, R12 ;  /* 0x000000641808723c */ /* 0x008fe2000000180c */
[----:B------:R-:W-:Y:S07]  /*43e0*/  LDSM.16.M88.4 R12, [R163+0x8000] ;  /* 0x00800000a30c783b */ /* 0x000fee0000000200 */
[C---:B----4-:R-:W-:Y:S08]  /*43f0*/  HMMA.16816.F32 R52, R4.reuse, R84, R52 ;  /* 0x000000540434723c */ /* 0x050ff00000001834 */
[C---:B------:R-:W-:Y:S01]  /*4400*/  HMMA.16816.F32 R72, R4.reuse, R86, R48 ;  /* 0x000000560448723c */ /* 0x040fe20000001830 */
[----:B------:R-:W-:Y:S07]  /*4410*/  LDSM.16.M88.4 R84, [R0+0x3000] ;  /* 0x003000000054783b */ /* 0x000fee0000000200 */
[----:B-----5:R-:W-:Y:S01]  /*4420*/  HMMA.16816.F32 R48, R4, R94, R40 ;  /* 0x0000005e0430723c */ /* 0x020fe20000001828 */
[----:B------:R-:W3:Y:S07]  /*4430*/  LDSM.16.M88.4 R40, [R0+0x2800] ;  /* 0x002800000028783b */ /* 0x000eee0000000200 */
[----:B------:R-:W-:Y:S01]  /*4440*/  HMMA.16816.F32 R32, R24, R102, R32 ;  /* 0x000000661820723c */ /* 0x000fe20000001820 */
[----:B------:R-:W4:Y:S07]  /*4450*/  LDSM.16.M88.4 R100, [R28+0x4000] ;  /* 0x004000001c64783b */ /* 0x000f2e0000000200 */
[C---:B------:R-:W-:Y:S01]  /*4460*/  HMMA.16816.F32 R56, R4.reuse, R92, R44 ;  /* 0x0000005c0438723c */ /* 0x040fe2000000182c */
[----:B------:R-:W-:Y:S07]  /*4470*/  LDSM.16.M88.4 R92, [R2+0x4000] ;  /* 0x00400000025c783b */ /* 0x000fee0000000200 */
[C---:B------:R-:W-:Y:S08]  /*4480*/  HMMA.16816.F32 R64, R4.reuse, R76, R64 ;  /* 0x0000004c0440723c */ /* 0x040ff00000001840 */
[----:B------:R-:W-:Y:S01]  /*4490*/  HMMA.16816.F32 R60, R4, R78, R36 ;  /* 0x0000004e043c723c */ /* 0x000fe20000001824 */
[----:B------:R-:W5:Y:S07]  /*44a0*/  LDSM.16.M88.4 R76, [R169+0x4800] ;  /* 0x00480000a94c783b */ /* 0x000f6e0000000200 */
[----:B-1----:R-:W-:Y:S01]  /*44b0*/  HMMA.16816.F32 R4, R20, R104, R8 ;  /* 0x000000681404723c */ /* 0x002fe20000001808 */
[----:B------:R-:W-:Y:S07]  /*44c0*/  LDSM.16.M88.4 R8, [R165+0x8000] ;  /* 0x00800000a508783b */ /* 0x000fee0000000200 */
[----:B------:R-:W-:Y:S08]  /*44d0*/  HMMA.16816.F32 R36, R24, R88, R52 ;  /* 0x000000581824723c */ /* 0x000ff00000001834 */
[----:B------:R-:W-:Y:S08]  /*44e0*/  HMMA.16816.F32 R32, R20, R106, R32 ;  /* 0x0000006a1420723c */ /* 0x000ff00000001820 */
[----:B--2---:R-:W-:Y:S08]  /*44f0*/  HMMA.16816.F32 R4, R16, R96, R4 ;  /* 0x000000601004723c */ /* 0x004ff00000001804 */
[----:B------:R-:W-:Y:S01]  /*4500*/  HMMA.16816.F32 R44, R24, R90, R72 ;  /* 0x0000005a182c723c */ /* 0x000fe20000001848 */
[----:B------:R-:W-:Y:S07]  /*4510*/  LDSM.16.M88.4 R88, [R0+0x4000] ;  /* 0x004000000058783b */ /* 0x000fee0000000200 */
[----:B---3--:R-:W-:Y:S08]  /*4520*/  HMMA.16816.F32 R36, R20, R40, R36 ;  /* 0x000000281424723c */ /* 0x008ff00000001824 */
[C---:B------:R-:W-:Y:S08]  /*4530*/  HMMA.16816.F32 R52, R24.reuse, R68, R56 ;  /* 0x000000441834723c */ /* 0x040ff00000001838 */
[----:B------:R-:W-:Y:S01]  /*4540*/  HMMA.16816.F32 R56, R24, R70, R48 ;  /* 0x000000461838723c */ /* 0x000fe20000001830 */
[----:B------:R-:W1:Y:S04]  /*4550*/  LDSM.16.M88.4 R68, [R0+0x3800] ;  /* 0x003800000044783b */ /* 0x000e680000000200 */
[----:B------:R-:W2:Y:S03]  /*4560*/  LDSM.16.M88.4 R48, [R28+0x4800] ;  /* 0x004800001c30783b */ /* 0x000ea60000000200 */
[----:B------:R-:W-:Y:S08]  /*4570*/  HMMA.16816.F32 R32, R16, R98, R32 ;  /* 0x000000621020723c */ /* 0x000ff00000001820 */
[C---:B------:R-:W-:Y:S08]  /*4580*/  HMMA.16816.F32 R72, R24.reuse, R80, R64 ;  /* 0x000000501848723c */ /* 0x040ff00000001840 */
[----:B------:R-:W-:Y:S01]  /*4590*/  HMMA.16816.F32 R64, R24, R82, R60 ;  /* 0x000000521840723c */ /* 0x000fe2000000183c */
[----:B------:R-:W3:Y:S07]  /*45a0*/  LDSM.16.M88.4 R60, [R169+0x5000] ;  /* 0x00500000a93c783b */ /* 0x000eee0000000200 */
[----:B----4-:R-:W-:Y:S01]  /*45b0*/  HMMA.16816.F32 R24, R12, R100, R4 ;  /* 0x000000640c18723c */ /* 0x010fe20000001804 */
[----:B------:R-:W4:Y:S07]  /*45c0*/  LDSM.16.M88.4 R4, [R164+0x8000] ;  /* 0x00800000a404783b */ /* 0x000f2e0000000200 */
[----:B------:R-:W-:Y:S08]  /*45d0*/  HMMA.16816.F32 R44, R20, R42, R44 ;  /* 0x0000002a142c723c */ /* 0x000ff0000000182c */
[----:B-----5:R-:W-:Y:S08]  /*45e0*/  HMMA.16816.F32 R40, R16, R76, R36 ;  /* 0x0000004c1028723c */ /* 0x020ff00000001824 */
[C---:B------:R-:W-:Y:S08]  /*45f0*/  HMMA.16816.F32 R52, R20.reuse, R84, R52 ;  /* 0x000000541434723c */ /* 0x040ff00000001834 */
[----:B------:R-:W-:Y:S01]  /*4600*/  HMMA.16816.F32 R56, R20, R86, R56 ;  /* 0x000000561438723c */ /* 0x000fe20000001838 */
[----:B------:R-:W2:Y:S07]  /*4610*/  LDSM.16.M88.4 R84, [R2+0x4800] ;  /* 0x004800000254783b */ /* 0x000eae0000000200 */
[----:B------:R-:W-:Y:S08]  /*4620*/  HMMA.16816.F32 R36, R12, R102, R32 ;  /* 0x000000660c24723c */ /* 0x000ff00000001820 */
[----:B-1----:R-:W-:Y:S08]  /*4630*/  HMMA.16816.F32 R80, R20, R68, R72 ;  /* 0x000000441450723c */ /* 0x002ff00000001848 */
[----:B------:R-:W-:Y:S01]  /*4640*/  HMMA.16816.F32 R24, R8, R92, R24 ;  /* 0x0000005c0818723c */ /* 0x000fe20000001818 */
[----:B------:R-:W5:Y:S07]  /*4650*/  LDL R92, [R1+0x10] ;  /* 0x00001000015c7983 */ /* 0x000f6e0000100800 */
[----:B------:R-:W-:Y:S01]  /*4660*/  HMMA.16816.F32 R72, R20, R70, R64 ;  /* 0x000000461448723c */ /* 0x000fe20000001840 */
[----:B------:R-:W-:Y:S04]  /*4670*/  LDSM.16.M88.4 R68, [R169+0x5800] ;  /* 0x00580000a944783b */ /* 0x000fe80000000200 */
[----:B------:R-:W-:Y:S03]  /*4680*/  LDSM.16.M88.4 R64, [R28+0x5800] ;  /* 0x005800001c40783b */ /* 0x000fe60000000200 */
[----:B------:R-:W-:Y:S01]  /*4690*/  HMMA.16816.F32 R20, R16, R78, R44 ;  /* 0x0000004e1014723c */ /* 0x000fe2000000182c */
[----:B------:R-:W1:Y:S04]  /*46a0*/  LDSM.16.M88.4 R76, [R0+0x4800] ;  /* 0x00480000004c783b */ /* 0x000e680000000200 */
[----:B------:R-:W-:Y:S03]  /*46b0*/  LDSM.16.M88.4 R44, [R2+0x5000] ;  /* 0x00500000022c783b */ /* 0x000fe60000000200 */
[----:B--2---:R-:W-:Y:S08]  /*46c0*/  HMMA.16816.F32 R32, R12, R48, R40 ;  /* 0x000000300c20723c */ /* 0x004ff00000001828 */
[C---:B---3--:R-:W-:Y:S08]  /*46d0*/  HMMA.16816.F32 R52, R16.reuse, R60, R52 ;  /* 0x0000003c1034723c */ /* 0x048ff00000001834 */
[----:B------:R-:W-:Y:S01]  /*46e0*/  HMMA.16816.F32 R60, R16, R62, R56 ;  /* 0x0000003e103c723c */ /* 0x000fe20000001838 */
[----:B------:R2:W3:Y:S07]  /*46f0*/  LDSM.16.M88.4 R56, [R28+0x5000] ;  /* 0x005000001c38783b */ /* 0x0004ee0000000200 */
[----:B------:R-:W-:Y:S08]  /*4700*/  HMMA.16816.F32 R36, R8, R94, R36 ;  /* 0x0000005e0824723c */ /* 0x000ff00000001824 */
[----:B----4-:R-:W-:Y:S08]  /*4710*/  HMMA.16816.F32 R40, R4, R88, R24 ;  /* 0x000000580428723c */ /* 0x010ff00000001818 */
[----:B------:R-:W-:Y:S01]  /*4720*/  HMMA.16816.F32 R24, R12, R50, R20 ;  /* 0x000000320c18723c */ /* 0x000fe20000001814 */
[----:B------:R-:W4:Y:S07]  /*4730*/  LDSM.16.M88.4 R48, [R0+0x5000] ;  /* 0x005000000030783b */ /* 0x000f2e0000000200 */
[----:B------:R-:W-:Y:S08]  /*4740*/  HMMA.16816.F32 R20, R8, R84, R32 ;  /* 0x000000540814723c */ /* 0x000ff00000001820 */
[----:B------:R-:W-:Y:S01]  /*4750*/  HMMA.16816.F32 R36, R4, R90, R36 ;  /* 0x0000005a0424723c */ /* 0x000fe20000001824 */
[----:B------:R-:W-:-:S04]  /*4760*/  FMUL.FTZ R3, R40, c[0x0][0x320] ;  /* 0x0000c80028037a20 */ /* 0x000fc80000410000 */
[----:B------:R3:W3:Y:S03]  /*4770*/  MUFU.TANH R84, R3 ;  /* 0x0000000300547308 */ /* 0x0006e60000002400 */
[----:B--2---:R-:W-:Y:S08]  /*4780*/  HMMA.16816.F32 R28, R8, R86, R24 ;  /* 0x00000056081c723c */ /* 0x004ff00000001818 */
[----:B-1----:R-:W-:Y:S01]  /*4790*/  HMMA.16816.F32 R24, R4, R76, R20 ;  /* 0x0000004c0418723c */ /* 0x002fe20000001814 */
[----:B---3--:R-:W-:-:S07]  /*47a0*/  FMUL.FTZ R3, R41, c[0x0][0x320] ;  /* 0x0000c80029037a20 */ /* 0x008fce0000410000 */
[----:B------:R-:W-:Y:S01]  /*47b0*/  HMMA.16816.F32 R32, R16, R68, R80 ;  /* 0x000000441020723c */ /* 0x000fe20000001850 */
[----:B------:R1:W2:Y:S07]  /*47c0*/  MUFU.TANH R80, R3 ;  /* 0x0000000300507308 */ /* 0x0002ae0000002400 */
[----:B------:R-:W-:Y:S01]  /*47d0*/  HMMA.16816.F32 R20, R12, R56, R52 ;  /* 0x000000380c14723c */ /* 0x000fe20000001834 */
[----:B------:R3:W2:Y:S07]  /*47e0*/  LDSM.16.M88.4 R52, [R2+0x5800] ;  /* 0x005800000234783b */ /* 0x0006ae0000000200 */
[----:B------:R-:W-:Y:S01]  /*47f0*/  HMMA.16816.F32 R68, R16, R70, R72 ;  /* 0x000000461044723c */ /* 0x000fe20000001848 */
[----:B-1----:R-:W-:-:S04]  /*4800*/  FMUL.FTZ R3, R42, c[0x0][0x320] ;  /* 0x0000c8002a037a20 */ /* 0x002fc80000410000 */
[----:B------:R1:W-:Y:S03]  /*4810*/  MUFU.TANH R74, R3 ;  /* 0x00000003004a7308 */ /* 0x0003e60000002400 */
[----:B------:R-:W-:Y:S01]  /*4820*/  HMMA.16816.F32 R16, R12, R58, R60 ;  /* 0x0000003a0c10723c */ /* 0x000fe2000000183c */
[----:B---3--:R-:W-:-:S04]  /*4830*/  FMUL.FTZ R2, R38, c[0x0][0x320] ;  /* 0x0000c80026027a20 */ /* 0x008fc80000410000 */
[----:B------:R3:W-:Y:S01]  /*4840*/  MUFU.TANH R58, R2 ;  /* 0x00000002003a7308 */ /* 0x0007e20000002400 */
[----:B-1----:R-:W-:Y:S02]  /*4850*/  FMUL.FTZ R3, R43, c[0x0][0x320] ;  /* 0x0000c8002b037a20 */ /* 0x002fe40000410000 */
[----:B------:R-:W-:Y:S05]  /*4860*/  HMMA.16816.F32 R40, R12, R64, R32 ;  /* 0x000000400c28723c */ /* 0x000fea0000001820 */
[----:B------:R1:W-:Y:S03]  /*4870*/  MUFU.TANH R73, R3 ;  /* 0x0000000300497308 */ /* 0x0003e60000002400 */
[----:B------:R-:W-:Y:S01]  /*4880*/  HMMA.16816.F32 R32, R4, R78, R28 ;  /* 0x0000004e0420723c */ /* 0x000fe2000000181c */
[----:B---3--:R-:W-:-:S07]  /*4890*/  FMUL.FTZ R2, R39, c[0x0][0x320] ;  /* 0x0000c80027027a20 */ /* 0x008fce0000410000 */
[----:B------:R-:W-:Y:S01]  /*48a0*/  HMMA.16816.F32 R28, R8, R44, R20 ;  /* 0x0000002c081c723c */ /* 0x000fe20000001814 */
[----:B------:R3:W-:Y:S01]  /*48b0*/  MUFU.TANH R57, R2 ;  /* 0x0000000200397308 */ /* 0x0007e20000002400 */
[----:B-1----:R-:W-:-:S06]  /*48c0*/  FMUL.FTZ R3, R36, c[0x0][0x320] ;  /* 0x0000c80024037a20 */ /* 0x002fcc0000410000 */
[----:B------:R-:W-:Y:S01]  /*48d0*/  HMMA.16816.F32 R12, R12, R66, R68 ;  /* 0x000000420c0c723c */ /* 0x000fe20000001844 */
[----:B------:R1:W1:Y:S07]  /*48e0*/  MUFU.TANH R72, R3 ;  /* 0x0000000300487308 */ /* 0x00026e0000002400 */
[----:B------:R-:W-:Y:S01]  /*48f0*/  HMMA.16816.F32 R16, R8, R46, R16 ;  /* 0x0000002e0810723c */ /* 0x000fe20000001810 */
[----:B---3--:R-:W-:-:S04]  /*4900*/  FMUL.FTZ R2, R24, c[0x0][0x320] ;  /* 0x0000c80018027a20 */ /* 0x008fc80000410000 */
[----:B------:R3:W3:Y:S03]  /*4910*/  MUFU.TANH R39, R2 ;  /* 0x0000000200277308 */ /* 0x0006e60000002400 */
[----:B----4-:R-:W-:Y:S01]  /*4920*/  HMMA.16816.F32 R28, R4, R48, R28 ;  /* 0x00000030041c723c */ /* 0x010fe2000000181c */
[----:B-1----:R-:W-:-:S04]  /*4930*/  FMUL.FTZ R3, R37, c[0x0][0x320] ;  /* 0x0000c80025037a20 */ /* 0x002fc80000410000 */
[----:B------:R-:W-:Y:S03]  /*4940*/  MUFU.TANH R56, R3 ;  /* 0x0000000300387308 */ /* 0x000fe60000002400 */
[----:B--2---:R-:W-:Y:S01]  /*4950*/  HMMA.16816.F32 R20, R8, R52, R40 ;  /* 0x000000340814723c */ /* 0x004fe20000001828 */
[----:B---3--:R-:W-:-:S04]  /*4960*/  FMUL.FTZ R2, R25, c[0x0][0x320] ;  /* 0x0000c80019027a20 */ /* 0x008fc80000410000 */
[----:B------:R1:W2:Y:S02]  /*4970*/  MUFU.TANH R38, R2 ;  /* 0x0000000200267308 */ /* 0x0002a40000002400 */
[----:B-1----:R-:W-:-:S06]  /*4980*/  FMUL.FTZ R2, R26, c[0x0][0x320] ;  /* 0x0000c8001a027a20 */ /* 0x002fcc0000410000 */
[----:B------:R1:W-:Y:S02]  /*4990*/  MUFU.TANH R45, R2 ;  /* 0x00000002002d7308 */ /* 0x0003e40000002400 */
[----:B-1----:R-:W-:Y:S02]  /*49a0*/  FMUL.FTZ R2, R27, c[0x0][0x320] ;  /* 0x0000c8001b027a20 */ /* 0x002fe40000410000 */
[----:B------:R1:W3:Y:S01]  /*49b0*/  LDSM.16.M88.4 R24, [R0+0x5800] ;  /* 0x005800000018783b */ /* 0x0002e20000000200 */
[----:B------:R-:W-:Y:S03]  /*49c0*/  HMMA.16816.F32 R12, R8, R54, R12 ;  /* 0x00000036080c723c */ /* 0x000fe6000000180c */
[----:B------:R4:W-:Y:S01]  /*49d0*/  MUFU.TANH R44, R2 ;  /* 0x00000002002c7308 */ /* 0x0009e20000002400 */
[----:B------:R-:W-:Y:S01]  /*49e0*/  FMUL.FTZ R3, R34, c[0x0][0x320] ;  /* 0x0000c80022037a20 */ /* 0x000fe20000410000 */
[----:B------:R-:W-:-:S04]  /*49f0*/  DEPBAR.LE SB0, 0x2 ;  /* 0x000080800000791a */ /* 0x000fc80000000000 */
[----:B------:R-:W-:Y:S01]  /*4a00*/  BAR.SYNC.DEFER_BLOCKING 0x0 ;  /* 0x0000000000007b1d */ /* 0x000fe20000010000 */
[----:B-1----:R-:W-:Y:S02]  /*4a10*/  FMUL.FTZ R0, R32, c[0x0][0x320] ;  /* 0x0000c80020007a20 */ /* 0x002fe40000410000 */
[----:B----4-:R-:W-:-:S03]  /*4a20*/  @P4 IMAD.HI.U32 R2, R206, c[0x0][0x2c8], RZ ;  /* 0x0000b200ce024a27 */ /* 0x010fc600078e00ff */
[----:B------:R1:W4:Y:S01]  /*4a30*/  MUFU.TANH R36, R0 ;  /* 0x0000000000247308 */ /* 0x0003220000002400 */
[----:B------:R-:W-:Y:S01]  /*4a40*/  HMMA.16816.F32 R16, R4, R50, R16 ;  /* 0x000000320410723c */ /* 0x000fe20000001810 */
[----:B------:R-:W-:Y:S06]  /*4a50*/  LDSM.16.MT88.4 R64, [R235+0x800] ;  /* 0x00080000eb40783b */ /* 0x000fec0000004200 */
[----:B------:R-:W-:Y:S01]  /*4a60*/  MUFU.TANH R37, R3 ;  /* 0x0000000300257308 */ /* 0x000fe20000002400 */
[----:B------:R-:W-:Y:S01]  /*4a70*/  LDSM.16.MT88.4 R60, [R232+0x2000] ;  /* 0x00200000e83c783b */ /* 0x000fe20000004200 */
[----:B-1----:R-:W-:-:S06]  /*4a80*/  FMUL.FTZ R0, R33, c[0x0][0x320] ;  /* 0x0000c80021007a20 */ /* 0x002fcc0000410000 */
[----:B------:R1:W-:Y:S01]  /*4a90*/  MUFU.TANH R33, R0 ;  /* 0x0000000000217308 */ /* 0x0003e20000002400 */
[----:B---3--:R-:W-:Y:S01]  /*4aa0*/  HMMA.16816.F32 R20, R4, R24, R20 ;  /* 0x000000180414723c */ /* 0x008fe20000001814 */
[----:B-1----:R-:W-:Y:S01]  /*4ab0*/  IMAD.MOV.U32 R0, RZ, RZ, R206 ;  /* 0x000000ffff007224 */ /* 0x002fe200078e00ce */
[----:B------:R-:W-:Y:S01]  /*4ac0*/  @P4 SHF.R.U32.HI R0, RZ, c[0x0][0x2cc], R2 ;  /* 0x0000b300ff004a19 */ /* 0x000fe20000011602 */
[----:B------:R-:W-:-:S04]  /*4ad0*/  FMUL.FTZ R2, R35, c[0x0][0x320] ;  /* 0x0000c80023027a20 */ /* 0x000fc80000410000 */
[----:B------:R-:W1:Y:S01]  /*4ae0*/  SHFL.IDX PT, R8, R0, RZ, 0x1c1f ;  /* 0x001c1fff00087589 */ /* 0x000e6200000e0000 */
[----:B------:R3:W-:Y:S01]  /*4af0*/  MUFU.TANH R34, R2 ;  /* 0x0000000200227308 */ /* 0x0007e20000002400 */
[----:B------:R-:W-:Y:S02]  /*4b00*/  IMAD.MOV.U32 R3, RZ, RZ, 0x1 ;  /* 0x00000001ff037424 */ /* 0x000fe400078e00ff */
[----:B---3--:R3:W1:Y:S01]  /*4b10*/  SHFL.IDX PT, R2, R0, 0x1, 0x1c1f ;  /* 0x003c1f0000027f89 */ /* 0x00866200000e0000 */
[----:B------:R-:W-:Y:S01]  /*4b20*/  HMMA.16816.F32 R4, R4, R26, R12 ;  /* 0x0000001a0404723c */ /* 0x000fe2000000180c */
[----:B---3--:R-:W-:-:S04]  /*4b30*/  FMUL.FTZ R0, R28, c[0x0][0x320] ;  /* 0x0000c8001c007a20 */ /* 0x008fc80000410000 */
[----:B------:R3:W1:Y:S02]  /*4b40*/  MUFU.TANH R32, R0 ;  /* 0x0000000000207308 */ /* 0x0006640000002400 */
[----:B---3--:R-:W-:-:S05]  /*4b50*/  IMAD R0, R187, -0x40, R3 ;  /* 0xffffffc0bb007824 */ /* 0x008fca00078e0203 */
[----:B------:R-:W-:Y:S01]  /*4b60*/  IADD3 R0, -R225, R0, R221 ;  /* 0x00000000e1007210 */ /* 0x000fe20007ffe1dd */
[----:B------:R-:W-:-:S04]  /*4b70*/  FMUL.FTZ R3, R29, c[0x0][0x320] ;  /* 0x0000c8001d037a20 */ /* 0x000fc80000410000 */
[----:B------:R-:W-:Y:S01]  /*4b80*/  IMAD.IADD R0, R0, 0x1, -R222 ;  /* 0x0000000100007824 */ /* 0x000fe200078e0ade */
[----:B------:R3:W2:Y:S03]  /*4b90*/  MUFU.TANH R29, R3 ;  /* 0x00000003001d7308 */ /* 0x0006a60000002400 */
[C---:B-1----:R-:W-:Y:S02]  /*4ba0*/  IMAD.IADD R8, R0.reuse, 0x1, R8 ;  /* 0x0000000100087824 */ /* 0x042fe400078e0208 */
[----:B------:R-:W-:Y:S02]  /*4bb0*/  IMAD.IADD R0, R0, 0x1, R2 ;  /* 0x0000000100007824 */ /* 0x000fe400078e0202 */
[----:B------:R-:W-:Y:S02]  /*4bc0*/  FMUL.FTZ R9, R16, c[0x0][0x320] ;  /* 0x0000c80010097a20 */ /* 0x000fe40000410000 */
[----:B---3--:R-:W-:-:S02]  /*4bd0*/  IMAD.IADD R3, R108, 0x1, -R225 ;  /* 0x000000016c037824 */ /* 0x008fc400078e0ae1 */
[----:B------:R1:W3:Y:S03]  /*4be0*/  MUFU.TANH R28, R9 ;  /* 0x00000009001c7308 */ /* 0x0002e60000002400 */
[C---:B------:R-:W-:Y:S02]  /*4bf0*/  IMNMX R2, R3.reuse, R8, PT ;  /* 0x0000000803027217 */ /* 0x040fe40003800200 */
[----:B------:R-:W-:Y:S01]  /*4c00*/  IMNMX R0, R3, R0, PT ;  /* 0x0000000003007217 */ /* 0x000fe20003800200 */
[----:B------:R-:W-:-:S04]  /*4c10*/  FMUL.FTZ R3, R20, c[0x0][0x320] ;  /* 0x0000c80014037a20 */ /* 0x000fc80000410000 */
[----:B------:R2:W2:Y:S01]  /*4c20*/  MUFU.TANH R14, R3 ;  /* 0x00000003000e7308 */ /* 0x0004a20000002400 */
[----:B-1----:R-:W-:Y:S01]  /*4c30*/  FMUL.FTZ R9, R17, c[0x0][0x320] ;  /* 0x0000c80011097a20 */ /* 0x002fe20000410000 */
[----:B------:R-:W-:-:S06]  /*4c40*/  ISETP.GT.AND P6, PT, R2, RZ, PT ;  /* 0x000000ff0200720c */ /* 0x000fcc0003fc4270 */
[----:B------:R-:W-:Y:S01]  /*4c50*/  MUFU.TANH R15, R9 ;  /* 0x00000009000f7308 */ /* 0x000fe20000002400 */
[----:B------:R-:W-:Y:S01]  /*4c60*/  ISETP.GT.AND P5, PT, R2, 0x1, PT ;  /* 0x000000010200780c */ /* 0x000fe20003fa4270 */
[----:B--2---:R-:W-:-:S06]  /*4c70*/  FMUL.FTZ R3, R21, c[0x0][0x320] ;  /* 0x0000c80015037a20 */ /* 0x004fcc0000410000 */
[----:B------:R1:W2:Y:S01]  /*4c80*/  MUFU.TANH R9, R3 ;  /* 0x0000000300097308 */ /* 0x0002a20000002400 */
[----:B------:R-:W-:Y:S02]  /*4c90*/  ISETP.GT.AND P1, PT, R2, 0x8, PT ;  /* 0x000000080200780c */ /* 0x000fe40003f24270 */
[----:B------:R-:W-:Y:S02]  /*4ca0*/  FSEL R10, R84, -INF , P6 ;  /* 0xff800000540a7808 */ /* 0x000fe40003000000 */
[----:B------:R-:W-:Y:S02]  /*4cb0*/  FSEL R11, R80, -INF , P5 ;  /* 0xff800000500b7808 */ /* 0x000fe40002800000 */
[C---:B------:R-:W-:Y:S02]  /*4cc0*/  ISETP.GT.AND P6, PT, R2.reuse, 0x10, PT ;  /* 0x000000100200780c */ /* 0x040fe40003fc4270 */
[----:B------:R-:W-:Y:S01]  /*4cd0*/  ISETP.GT.AND P5, PT, R2, 0x11, PT ;  /* 0x000000110200780c */ /* 0x000fe20003fa4270 */
[----:B-1----:R-:W-:-:S04]  /*4ce0*/  FMUL.FTZ R3, R4, c[0x0][0x320] ;  /* 0x0000c80004037a20 */ /* 0x002fc80000410000 */
[----:B------:R1:W1:Y:S01]  /*4cf0*/  MUFU.TANH R8, R3 ;  /* 0x0000000300087308 */ /* 0x0002620000002400 */
[----:B------:R-:W-:Y:S02]  /*4d00*/  ISETP.GT.AND P0, PT, R2, 0x9, PT ;  /* 0x000000090200780c */ /* 0x000fe40003f04270 */
[----:B------:R-:W-:Y:S02]  /*4d10*/  FSEL R12, R72, -INF , P1 ;  /* 0xff800000480c7808 */ /* 0x000fe40000800000 */
[----:B------:R-:W-:Y:S02]  /*4d20*/  ISETP.GT.AND P1, PT, R2, 0x18, PT ;  /* 0x000000180200780c */ /* 0x000fe40003f24270 */
[----:B------:R-:W-:Y:S02]  /*4d30*/  FSEL R16, R39, -INF , P6 ;  /* 0xff80000027107808 */ /* 0x000fe40003000000 */
[----:B------:R-:W-:Y:S01]  /*4d40*/  FSEL R24, R38, -INF , P5 ;  /* 0xff80000026187808 */ /* 0x000fe20002800000 */
[----:B-1----:R-:W-:Y:S01]  /*4d50*/  FMUL.FTZ R3, R5, c[0x0][0x320] ;  /* 0x0000c80005037a20 */ /* 0x002fe20000410000 */
[----:B------:R-:W-:-:S03]  /*4d60*/  ISETP.GT.AND P6, PT, R2, 0x20, PT ;  /* 0x000000200200780c */ /* 0x000fc60003fc4270 */
[----:B------:R1:W1:Y:S01]  /*4d70*/  MUFU.TANH R4, R3 ;  /* 0x0000000300047308 */ /* 0x0002620000002400 */
[----:B------:R-:W-:Y:S02]  /*4d80*/  ISETP.GT.AND P5, PT, R2, 0x21, PT ;  /* 0x000000210200780c */ /* 0x000fe40003fa4270 */
[----:B------:R-:W-:Y:S02]  /*4d90*/  FSEL R13, R56, -INF , P0 ;  /* 0xff800000380d7808 */ /* 0x000fe40000000000 */
[----:B------:R-:W-:Y:S02]  /*4da0*/  ISETP.GT.AND P0, PT, R2, 0x19, PT ;  /* 0x000000190200780c */ /* 0x000fe40003f04270 */
[----:B----4-:R-:W-:Y:S02]  /*4db0*/  FSEL R26, R36, -INF , P1 ;  /* 0xff800000241a7808 */ /* 0x010fe40000800000 */
[----:B------:R-:W-:Y:S02]  /*4dc0*/  ISETP.GT.AND P1, PT, R2, 0x28, PT ;  /* 0x000000280200780c */ /* 0x000fe40003f24270 */
[----:B------:R-:W-:Y:S01]  /*4dd0*/  FSEL R88, R32, -INF , P6 ;  /* 0xff80000020587808 */ /* 0x000fe20003000000 */
[----:B-1----:R-:W-:Y:S01]  /*4de0*/  FMUL.FTZ R3, R30, c[0x0][0x320] ;  /* 0x0000c8001e037a20 */ /* 0x002fe20000410000 */
[----:B------:R-:W-:-:S03]  /*4df0*/  FSEL R91, R29, -INF , P5 ;  /* 0xff8000001d5b7808 */ /* 0x000fc60002800000 */
[----:B------:R1:W4:Y:S01]  /*4e00*/  MUFU.TANH R27, R3 ;  /* 0x00000003001b7308 */ /* 0x0003220000002400 */
[C---:B------:R-:W-:Y:S02]  /*4e10*/  ISETP.GT.AND P6, PT, R2.reuse, 0x30, PT ;  /* 0x000000300200780c */ /* 0x040fe40003fc4270 */
[C---:B------:R-:W-:Y:S02]  /*4e20*/  ISETP.GT.AND P5, PT, R2.reuse, 0x31, PT ;  /* 0x000000310200780c */ /* 0x040fe40003fa4270 */
[----:B------:R-:W-:Y:S02]  /*4e30*/  FSEL R25, R33, -INF , P0 ;  /* 0xff80000021197808 */ /* 0x000fe40000000000 */
[----:B------:R-:W-:Y:S02]  /*4e40*/  ISETP.GT.AND P0, PT, R2, 0x29, PT ;  /* 0x000000290200780c */ /* 0x000fe40003f04270 */
[----:B---3--:R-:W-:Y:S02]  /*4e50*/  FSEL R90, R28, -INF , P1 ;  /* 0xff8000001c5a7808 */ /* 0x008fe40000800000 */
[----:B------:R-:W-:-:S02]  /*4e60*/  ISETP.GT.AND P1, PT, R2, 0x38, PT ;  /* 0x000000380200780c */ /* 0x000fc40003f24270 */
[----:B-1----:R-:W-:Y:S02]  /*4e70*/  FMNMX.FTZ R3, R10, R11, !PT ;  /* 0x0000000b0a037209 */ /* 0x002fe40007810000 */
[----:B------:R-:W-:Y:S02]  /*4e80*/  FSEL R104, R14, -INF , P6 ;  /* 0xff8000000e687808 */ /* 0x000fe40003000000 */
[----:B------:R-:W-:Y:S02]  /*4e90*/  FMNMX.FTZ R3, R12, R3, !PT ;  /* 0x000000030c037209 */ /* 0x000fe40007810000 */
[----:B--2---:R-:W-:Y:S02]  /*4ea0*/  FSEL R95, R9, -INF , P5 ;  /* 0xff800000095f7808 */ /* 0x004fe40002800000 */
[C---:B------:R-:W-:Y:S02]  /*4eb0*/  ISETP.GT.AND P6, PT, R0.reuse, RZ, PT ;  /* 0x000000ff0000720c */ /* 0x040fe40003fc4270 */
[----:B------:R-:W-:-:S02]  /*4ec0*/  ISETP.GT.AND P5, PT, R0, 0x1, PT ;  /* 0x000000010000780c */ /* 0x000fc40003fa4270 */
[----:B------:R-:W-:Y:S01]  /*4ed0*/  FSEL R89, R15, -INF , P0 ;  /* 0xff8000000f597808 */ /* 0x000fe20000000000 */
[----:B------:R-:W-:Y:S01]  /*4ee0*/  FMUL.FTZ R28, R6, c[0x0][0x320] ;  /* 0x0000c800061c7a20 */ /* 0x000fe20000410000 */
[----:B------:R-:W-:Y:S01]  /*4ef0*/  ISETP.GT.AND P0, PT, R2, 0x39, PT ;  /* 0x000000390200780c */ /* 0x000fe20003f04270 */
[----:B------:R-:W-:Y:S01]  /*4f00*/  FMUL.FTZ R2, R31, c[0x0][0x320] ;  /* 0x0000c8001f027a20 */ /* 0x000fe20000410000 */
[----:B------:R-:W-:Y:S02]  /*4f10*/  FMNMX.FTZ R3, R13, R3, !PT ;  /* 0x000000030d037209 */ /* 0x000fe40007810000 */
[----:B------:R-:W-:Y:S02]  /*4f20*/  FSEL R94, R8, -INF , P1 ;  /* 0xff800000085e7808 */ /* 0x000fe40000800000 */
[----:B------:R-:W-:Y:S02]  /*4f30*/  ISETP.GT.AND P1, PT, R0, 0x8, PT ;  /* 0x000000080000780c */ /* 0x000fe40003f24270 */
[----:B------:R-:W-:-:S02]  /*4f40*/  FSEL R6, R74, -INF , P6 ;  /* 0xff8000004a067808 */ /* 0x000fc40003000000 */
[----:B------:R-:W-:Y:S01]  /*4f50*/  FSEL R8, R73, -INF , P5 ;  /* 0xff80000049087808 */ /* 0x000fe20002800000 */
[----:B------:R-:W-:Y:S01]  /*4f60*/  FMUL.FTZ R15, R19, c[0x0][0x320] ;  /* 0x0000c800130f7a20 */ /* 0x000fe20000410000 */
[----:B------:R-:W-:Y:S01]  /*4f70*/  FMNMX.FTZ R3, R16, R3, !PT ;  /* 0x0000000310037209 */ /* 0x000fe20007810000 */
[----:B------:R-:W-:Y:S01]  /*4f80*/  FMUL.FTZ R29, R7, c[0x0][0x320] ;  /* 0x0000c800071d7a20 */ /* 0x000fe20000410000 */
[----:B------:R1:W2:Y:S01]  /*4f90*/  MUFU.TANH R19, R2 ;  /* 0x0000000200137308 */ /* 0x0002a20000002400 */
[----:B------:R-:W-:Y:S02]  /*4fa0*/  FSEL R93, R4, -INF , P0 ;  /* 0xff800000045d7808 */ /* 0x000fe40000000000 */
[----:B------:R-:W-:Y:S02]  /*4fb0*/  ISETP.GT.AND P0, PT, R0, 0x9, PT ;  /* 0x000000090000780c */ /* 0x000fe40003f04270 */
[----:B------:R-:W-:Y:S02]  /*4fc0*/  FSEL R7, R58, -INF , P1 ;  /* 0xff8000003a077808 */ /* 0x000fe40000800000 */
[----:B------:R-:W-:-:S02]  /*4fd0*/  FMNMX.FTZ R3, R24, R3, !PT ;  /* 0x0000000318037209 */ /* 0x000fc40007810000 */
[----:B------:R-:W-:Y:S02]  /*4fe0*/  ISETP.GT.AND P6, PT, R0, 0x10, PT ;  /* 0x000000100000780c */ /* 0x000fe40003fc4270 */
[----:B------:R-:W-:Y:S02]  /*4ff0*/  FSEL R9, R57, -INF , P0 ;  /* 0xff80000039097808 */ /* 0x000fe40000000000 */
[----:B-1----:R-:W-:Y:S01]  /*5000*/  FMNMX.FTZ R2, R6, R8, !PT ;  /* 0x0000000806027209 */ /* 0x002fe20007810000 */
[----:B------:R-:W-:Y:S01]  /*5010*/  FMUL.FTZ R5, R18, c[0x0][0x320] ;  /* 0x0000c80012057a20 */ /* 0x000fe20000410000 */
[----:B------:R-:W-:Y:S01]  /*5020*/  FMNMX.FTZ R3, R26, R3, !PT ;  /* 0x000000031a037209 */ /* 0x000fe20007810000 */
[----:B------:R-:W-:Y:S01]  /*5030*/  FMUL.FTZ R17, R22, c[0x0][0x320] ;  /* 0x0000c80016117a20 */ /* 0x000fe20000410000 */
[----:B------:R-:W-:Y:S01]  /*5040*/  FMNMX.FTZ R2, R7, R2, !PT ;  /* 0x0000000207027209 */ /* 0x000fe20007810000 */
[----:B------:R-:W-:Y:S01]  /*5050*/  FMUL.FTZ R23, R23, c[0x0][0x320] ;  /* 0x0000c80017177a20 */ /* 0x000fe20000410000 */
[----:B------:R-:W-:Y:S01]  /*5060*/  ISETP.GT.AND P5, PT, R0, 0x11, PT ;  /* 0x000000110000780c */ /* 0x000fe20003fa4270 */
[----:B------:R-:W-:Y:S01]  /*5070*/  MUFU.TANH R14, R28 ;  /* 0x0000001c000e7308 */ /* 0x000fe20000002400 */
[----:B------:R-:W-:Y:S01]  /*5080*/  FSEL R21, R45, -INF , P6 ;  /* 0xff8000002d157808 */ /* 0x000fe20003000000 */
[----:B-----5:R-:W-:Y:S01]  /*5090*/  LDSM.16.MT88.4 R56, [R92] ;  /* 0x000000005c38783b */ /* 0x020fe20000004200 */
[----:B------:R-:W-:-:S02]  /*50a0*/  FMNMX.FTZ R2, R9, R2, !PT ;  /* 0x0000000209027209 */ /* 0x000fc40007810000 */
[----:B------:R-:W-:Y:S02]  /*50b0*/  FMNMX.FTZ R3, R25, R3, !PT ;  /* 0x0000000319037209 */ /* 0x000fe40007810000 */
[----:B------:R-:W-:Y:S02]  /*50c0*/  ISETP.GT.AND P1, PT, R0, 0x18, PT ;  /* 0x000000180000780c */ /* 0x000fe40003f24270 */
[----:B------:R-:W-:Y:S02]  /*50d0*/  FSEL R20, R44, -INF , P5 ;  /* 0xff8000002c147808 */ /* 0x000fe40002800000 */
[----:B------:R-:W-:Y:S02]  /*50e0*/  FMNMX.FTZ R2, R21, R2, !PT ;  /* 0x0000000215027209 */ /* 0x000fe40007810000 */
[----:B------:R-:W-:Y:S01]  /*50f0*/  FMNMX.FTZ R3, R88, R3, !PT ;  /* 0x0000000358037209 */ /* 0x000fe20007810000 */
[----:B------:R-:W1:Y:S01]  /*5100*/  MUFU.TANH R4, R5 ;  /* 0x0000000500047308 */ /* 0x000e620000002400 */
[----:B------:R-:W-:-:S02]  /*5110*/  ISETP.GT.AND P0, PT, R0, 0x19, PT ;  /* 0x000000190000780c */ /* 0x000fc40003f04270 */
[----:B------:R-:W-:Y:S02]  /*5120*/  FSEL R22, R37, -INF , P1 ;  /* 0xff80000025167808 */ /* 0x000fe40000800000 */
[----:B------:R-:W-:Y:S01]  /*5130*/  FMNMX.FTZ R2, R20, R2, !PT ;  /* 0x0000000214027209 */ /* 0x000fe20007810000 */
[----:B------:R-:W-:Y:S01]  /*5140*/  LDSM.16.MT88.4 R36, [R170+0x800] ;  /* 0x00080000aa24783b */ /* 0x000fe20000004200 */
[----:B------:R-:W-:Y:S01]  /*5150*/  FMNMX.FTZ R3, R91, R3, !PT ;  /* 0x000000035b037209 */ /* 0x000fe20007810000 */
[----:B------:R-:W3:Y:S01]  /*5160*/  MUFU.TANH R18, R15 ;  /* 0x0000000f00127308 */ /* 0x000ee20000002400 */
[----:B------:R-:W-:Y:S02]  /*5170*/  ISETP.GT.AND P6, PT, R0, 0x20, PT ;  /* 0x000000200000780c */ /* 0x000fe40003fc4270 */
[----:B------:R-:W-:Y:S02]  /*5180*/  FSEL R48, R34, -INF , P0 ;  /* 0xff80000022307808 */ /* 0x000fe40000000000 */
[----:B------:R-:W-:Y:S01]  /*5190*/  FMNMX.FTZ R2, R22, R2, !PT ;  /* 0x0000000216027209 */ /* 0x000fe20007810000 */
[----:B------:R-:W-:Y:S01]  /*51a0*/  LDSM.16.MT88.4 R32, [R232+0x800] ;  /* 0x00080000e820783b */ /* 0x000fe20000004200 */
[----:B------:R-:W-:Y:S01]  /*51b0*/  FMNMX.FTZ R3, R90, R3, !PT ;  /* 0x000000035a037209 */ /* 0x000fe20007810000 */
[----:B------:R-:W5:Y:S01]  /*51c0*/  MUFU.TANH R5, R17 ;  /* 0x0000001100057308 */ /* 0x000f620000002400 */
[----:B------:R-:W-:-:S02]  /*51d0*/  ISETP.GT.AND P5, PT, R0, 0x21, PT ;  /* 0x000000210000780c */ /* 0x000fc40003fa4270 */
[----:B----4-:R-:W-:Y:S02]  /*51e0*/  FSEL R78, R27, -INF , P6 ;  /* 0xff8000001b4e7808 */ /* 0x010fe40003000000 */
[----:B------:R-:W-:Y:S02]  /*51f0*/  FMNMX.FTZ R2, R48, R2, !PT ;  /* 0x0000000230027209 */ /* 0x000fe40007810000 */
[----:B------:R-:W-:Y:S01]  /*5200*/  FMNMX.FTZ R3, R89, R3, !PT ;  /* 0x0000000359037209 */ /* 0x000fe20007810000 */
[----:B------:R-:W4:Y:S01]  /*5210*/  MUFU.TANH R15, R23 ;  /* 0x00000017000f7308 */ /* 0x000f220000002400 */
[----:B------:R-:W-:Y:S02]  /*5220*/  ISETP.GT.AND P1, PT, R0, 0x28, PT ;  /* 0x000000280000780c */ /* 0x000fe40003f24270 */
[----:B--2---:R-:W-:Y:S02]  /*5230*/  FSEL R77, R19, -INF , P5 ;  /* 0xff800000134d7808 */ /* 0x004fe40002800000 */
[----:B------:R-:W-:-:S02]  /*5240*/  FMNMX.FTZ R2, R78, R2, !PT ;  /* 0x000000024e027209 */ /* 0x000fc40007810000 */
[----:B------:R-:W-:Y:S02]  /*5250*/  FMNMX.FTZ R3, R104, R3, !PT ;  /* 0x0000000368037209 */ /* 0x000fe40007810000 */
[----:B------:R-:W-:Y:S02]  /*5260*/  ISETP.GT.AND P0, PT, R0, 0x29, PT ;  /* 0x000000290000780c */ /* 0x000fe40003f04270 */
[----:B-1----:R-:W-:Y:S02]  /*5270*/  FSEL R79, R4, -INF , P1 ;  /* 0xff800000044f7808 */ /* 0x002fe40000800000 */
[----:B------:R-:W-:Y:S02]  /*5280*/  FMNMX.FTZ R2, R77, R2, !PT ;  /* 0x000000024d027209 */ /* 0x000fe40007810000 */
[----:B------:R-:W-:Y:S01]  /*5290*/  FMNMX.FTZ R3, R95, R3, !PT ;  /* 0x000000035f037209 */ /* 0x000fe20007810000 */
[----:B------:R1:W2:Y:S01]  /*52a0*/  MUFU.TANH R4, R29 ;  /* 0x0000001d00047308 */ /* 0x0002a20000002400 */
[----:B------:R-:W-:-:S02]  /*52b0*/  ISETP.GT.AND P5, PT, R0, 0x30, PT ;  /* 0x000000300000780c */ /* 0x000fc40003fa4270 */
[----:B---3--:R-:W-:Y:S02]  /*52c0*/  FSEL R76, R18, -INF , P0 ;  /* 0xff800000124c7808 */ /* 0x008fe40000000000 */
[----:B------:R-:W-:Y:S02]  /*52d0*/  FMNMX.FTZ R2, R79, R2, !PT ;  /* 0x000000024f027209 */ /* 0x000fe40007810000 */
[----:B------:R-:W-:Y:S02]  /*52e0*/  FMNMX.FTZ R3, R94, R3, !PT ;  /* 0x000000035e037209 */ /* 0x000fe40007810000 */
[----:B------:R-:W-:Y:S02]  /*52f0*/  ISETP.GT.AND P0, PT, R0, 0x31, PT ;  /* 0x000000310000780c */ /* 0x000fe40003f04270 */
[----:B-----5:R-:W-:Y:S02]  /*5300*/  FSEL R185, R5, -INF , P5 ;  /* 0xff80000005b97808 */ /* 0x020fe40002800000 */
[----:B------:R-:W-:-:S02]  /*5310*/  FMNMX.FTZ R2, R76, R2, !PT ;  /* 0x000000024c027209 */ /* 0x000fc40007810000 */
[----:B------:R-:W-:Y:S01]  /*5320*/  FMNMX.FTZ R3, R93, R3, !PT ;  /* 0x000000035d037209 */ /* 0x000fe20007810000 */
[----:B-1----:R-:W-:Y:S01]  /*5330*/  LDSM.16.MT88.4 R28, [R171+0x800] ;  /* 0x00080000ab1c783b */ /* 0x002fe20000004200 */
[C---:B------:R-:W-:Y:S02]  /*5340*/  ISETP.GT.AND P1, PT, R0.reuse, 0x38, PT ;  /* 0x000000380000780c */ /* 0x040fe40003f24270 */
[----:B----4-:R-:W-:Y:S02]  /*5350*/  FSEL R184, R15, -INF , P0 ;  /* 0xff8000000fb87808 */ /* 0x010fe40000000000 */
[----:B------:R-:W-:Y:S01]  /*5360*/  FMNMX.FTZ R2, R185, R2, !PT ;  /* 0x00000002b9027209 */ /* 0x000fe20007810000 */
[----:B------:R-:W1:Y:S01]  /*5370*/  SHFL.BFLY PT, R5, R3, 0x2, 0x1f ;  /* 0x0c401f0003057f89 */ /* 0x000e6200000e0000 */
[----:B------:R-:W-:Y:S02]  /*5380*/  ISETP.GT.AND P0, PT, R0, 0x39, PT ;  /* 0x000000390000780c */ /* 0x000fe40003f04270 */
[----:B------:R-:W-:-:S02]  /*5390*/  FSEL R183, R14, -INF , P1 ;  /* 0xff8000000eb77808 */ /* 0x000fc40000800000 */
[----:B------:R-:W-:Y:S02]  /*53a0*/  FMNMX.FTZ R2, R184, R2, !PT ;  /* 0x00000002b8027209 */ /* 0x000fe40007810000 */
[----:B--2---:R-:W-:Y:S02]  /*53b0*/  FSEL R182, R4, -INF , P0 ;  /* 0xff80000004b67808 */ /* 0x004fe40000000000 */
        /* <DEDUP_REMOVED lines=11> */
[--C-:B------:R-:W-:Y:S01]  /*5470*/  FFMA.FTZ R3, R10, c[0x0][0x2d0], -R0.reuse ;  /* 0x0000b4000a037a23 */ /* 0x100fe20000010800 */
[----:B--2---:R-:W-:Y:S01]  /*5480*/  FMNMX.FTZ R100, R2, R4, !PT ;  /* 0x0000000402647209 */ /* 0x004fe20007810000 */
[----:B------:R-:W-:Y:S02]  /*5490*/  FFMA.FTZ R2, R11, c[0x0][0x2d0], -R0 ;  /* 0x0000b4000b027a23 */ /* 0x000fe40000010800 */
[----:B------:R1:W-:Y:S01]  /*54a0*/  MUFU.EX2 R74, R3 ;  /* 0x00000003004a7308 */ /* 0x0003e20000000800 */
[----:B------:R-:W-:-:S07]  /*54b0*/  FSETP.NEU.FTZ.AND P0, PT, R100, -INF , PT ;  /* 0xff8000006400780b */ /* 0x000fce0003f1d000 */
[----:B------:R2:W3:Y:S01]  /*54c0*/  MUFU.EX2 R71, R2 ;  /* 0x0000000200477308 */ /* 0x0004e20000000800 */
[----:B-1----:R-:W-:-:S07]  /*54d0*/  FFMA.FTZ R3, R12, c[0x0][0x2d0], -R0 ;  /* 0x0000b4000c037a23 */ /* 0x002fce0000010800 */
[----:B------:R1:W-:Y:S01]  /*54e0*/  MUFU.EX2 R72, R3 ;  /* 0x0000000300487308 */ /* 0x0003e20000000800 */
[----:B--2---:R-:W-:-:S05]  /*54f0*/  FMUL.FTZ R2, R100, c[0x0][0x2d0] ;  /* 0x0000b40064027a20 */ /* 0x004fca0000410000 */
[----:B------:R-:W-:Y:S01]  /*5500*/  FSEL R2, R2, RZ, P0 ;  /* 0x000000ff02027208 */ /* 0x000fe20000000000 */
[----:B-1----:R-:W-:Y:S02]  /*5510*/  FFMA.FTZ R3, R13, c[0x0][0x2d0], -R0 ;  /* 0x0000b4000d037a23 */ /* 0x002fe40000010800 */
[----:B------:R-:W1:Y:S02]  /*5520*/  LDSM.16.MT88.4 R12, [R170] ;  /* 0x00000000aa0c783b */ /* 0x000e640000004200 */
[----:B------:R2:W4:Y:S02]  /*5530*/  MUFU.EX2 R75, R3 ;  /* 0x00000003004b7308 */ /* 0x0005240000000800 */
[----:B--2---:R-:W-:-:S06]  /*5540*/  FFMA.FTZ R3, R6, c[0x0][0x2d0], -R2 ;  /* 0x0000b40006037a23 */ /* 0x004fcc0000010802 */
[----:B------:R2:W-:Y:S02]  /*5550*/  MUFU.EX2 R69, R3 ;  /* 0x0000000300457308 */ /* 0x0005e40000000800 */
[----:B--2---:R-:W-:-:S06]  /*5560*/  FFMA.FTZ R3, R8, c[0x0][0x2d0], -R2 ;  /* 0x0000b40008037a23 */ /* 0x004fcc0000010802 */
[----:B------:R2:W5:Y:S02]  /*5570*/  MUFU.EX2 R68, R3 ;  /* 0x0000000300447308 */ /* 0x0005640000000800 */
[--C-:B--2---:R-:W-:Y:S02]  /*5580*/  FFMA.FTZ R3, R7, c[0x0][0x2d0], -R2.reuse ;  /* 0x0000b40007037a23 */ /* 0x104fe40000010802 */
[----:B------:R-:W2:Y:S04]  /*5590*/  LDSM.16.MT88.4 R4, [R232] ;  /* 0x00000000e804783b */ /* 0x000ea80000004200 */
[----:B------:R1:W-:Y:S02]  /*55a0*/  MUFU.EX2 R70, R3 ;  /* 0x0000000300467308 */ /* 0x0003e40000000800 */
[----:B-1----:R-:W-:-:S06]  /*55b0*/  FFMA.FTZ R3, R9, c[0x0][0x2d0], -R2 ;  /* 0x0000b40009037a23 */ /* 0x002fcc0000010802 */
[----:B------:R1:W1:Y:S02]  /*55c0*/  MUFU.EX2 R73, R3 ;  /* 0x0000000300497308 */ /* 0x0002640000000800 */
[--C-:B-1----:R-:W-:Y:S02]  /*55d0*/  FFMA.FTZ R3, R16, c[0x0][0x2d0], -R0.reuse ;  /* 0x0000b40010037a23 */ /* 0x102fe40000010800 */
[----:B------:R-:W1:Y:S04]  /*55e0*/  LDSM.16.MT88.4 R16, [R171] ;  /* 0x00000000ab10783b */ /* 0x000e680000004200 */
[----:B------:R2:W-:Y:S02]  /*55f0*/  MUFU.EX2 R161, R3 ;  /* 0x0000000300a17308 */ /* 0x0005e40000000800 */
[----:B--2---:R-:W-:-:S06]  /*5600*/  FFMA.FTZ R3, R24, c[0x0][0x2d0], -R0 ;  /* 0x0000b40018037a23 */ /* 0x004fcc0000010800 */
[----:B------:R2:W1:Y:S02]  /*5610*/  MUFU.EX2 R174, R3 ;  /* 0x0000000300ae7308 */ /* 0x0004640000000800 */
[----:B--2---:R-:W-:-:S06]  /*5620*/  FFMA.FTZ R3, R26, c[0x0][0x2d0], -R0 ;  /* 0x0000b4001a037a23 */ /* 0x004fcc0000010800 */
[----:B------:R2:W-:Y:S02]  /*5630*/  MUFU.EX2 R180, R3 ;  /* 0x0000000300b47308 */ /* 0x0005e40000000800 */
[----:B--2---:R-:W-:-:S06]  /*5640*/  FFMA.FTZ R3, R25, c[0x0][0x2d0], -R0 ;  /* 0x0000b40019037a23 */ /* 0x004fcc0000010800 */
[----:B------:R2:W-:Y:S02]  /*5650*/  MUFU.EX2 R175, R3 ;  /* 0x0000000300af7308 */ /* 0x0005e40000000800 */
[----:B--2---:R-:W-:-:S06]  /*5660*/  FFMA.FTZ R3, R21, c[0x0][0x2d0], -R2 ;  /* 0x0000b40015037a23 */ /* 0x004fcc0000010802 */
[----:B------:R2:W-:Y:S02]  /*5670*/  MUFU.EX2 R139, R3 ;  /* 0x00000003008b7308 */ /* 0x0005e40000000800 */
[----:B--2---:R-:W-:-:S06]  /*5680*/  FFMA.FTZ R3, R20, c[0x0][0x2d0], -R2 ;  /* 0x0000b40014037a23 */ /* 0x004fcc0000010802 */
[----:B------:R2:W1:Y:S01]  /*5690*/  MUFU.EX2 R172, R3 ;  /* 0x0000000300ac7308 */ /* 0x0004620000000800 */
[----:B---3--:R-:W-:Y:S02]  /*56a0*/  F2FP.PACK_AB R8, R71, R74 ;  /* 0x0000004a4708723e */ /* 0x008fe400000000ff */
[----:B----4-:R-:W-:Y:S01]  /*56b0*/  F2FP.PACK_AB R10, R75, R72 ;  /* 0x000000484b0a723e */ /* 0x010fe200000000ff */
[----:B--2---:R-:W-:-:S04]  /*56c0*/  FFMA.FTZ R3, R22, c[0x0][0x2d0], -R2 ;  /* 0x0000b40016037a23 */ /* 0x004fc80000010802 */
[----:B------:R2:W-:Y:S01]  /*56d0*/  MUFU.EX2 R160, R3 ;  /* 0x0000000300a07308 */ /* 0x0005e20000000800 */
[----:B-----5:R-:W-:Y:S02]  /*56e0*/  F2FP.PACK_AB R9, R68, R69 ;  /* 0x000000454409723e */ /* 0x020fe400000000ff */
[----:B------:R-:W-:Y:S01]  /*56f0*/  F2FP.PACK_AB R11, R73, R70 ;  /* 0x00000046490b723e */ /* 0x000fe200000000ff */
[----:B--2---:R-:W-:Y:S02]  /*5700*/  FFMA.FTZ R3, R48, c[0x0][0x2d0], -R2 ;  /* 0x0000b40030037a23 */ /* 0x004fe40000010802 */
[----:B------:R-:W2:Y:S04]  /*5710*/  LDSM.16.MT88.4 R48, [R170+0x2000] ;  /* 0x00200000aa30783b */ /* 0x000ea80000004200 */
[C---:B------:R-:W-:Y:S01]  /*5720*/  HMMA.16816.F32 R52, R8.reuse, R12, RZ ;  /* 0x0000000c0834723c */ /* 0x040fe200000018ff */
[----:B------:R-:W3:Y:S07]  /*5730*/  MUFU.EX2 R186, R3 ;  /* 0x0000000300ba7308 */ /* 0x000eee0000000800 */
[C---:B------:R-:W-:Y:S08]  /*5740*/  HMMA.16816.F32 R44, R8.reuse, R14, RZ ;  /* 0x0000000e082c723c */ /* 0x040ff000000018ff */
[C---:B------:R-:W-:Y:S08]  /*5750*/  HMMA.16816.F32 R40, R8.reuse, R4, RZ ;  /* 0x000000040828723c */ /* 0x040ff000000018ff */
[C---:B------:R-:W-:Y:S08]  /*5760*/  HMMA.16816.F32 R24, R8.reuse, R6, RZ ;  /* 0x000000060818723c */ /* 0x040ff000000018ff */
[C---:B-1----:R-:W-:Y:S08]  /*5770*/  HMMA.16816.F32 R20, R8.reuse, R16, RZ ;  /* 0x000000100814723c */ /* 0x042ff000000018ff */
[----:B------:R-:W-:Y:S01]  /*5780*/  HMMA.16816.F32 R12, R8, R56, RZ ;  /* 0x00000038080c723c */ /* 0x000fe200000018ff */
[----:B------:R-:W-:-:S02]  /*5790*/  F2FP.PACK_AB R4, R174, R161 ;  /* 0x000000a1ae04723e */ /* 0x000fc400000000ff */
[----:B------:R-:W-:Y:S02]  /*57a0*/  F2FP.PACK_AB R5, R172, R139 ;  /* 0x0000008bac05723e */ /* 0x000fe400000000ff */
[----:B------:R-:W-:-:S03]  /*57b0*/  F2FP.PACK_AB R6, R175, R180 ;  /* 0x000000b4af06723e */ /* 0x000fc600000000ff */
[----:B------:R-:W-:Y:S01]  /*57c0*/  HMMA.16816.F32 R16, R8, R18, RZ ;  /* 0x000000120810723c */ /* 0x000fe200000018ff */
[----:B---3--:R-:W-:-:S07]  /*57d0*/  F2FP.PACK_AB R7, R186, R160 ;  /* 0x000000a0ba07723e */ /* 0x008fce00000000ff */
[C---:B------:R-:W-:Y:S01]  /*57e0*/  HMMA.16816.F32 R156, R4.reuse, R32, R40 ;  /* 0x00000020049c723c */ /* 0x040fe20000001828 */
[----:B------:R-:W-:Y:S07]  /*57f0*/  LDSM.16.MT88.4 R40, [R171+0x2000] ;  /* 0x00200000ab28783b */ /* 0x000fee0000004200 */
[C---:B------:R-:W-:Y:S08]  /*5800*/  HMMA.16816.F32 R120, R4.reuse, R34, R24 ;  /* 0x000000220478723c */ /* 0x040ff00000001818 */
[C---:B------:R-:W-:Y:S01]  /*5810*/  HMMA.16816.F32 R152, R4.reuse, R28, R20 ;  /* 0x0000001c0498723c */ /* 0x040fe20000001814 */
[----:B------:R-:W1:Y:S07]  /*5820*/  LDSM.16.MT88.4 R20, [R170+0x2800] ;  /* 0x00280000aa14783b */ /* 0x000e6e0000004200 */
[C---:B------:R-:W-:Y:S08]  /*5830*/  HMMA.16816.F32 R148, R4.reuse, R64, R12 ;  /* 0x000000400494723c */ /* 0x040ff0000000180c */
[C---:B------:R-:W-:Y:S01]  /*5840*/  HMMA.16816.F32 R176, R4.reuse, R36, R52 ;  /* 0x0000002404b0723c */ /* 0x040fe20000001834 */
[----:B------:R-:W-:Y:S07]  /*5850*/  LDSM.16.MT88.4 R52, [R171+0x2800] ;  /* 0x00280000ab34783b */ /* 0x000fee0000004200 */
[----:B------:R-:W-:Y:S01]  /*5860*/  HMMA.16816.F32 R112, R4, R38, R44 ;  /* 0x000000260470723c */ /* 0x000fe2000000182c */
[----:B------:R-:W3:Y:S04]  /*5870*/  LDSM.16.MT88.4 R36, [R232+0x2800] ;  /* 0x00280000e824783b */ /* 0x000ee80000004200 */
[----:B------:R-:W-:Y:S03]  /*5880*/  LDSM.16.MT88.4 R44, [R235+0x2800] ;  /* 0x00280000eb2c783b */ /* 0x000fe60000004200 */
[C---:B--2---:R-:W-:Y:S08]  /*5890*/  HMMA.16816.F32 R12, R8.reuse, R48, RZ ;  /* 0x00000030080c723c */ /* 0x044ff000000018ff */
[----:B------:R-:W-:Y:S01]  /*58a0*/  HMMA.16816.F32 R32, R8, R50, RZ ;  /* 0x000000320820723c */ /* 0x000fe200000018ff */
[----:B------:R-:W2:Y:S07]  /*58b0*/  LDSM.16.MT88.4 R48, [R235+0x2000] ;  /* 0x00200000eb30783b */ /* 0x000eae0000004200 */
[----:B------:R-:W-:Y:S08]  /*58c0*/  HMMA.16816.F32 R128, R4, R30, R16 ;  /* 0x0000001e0480723c */ /* 0x000ff00000001810 */
[C---:B------:R-:W-:Y:S01]  /*58d0*/  HMMA.16816.F32 R16, R8.reuse, R58, RZ ;  /* 0x0000003a0810723c */ /* 0x040fe200000018ff */
[----:B------:R-:W4:Y:S07]  /*58e0*/  LDSM.16.MT88.4 R56, [R170+0x4000] ;  /* 0x00400000aa38783b */ /* 0x000f2e0000004200 */
[C---:B------:R-:W-:Y:S08]  /*58f0*/  HMMA.16816.F32 R28, R8.reuse, R60, RZ ;  /* 0x0000003c081c723c */ /* 0x040ff000000018ff */
[----:B------:R-:W-:Y:S08]  /*5900*/  HMMA.16816.F32 R24, R8, R62, RZ ;  /* 0x0000003e0818723c */ /* 0x000ff000000018ff */
[C---:B------:R-:W-:Y:S08]  /*5910*/  HMMA.16816.F32 R60, R4.reuse, R66, R16 ;  /* 0x00000042043c723c */ /* 0x040ff00000001810 */
[C---:B-1----:R-:W-:Y:S08]  /*5920*/  HMMA.16816.F32 R144, R4.reuse, R20, R12 ;  /* 0x000000140490723c */ /* 0x042ff0000000180c */
[C---:B------:R-:W-:Y:S01]  /*5930*/  HMMA.16816.F32 R64, R4.reuse, R22, R32 ;  /* 0x000000160440723c */ /* 0x040fe20000001820 */
[----:B------:R-:W1:Y:S07]  /*5940*/  LDSM.16.MT88.4 R32, [R170+0x4800] ;  /* 0x00480000aa20783b */ /* 0x000e6e0000004200 */
[C---:B---3--:R-:W-:Y:S08]  /*5950*/  HMMA.16816.F32 R140, R4.reuse, R36, R28 ;  /* 0x00000024048c723c */ /* 0x048ff0000000181c */
[----:B------:R-:W-:Y:S01]  /*5960*/  HMMA.16816.F32 R124, R4, R38, R24 ;  /* 0x00000026047c723c */ /* 0x000fe20000001818 */
[----:B------:R-:W3:Y:S07]  /*5970*/  LDSM.16.MT88.4 R36, [R232+0x4000] ;  /* 0x00400000e824783b */ /* 0x000eee0000004200 */
[C---:B--2---:R-:W-:Y:S08]  /*5980*/  HMMA.16816.F32 R20, R8.reuse, R50, RZ ;  /* 0x000000320814723c */ /* 0x044ff000000018ff */
[C---:B------:R-:W-:Y:S08]  /*5990*/  HMMA.16816.F32 R12, R8.reuse, R40, RZ ;  /* 0x00000028080c723c */ /* 0x040ff000000018ff */
[C---:B----4-:R-:W-:Y:S08]  /*59a0*/  HMMA.16816.F32 R16, R8.reuse, R56, RZ ;  /* 0x000000380810723c */ /* 0x050ff000000018ff */
[----:B------:R-:W-:Y:S08]  /*59b0*/  HMMA.16816.F32 R24, R8, R48, RZ ;  /* 0x000000300818723c */ /* 0x000ff000000018ff */
[C---:B------:R-:W-:Y:S01]  /*59c0*/  HMMA.16816.F32 R96, R4.reuse, R46, R20 ;  /* 0x0000002e0460723c */ /* 0x040fe20000001814 */
[----:B------:R-:W2:Y:S07]  /*59d0*/  LDSM.16.MT88.4 R20, [R232+0x4800] ;  /* 0x00480000e814783b */ /* 0x000eae0000004200 */
[----:B------:R-:W-:Y:S08]  /*59e0*/  HMMA.16816.F32 R132, R4, R52, R12 ;  /* 0x000000340484723c */ /* 0x000ff0000000180c */
[C---:B------:R-:W-:Y:S08]  /*59f0*/  HMMA.16816.F32 R12, R8.reuse, R58, RZ ;  /* 0x0000003a080c723c */ /* 0x040ff000000018ff */
[----:B------:R-:W-:Y:S08]  /*5a00*/  HMMA.16816.F32 R28, R8, R42, RZ ;  /* 0x0000002a081c723c */ /* 0x000ff000000018ff */
[C---:B-1----:R-:W-:Y:S08]  /*5a10*/  HMMA.16816.F32 R84, R4.reuse, R32, R16 ;  /* 0x000000200454723c */ /* 0x042ff00000001810 */
[----:B------:R-:W-:Y:S01]  /*5a20*/  HMMA.16816.F32 R108, R4, R44, R24 ;  /* 0x0000002c046c723c */ /* 0x000fe20000001818 */
[----:B------:R-:W1:Y:S07]  /*5a30*/  LDSM.16.MT88.4 R24, [R171+0x4000] ;  /* 0x00400000ab18783b */ /* 0x000e6e0000004200 */
[----:B---3--:R-:W-:Y:S08]  /*5a40*/  HMMA.16816.F32 R16, R8, R36, RZ ;  /* 0x000000240810723c */ /* 0x008ff000000018ff */
[----:B------:R-:W-:Y:S08]  /*5a50*/  HMMA.16816.F32 R80, R4, R34, R12 ;  /* 0x000000220450723c */ /* 0x000ff0000000180c */
[----:B------:R-:W-:Y:S08]  /*5a60*/  HMMA.16816.F32 R12, R8, R38, RZ ;  /* 0x00000026080c723c */ /* 0x000ff000000018ff */
[C---:B------:R-:W-:Y:S08]  /*5a70*/  HMMA.16816.F32 R116, R4.reuse, R54, R28 ;  /* 0x000000360474723c */ /* 0x040ff0000000181c */
[C---:B--2---:R-:W-:Y:S01]  /*5a80*/  HMMA.16816.F32 R52, R4.reuse, R20, R16 ;  /* 0x000000140434723c */ /* 0x044fe20000001810 */
[----:B------:R-:W2:Y:S07]  /*5a90*/  LDSM.16.MT88.4 R16, [R171+0x4800] ;  /* 0x00480000ab10783b */ /* 0x000eae0000004200 */
[----:B------:R-:W-:Y:S08]  /*5aa0*/  HMMA.16816.F32 R48, R4, R22, R12 ;  /* 0x000000160430723c */ /* 0x000ff0000000180c */
[----:B-1----:R-:W-:Y:S11]  /*5ab0*/  HMMA.16816.F32 R12, R8, R24, RZ ;  /* 0x00000018080c723c */ /* 0x002ff600000018ff */
[----:B------:R-:W-:Y:S11]  /*5ac0*/  @!UPT UIADD3 URZ, URZ, URZ, URZ ;  /* 0x0000003f3f3ff290 */ /* 0x000ff6000fffe03f */
[----:B------:R-:W-:Y:S02]  /*5ad0*/  @!UPT UIADD3 URZ, URZ, URZ, URZ ;  /* 0x0000003f3f3ff290 */ /* 0x000fe4000fffe03f */
[----:B--2---:R-:W-:Y:S08]  /*5ae0*/  HMMA.16816.F32 R44, R4, R16, R12 ;  /* 0x00000010042c723c */ /* 0x004ff0000000180c */
[----:B------:R-:W-:Y:S11]  /*5af0*/  HMMA.16816.F32 R12, R8, R26, RZ ;  /* 0x0000001a080c723c */ /* 0x000ff600000018ff */
[----:B------:R-:W-:Y:S11]  /*5b00*/  @!UPT UIADD3 URZ, URZ, URZ, URZ ;  /* 0x0000003f3f3ff290 */ /* 0x000ff6000fffe03f */
[----:B------:R-:W-:Y:S02]  /*5b10*/  @!UPT UIADD3 URZ, URZ, URZ, URZ ;  /* 0x0000003f3f3ff290 */ /* 0x000fe4000fffe03f */
[----:B------:R-:W-:Y:S01]  /*5b20*/  HMMA.16816.F32 R36, R4, R18, R12 ;  /* 0x000000120424723c */ /* 0x000fe2000000180c */
[----:B------:R-:W1:Y:S01]  /*5b30*/  LDSM.16.MT88.4 R12, [R92+0x4000] ;  /* 0x004000005c0c783b */ /* 0x000e620000004200 */
[----:B------:R-:W-:-:S06]  /*5b40*/  FFMA.FTZ R3, R88, c[0x0][0x2d0], -R0 ;  /* 0x0000b40058037a23 */ /* 0x000fcc0000010800 */
[C---:B-1----:R-:W-:Y:S08]  /*5b50*/  HMMA.16816.F32 R16, R8.reuse, R12, RZ ;  /* 0x0000000c0810723c */ /* 0x042ff000000018ff */
[----:B------:R-:W-:Y:S01]  /*5b60*/  HMMA.16816.F32 R8, R8, R14, RZ ;  /* 0x0000000e0808723c */ /* 0x000fe200000018ff */
[----:B------:R-:W1:Y:S01]  /*5b70*/  LDSM.16.MT88.4 R12, [R235+0x4800] ;  /* 0x00480000eb0c783b */ /* 0x000e620000004200 */
[----:B------:R2:W-:Y:S02]  /*5b80*/  MUFU.EX2 R92, R3 ;  /* 0x00000003005c7308 */ /* 0x0005e40000000800 */
[----:B--2---:R-:W-:-:S06]  /*5b90*/  FFMA.FTZ R3, R91, c[0x0][0x2d0], -R0 ;  /* 0x0000b4005b037a23 */ /* 0x004fcc0000010800 */
[----:B------:R2:W-:Y:S02]  /*5ba0*/  MUFU.EX2 R136, R3 ;  /* 0x0000000300887308 */ /* 0x0005e40000000800 */
[----:B--2---:R-:W-:-:S06]  /*5bb0*/  FFMA.FTZ R3, R90, c[0x0][0x2d0], -R0 ;  /* 0x0000b4005a037a23 */ /* 0x004fcc0000010800 */
[----:B------:R2:W-:Y:S06]  /*5bc0*/  MUFU.EX2 R137, R3 ;  /* 0x0000000300897308 */ /* 0x0005ec0000000800 */
[----:B-1----:R-:W-:Y:S01]  /*5bd0*/  HMMA.16816.F32 R20, R4, R14, R8 ;  /* 0x0000000e0414723c */ /* 0x002fe20000001808 */
[----:B------:R-:W1:Y:S01]  /*5be0*/  LDSM.16.MT88.4 R8, [R170+0x1000] ;  /* 0x00100000aa08783b */ /* 0x000e620000004200 */
[----:B--2---:R-:W-:-:S04]  /*5bf0*/  FFMA.FTZ R3, R89, c[0x0][0x2d0], -R0 ;  /* 0x0000b40059037a23 */ /* 0x004fc80000010800 */
[----:B------:R2:W3:Y:S02]  /*5c00*/  MUFU.EX2 R138, R3 ;  /* 0x00000003008a7308 */ /* 0x0004e40000000800 */
[----:B------:R-:W-:Y:S01]  /*5c10*/  HMMA.16816.F32 R24, R4, R12, R16 ;  /* 0x0000000c0418723c */ /* 0x000fe20000001810 */
[----:B--2---:R-:W-:-:S05]  /*5c20*/  FFMA.FTZ R3, R78, c[0x0][0x2d0], -R2 ;  /* 0x0000b4004e037a23 */ /* 0x004fca0000010802 */
[----:B------:R2:W-:Y:S02]  /*5c30*/  MUFU.EX2 R19, R3 ;  /* 0x0000000300137308 */ /* 0x0005e40000000800 */
[----:B--2---:R-:W-:-:S06]  /*5c40*/  FFMA.FTZ R3, R77, c[0x0][0x2d0], -R2 ;  /* 0x0000b4004d037a23 */ /* 0x004fcc0000010802 */
[----:B------:R2:W4:Y:S02]  /*5c50*/  MUFU.EX2 R18, R3 ;  /* 0x0000000300127308 */ /* 0x0005240000000800 */
[----:B--2---:R-:W-:-:S06]  /*5c60*/  FFMA.FTZ R3, R79, c[0x0][0x2d0], -R2 ;  /* 0x0000b4004f037a23 */ /* 0x004fcc0000010802 */
[----:B------:R2:W-:Y:S01]  /*5c70*/  MUFU.EX2 R102, R3 ;  /* 0x0000000300667308 */ /* 0x0005e20000000800 */
[----:B------:R-:W-:Y:S02]  /*5c80*/  FADD.FTZ R4, R74, R71 ;  /* 0x000000474a047221 */ /* 0x000fe40000010000 */
[----:B--2---:R-:W-:-:S05]  /*5c90*/  FFMA.FTZ R3, R76, c[0x0][0x2d0], -R2 ;  /* 0x0000b4004c037a23 */ /* 0x004fca0000010802 */
[----:B------:R2:W5:Y:S01]  /*5ca0*/  MUFU.EX2 R103, R3 ;  /* 0x0000000300677308 */ /* 0x0005620000000800 */
[----:B------:R-:W-:Y:S02]  /*5cb0*/  FADD.FTZ R5, R69, R68 ;  /* 0x0000004445057221 */ /* 0x000fe40000010000 */
[----:B------:R-:W-:Y:S01]  /*5cc0*/  FADD.FTZ R4, R72, R4 ;  /* 0x0000000448047221 */ /* 0x000fe20000010000 */
[----:B---3--:R-:W-:-:S03]  /*5cd0*/  F2FP.PACK_AB R6, R138, R137 ;  /* 0x000000898a06723e */ /* 0x008fc600000000ff */
[----:B------:R-:W-:Y:S01]  /*5ce0*/  FADD.FTZ R12, R75, R4 ;  /* 0x000000044b0c7221 */ /* 0x000fe20000010000 */
[----:B------:R-:W-:Y:S01]  /*5cf0*/  F2FP.PACK_AB R4, R136, R92 ;  /* 0x0000005c8804723e */ /* 0x000fe200000000ff */
[----:B------:R-:W-:Y:S02]  /*5d00*/  FFMA.FTZ R15, R104, c[0x0][0x2d0], -R0 ;  /* 0x0000b400680f7a23 */ /* 0x000fe40000010800 */
[----:B--2---:R-:W-:Y:S01]  /*5d10*/  FADD.FTZ R3, R70, R5 ;  /* 0x0000000546037221 */ /* 0x004fe20000010000 */
[----:B----4-:R-:W-:Y:S02]  /*5d20*/  F2FP.PACK_AB R5, R18, R19 ;  /* 0x000000131205723e */ /* 0x010fe400000000ff */
        /* <DEDUP_REMOVED lines=15> */
[----:B------:R-:W1:Y:S01]  /*5e20*/  LDSM.16.MT88.4 R8, [R232+0x3000] ;  /* 0x00300000e808783b */ /* 0x000e620000004200 */
[----:B------:R-:W-:-:S06]  /*5e30*/  FADD.FTZ R16, R73, R3 ;  /* 0x0000000349107221 */ /* 0x000fcc0000010000 */
[C---:B-1----:R-:W-:Y:S08]  /*5e40*/  HMMA.16816.F32 R68, R4.reuse, R8, R140 ;  /* 0x000000080444723c */ /* 0x042ff0000000188c */
[----:B------:R-:W-:Y:S01]  /*5e50*/  HMMA.16816.F32 R72, R4, R10, R124 ;  /* 0x0000000a0448723c */ /* 0x000fe2000000187c */
[----:B------:R-:W1:Y:S01]  /*5e60*/  LDSM.16.MT88.4 R8, [R171+0x3000] ;  /* 0x00300000ab08783b */ /* 0x000e620000004200 */
[----:B------:R-:W-:-:S02]  /*5e70*/  FFMA.FTZ R14, R95, c[0x0][0x2d0], -R0 ;  /* 0x0000b4005f0e7a23 */ /* 0x000fc40000010800 */
[--C-:B------:R-:W-:Y:S01]  /*5e80*/  FFMA.FTZ R13, R94, c[0x0][0x2d0], -R0.reuse ;  /* 0x0000b4005e0d7a23 */ /* 0x100fe20000010800 */
[----:B------:R-:W-:Y:S03]  /*5e90*/  LDSM.16.MT88.4 R124, [R171+0x1800] ;  /* 0x00180000ab7c783b */ /* 0x000fe60000004200 */
[C---:B-1----:R-:W-:Y:S08]  /*5ea0*/  HMMA.16816.F32 R176, R4.reuse, R8, R132 ;  /* 0x0000000804b0723c */ /* 0x042ff00000001884 */
[----:B------:R-:W-:Y:S01]  /*5eb0*/  HMMA.16816.F32 R152, R4, R10, R116 ;  /* 0x0000000a0498723c */ /* 0x000fe20000001874 */
[----:B------:R-:W1:Y:S01]  /*5ec0*/  LDSM.16.MT88.4 R8, [R235+0x3000] ;  /* 0x00300000eb08783b */ /* 0x000e620000004200 */
[----:B------:R-:W-:Y:S01]  /*5ed0*/  FFMA.FTZ R0, R93, c[0x0][0x2d0], -R0 ;  /* 0x0000b4005d007a23 */ /* 0x000fe20000010800 */
[----:B------:R-:W-:Y:S02]  /*5ee0*/  MUFU.EX2 R15, R15 ;  /* 0x0000000f000f7308 */ /* 0x000fe40000000800 */
[----:B------:R-:W-:Y:S01]  /*5ef0*/  LDSM.16.MT88.4 R132, [R235+0x1800] ;  /* 0x00180000eb84783b */ /* 0x000fe20000004200 */
[----:B------:R-:W-:-:S03]  /*5f00*/  FADD.FTZ R3, R161, R12 ;  /* 0x0000000ca1037221 */ /* 0x000fc60000010000 */
[----:B------:R-:W-:Y:S01]  /*5f10*/  LDSM.16.MT88.4 R116, [R232+0x1800] ;  /* 0x00180000e874783b */ /* 0x000fe20000004200 */
[C---:B-1----:R-:W-:Y:S08]  /*5f20*/  HMMA.16816.F32 R88, R4.reuse, R8, R108 ;  /* 0x000000080458723c */ /* 0x042ff0000000186c */
[C---:B------:R-:W-:Y:S01]  /*5f30*/  HMMA.16816.F32 R76, R4.reuse, R10, R96 ;  /* 0x0000000a044c723c */ /* 0x040fe20000001860 */
[----:B------:R-:W1:Y:S01]  /*5f40*/  LDSM.16.MT88.4 R8, [R170+0x5000] ;  /* 0x00500000aa08783b */ /* 0x000e620000004200 */
[----:B------:R2:W-:Y:S08]  /*5f50*/  MUFU.EX2 R17, R0 ;  /* 0x0000000000117308 */ /* 0x0005f00000000800 */
[----:B------:R-:W3:Y:S01]  /*5f60*/  MUFU.EX2 R14, R14 ;  /* 0x0000000e000e7308 */ /* 0x000ee20000000800 */
[----:B------:R-:W-:Y:S01]  /*5f70*/  LDSM.16.MT88.4 R108, [R170+0x1800] ;  /* 0x00180000aa6c783b */ /* 0x000fe20000004200 */
[C---:B-1----:R-:W-:Y:S08]  /*5f80*/  HMMA.16816.F32 R84, R4.reuse, R8, R84 ;  /* 0x000000080454723c */ /* 0x042ff00000001854 */
[C---:B------:R-:W-:Y:S01]  /*5f90*/  HMMA.16816.F32 R80, R4.reuse, R10, R80 ;  /* 0x0000000a0450723c */ /* 0x040fe20000001850 */
[----:B------:R-:W1:Y:S07]  /*5fa0*/  LDSM.16.MT88.4 R8, [R232+0x5000] ;  /* 0x00500000e808783b */ /* 0x000e6e0000004200 */
[C---:B-1----:R-:W-:Y:S08]  /*5fb0*/  HMMA.16816.F32 R156, R4.reuse, R8, R52 ;  /* 0x00000008049c723c */ /* 0x042ff00000001834 */
[C---:B------:R-:W-:Y:S01]  /*5fc0*/  HMMA.16816.F32 R148, R4.reuse, R10, R48 ;  /* 0x0000000a0494723c */ /* 0x040fe20000001830 */
[----:B------:R-:W1:Y:S01]  /*5fd0*/  LDSM.16.MT88.4 R8, [R171+0x5000] ;  /* 0x00500000ab08783b */ /* 0x000e620000004200 */
[----:B--2---:R-:W-:Y:S01]  /*5fe0*/  FFMA.FTZ R0, R185, c[0x0][0x2d0], -R2 ;  /* 0x0000b400b9007a23 */ /* 0x004fe20000010802 */
[----:B------:R-:W2:Y:S01]  /*5ff0*/  MUFU.EX2 R13, R13 ;  /* 0x0000000d000d7308 */ /* 0x000ea20000000800 */
[----:B---3--:R-:W-:Y:S01]  /*6000*/  F2FP.PACK_AB R96, R14, R15 ;  /* 0x0000000f0e60723e */ /* 0x008fe200000000ff */
[----:B------:R-:W-:Y:S03]  /*6010*/  LDSM.16.MT88.4 R48, [R232+0x3800] ;  /* 0x00380000e830783b */ /* 0x000fe60000004200 */
[C---:B-1----:R-:W-:Y:S08]  /*6020*/  HMMA.16816.F32 R144, R4.reuse, R8, R44 ;  /* 0x000000080490723c */ /* 0x042ff0000000182c */
[----:B------:R-:W-:Y:S01]  /*6030*/  HMMA.16816.F32 R140, R4, R10, R36 ;  /* 0x0000000a048c723c */ /* 0x000fe20000001824 */
[----:B------:R-:W1:Y:S01]  /*6040*/  LDSM.16.MT88.4 R8, [R235+0x5000] ;  /* 0x00500000eb08783b */ /* 0x000e620000004200 */
[----:B--2---:R-:W-:-:S06]  /*6050*/  F2FP.PACK_AB R98, R17, R13 ;  /* 0x0000000d1162723e */ /* 0x004fcc00000000ff */
        /* <DEDUP_REMOVED lines=9> */
[----:B------:R-:W-:Y:S01]  /*60f0*/  FADD.FTZ R3, R174, R3 ;  /* 0x00000003ae037221 */ /* 0x000fe20000010000 */
[----:B-1----:R-:W-:Y:S01]  /*6100*/  LDSM.16.MT88.4 R4, [R235+0x5800] ;  /* 0x00580000eb04783b */ /* 0x002fe20000004200 */
[----:B--2---:R-:W-:-:S02]  /*6110*/  F2FP.PACK_AB R97, R11, R10 ;  /* 0x0000000a0b61723e */ /* 0x004fc400000000ff */
[----:B---3--:R-:W-:-:S07]  /*6120*/  F2FP.PACK_AB R99, R9, R8 ;  /* 0x000000080963723e */ /* 0x008fce00000000ff */
[C---:B------:R-:W-:Y:S08]  /*6130*/  HMMA.16816.F32 R120, R96.reuse, R124, R120 ;  /* 0x0000007c6078723c */ /* 0x040ff00000001878 */
[C---:B------:R-:W-:Y:S01]  /*6140*/  HMMA.16816.F32 R124, R96.reuse, R126, R40 ;  /* 0x0000007e607c723c */ /* 0x040fe20000001828 */
[----:B------:R-:W1:Y:S07]  /*6150*/  LDSM.16.MT88.4 R40, [R170+0x3800] ;  /* 0x00380000aa28783b */ /* 0x000e6e0000004200 */
[C---:B------:R-:W-:Y:S08]  /*6160*/  HMMA.16816.F32 R44, R96.reuse, R48, R68 ;  /* 0x00000030602c723c */ /* 0x040ff00000001844 */
[C---:B------:R-:W-:Y:S01]  /*6170*/  HMMA.16816.F32 R48, R96.reuse, R50, R72 ;  /* 0x000000326030723c */ /* 0x040fe20000001848 */
[----:B------:R-:W2:Y:S07]  /*6180*/  LDSM.16.MT88.4 R72, [R170+0x5800] ;  /* 0x00580000aa48783b */ /* 0x000eae0000004200 */
[C---:B-1----:R-:W-:Y:S08]  /*6190*/  HMMA.16816.F32 R36, R96.reuse, R40, R60 ;  /* 0x000000286024723c */ /* 0x042ff0000000183c */
[----:B------:R-:W-:Y:S01]  /*61a0*/  HMMA.16816.F32 R40, R96, R42, R64 ;  /* 0x0000002a6028723c */ /* 0x000fe20000001840 */
[----:B------:R-:W1:Y:S01]  /*61b0*/  LDSM.16.MT88.4 R64, [R235+0x3800] ;  /* 0x00380000eb40783b */ /* 0x000e620000004200 */
[----:B------:R-:W-:-:S06]  /*61c0*/  FADD.FTZ R0, R139, R16 ;  /* 0x000000108b007221 */ /* 0x000fcc0000010000 */
[----:B------:R-:W-:Y:S01]  /*61d0*/  HMMA.16816.F32 R128, R96, R132, R128 ;  /* 0x000000846080723c */ /* 0x000fe20000001880 */
[----:B------:R-:W-:-:S07]  /*61e0*/  FADD.FTZ R2, R172, R0 ;  /* 0x00000000ac027221 */ /* 0x000fce0000010000 */
[----:B--2---:R-:W-:Y:S01]  /*61f0*/  HMMA.16816.F32 R68, R96, R72, R84 ;  /* 0x000000486044723c */ /* 0x004fe20000001854 */
[----:B------:R-:W-:-:S07]  /*6200*/  FADD.FTZ R0, R180, R3 ;  /* 0x00000003b4007221 */ /* 0x000fce0000010000 */
[C---:B------:R-:W-:Y:S01]  /*6210*/  HMMA.16816.F32 R132, R96.reuse, R134, R56 ;  /* 0x000000866084723c */ /* 0x040fe20000001838 */
[----:B------:R-:W2:Y:S07]  /*6220*/  LDSM.16.MT88.4 R56, [R171+0x3800] ;  /* 0x00380000ab38783b */ /* 0x000eae0000004200 */
[C---:B------:R-:W-:Y:S01]  /*6230*/  HMMA.16816.F32 R72, R96.reuse, R74, R80 ;  /* 0x0000004a6048723c */ /* 0x040fe20000001850 */
[----:B------:R-:W3:Y:S07]  /*6240*/  LDSM.16.MT88.4 R80, [R232+0x5800] ;  /* 0x00580000e850783b */ /* 0x000eee0000004200 */
[----:B-1----:R-:W-:Y:S01]  /*6250*/  HMMA.16816.F32 R60, R96, R64, R88 ;  /* 0x00000040603c723c */ /* 0x002fe20000001858 */
[----:B------:R-:W1:Y:S01]  /*6260*/  LDSM.16.MT88.4 R88, [R171+0x5800] ;  /* 0x00580000ab58783b */ /* 0x000e620000004200 */
[----:B------:R-:W-:-:S02]  /*6270*/  FADD.FTZ R3, R160, R2 ;  /* 0x00000002a0037221 */ /* 0x000fc40000010000 */
[----:B------:R-:W-:Y:S02]  /*6280*/  FADD.FTZ R2, R175, R0 ;  /* 0x00000000af027221 */ /* 0x000fe40000010000 */
[----:B------:R-:W-:Y:S02]  /*6290*/  FADD.FTZ R0, R186, R3 ;  /* 0x00000003ba007221 */ /* 0x000fe40000010000 */
[----:B------:R-:W-:Y:S02]  /*62a0*/  FADD.FTZ R2, R92, R2 ;  /* 0x000000025c027221 */ /* 0x000fe40000010000 */
[----:B------:R-:W-:Y:S02]  /*62b0*/  FADD.FTZ R0, R19, R0 ;  /* 0x0000000013007221 */ /* 0x000fe40000010000 */
[----:B------:R-:W-:Y:S02]  /*62c0*/  FADD.FTZ R2, R136, R2 ;  /* 0x0000000288027221 */ /* 0x000fe40000010000 */
[----:B------:R-:W-:-:S02]  /*62d0*/  FADD.FTZ R0, R18, R0 ;  /* 0x0000000012007221 */ /* 0x000fc40000010000 */
        /* <DEDUP_REMOVED lines=18> */
[C---:B--2---:R-:W-:Y:S08]  /*6400*/  HMMA.16816.F32 R52, R96.reuse, R56, R176 ;  /* 0x000000386034723c */ /* 0x044ff000000018b0 */
[C---:B---3--:R-:W-:Y:S08]  /*6410*/  HMMA.16816.F32 R76, R96.reuse, R80, R156 ;  /* 0x00000050604c723c */ /* 0x048ff0000000189c */
[C---:B-1----:R-:W-:Y:S08]  /*6420*/  HMMA.16816.F32 R84, R96.reuse, R88, R144 ;  /* 0x000000586054723c */ /* 0x042ff00000001890 */
        /* <DEDUP_REMOVED lines=25> */
[----:B------:R-:W-:Y:S01]  /*65c0*/  SHF.L.U64.HI R15, R202, 0x1, R189 ;  /* 0x00000001ca0f7819 */ /* 0x000fe200000102bd */
[----:B------:R-:W-:Y:S01]  /*65d0*/  IMAD.SHL.U32 R17, R201, 0x2, RZ ;  /* 0x00000002c9117824 */ /* 0x000fe200078e00ff */
[----:B------:R-:W-:Y:S01]  /*65e0*/  SHF.R.S32.HI R189, RZ, 0x1f, R193 ;  /* 0x0000001fffbd7819 */ /* 0x000fe200000114c1 */
        /* <DEDUP_REMOVED lines=18> */
.L_x_2784:
        /* <DEDUP_REMOVED lines=21> */
.L_x_2785:
        /* <DEDUP_REMOVED lines=21> */
.L_x_2683:
[----:B------:R-:W-:Y:S05]  /*69b0*/  BSYNC B0 ;  /* 0x0000000000007941 */ /* 0x000fea0003800000 */
.L_x_2682:
[----:B-1----:R-:W-:Y:S01]  /*69c0*/  @P4 IMAD.HI.U32 R2, R229, c[0x0][0x2c8], RZ ;  /* 0x0000b200e5024a27 */ /* 0x002fe200078e00ff */
[----:B------:R-:W-:Y:S01]  /*69d0*/  IADD3 R172, R188, -0x2, RZ ;  /* 0xfffffffebcac7810 */ /* 0x000fe20007ffe0ff */
[----:B------:R-:W0:Y:S02]  /*69e0*/  LDGDEPBAR ;  /* 0x00000000000079af */ /* 0x000e240000000000 */
[----:B------:R-:W-:Y:S01]  /*69f0*/  IMAD.MOV.U32 R0, RZ, RZ, R229 ;  /* 0x000000ffff007224 */ /* 0x000fe200078e00e5 */
[----:B------:R-:W-:Y:S01]  /*6a00*/  @P4 SHF.R.U32.HI R0, RZ, c[0x0][0x2cc], R2 ;  /* 0x0000b300ff004a19 */ /* 0x000fe20000011602 */
[----:B------:R-:W-:-:S02]  /*6a10*/  IMAD.MOV.U32 R161, RZ, RZ, 0x1 ;  /* 0x00000001ffa17424 */ /* 0x000fc400078e00ff */
[----:B------:R-:W-:Y:S01]  /*6a20*/  IMAD.MOV.U32 R199, RZ, RZ, RZ ;  /* 0x000000ffffc77224 */ /* 0x000fe200078e00ff */
[----:B------:R-:W-:-:S04]  /*6a30*/  IADD3 R0, R0, R221, -R222 ;  /* 0x000000dd00007210 */ /* 0x000fc80007ffe8de */
        /* <DEDUP_REMOVED lines=10> */
.L_x_2695:
        /* <DEDUP_REMOVED lines=27> */
[C---:B------:R-:W-:Y:S01]  /*6c90*/  IMAD.WIDE.U32 R2, R181.reuse, c[0x0][0x208], RZ ;  /* 0x00008200b5027a25 */ /* 0x040fe200078e00ff */
        /* <DEDUP_REMOVED lines=15> */
.L_x_2786:
[----:B------:R-:W-:-:S05]  /*6d90*/  BRA.DIV ~URZ, `(.L_x_2690) ;  /* 0x0000c6727f007947 */ /* 0x000fca000b800000 */
[----:B------:R-:W5:Y:S01]  /*6da0*/  SHFL.IDX PT, R2, R14, RZ, 0x181f ;  /* 0x00181fff0e027589 */ /* 0x000f6200000e0000 */
[----:B------:R-:W-:Y:S01]  /*6db0*/  ISETP.GE.AND P5, PT, R193, c[0x0][0x1d4], PT ;  /* 0x00007500c1007a0c */ /* 0x000fe20003fa6270 */
[----:B------:R-:W-:Y:S01]  /*6dc0*/  IMAD R4, R199, 0x6000, R223 ;  /* 0x00006000c7047824 */ /* 0x000fe200078e02df */
[----:B------:R-:W-:Y:S04]  /*6dd0*/  ISETP.GE.AND P1, PT, R201, c[0x0][0x1d4], PT ;  /* 0x00007500c9007a0c */ /* 0x000fe80003f26270 */
[----:B------:R-:W-:Y:S02]  /*6de0*/  SEL R13, RZ, 0x10, P1 ;  /* 0x00000010ff0d7807 */ /* 0x000fe40000800000 */
[----:B-----5:R-:W-:Y:S05]  /*6df0*/  IADD3 R6, P0, R2, R22, RZ ;  /* 0x0000001602067210 */ /* 0x020fea0007f1e0ff */
[C---:B---3--:R-:W-:Y:S01]  /*6e00*/  IMAD.X R7, R5.reuse, 0x1, R15, P0 ;  /* 0x0000000105077824 */ /* 0x048fe200000e060f */
        /* <DEDUP_REMOVED lines=14> */
.L_x_2787:
[C---:B------:R-:W-:Y:S02]  /*6ef0*/  IADD3 R3, -R6.reuse, 0x10, RZ ;  /* 0x0000001006037810 */ /* 0x040fe40007ffe1ff */
[----:B------:R-:W-:Y:S02]  /*6f00*/  ISETP.NE.U32.AND P5, PT, R6, RZ, PT ;  /* 0x000000ff0600720c */ /* 0x000fe40003fa5070 */
[----:B------:R-:W-:Y:S02]  /*6f10*/  LOP3.LUT R3, R3, 0xf, RZ, 0xc0, !PT ;  /* 0x0000000f03037812 */ /* 0x000fe400078ec0ff */
[----:B------:R-:W-:Y:S02]  /*6f20*/  ISETP.NE.U32.AND P6, PT, R13, RZ, PT ;  /* 0x000000ff0d00720c */ /* 0x000fe40003fc5070 */
[-C--:B---3--:R-:W-:Y:S02]  /*6f30*/  IADD3 R6, P1, P0, R3, R2.reuse, R22 ;  /* 0x0000000203067210 */ /* 0x088fe4000783e016 */
[----:B------:R-:W-:Y:S02]  /*6f40*/  IADD3 R3, -R13, 0x10, RZ ;  /* 0x000000100d037810 */ /* 0x000fe40007ffe1ff */
[-C--:B------:R-:W-:Y:S02]  /*6f50*/  IADD3.X R7, RZ, R5.reuse, R15, P1, P0 ;  /* 0x00000005ff077210 */ /* 0x080fe40000fe040f */
[----:B------:R-:W-:Y:S03]  /*6f60*/  LOP3.LUT R3, R3, 0xf, RZ, 0xc0, !PT ;  /* 0x0000000f03037812 */ /* 0x000fe600078ec0ff */
[----:B------:R-:W-:Y:S01]  /*6f70*/  @!PT LDS RZ, [RZ] ;  /* 0x00000000fffff984 */ /* 0x000fe20000000800 */
[----:B------:R-:W-:Y:S01]  /*6f80*/  @!PT LDS RZ, [RZ] ;  /* 0x00000000fffff984 */ /* 0x000fe20000000800 */
[----:B------:R-:W-:Y:S01]  /*6f90*/  @!PT LDS RZ, [RZ] ;  /* 0x00000000fffff984 */ /* 0x000fe20000000800 */
[----:B------:R3:W-:Y:S01]  /*6fa0*/  LDGSTS.E.BYPASS.LTC128B.128.ZFILL [R4+0x1000], [R6.64], P5 ;  /* 0x0100000006047fae */ /* 0x0007e2000a941d48 */
[C---:B------:R-:W-:Y:S02]  /*6fb0*/  ISETP.NE.U32.AND P5, PT, R12.reuse, RZ, PT ;  /* 0x000000ff0c00720c */ /* 0x040fe40003fa5070 */
[-C--:B---3--:R-:W-:Y:S02]  /*6fc0*/  IADD3 R6, P1, P0, R3, R2.reuse, R23 ;  /* 0x0000000203067210 */ /* 0x088fe4000783e017 */
[----:B------:R-:W-:Y:S02]  /*6fd0*/  IADD3 R3, -R12, 0x10, RZ ;  /* 0x000000100c037810 */ /* 0x000fe40007ffe1ff */
[-C--:B------:R-:W-:Y:S02]  /*6fe0*/  IADD3.X R7, RZ, R5.reuse, R20, P1, P0 ;  /* 0x00000005ff077210 */ /* 0x080fe40000fe0414 */
[----:B------:R-:W-:Y:S03]  /*6ff0*/  LOP3.LUT R3, R3, 0xf, RZ, 0xc0, !PT ;  /* 0x0000000f03037812 */ /* 0x000fe600078ec0ff */
[----:B------:R3:W-:Y:S01]  /*7000*/  LDGSTS.E.BYPASS.LTC128B.128.ZFILL [R4+0x3000], [R6.64], P6 ;  /* 0x0300000006047fae */ /* 0x0007e2000b141d48 */
[----:B------:R-:W-:Y:S04]  /*7010*/  IADD3 R2, P1, P0, R3, R2, R28 ;  /* 0x0000000203027210 */ /* 0x000fe8000783e01c */
[----:B------:R-:W-:Y:S05]  /*7020*/  IADD3.X R3, RZ, R5, R21, P1, P0 ;  /* 0x00000005ff037210 */ /* 0x000fea0000fe0415 */
[----:B------:R3:W-:Y:S04]  /*7030*/  LDGSTS.E.BYPASS.LTC128B.128.ZFILL [R4+0x5000], [R2.64], P5 ;  /* 0x0500000002047fae */ /* 0x0007e8000a941d48 */
.L_x_2688:
[----:B------:R-:W-:Y:S05]  /*7040*/  BSYNC B0 ;  /* 0x0000000000007941 */ /* 0x000fea0003800000 */
.L_x_2687:
[----:B------:R-:W0:Y:S01]  /*7050*/  LDGDEPBAR ;  /* 0x00000000000079af */ /* 0x000e220000000000 */
[----:B------:R-:W-:Y:S01]  /*7060*/  WARPSYNC 0xffffffff ;  /* 0xffffffff00007948 */ /* 0x000fe20003800000 */
[C---:B--23--:R-:W-:Y:S01]  /*7070*/  HMMA.16816.F32 R4, R32.reuse, R8, RZ ;  /* 0x000000082004723c */ /* 0x04cfe200000018ff */
[----:B------:R-:W-:Y:S03]  /*7080*/  BSSY B0, `(.L_x_2691) ;  /* 0x0000313000007945 */ /* 0x000fe60003800000 */
[-C--:B------:R-:W-:Y:S02]  /*7090*/  IADD3 R100, R166, R0.reuse, RZ ;  /* 0x00000000a6647210 */ /* 0x080fe40007ffe0ff */
[CC--:B------:R-:W-:Y:S02]  /*70a0*/  IADD3 R3, R167.reuse, R0.reuse, RZ ;  /* 0x00000000a7037210 */ /* 0x0c0fe40007ffe0ff */
[C---:B------:R-:W-:Y:S01]  /*70b0*/  HMMA.16816.F32 R8, R32.reuse, R10, RZ ;  /* 0x0000000a2008723c */ /* 0x040fe200000018ff */
[----:B------:R-:W-:Y:S03]  /*70c0*/  IADD3 R2, R167, R0, R166 ;  /* 0x00000000a7027210 */ /* 0x000fe60007ffe0a6 */
        /* <DEDUP_REMOVED lines=17> */
[C---:B------:R-:W-:Y:S07]  /*71e0*/  HMMA.16816.F32 R28, R140.reuse, R156, R28 ;  /* 0x0000009c8c1c723c */ /* 0x040fee000000181c */
[----:B------:R-:W-:Y:S01]  /*71f0*/  IADD3 R156, R166, R101, RZ ;  /* 0x00000065a69c7210 */ /* 0x000fe20007ffe0ff */
        /* <DEDUP_REMOVED lines=121> */
[----:B------:R-:W-:Y:S04]  /*7990*/  FMUL.FTZ R0, R4, c[0x0][0x320] ;  /* 0x0000c80004007a20 */ /* 0x000fe80000410000 */
[----:B------:R1:W-:Y:S01]  /*79a0*/  MUFU.TANH R155, R0 ;  /* 0x00000000009b7308 */ /* 0x0003e20000002400 */
[----:B------:R-:W-:Y:S09]  /*79b0*/  FMUL.FTZ R3, R8, c[0x0][0x320] ;  /* 0x0000c80008037a20 */ /* 0x000ff20000410000 */
        /* <DEDUP_REMOVED lines=10> */
[C---:B-1----:R-:W-:Y:S08]  /*7a60*/  HMMA.16816.F32 R20, R148.reuse, R4, R20 ;  /* 0x000000049414723c */ /* 0x042ff00000001814 */
[C---:B------:R-:W-:Y:S04]  /*7a70*/  HMMA.16816.F32 R24, R148.reuse, R6, R24 ;  /* 0x000000069418723c */ /* 0x040fe80000001818 */
[----:B---3--:R-:W-:Y:S04]  /*7a80*/  FMUL.FTZ R0, R10, c[0x0][0x320] ;  /* 0x0000c8000a007a20 */ /* 0x008fe80000410000 */
[----:B------:R1:W-:Y:S08]  /*7a90*/  MUFU.TANH R145, R0 ;  /* 0x0000000000917308 */ /* 0x0003f00000002400 */
[----:B------:R-:W-:Y:S08]  /*7aa0*/  FMUL.FTZ R3, R21, c[0x0][0x320] ;  /* 0x0000c80015037a20 */ /* 0x000ff00000410000 */
[----:B------:R-:W-:Y:S02]  /*7ab0*/  FMUL.FTZ R4, R25, c[0x0][0x320] ;  /* 0x0000c80019047a20 */ /* 0x000fe40000410000 */
[----:B------:R-:W-:Y:S02]  /*7ac0*/  FMUL.FTZ R6, R27, c[0x0][0x320] ;  /* 0x0000c8001b067a20 */ /* 0x000fe40000410000 */
[----:B------:R3:W-:Y:S01]  /*7ad0*/  MUFU.TANH R21, R4 ;  /* 0x0000000400157308 */ /* 0x0007e20000002400 */
[----:B-1----:R-:W-:Y:S02]  /*7ae0*/  FMUL.FTZ R0, R11, c[0x0][0x320] ;  /* 0x0000c8000b007a20 */ /* 0x002fe40000410000 */
[----:B------:R1:W5:Y:S01]  /*7af0*/  LDSM.16.M88.4 R8, [R2+0x5800] ;  /* 0x005800000208783b */ /* 0x0003620000000200 */
[----:B------:R-:W-:Y:S06]  /*7b00*/  DEPBAR.LE SB0, 0x2 ;  /* 0x000080800000791a */ /* 0x000fec0000000000 */
[----:B------:R2:W2:Y:S01]  /*7b10*/  MUFU.TANH R144, R0 ;  /* 0x0000000000907308 */ /* 0x0004a20000002400 */
[----:B------:R-:W-:Y:S01]  /*7b20*/  BAR.SYNC.DEFER_BLOCKING 0x0 ;  /* 0x0000000000007b1d */ /* 0x000fe20000010000 */
[----:B---3--:R-:W-:Y:S02]  /*7b30*/  FMUL.FTZ R4, R26, c[0x0][0x320] ;  /* 0x0000c8001a047a20 */ /* 0x008fe40000410000 */
[----:B-1----:R-:W-:Y:S04]  /*7b40*/  @P4 IMAD.HI.U32 R2, R206, c[0x0][0x2c8], RZ ;  /* 0x0000b200ce024a27 */ /* 0x002fe800078e00ff */
[----:B--2---:R-:W-:Y:S04]  /*7b50*/  FMUL.FTZ R0, R12, c[0x0][0x320] ;  /* 0x0000c8000c007a20 */ /* 0x004fe80000410000 */
[----:B------:R1:W-:Y:S01]  /*7b60*/  MUFU.TANH R143, R0 ;  /* 0x00000000008f7308 */ /* 0x0003e20000002400 */
[C---:B-----5:R-:W-:Y:S08]  /*7b70*/  HMMA.16816.F32 R28, R148.reuse, R8, R28 ;  /* 0x00000008941c723c */ /* 0x060ff0000000181c */
[----:B------:R-:W-:Y:S04]  /*7b80*/  HMMA.16816.F32 R32, R148, R10, R32 ;  /* 0x0000000a9420723c */ /* 0x000fe80000001820 */
[----:B-1----:R-:W-:Y:S04]  /*7b90*/  FMUL.FTZ R0, R13, c[0x0][0x320] ;  /* 0x0000c8000d007a20 */ /* 0x002fe80000410000 */
[----:B------:R1:W-:Y:S08]  /*7ba0*/  MUFU.TANH R142, R0 ;  /* 0x00000000008e7308 */ /* 0x0003f00000002400 */
[----:B------:R-:W-:Y:S02]  /*7bb0*/  FMUL.FTZ R12, R29, c[0x0][0x320] ;  /* 0x0000c8001d0c7a20 */ /* 0x000fe40000410000 */
[----:B------:R-:W-:Y:S02]  /*7bc0*/  FMUL.FTZ R13, R30, c[0x0][0x320] ;  /* 0x0000c8001e0d7a20 */ /* 0x000fe40000410000 */
[----:B-1----:R-:W-:Y:S04]  /*7bd0*/  FMUL.FTZ R0, R14, c[0x0][0x320] ;  /* 0x0000c8000e007a20 */ /* 0x002fe80000410000 */
[----:B------:R1:W-:Y:S02]  /*7be0*/  MUFU.TANH R141, R0 ;  /* 0x00000000008d7308 */ /* 0x0003e40000002400 */
[----:B-1----:R-:W-:Y:S08]  /*7bf0*/  FMUL.FTZ R0, R15, c[0x0][0x320] ;  /* 0x0000c8000f007a20 */ /* 0x002ff00000410000 */
[----:B------:R1:W-:Y:S10]  /*7c00*/  MUFU.TANH R15, R3 ;  /* 0x00000003000f7308 */ /* 0x0003f40000002400 */
[----:B------:R2:W3:Y:S01]  /*7c10*/  MUFU.TANH R140, R0 ;  /* 0x00000000008c7308 */ /* 0x0004e20000002400 */
[----:B-1----:R-:W-:Y:S09]  /*7c20*/  FMUL.FTZ R3, R22, c[0x0][0x320] ;  /* 0x0000c80016037a20 */ /* 0x002ff20000410000 */
[----:B------:R-:W-:Y:S01]  /*7c30*/  MUFU.TANH R22, R4 ;  /* 0x0000000400167308 */ /* 0x000fe20000002400 */
[----:B--2---:R-:W-:Y:S09]  /*7c40*/  FMUL.FTZ R0, R16, c[0x0][0x320] ;  /* 0x0000c80010007a20 */ /* 0x004ff20000410000 */
[----:B------:R-:W-:Y:S10]  /*7c50*/  MUFU.TANH R100, R3 ;  /* 0x0000000300647308 */ /* 0x000ff40000002400 */
[----:B------:R1:W-:Y:S02]  /*7c60*/  MUFU.TANH R138, R0 ;  /* 0x00000000008a7308 */ /* 0x0003e40000002400 */
[----:B-1----:R-:W-:Y:S02]  /*7c70*/  FMUL.FTZ R0, R17, c[0x0][0x320] ;  /* 0x0000c80011007a20 */ /* 0x002fe40000410000 */
[----:B------:R-:W-:Y:S06]  /*7c80*/  FMUL.FTZ R17, R31, c[0x0][0x320] ;  /* 0x0000c8001f117a20 */ /* 0x000fec0000410000 */
[----:B------:R1:W-:Y:S10]  /*7c90*/  MUFU.TANH R136, R0 ;  /* 0x0000000000887308 */ /* 0x0003f40000002400 */
[----:B------:R-:W-:Y:S01]  /*7ca0*/  MUFU.TANH R17, R17 ;  /* 0x0000001100117308 */ /* 0x000fe20000002400 */
[----:B-1----:R-:W-:Y:S09]  /*7cb0*/  FMUL.FTZ R0, R18, c[0x0][0x320] ;  /* 0x0000c80012007a20 */ /* 0x002ff20000410000 */
[----:B------:R1:W-:Y:S10]  /*7cc0*/  MUFU.TANH R18, R12 ;  /* 0x0000000c00127308 */ /* 0x0003f40000002400 */
[----:B------:R2:W-:Y:S01]  /*7cd0*/  MUFU.TANH R101, R0 ;  /* 0x0000000000657308 */ /* 0x0005e20000002400 */
[----:B-1----:R-:W-:Y:S02]  /*7ce0*/  FMUL.FTZ R12, R32, c[0x0][0x320] ;  /* 0x0000c800200c7a20 */ /* 0x002fe40000410000 */
[----:B--2---:R-:W-:Y:S07]  /*7cf0*/  FMUL.FTZ R0, R19, c[0x0][0x320] ;  /* 0x0000c80013007a20 */ /* 0x004fee0000410000 */
[----:B------:R1:W-:Y:S10]  /*7d00*/  MUFU.TANH R19, R13 ;  /* 0x0000000d00137308 */ /* 0x0003f40000002400 */
[----:B------:R2:W5:Y:S01]  /*7d10*/  MUFU.TANH R16, R0 ;  /* 0x0000000000107308 */ /* 0x0005620000002400 */
[----:B-1----:R-:W-:Y:S02]  /*7d20*/  FMUL.FTZ R13, R33, c[0x0][0x320] ;  /* 0x0000c800210d7a20 */ /* 0x002fe40000410000 */
[----:B--2---:R-:W-:Y:S07]  /*7d30*/  FMUL.FTZ R0, R20, c[0x0][0x320] ;  /* 0x0000c80014007a20 */ /* 0x004fee0000410000 */
[----:B------:R-:W-:Y:S10]  /*7d40*/  MUFU.TANH R20, R6 ;  /* 0x0000000600147308 */ /* 0x000ff40000002400 */
[----:B------:R1:W2:Y:S02]  /*7d50*/  MUFU.TANH R137, R0 ;  /* 0x0000000000897308 */ /* 0x0002a40000002400 */
[----:B-1----:R-:W-:Y:S02]  /*7d60*/  MOV R0, R206 ;  /* 0x000000ce00007202 */ /* 0x002fe40000000f00 */
[----:B------:R-:W-:Y:S05]  /*7d70*/  @P4 SHF.R.U32.HI R0, RZ, c[0x0][0x2cc], R2 ;  /* 0x0000b300ff004a19 */ /* 0x000fea0000011602 */
[----:B------:R-:W-:Y:S08]  /*7d80*/  SHFL.IDX PT, R3, R0, 0x1, 0x1c1f ;  /* 0x003c1f0000037f89 */ /* 0x000ff000000e0000 */
[----:B------:R1:W2:Y:S02]  /*7d90*/  SHFL.IDX PT, R2, R0, RZ, 0x1c1f ;  /* 0x001c1fff00027589 */ /* 0x0002a400000e0000 */
[----:B-1----:R-:W-:Y:S04]  /*7da0*/  FMUL.FTZ R0, R23, c[0x0][0x320] ;  /* 0x0000c80017007a20 */ /* 0x002fe80000410000 */
[----:B------:R1:W-:Y:S02]  /*7db0*/  MUFU.TANH R139, R0 ;  /* 0x00000000008b7308 */ /* 0x0003e40000002400 */
[----:B-1----:R-:W-:Y:S08]  /*7dc0*/  FMUL.FTZ R0, R24, c[0x0][0x320] ;  /* 0x0000c80018007a20 */ /* 0x002ff00000410000 */
[----:B------:R1:W1:Y:S02]  /*7dd0*/  MUFU.TANH R23, R0 ;  /* 0x0000000000177308 */ /* 0x0002640000002400 */
[----:B-1----:R-:W-:Y:S04]  /*7de0*/  IADD3 R0, -R225, 0x1, -R200 ;  /* 0x00000001e1007810 */ /* 0x002fe80007ffe9c8 */
[----:B------:R-:W-:Y:S04]  /*7df0*/  IADD3 R0, -R222, R0, R221 ;  /* 0x00000000de007210 */ /* 0x000fe80007ffe1dd */
[C---:B--2---:R-:W-:Y:S02]  /*7e00*/  IADD3 R2, R0.reuse, R2, RZ ;  /* 0x0000000200027210 */ /* 0x044fe40007ffe0ff */
[----:B------:R-:W-:Y:S01]  /*7e10*/  IADD3 R0, R0, R3, RZ ;  /* 0x0000000300007210 */ /* 0x000fe20007ffe0ff */
[----:B------:R-:W-:Y:S01]  /*7e20*/  FMUL.FTZ R3, R28, c[0x0][0x320] ;  /* 0x0000c8001c037a20 */ /* 0x000fe20000410000 */
[----:B------:R-:W-:Y:S02]  /*7e30*/  ISETP.GT.AND P1, PT, R2, 0x1, PT ;  /* 0x000000010200780c */ /* 0x000fe40003f24270 */
[----:B------:R-:W-:Y:S01]  /*7e40*/  ISETP.GT.AND P6, PT, R0, 0x1, PT ;  /* 0x000000010000780c */ /* 0x000fe20003fc4270 */
[----:B------:R1:W2:Y:S01]  /*7e50*/  MUFU.TANH R14, R3 ;  /* 0x00000003000e7308 */ /* 0x0002a20000002400 */
[----:B------:R-:W-:Y:S02]  /*7e60*/  FSEL R4, R154, -INF , P1 ;  /* 0xff8000009a047808 */ /* 0x000fe40000800000 */
[----:B----4-:R-:W-:Y:S02]  /*7e70*/  FSEL R9, R152, -INF , P6 ;  /* 0xff80000098097808 */ /* 0x010fe40003000000 */
[----:B------:R-:W-:Y:S02]  /*7e80*/  ISETP.GT.AND P6, PT, R0, 0x9, PT ;  /* 0x000000090000780c */ /* 0x000fe40003fc4270 */
[----:B------:R-:W-:Y:S02]  /*7e90*/  ISETP.GT.AND P1, PT, R2, 0x9, PT ;  /* 0x000000090200780c */ /* 0x000fe40003f24270 */
[----:B------:R-:W-:Y:S02]  /*7ea0*/  FSEL R11, R144, -INF , P6 ;  /* 0xff800000900b7808 */ /* 0x000fe40003000000 */
[----:B------:R-:W-:Y:S02]  /*7eb0*/  ISETP.GT.AND P6, PT, R0, 0x11, PT ;  /* 0x000000110000780c */ /* 0x000fe40003fc4270 */
[----:B------:R-:W-:Y:S02]  /*7ec0*/  ISETP.GT.AND P5, PT, R2, RZ, PT ;  /* 0x000000ff0200720c */ /* 0x000fe40003fa4270 */
[----:B------:R-:W-:Y:S02]  /*7ed0*/  FSEL R6, R146, -INF , P1 ;  /* 0xff80000092067808 */ /* 0x000fe40000800000 */
[----:B---3--:R-:W-:Y:S02]  /*7ee0*/  FSEL R146, R140, -INF , P6 ;  /* 0xff8000008c927808 */ /* 0x008fe40003000000 */
[----:B------:R-:W-:Y:S02]  /*7ef0*/  ISETP.GT.AND P6, PT, R0, 0x19, PT ;  /* 0x000000190000780c */ /* 0x000fe40003fc4270 */
[----:B------:R-:W-:Y:S02]  /*7f00*/  FSEL R5, R155, -INF , P5 ;  /* 0xff8000009b057808 */ /* 0x000fe40002800000 */
[----:B-----5:R-:W-:Y:S02]  /*7f10*/  FSEL R150, R16, -INF , P6 ;  /* 0xff80000010967808 */ /* 0x020fe40003000000 */
[----:B-1----:R-:W-:Y:S01]  /*7f20*/  FMNMX.FTZ R3, R5, R102, !PT ;  /* 0x0000006605037209 */ /* 0x002fe20007810000 */
[----:B------:R1:W3:Y:S01]  /*7f30*/  MUFU.TANH R16, R12 ;  /* 0x0000000c00107308 */ /* 0x0002e20000002400 */
[----:B------:R-:W-:Y:S02]  /*7f40*/  ISETP.GT.AND P5, PT, R2, 0x8, PT ;  /* 0x000000080200780c */ /* 0x000fe40003fa4270 */
[----:B------:R-:W-:Y:S02]  /*7f50*/  FMNMX.FTZ R3, R4, R3, !PT ;  /* 0x0000000304037209 */ /* 0x000fe40007810000 */
[----:B------:R-:W-:Y:S02]  /*7f60*/  FSEL R7, R147, -INF , P5 ;  /* 0xff80000093077808 */ /* 0x000fe40002800000 */
[C---:B------:R-:W-:Y:S02]  /*7f70*/  ISETP.GT.AND P5, PT, R2.reuse, 0x10, PT ;  /* 0x000000100200780c */ /* 0x040fe40003fa4270 */
[----:B------:R-:W-:Y:S02]  /*7f80*/  FMNMX.FTZ R3, R7, R3, !PT ;  /* 0x0000000307037209 */ /* 0x000fe40007810000 */
[----:B------:R-:W-:Y:S02]  /*7f90*/  ISETP.GT.AND P1, PT, R2, 0x11, PT ;  /* 0x000000110200780c */ /* 0x000fe40003f24270 */
[----:B------:R-:W-:Y:S02]  /*7fa0*/  FMNMX.FTZ R3, R6, R3, !PT ;  /* 0x0000000306037209 */ /* 0x000fe40007810000 */
[----:B------:R-:W-:Y:S02]  /*7fb0*/  FSEL R143, R143, -INF , P5 ;  /* 0xff8000008f8f7808 */ /* 0x000fe40002800000 */
[----:B------:R-:W-:Y:S02]  /*7fc0*/  FSEL R144, R142, -INF , P1 ;  /* 0xff8000008e907808 */ /* 0x000fe40000800000 */
[----:B------:R-:W-:Y:S02]  /*7fd0*/  ISETP.GT.AND P5, PT, R2, 0x18, PT ;  /* 0x000000180200780c */ /* 0x000fe40003fa4270 */
[----:B------:R-:W-:Y:S02]  /*7fe0*/  FMNMX.FTZ R3, R143, R3, !PT ;  /* 0x000000038f037209 */ /* 0x000fe40007810000 */
[----:B------:R-:W-:Y:S02]  /*7ff0*/  ISETP.GT.AND P0, PT, R0, RZ, PT ;  /* 0x000000ff0000720c */ /* 0x000fe40003f04270 */
[----:B------:R-:W-:Y:S02]  /*8000*/  FSEL R147, R138, -INF , P5 ;  /* 0xff8000008a937808 */ /* 0x000fe40002800000 */
[----:B------:R-:W-:Y:S02]  /*8010*/  FMNMX.FTZ R3, R144, R3, !PT ;  /* 0x0000000390037209 */ /* 0x000fe40007810000 */
[----:B------:R-:W-:Y:S02]  /*8020*/  ISETP.GT.AND P1, PT, R2, 0x19, PT ;  /* 0x000000190200780c */ /* 0x000fe40003f24270 */
[----:B------:R-:W-:Y:S02]  /*8030*/  FSEL R10, R153, -INF , P0 ;  /* 0xff800000990a7808 */ /* 0x000fe40000000000 */
[----:B------:R-:W-:Y:S02]  /*8040*/  ISETP.GT.AND P0, PT, R0, 0x8, PT ;  /* 0x000000080000780c */ /* 0x000fe40003f04270 */
[----:B------:R-:W-:Y:S02]  /*8050*/  FSEL R148, R136, -INF , P1 ;  /* 0xff80000088947808 */ /* 0x000fe40000800000 */
[----:B------:R-:W-:Y:S02]  /*8060*/  FMNMX.FTZ R3, R147, R3, !PT ;  /* 0x0000000393037209 */ /* 0x000fe40007810000 */
[----:B------:R-:W-:Y:S02]  /*8070*/  ISETP.GT.AND P5, PT, R2, 0x20, PT ;  /* 0x000000200200780c */ /* 0x000fe40003fa4270 */
[----:B------:R-:W-:Y:S02]  /*8080*/  FSEL R8, R145, -INF , P0 ;  /* 0xff80000091087808 */ /* 0x000fe40000000000 */
[----:B-1----:R-:W-:Y:S02]  /*8090*/  FMNMX.FTZ R12, R10, R103, !PT ;  /* 0x000000670a0c7209 */ /* 0x002fe40007810000 */
[----:B------:R-:W-:Y:S02]  /*80a0*/  ISETP.GT.AND P0, PT, R0, 0x10, PT ;  /* 0x000000100000780c */ /* 0x000fe40003f04270 */
[----:B------:R-:W-:Y:S02]  /*80b0*/  ISETP.GT.AND P1, PT, R2, 0x21, PT ;  /* 0x000000210200780c */ /* 0x000fe40003f24270 */
[----:B------:R-:W-:Y:S02]  /*80c0*/  FSEL R151, R137, -INF , P5 ;  /* 0xff80000089977808 */ /* 0x000fe40002800000 */
[----:B------:R-:W-:Y:S02]  /*80d0*/  FMNMX.FTZ R3, R148, R3, !PT ;  /* 0x0000000394037209 */ /* 0x000fe40007810000 */
[----:B------:R-:W-:Y:S02]  /*80e0*/  FMNMX.FTZ R12, R9, R12, !PT ;  /* 0x0000000c090c7209 */ /* 0x000fe40007810000 */
[----:B------:R-:W-:Y:S02]  /*80f0*/  FSEL R145, R141, -INF , P0 ;  /* 0xff8000008d917808 */ /* 0x000fe40000000000 */
[----:B------:R-:W-:Y:S02]  /*8100*/  ISETP.GT.AND P0, PT, R0, 0x18, PT ;  /* 0x000000180000780c */ /* 0x000fe40003f04270 */
[----:B------:R-:W-:Y:S02]  /*8110*/  FSEL R153, R15, -INF , P1 ;  /* 0xff8000000f997808 */ /* 0x000fe40000800000 */
[----:B------:R1:W4:Y:S01]  /*8120*/  MUFU.TANH R15, R13 ;  /* 0x0000000d000f7308 */ /* 0x0003220000002400 */
[C---:B------:R-:W-:Y:S02]  /*8130*/  ISETP.GT.AND P6, PT, R2.reuse, 0x28, PT ;  /* 0x000000280200780c */ /* 0x040fe40003fc4270 */
[----:B------:R-:W-:Y:S02]  /*8140*/  FMNMX.FTZ R3, R151, R3, !PT ;  /* 0x0000000397037209 */ /* 0x000fe40007810000 */
[----:B------:R-:W-:Y:S02]  /*8150*/  FSEL R149, R101, -INF , P0 ;  /* 0xff80000065957808 */ /* 0x000fe40000000000 */
[----:B------:R-:W-:Y:S02]  /*8160*/  ISETP.GT.AND P5, PT, R2, 0x29, PT ;  /* 0x000000290200780c */ /* 0x000fe40003fa4270 */
[----:B------:R-:W-:Y:S02]  /*8170*/  FMNMX.FTZ R12, R8, R12, !PT ;  /* 0x0000000c080c7209 */ /* 0x000fe40007810000 */
[----:B------:R-:W-:Y:S02]  /*8180*/  ISETP.GT.AND P0, PT, R0, 0x20, PT ;  /* 0x000000200000780c */ /* 0x000fe40003f04270 */
[C---:B------:R-:W-:Y:S02]  /*8190*/  ISETP.GT.AND P1, PT, R2.reuse, 0x30, PT ;  /* 0x000000300200780c */ /* 0x040fe40003f24270 */
[----:B------:R-:W-:Y:S02]  /*81a0*/  FSEL R159, R23, -INF , P6 ;  /* 0xff800000179f7808 */ /* 0x000fe40003000000 */
[----:B------:R-:W-:Y:S02]  /*81b0*/  FMNMX.FTZ R3, R153, R3, !PT ;  /* 0x0000000399037209 */ /* 0x000fe40007810000 */
[----:B------:R-:W-:Y:S02]  /*81c0*/  FSEL R155, R21, -INF , P5 ;  /* 0xff800000159b7808 */ /* 0x000fe40002800000 */
[C---:B------:R-:W-:Y:S02]  /*81d0*/  ISETP.GT.AND P5, PT, R2.reuse, 0x39, PT ;  /* 0x000000390200780c */ /* 0x040fe40003fa4270 */
[----:B------:R-:W-:Y:S01]  /*81e0*/  ISETP.GT.AND P6, PT, R2, 0x38, PT ;  /* 0x000000380200780c */ /* 0x000fe20003fc4270 */
[----:B-1----:R-:W-:Y:S01]  /*81f0*/  FMUL.FTZ R13, R35, c[0x0][0x320] ;  /* 0x0000c800230d7a20 */ /* 0x002fe20000410000 */
[----:B------:R-:W-:Y:S02]  /*8200*/  FSEL R154, R100, -INF , P0 ;  /* 0xff800000649a7808 */ /* 0x000fe40000000000 */
[----:B------:R-:W-:Y:S02]  /*8210*/  ISETP.GT.AND P0, PT, R2, 0x31, PT ;  /* 0x000000310200780c */ /* 0x000fe40003f04270 */
[----:B------:R-:W-:Y:S01]  /*8220*/  FMNMX.FTZ R2, R11, R12, !PT ;  /* 0x0000000c0b027209 */ /* 0x000fe20007810000 */
[----:B------:R-:W-:Y:S01]  /*8230*/  FMUL.FTZ R12, R34, c[0x0][0x320] ;  /* 0x0000c800220c7a20 */ /* 0x000fe20000410000 */
[----:B--2---:R-:W-:Y:S01]  /*8240*/  FSEL R189, R14, -INF , P1 ;  /* 0xff8000000ebd7808 */ /* 0x004fe20000800000 */
[----:B------:R-:W1:Y:S01]  /*8250*/  MUFU.TANH R13, R13 ;  /* 0x0000000d000d7308 */ /* 0x000e620000002400 */
[----:B------:R-:W-:Y:S02]  /*8260*/  FMNMX.FTZ R3, R159, R3, !PT ;  /* 0x000000039f037209 */ /* 0x000fe40007810000 */
[----:B------:R-:W-:Y:S02]  /*8270*/  FSEL R186, R18, -INF , P0 ;  /* 0xff80000012ba7808 */ /* 0x000fe40000000000 */
[----:B------:R-:W-:Y:S02]  /*8280*/  FMNMX.FTZ R3, R155, R3, !PT ;  /* 0x000000039b037209 */ /* 0x000fe40007810000 */
[----:B---3--:R-:W-:Y:S02]  /*8290*/  FSEL R185, R16, -INF , P6 ;  /* 0xff80000010b97808 */ /* 0x008fe40003000000 */
[----:B------:R-:W-:Y:S01]  /*82a0*/  FMNMX.FTZ R3, R189, R3, !PT ;  /* 0x00000003bd037209 */ /* 0x000fe20007810000 */
[----:B------:R2:W3:Y:S01]  /*82b0*/  MUFU.TANH R14, R12 ;  /* 0x0000000c000e7308 */ /* 0x0004e20000002400 */
[----:B----4-:R-:W-:Y:S02]  /*82c0*/  FSEL R182, R15, -INF , P5 ;  /* 0xff8000000fb67808 */ /* 0x010fe40002800000 */
[----:B------:R-:W-:Y:S02]  /*82d0*/  FMNMX.FTZ R3, R186, R3, !PT ;  /* 0x00000003ba037209 */ /* 0x000fe40007810000 */
[C---:B------:R-:W-:Y:S02]  /*82e0*/  ISETP.GT.AND P1, PT, R0.reuse, 0x21, PT ;  /* 0x000000210000780c */ /* 0x040fe40003f24270 */
[----:B------:R-:W-:Y:S02]  /*82f0*/  FMNMX.FTZ R3, R185, R3, !PT ;  /* 0x00000003b9037209 */ /* 0x000fe40007810000 */
[----:B------:R-:W-:Y:S02]  /*8300*/  ISETP.GT.AND P0, PT, R0, 0x28, PT ;  /* 0x000000280000780c */ /* 0x000fe40003f04270 */
[----:B------:R-:W-:Y:S02]  /*8310*/  FMNMX.FTZ R3, R182, R3, !PT ;  /* 0x00000003b6037209 */ /* 0x000fe40007810000 */
[----:B------:R-:W-:Y:S02]  /*8320*/  FSEL R152, R139, -INF , P1 ;  /* 0xff8000008b987808 */ /* 0x000fe40000800000 */
[----:B------:R-:W-:Y:S02]  /*8330*/  ISETP.GT.AND P1, PT, R0, 0x29, PT ;  /* 0x000000290000780c */ /* 0x000fe40003f24270 */
[----:B------:R-:W-:Y:S02]  /*8340*/  FSEL R157, R22, -INF , P0 ;  /* 0xff800000169d7808 */ /* 0x000fe40000000000 */
[----:B------:R-:W-:Y:S02]  /*8350*/  FSEL R158, R20, -INF , P1 ;  /* 0xff800000149e7808 */ /* 0x000fe40000800000 */
[C---:B------:R-:W-:Y:S02]  /*8360*/  ISETP.GT.AND P0, PT, R0.reuse, 0x30, PT ;  /* 0x000000300000780c */ /* 0x040fe40003f04270 */
[C---:B------:R-:W-:Y:S01]  /*8370*/  ISETP.GT.AND P1, PT, R0.reuse, 0x31, PT ;  /* 0x000000310000780c */ /* 0x040fe20003f24270 */
[----:B--2---:R-:W2:Y:S01]  /*8380*/  SHFL.BFLY PT, R12, R3, 0x2, 0x1f ;  /* 0x0c401f00030c7f89 */ /* 0x004ea200000e0000 */
[----:B------:R-:W-:Y:S02]  /*8390*/  FSEL R184, R19, -INF , P0 ;  /* 0xff80000013b87808 */ /* 0x000fe40000000000 */
[C---:B------:R-:W-:Y:S02]  /*83a0*/  ISETP.GT.AND P0, PT, R0.reuse, 0x38, PT ;  /* 0x000000380000780c */ /* 0x040fe40003f04270 */
[----:B------:R-:W-:Y:S02]  /*83b0*/  FSEL R183, R17, -INF , P1 ;  /* 0xff80000011b77808 */ /* 0x000fe40000800000 */
[----:B------:R-:W-:Y:S02]  /*83c0*/  ISETP.GT.AND P1, PT, R0, 0x39, PT ;  /* 0x000000390000780c */ /* 0x000fe40003f24270 */
[----:B------:R-:W-:Y:S02]  /*83d0*/  FMNMX.FTZ R2, R145, R2, !PT ;  /* 0x0000000291027209 */ /* 0x000fe40007810000 */
[----:B-1----:R-:W-:Y:S02]  /*83e0*/  FSEL R192, R13, -INF , P1 ;  /* 0xff8000000dc07808 */ /* 0x002fe40000800000 */
[----:B------:R-:W-:Y:S02]  /*83f0*/  FMNMX.FTZ R2, R146, R2, !PT ;  /* 0x0000000292027209 */ /* 0x000fe40007810000 */
[----:B---3--:R-:W-:Y:S02]  /*8400*/  FSEL R187, R14, -INF , P0 ;  /* 0xff8000000ebb7808 */ /* 0x008fe40000000000 */
[----:B------:R-:W-:Y:S04]  /*8410*/  FMNMX.FTZ R2, R149, R2, !PT ;  /* 0x0000000295027209 */ /* 0x000fe80007810000 */
[----:B------:R-:W-:Y:S02]  /*8420*/  FMNMX.FTZ R2, R150, R2, !PT ;  /* 0x0000000296027209 */ /* 0x000fe40007810000 */
[----:B--2---:R-:W-:Y:S02]  /*8430*/  FMNMX.FTZ R0, R3, R12, !PT ;  /* 0x0000000c03007209 */ /* 0x004fe40007810000 */
[----:B------:R-:W-:Y:S03]  /*8440*/  FMNMX.FTZ R2, R154, R2, !PT ;  /* 0x000000029a027209 */ /* 0x000fe60007810000 */
[----:B------:R-:W1:Y:S01]  /*8450*/  SHFL.BFLY PT, R12, R0, 0x1, 0x1f ;  /* 0x0c201f00000c7f89 */ /* 0x000e6200000e0000 */
[----:B------:R-:W-:Y:S04]  /*8460*/  FMNMX.FTZ R2, R152, R2, !PT ;  /* 0x0000000298027209 */ /* 0x000fe80007810000 */
[----:B------:R-:W-:Y:S04]  /*8470*/  FMNMX.FTZ R2, R157, R2, !PT ;  /* 0x000000029d027209 */ /* 0x000fe80007810000 */
[----:B------:R-:W-:Y:S04]  /*8480*/  FMNMX.FTZ R2, R158, R2, !PT ;  /* 0x000000029e027209 */ /* 0x000fe80007810000 */
[----:B------:R-:W-:Y:S04]  /*8490*/  FMNMX.FTZ R2, R184, R2, !PT ;  /* 0x00000002b8027209 */ /* 0x000fe80007810000 */
[----:B------:R-:W-:Y:S04]  /*84a0*/  FMNMX.FTZ R2, R183, R2, !PT ;  /* 0x00000002b7027209 */ /* 0x000fe80007810000 */
[----:B------:R-:W-:Y:S02]  /*84b0*/  FMNMX.FTZ R2, R187, R2, !PT ;  /* 0x00000002bb027209 */ /* 0x000fe40007810000 */
[----:B-1----:R-:W-:Y:S02]  /*84c0*/  FMNMX.FTZ R101, R0, R12, !PT ;  /* 0x0000000c00657209 */ /* 0x002fe40007810000 */
[----:B------:R-:W-:Y:S02]  /*84d0*/  FMNMX.FTZ R2, R192, R2, !PT ;  /* 0x00000002c0027209 */ /* 0x000fe40007810000 */
[C---:B------:R-:W-:Y:S01]  /*84e0*/  FSETP.NEU.FTZ.AND P1, PT, R101.reuse, -INF , PT ;  /* 0xff8000006500780b */ /* 0x040fe20003f3d000 */
[----:B------:R-:W-:Y:S02]  /*84f0*/  FMUL.FTZ R0, R101, c[0x0][0x2d0] ;  /* 0x0000b40065007a20 */ /* 0x000fe40000410000 */
[----:B------:R-:W1:Y:S03]  /*8500*/  SHFL.BFLY PT, R3, R2, 0x2, 0x1f ;  /* 0x0c401f0002037f89 */ /* 0x000e6600000e0000 */
[----:B------:R-:W-:Y:S05]  /*8510*/  FSEL R141, R0, RZ, P1 ;  /* 0x000000ff008d7208 */ /* 0x000fea0000800000 */
[--C-:B------:R-:W-:Y:S04]  /*8520*/  FFMA.FTZ R0, R5, c[0x0][0x2d0], -R141.reuse ;  /* 0x0000b40005007a23 */ /* 0x100fe8000001088d */
[----:B------:R2:W-:Y:S01]  /*8530*/  MUFU.EX2 R191, R0 ;  /* 0x0000000000bf7308 */ /* 0x0005e20000000800 */
[----:B-1----:R-:W-:Y:S05]  /*8540*/  FMNMX.FTZ R2, R2, R3, !PT ;  /* 0x0000000302027209 */ /* 0x002fea0007810000 */
[----:B------:R-:W1:Y:S01]  /*8550*/  SHFL.BFLY PT, R3, R2, 0x1, 0x1f ;  /* 0x0c201f0002037f89 */ /* 0x000e6200000e0000 */
[--C-:B--2---:R-:W-:Y:S04]  /*8560*/  FFMA.FTZ R0, R4, c[0x0][0x2d0], -R141.reuse ;  /* 0x0000b40004007a23 */ /* 0x104fe8000001088d */
[----:B------:R2:W3:Y:S01]  /*8570*/  MUFU.EX2 R190, R0 ;  /* 0x0000000000be7308 */ /* 0x0004e20000000800 */
[----:B-1----:R-:W-:Y:S04]  /*8580*/  FMNMX.FTZ R100, R2, R3, !PT ;  /* 0x0000000302647209 */ /* 0x002fe80007810000 */
[C---:B------:R-:W-:Y:S01]  /*8590*/  FSETP.NEU.FTZ.AND P0, PT, R100.reuse, -INF , PT ;  /* 0xff8000006400780b */ /* 0x040fe20003f1d000 */
[----:B------:R-:W-:Y:S05]  /*85a0*/  FMUL.FTZ R2, R100, c[0x0][0x2d0] ;  /* 0x0000b40064027a20 */ /* 0x000fea0000410000 */
[----:B------:R-:W-:Y:S01]  /*85b0*/  FSEL R142, R2, RZ, P0 ;  /* 0x000000ff028e7208 */ /* 0x000fe20000000000 */
[--C-:B--2---:R-:W-:Y:S01]  /*85c0*/  FFMA.FTZ R0, R7, c[0x0][0x2d0], -R141.reuse ;  /* 0x0000b40007007a23 */ /* 0x104fe2000001088d */
[----:B------:R-:W-:Y:S02]  /*85d0*/  FSEL R2, R101, RZ, P1 ;  /* 0x000000ff65027208 */ /* 0x000fe40000800000 */
[----:B---3--:R-:W-:Y:S01]  /*85e0*/  F2FP.PACK_AB R136, R190, R191 ;  /* 0x000000bfbe88723e */ /* 0x008fe200000000ff */
[----:B------:R1:W-:Y:S01]  /*85f0*/  MUFU.EX2 R198, R0 ;  /* 0x0000000000c67308 */ /* 0x0003e20000000800 */
[----:B------:R-:W-:Y:S01]  /*8600*/  FFMA.FTZ R3, R11, c[0x0][0x2d0], -R142 ;  /* 0x0000b4000b037a23 */ /* 0x000fe2000001088e */
[----:B------:R-:W-:Y:S01]  /*8610*/  ISETP.GE.AND P1, PT, R199, 0x1, PT ;  /* 0x00000001c700780c */ /* 0x000fe20003f26270 */
[----:B------:R-:W-:Y:S01]  /*8620*/  FADD.FTZ R2, -R2, R102 ;  /* 0x0000006602027221 */ /* 0x000fe20000010100 */
[----:B------:R-:W-:Y:S03]  /*8630*/  IADD3 R102, R170, R160, RZ ;  /* 0x000000a0aa667210 */ /* 0x000fe60007ffe0ff */
[----:B------:R-:W-:Y:S01]  /*8640*/  FMUL.FTZ R2, R2, c[0x0][0x2d0] ;  /* 0x0000b40002027a20 */ /* 0x000fe20000410000 */
[----:B------:R-:W-:Y:S01]  /*8650*/  IADD3 R140, R168, R102, RZ ;  /* 0x00000066a88c7210 */ /* 0x000fe20007ffe0ff */
[----:B------:R-:W2:Y:S01]  /*8660*/  LDSM.16.MT88.4 R12, [R102] ;  /* 0x00000000660c783b */ /* 0x000ea20000004200 */
[----:B------:R3:W-:Y:S07]  /*8670*/  MUFU.EX2 R194, R3 ;  /* 0x0000000300c27308 */ /* 0x0007ee0000000800 */
[----:B------:R-:W4:Y:S03]  /*8680*/  LDSM.16.MT88.4 R20, [R140] ;  /* 0x000000008c14783b */ /* 0x000f260000004200 */
[----:B------:R-:W5:Y:S01]  /*8690*/  MUFU.EX2 R2, R2 ;  /* 0x0000000200027308 */ /* 0x000f620000000800 */
[--C-:B-1----:R-:W-:Y:S09]  /*86a0*/  FFMA.FTZ R0, R6, c[0x0][0x2d0], -R141.reuse ;  /* 0x0000b40006007a23 */ /* 0x102ff2000001088d */
[----:B------:R1:W1:Y:S01]  /*86b0*/  MUFU.EX2 R197, R0 ;  /* 0x0000000000c57308 */ /* 0x0002620000000800 */
[----:B---3--:R-:W-:Y:S05]  /*86c0*/  IADD3 R3, R171, R160, RZ ;  /* 0x000000a0ab037210 */ /* 0x008fea0007ffe0ff */
[----:B------:R-:W3:Y:S01]  /*86d0*/  LDSM.16.MT88.4 R28, [R3] ;  /* 0x00000000031c783b */ /* 0x000ee20000004200 */
[C---:B-----5:R-:W-:Y:S02]  /*86e0*/  FMUL.FTZ R4, R2.reuse, R104 ;  /* 0x0000006802047220 */ /* 0x060fe40000410000 */
[C---:B------:R-:W-:Y:S02]  /*86f0*/  FMUL.FTZ R5, R2.reuse, R105 ;  /* 0x0000006902057220 */ /* 0x040fe40000410000 */
[C---:B------:R-:W-:Y:S02]  /*8700*/  FMUL.FTZ R17, R2.reuse, R117 ;  /* 0x0000007502117220 */ /* 0x040fe40000410000 */
[C---:B------:R-:W-:Y:S02]  /*8710*/  FMUL.FTZ R16, R2.reuse, R116 ;  /* 0x0000007402107220 */ /* 0x040fe40000410000 */
[----:B------:R-:W-:Y:S02]  /*8720*/  FMUL.FTZ R24, R2, R124 ;  /* 0x0000007c02187220 */ /* 0x000fe40000410000 */
[--C-:B-1----:R-:W-:Y:S01]  /*8730*/  FFMA.FTZ R0, R10, c[0x0][0x2d0], -R142.reuse ;  /* 0x0000b4000a007a23 */ /* 0x102fe2000001088e */
[----:B------:R-:W-:Y:S01]  /*8740*/  F2FP.PACK_AB R138, R197, R198 ;  /* 0x000000c6c58a723e */ /* 0x000fe200000000ff */
[C---:B------:R-:W-:Y:S02]  /*8750*/  FMUL.FTZ R25, R2.reuse, R125 ;  /* 0x0000007d02197220 */ /* 0x040fe40000410000 */
        /* <DEDUP_REMOVED lines=29> */
[--C-:B------:R-:W-:Y:S02]  /*8930*/  FFMA.FTZ R0, R8, c[0x0][0x2d0], -R142.reuse ;  /* 0x0000b40008007a23 */ /* 0x100fe4000001088e */
[C---:B------:R-:W-:Y:S02]  /*8940*/  FMUL.FTZ R8, R2.reuse, R108 ;  /* 0x0000006c02087220 */ /* 0x040fe40000410000 */
[----:B------:R1:W5:Y:S01]  /*8950*/  MUFU.EX2 R195, R0 ;  /* 0x0000000000c37308 */ /* 0x0003620000000800 */
        /* <DEDUP_REMOVED lines=10> */
[----:B------:R-:W-:Y:S01]  /*8a00*/  FFMA.FTZ R116, R153, c[0x0][0x2d0], -R141 ;  /* 0x0000b40099747a23 */ /* 0x000fe2000001088d */
[----:B-1----:R-:W-:Y:S03]  /*8a10*/  FSEL R0, R100, RZ, P0 ;  /* 0x000000ff64007208 */ /* 0x002fe60000000000 */
[----:B------:R1:W-:Y:S01]  /*8a20*/  MUFU.EX2 R153, R116 ;  /* 0x0000007400997308 */ /* 0x0003e20000000800 */
[----:B-----5:R-:W-:Y:S01]  /*8a30*/  F2FP.PACK_AB R139, R194, R195 ;  /* 0x000000c3c28b723e */ /* 0x020fe200000000ff */
[----:B------:R-:W-:Y:S01]  /*8a40*/  FADD.FTZ R0, -R0, R103 ;  /* 0x0000006700007221 */ /* 0x000fe20000010100 */
[----:B------:R-:W-:Y:S03]  /*8a50*/  IADD3 R103, R168, R3, RZ ;  /* 0x00000003a8677210 */ /* 0x000fe60007ffe0ff */
[----:B------:R-:W-:Y:S06]  /*8a60*/  FMUL.FTZ R0, R0, c[0x0][0x2d0] ;  /* 0x0000b40000007a20 */ /* 0x000fec0000410000 */
[----:B------:R-:W5:Y:S01]  /*8a70*/  MUFU.EX2 R0, R0 ;  /* 0x0000000000007308 */ /* 0x000f620000000800 */
[----:B-1----:R-:W-:Y:S02]  /*8a80*/  FFMA.FTZ R116, R154, c[0x0][0x2d0], -R142 ;  /* 0x0000b4009a747a23 */ /* 0x002fe4000001088e */
[C---:B-----5:R-:W-:Y:S02]  /*8a90*/  FMUL.FTZ R6, R0.reuse, R106 ;  /* 0x0000006a00067220 */ /* 0x060fe40000410000 */
[C---:B------:R-:W-:Y:S02]  /*8aa0*/  FMUL.FTZ R7, R0.reuse, R107 ;  /* 0x0000006b00077220 */ /* 0x040fe40000410000 */
[----:B------:R-:W1:Y:S01]  /*8ab0*/  LDSM.16.MT88.4 R104, [R103] ;  /* 0x000000006768783b */ /* 0x000e620000004200 */
[C---:B------:R-:W-:Y:S02]  /*8ac0*/  FMUL.FTZ R10, R0.reuse, R110 ;  /* 0x0000006e000a7220 */ /* 0x040fe40000410000 */
[C---:B------:R-:W-:Y:S02]  /*8ad0*/  FMUL.FTZ R11, R0.reuse, R111 ;  /* 0x0000006f000b7220 */ /* 0x040fe40000410000 */
[C---:B--2---:R-:W-:Y:S03]  /*8ae0*/  HMMA.16816.F32 R4, R136.reuse, R12, R4 ;  /* 0x0000000c8804723c */ /* 0x044fe60000001804 */
[----:B------:R-:W2:Y:S02]  /*8af0*/  LDSM.16.MT88.4 R108, [R102+0x2000] ;  /* 0x00200000666c783b */ /* 0x000ea40000004200 */
        /* <DEDUP_REMOVED lines=10> */
[C---:B----4-:R-:W-:Y:S03]  /*8ba0*/  HMMA.16816.F32 R12, R136.reuse, R20, R12 ;  /* 0x00000014880c723c */ /* 0x050fe6000000180c */
        /* <DEDUP_REMOVED lines=31> */
[C---:B--2---:R-:W-:Y:S04]  /*8da0*/  HMMA.16816.F32 R36, R136.reuse, R108, R36 ;  /* 0x0000006c8824723c */ /* 0x044fe80000001824 */
        /* <DEDUP_REMOVED lines=21> */
[----:B------:R-:W-:Y:S02]  /*8f00*/  FFMA.FTZ R112, R143, c[0x0][0x2d0], -R141 ;  /* 0x0000b4008f707a23 */ /* 0x000fe4000001088d */
[C---:B--2---:R-:W-:Y:S02]  /*8f10*/  HMMA.16816.F32 R52, R136.reuse, R108, R52 ;  /* 0x0000006c8834723c */ /* 0x044fe40000001834 */
[----:B------:R2:W3:Y:S02]  /*8f20*/  MUFU.EX2 R180, R112 ;  /* 0x0000007000b47308 */ /* 0x0004e40000000800 */
[C---:B------:R-:W-:Y:S02]  /*8f30*/  FMUL.FTZ R94, R0.reuse, R94 ;  /* 0x0000005e005e7220 */ /* 0x040fe40000410000 */
[C---:B------:R-:W-:Y:S02]  /*8f40*/  FMUL.FTZ R95, R0.reuse, R95 ;  /* 0x0000005f005f7220 */ /* 0x040fe40000410000 */
[C---:B------:R-:W-:Y:S01]  /*8f50*/  HMMA.16816.F32 R56, R136.reuse, R110, R56 ;  /* 0x0000006e8838723c */ /* 0x040fe20000001838 */
[----:B------:R-:W4:Y:S03]  /*8f60*/  LDSM.16.MT88.4 R108, [R102+0x4000] ;  /* 0x00400000666c783b */ /* 0x000f260000004200 */
[C---:B------:R-:W-:Y:S02]  /*8f70*/  FMUL.FTZ R98, R0.reuse, R98 ;  /* 0x0000006200627220 */ /* 0x040fe40000410000 */
[----:B------:R-:W-:Y:S02]  /*8f80*/  FMUL.FTZ R99, R0, R99 ;  /* 0x0000006300637220 */ /* 0x000fe40000410000 */
[----:B------:R-:W-:Y:S04]  /*8f90*/  FFMA.FTZ R2, R2, R204, R191 ;  /* 0x000000cc02027223 */ /* 0x000fe800000100bf */
[----:B------:R-:W-:Y:S02]  /*8fa0*/  FFMA.FTZ R0, R0, R203, R188 ;  /* 0x000000cb00007223 */ /* 0x000fe400000100bc */
[----:B------:R-:W-:Y:S02]  /*8fb0*/  FADD.FTZ R2, R190, R2 ;  /* 0x00000002be027221 */ /* 0x000fe40000010000 */
[----:B------:R-:W-:Y:S02]  /*8fc0*/  FADD.FTZ R0, R196, R0 ;  /* 0x00000000c4007221 */ /* 0x000fe40000010000 */
[----:B--2---:R-:W-:Y:S02]  /*8fd0*/  FFMA.FTZ R112, R145, c[0x0][0x2d0], -R142 ;  /* 0x0000b40091707a23 */ /* 0x004fe4000001088e */
[----:B------:R-:W-:Y:S02]  /*8fe0*/  FADD.FTZ R2, R198, R2 ;  /* 0x00000002c6027221 */ /* 0x000fe40000010000 */
[----:B------:R2:W5:Y:S01]  /*8ff0*/  MUFU.EX2 R178, R112 ;  /* 0x0000007000b27308 */ /* 0x0005620000000800 */
[----:B------:R-:W-:Y:S01]  /*9000*/  FADD.FTZ R0, R195, R0 ;  /* 0x00000000c3007221 */ /* 0x000fe20000010000 */
[C---:B-1----:R-:W-:Y:S03]  /*9010*/  HMMA.16816.F32 R60, R136.reuse, R104, R60 ;  /* 0x00000068883c723c */ /* 0x042fe6000000183c */
[----:B------:R-:W-:Y:S02]  /*9020*/  FADD.FTZ R2, R197, R2 ;  /* 0x00000002c5027221 */ /* 0x000fe40000010000 */
[----:B------:R-:W-:Y:S02]  /*9030*/  FADD.FTZ R0, R194, R0 ;  /* 0x00000000c2007221 */ /* 0x000fe40000010000 */
[----:B---3--:R-:W-:Y:S01]  /*9040*/  FADD.FTZ R2, R180, R2 ;  /* 0x00000002b4027221 */ /* 0x008fe20000010000 */
[C---:B------:R-:W-:Y:S01]  /*9050*/  HMMA.16816.F32 R64, R136.reuse, R106, R64 ;  /* 0x0000006a8840723c */ /* 0x040fe20000001840 */
[----:B------:R-:W1:Y:S07]  /*9060*/  LDSM.16.MT88.4 R104, [R140+0x4000] ;  /* 0x004000008c68783b */ /* 0x000e6e0000004200 */
[C---:B----4-:R-:W-:Y:S04]  /*9070*/  HMMA.16816.F32 R68, R136.reuse, R108, R68 ;  /* 0x0000006c8844723c */ /* 0x050fe80000001844 */
[----:B--2---:R-:W-:Y:S02]  /*9080*/  FFMA.FTZ R112, R146, c[0x0][0x2d0], -R142 ;  /* 0x0000b40092707a23 */ /* 0x004fe4000001088e */
[----:B------:R-:W-:Y:S02]  /*9090*/  MUFU.EX2 R146, R121 ;  /* 0x0000007900927308 */ /* 0x000fe40000000800 */
[C---:B------:R-:W-:Y:S01]  /*90a0*/  HMMA.16816.F32 R72, R136.reuse, R110, R72 ;  /* 0x0000006e8848723c */ /* 0x040fe20000001848 */
[----:B------:R-:W2:Y:S03]  /*90b0*/  LDSM.16.MT88.4 R108, [R3+0x4000] ;  /* 0x00400000036c783b */ /* 0x000ea60000004200 */
[----:B-----5:R-:W-:Y:S04]  /*90c0*/  FADD.FTZ R0, R178, R0 ;  /* 0x00000000b2007221 */ /* 0x020fe80000010000 */
[----:B------:R3:W4:Y:S01]  /*90d0*/  MUFU.EX2 R177, R112 ;  /* 0x0000007000b17308 */ /* 0x0007220000000800 */
[C---:B-1----:R-:W-:Y:S07]  /*90e0*/  HMMA.16816.F32 R76, R136.reuse, R104, R76 ;  /* 0x00000068884c723c */ /* 0x042fee000000184c */
[--C-:B------:R-:W-:Y:S01]  /*90f0*/  FFMA.FTZ R104, R144, c[0x0][0x2d0], -R141.reuse ;  /* 0x0000b40090687a23 */ /* 0x100fe2000001088d */
[C---:B------:R-:W-:Y:S01]  /*9100*/  HMMA.16816.F32 R80, R136.reuse, R106, R80 ;  /* 0x0000006a8850723c */ /* 0x040fe20000001850 */
[----:B---3--:R-:W-:Y:S02]  /*9110*/  LDSM.16.MT88.4 R112, [R140+0x800] ;  /* 0x000800008c70783b */ /* 0x008fe40000004200 */
[----:B------:R1:W3:Y:S01]  /*9120*/  MUFU.EX2 R179, R104 ;  /* 0x0000006800b37308 */ /* 0x0002e20000000800 */
[----:B----4-:R-:W-:Y:S04]  /*9130*/  FADD.FTZ R0, R177, R0 ;  /* 0x00000000b1007221 */ /* 0x010fe80000010000 */
[C---:B--2---:R-:W-:Y:S07]  /*9140*/  HMMA.16816.F32 R84, R136.reuse, R108, R84 ;  /* 0x0000006c8854723c */ /* 0x044fee0000001854 */
[--C-:B------:R-:W-:Y:S01]  /*9150*/  FFMA.FTZ R108, R147, c[0x0][0x2d0], -R141.reuse ;  /* 0x0000b400936c7a23 */ /* 0x100fe2000001088d */
[C---:B------:R-:W-:Y:S01]  /*9160*/  HMMA.16816.F32 R88, R136.reuse, R110, R88 ;  /* 0x0000006e8858723c */ /* 0x040fe20000001858 */
[----:B------:R2:W-:Y:S01]  /*9170*/  MUFU.EX2 R147, R120 ;  /* 0x0000007800937308 */ /* 0x0005e20000000800 */
[----:B-1----:R-:W1:Y:S09]  /*9180*/  LDSM.16.MT88.4 R104, [R103+0x4000] ;  /* 0x004000006768783b */ /* 0x002e720000004200 */
[----:B------:R4:W5:Y:S01]  /*9190*/  MUFU.EX2 R176, R108 ;  /* 0x0000006c00b07308 */ /* 0x0009620000000800 */
[----:B---3--:R-:W-:Y:S01]  /*91a0*/  FADD.FTZ R2, R179, R2 ;  /* 0x00000002b3027221 */ /* 0x008fe20000010000 */
[----:B--2---:R-:W-:Y:S01]  /*91b0*/  LDSM.16.MT88.4 R120, [R140+0x1800] ;  /* 0x001800008c78783b */ /* 0x004fe20000004200 */
[--C-:B----4-:R-:W-:Y:S02]  /*91c0*/  FFMA.FTZ R108, R148, c[0x0][0x2d0], -R141.reuse ;  /* 0x0000b400946c7a23 */ /* 0x110fe4000001088d */
[----:B-----5:R-:W-:Y:S05]  /*91d0*/  FADD.FTZ R2, R176, R2 ;  /* 0x00000002b0027221 */ /* 0x020fea0000010000 */
[----:B------:R2:W3:Y:S01]  /*91e0*/  MUFU.EX2 R175, R108 ;  /* 0x0000006c00af7308 */ /* 0x0004e20000000800 */
[C---:B-1----:R-:W-:Y:S07]  /*91f0*/  HMMA.16816.F32 R92, R136.reuse, R104, R92 ;  /* 0x00000068885c723c */ /* 0x042fee000000185c */
[----:B------:R-:W-:Y:S01]  /*9200*/  FFMA.FTZ R104, R149, c[0x0][0x2d0], -R142 ;  /* 0x0000b40095687a23 */ /* 0x000fe2000001088e */
[----:B------:R-:W-:Y:S03]  /*9210*/  HMMA.16816.F32 R96, R136, R106, R96 ;  /* 0x0000006a8860723c */ /* 0x000fe60000001860 */
[----:B------:R1:W4:Y:S01]  /*9220*/  MUFU.EX2 R174, R104 ;  /* 0x0000006800ae7308 */ /* 0x0003220000000800 */
[----:B------:R-:W-:Y:S01]  /*9230*/  F2FP.PACK_AB R105, R177, R178 ;  /* 0x000000b2b169723e */ /* 0x000fe200000000ff */
[----:B--2---:R-:W2:Y:S01]  /*9240*/  LDSM.16.MT88.4 R108, [R102+0x800] ;  /* 0x00080000666c783b */ /* 0x004ea20000004200 */
[C---:B---3--:R-:W-:Y:S01]  /*9250*/  FADD.FTZ R2, R175.reuse, R2 ;  /* 0x00000002af027221 */ /* 0x048fe20000010000 */
[----:B------:R-:W-:Y:S01]  /*9260*/  F2FP.PACK_AB R106, R175, R176 ;  /* 0x000000b0af6a723e */ /* 0x000fe200000000ff */
[----:B-1----:R-:W-:Y:S04]  /*9270*/  FFMA.FTZ R104, R150, c[0x0][0x2d0], -R142 ;  /* 0x0000b40096687a23 */ /* 0x002fe8000001088e */
[----:B----4-:R-:W-:Y:S01]  /*9280*/  FADD.FTZ R0, R174, R0 ;  /* 0x00000000ae007221 */ /* 0x010fe20000010000 */
[----:B------:R1:W3:Y:S02]  /*9290*/  MUFU.EX2 R160, R104 ;  /* 0x0000006800a07308 */ /* 0x0002e40000000800 */
[----:B-1----:R-:W-:Y:S01]  /*92a0*/  F2FP.PACK_AB R104, R179, R180 ;  /* 0x000000b4b368723e */ /* 0x002fe200000000ff */
[C---:B---3--:R-:W-:Y:S01]  /*92b0*/  FADD.FTZ R0, R160.reuse, R0 ;  /* 0x00000000a0007221 */ /* 0x048fe20000010000 */
[----:B------:R-:W-:Y:S07]  /*92c0*/  F2FP.PACK_AB R107, R160, R174 ;  /* 0x000000aea06b723e */ /* 0x000fee00000000ff */
[C---:B--2---:R-:W-:Y:S08]  /*92d0*/  HMMA.16816.F32 R4, R104.reuse, R108, R4 ;  /* 0x0000006c6804723c */ /* 0x044ff00000001804 */
        /* <DEDUP_REMOVED lines=160> */
[----:B------:R-:W-:Y:S01]  /*9ce0*/  IMAD.SHL.U32 R18, R202, 0x2, RZ ;  /* 0x00000002ca127824 */ /* 0x000fe200078e00ff */
[----:B------:R-:W-:Y:S01]  /*9cf0*/  IADD3 R2, R2, -0x80, RZ ;  /* 0xffffff8002027810 */ /* 0x000fe20007ffe0ff */
[----:B------:R-:W-:Y:S01]  /*9d00*/  IMAD.SHL.U32 R17, R201, 0x2, RZ ;  /* 0x00000002c9117824 */ /* 0x000fe200078e00ff */
[----:B------:R-:W-:Y:S01]  /*9d10*/  SHF.L.U64.HI R15, R202, 0x1, R159 ;  /* 0x00000001ca0f7819 */ /* 0x000fe2000001029f */
[----:B------:R-:W-:Y:S01]  /*9d20*/  IMAD.SHL.U32 R16, R193, 0x2, RZ ;  /* 0x00000002c1107824 */ /* 0x000fe200078e00ff */
        /* <DEDUP_REMOVED lines=29> */
.L_x_2788:
[----:B------:R-:W-:-:S05]  /*9f00*/  BRA.DIV ~URZ, `(.L_x_2694) ;  /* 0x000097c27f007947 */ /* 0x000fca000b800000 */
[----:B------:R-:W3:Y:S01]  /*9f10*/  SHFL.IDX PT, R2, R12, RZ, 0x181f ;  /* 0x00181fff0c027589 */ /* 0x000ee200000e0000 */
[----:B------:R-:W-:Y:S01]  /*9f20*/  ISETP.GE.AND P5, PT, R193, c[0x0][0x1d4], PT ;  /* 0x00007500c1007a0c */ /* 0x000fe20003fa6270 */
[----:B------:R-:W-:Y:S01]  /*9f30*/  IMAD R0, R199, 0x6000, R224 ;  /* 0x00006000c7007824 */ /* 0x000fe200078e02e0 */
[----:B------:R-:W-:Y:S02]  /*9f40*/  ISETP.GE.AND P1, PT, R201, c[0x0][0x1d4], PT ;  /* 0x00007500c9007a0c */ /* 0x000fe40003f26270 */
[C---:B---3--:R-:W-:Y:S02]  /*9f50*/  IADD3 R8, P0, R2.reuse, R16, RZ ;  /* 0x0000001002087210 */ /* 0x048fe40007f1e0ff */
[----:B------:R-:W-:Y:S03]  /*9f60*/  IADD3 R6, P6, R2, R17, RZ ;  /* 0x0000001102067210 */ /* 0x000fe60007fde0ff */
[----:B--2---:R-:W-:Y:S01]  /*9f70*/  IMAD.X R9, R4, 0x1, R13, P0 ;  /* 0x0000000104097824 */ /* 0x004fe200000e060d */
        /* <DEDUP_REMOVED lines=14> */
.L_x_2789:
[----:B--2-4-:R-:W-:Y:S02]  /*a060*/  IADD3 R6, -R10, 0x10, RZ ;  /* 0x000000100a067810 */ /* 0x014fe40007ffe1ff */
[----:B------:R-:W-:Y:S02]  /*a070*/  IADD3 R3, -R11, 0x10, RZ ;  /* 0x000000100b037810 */ /* 0x000fe40007ffe1ff */
[----:B------:R-:W-:Y:S02]  /*a080*/  LOP3.LUT R6, R6, 0xf, RZ, 0xc0, !PT ;  /* 0x0000000f06067812 */ /* 0x000fe400078ec0ff */
[----:B------:R-:W-:Y:S02]  /*a090*/  LOP3.LUT R3, R3, 0xf, RZ, 0xc0, !PT ;  /* 0x0000000f03037812 */ /* 0x000fe400078ec0ff */
[----:B------:R-:W-:Y:S02]  /*a0a0*/  IADD3 R7, -R5, 0x10, RZ ;  /* 0x0000001005077810 */ /* 0x000fe40007ffe1ff */
[-C--:B------:R-:W-:Y:S02]  /*a0b0*/  IADD3 R6, P6, P5, R6, R2.reuse, R17 ;  /* 0x0000000206067210 */ /* 0x080fe40007dde011 */
[----:B------:R-:W-:Y:S02]  /*a0c0*/  IADD3 R8, P1, P0, R3, R2, R16 ;  /* 0x0000000203087210 */ /* 0x000fe4000783e010 */
[----:B------:R-:W-:Y:S02]  /*a0d0*/  LOP3.LUT R3, R7, 0xf, RZ, 0xc0, !PT ;  /* 0x0000000f07037812 */ /* 0x000fe400078ec0ff */
        /* <DEDUP_REMOVED lines=13> */
.L_x_2692:
[----:B------:R-:W-:Y:S05]  /*a1b0*/  BSYNC B0 ;  /* 0x0000000000007941 */ /* 0x000fea0003800000 */
.L_x_2691:
[C---:B------:R-:W-:Y:S01]  /*a1c0*/  ISETP.GT.AND P0, PT, R172.reuse, R209, PT ;  /* 0x000000d1ac00720c */ /* 0x040fe20003f04270 */
[----:B------:R-:W0:Y:S01]  /*a1d0*/  LDGDEPBAR ;  /* 0x00000000000079af */ /* 0x000e220000000000 */
[C---:B------:R-:W-:Y:S01]  /*a1e0*/  ISETP.GE.AND P1, PT, R161.reuse, 0x1, PT ;  /* 0x00000001a100780c */ /* 0x040fe20003f26270 */
[----:B------:R-:W-:Y:S01]  /*a1f0*/  IMAD.MOV.U32 R103, RZ, RZ, R100 ;  /* 0x000000ffff677224 */ /* 0x000fe200078e0064 */
[----:B-1----:R-:W-:Y:S01]  /*a200*/  IADD3 R0, R161, 0x1, RZ ;  /* 0x00000001a1007810 */ /* 0x002fe20007ffe0ff */
[----:B------:R-:W-:Y:S01]  /*a210*/  IMAD.MOV.U32 R102, RZ, RZ, R101 ;  /* 0x000000ffff667224 */ /* 0x000fe200078e0065 */
[----:B------:R-:W-:Y:S02]  /*a220*/  IADD3 R172, R172, -0x1, RZ ;  /* 0xffffffffacac7810 */ /* 0x000fe40007ffe0ff */
[----:B------:R-:W-:Y:S05]  /*a230*/  SEL R161, R0, RZ, !P1 ;  /* 0x000000ff00a17207 */ /* 0x000fea0004800000 */
[----:B------:R-:W-:-:S05]  /*a240*/  @P0 BRA `(.L_x_2695) ;  /* 0xffffc89000000947 */ /* 0x000fca000383ffff */
.L_x_2686:
[----:B------:R-:W-:Y:S01]  /*a250*/  ISETP.GE.AND P0, PT, R172, R205, PT ;  /* 0x000000cdac00720c */ /* 0x000fe20003f06270 */
[----:B------:R-:W-:Y:S01]  /*a260*/  IMAD.MOV.U32 R182, RZ, RZ, 0x1f ;  /* 0x0000001fffb67424 */ /* 0x000fe200078e00ff */
[----:B------:R-:W-:-:S11]  /*a270*/  MOV R180, 0xffffffff ;  /* 0xffffffff00b47802 */ /* 0x000fd60000000f00 */
[----:B------:R-:W-:Y:S05]  /*a280*/  @!P0 BRA `(.L_x_2696) ;  /* 0x000032a000008947 */ /* 0x000fea0003800000 */
[----:B------:R-:W-:Y:S02]  /*a290*/  MOV R102, R100 ;  /* 0x0000006400667202 */ /* 0x000fe40000000f00 */
[----:B------:R-:W-:Y:S02]  /*a2a0*/  MOV R0, R101 ;  /* 0x0000006500007202 */ /* 0x000fe40000000f00 */
.L_x_2706:
        /* <DEDUP_REMOVED lines=43> */
.L_x_2790:
        /* <DEDUP_REMOVED lines=22> */
.L_x_2791:
        /* <DEDUP_REMOVED lines=21> */
.L_x_2698:
[----:B------:R-:W-:Y:S05]  /*a810*/  BSYNC B0 ;  /* 0x0000000000007941 */ /* 0x000fea0003800000 */
.L_x_2697:
        /* <DEDUP_REMOVED lines=25> */
[----:B------:R-:W-:Y:S01]  /*a9b0*/  IMAD.IADD R156, R166, 0x1, R103 ;  /* 0x00000001a69c7824 */ /* 0x000fe200078e0267 */
        /* <DEDUP_REMOVED lines=227> */
.L_x_2792:
        /* <DEDUP_REMOVED lines=49> */
[----:B------:R4:W-:Y:S01]  /*bb00*/  MUFU.EX2 R22, R21 ;  /* 0x0000001500167308 */ /* 0x0009e20000000800 */
[C---:B------:R-:W-:Y:S02]  /*bb10*/  FMUL.FTZ R49, R2.reuse, R49 ;  /* 0x0000003102317220 */ /* 0x040fe40000410000 */
[C---:B------:R-:W-:Y:S02]  /*bb20*/  FMUL.FTZ R52, R2.reuse, R52 ;  /* 0x0000003402347220 */ /* 0x040fe40000410000 */
[C---:B--2---:R-:W-:Y:S02]  /*bb30*/  FMUL.FTZ R24, R2.reuse, R124 ;  /* 0x0000007c02187220 */ /* 0x044fe40000410000 */
        /* <DEDUP_REMOVED lines=9> */
[----:B------:R-:W-:Y:S01]  /*bbd0*/  MUFU.EX2 R116, R156 ;  /* 0x0000009c00747308 */ /* 0x000fe20000000800 */
[----:B-1----:R-:W-:Y:S01]  /*bbe0*/  FMNMX.FTZ R0, R5, R0, !PT ;  /* 0x0000000005007209 */ /* 0x002fe20007810000 */
[C---:B------:R-:W-:Y:S02]  /*bbf0*/  FMUL.FTZ R68, R2.reuse, R68 ;  /* 0x0000004402447220 */ /* 0x040fe40000410000 */
[C---:B----4-:R-:W-:Y:S02]  /*bc00*/  FMUL.FTZ R21, R2.reuse, R121 ;  /* 0x0000007902157220 */ /* 0x050fe40000410000 */
[----:B------:R-:W1:Y:S01]  /*bc10*/  SHFL.BFLY PT, R3, R0, 0x1, 0x1f ;  /* 0x0c201f0000037f89 */ /* 0x000e6200000e0000 */
        /* <DEDUP_REMOVED lines=38> */
[----:B------:R4:W-:Y:S01]  /*be80*/  MUFU.EX2 R124, R7 ;  /* 0x00000007007c7308 */ /* 0x0009e20000000800 */
[C---:B-1----:R-:W-:Y:S02]  /*be90*/  FMUL.FTZ R4, R2.reuse, R104 ;  /* 0x0000006802047220 */ /* 0x042fe40000410000 */
[C---:B------:R-:W-:Y:S01]  /*bea0*/  FMUL.FTZ R9, R2.reuse, R109 ;  /* 0x0000006d02097220 */ /* 0x040fe20000410000 */
[----:B--2---:R-:W-:Y:S01]  /*beb0*/  F2FP.PACK_AB R137, R11, R15 ;  /* 0x0000000f0b89723e */ /* 0x004fe200000000ff */
[C---:B------:R-:W-:Y:S02]  /*bec0*/  FMUL.FTZ R5, R2.reuse, R105 ;  /* 0x0000006902057220 */ /* 0x040fe40000410000 */
[C---:B------:R-:W-:Y:S02]  /*bed0*/  FMUL.FTZ R12, R2.reuse, R112 ;  /* 0x00000070020c7220 */ /* 0x040fe40000410000 */
[C---:B------:R-:W-:Y:S01]  /*bee0*/  FMUL.FTZ R13, R2.reuse, R113 ;  /* 0x00000071020d7220 */ /* 0x040fe20000410000 */
[----:B------:R-:W1:Y:S01]  /*bef0*/  MUFU.EX2 R125, R10 ;  /* 0x0000000a007d7308 */ /* 0x000e620000000800 */
[C---:B------:R-:W-:Y:S02]  /*bf00*/  FMUL.FTZ R20, R2.reuse, R120 ;  /* 0x0000007802147220 */ /* 0x040fe40000410000 */
[----:B------:R-:W-:Y:S02]  /*bf10*/  FMUL.FTZ R97, R2, R97 ;  /* 0x0000006102617220 */ /* 0x000fe40000410000 */
[----:B------:R-:W-:Y:S02]  /*bf20*/  FADD.FTZ R3, R8, R3 ;  /* 0x0000000308037221 */ /* 0x000fe40000010000 */
[----:B------:R-:W-:Y:S01]  /*bf30*/  FMUL.FTZ R8, R2, R108 ;  /* 0x0000006c02087220 */ /* 0x000fe20000410000 */
[----:B------:R-:W-:Y:S01]  /*bf40*/  IADD3 R2, R170, R160, RZ ;  /* 0x000000a0aa027210 */ /* 0x000fe20007ffe0ff */
[C---:B---3--:R-:W-:Y:S01]  /*bf50*/  FFMA.FTZ R6, R0.reuse, R203, R15 ;  /* 0x000000cb00067223 */ /* 0x048fe2000001000f */
[----:B------:R-:W-:Y:S01]  /*bf60*/  F2FP.PACK_AB R108, R19, R22 ;  /* 0x00000016136c723e */ /* 0x000fe200000000ff */
[----:B------:R-:W-:Y:S01]  /*bf70*/  FMUL.FTZ R14, R0, R114 ;  /* 0x00000072000e7220 */ /* 0x000fe20000410000 */
[----:B------:R-:W-:Y:S01]  /*bf80*/  IADD3 R102, R168, R2, RZ ;  /* 0x00000002a8667210 */ /* 0x000fe20007ffe0ff */
[----:B------:R-:W2:Y:S01]  /*bf90*/  LDSM.16.MT88.4 R140, [R2] ;  /* 0x00000000028c783b */ /* 0x000ea20000004200 */
[C---:B----4-:R-:W-:Y:S01]  /*bfa0*/  FMUL.FTZ R7, R0.reuse, R107 ;  /* 0x0000006b00077220 */ /* 0x050fe20000410000 */
[----:B------:R-:W-:Y:S01]  /*bfb0*/  MUFU.EX2 R109, R149 ;  /* 0x00000095006d7308 */ /* 0x000fe20000000800 */
[----:B------:R-:W-:Y:S02]  /*bfc0*/  FADD.FTZ R120, R11, R6 ;  /* 0x000000060b787221 */ /* 0x000fe40000010000 */
[C---:B------:R-:W-:Y:S02]  /*bfd0*/  FMUL.FTZ R6, R0.reuse, R106 ;  /* 0x0000006a00067220 */ /* 0x040fe40000410000 */
[C---:B------:R-:W-:Y:S01]  /*bfe0*/  FMUL.FTZ R11, R0.reuse, R111 ;  /* 0x0000006f000b7220 */ /* 0x040fe20000410000 */
[----:B------:R-:W3:Y:S01]  /*bff0*/  LDSM.16.MT88.4 R104, [R102] ;  /* 0x000000006668783b */ /* 0x000ee20000004200 */
[C---:B------:R-:W-:Y:S01]  /*c000*/  FMUL.FTZ R15, R0.reuse, R115 ;  /* 0x00000073000f7220 */ /* 0x040fe20000410000 */
[----:B-1----:R-:W-:Y:S01]  /*c010*/  F2FP.PACK_AB R139, R125, R124 ;  /* 0x0000007c7d8b723e */ /* 0x002fe200000000ff */
[C---:B------:R-:W-:Y:S01]  /*c020*/  FMUL.FTZ R26, R0.reuse, R126 ;  /* 0x0000007e001a7220 */ /* 0x040fe20000410000 */
[----:B------:R-:W-:Y:S01]  /*c030*/  MUFU.EX2 R113, R159 ;  /* 0x0000009f00717308 */ /* 0x000fe20000000800 */
[C---:B------:R-:W-:Y:S02]  /*c040*/  FMUL.FTZ R27, R0.reuse, R127 ;  /* 0x0000007f001b7220 */ /* 0x040fe40000410000 */
[C---:B------:R-:W-:Y:S02]  /*c050*/  FMUL.FTZ R34, R0.reuse, R134 ;  /* 0x0000008600227220 */ /* 0x040fe40000410000 */
[----:B------:R-:W-:Y:S02]  /*c060*/  FMUL.FTZ R35, R0, R135 ;  /* 0x0000008700237220 */ /* 0x000fe40000410000 */
[----:B------:R-:W-:Y:S02]  /*c070*/  FADD.FTZ R120, R124, R120 ;  /* 0x000000787c787221 */ /* 0x000fe40000010000 */
[----:B------:R-:W-:Y:S01]  /*c080*/  FMUL.FTZ R10, R0, R110 ;  /* 0x0000006e000a7220 */ /* 0x000fe20000410000 */
[----:B------:R-:W-:Y:S01]  /*c090*/  MUFU.EX2 R112, R158 ;  /* 0x0000009e00707308 */ /* 0x000fe20000000800 */
[----:B------:R-:W-:Y:S02]  /*c0a0*/  FADD.FTZ R3, R22, R3 ;  /* 0x0000000316037221 */ /* 0x000fe40000010000 */
[C---:B------:R-:W-:Y:S02]  /*c0b0*/  FMUL.FTZ R18, R0.reuse, R118 ;  /* 0x0000007600127220 */ /* 0x040fe40000410000 */
[----:B------:R-:W-:Y:S02]  /*c0c0*/  FADD.FTZ R103, R19, R3 ;  /* 0x0000000313677221 */ /* 0x000fe40000010000 */
[C---:B------:R-:W-:Y:S02]  /*c0d0*/  FMUL.FTZ R19, R0.reuse, R119 ;  /* 0x0000007700137220 */ /* 0x040fe40000410000 */
[C---:B------:R-:W-:Y:S01]  /*c0e0*/  FMUL.FTZ R22, R0.reuse, R122 ;  /* 0x0000007a00167220 */ /* 0x040fe20000410000 */
        /* <DEDUP_REMOVED lines=10> */
[----:B------:R-:W-:Y:S01]  /*c190*/  MUFU.EX2 R110, R148 ;  /* 0x00000094006e7308 */ /* 0x000fe20000000800 */
[C---:B------:R-:W-:Y:S01]  /*c1a0*/  FMUL.FTZ R43, R0.reuse, R43 ;  /* 0x0000002b002b7220 */ /* 0x040fe20000410000 */
[C---:B---3--:R-:W-:Y:S04]  /*c1b0*/  HMMA.16816.F32 R12, R136.reuse, R104, R12 ;  /* 0x00000068880c723c */ /* 0x048fe8000000180c */
        /* <DEDUP_REMOVED lines=35> */
[----:B------:R-:W-:Y:S01]  /*c3f0*/  FMUL.FTZ R99, R0, R99 ;  /* 0x0000006300637220 */ /* 0x000fe20000410000 */
[----:B------:R-:W-:Y:S01]  /*c400*/  IADD3 R0, R171, R160, RZ ;  /* 0x000000a0ab007210 */ /* 0x000fe20007ffe0ff */
[----:B------:R-:W-:Y:S01]  /*c410*/  FADD.FTZ R103, R109, R103 ;  /* 0x000000676d677221 */ /* 0x000fe20000010000 */
[----:B------:R-:W-:Y:S02]  /*c420*/  MUFU.EX2 R144, R152 ;  /* 0x0000009800907308 */ /* 0x000fe40000000800 */
[----:B------:R-:W-:Y:S01]  /*c430*/  IADD3 R3, R168, R0, RZ ;  /* 0x00000000a8037210 */ /* 0x000fe20007ffe0ff */
[----:B------:R-:W1:Y:S01]  /*c440*/  LDSM.16.MT88.4 R104, [R0] ;  /* 0x000000000068783b */ /* 0x000e620000004200 */
[C---:B------:R-:W-:Y:S01]  /*c450*/  FADD.FTZ R103, R110.reuse, R103 ;  /* 0x000000676e677221 */ /* 0x040fe20000010000 */
[----:B------:R-:W-:Y:S02]  /*c460*/  F2FP.PACK_AB R110, R110, R109 ;  /* 0x0000006d6e6e723e */ /* 0x000fe400000000ff */
[----:B------:R-:W-:Y:S01]  /*c470*/  F2FP.PACK_AB R109, R123, R121 ;  /* 0x000000797b6d723e */ /* 0x000fe200000000ff */
[----:B------:R-:W-:Y:S02]  /*c480*/  FADD.FTZ R103, R113, R103 ;  /* 0x0000006771677221 */ /* 0x000fe40000010000 */
[----:B------:R-:W-:Y:S01]  /*c490*/  MUFU.EX2 R145, R153 ;  /* 0x0000009900917308 */ /* 0x000fe20000000800 */
[----:B------:R-:W-:Y:S01]  /*c4a0*/  LDSM.16.MT88.4 R132, [R3+0x1800] ;  /* 0x001800000384783b */ /* 0x000fe20000004200 */
[----:B------:R-:W-:Y:S04]  /*c4b0*/  FADD.FTZ R103, R112, R103 ;  /* 0x0000006770677221 */ /* 0x000fe80000010000 */
[----:B------:R-:W-:Y:S04]  /*c4c0*/  FADD.FTZ R103, R117, R103 ;  /* 0x0000006775677221 */ /* 0x000fe80000010000 */
[----:B------:R-:W-:Y:S01]  /*c4d0*/  FADD.FTZ R103, R116, R103 ;  /* 0x0000006774677221 */ /* 0x000fe20000010000 */
[----:B------:R-:W-:Y:S03]  /*c4e0*/  MUFU.EX2 R143, R154 ;  /* 0x0000009a008f7308 */ /* 0x000fe60000000800 */
[----:B------:R-:W-:Y:S07]  /*c4f0*/  FADD.FTZ R103, R119, R103 ;  /* 0x0000006777677221 */ /* 0x000fee0000010000 */
[----:B------:R-:W2:Y:S10]  /*c500*/  MUFU.EX2 R142, R155 ;  /* 0x0000009b008e7308 */ /* 0x000eb40000000800 */
[----:B------:R-:W-:Y:S01]  /*c510*/  MUFU.EX2 R141, R175 ;  /* 0x000000af008d7308 */ /* 0x000fe20000000800 */
[C---:B-1----:R-:W-:Y:S08]  /*c520*/  HMMA.16816.F32 R20, R136.reuse, R104, R20 ;  /* 0x000000688814723c */ /* 0x042ff00000001814 */
[C---:B------:R-:W-:Y:S01]  /*c530*/  HMMA.16816.F32 R24, R136.reuse, R106, R24 ;  /* 0x0000006a8818723c */ /* 0x040fe20000001818 */
[----:B------:R-:W1:Y:S01]  /*c540*/  LDSM.16.MT88.4 R104, [R3] ;  /* 0x000000000368783b */ /* 0x000e620000004200 */
[----:B------:R-:W3:Y:S06]  /*c550*/  MUFU.EX2 R140, R179 ;  /* 0x000000b3008c7308 */ /* 0x000eec0000000800 */
        /* <DEDUP_REMOVED lines=80> */
[C---:B--2---:R-:W-:Y:S01]  /*ca60*/  HMMA.16816.F32 R12, R104.reuse, R112, R12 ;  /* 0x00000070680c723c */ /* 0x044fe2000000180c */
[----:B------:R-:W-:Y:S07]  /*ca70*/  LDSM.16.MT88.4 R116, [R102+0x1800] ;  /* 0x001800006674783b */ /* 0x000fee0000004200 */
        /* <DEDUP_REMOVED lines=29> */
[----:B------:R-:W-:Y:S03]  /*cc50*/  LDSM.16.MT88.4 R124, [R0+0x1800] ;  /* 0x00180000007c783b */ /* 0x000fe60000004200 */
[----:B------:R-:W-:Y:S04]  /*cc60*/  FADD.FTZ R108, R121, R108 ;  /* 0x0000006c796c7221 */ /* 0x000fe80000010000 */
[C---:B--2---:R-:W-:Y:S04]  /*cc70*/  HMMA.16816.F32 R92, R104.reuse, R112, R92 ;  /* 0x00000070685c723c */ /* 0x044fe8000000185c */
[----:B------:R-:W-:Y:S02]  /*cc80*/  FADD.FTZ R120, R123, R108 ;  /* 0x0000006c7b787221 */ /* 0x000fe40000010000 */
[----:B------:R-:W1:Y:S02]  /*cc90*/  LDSM.16.MT88.4 R108, [R2+0x1800] ;  /* 0x00180000026c783b */ /* 0x000e640000004200 */
[----:B------:R-:W-:Y:S04]  /*cca0*/  HMMA.16816.F32 R96, R104, R114, R96 ;  /* 0x000000726860723c */ /* 0x000fe80000001860 */
[----:B------:R-:W-:Y:S04]  /*ccb0*/  FADD.FTZ R103, R122, R120 ;  /* 0x000000787a677221 */ /* 0x000fe80000010000 */
[C---:B-1----:R-:W-:Y:S01]  /*ccc0*/  HMMA.16816.F32 R104, R136.reuse, R108, R4 ;  /* 0x0000006c8868723c */ /* 0x042fe20000001804 */
[----:B------:R-:W1:Y:S07]  /*ccd0*/  LDSM.16.MT88.4 R4, [R2+0x3800] ;  /* 0x003800000204783b */ /* 0x000e6e0000004200 */
[C---:B------:R-:W-:Y:S01]  /*cce0*/  HMMA.16816.F32 R108, R136.reuse, R110, R8 ;  /* 0x0000006e886c723c */ /* 0x040fe20000001808 */
[----:B------:R-:W2:Y:S07]  /*ccf0*/  LDSM.16.MT88.4 R8, [R102+0x3800] ;  /* 0x003800006608783b */ /* 0x000eae0000004200 */
[C---:B------:R-:W-:Y:S01]  /*cd00*/  HMMA.16816.F32 R112, R136.reuse, R116, R12 ;  /* 0x000000748870723c */ /* 0x040fe2000000180c */
[----:B------:R-:W3:Y:S07]  /*cd10*/  LDSM.16.MT88.4 R12, [R0+0x3800] ;  /* 0x00380000000c783b */ /* 0x000eee0000004200 */
[C---:B------:R-:W-:Y:S01]  /*cd20*/  HMMA.16816.F32 R116, R136.reuse, R118, R16 ;  /* 0x000000768874723c */ /* 0x040fe20000001810 */
[----:B------:R-:W-:Y:S07]  /*cd30*/  LDSM.16.MT88.4 R16, [R102+0x5800] ;  /* 0x005800006610783b */ /* 0x000fee0000004200 */
[C---:B------:R-:W-:Y:S01]  /*cd40*/  HMMA.16816.F32 R120, R136.reuse, R124, R20 ;  /* 0x0000007c8878723c */ /* 0x040fe20000001814 */
[----:B------:R4:W-:Y:S07]  /*cd50*/  LDSM.16.MT88.4 R20, [R0+0x5800] ;  /* 0x005800000014783b */ /* 0x0009ee0000004200 */
[C---:B------:R-:W-:Y:S08]  /*cd60*/  HMMA.16816.F32 R124, R136.reuse, R126, R24 ;  /* 0x0000007e887c723c */ /* 0x040ff00000001818 */
[C---:B------:R-:W-:Y:S08]  /*cd70*/  HMMA.16816.F32 R128, R136.reuse, R132, R28 ;  /* 0x000000848880723c */ /* 0x040ff0000000181c */
[C---:B------:R-:W-:Y:S04]  /*cd80*/  HMMA.16816.F32 R132, R136.reuse, R134, R32 ;  /* 0x000000868884723c */ /* 0x040fe80000001820 */
[----:B----4-:R-:W-:Y:S04]  /*cd90*/  FADD.FTZ R0, R148, R103 ;  /* 0x0000006794007221 */ /* 0x010fe80000010000 */
[C---:B-1----:R-:W-:Y:S04]  /*cda0*/  HMMA.16816.F32 R36, R136.reuse, R4, R36 ;  /* 0x000000048824723c */ /* 0x042fe80000001824 */
[----:B------:R-:W-:Y:S04]  /*cdb0*/  FADD.FTZ R0, R146, R0 ;  /* 0x0000000092007221 */ /* 0x000fe80000010000 */
[C---:B------:R-:W-:Y:S01]  /*cdc0*/  HMMA.16816.F32 R40, R136.reuse, R6, R40 ;  /* 0x000000068828723c */ /* 0x040fe20000001828 */
[----:B------:R-:W1:Y:S03]  /*cdd0*/  LDSM.16.MT88.4 R4, [R3+0x3800] ;  /* 0x003800000304783b */ /* 0x000e660000004200 */
[----:B------:R-:W-:Y:S04]  /*cde0*/  FADD.FTZ R0, R147, R0 ;  /* 0x0000000093007221 */ /* 0x000fe80000010000 */
[C---:B--2---:R-:W-:Y:S04]  /*cdf0*/  HMMA.16816.F32 R44, R136.reuse, R8, R44 ;  /* 0x00000008882c723c */ /* 0x044fe8000000182c */
[----:B------:R-:W-:Y:S04]  /*ce00*/  FADD.FTZ R0, R144, R0 ;  /* 0x0000000090007221 */ /* 0x000fe80000010000 */
[C---:B------:R-:W-:Y:S01]  /*ce10*/  HMMA.16816.F32 R48, R136.reuse, R10, R48 ;  /* 0x0000000a8830723c */ /* 0x040fe20000001830 */
[----:B------:R2:W4:Y:S03]  /*ce20*/  LDSM.16.MT88.4 R8, [R2+0x5800] ;  /* 0x005800000208783b */ /* 0x0005260000004200 */
[----:B------:R-:W-:Y:S04]  /*ce30*/  FADD.FTZ R0, R145, R0 ;  /* 0x0000000091007221 */ /* 0x000fe80000010000 */
[C---:B---3--:R-:W-:Y:S04]  /*ce40*/  HMMA.16816.F32 R52, R136.reuse, R12, R52 ;  /* 0x0000000c8834723c */ /* 0x048fe80000001834 */
[----:B------:R-:W-:Y:S04]  /*ce50*/  FADD.FTZ R0, R143, R0 ;  /* 0x000000008f007221 */ /* 0x000fe80000010000 */
[C---:B------:R-:W-:Y:S01]  /*ce60*/  HMMA.16816.F32 R56, R136.reuse, R14, R56 ;  /* 0x0000000e8838723c */ /* 0x040fe20000001838 */
[----:B------:R-:W3:Y:S03]  /*ce70*/  LDSM.16.MT88.4 R12, [R3+0x5800] ;  /* 0x00580000030c783b */ /* 0x000ee60000004200 */
[----:B------:R-:W-:Y:S01]  /*ce80*/  FADD.FTZ R0, R142, R0 ;  /* 0x000000008e007221 */ /* 0x000fe20000010000 */
[----:B--2---:R-:W-:Y:S03]  /*ce90*/  IADD3 R2, R172, -0x2, RZ ;  /* 0xfffffffeac027810 */ /* 0x004fe60007ffe0ff */
        /* <DEDUP_REMOVED lines=11> */
[C---:B---3--:R-:W-:Y:S08]  /*cf50*/  HMMA.16816.F32 R92, R136.reuse, R12, R92 ;  /* 0x0000000c885c723c */ /* 0x048ff0000000185c */
[----:B------:R-:W-:Y:S01]  /*cf60*/  HMMA.16816.F32 R96, R136, R14, R96 ;  /* 0x0000000e8860723c */ /* 0x000fe20000001860 */
[----:B------:R-:W-:Y:S07]  /*cf70*/  @!UPT UIADD3 URZ, URZ, URZ, URZ ;  /* 0x0000003f3f3ff290 */ /* 0x000fee000fffe03f */
[----:B------:R-:W-:-:S11]  /*cf80*/  @!P0 BRA `(.L_x_2703) ;  /* 0x000004f000008947 */ /* 0x000fd60003800000 */
[----:B------:R-:W-:Y:S01]  /*cf90*/  IMAD R2, R172, 0x40, R211 ;  /* 0x00000040ac027824 */ /* 0x000fe200078e02d3 */
[----:B------:R-:W-:Y:S01]  /*cfa0*/  SHF.R.S32.HI R183, RZ, 0x1f, R202 ;  /* 0x0000001fffb77819 */ /* 0x000fe200000114ca */
[----:B------:R-:W-:Y:S01]  /*cfb0*/  IMAD.MOV.U32 R173, RZ, RZ, RZ ;  /* 0x000000ffffad7224 */ /* 0x000fe200078e00ff */
[----:B------:R-:W-:Y:S01]  /*cfc0*/  SHF.R.S32.HI R184, RZ, 0x1f, R201 ;  /* 0x0000001fffb87819 */ /* 0x000fe200000114c9 */
[----:B------:R-:W-:Y:S01]  /*cfd0*/  IMAD.SHL.U32 R18, R202, 0x2, RZ ;  /* 0x00000002ca127824 */ /* 0x000fe200078e00ff */
        /* <DEDUP_REMOVED lines=32> */
.L_x_2793:
        /* <DEDUP_REMOVED lines=21> */
.L_x_2794:
[----:B--23--:R-:W-:Y:S02]  /*d330*/  IADD3 R3, -R5, 0x10, RZ ;  /* 0x0000001005037810 */ /* 0x00cfe40007ffe1ff */
[----:B------:R-:W-:Y:S02]  /*d340*/  IADD3 R6, -R10, 0x10, RZ ;  /* 0x000000100a067810 */ /* 0x000fe40007ffe1ff */
[----:B------:R-:W-:Y:S02]  /*d350*/  LOP3.LUT R3, R3, 0xf, RZ, 0xc0, !PT ;  /* 0x0000000f03037812 */ /* 0x000fe400078ec0ff */
[----:B------:R-:W-:Y:S02]  /*d360*/  IADD3 R9, -R7, 0x10, RZ ;  /* 0x0000001007097810 */ /* 0x000fe40007ffe1ff */
[----:B------:R-:W-:Y:S02]  /*d370*/  IADD3 R8, P5, P4, R3, R2, R16 ;  /* 0x0000000203087210 */ /* 0x000fe40007cbe010 */
[----:B------:R-:W-:Y:S02]  /*d380*/  ISETP.NE.U32.AND P6, PT, R5, RZ, PT ;  /* 0x000000ff0500720c */ /* 0x000fe40003fc5070 */
[----:B------:R-:W-:Y:S02]  /*d390*/  LOP3.LUT R6, R6, 0xf, RZ, 0xc0, !PT ;  /* 0x0000000f06067812 */ /* 0x000fe400078ec0ff */
[----:B------:R-:W-:Y:S02]  /*d3a0*/  LOP3.LUT R3, R9, 0xf, RZ, 0xc0, !PT ;  /* 0x0000000f09037812 */ /* 0x000fe400078ec0ff */
[----:B------:R-:W-:Y:S02]  /*d3b0*/  IADD3.X R9, RZ, R4, R13, P5, P4 ;  /* 0x00000004ff097210 */ /* 0x000fe40002fe840d */
[----:B------:R-:W-:Y:S02]  /*d3c0*/  ISETP.NE.U32.AND P5, PT, R10, RZ, PT ;  /* 0x000000ff0a00720c */ /* 0x000fe40003fa5070 */
[----:B------:R-:W-:Y:S02]  /*d3d0*/  IADD3 R6, P1, P0, R6, R2, R17 ;  /* 0x0000000206067210 */ /* 0x000fe4000783e011 */
[----:B------:R-:W-:Y:S01]  /*d3e0*/  ISETP.NE.U32.AND P4, PT, R7, RZ, PT ;  /* 0x000000ff0700720c */ /* 0x000fe20003f85070 */
[----:B------:R-:W-:Y:S01]  /*d3f0*/  @!PT LDS RZ, [RZ] ;  /* 0x00000000fffff984 */ /* 0x000fe20000000800 */
[----:B------:R-:W-:Y:S01]  /*d400*/  @!PT LDS RZ, [RZ] ;  /* 0x00000000fffff984 */ /* 0x000fe20000000800 */
[----:B------:R-:W-:Y:S01]  /*d410*/  @!PT LDS RZ, [RZ] ;  /* 0x00000000fffff984 */ /* 0x000fe20000000800 */
[----:B------:R1:W-:Y:S01]  /*d420*/  LDGSTS.E.BYPASS.LTC128B.128.ZFILL [R0+0x1000], [R8.64], P6 ;  /* 0x0100000008007fae */ /* 0x0003e2000b141d48 */
[----:B------:R-:W-:Y:S02]  /*d430*/  IADD3.X R7, RZ, R4, R14, P1, P0 ;  /* 0x00000004ff077210 */ /* 0x000fe40000fe040e */
[----:B------:R-:W-:Y:S04]  /*d440*/  IADD3 R2, P1, P0, R3, R2, R18 ;  /* 0x0000000203027210 */ /* 0x000fe8000783e012 */
[----:B------:R-:W-:Y:S01]  /*d450*/  IADD3.X R3, RZ, R4, R15, P1, P0 ;  /* 0x00000004ff037210 */ /* 0x000fe20000fe040f */
[----:B------:R1:W-:Y:S04]  /*d460*/  LDGSTS.E.BYPASS.LTC128B.128.ZFILL [R0+0x3000], [R6.64], P5 ;  /* 0x0300000006007fae */ /* 0x0003e8000a941d48 */
[----:B------:R1:W-:Y:S04]  /*d470*/  LDGSTS.E.BYPASS.LTC128B.128.ZFILL [R0+0x5000], [R2.64], P4 ;  /* 0x0500000002007fae */ /* 0x0003e8000a141d48 */
.L_x_2703:
[----:B------:R-:W-:Y:S05]  /*d480*/  BSYNC B0 ;  /* 0x0000000000007941 */ /* 0x000fea0003800000 */
.L_x_2702:
        /* <DEDUP_REMOVED lines=10> */
.L_x_2696:
[----:B------:R-:W-:Y:S05]  /*d530*/  BRA.DIV ~URZ, `(.L_x_2707) ;  /* 0x000069b27f007947 */ /* 0x000fea000b800000 */
[----:B------:R1:W2:Y:S02]  /*d540*/  SHFL.BFLY PT, R0, R204, 0x2, 0x1f ;  /* 0x0c401f00cc007f89 */ /* 0x0002a400000e0000 */
.L_x_2795:
[----:B--2---:R-:W-:Y:S01]  /*d550*/  FADD.FTZ R0, R0, R204 ;  /* 0x000000cc00007221 */ /* 0x004fe20000010000 */
[----:B------:R-:W-:Y:S05]  /*d560*/  BRA.DIV ~URZ, `(.L_x_2708) ;  /* 0x000069e27f007947 */ /* 0x000fea000b800000 */
[----:B------:R-:W2:Y:S04]  /*d570*/  SHFL.BFLY PT, R2, R203, 0x2, 0x1f ;  /* 0x0c401f00cb027f89 */ /* 0x000ea800000e0000 */
[----:B------:R-:W3:Y:S01]  /*d580*/  SHFL.BFLY PT, R5, R0, 0x1, 0x1f ;  /* 0x0c201f0000057f89 */ /* 0x000ee200000e0000 */
[----:B--2---:R-:W-:-:S02]  /*d590*/  FADD.FTZ R4, R2, R203 ;  /* 0x000000cb02047221 */ /* 0x004fc40000010000 */
[----:B---3--:R-:W-:-:S03]  /*d5a0*/  FADD.FTZ R0, R0, R5 ;  /* 0x0000000500007221 */ /* 0x008fc60000010000 */
[----:B------:R2:W3:Y:S04]  /*d5b0*/  SHFL.BFLY PT, R3, R4, 0x1, 0x1f ;  /* 0x0c201f0004037f89 */ /* 0x0004e800000e0000 */
.L_x_2796:
        /* <DEDUP_REMOVED lines=74> */
[C---:B------:R-:W-:Y:S02]  /*da60*/  FMUL.FTZ R123, R0.reuse, R127 ;  /* 0x0000007f007b7220 */ /* 0x040fe40000410000 */
[C---:B------:R-:W-:Y:S02]  /*da70*/  FMUL.FTZ R110, R0.reuse, R130 ;  /* 0x00000082006e7220 */ /* 0x040fe40000410000 */
[----:B------:R-:W-:Y:S02]  /*da80*/  FMUL.FTZ R111, R0, R131 ;  /* 0x00000083006f7220 */ /* 0x000fe40000410000 */
[----:B-----5:R-:W-:Y:S02]  /*da90*/  @P0 FMUL.FTZ R2, R2, 0.69314718246459960938 ;  /* 0x3f31721802020820 */ /* 0x020fe40000410000 */
        /* <DEDUP_REMOVED lines=39> */
.L_x_2661:
        /* <DEDUP_REMOVED lines=17> */
.L_x_2710:
[----:B------:R-:W-:Y:S05]  /*de20*/  BSYNC B0 ;  /* 0x0000000000007941 */ /* 0x000fea0003800000 */
.L_x_2709:
        /* <DEDUP_REMOVED lines=110> */
[----:B------:R2:W-:Y:S01]  /*e510*/  STS [R7+0x8400], R2 ;  /* 0x0084000207007388 */ /* 0x0005e20000000800 */
[----:B-1----:R-:W-:-:S05]  /*e520*/  F2FP.PACK_AB R0, R25, R24 ;  /* 0x000000181900723e */ /* 0x002fca00000000ff */
[----:B------:R-:W-:Y:S04]  /*e530*/  STS [R6+0x8000], R0 ;  /* 0x0080000006007388 */ /* 0x000fe80000000800 */
[----:B------:R1:W-:Y:S04]  /*e540*/  STS [R6+0x8400], R3 ;  /* 0x0084000306007388 */ /* 0x0003e80000000800 */
[----:B------:R-:W-:Y:S01]  /*e550*/  BAR.SYNC.DEFER_BLOCKING 0x1, 0x100 ;  /* 0x0044000000007b1d */ /* 0x000fe20000010000 */
[----:B--2---:R-:W-:Y:S01]  /*e560*/  IADD3 R2, P1, R233, c[0x0][0x500], RZ ;  /* 0x00014000e9027a10 */ /* 0x004fe20007f3e0ff */
[----:B-1----:R-:W-:-:S03]  /*e570*/  IMAD.MOV.U32 R6, RZ, RZ, RZ ;  /* 0x000000ffff067224 */ /* 0x002fc600078e00ff */
[----:B------:R-:W-:Y:S02]  /*e580*/  IADD3.X R3, R234, c[0x0][0x504], RZ, P1, !PT ;  /* 0x00014100ea037a10 */ /* 0x000fe40000ffe4ff */
        /* <DEDUP_REMOVED lines=9> */
.L_x_2713:
[----:B--2---:R-:W2:Y:S01]  /*e620*/  LDL R2, [R1+0x14] ;  /* 0x0000140001027983 */ /* 0x004ea20000100800 */
[----:B------:R-:W-:Y:S01]  /*e630*/  IMAD.MOV.U32 R9, RZ, RZ, 0x368 ;  /* 0x00000368ff097424 */ /* 0x000fe200078e00ff */
[----:B------:R-:W-:Y:S01]  /*e640*/  ISETP.GT.AND P3, PT, R4, 0x1, PT ;  /* 0x000000010400780c */ /* 0x000fe20003f64270 */
[----:B------:R-:W-:Y:S01]  /*e650*/  IMAD.MOV.U32 R0, RZ, RZ, c[0x0][0x4e8] ;  /* 0x00013a00ff007624 */ /* 0x000fe200078e00ff */
[----:B------:R-:W3:Y:S01]  /*e660*/  LDL R29, [R1+0x18] ;  /* 0x00001800011d7983 */ /* 0x000ee20000100800 */
[----:B------:R-:W-:-:S02]  /*e670*/  ISETP.NE.U32.AND P0, PT, RZ, c[0x0][0x500], PT ;  /* 0x00014000ff007a0c */ /* 0x000fc40003f05070 */
[----:B------:R-:W-:Y:S02]  /*e680*/  SEL R9, R9, 0x328, P3 ;  /* 0x0000032809097807 */ /* 0x000fe40001800000 */
[----:B------:R-:W-:Y:S02]  /*e690*/  ISETP.NE.AND P2, PT, R0, 0x1, PT ;  /* 0x000000010000780c */ /* 0x000fe40003f45270 */
[----:B------:R-:W1:Y:S01]  /*e6a0*/  LDC.64 R4, c[0x0][R9+0x170] ;  /* 0x00005c0009047b82 */ /* 0x000e620000000a00 */
[----:B------:R-:W-:-:S04]  /*e6b0*/  ISETP.NE.AND.EX P0, PT, RZ, c[0x0][0x504], PT, P0 ;  /* 0x00014100ff007a0c */ /* 0x000fc80003f05300 */
[----:B------:R-:W-:-:S03]  /*e6c0*/  SEL R7, R227, RZ, !P0 ;  /* 0x000000ffe3077207 */ /* 0x000fc60004000000 */
[----:B------:R-:W4:Y:S08]  /*e6d0*/  LDC.64 R14, c[0x0][R9+0x168] ;  /* 0x00005a00090e7b82 */ /* 0x000f300000000a00 */
[----:B------:R4:W2:Y:S08]  /*e6e0*/  LDC.64 R18, c[0x0][R9+0x178] ;  /* 0x00005e0009127b82 */ /* 0x0008b00000000a00 */
[----:B------:R4:W2:Y:S01]  /*e6f0*/  LDC.64 R20, c[0x0][R9+0x160] ;  /* 0x0000580009147b82 */ /* 0x0008a20000000a00 */
[----:B------:R-:W-:Y:S01]  /*e700*/  LOP3.LUT R11, R230, 0xffff, RZ, 0xc0, !PT ;  /* 0x0000ffffe60b7812 */ /* 0x000fe200078ec0ff */
[----:B------:R-:W4:Y:S01]  /*e710*/  S2R R30, SR_TID.X ;  /* 0x00000000001e7919 */ /* 0x000f220000002100 */
[----:B-1----:R-:W-:-:S03]  /*e720*/  IMAD R0, R5, R7, RZ ;  /* 0x0000000705007224 */ /* 0x002fc600078e02ff */
[----:B----4-:R-:W-:Y:S01]  /*e730*/  IMAD R9, R15, R11, RZ ;  /* 0x0000000b0f097224 */ /* 0x010fe200078e02ff */
[----:B------:R-:W-:-:S04]  /*e740*/  SHF.R.S32.HI R23, RZ, 0x1f, R30 ;  /* 0x0000001fff177819 */ /* 0x000fc8000001141e */
[----:B------:R-:W-:-:S04]  /*e750*/  LEA.HI R23, R23, R30, RZ, 0x5 ;  /* 0x0000001e17177211 */ /* 0x000fc800078f28ff */
[----:B------:R-:W-:-:S05]  /*e760*/  LOP3.LUT R23, R23, 0xffffffe0, RZ, 0xc0, !PT ;  /* 0xffffffe017177812 */ /* 0x000fca00078ec0ff */
[----:B------:R-:W-:Y:S02]  /*e770*/  IMAD.IADD R23, R30, 0x1, -R23 ;  /* 0x000000011e177824 */ /* 0x000fe400078e0a17 */
[----:B--2---:R-:W-:Y:S01]  /*e780*/  IMAD.IADD R13, R2, 0x1, R229 ;  /* 0x00000001020d7824 */ /* 0x004fe200078e02e5 */
[----:B------:R-:W-:-:S03]  /*e790*/  SEL R2, R238, RZ, !P0 ;  /* 0x000000ffee027207 */ /* 0x000fc60004000000 */
[----:B------:R-:W-:-:S04]  /*e7a0*/  @P2 IMAD.HI.U32 R8, R13, c[0x0][0x4ec], RZ ;  /* 0x00013b000d082a27 */ /* 0x000fc800078e00ff */
[C---:B------:R-:W-:Y:S02]  /*e7b0*/  IMAD R10, R4.reuse, R2, R0 ;  /* 0x00000002040a7224 */ /* 0x040fe400078e0200 */
[----:B------:R-:W-:-:S04]  /*e7c0*/  IMAD.WIDE.U32 R2, R4, R7, RZ ;  /* 0x0000000704027225 */ /* 0x000fc800078e00ff */
[----:B------:R-:W-:-:S04]  /*e7d0*/  IMAD.WIDE.U32 R4, R14, R11, RZ ;  /* 0x0000000b0e047225 */ /* 0x000fc800078e00ff */
[----:B------:R-:W-:Y:S01]  /*e7e0*/  IMAD.MOV.U32 R0, RZ, RZ, R13 ;  /* 0x000000ffff007224 */ /* 0x000fe200078e000d */
[----:B------:R-:W-:Y:S02]  /*e7f0*/  @P2 SHF.R.U32.HI R0, RZ, c[0x0][0x4f0], R8 ;  /* 0x00013c00ff002a19 */ /* 0x000fe40000011608 */
[----:B------:R-:W-:Y:S01]  /*e800*/  SEL R8, R237, RZ, P3 ;  /* 0x000000ffed087207 */ /* 0x000fe20001800000 */
[----:B------:R-:W-:Y:S01]  /*e810*/  IMAD.IADD R12, R3, 0x1, R10 ;  /* 0x00000001030c7824 */ /* 0x000fe200078e020a */
[--C-:B-----5:R-:W-:Y:S01]  /*e820*/  IADD3 R14, P1, P0, R2, R4, R6.reuse ;  /* 0x00000004020e7210 */ /* 0x120fe2000783e006 */
[----:B------:R-:W-:Y:S01]  /*e830*/  IMAD.IADD R2, R5, 0x1, R9 ;  /* 0x0000000105027824 */ /* 0x000fe200078e0209 */
[----:B------:R-:W-:Y:S01]  /*e840*/  SHF.R.S32.HI R9, RZ, 0x1f, R6 ;  /* 0x0000001fff097819 */ /* 0x000fe20000011406 */
[----:B------:R-:W-:Y:S02]  /*e850*/  IMAD R10, R19, R8, RZ ;  /* 0x00000008130a7224 */ /* 0x000fe400078e02ff */
[----:B------:R-:W-:-:S02]  /*e860*/  IMAD.MOV R3, RZ, RZ, -R0 ;  /* 0x000000ffff037224 */ /* 0x000fc400078e0a00 */
        /* <DEDUP_REMOVED lines=15> */
[----:B------:R-:W-:Y:S02]  /*e960*/  LEA R0, P0, R2, R4, 0x2 ;  /* 0x0000000402007211 */ /* 0x000fe400078010ff */
[----:B------:R-:W-:-:S04]  /*e970*/  SEL R5, R5, c[0x0][0x454], P3 ;  /* 0x0001150005057a07 */ /* 0x000fc80001800000 */
[----:B------:R-:W-:Y:S01]  /*e980*/  LEA.HI.X R3, R2, R5, R3, 0x2, P0 ;  /* 0x0000000502037211 */ /* 0x000fe200000f1403 */
[----:B------:R-:W-:Y:S04]  /*e990*/  SHFL.IDX PT, R4, R0, RZ, 0x1c1f ;  /* 0x001c1fff00047589 */ /* 0x000fe800000e0000 */
[----:B------:R-:W1:Y:S04]  /*e9a0*/  SHFL.IDX PT, R5, R3, RZ, 0x1c1f ;  /* 0x001c1fff03057589 */ /* 0x000e6800000e0000 */
[----:B------:R3:W-:Y:S04]  /*e9b0*/  SHFL.IDX PT, R2, R0, 0x1, 0x1c1f ;  /* 0x003c1f0000027f89 */ /* 0x0007e800000e0000 */
[----:B------:R-:W2:Y:S01]  /*e9c0*/  SHFL.IDX PT, R3, R3, 0x1, 0x1c1f ;  /* 0x003c1f0003037f89 */ /* 0x000ea200000e0000 */
[----:B------:R-:W-:Y:S01]  /*e9d0*/  IMAD R12, R16, c[0x0][0x4e8], RZ ;  /* 0x00013a00100c7a24 */ /* 0x000fe200078e02ff */
[----:B------:R-:W-:Y:S01]  /*e9e0*/  LOP3.LUT P0, RZ, R23, 0x3, RZ, 0xc0, !PT ;  /* 0x0000000317ff7812 */ /* 0x000fe2000780c0ff */
        /* <DEDUP_REMOVED lines=9> */
[----:B------:R-:W-:Y:S01]  /*ea80*/  IMAD R0, R9, c[0x0][0x3a0], RZ ;  /* 0x0000e80009007a24 */ /* 0x000fe200078e02ff */
[----:B-1----:R-:W-:Y:S01]  /*ea90*/  IADD3 R4, R208, R229, RZ ;  /* 0x000000e5d0047210 */ /* 0x002fe20007ffe0ff */
[C---:B------:R-:W-:Y:S01]  /*eaa0*/  IMAD.WIDE.U32 R2, R6.reuse, c[0x0][0x3a0], RZ ;  /* 0x0000e80006027a25 */ /* 0x040fe200078e00ff */
[----:B------:R-:W-:Y:S01]  /*eab0*/  SHF.R.S32.HI R5, RZ, 0x1f, R7 ;  /* 0x0000001fff057819 */ /* 0x000fe20000011407 */
[----:B------:R1:W2:Y:S02]  /*eac0*/  LDS.128 R24, [R210+0x80] ;  /* 0x00008000d2187984 */ /* 0x0002a40000000c00 */
[----:B------:R-:W-:Y:S01]  /*ead0*/  IMAD R6, R6, c[0x0][0x3a4], R0 ;  /* 0x0000e90006067a24 */ /* 0x000fe200078e0200 */
[----:B------:R-:W-:Y:S01]  /*eae0*/  MOV R0, R4 ;  /* 0x0000000400007202 */ /* 0x000fe20000000f00 */
[----:B------:R1:W3:Y:S01]  /*eaf0*/  LDS.128 R40, [R210+0x1080] ;  /* 0x00108000d2287984 */ /* 0x0002e20000000c00 */
[----:B------:R-:W-:-:S02]  /*eb00*/  IMAD R5, R5, c[0x0][0x3f0], RZ ;  /* 0x0000fc0005057a24 */ /* 0x000fc400078e02ff */
[----:B------:R-:W-:Y:S01]  /*eb10*/  IADD3 R3, R3, R6, RZ ;  /* 0x0000000603037210 */ /* 0x000fe20007ffe0ff */
[----:B------:R-:W-:Y:S01]  /*eb20*/  @P2 IMAD.HI.U32 R6, R4, c[0x0][0x4ec], RZ ;  /* 0x00013b0004062a27 */ /* 0x000fe200078e00ff */
[----:B------:R1:W4:Y:S03]  /*eb30*/  LDS.128 R52, [R210+0x2080] ;  /* 0x00208000d2347984 */ /* 0x0003260000000c00 */
        /* <DEDUP_REMOVED lines=31> */
.L_x_2797:
[----:B------:R-:W-:Y:S05]  /*ed30*/  BRA.DIV ~URZ, `(.L_x_2716) ;  /* 0x000053727f007947 */ /* 0x000fea000b800000 */
[----:B------:R4:W2:Y:S02]  /*ed40*/  SHFL.IDX PT, R0, R11, RZ, 0x181f ;  /* 0x00181fff0b007589 */ /* 0x0008a400000e0000 */
.L_x_2798:
        /* <DEDUP_REMOVED lines=19> */
.L_x_2718:
[----:B------:R-:W-:Y:S05]  /*ee80*/  BSYNC B0 ;  /* 0x0000000000007941 */ /* 0x000fea0003800000 */
.L_x_2717:
[----:B------:R-:W-:Y:S05]  /*ee90*/  BRA.DIV ~URZ, `(.L_x_2719) ;  /* 0x000052827f007947 */ /* 0x000fea000b800000 */
[----:B---3--:R3:W4:Y:S04]  /*eea0*/  SHFL.IDX PT, R8, R9, 0x1, 0x181f ;  /* 0x00381f0009087f89 */ /* 0x00872800000e0000 */
[----:B--2---:R3:W2:Y:S02]  /*eeb0*/  SHFL.IDX PT, R0, R11, 0x1, 0x181f ;  /* 0x00381f000b007f89 */ /* 0x0046a400000e0000 */
.L_x_2799:
        /* <DEDUP_REMOVED lines=19> */
.L_x_2721:
[----:B------:R-:W-:Y:S05]  /*eff0*/  BSYNC B0 ;  /* 0x0000000000007941 */ /* 0x000fea0003800000 */
.L_x_2720:
[----:B------:R-:W-:Y:S05]  /*f000*/  BRA.DIV ~URZ, `(.L_x_2722) ;  /* 0x000051e27f007947 */ /* 0x000fea000b800000 */
[----:B----4-:R4:W3:Y:S02]  /*f010*/  SHFL.IDX PT, R8, R9, 0x2, 0x181f ;  /* 0x00581f0009087f89 */ /* 0x0108e400000e0000 */
.L_x_2800:
[----:B------:R-:W-:Y:S05]  /*f020*/  BRA.DIV ~URZ, `(.L_x_2723) ;  /* 0x000052327f007947 */ /* 0x000fea000b800000 */
[----:B--2---:R2:W4:Y:S02]  /*f030*/  SHFL.IDX PT, R0, R11, 0x2, 0x181f ;  /* 0x00581f000b007f89 */ /* 0x00452400000e0000 */
.L_x_2801:
        /* <DEDUP_REMOVED lines=19> */
.L_x_2725:
[----:B------:R-:W-:Y:S05]  /*f170*/  BSYNC B0 ;  /* 0x0000000000007941 */ /* 0x000fea0003800000 */
.L_x_2724:
[----:B------:R-:W-:Y:S05]  /*f180*/  BRA.DIV ~URZ, `(.L_x_2726) ;  /* 0x000051427f007947 */ /* 0x000fea000b800000 */
[----:B---3--:R3:W2:Y:S04]  /*f190*/  SHFL.IDX PT, R6, R9, 0x3, 0x181f ;  /* 0x00781f0009067f89 */ /* 0x0086a800000e0000 */
[----:B----4-:R3:W4:Y:S02]  /*f1a0*/  SHFL.IDX PT, R0, R11, 0x3, 0x181f ;  /* 0x00781f000b007f89 */ /* 0x01072400000e0000 */
.L_x_2802:
        /* <DEDUP_REMOVED lines=20> */
.L_x_2714:
        /* <DEDUP_REMOVED lines=32> */
.L_x_2803:
[----:B------:R-:W-:Y:S05]  /*f4f0*/  BRA.DIV ~URZ, `(.L_x_2729) ;  /* 0x00004f127f007947 */ /* 0x000fea000b800000 */
[----:B------:R3:W4:Y:S02]  /*f500*/  SHFL.IDX PT, R0, R12, RZ, 0x1c1f ;  /* 0x001c1fff0c007589 */ /* 0x00072400000e0000 */
.L_x_2804:
        /* <DEDUP_REMOVED lines=8> */
[----:B------:R-:W-:Y:S02]  /*f590*/  IADD3 R11, R225, 0x8, RZ ;  /* 0x00000008e10b7810 */ /* 0x000fe40007ffe0ff */
[----:B------:R-:W-:Y:S01]  /*f5a0*/  ISETP.GE.AND P1, PT, R9, c[0x0][0x3c8], PT ;  /* 0x0000f20009007a0c */ /* 0x000fe20003f26270 */
[----:B----4-:R-:W-:Y:S01]  /*f5b0*/  @!P4 IMAD.MOV.U32 R6, RZ, RZ, R0 ;  /* 0x000000ffff06c224 */ /* 0x010fe200078e0000 */
[----:B------:R-:W-:Y:S01]  /*f5c0*/  SHF.R.S32.HI R11, RZ, 0x1f, R11 ;  /* 0x0000001fff0b7819 */ /* 0x000fe2000001140b */
[----:B--2---:R-:W-:Y:S01]  /*f5d0*/  @!P4 IMAD.MOV.U32 R7, RZ, RZ, R4 ;  /* 0x000000ffff07c224 */ /* 0x004fe200078e0004 */
[----:B------:R-:W-:Y:S02]  /*f5e0*/  @!P2 LEA R2, P3, R8, R0, 0x2 ;  /* 0x000000000802a211 */ /* 0x000fe400078610ff */
[C---:B------:R-:W-:Y:S01]  /*f5f0*/  IADD3 R10, R225.reuse, 0x20, RZ ;  /* 0x00000020e10a7810 */ /* 0x040fe20007ffe0ff */
[C---:B------:R-:W-:Y:S01]  /*f600*/  @!P4 IMAD.WIDE R6, R225.reuse, 0x4, R6 ;  /* 0x00000004e106c825 */ /* 0x040fe200078e0206 */
[----:B------:R-:W-:-:S02]  /*f610*/  IADD3 R14, R225, 0x10, RZ ;  /* 0x00000010e10e7810 */ /* 0x000fc40007ffe0ff */
[----:B------:R-:W-:Y:S02]  /*f620*/  @!P2 LEA.HI.X R3, R8, R4, R11, 0x2, P3 ;  /* 0x000000040803a211 */ /* 0x000fe400018f140b */
[----:B------:R2:W-:Y:S01]  /*f630*/  @!P4 ST.E.64 [R6.64], R136 ;  /* 0x000000880600c985 */ /* 0x0005e2000c101b08 */
[C---:B------:R-:W-:Y:S02]  /*f640*/  IADD3 R8, R225.reuse, 0x28, RZ ;  /* 0x00000028e1087810 */ /* 0x040fe40007ffe0ff */
[----:B------:R-:W-:Y:S01]  /*f650*/  ISETP.GE.AND P6, PT, R10, c[0x0][0x3c8], PT ;  /* 0x0000f2000a007a0c */ /* 0x000fe20003fc6270 */
[----:B------:R4:W-:Y:S01]  /*f660*/  @!P2 ST.E.64 [R2.64], R32 ;  /* 0x000000200200a985 */ /* 0x0009e2000c101b08 */
[----:B------:R-:W-:Y:S02]  /*f670*/  IADD3 R11, R225, 0x18, RZ ;  /* 0x00000018e10b7810 */ /* 0x000fe40007ffe0ff */
[----:B------:R-:W-:Y:S02]  /*f680*/  SHF.R.S32.HI R14, RZ, 0x1f, R14 ;  /* 0x0000001fff0e7819 */ /* 0x000fe4000001140e */
[----:B------:R-:W-:-:S02]  /*f690*/  ISETP.GE.AND P2, PT, R8, c[0x0][0x3c8], PT ;  /* 0x0000f20008007a0c */ /* 0x000fc40003f46270 */
[----:B------:R-:W-:Y:S02]  /*f6a0*/  SHF.R.S32.HI R11, RZ, 0x1f, R11 ;  /* 0x0000001fff0b7819 */ /* 0x000fe4000001140b */
[----:B------:R-:W-:Y:S02]  /*f6b0*/  SHF.R.S32.HI R15, RZ, 0x1f, R245 ;  /* 0x0000001fff0f7819 */ /* 0x000fe400000114f5 */
[-C--:B--2---:R-:W-:Y:S02]  /*f6c0*/  @!P5 LEA R6, P4, R13, R0.reuse, 0x2 ;  /* 0x000000000d06d211 */ /* 0x084fe400078810ff */
[----:B----4-:R-:W-:Y:S02]  /*f6d0*/  @!P1 LEA R2, P3, R9, R0, 0x2 ;  /* 0x0000000009029211 */ /* 0x010fe400078610ff */
        /* <DEDUP_REMOVED lines=12> */
[-C--:B--2---:R-:W-:Y:S02]  /*f7a0*/  @!P6 LEA R6, P4, R10, R0.reuse, 0x2 ;  /* 0x000000000a06e211 */ /* 0x084fe400078810ff */
[----:B----4-:R-:W-:Y:S02]  /*f7b0*/  @!P2 LEA R2, P3, R8, R0, 0x2 ;  /* 0x000000000802a211 */ /* 0x010fe400078610ff */
[----:B------:R-:W-:Y:S02]  /*f7c0*/  @!P6 LEA.HI.X R7, R10, R4, R14, 0x2, P4 ;  /* 0x000000040a07e211 */ /* 0x000fe400020f140e */
[----:B------:R-:W-:-:S02]  /*f7d0*/  IADD3 R10, R225, 0x40, RZ ;  /* 0x00000040e10a7810 */ /* 0x000fc40007ffe0ff */
[C---:B------:R-:W-:Y:S01]  /*f7e0*/  IADD3 R14, R225.reuse, 0x30, RZ ;  /* 0x00000030e10e7810 */ /* 0x040fe20007ffe0ff */
[----:B------:R2:W-:Y:S01]  /*f7f0*/  @!P6 ST.E.64 [R6.64], R104 ;  /* 0x000000680600e985 */ /* 0x0005e2000c101b08 */
[----:B------:R-:W-:Y:S02]  /*f800*/  @!P2 LEA.HI.X R3, R8, R4, R11, 0x2, P3 ;  /* 0x000000040803a211 */ /* 0x000fe400018f140b */
[C---:B------:R-:W-:Y:S02]  /*f810*/  IADD3 R8, R225.reuse, 0x48, RZ ;  /* 0x00000048e1087810 */ /* 0x040fe40007ffe0ff */
[----:B------:R-:W-:Y:S01]  /*f820*/  ISETP.GE.AND P6, PT, R10, c[0x0][0x3c8], PT ;  /* 0x0000f2000a007a0c */ /* 0x000fe20003fc6270 */
[----:B------:R4:W-:Y:S01]  /*f830*/  @!P2 ST.E.64 [R2.64], R108 ;  /* 0x0000006c0200a985 */ /* 0x0009e2000c101b08 */
[----:B------:R-:W-:Y:S02]  /*f840*/  IADD3 R11, R225, 0x38, RZ ;  /* 0x00000038e10b7810 */ /* 0x000fe40007ffe0ff */
[----:B------:R-:W-:-:S02]  /*f850*/  SHF.R.S32.HI R14, RZ, 0x1f, R14 ;  /* 0x0000001fff0e7819 */ /* 0x000fc4000001140e */
[----:B------:R-:W-:Y:S02]  /*f860*/  ISETP.GE.AND P2, PT, R8, c[0x0][0x3c8], PT ;  /* 0x0000f20008007a0c */ /* 0x000fe40003f46270 */
[----:B------:R-:W-:Y:S02]  /*f870*/  SHF.R.S32.HI R11, RZ, 0x1f, R11 ;  /* 0x0000001fff0b7819 */ /* 0x000fe4000001140b */
[----:B--2---:R-:W-:-:S04]  /*f880*/  @!P5 LEA R6, P4, R13, R0, 0x2 ;  /* 0x000000000d06d211 */ /* 0x004fc800078810ff */
[----:B------:R-:W-:Y:S02]  /*f890*/  @!P5 LEA.HI.X R7, R13, R4, R14, 0x2, P4 ;  /* 0x000000040d07d211 */ /* 0x000fe400020f140e */
[----:B----4-:R-:W-:Y:S02]  /*f8a0*/  @!P1 LEA R2, P3, R9, R0, 0x2 ;  /* 0x0000000009029211 */ /* 0x010fe400078610ff */
[----:B------:R-:W-:Y:S01]  /*f8b0*/  IADD3 R13, R225, 0x50, RZ ;  /* 0x00000050e10d7810 */ /* 0x000fe20007ffe0ff */
        /* <DEDUP_REMOVED lines=10> */
[----:B--2---:R-:W-:-:S04]  /*f960*/  @!P6 LEA R6, P4, R10, R0, 0x2 ;  /* 0x000000000a06e211 */ /* 0x004fc800078810ff */
[----:B------:R-:W-:Y:S02]  /*f970*/  @!P6 LEA.HI.X R7, R10, R4, R14, 0x2, P4 ;  /* 0x000000040a07e211 */ /* 0x000fe400020f140e */
[C---:B----4-:R-:W-:Y:S02]  /*f980*/  @!P2 LEA R2, P3, R8.reuse, R0, 0x2 ;  /* 0x000000000802a211 */ /* 0x050fe400078610ff */
[C---:B------:R-:W-:Y:S01]  /*f990*/  IADD3 R10, R225.reuse, 0x60, RZ ;  /* 0x00000060e10a7810 */ /* 0x040fe20007ffe0ff */
[----:B------:R2:W-:Y:S01]  /*f9a0*/  @!P6 ST.E.64 [R6.64], R36 ;  /* 0x000000240600e985 */ /* 0x0005e2000c101b08 */
[C---:B------:R-:W-:Y:S02]  /*f9b0*/  IADD3 R14, R225.reuse, 0x50, RZ ;  /* 0x00000050e10e7810 */ /* 0x040fe40007ffe0ff */
[----:B------:R-:W-:Y:S02]  /*f9c0*/  @!P2 LEA.HI.X R3, R8, R4, R11, 0x2, P3 ;  /* 0x000000040803a211 */ /* 0x000fe400018f140b */
[----:B------:R-:W-:-:S02]  /*f9d0*/  IADD3 R8, R225, 0x68, RZ ;  /* 0x00000068e1087810 */ /* 0x000fc40007ffe0ff */
[----:B------:R-:W-:Y:S01]  /*f9e0*/  ISETP.GE.AND P6, PT, R10, c[0x0][0x3c8], PT ;  /* 0x0000f2000a007a0c */ /* 0x000fe20003fc6270 */
[----:B------:R4:W-:Y:S01]  /*f9f0*/  @!P2 ST.E.64 [R2.64], R40 ;  /* 0x000000280200a985 */ /* 0x0009e2000c101b08 */
[----:B------:R-:W-:Y:S02]  /*fa00*/  IADD3 R11, R225, 0x58, RZ ;  /* 0x00000058e10b7810 */ /* 0x000fe40007ffe0ff */
[----:B------:R-:W-:Y:S02]  /*fa10*/  SHF.R.S32.HI R14, RZ, 0x1f, R14 ;  /* 0x0000001fff0e7819 */ /* 0x000fe4000001140e */
[----:B------:R-:W-:Y:S02]  /*fa20*/  SHF.R.S32.HI R11, RZ, 0x1f, R11 ;  /* 0x0000001fff0b7819 */ /* 0x000fe4000001140b */
[----:B------:R-:W-:Y:S02]  /*fa30*/  ISETP.GE.AND P2, PT, R8, c[0x0][0x3c8], PT ;  /* 0x0000f20008007a0c */ /* 0x000fe40003f46270 */
[----:B--2---:R-:W-:-:S04]  /*fa40*/  @!P5 LEA R6, P4, R13, R0, 0x2 ;  /* 0x000000000d06d211 */ /* 0x004fc800078810ff */
[----:B------:R-:W-:Y:S02]  /*fa50*/  @!P5 LEA.HI.X R7, R13, R4, R14, 0x2, P4 ;  /* 0x000000040d07d211 */ /* 0x000fe400020f140e */
[----:B------:R-:W-:Y:S02]  /*fa60*/  SHF.R.S32.HI R13, RZ, 0x1f, R246 ;  /* 0x0000001fff0d7819 */ /* 0x000fe400000114f6 */
[C---:B----4-:R-:W-:Y:S01]  /*fa70*/  @!P1 LEA R2, P3, R9.reuse, R0, 0x2 ;  /* 0x0000000009029211 */ /* 0x050fe200078610ff */
[----:B------:R2:W-:Y:S01]  /*fa80*/  @!P5 ST.E.64 [R6.64], R44 ;  /* 0x0000002c0600d985 */ /* 0x0005e2000c101b08 */
[----:B------:R-:W-:Y:S02]  /*fa90*/  ISETP.GE.AND P5, PT, R252, c[0x0][0x3c8], PT ;  /* 0x0000f200fc007a0c */ /* 0x000fe40003fa6270 */
[----:B------:R-:W-:Y:S02]  /*faa0*/  @!P1 LEA.HI.X R3, R9, R4, R11, 0x2, P3 ;  /* 0x0000000409039211 */ /* 0x000fe400018f140b */
[----:B------:R-:W-:-:S02]  /*fab0*/  IADD3 R11, R225, 0x60, RZ ;  /* 0x00000060e10b7810 */ /* 0x000fc40007ffe0ff */
[----:B------:R-:W-:Y:S01]  /*fac0*/  IADD3 R9, R225, 0x68, RZ ;  /* 0x00000068e1097810 */ /* 0x000fe20007ffe0ff */
[----:B------:R4:W-:Y:S01]  /*fad0*/  @!P1 ST.E.64 [R2.64], R48 ;  /* 0x0000003002009985 */ /* 0x0009e2000c101b08 */
[----:B------:R-:W-:Y:S02]  /*fae0*/  SHF.R.S32.HI R11, RZ, 0x1f, R11 ;  /* 0x0000001fff0b7819 */ /* 0x000fe4000001140b */
[----:B------:R-:W-:Y:S02]  /*faf0*/  ISETP.GE.AND P1, PT, R251, c[0x0][0x3c8], PT ;  /* 0x0000f200fb007a0c */ /* 0x000fe40003f26270 */
[----:B------:R-:W-:Y:S02]  /*fb00*/  SHF.R.S32.HI R9, RZ, 0x1f, R9 ;  /* 0x0000001fff097819 */ /* 0x000fe40000011409 */
[----:B------:R-:W-:Y:S02]  /*fb10*/  SHF.R.S32.HI R14, RZ, 0x1f, R244 ;  /* 0x0000001fff0e7819 */ /* 0x000fe400000114f4 */
[----:B--2---:R-:W-:-:S04]  /*fb20*/  @!P6 LEA R6, P4, R10, R0, 0x2 ;  /* 0x000000000a06e211 */ /* 0x004fc800078810ff */
[----:B------:R-:W-:Y:S02]  /*fb30*/  @!P6 LEA.HI.X R7, R10, R4, R11, 0x2, P4 ;  /* 0x000000040a07e211 */ /* 0x000fe400020f140b */
[----:B------:R-:W-:Y:S02]  /*fb40*/  ISETP.GE.AND P4, PT, R249, c[0x0][0x3c8], PT ;  /* 0x0000f200f9007a0c */ /* 0x000fe40003f86270 */
[----:B----4-:R-:W-:Y:S01]  /*fb50*/  @!P2 LEA R2, P3, R8, R0, 0x2 ;  /* 0x000000000802a211 */ /* 0x010fe200078610ff */
[----:B------:R2:W-:Y:S01]  /*fb60*/  @!P6 ST.E.64 [R6.64], R52 ;  /* 0x000000340600e985 */ /* 0x0005e2000c101b08 */
[----:B------:R-:W-:Y:S02]  /*fb70*/  ISETP.GE.AND P6, PT, R250, c[0x0][0x3c8], PT ;  /* 0x0000f200fa007a0c */ /* 0x000fe40003fc6270 */
[----:B------:R-:W-:Y:S02]  /*fb80*/  @!P2 LEA.HI.X R3, R8, R4, R9, 0x2, P3 ;  /* 0x000000040803a211 */ /* 0x000fe400018f1409 */
[----:B------:R-:W-:-:S02]  /*fb90*/  SHF.R.S32.HI R9, RZ, 0x1f, R252 ;  /* 0x0000001fff097819 */ /* 0x000fc400000114fc */
[----:B------:R-:W-:Y:S01]  /*fba0*/  SHF.R.S32.HI R8, RZ, 0x1f, R251 ;  /* 0x0000001fff087819 */ /* 0x000fe200000114fb */
[----:B------:R4:W-:Y:S01]  /*fbb0*/  @!P2 ST.E.64 [R2.64], R56 ;  /* 0x000000380200a985 */ /* 0x0009e2000c101b08 */
[----:B------:R-:W-:Y:S02]  /*fbc0*/  SHF.R.S32.HI R10, RZ, 0x1f, R250 ;  /* 0x0000001fff0a7819 */ /* 0x000fe400000114fa */
[----:B------:R-:W-:Y:S02]  /*fbd0*/  SHF.R.S32.HI R11, RZ, 0x1f, R249 ;  /* 0x0000001fff0b7819 */ /* 0x000fe400000114f9 */
[----:B--2---:R-:W-:-:S04]  /*fbe0*/  @!P5 LEA R6, P3, R252, R0, 0x2 ;  /* 0x00000000fc06d211 */ /* 0x004fc800078610ff */
[----:B------:R-:W-:Y:S02]  /*fbf0*/  @!P5 LEA.HI.X R7, R252, R4, R9, 0x2, P3 ;  /* 0x00000004fc07d211 */ /* 0x000fe400018f1409 */
[----:B------:R-:W-:Y:S02]  /*fc00*/  ISETP.GE.AND P3, PT, R248, c[0x0][0x3c8], PT ;  /* 0x0000f200f8007a0c */ /* 0x000fe40003f66270 */
[C---:B----4-:R-:W-:Y:S01]  /*fc10*/  @!P1 LEA R2, P2, R251.reuse, R0, 0x2 ;  /* 0x00000000fb029211 */ /* 0x050fe200078410ff */
[----:B------:R2:W-:Y:S03]  /*fc20*/  @!P5 ST.E.64 [R6.64], R60 ;  /* 0x0000003c0600d985 */ /* 0x0005e6000c101b08 */
[----:B------:R-:W-:Y:S02]  /*fc30*/  @!P1 LEA.HI.X R3, R251, R4, R8, 0x2, P2 ;  /* 0x00000004fb039211 */ /* 0x000fe400010f1408 */
[----:B------:R-:W-:-:S03]  /*fc40*/  @!P6 LEA R8, P2, R250, R0, 0x2 ;  /* 0x00000000fa08e211 */ /* 0x000fc600078410ff */
[----:B------:R4:W-:Y:S01]  /*fc50*/  @!P1 ST.E.64 [R2.64], R64 ;  /* 0x0000004002009985 */ /* 0x0009e2000c101b08 */
[----:B------:R-:W-:Y:S02]  /*fc60*/  ISETP.GE.AND P1, PT, R247, c[0x0][0x3c8], PT ;  /* 0x0000f200f7007a0c */ /* 0x000fe40003f26270 */
[----:B------:R-:W-:Y:S02]  /*fc70*/  @!P6 LEA.HI.X R9, R250, R4, R10, 0x2, P2 ;  /* 0x00000004fa09e211 */ /* 0x000fe400010f140a */
[----:B------:R-:W-:-:S03]  /*fc80*/  SHF.R.S32.HI R10, RZ, 0x1f, R248 ;  /* 0x0000001fff0a7819 */ /* 0x000fc600000114f8 */
[----:B------:R-:W-:Y:S01]  /*fc90*/  @!P6 ST.E.64 [R8.64], R120 ;  /* 0x000000780800e985 */ /* 0x000fe2000c101b08 */
[----:B------:R-:W-:Y:S02]  /*fca0*/  ISETP.GE.AND P6, PT, R246, c[0x0][0x3c8], PT ;  /* 0x0000f200f6007a0c */ /* 0x000fe40003fc6270 */
[----:B--2---:R-:W-:-:S04]  /*fcb0*/  @!P3 LEA R6, P2, R248, R0, 0x2 ;  /* 0x00000000f806b211 */ /* 0x004fc800078410ff */
[----:B------:R-:W-:Y:S02]  /*fcc0*/  @!P3 LEA.HI.X R7, R248, R4, R10, 0x2, P2 ;  /* 0x00000004f807b211 */ /* 0x000fe400010f140a */
[----:B------:R-:W-:Y:S02]  /*fcd0*/  SHF.R.S32.HI R10, RZ, 0x1f, R247 ;  /* 0x0000001fff0a7819 */ /* 0x000fe400000114f7 */
[----:B----4-:R-:W-:-:S04]  /*fce0*/  @!P4 LEA R2, P5, R249, R0, 0x2 ;  /* 0x00000000f902c211 */ /* 0x010fc800078a10ff */
[----:B------:R-:W-:Y:S02]  /*fcf0*/  @!P4 LEA.HI.X R3, R249, R4, R11, 0x2, P5 ;  /* 0x00000004f903c211 */ /* 0x000fe400028f140b */
[----:B------:R-:W-:-:S03]  /*fd00*/  ISETP.GE.AND P5, PT, R245, c[0x0][0x3c8], PT ;  /* 0x0000f200f5007a0c */ /* 0x000fc60003fa6270 */
        /* <DEDUP_REMOVED lines=20> */
.L_x_2731:
[----:B------:R-:W-:Y:S05]  /*fe50*/  BSYNC B0 ;  /* 0x0000000000007941 */ /* 0x000fea0003800000 */
.L_x_2730:
[----:B------:R-:W-:Y:S05]  /*fe60*/  BRA.DIV ~URZ, `(.L_x_2732) ;  /* 0x000046127f007947 */ /* 0x000fea000b800000 */
[----:B--2---:R2:W1:Y:S04]  /*fe70*/  SHFL.IDX PT, R4, R5, 0x1, 0x1c1f ;  /* 0x003c1f0005047f89 */ /* 0x00446800000e0000 */
[----:B----4-:R2:W4:Y:S02]  /*fe80*/  SHFL.IDX PT, R0, R12, 0x1, 0x1c1f ;  /* 0x003c1f000c007f89 */ /* 0x01052400000e0000 */
.L_x_2805:
[----:B------:R-:W-:Y:S05]  /*fe90*/  @P0 BRA `(.L_x_2727) ;  /* 0x000015c000000947 */ /* 0x000fea0003800000 */
[C---:B-12---:R-:W-:Y:S02]  /*fea0*/  IADD3 R5, R225.reuse, 0x8, RZ ;  /* 0x00000008e1057810 */ /* 0x046fe40007ffe0ff */
[----:B------:R-:W-:Y:S02]  /*feb0*/  IADD3 R13, R225, 0x10, RZ ;  /* 0x00000010e10d7810 */ /* 0x000fe40007ffe0ff */
[----:B------:R-:W-:Y:S02]  /*fec0*/  ISETP.GE.AND P3, PT, R5, c[0x0][0x3c8], PT ;  /* 0x0000f20005007a0c */ /* 0x000fe40003f66270 */
[----:B------:R-:W-:-:S02]  /*fed0*/  ISETP.GE.AND P4, PT, R225, c[0x0][0x3c8], PT ;  /* 0x0000f200e1007a0c */ /* 0x000fc40003f86270 */
[----:B------:R-:W-:Y:S02]  /*fee0*/  ISETP.GE.AND P2, PT, R13, c[0x0][0x3c8], PT ;  /* 0x0000f2000d007a0c */ /* 0x000fe40003f46270 */
[C---:B------:R-:W-:Y:S02]  /*fef0*/  IADD3 R8, R225.reuse, 0x8, RZ ;  /* 0x00000008e1087810 */ /* 0x040fe40007ffe0ff */
[----:B------:R-:W-:Y:S02]  /*ff00*/  IADD3 R14, R225, 0x18, RZ ;  /* 0x00000018e10e7810 */ /* 0x000fe40007ffe0ff */
[----:B------:R-:W-:Y:S02]  /*ff10*/  SHF.R.S32.HI R8, RZ, 0x1f, R8 ;  /* 0x0000001fff087819 */ /* 0x000fe40000011408 */
[----:B------:R-:W-:Y:S02]  /*ff20*/  ISETP.GE.AND P1, PT, R14, c[0x0][0x3c8], PT ;  /* 0x0000f2000e007a0c */ /* 0x000fe40003f26270 */
[----:B----4-:R-:W-:Y:S01]  /*ff30*/  @!P3 LEA R2, P5, R5, R0, 0x2 ;  /* 0x000000000502b211 */ /* 0x010fe200078a10ff */
[----:B------:R-:W-:Y:S01]  /*ff40*/  @!P4 IMAD.MOV.U32 R6, RZ, RZ, R0 ;  /* 0x000000ffff06c224 */ /* 0x000fe200078e0000 */
[C---:B------:R-:W-:Y:S01]  /*ff50*/  IADD3 R15, R225.reuse, 0x10, RZ ;  /* 0x00000010e10f7810 */ /* 0x040fe20007ffe0ff */
[----:B------:R-:W-:Y:S01]  /*ff60*/  @!P4 IMAD.MOV.U32 R7, RZ, RZ, R4 ;  /* 0x000000ffff07c224 */ /* 0x000fe200078e0004 */
[----:B---3--:R-:W-:-:S02]  /*ff70*/  IADD3 R12, R225, 0x20, RZ ;  /* 0x00000020e10c7810 */ /* 0x008fc40007ffe0ff */
[----:B------:R-:W-:Y:S01]  /*ff80*/  @!P3 LEA.HI.X R3, R5, R4, R8, 0x2, P5 ;  /* 0x000000040503b211 */ /* 0x000fe200028f1408 */
[----:B------:R-:W-:Y:S01]  /*ff90*/  @!P4 IMAD.WIDE R6, R225, 0x4, R6 ;  /* 0x00000004e106c825 */ /* 0x000fe200078e0206 */
[----:B------:R-:W-:Y:S02]  /*ffa0*/  @!P2 LEA R8, P6, R13, R0, 0x2 ;  /* 0x000000000d08a211 */ /* 0x000fe400078c10ff */
[----:B------:R-:W-:Y:S02]  /*ffb0*/  SHF.R.S32.HI R15, RZ, 0x1f, R15 ;  /* 0x0000001fff0f7819 */ /* 0x000fe4000001140f */
[----:B------:R-:W-:Y:S01]  /*ffc0*/  ISETP.GE.AND P0, PT, R12, c[0x0][0x3c8], PT ;  /* 0x0000f2000c007a0c */ /* 0x000fe20003f06270 */
[----:B------:R1:W-:Y:S01]  /*ffd0*/  @!P4 ST.E.64 [R6.64], R96 ;  /* 0x000000600600c985 */ /* 0x0003e2000c101b08 */
[----:B------:R-:W-:Y:S02]  /*ffe0*/  IADD3 R10, R225, 0x28, RZ ;  /* 0x00000028e10a7810 */ /* 0x000fe40007ffe0ff */
[----:B------:R-:W-:Y:S01]  /*fff0*/  @!P2 LEA.HI.X R9, R13, R4, R15, 0x2, P6 ;  /* 0x000000040d09a211 */ /* 0x000fe200030f140f */
[----:B------:R2:W-:Y:S01]  /*10000*/  @!P3 ST.E.64 [R2.64], R84 ;  /* 0x000000540200b985 */ /* 0x0005e2000c101b08 */
[----:B------:R-:W-:-:S02]  /*10010*/  IADD3 R15, R225, 0x18, RZ ;  /* 0x00000018e10f7810 */ /* 0x000fc40007ffe0ff */
[----:B------:R-:W-:Y:S01]  /*10020*/  ISETP.GE.AND P5, PT, R10, c[0x0][0x3c8], PT ;  /* 0x0000f2000a007a0c */ /* 0x000fe20003fa6270 */
[----:B------:R3:W-:Y:S01]  /*10030*/  @!P2 ST.E.64 [R8.64], R132 ;  /* 0x000000840800a985 */ /* 0x0007e2000c101b08 */
[----:B------:R-:W-:Y:S02]  /*10040*/  SHF.R.S32.HI R15, RZ, 0x1f, R15 ;  /* 0x0000001fff0f7819 */ /* 0x000fe4000001140f */
[C---:B------:R-:W-:Y:S02]  /*10050*/  IADD3 R11, R225.reuse, 0x30, RZ ;  /* 0x00000030e10b7810 */ /* 0x040fe40007ffe0ff */
[----:B------:R-:W-:Y:S02]  /*10060*/  IADD3 R13, R225, 0x20, RZ ;  /* 0x00000020e10d7810 */ /* 0x000fe40007ffe0ff */
[----:B------:R-:W-:Y:S02]  /*10070*/  ISETP.GE.AND P4, PT, R11, c[0x0][0x3c8], PT ;  /* 0x0000f2000b007a0c */ /* 0x000fe40003f86270 */
[----:B------:R-:W-:-:S02]  /*10080*/  IADD3 R5, R225, 0x38, RZ ;  /* 0x00000038e1057810 */ /* 0x000fc40007ffe0ff */
[----:B------:R-:W-:Y:S02]  /*10090*/  SHF.R.S32.HI R13, RZ, 0x1f, R13 ;  /* 0x0000001fff0d7819 */ /* 0x000fe4000001140d */
[----:B-1----:R-:W-:-:S04]  /*100a0*/  @!P1 LEA R6, P3, R14, R0, 0x2 ;  /* 0x000000000e069211 */ /* 0x002fc800078610ff */
[----:B------:R-:W-:Y:S02]  /*100b0*/  @!P1 LEA.HI.X R7, R14, R4, R15, 0x2, P3 ;  /* 0x000000040e079211 */ /* 0x000fe400018f140f */
[C---:B--2---:R-:W-:Y:S02]  /*100c0*/  @!P0 LEA R2, P6, R12.reuse, R0, 0x2 ;  /* 0x000000000c028211 */ /* 0x044fe400078c10ff */
[----:B------:R-:W-:Y:S01]  /*100d0*/  IADD3 R15, R225, 0x28, RZ ;  /* 0x00000028e10f7810 */ /* 0x000fe20007ffe0ff */
[----:B------:R1:W-:Y:S01]  /*100e0*/  @!P1 ST.E.64 [R6.64], R106 ;  /* 0x0000006a06009985 */ /* 0x0003e2000c101b08 */
[----:B------:R-:W-:Y:S02]  /*100f0*/  ISETP.GE.AND P3, PT, R5, c[0x0][0x3c8], PT ;  /* 0x0000f20005007a0c */ /* 0x000fe40003f66270 */
[----:B------:R-:W-:Y:S02]  /*10100*/  @!P0 LEA.HI.X R3, R12, R4, R13, 0x2, P6 ;  /* 0x000000040c038211 */ /* 0x000fe400030f140d */
[----:B---3--:R-:W-:-:S02]  /*10110*/  @!P5 LEA R8, P1, R10, R0, 0x2 ;  /* 0x000000000a08d211 */ /* 0x008fc400078210ff */
[----:B------:R-:W-:Y:S01]  /*10120*/  SHF.R.S32.HI R15, RZ, 0x1f, R15 ;  /* 0x0000001fff0f7819 */ /* 0x000fe2000001140f */
[----:B------:R2:W-:Y:S01]  /*10130*/  @!P0 ST.E.64 [R2.64], R88 ;  /* 0x0000005802008985 */ /* 0x0005e2000c101b08 */
[----:B------:R-:W-:Y:S02]  /*10140*/  IADD3 R13, R225, 0x40, RZ ;  /* 0x00000040e10d7810 */ /* 0x000fe40007ffe0ff */
[----:B------:R-:W-:Y:S02]  /*10150*/  @!P5 LEA.HI.X R9, R10, R4, R15, 0x2, P1 ;  /* 0x000000040a09d211 */ /* 0x000fe400008f140f */
[----:B------:R-:W-:Y:S02]  /*10160*/  ISETP.GE.AND P2, PT, R13, c[0x0][0x3c8], PT ;  /* 0x0000f2000d007a0c */ /* 0x000fe40003f46270 */
[C---:B------:R-:W-:Y:S01]  /*10170*/  IADD3 R15, R225.reuse, 0x30, RZ ;  /* 0x00000030e10f7810 */ /* 0x040fe20007ffe0ff */
[----:B------:R3:W-:Y:S01]  /*10180*/  @!P5 ST.E.64 [R8.64], R122 ;  /* 0x0000007a0800d985 */ /* 0x0007e2000c101b08 */
[----:B------:R-:W-:-:S02]  /*10190*/  IADD3 R10, R225, 0x38, RZ ;  /* 0x00000038e10a7810 */ /* 0x000fc40007ffe0ff */
[----:B------:R-:W-:Y:S02]  /*101a0*/  SHF.R.S32.HI R15, RZ, 0x1f, R15 ;  /* 0x0000001fff0f7819 */ /* 0x000fe4000001140f */
[C---:B------:R-:W-:Y:S02]  /*101b0*/  IADD3 R12, R225.reuse, 0x50, RZ ;  /* 0x00000050e10c7810 */ /* 0x040fe40007ffe0ff */
[----:B------:R-:W-:Y:S02]  /*101c0*/  SHF.R.S32.HI R10, RZ, 0x1f, R10 ;  /* 0x0000001fff0a7819 */ /* 0x000fe4000001140a */
[----:B------:R-:W-:Y:S02]  /*101d0*/  IADD3 R14, R225, 0x48, RZ ;  /* 0x00000048e10e7810 */ /* 0x000fe40007ffe0ff */
[----:B-1----:R-:W-:Y:S02]  /*101e0*/  @!P4 LEA R6, P0, R11, R0, 0x2 ;  /* 0x000000000b06c211 */ /* 0x002fe400078010ff */
[----:B------:R-:W-:-:S02]  /*101f0*/  ISETP.GE.AND P1, PT, R14, c[0x0][0x3c8], PT ;  /* 0x0000f2000e007a0c */ /* 0x000fc40003f26270 */
[----:B------:R-:W-:Y:S02]  /*10200*/  @!P4 LEA.HI.X R7, R11, R4, R15, 0x2, P0 ;  /* 0x000000040b07c211 */ /* 0x000fe400000f140f */
[----:B------:R-:W-:Y:S02]  /*10210*/  ISETP.GE.AND P0, PT, R12, c[0x0][0x3c8], PT ;  /* 0x0000f2000c007a0c */ /* 0x000fe40003f06270 */
[----:B--2---:R-:W-:Y:S01]  /*10220*/  @!P3 LEA R2, P6, R5, R0, 0x2 ;  /* 0x000000000502b211 */ /* 0x004fe200078c10ff */
[----:B------:R1:W-:Y:S01]  /*10230*/  @!P4 ST.E.64 [R6.64], R110 ;  /* 0x0000006e0600c985 */ /* 0x0003e2000c101b08 */
[----:B------:R-:W-:Y:S02]  /*10240*/  IADD3 R15, R225, 0x40, RZ ;  /* 0x00000040e10f7810 */ /* 0x000fe40007ffe0ff */
[----:B------:R-:W-:Y:S02]  /*10250*/  @!P3 LEA.HI.X R3, R5, R4, R10, 0x2, P6 ;  /* 0x000000040503b211 */ /* 0x000fe400030f140a */
[----:B------:R-:W-:-:S02]  /*10260*/  SHF.R.S32.HI R15, RZ, 0x1f, R15 ;  /* 0x0000001fff0f7819 */ /* 0x000fc4000001140f */
[----:B---3--:R-:W-:Y:S01]  /*10270*/  @!P2 LEA R8, P6, R13, R0, 0x2 ;  /* 0x000000000d08a211 */ /* 0x008fe200078c10ff */
        /* <DEDUP_REMOVED lines=8> */
[----:B------:R-:W-:Y:S02]  /*10300*/  IADD3 R15, R225, 0x48, RZ ;  /* 0x00000048e10f7810 */ /* 0x000fe40007ffe0ff */
[----:B------:R-:W-:Y:S02]  /*10310*/  ISETP.GE.AND P4, PT, R11, c[0x0][0x3c8], PT ;  /* 0x0000f2000b007a0c */ /* 0x000fe40003f86270 */
[----:B------:R-:W-:Y:S02]  /*10320*/  SHF.R.S32.HI R15, RZ, 0x1f, R15 ;  /* 0x0000001fff0f7819 */ /* 0x000fe4000001140f */
[----:B------:R-:W-:Y:S02]  /*10330*/  IADD3 R5, R225, 0x68, RZ ;  /* 0x00000068e1057810 */ /* 0x000fe40007ffe0ff */
[----:B-1----:R-:W-:-:S02]  /*10340*/  @!P1 LEA R6, P3, R14, R0, 0x2 ;  /* 0x000000000e069211 */ /* 0x002fc400078610ff */
[----:B------:R-:W-:Y:S02]  /*10350*/  ISETP.GE.AND P2, PT, R252, c[0x0][0x3c8], PT ;  /* 0x0000f200fc007a0c */ /* 0x000fe40003f46270 */
[----:B------:R-:W-:Y:S02]  /*10360*/  @!P1 LEA.HI.X R7, R14, R4, R15, 0x2, P3 ;  /* 0x000000040e079211 */ /* 0x000fe400018f140f */
[----:B------:R-:W-:Y:S02]  /*10370*/  ISETP.GE.AND P3, PT, R5, c[0x0][0x3c8], PT ;  /* 0x0000f20005007a0c */ /* 0x000fe40003f66270 */
[C---:B--2---:R-:W-:Y:S01]  /*10380*/  @!P0 LEA R2, P6, R12.reuse, R0, 0x2 ;  /* 0x000000000c028211 */ /* 0x044fe200078c10ff */
[----:B------:R1:W-:Y:S01]  /*10390*/  @!P1 ST.E.64 [R6.64], R114 ;  /* 0x0000007206009985 */ /* 0x0003e2000c101b08 */
[----:B------:R-:W-:Y:S02]  /*103a0*/  ISETP.GE.AND P1, PT, R251, c[0x0][0x3c8], PT ;  /* 0x0000f200fb007a0c */ /* 0x000fe40003f26270 */
[----:B------:R-:W-:-:S02]  /*103b0*/  @!P0 LEA.HI.X R3, R12, R4, R13, 0x2, P6 ;  /* 0x000000040c038211 */ /* 0x000fc400030f140d */
[C---:B------:R-:W-:Y:S02]  /*103c0*/  IADD3 R12, R225.reuse, 0x58, RZ ;  /* 0x00000058e10c7810 */ /* 0x040fe40007ffe0ff */
[C---:B---3--:R-:W-:Y:S01]  /*103d0*/  @!P5 LEA R8, P6, R10.reuse, R0, 0x2 ;  /* 0x000000000a08d211 */ /* 0x048fe200078c10ff */
[----:B------:R2:W-:Y:S01]  /*103e0*/  @!P0 ST.E.64 [R2.64], R46 ;  /* 0x0000002e02008985 */ /* 0x0005e2000c101b08 */
[----:B------:R-:W-:Y:S02]  /*103f0*/  SHF.R.S32.HI R12, RZ, 0x1f, R12 ;  /* 0x0000001fff0c7819 */ /* 0x000fe4000001140c */
[----:B------:R-:W-:Y:S02]  /*10400*/  SHF.R.S32.HI R13, RZ, 0x1f, R246 ;  /* 0x0000001fff0d7819 */ /* 0x000fe400000114f6 */
[----:B------:R-:W-:Y:S02]  /*10410*/  @!P5 LEA.HI.X R9, R10, R4, R12, 0x2, P6 ;  /* 0x000000040a09d211 */ /* 0x000fe400030f140c */
[----:B------:R-:W-:-:S02]  /*10420*/  IADD3 R12, R225, 0x60, RZ ;  /* 0x00000060e10c7810 */ /* 0x000fc40007ffe0ff */
[----:B------:R-:W-:Y:S01]  /*10430*/  IADD3 R10, R225, 0x68, RZ ;  /* 0x00000068e10a7810 */ /* 0x000fe20007ffe0ff */
[----:B------:R3:W-:Y:S01]  /*10440*/  @!P5 ST.E.64 [R8.64], R130 ;  /* 0x000000820800d985 */ /* 0x0007e2000c101b08 */
[----:B------:R-:W-:Y:S02]  /*10450*/  SHF.R.S32.HI R12, RZ, 0x1f, R12 ;  /* 0x0000001fff0c7819 */ /* 0x000fe4000001140c */
[----:B------:R-:W-:Y:S02]  /*10460*/  SHF.R.S32.HI R10, RZ, 0x1f, R10 ;  /* 0x0000001fff0a7819 */ /* 0x000fe4000001140a */
        /* <DEDUP_REMOVED lines=8> */
[----:B------:R-:W-:Y:S01]  /*104f0*/  SHF.R.S32.HI R10, RZ, 0x1f, R251 ;  /* 0x0000001fff0a7819 */ /* 0x000fe200000114fb */
[----:B------:R2:W-:Y:S01]  /*10500*/  @!P3 ST.E.64 [R2.64], R50 ;  /* 0x000000320200b985 */ /* 0x0005e2000c101b08 */
[C---:B---3--:R-:W-:Y:S02]  /*10510*/  @!P2 LEA R8, P5, R252.reuse, R0, 0x2 ;  /* 0x00000000fc08a211 */ /* 0x048fe400078a10ff */
[----:B------:R-:W-:Y:S02]  /*10520*/  SHF.R.S32.HI R5, RZ, 0x1f, R250 ;  /* 0x0000001fff057819 */ /* 0x000fe400000114fa */
[----:B------:R-:W-:Y:S02]  /*10530*/  @!P2 LEA.HI.X R9, R252, R4, R11, 0x2, P5 ;  /* 0x00000004fc09a211 */ /* 0x000fe400028f140b */
[----:B------:R-:W-:Y:S02]  /*10540*/  ISETP.GE.AND P5, PT, R248, c[0x0][0x3c8], PT ;  /* 0x0000f200f8007a0c */ /* 0x000fe40003fa6270 */
[----:B------:R-:W-:Y:S01]  /*10550*/  SHF.R.S32.HI R12, RZ, 0x1f, R245 ;  /* 0x0000001fff0c7819 */ /* 0x000fe200000114f5 */
[----:B------:R-:W-:Y:S01]  /*10560*/  @!P2 ST.E.64 [R8.64], R134 ;  /* 0x000000860800a985 */ /* 0x000fe2000c101b08 */
[----:B------:R-:W-:-:S02]  /*10570*/  ISETP.GE.AND P2, PT, R246, c[0x0][0x3c8], PT ;  /* 0x0000f200f6007a0c */ /* 0x000fc40003f46270 */
        /* <DEDUP_REMOVED lines=38> */
.L_x_2712:
        /* <DEDUP_REMOVED lines=19> */
.L_x_2733:
        /* <DEDUP_REMOVED lines=55> */
.L_x_2735:
[----:B------:R-:W-:Y:S05]  /*10c80*/  BSYNC B0 ;  /* 0x0000000000007941 */ /* 0x000fea0003800000 */
.L_x_2734:
        /* <DEDUP_REMOVED lines=34> */
.L_x_2806:
[----:B------:R-:W-:Y:S05]  /*10eb0*/  BRA.DIV ~URZ, `(.L_x_2737) ;  /* 0x000037027f007947 */ /* 0x000fea000b800000 */
[----:B------:R3:W4:Y:S02]  /*10ec0*/  SHFL.IDX PT, R0, R12, RZ, 0x181f ;  /* 0x00181fff0c007589 */ /* 0x00072400000e0000 */
.L_x_2807:
        /* <DEDUP_REMOVED lines=20> */
.L_x_2739:
[----:B------:R-:W-:Y:S05]  /*11010*/  BSYNC B0 ;  /* 0x0000000000007941 */ /* 0x000fea0003800000 */
.L_x_2738:
[----:B------:R-:W-:Y:S05]  /*11020*/  BRA.DIV ~URZ, `(.L_x_2740) ;  /* 0x000036027f007947 */ /* 0x000fea000b800000 */
[----:B--2---:R2:W1:Y:S04]  /*11030*/  SHFL.IDX PT, R8, R9, 0x1, 0x181f ;  /* 0x00381f0009087f89 */ /* 0x00446800000e0000 */
[----:B----4-:R2:W4:Y:S02]  /*11040*/  SHFL.IDX PT, R0, R12, 0x1, 0x181f ;  /* 0x00381f000c007f89 */ /* 0x01052400000e0000 */
.L_x_2808:
        /* <DEDUP_REMOVED lines=19> */
.L_x_2742:
[----:B------:R-:W-:Y:S05]  /*11180*/  BSYNC B0 ;  /* 0x0000000000007941 */ /* 0x000fea0003800000 */
.L_x_2741:
[----:B------:R-:W-:Y:S05]  /*11190*/  BRA.DIV ~URZ, `(.L_x_2743) ;  /* 0x000035627f007947 */ /* 0x000fea000b800000 */
[----:B-1----:R1:W2:Y:S02]  /*111a0*/  SHFL.IDX PT, R8, R9, 0x2, 0x181f ;  /* 0x00581f0009087f89 */ /* 0x0022a400000e0000 */
.L_x_2809:
[----:B------:R-:W-:Y:S05]  /*111b0*/  BRA.DIV ~URZ, `(.L_x_2744) ;  /* 0x000035b27f007947 */ /* 0x000fea000b800000 */
[----:B----4-:R4:W1:Y:S02]  /*111c0*/  SHFL.IDX PT, R0, R12, 0x2, 0x181f ;  /* 0x00581f000c007f89 */ /* 0x01086400000e0000 */
.L_x_2810:
        /* <DEDUP_REMOVED lines=19> */
.L_x_2746:
[----:B------:R-:W-:Y:S05]  /*11300*/  BSYNC B0 ;  /* 0x0000000000007941 */ /* 0x000fea0003800000 */
.L_x_2745:
[----:B------:R-:W-:Y:S05]  /*11310*/  BRA.DIV ~URZ, `(.L_x_2747) ;  /* 0x000034c27f007947 */ /* 0x000fea000b800000 */
[----:B--2---:R2:W3:Y:S04]  /*11320*/  SHFL.IDX PT, R8, R9, 0x3, 0x181f ;  /* 0x00781f0009087f89 */ /* 0x0044e800000e0000 */
[----:B-1----:R2:W1:Y:S02]  /*11330*/  SHFL.IDX PT, R0, R12, 0x3, 0x181f ;  /* 0x00781f000c007f89 */ /* 0x00246400000e0000 */
.L_x_2811:
        /* <DEDUP_REMOVED lines=18> */
.L_x_2727:
[----:B------:R-:W-:Y:S05]  /*11460*/  BSYNC B1 ;  /* 0x0000000000017941 */ /* 0x000fea0003800000 */
.L_x_2711:
[----:B------:R-:W-:-:S13]  /*11470*/  ISETP.NE.AND P0, PT, RZ, UR6, PT ;  /* 0x00000006ff007c0c */ /* 0x000fda000bf05270 */
[----:B------:R-:W-:Y:S01]  /*11480*/  @P0 WARPSYNC 0xffffffff ;  /* 0xffffffff00000948 */ /* 0x000fe20003800000 */
[----:B------:R-:W-:Y:S06]  /*11490*/  @P0 BAR.SYNC.DEFER_BLOCKING 0x5, 0x100 ;  /* 0x0144000000000b1d */ /* 0x000fec0000010000 */
[----:B------:R-:W4:Y:S04]  /*114a0*/  @P0 LDS.128 R228, [0x24100] ;  /* 0x02410000ffe40984 */ /* 0x000f280000000c00 */
[----:B------:R-:W-:Y:S06]  /*114b0*/  @P0 BAR.ARV 0x4, 0x100 ;  /* 0x0104000000000b1d */ /* 0x000fec0000002000 */
[----:B------:R-:W-:Y:S05]  /*114c0*/  @P0 BRA `(.L_x_2748) ;  /* 0x00000f7000000947 */ /* 0x000fea0003800000 */
[----:B-1--4-:R-:W1:Y:S01]  /*114d0*/  S2R R0, SR_TID.X ;  /* 0x0000000000007919 */ /* 0x012e620000002100 */
[----:B---3--:R-:W-:Y:S01]  /*114e0*/  IMAD.MOV.U32 R7, RZ, RZ, RZ ;  /* 0x000000ffff077224 */ /* 0x008fe200078e00ff */
[----:B-1----:R-:W-:-:S04]  /*114f0*/  LOP3.LUT R13, R0, 0x1f, RZ, 0xc0, !PT ;  /* 0x0000001f000d7812 */ /* 0x002fc800078ec0ff */
[----:B------:R-:W-:Y:S01]  /*11500*/  ISETP.NE.AND P5, PT, R13, 0x1f, PT ;  /* 0x0000001f0d00780c */ /* 0x000fe20003fa5270 */
[----:B------:R-:W-:Y:S10]  /*11510*/  BRA.DIV ~URZ, `(.L_x_2749) ;  /* 0x000033927f007947 */ /* 0x000ff4000b800000 */
[----:B--2---:R1:W2:Y:S02]  /*11520*/  SHFL.IDX PT, R9, R28, RZ, 0x1f ;  /* 0x00001fff1c097589 */ /* 0x0042a400000e0000 */
.L_x_2812:
[----:B------:R-:W-:Y:S05]  /*11530*/  BRA.DIV ~URZ, `(.L_x_2750) ;  /* 0x000033e27f007947 */ /* 0x000fea000b800000 */
[----:B------:R3:W4:Y:S02]  /*11540*/  SHFL.IDX PT, R8, R28, 0x1, 0x1f ;  /* 0x00201f001c087f89 */ /* 0x00072400000e0000 */
.L_x_2813:
        /* <DEDUP_REMOVED lines=18> */
.L_x_2814:
        /* <DEDUP_REMOVED lines=16> */
.L_x_2815:
[----:B---3--:R-:W-:Y:S01]  /*11770*/  IMAD R0, R0, c[0x0][0x538], RZ ;  /* 0x00014e0000007a24 */ /* 0x008fe200078e02ff */
[----:B------:R-:W-:Y:S04]  /*11780*/  BSSY B1, `(.L_x_2753) ;  /* 0x00000c6000017945 */ /* 0x000fe80003800000 */
[----:B----4-:R-:W-:-:S04]  /*11790*/  IADD3 R8, R0, R8, RZ ;  /* 0x0000000800087210 */ /* 0x010fc80007ffe0ff */
[----:B--2---:R-:W-:-:S13]  /*117a0*/  ISETP.GT.AND P6, PT, R8, R9, PT ;  /* 0x000000090800720c */ /* 0x004fda0003fc4270 */
[----:B------:R-:W-:Y:S05]  /*117b0*/  @P6 BRA `(.L_x_2754) ;  /* 0x0000024000006947 */ /* 0x000fea0003800000 */
.L_x_2758:
        /* <DEDUP_REMOVED lines=16> */
.L_x_2816:
        /* <DEDUP_REMOVED lines=16> */
.L_x_2817:
[----:B--2---:R-:W-:-:S05]  /*119c0*/  IMAD R0, R0, c[0x0][0x538], RZ ;  /* 0x00014e0000007a24 */ /* 0x004fca00078e02ff */
[----:B------:R-:W-:-:S04]  /*119d0*/  IADD3 R8, R0, R8, RZ ;  /* 0x0000000800087210 */ /* 0x000fc80007ffe0ff */
[----:B------:R-:W-:-:S13]  /*119e0*/  ISETP.GT.AND P6, PT, R8, R9, PT ;  /* 0x000000090800720c */ /* 0x000fda0003fc4270 */
[----:B-1----:R-:W-:Y:S05]  /*119f0*/  @!P6 BRA `(.L_x_2758) ;  /* 0xfffffdc00000e947 */ /* 0x002fea000383ffff */
.L_x_2754:
[----:B------:R-:W-:-:S05]  /*11a00*/  IADD3 R8, -R0, R8, RZ ;  /* 0x0000000800087210 */ /* 0x000fca0007ffe1ff */
[----:B------:R-:W-:-:S05]  /*11a10*/  IMAD R0, R4, c[0x0][0x538], R8 ;  /* 0x00014e0004007a24 */ /* 0x000fca00078e0208 */
[----:B------:R-:W-:Y:S01]  /*11a20*/  ISETP.GT.AND P0, PT, R0, R9, PT ;  /* 0x000000090000720c */ /* 0x000fe20003f04270 */
[----:B------:R-:W-:-:S12]  /*11a30*/  BRA.DIV ~URZ, `(.L_x_2759) ;  /* 0x000033427f007947 */ /* 0x000fd8000b800000 */
[----:B------:R-:W-:-:S04]  /*11a40*/  VOTE.ANY R5, PT, !P0 ;  /* 0x0000000000057806 */ /* 0x000fc800040e0100 */
.L_x_2818:
[----:B------:R-:W2:Y:S02]  /*11a50*/  POPC R0, R5 ;  /* 0x0000000500007309 */ /* 0x000ea40000000000 */
[----:B--2---:R-:W-:Y:S01]  /*11a60*/  IADD3 R231, R0, R231, RZ ;  /* 0x000000e700e77210 */ /* 0x004fe20007ffe0ff */
[----:B------:R-:W-:Y:S05]  /*11a70*/  BRA.DIV ~URZ, `(.L_x_2760) ;  /* 0x000033527f007947 */ /* 0x000fea000b800000 */
[----:B------:R2:W3:Y:S04]  /*11a80*/  SHFL.IDX PT, R11, R6, R0, 0x1f ;  /* 0x00001f00060b7589 */ /* 0x0004e800000e0000 */
[----:B------:R2:W4:Y:S02]  /*11a90*/  SHFL.IDX PT, R7, R7, R0, 0x1f ;  /* 0x00001f0007077589 */ /* 0x00052400000e0000 */
.L_x_2819:
[----:B------:R-:W-:Y:S01]  /*11aa0*/  ISETP.NE.AND P0, PT, R5, RZ, PT ;  /* 0x000000ff0500720c */ /* 0x000fe20003f05270 */
[----:B------:R-:W-:-:S12]  /*11ab0*/  BSSY B0, `(.L_x_2761) ;  /* 0x0000005000007945 */ /* 0x000fd80003800000 */
[----:B------:R-:W-:Y:S05]  /*11ac0*/  @!P0 BRA `(.L_x_2762) ;  /* 0x0000003000008947 */ /* 0x000fea0003800000 */
[----:B--2---:R-:W-:Y:S01]  /*11ad0*/  IADD3 R0, R0, -0x1, RZ ;  /* 0xffffffff00007810 */ /* 0x004fe20007ffe0ff */
[----:B------:R-:W-:Y:S05]  /*11ae0*/  BRA.DIV ~URZ, `(.L_x_2763) ;  /* 0x000033b27f007947 */ /* 0x000fea000b800000 */
[----:B------:R2:W1:Y:S02]  /*11af0*/  SHFL.IDX PT, R10, R4, R0, 0x1f ;  /* 0x00001f00040a7589 */ /* 0x00046400000e0000 */
.L_x_2762:
[----:B------:R-:W-:Y:S05]  /*11b00*/  BSYNC B0 ;  /* 0x0000000000007941 */ /* 0x000fea0003800000 */
.L_x_2761:
        /* <DEDUP_REMOVED lines=67> */
.L_x_2765:
        /* <DEDUP_REMOVED lines=66> */
.L_x_2766:
[----:B------:R-:W-:Y:S05]  /*12360*/  BSYNC B0 ;  /* 0x0000000000007941 */ /* 0x000fea0003800000 */
.L_x_2764:
[----:B------:R-:W-:-:S04]  /*12370*/  LOP3.LUT R0, RZ, R0, RZ, 0x33, !PT ;  /* 0x00000000ff007212 */ /* 0x000fc800078e33ff */
[----:B------:R-:W-:Y:S01]  /*12380*/  IADD3 R229, R0, R11, RZ ;  /* 0x0000000b00e57210 */ /* 0x000fe20007ffe0ff */
[----:B------:R-:W-:Y:S05]  /*12390*/  BRA `(.L_x_2767) ;  /* 0x0000004000007947 */ /* 0x000fea0003800000 */
.L_x_2755:
[----:B------:R-:W-:Y:S01]  /*123a0*/  IMAD.MOV.U32 R228, RZ, RZ, R9 ;  /* 0x000000ffffe47224 */ /* 0x000fe200078e0009 */
[----:B------:R-:W-:Y:S01]  /*123b0*/  MOV R230, RZ ;  /* 0x000000ff00e67202 */ /* 0x000fe20000000f00 */
[----:B------:R-:W-:Y:S01]  /*123c0*/  IMAD.MOV.U32 R229, RZ, RZ, RZ ;  /* 0x000000ffffe57224 */ /* 0x000fe200078e00ff */
[----:B------:R-:W-:Y:S02]  /*123d0*/  MOV R231, c[0x0][0x53c] ;  /* 0x00014f0000e77a02 */ /* 0x000fe40000000f00 */
.L_x_2767:
[----:B------:R-:W-:Y:S05]  /*123e0*/  BSYNC B1 ;  /* 0x0000000000017941 */ /* 0x000fea0003800000 */
.L_x_2753:
[----:B------:R-:W-:Y:S01]  /*123f0*/  WARPSYNC 0xffffffff ;  /* 0xffffffff00007948 */ /* 0x000fe20003800000 */
[----:B------:R-:W-:Y:S01]  /*12400*/  BAR.SYNC.DEFER_BLOCKING 0x4, 0x100 ;  /* 0x0104000000007b1d */ /* 0x000fe20000010000 */
[----:B------:R-:W-:-:S13]  /*12410*/  ISETP.NE.AND P0, PT, R13, RZ, PT ;  /* 0x000000ff0d00720c */ /* 0x000fda0003f05270 */
[----:B------:R2:W-:Y:S04]  /*12420*/  @!P0 STS.128 [0x24100], R228 ;  /* 0x024100e4ff008388 */ /* 0x0005e80000000c00 */
[----:B------:R-:W-:Y:S06]  /*12430*/  BAR.ARV 0x5, 0x100 ;  /* 0x0144000000007b1d */ /* 0x000fec0000002000 */
.L_x_2748:
[----:B----4-:R-:W-:-:S13]  /*12440*/  ISETP.GE.AND P0, PT, R231, c[0x0][0x53c], PT ;  /* 0x00014f00e7007a0c */ /* 0x010fda0003f06270 */
[----:B-123--:R-:W-:Y:S01]  /*12450*/  @P0 CALL.REL.NOINC `(.L_x_2768) ;  /* 0x0000001000000944 */ /* 0x00efe20003c00000 */
[----:B------:R-:W-:Y:S05]  /*12460*/  BRA `(.L_x_2769) ;  /* 0xfffef62000007947 */ /* 0x000fea000383ffff */
.L_x_2768:
[----:B------:R-:W-:Y:S05]  /*12470*/  EXIT ;  /* 0x000000000000794d */ /* 0x000fea0003800000 */
.L_x_2644:
[----:B------:R-:W-:Y:S01]  /*12480*/  IMAD.MOV.U32 R0, RZ, RZ, R5 ;  /* 0x000000ffff007224 */ /* 0x000fe200078e0005 */
[----:B------:R-:W-:Y:S02]  /*12490*/  MOV R2, 0x1 ;  /* 0x0000000100027802 */ /* 0x000fe40000000f00 */
[----:B------:R-:W-:Y:S02]  /*124a0*/  MOV R3, 0x124c0 ;  /* 0x000124c000037802 */ /* 0x000fe40000000f00 */
[----:B-1----:R-:W-:Y:S05]  /*124b0*/  CALL.REL.NOINC `($__internal_46_$__cuda_sm70_shflsync_up_p) ;  /* 0x00002af000007944 */ /* 0x002fea0003c00000 */
[----:B------:R-:W-:Y:S01]  /*124c0*/  MOV R0, R4 ;  /* 0x0000000400007202 */ /* 0x000fe20000000f00 */
[----:B------:R-:W-:Y:S05]  /*124d0*/  BRA `(.L_x_2770) ;  /* 0xfffedf6000007947 */ /* 0x000fea000383ffff */
.L_x_2645:
[----:B------:R-:W-:Y:S01]  /*124e0*/  IMAD.MOV.U32 R0, RZ, RZ, R5 ;  /* 0x000000ffff007224 */ /* 0x000fe200078e0005 */
[----:B------:R-:W-:Y:S02]  /*124f0*/  MOV R2, 0x2 ;  /* 0x0000000200027802 */ /* 0x000fe40000000f00 */
[----:B------:R-:W-:Y:S02]  /*12500*/  MOV R3, 0x12520 ;  /* 0x0001252000037802 */ /* 0x000fe40000000f00 */
[----:B-1----:R-:W-:Y:S05]  /*12510*/  CALL.REL.NOINC `($__internal_46_$__cuda_sm70_shflsync_up_p) ;  /* 0x00002a9000007944 */ /* 0x002fea0003c00000 */
[----:B------:R-:W-:Y:S01]  /*12520*/  SEL R0, R4, RZ, P4 ;  /* 0x000000ff04007207 */ /* 0x000fe20002000000 */
[----:B------:R-:W-:Y:S01]  /*12530*/  IMAD.MOV.U32 R2, RZ, RZ, 0x4 ;  /* 0x00000004ff027424 */ /* 0x000fe200078e00ff */
[----:B------:R-:W-:-:S03]  /*12540*/  MOV R3, 0x12570 ;  /* 0x0001257000037802 */ /* 0x000fc60000000f00 */
[----:B------:R-:W-:Y:S02]  /*12550*/  IMAD.IADD R0, R5, 0x1, R0 ;  /* 0x0000000105007824 */ /* 0x000fe400078e0200 */
[----:B------:R-:W-:Y:S05]  /*12560*/  CALL.REL.NOINC `($__internal_46_$__cuda_sm70_shflsync_up_p) ;  /* 0x00002a4000007944 */ /* 0x000fea0003c00000 */
        /* <DEDUP_REMOVED lines=12> */
[----:B------:R-:W-:Y:S02]  /*12630*/  MOV R29, 0x1f ;  /* 0x0000001f001d7802 */ /* 0x000fe40000000f00 */
[----:B------:R-:W-:Y:S01]  /*12640*/  MOV R3, 0x12680 ;  /* 0x0001268000037802 */ /* 0x000fe20000000f00 */
[----:B------:R-:W-:-:S04]  /*12650*/  IMAD.IADD R4, R0, 0x1, R4 ;  /* 0x0000000100047824 */ /* 0x000fc800078e0204 */
[----:B------:R-:W-:Y:S02]  /*12660*/  IMAD.MOV.U32 R30, RZ, RZ, R4 ;  /* 0x000000ffff1e7224 */ /* 0x000fe400078e0004 */
[----:B------:R-:W-:Y:S05]  /*12670*/  CALL.REL.NOINC `($__internal_45_$__cuda_sm70_shflsync_idx_p) ;  /* 0x000028d000007944 */ /* 0x000fea0003c00000 */
[----:B------:R-:W-:Y:S01]  /*12680*/  MOV R0, R29 ;  /* 0x0000001d00007202 */ /* 0x000fe20000000f00 */
[----:B------:R-:W-:Y:S05]  /*12690*/  BRA `(.L_x_2771) ;  /* 0xfffedea000007947 */ /* 0x000fea000383ffff */
.L_x_2647:
[----:B------:R-:W-:Y:S02]  /*126a0*/  SEL R0, RZ, 0x1, P0 ;  /* 0x00000001ff007807 */ /* 0x000fe40000000000 */
[----:B------:R-:W-:Y:S02]  /*126b0*/  MOV R2, 0x126d0 ;  /* 0x000126d000027802 */ /* 0x000fe40000000f00 */
[----:B-1----:R-:W-:Y:S05]  /*126c0*/  CALL.REL.NOINC `($__internal_47_$__cuda_sm70_votesync_ballot) ;  /* 0x0000295000007944 */ /* 0x002fea0003c00000 */
[----:B------:R-:W-:Y:S01]  /*126d0*/  MOV R6, R0 ;  /* 0x0000000000067202 */ /* 0x000fe20000000f00 */
[----:B------:R-:W-:Y:S05]  /*126e0*/  BRA `(.L_x_2772) ;  /* 0xfffedee000007947 */ /* 0x000fea000383ffff */
.L_x_2648:
[----:B------:R-:W-:Y:S01]  /*126f0*/  IMAD.MOV.U32 R30, RZ, RZ, R9 ;  /* 0x000000ffff1e7224 */ /* 0x000fe200078e0009 */
[----:B------:R-:W-:Y:S01]  /*12700*/  MOV R2, R0 ;  /* 0x0000000000027202 */ /* 0x000fe20000000f00 */
[----:B------:R-:W-:Y:S01]  /*12710*/  IMAD.MOV.U32 R29, RZ, RZ, 0x1f ;  /* 0x0000001fff1d7424 */ /* 0x000fe200078e00ff */
[----:B------:R-:W-:Y:S02]  /*12720*/  MOV R3, 0x12740 ;  /* 0x0001274000037802 */ /* 0x000fe40000000f00 */
[----:B------:R-:W-:Y:S05]  /*12730*/  CALL.REL.NOINC `($__internal_45_$__cuda_sm70_shflsync_idx_p) ;  /* 0x0000281000007944 */ /* 0x000fea0003c00000 */
[----:B------:R-:W-:Y:S01]  /*12740*/  IMAD.MOV.U32 R229, RZ, RZ, R29 ;  /* 0x000000ffffe57224 */ /* 0x000fe200078e001d */
[----:B------:R-:W-:Y:S01]  /*12750*/  MOV R30, R8 ;  /* 0x00000008001e7202 */ /* 0x000fe20000000f00 */
[----:B------:R-:W-:Y:S01]  /*12760*/  IMAD.MOV.U32 R5, RZ, RZ, RZ ;  /* 0x000000ffff057224 */ /* 0x000fe200078e00ff */
[----:B------:R-:W-:Y:S01]  /*12770*/  MOV R2, R0 ;  /* 0x0000000000027202 */ /* 0x000fe20000000f00 */
[----:B------:R-:W-:Y:S01]  /*12780*/  IMAD.MOV.U32 R29, RZ, RZ, 0x1f ;  /* 0x0000001fff1d7424 */ /* 0x000fe200078e00ff */
[----:B------:R-:W-:-:S02]  /*12790*/  MOV R3, 0x127b0 ;  /* 0x000127b000037802 */ /* 0x000fc40000000f00 */
[----:B------:R-:W-:Y:S05]  /*127a0*/  CALL.REL.NOINC `($__internal_45_$__cuda_sm70_shflsync_idx_p) ;  /* 0x000027a000007944 */ /* 0x000fea0003c00000 */
[----:B------:R-:W-:Y:S01]  /*127b0*/  MOV R9, R29 ;  /* 0x0000001d00097202 */ /* 0x000fe20000000f00 */
[----:B------:R-:W-:Y:S05]  /*127c0*/  BRA `(.L_x_2773) ;  /* 0xfffede6000007947 */ /* 0x000fea000383ffff */
.L_x_2651:
[----:B------:R-:W-:Y:S01]  /*127d0*/  IMAD.MOV.U32 R30, RZ, RZ, R4 ;  /* 0x000000ffff1e7224 */ /* 0x000fe200078e0004 */
[----:B------:R-:W-:-:S02]  /*127e0*/  MOV R29, 0x1f ;  /* 0x0000001f001d7802 */ /* 0x000fc40000000f00 */
[----:B------:R-:W-:Y:S02]  /*127f0*/  MOV R3, 0x12810 ;  /* 0x0001281000037802 */ /* 0x000fe40000000f00 */
[----:B-123--:R-:W-:Y:S05]  /*12800*/  CALL.REL.NOINC `($__internal_45_$__cuda_sm70_shflsync_idx_p) ;  /* 0x0000274000007944 */ /* 0x00efea0003c00000 */
[----:B------:R-:W-:Y:S01]  /*12810*/  MOV R5, R29 ;  /* 0x0000001d00057202 */ /* 0x000fe20000000f00 */
[----:B------:R-:W-:Y:S05]  /*12820*/  BRA `(.L_x_2650) ;  /* 0xfffede6000007947 */ /* 0x000fea000383ffff */
.L_x_2662:
[----:B------:R-:W-:Y:S01]  /*12830*/  IMAD.MOV.U32 R30, RZ, RZ, R9 ;  /* 0x000000ffff1e7224 */ /* 0x000fe200078e0009 */
[----:B------:R-:W-:Y:S01]  /*12840*/  MOV R2, RZ ;  /* 0x000000ff00027202 */ /* 0x000fe20000000f00 */
[----:B------:R-:W-:Y:S01]  /*12850*/  IMAD.MOV.U32 R29, RZ, RZ, 0x181f ;  /* 0x0000181fff1d7424 */ /* 0x000fe200078e00ff */
[----:B------:R-:W-:Y:S02]  /*12860*/  MOV R3, 0x12880 ;  /* 0x0001288000037802 */ /* 0x000fe40000000f00 */
[----:B-----5:R-:W-:Y:S05]  /*12870*/  CALL.REL.NOINC `($__internal_45_$__cuda_sm70_shflsync_idx_p) ;  /* 0x000026d000007944 */ /* 0x020fea0003c00000 */
[----:B------:R-:W-:Y:S01]  /*12880*/  MOV R8, R29 ;  /* 0x0000001d00087202 */ /* 0x000fe20000000f00 */
[----:B------:R-:W-:Y:S05]  /*12890*/  BRA `(.L_x_2774) ;  /* 0xfffefeb000007947 */ /* 0x000fea000383ffff */
.L_x_2663:
[----:B------:R-:W-:Y:S01]  /*128a0*/  IMAD.MOV.U32 R30, RZ, RZ, R12 ;  /* 0x000000ffff1e7224 */ /* 0x000fe200078e000c */
[----:B------:R-:W-:Y:S01]  /*128b0*/  MOV R2, RZ ;  /* 0x000000ff00027202 */ /* 0x000fe20000000f00 */
[----:B------:R-:W-:Y:S01]  /*128c0*/  IMAD.MOV.U32 R29, RZ, RZ, 0x181f ;  /* 0x0000181fff1d7424 */ /* 0x000fe200078e00ff */
[----:B------:R-:W-:Y:S02]  /*128d0*/  MOV R3, 0x128f0 ;  /* 0x000128f000037802 */ /* 0x000fe40000000f00 */
[----:B-12--5:R-:W-:Y:S05]  /*128e0*/  CALL.REL.NOINC `($__internal_45_$__cuda_sm70_shflsync_idx_p) ;  /* 0x0000266000007944 */ /* 0x026fea0003c00000 */
[----:B------:R-:W-:Y:S01]  /*128f0*/  MOV R0, R29 ;  /* 0x0000001d00007202 */ /* 0x000fe20000000f00 */
[----:B------:R-:W-:Y:S05]  /*12900*/  BRA `(.L_x_2775) ;  /* 0xfffefe6000007947 */ /* 0x000fea000383ffff */
.L_x_2666:
[----:B------:R-:W-:Y:S01]  /*12910*/  IMAD.MOV.U32 R30, RZ, RZ, R9 ;  /* 0x000000ffff1e7224 */ /* 0x000fe200078e0009 */
[----:B--2---:R-:W-:Y:S01]  /*12920*/  MOV R2, 0x1 ;  /* 0x0000000100027802 */ /* 0x004fe20000000f00 */
[----:B------:R-:W-:Y:S01]  /*12930*/  IMAD.MOV.U32 R29, RZ, RZ, 0x181f ;  /* 0x0000181fff1d7424 */ /* 0x000fe200078e00ff */
[----:B------:R-:W-:-:S02]  /*12940*/  MOV R3, 0x12960 ;  /* 0x0001296000037802 */ /* 0x000fc40000000f00 */
[----:B-1-345:R-:W-:Y:S05]  /*12950*/  CALL.REL.NOINC `($__internal_45_$__cuda_sm70_shflsync_idx_p) ;  /* 0x000025f000007944 */ /* 0x03afea0003c00000 */
[----:B------:R-:W-:Y:S01]  /*12960*/  IMAD.MOV.U32 R8, RZ, RZ, R29 ;  /* 0x000000ffff087224 */ /* 0x000fe200078e001d */
[----:B------:R-:W-:Y:S01]  /*12970*/  MOV R2, 0x1 ;  /* 0x0000000100027802 */ /* 0x000fe20000000f00 */
[----:B------:R-:W-:Y:S01]  /*12980*/  IMAD.MOV.U32 R30, RZ, RZ, R12 ;  /* 0x000000ffff1e7224 */ /* 0x000fe200078e000c */
[----:B------:R-:W-:-:S02]  /*12990*/  MOV R29, 0x181f ;  /* 0x0000181f001d7802 */ /* 0x000fc40000000f00 */
[----:B------:R-:W-:Y:S02]  /*129a0*/  MOV R3, 0x129c0 ;  /* 0x000129c000037802 */ /* 0x000fe40000000f00 */
[----:B------:R-:W-:Y:S05]  /*129b0*/  CALL.REL.NOINC `($__internal_45_$__cuda_sm70_shflsync_idx_p) ;  /* 0x0000259000007944 */ /* 0x000fea0003c00000 */
[----:B------:R-:W-:Y:S01]  /*129c0*/  MOV R0, R29 ;  /* 0x0000001d00007202 */ /* 0x000fe20000000f00 */
[----:B------:R-:W-:Y:S05]  /*129d0*/  BRA `(.L_x_2776) ;  /* 0xfffeff1000007947 */ /* 0x000fea000383ffff */
.L_x_2669:
[----:B------:R-:W-:Y:S01]  /*129e0*/  IMAD.MOV.U32 R30, RZ, RZ, R9 ;  /* 0x000000ffff1e7224 */ /* 0x000fe200078e0009 */
[----:B-1----:R-:W-:Y:S01]  /*129f0*/  MOV R2, 0x2 ;  /* 0x0000000200027802 */ /* 0x002fe20000000f00 */
[----:B------:R-:W-:Y:S01]  /*12a00*/  IMAD.MOV.U32 R29, RZ, RZ, 0x181f ;  /* 0x0000181fff1d7424 */ /* 0x000fe200078e00ff */
[----:B------:R-:W-:Y:S02]  /*12a10*/  MOV R3, 0x12a30 ;  /* 0x00012a3000037802 */ /* 0x000fe40000000f00 */
[----:B--2345:R-:W-:Y:S05]  /*12a20*/  CALL.REL.NOINC `($__internal_45_$__cuda_sm70_shflsync_idx_p) ;  /* 0x0000252000007944 */ /* 0x03cfea0003c00000 */
[----:B------:R-:W-:Y:S01]  /*12a30*/  MOV R8, R29 ;  /* 0x0000001d00087202 */ /* 0x000fe20000000f00 */
[----:B------:R-:W-:Y:S05]  /*12a40*/  BRA `(.L_x_2777) ;  /* 0xffff000000007947 */ /* 0x000fea000383ffff */
.L_x_2670:
[----:B------:R-:W-:Y:S01]  /*12a50*/  IMAD.MOV.U32 R30, RZ, RZ, R12 ;  /* 0x000000ffff1e7224 */ /* 0x000fe200078e000c */
[----:B------:R-:W-:Y:S01]  /*12a60*/  MOV R2, 0x2 ;  /* 0x0000000200027802 */ /* 0x000fe20000000f00 */
[----:B------:R-:W-:Y:S01]  /*12a70*/  IMAD.MOV.U32 R29, RZ, RZ, 0x181f ;  /* 0x0000181fff1d7424 */ /* 0x000fe200078e00ff */
[----:B------:R-:W-:Y:S02]  /*12a80*/  MOV R3, 0x12aa0 ;  /* 0x00012aa000037802 */ /* 0x000fe40000000f00 */
[----:B-12345:R-:W-:Y:S05]  /*12a90*/  CALL.REL.NOINC `($__internal_45_$__cuda_sm70_shflsync_idx_p) ;  /* 0x000024b000007944 */ /* 0x03efea0003c00000 */
[----:B------:R-:W-:Y:S01]  /*12aa0*/  MOV R0, R29 ;  /* 0x0000001d00007202 */ /* 0x000fe20000000f00 */
[----:B------:R-:W-:Y:S05]  /*12ab0*/  BRA `(.L_x_2778) ;  /* 0xfffeffb000007947 */ /* 0x000fea000383ffff */
.L_x_2673:
[----:B------:R-:W-:Y:S01]  /*12ac0*/  IMAD.MOV.U32 R30, RZ, RZ, R9 ;  /* 0x000000ffff1e7224 */ /* 0x000fe200078e0009 */
[----:B-1----:R-:W-:Y:S01]  /*12ad0*/  MOV R2, 0x3 ;  /* 0x0000000300027802 */ /* 0x002fe20000000f00 */
[----:B------:R-:W-:Y:S01]  /*12ae0*/  IMAD.MOV.U32 R29, RZ, RZ, 0x181f ;  /* 0x0000181fff1d7424 */ /* 0x000fe200078e00ff */
[----:B------:R-:W-:-:S02]  /*12af0*/  MOV R3, 0x12b10 ;  /* 0x00012b1000037802 */ /* 0x000fc40000000f00 */
[----:B--2345:R-:W-:Y:S05]  /*12b00*/  CALL.REL.NOINC `($__internal_45_$__cuda_sm70_shflsync_idx_p) ;  /* 0x0000244000007944 */ /* 0x03cfea0003c00000 */
        /* <DEDUP_REMOVED lines=8> */
.L_x_2676:
[----:B------:R-:W-:Y:S01]  /*12b90*/  IMAD.MOV.U32 R30, RZ, RZ, R9 ;  /* 0x000000ffff1e7224 */ /* 0x000fe200078e0009 */
[----:B------:R-:W-:Y:S01]  /*12ba0*/  MOV R2, RZ ;  /* 0x000000ff00027202 */ /* 0x000fe20000000f00 */
[----:B------:R-:W-:Y:S01]  /*12bb0*/  IMAD.MOV.U32 R29, RZ, RZ, 0x181f ;  /* 0x0000181fff1d7424 */ /* 0x000fe200078e00ff */
[----:B------:R-:W-:Y:S02]  /*12bc0*/  MOV R3, 0x12be0 ;  /* 0x00012be000037802 */ /* 0x000fe40000000f00 */
[----:B------:R-:W-:Y:S05]  /*12bd0*/  CALL.REL.NOINC `($__internal_45_$__cuda_sm70_shflsync_idx_p) ;  /* 0x0000237000007944 */ /* 0x000fea0003c00000 */
[----:B------:R-:W-:Y:S01]  /*12be0*/  MOV R8, R29 ;  /* 0x0000001d00087202 */ /* 0x000fe20000000f00 */
[----:B------:R-:W-:Y:S05]  /*12bf0*/  BRA `(.L_x_2780) ;  /* 0xffff0ab000007947 */ /* 0x000fea000383ffff */
.L_x_2677:
[----:B------:R-:W-:Y:S01]  /*12c00*/  IMAD.MOV.U32 R30, RZ, RZ, R12 ;  /* 0x000000ffff1e7224 */ /* 0x000fe200078e000c */
[----:B------:R-:W-:Y:S01]  /*12c10*/  MOV R2, RZ ;  /* 0x000000ff00027202 */ /* 0x000fe20000000f00 */
[----:B------:R-:W-:Y:S01]  /*12c20*/  IMAD.MOV.U32 R29, RZ, RZ, 0x181f ;  /* 0x0000181fff1d7424 */ /* 0x000fe200078e00ff */
[----:B------:R-:W-:Y:S02]  /*12c30*/  MOV R3, 0x12c50 ;  /* 0x00012c5000037802 */ /* 0x000fe40000000f00 */
[----:B-12---:R-:W-:Y:S05]  /*12c40*/  CALL.REL.NOINC `($__internal_45_$__cuda_sm70_shflsync_idx_p) ;  /* 0x0000230000007944 */ /* 0x006fea0003c00000 */
[C---:B------:R-:W-:Y:S01]  /*12c50*/  IADD3 R6, P6, R29.reuse, R17, RZ ;  /* 0x000000111d067210 */ /* 0x040fe20007fde0ff */
[----:B------:R-:W-:Y:S01]  /*12c60*/  IMAD.MOV.U32 R30, RZ, RZ, R9 ;  /* 0x000000ffff1e7224 */ /* 0x000fe200078e0009 */
[----:B------:R-:W-:-:S02]  /*12c70*/  IADD3 R4, P5, R29, R18, RZ ;  /* 0x000000121d047210 */ /* 0x000fc40007fbe0ff */
[----:B------:R-:W-:Y:S01]  /*12c80*/  IADD3 R2, P0, R29, R19, RZ ;  /* 0x000000131d027210 */ /* 0x000fe20007f1e0ff */
[C---:B------:R-:W-:Y:S01]  /*12c90*/  IMAD.X R7, R8.reuse, 0x1, R14, P6 ;  /* 0x0000000108077824 */ /* 0x040fe200030e060e */
[----:B------:R-:W-:Y:S01]  /*12ca0*/  ISETP.GE.AND P6, PT, R193, c[0x0][0x1d4], PT ;  /* 0x00007500c1007a0c */ /* 0x000fe20003fc6270 */
[C---:B------:R-:W-:Y:S01]  /*12cb0*/  IMAD.X R5, R8.reuse, 0x1, R16, P5 ;  /* 0x0000000108057824 */ /* 0x040fe200028e0610 */
        /* <DEDUP_REMOVED lines=15> */
[----:B-1----:R-:W-:Y:S05]  /*12db0*/  CALL.REL.NOINC `($__internal_45_$__cuda_sm70_shflsync_idx_p) ;  /* 0x0000219000007944 */ /* 0x002fea0003c00000 */
        /* <DEDUP_REMOVED lines=8> */
.L_x_2680:
[----:B------:R-:W-:Y:S01]  /*12e40*/  IMAD.MOV.U32 R30, RZ, RZ, R13 ;  /* 0x000000ffff1e7224 */ /* 0x000fe200078e000d */
[----:B------:R-:W-:Y:S01]  /*12e50*/  MOV R2, RZ ;  /* 0x000000ff00027202 */ /* 0x000fe20000000f00 */
[----:B------:R-:W-:Y:S01]  /*12e60*/  IMAD.MOV.U32 R29, RZ, RZ, 0x181f ;  /* 0x0000181fff1d7424 */ /* 0x000fe200078e00ff */
[----:B------:R-:W-:Y:S02]  /*12e70*/  MOV R3, 0x12e90 ;  /* 0x00012e9000037802 */ /* 0x000fe40000000f00 */
[----:B-1234-:R-:W-:Y:S05]  /*12e80*/  CALL.REL.NOINC `($__internal_45_$__cuda_sm70_shflsync_idx_p) ;  /* 0x000020c000007944 */ /* 0x01efea0003c00000 */
[----:B------:R-:W-:Y:S01]  /*12e90*/  MOV R12, R29 ;  /* 0x0000001d000c7202 */ /* 0x000fe20000000f00 */
[----:B------:R-:W-:Y:S05]  /*12ea0*/  BRA `(.L_x_2782) ;  /* 0xffff0d7000007947 */ /* 0x000fea000383ffff */
.L_x_2681:
[----:B------:R-:W-:Y:S01]  /*12eb0*/  IMAD.MOV.U32 R30, RZ, RZ, R20 ;  /* 0x000000ffff1e7224 */ /* 0x000fe200078e0014 */
[----:B------:R-:W-:Y:S01]  /*12ec0*/  MOV R2, RZ ;  /* 0x000000ff00027202 */ /* 0x000fe20000000f00 */
[----:B------:R-:W-:Y:S01]  /*12ed0*/  IMAD.MOV.U32 R29, RZ, RZ, 0x181f ;  /* 0x0000181fff1d7424 */ /* 0x000fe200078e00ff */
[----:B------:R-:W-:Y:S02]  /*12ee0*/  MOV R3, 0x12f00 ;  /* 0x00012f0000037802 */ /* 0x000fe40000000f00 */
[----:B-1234-:R-:W-:Y:S05]  /*12ef0*/  CALL.REL.NOINC `($__internal_45_$__cuda_sm70_shflsync_idx_p) ;  /* 0x0000205000007944 */ /* 0x01efea0003c00000 */
[C---:B------:R-:W-:Y:S01]  /*12f00*/  IADD3 R16, P0, R29.reuse, R24, RZ ;  /* 0x000000181d107210 */ /* 0x040fe20007f1e0ff */
[----:B------:R-:W-:Y:S01]  /*12f10*/  IMAD.MOV.U32 R30, RZ, RZ, R13 ;  /* 0x000000ffff1e7224 */ /* 0x000fe200078e000d */
[----:B------:R-:W-:-:S02]  /*12f20*/  IADD3 R14, P1, R29, R25, RZ ;  /* 0x000000191d0e7210 */ /* 0x000fc40007f3e0ff */
[----:B------:R-:W-:Y:S01]  /*12f30*/  ISETP.GE.AND P6, PT, R193, c[0x0][0x1d4], PT ;  /* 0x00007500c1007a0c */ /* 0x000fe20003fc6270 */
[C---:B------:R-:W-:Y:S01]  /*12f40*/  IMAD.X R17, R12.reuse, 0x1, R21, P0 ;  /* 0x000000010c117824 */ /* 0x040fe200000e0615 */
        /* <DEDUP_REMOVED lines=26> */
.L_x_2684:
[----:B------:R-:W-:Y:S01]  /*130f0*/  IMAD.MOV.U32 R30, RZ, RZ, R5 ;  /* 0x000000ffff1e7224 */ /* 0x000fe200078e0005 */
[----:B------:R-:W-:Y:S01]  /*13100*/  MOV R2, RZ ;  /* 0x000000ff00027202 */ /* 0x000fe20000000f00 */
[----:B------:R-:W-:Y:S01]  /*13110*/  IMAD.MOV.U32 R29, RZ, RZ, 0x181f ;  /* 0x0000181fff1d7424 */ /* 0x000fe200078e00ff */
[----:B------:R-:W-:Y:S02]  /*13120*/  MOV R3, 0x13140 ;  /* 0x0001314000037802 */ /* 0x000fe40000000f00 */
[----:B------:R-:W-:Y:S05]  /*13130*/  CALL.REL.NOINC `($__internal_45_$__cuda_sm70_shflsync_idx_p) ;  /* 0x00001e1000007944 */ /* 0x000fea0003c00000 */
[----:B------:R-:W-:Y:S01]  /*13140*/  MOV R4, R29 ;  /* 0x0000001d00047202 */ /* 0x000fe20000000f00 */
[----:B------:R-:W-:Y:S05]  /*13150*/  BRA `(.L_x_2784) ;  /* 0xffff35b000007947 */ /* 0x000fea000383ffff */
.L_x_2685:
[----:B------:R-:W-:Y:S01]  /*13160*/  IMAD.MOV.U32 R30, RZ, RZ, R12 ;  /* 0x000000ffff1e7224 */ /* 0x000fe200078e000c */
[----:B------:R-:W-:Y:S01]  /*13170*/  MOV R2, RZ ;  /* 0x000000ff00027202 */ /* 0x000fe20000000f00 */
[----:B------:R-:W-:Y:S01]  /*13180*/  IMAD.MOV.U32 R29, RZ, RZ, 0x181f ;  /* 0x0000181fff1d7424 */ /* 0x000fe200078e00ff */
[----:B------:R-:W-:Y:S02]  /*13190*/  MOV R3, 0x131b0 ;  /* 0x000131b000037802 */ /* 0x000fe40000000f00 */
[----:B-12---:R-:W-:Y:S05]  /*131a0*/  CALL.REL.NOINC `($__internal_45_$__cuda_sm70_shflsync_idx_p) ;  /* 0x00001da000007944 */ /* 0x006fea0003c00000 */
        /* <DEDUP_REMOVED lines=22> */
[----:B-1----:R-:W-:Y:S05]  /*13310*/  CALL.REL.NOINC `($__internal_45_$__cuda_sm70_shflsync_idx_p) ;  /* 0x00001c3000007944 */ /* 0x002fea0003c00000 */
[----:B------:R-:W-:Y:S01]  /*13320*/  IMAD.MOV.U32 R4, RZ, RZ, R29 ;  /* 0x000000ffff047224 */ /* 0x000fe200078e001d */
[----:B------:R-:W-:Y:S01]  /*13330*/  MOV R2, 0x1 ;  /* 0x0000000100027802 */ /* 0x000fe20000000f00 */
[----:B------:R-:W-:Y:S01]  /*13340*/  IMAD.MOV.U32 R30, RZ, RZ, R12 ;  /* 0x000000ffff1e7224 */ /* 0x000fe200078e000c */
[----:B------:R-:W-:Y:S02]  /*13350*/  MOV R29, 0x181f ;  /* 0x0000181f001d7802 */ /* 0x000fe40000000f00 */
[----:B------:R-:W-:Y:S02]  /*13360*/  MOV R3, 0x13380 ;  /* 0x0001338000037802 */ /* 0x000fe40000000f00 */
[----:B------:R-:W-:Y:S05]  /*13370*/  CALL.REL.NOINC `($__internal_45_$__cuda_sm70_shflsync_idx_p) ;  /* 0x00001bd000007944 */ /* 0x000fea0003c00000 */
[----:B------:R-:W-:Y:S01]  /*13380*/  MOV R0, R29 ;  /* 0x0000001d00007202 */ /* 0x000fe20000000f00 */
[----:B------:R-:W-:Y:S05]  /*13390*/  BRA `(.L_x_2785) ;  /* 0xffff34c000007947 */ /* 0x000fea000383ffff */
.L_x_2689:
[----:B------:R-:W-:Y:S01]  /*133a0*/  MOV R2, RZ ;  /* 0x000000ff00027202 */ /* 0x000fe20000000f00 */
[----:B------:R-:W-:Y:S01]  /*133b0*/  IMAD.MOV.U32 R30, RZ, RZ, R12 ;  /* 0x000000ffff1e7224 */ /* 0x000fe200078e000c */
[----:B------:R-:W-:Y:S01]  /*133c0*/  MOV R3, 0x133f0 ;  /* 0x000133f000037802 */ /* 0x000fe20000000f00 */
[----:B------:R-:W-:Y:S02]  /*133d0*/  IMAD.MOV.U32 R29, RZ, RZ, 0x181f ;  /* 0x0000181fff1d7424 */ /* 0x000fe400078e00ff */
[----:B-1234-:R-:W-:Y:S05]  /*133e0*/  CALL.REL.NOINC `($__internal_45_$__cuda_sm70_shflsync_idx_p) ;  /* 0x00001b6000007944 */ /* 0x01efea0003c00000 */
[----:B------:R-:W-:Y:S01]  /*133f0*/  MOV R5, R29 ;  /* 0x0000001d00057202 */ /* 0x000fe20000000f00 */
[----:B------:R-:W-:-:S05]  /*13400*/  BRA `(.L_x_2786) ;  /* 0xffff398000007947 */ /* 0x000fca000383ffff */
.L_x_2690:
[----:B------:R-:W-:Y:S01]  /*13410*/  MOV R2, RZ ;  /* 0x000000ff00027202 */ /* 0x000fe20000000f00 */
[----:B------:R-:W-:Y:S01]  /*13420*/  IMAD.MOV.U32 R30, RZ, RZ, R14 ;  /* 0x000000ffff1e7224 */ /* 0x000fe200078e000e */
[----:B------:R-:W-:Y:S01]  /*13430*/  MOV R3, 0x13460 ;  /* 0x0001346000037802 */ /* 0x000fe20000000f00 */
[----:B------:R-:W-:Y:S02]  /*13440*/  IMAD.MOV.U32 R29, RZ, RZ, 0x181f ;  /* 0x0000181fff1d7424 */ /* 0x000fe400078e00ff */
[----:B-1234-:R-:W-:Y:S05]  /*13450*/  CALL.REL.NOINC `($__internal_45_$__cuda_sm70_shflsync_idx_p) ;  /* 0x00001af000007944 */ /* 0x01efea0003c00000 */
[----:B------:R-:W-:Y:S01]  /*13460*/  ISETP.GE.AND P6, PT, R193, c[0x0][0x1d4], PT ;  /* 0x00007500c1007a0c */ /* 0x000fe20003fc6270 */
[----:B------:R-:W-:Y:S01]  /*13470*/  IMAD R4, R199, 0x6000, R223 ;  /* 0x00006000c7047824 */ /* 0x000fe200078e02df */
[----:B------:R-:W-:Y:S01]  /*13480*/  IADD3 R2, P0, R29, R22, RZ ;  /* 0x000000161d027210 */ /* 0x000fe20007f1e0ff */
[----:B------:R-:W-:Y:S01]  /*13490*/  IMAD.MOV.U32 R30, RZ, RZ, R12 ;  /* 0x000000ffff1e7224 */ /* 0x000fe200078e000c */
[----:B------:R-:W-:Y:S02]  /*134a0*/  ISETP.GE.AND P5, PT, R201, c[0x0][0x1d4], PT ;  /* 0x00007500c9007a0c */ /* 0x000fe40003fa6270 */
[----:B------:R-:W-:Y:S01]  /*134b0*/  IADD3 R6, P1, R29, R23, RZ ;  /* 0x000000171d067210 */ /* 0x000fe20007f3e0ff */
[C---:B------:R-:W-:Y:S01]  /*134c0*/  IMAD.X R3, R5.reuse, 0x1, R15, P0 ;  /* 0x0000000105037824 */ /* 0x040fe200000e060f */
        /* <DEDUP_REMOVED lines=16> */
[----:B------:R-:W-:Y:S05]  /*135d0*/  CALL.REL.NOINC `($__internal_45_$__cuda_sm70_shflsync_idx_p) ;  /* 0x0000197000007944 */ /* 0x000fea0003c00000 */
[----:B------:R-:W-:Y:S01]  /*135e0*/  MOV R2, 0x1 ;  /* 0x0000000100027802 */ /* 0x000fe20000000f00 */
[----:B------:R-:W-:Y:S01]  /*135f0*/  IMAD.MOV.U32 R5, RZ, RZ, R29 ;  /* 0x000000ffff057224 */ /* 0x000fe200078e001d */
[----:B------:R-:W-:Y:S01]  /*13600*/  MOV R29, 0x181f ;  /* 0x0000181f001d7802 */ /* 0x000fe20000000f00 */
[----:B------:R-:W-:Y:S01]  /*13610*/  IMAD.MOV.U32 R30, RZ, RZ, R14 ;  /* 0x000000ffff1e7224 */ /* 0x000fe200078e000e */
[----:B------:R-:W-:Y:S02]  /*13620*/  MOV R3, 0x13640 ;  /* 0x0001364000037802 */ /* 0x000fe40000000f00 */
[----:B------:R-:W-:Y:S05]  /*13630*/  CALL.REL.NOINC `($__internal_45_$__cuda_sm70_shflsync_idx_p) ;  /* 0x0000191000007944 */ /* 0x000fea0003c00000 */
[----:B------:R-:W-:Y:S01]  /*13640*/  MOV R2, R29 ;  /* 0x0000001d00027202 */ /* 0x000fe20000000f00 */
[----:B------:R-:W-:-:S05]  /*13650*/  BRA `(.L_x_2787) ;  /* 0xffff389000007947 */ /* 0x000fca000383ffff */
.L_x_2693:
[----:B------:R-:W-:Y:S01]  /*13660*/  MOV R2, RZ ;  /* 0x000000ff00027202 */ /* 0x000fe20000000f00 */
[----:B------:R-:W-:Y:S01]  /*13670*/  IMAD.MOV.U32 R30, RZ, RZ, R5 ;  /* 0x000000ffff1e7224 */ /* 0x000fe200078e0005 */
[----:B------:R-:W-:Y:S01]  /*13680*/  MOV R3, 0x136b0 ;  /* 0x000136b000037802 */ /* 0x000fe20000000f00 */
[----:B------:R-:W-:Y:S02]  /*13690*/  IMAD.MOV.U32 R29, RZ, RZ, 0x181f ;  /* 0x0000181fff1d7424 */ /* 0x000fe400078e00ff */
[----:B------:R-:W-:Y:S05]  /*136a0*/  CALL.REL.NOINC `($__internal_45_$__cuda_sm70_shflsync_idx_p) ;  /* 0x000018a000007944 */ /* 0x000fea0003c00000 */
[----:B------:R-:W-:Y:S01]  /*136b0*/  MOV R4, R29 ;  /* 0x0000001d00047202 */ /* 0x000fe20000000f00 */
[----:B------:R-:W-:-:S05]  /*136c0*/  BRA `(.L_x_2788) ;  /* 0xffff683000007947 */ /* 0x000fca000383ffff */
.L_x_2694:
[----:B------:R-:W-:Y:S01]  /*136d0*/  MOV R2, RZ ;  /* 0x000000ff00027202 */ /* 0x000fe20000000f00 */
[----:B------:R-:W-:Y:S01]  /*136e0*/  IMAD.MOV.U32 R30, RZ, RZ, R12 ;  /* 0x000000ffff1e7224 */ /* 0x000fe200078e000c */
[----:B------:R-:W-:Y:S01]  /*136f0*/  MOV R3, 0x13720 ;  /* 0x0001372000037802 */ /* 0x000fe20000000f00 */
[----:B------:R-:W-:Y:S02]  /*13700*/  IMAD.MOV.U32 R29, RZ, RZ, 0x181f ;  /* 0x0000181fff1d7424 */ /* 0x000fe400078e00ff */
[----:B-12---:R-:W-:Y:S05]  /*13710*/  CALL.REL.NOINC `($__internal_45_$__cuda_sm70_shflsync_idx_p) ;  /* 0x0000183000007944 */ /* 0x006fea0003c00000 */
[----:B------:R-:W-:Y:S01]  /*13720*/  ISETP.GE.AND P6, PT, R193, c[0x0][0x1d4], PT ;  /* 0x00007500c1007a0c */ /* 0x000fe20003fc6270 */
[----:B------:R-:W-:Y:S01]  /*13730*/  IMAD R0, R199, 0x6000, R224 ;  /* 0x00006000c7007824 */ /* 0x000fe200078e02e0 */
[----:B------:R-:W-:Y:S01]  /*13740*/  IADD3 R2, P0, R29, R16, RZ ;  /* 0x000000101d027210 */ /* 0x000fe20007f1e0ff */
[----:B------:R-:W-:Y:S01]  /*13750*/  IMAD.MOV.U32 R30, RZ, RZ, R5 ;  /* 0x000000ffff1e7224 */ /* 0x000fe200078e0005 */
[----:B------:R-:W-:Y:S02]  /*13760*/  ISETP.GE.AND P5, PT, R201, c[0x0][0x1d4], PT ;  /* 0x00007500c9007a0c */ /* 0x000fe40003fa6270 */
[C---:B------:R-:W-:Y:S01]  /*13770*/  IADD3 R6, P1, R29.reuse, R17, RZ ;  /* 0x000000111d067210 */ /* 0x040fe20007f3e0ff */
[----:B------:R-:W-:Y:S01]  /*13780*/  IMAD.X R3, R4, 0x1, R13, P0 ;  /* 0x0000000104037824 */ /* 0x000fe200000e060d */
        /* <DEDUP_REMOVED lines=16> */
[----:B--2---:R-:W-:Y:S05]  /*13890*/  CALL.REL.NOINC `($__internal_45_$__cuda_sm70_shflsync_idx_p) ;  /* 0x000016b000007944 */ /* 0x004fea0003c00000 */
        /* <DEDUP_REMOVED lines=8> */
.L_x_2699:
[----:B------:R-:W-:Y:S01]  /*13920*/  MOV R2, RZ ;  /* 0x000000ff00027202 */ /* 0x000fe20000000f00 */
[----:B------:R-:W-:Y:S01]  /*13930*/  IMAD.MOV.U32 R30, RZ, RZ, R12 ;  /* 0x000000ffff1e7224 */ /* 0x000fe200078e000c */
[----:B------:R-:W-:Y:S01]  /*13940*/  MOV R3, 0x13970 ;  /* 0x0001397000037802 */ /* 0x000fe20000000f00 */
[----:B------:R-:W-:Y:S02]  /*13950*/  IMAD.MOV.U32 R29, RZ, RZ, 0x181f ;  /* 0x0000181fff1d7424 */ /* 0x000fe400078e00ff */
[----:B-1234-:R-:W-:Y:S05]  /*13960*/  CALL.REL.NOINC `($__internal_45_$__cuda_sm70_shflsync_idx_p) ;  /* 0x000015e000007944 */ /* 0x01efea0003c00000 */
[----:B------:R-:W-:Y:S01]  /*13970*/  MOV R5, R29 ;  /* 0x0000001d00057202 */ /* 0x000fe20000000f00 */
[----:B------:R-:W-:-:S05]  /*13980*/  BRA `(.L_x_2790) ;  /* 0xffff6bd000007947 */ /* 0x000fca000383ffff */
.L_x_2700:
        /* <DEDUP_REMOVED lines=37> */
.L_x_2701:
[----:B------:R-:W-:Y:S02]  /*13be0*/  MOV R3, 0x2 ;  /* 0x0000000200037802 */ /* 0x000fe40000000f00 */
[----:B------:R-:W-:Y:S02]  /*13bf0*/  MOV R2, 0x13c10 ;  /* 0x00013c1000027802 */ /* 0x000fe40000000f00 */
[----:B------:R-:W-:Y:S05]  /*13c00*/  CALL.REL.NOINC `($__internal_44_$__cuda_sm70_shflsync_bfly_p) ;  /* 0x0000130000007944 */ /* 0x000fea0003c00000 */
[----:B------:R-:W-:Y:S01]  /*13c10*/  MOV R2, R16 ;  /* 0x0000001000027202 */ /* 0x000fe20000000f00 */
[----:B------:R-:W-:-:S05]  /*13c20*/  BRA `(.L_x_2792) ;  /* 0xffff7bc000007947 */ /* 0x000fca000383ffff */
.L_x_2704:
[----:B------:R-:W-:Y:S01]  /*13c30*/  MOV R2, RZ ;  /* 0x000000ff00027202 */ /* 0x000fe20000000f00 */
[----:B------:R-:W-:Y:S01]  /*13c40*/  IMAD.MOV.U32 R30, RZ, RZ, R5 ;  /* 0x000000ffff1e7224 */ /* 0x000fe200078e0005 */
[----:B------:R-:W-:Y:S01]  /*13c50*/  MOV R3, 0x13c80 ;  /* 0x00013c8000037802 */ /* 0x000fe20000000f00 */
[----:B------:R-:W-:Y:S02]  /*13c60*/  IMAD.MOV.U32 R29, RZ, RZ, 0x181f ;  /* 0x0000181fff1d7424 */ /* 0x000fe400078e00ff */
[----:B------:R-:W-:Y:S05]  /*13c70*/  CALL.REL.NOINC `($__internal_45_$__cuda_sm70_shflsync_idx_p) ;  /* 0x000012d000007944 */ /* 0x000fea0003c00000 */
[----:B------:R-:W-:Y:S01]  /*13c80*/  MOV R4, R29 ;  /* 0x0000001d00047202 */ /* 0x000fe20000000f00 */
[----:B------:R-:W-:-:S05]  /*13c90*/  BRA `(.L_x_2793) ;  /* 0xffff954000007947 */ /* 0x000fca000383ffff */
.L_x_2705:
        /* <DEDUP_REMOVED lines=37> */
.L_x_2707:
[----:B------:R-:W-:Y:S01]  /*13ef0*/  IMAD.MOV.U32 R4, RZ, RZ, R204 ;  /* 0x000000ffff047224 */ /* 0x000fe200078e00cc */
[----:B------:R-:W-:-:S02]  /*13f00*/  MOV R3, 0x2 ;  /* 0x0000000200037802 */ /* 0x000fc40000000f00 */
[----:B------:R-:W-:Y:S02]  /*13f10*/  MOV R2, 0x13f30 ;  /* 0x00013f3000027802 */ /* 0x000fe40000000f00 */
[----:B------:R-:W-:Y:S05]  /*13f20*/  CALL.REL.NOINC `($__internal_44_$__cuda_sm70_shflsync_bfly_p) ;  /* 0x00000fe000007944 */ /* 0x000fea0003c00000 */
[----:B------:R-:W-:Y:S01]  /*13f30*/  MOV R0, R16 ;  /* 0x0000001000007202 */ /* 0x000fe20000000f00 */
[----:B------:R-:W-:Y:S05]  /*13f40*/  BRA `(.L_x_2795) ;  /* 0xffff960000007947 */ /* 0x000fea000383ffff */
.L_x_2708:
[----:B------:R-:W-:Y:S01]  /*13f50*/  IMAD.MOV.U32 R4, RZ, RZ, R0 ;  /* 0x000000ffff047224 */ /* 0x000fe200078e0000 */
[----:B------:R-:W-:Y:S02]  /*13f60*/  MOV R3, 0x1 ;  /* 0x0000000100037802 */ /* 0x000fe40000000f00 */
[----:B------:R-:W-:Y:S02]  /*13f70*/  MOV R2, 0x13f90 ;  /* 0x00013f9000027802 */ /* 0x000fe40000000f00 */
[----:B-1----:R-:W-:Y:S05]  /*13f80*/  CALL.REL.NOINC `($__internal_44_$__cuda_sm70_shflsync_bfly_p) ;  /* 0x00000f8000007944 */ /* 0x002fea0003c00000 */
[----:B------:R-:W-:Y:S01]  /*13f90*/  FADD.FTZ R0, R0, R16 ;  /* 0x0000001000007221 */ /* 0x000fe20000010000 */
[----:B------:R-:W-:Y:S02]  /*13fa0*/  MOV R4, R203 ;  /* 0x000000cb00047202 */ /* 0x000fe40000000f00 */
[----:B------:R-:W-:Y:S02]  /*13fb0*/  MOV R3, 0x2 ;  /* 0x0000000200037802 */ /* 0x000fe40000000f00 */
[----:B------:R-:W-:Y:S02]  /*13fc0*/  MOV R2, 0x13fe0 ;  /* 0x00013fe000027802 */ /* 0x000fe40000000f00 */
[----:B------:R-:W-:Y:S05]  /*13fd0*/  CALL.REL.NOINC `($__internal_44_$__cuda_sm70_shflsync_bfly_p) ;  /* 0x00000f3000007944 */ /* 0x000fea0003c00000 */
[----:B------:R-:W-:Y:S01]  /*13fe0*/  FADD.FTZ R4, R203, R16 ;  /* 0x00000010cb047221 */ /* 0x000fe20000010000 */
[----:B------:R-:W-:-:S02]  /*13ff0*/  MOV R3, 0x1 ;  /* 0x0000000100037802 */ /* 0x000fc40000000f00 */
[----:B------:R-:W-:Y:S02]  /*14000*/  MOV R2, 0x14020 ;  /* 0x0001402000027802 */ /* 0x000fe40000000f00 */
[----:B------:R-:W-:Y:S05]  /*14010*/  CALL.REL.NOINC `($__internal_44_$__cuda_sm70_shflsync_bfly_p) ;  /* 0x00000ef000007944 */ /* 0x000fea0003c00000 */
[----:B------:R-:W-:Y:S01]  /*14020*/  MOV R3, R16 ;  /* 0x0000001000037202 */ /* 0x000fe20000000f00 */
[----:B------:R-:W-:Y:S05]  /*14030*/  BRA `(.L_x_2796) ;  /* 0xffff958000007947 */ /* 0x000fea000383ffff */
.L_x_2715:
[----:B--234-:R-:W-:Y:S01]  /*14040*/  IMAD.MOV.U32 R30, RZ, RZ, R9 ;  /* 0x000000ffff1e7224 */ /* 0x01cfe200078e0009 */
[----:B------:R-:W-:Y:S01]  /*14050*/  MOV R2, RZ ;  /* 0x000000ff00027202 */ /* 0x000fe20000000f00 */
[----:B------:R-:W-:Y:S01]  /*14060*/  IMAD.MOV.U32 R29, RZ, RZ, 0x181f ;  /* 0x0000181fff1d7424 */ /* 0x000fe200078e00ff */
[----:B------:R-:W-:Y:S02]  /*14070*/  MOV R3, 0x14090 ;  /* 0x0001409000037802 */ /* 0x000fe40000000f00 */
[----:B-1----:R-:W-:Y:S05]  /*14080*/  CALL.REL.NOINC `($__internal_45_$__cuda_sm70_shflsync_idx_p) ;  /* 0x00000ec000007944 */ /* 0x002fea0003c00000 */
[----:B------:R-:W-:Y:S01]  /*14090*/  MOV R8, R29 ;  /* 0x0000001d00087202 */ /* 0x000fe20000000f00 */
[----:B------:R-:W-:Y:S05]  /*140a0*/  BRA `(.L_x_2797) ;  /* 0xffffac8000007947 */ /* 0x000fea000383ffff */
.L_x_2716:
[----:B------:R-:W-:Y:S01]  /*140b0*/  IMAD.MOV.U32 R30, RZ, RZ, R11 ;  /* 0x000000ffff1e7224 */ /* 0x000fe200078e000b */
[----:B------:R-:W-:Y:S01]  /*140c0*/  MOV R2, RZ ;  /* 0x000000ff00027202 */ /* 0x000fe20000000f00 */
[----:B------:R-:W-:Y:S01]  /*140d0*/  IMAD.MOV.U32 R29, RZ, RZ, 0x181f ;  /* 0x0000181fff1d7424 */ /* 0x000fe200078e00ff */
[----:B------:R-:W-:Y:S02]  /*140e0*/  MOV R3, 0x14100 ;  /* 0x0001410000037802 */ /* 0x000fe40000000f00 */
[----:B-123--:R-:W-:Y:S05]  /*140f0*/  CALL.REL.NOINC `($__internal_45_$__cuda_sm70_shflsync_idx_p) ;  /* 0x00000e5000007944 */ /* 0x00efea0003c00000 */
[----:B------:R-:W-:Y:S01]  /*14100*/  MOV R0, R29 ;  /* 0x0000001d00007202 */ /* 0x000fe20000000f00 */
[----:B------:R-:W-:Y:S05]  /*14110*/  BRA `(.L_x_2798) ;  /* 0xffffac3000007947 */ /* 0x000fea000383ffff */
.L_x_2719:
[----:B------:R-:W-:Y:S01]  /*14120*/  IMAD.MOV.U32 R30, RZ, RZ, R9 ;  /* 0x000000ffff1e7224 */ /* 0x000fe200078e0009 */
[----:B--2---:R-:W-:Y:S01]  /*14130*/  MOV R2, 0x1 ;  /* 0x0000000100027802 */ /* 0x004fe20000000f00 */
[----:B------:R-:W-:Y:S01]  /*14140*/  IMAD.MOV.U32 R29, RZ, RZ, 0x181f ;  /* 0x0000181fff1d7424 */ /* 0x000fe200078e00ff */
[----:B------:R-:W-:-:S02]  /*14150*/  MOV R3, 0x14170 ;  /* 0x0001417000037802 */ /* 0x000fc40000000f00 */
[----:B-1-34-:R-:W-:Y:S05]  /*14160*/  CALL.REL.NOINC `($__internal_45_$__cuda_sm70_shflsync_idx_p) ;  /* 0x00000de000007944 */ /* 0x01afea0003c00000 */
        /* <DEDUP_REMOVED lines=8> */
.L_x_2722:
[----:B------:R-:W-:Y:S01]  /*141f0*/  IMAD.MOV.U32 R30, RZ, RZ, R9 ;  /* 0x000000ffff1e7224 */ /* 0x000fe200078e0009 */
[----:B--2---:R-:W-:Y:S01]  /*14200*/  MOV R2, 0x2 ;  /* 0x0000000200027802 */ /* 0x004fe20000000f00 */
[----:B------:R-:W-:Y:S01]  /*14210*/  IMAD.MOV.U32 R29, RZ, RZ, 0x181f ;  /* 0x0000181fff1d7424 */ /* 0x000fe200078e00ff */
[----:B------:R-:W-:Y:S02]  /*14220*/  MOV R3, 0x14240 ;  /* 0x0001424000037802 */ /* 0x000fe40000000f00 */
[----:B-1-34-:R-:W-:Y:S05]  /*14230*/  CALL.REL.NOINC `($__internal_45_$__cuda_sm70_shflsync_idx_p) ;  /* 0x00000d1000007944 */ /* 0x01afea0003c00000 */
[----:B------:R-:W-:Y:S01]  /*14240*/  MOV R8, R29 ;  /* 0x0000001d00087202 */ /* 0x000fe20000000f00 */
[----:B------:R-:W-:Y:S05]  /*14250*/  BRA `(.L_x_2800) ;  /* 0xffffadc000007947 */ /* 0x000fea000383ffff */
.L_x_2723:
[----:B------:R-:W-:Y:S01]  /*14260*/  IMAD.MOV.U32 R30, RZ, RZ, R11 ;  /* 0x000000ffff1e7224 */ /* 0x000fe200078e000b */
[----:B--2---:R-:W-:Y:S01]  /*14270*/  MOV R2, 0x2 ;  /* 0x0000000200027802 */ /* 0x004fe20000000f00 */
[----:B------:R-:W-:Y:S01]  /*14280*/  IMAD.MOV.U32 R29, RZ, RZ, 0x181f ;  /* 0x0000181fff1d7424 */ /* 0x000fe200078e00ff */
[----:B------:R-:W-:Y:S02]  /*14290*/  MOV R3, 0x142b0 ;  /* 0x000142b000037802 */ /* 0x000fe40000000f00 */
[----:B-1-34-:R-:W-:Y:S05]  /*142a0*/  CALL.REL.NOINC `($__internal_45_$__cuda_sm70_shflsync_idx_p) ;  /* 0x00000ca000007944 */ /* 0x01afea0003c00000 */
[----:B------:R-:W-:Y:S01]  /*142b0*/  MOV R0, R29 ;  /* 0x0000001d00007202 */ /* 0x000fe20000000f00 */
[----:B------:R-:W-:Y:S05]  /*142c0*/  BRA `(.L_x_2801) ;  /* 0xffffad7000007947 */ /* 0x000fea000383ffff */
.L_x_2726:
[----:B------:R-:W-:Y:S01]  /*142d0*/  IMAD.MOV.U32 R30, RZ, RZ, R9 ;  /* 0x000000ffff1e7224 */ /* 0x000fe200078e0009 */
[----:B---3--:R-:W-:Y:S01]  /*142e0*/  MOV R2, 0x3 ;  /* 0x0000000300027802 */ /* 0x008fe20000000f00 */
        /* <DEDUP_REMOVED lines=11> */
.L_x_2728:
[----:B------:R-:W-:Y:S01]  /*143a0*/  IMAD.MOV.U32 R30, RZ, RZ, R5 ;  /* 0x000000ffff1e7224 */ /* 0x000fe200078e0005 */
[----:B------:R-:W-:Y:S01]  /*143b0*/  MOV R2, RZ ;  /* 0x000000ff00027202 */ /* 0x000fe20000000f00 */
[----:B------:R-:W-:Y:S01]  /*143c0*/  IMAD.MOV.U32 R29, RZ, RZ, 0x1c1f ;  /* 0x00001c1fff1d7424 */ /* 0x000fe200078e00ff */
[----:B------:R-:W-:Y:S02]  /*143d0*/  MOV R3, 0x143f0 ;  /* 0x000143f000037802 */ /* 0x000fe40000000f00 */
[----:B------:R-:W-:Y:S05]  /*143e0*/  CALL.REL.NOINC `($__internal_45_$__cuda_sm70_shflsync_idx_p) ;  /* 0x00000b6000007944 */ /* 0x000fea0003c00000 */
[----:B------:R-:W-:Y:S01]  /*143f0*/  MOV R4, R29 ;  /* 0x0000001d00047202 */ /* 0x000fe20000000f00 */
[----:B------:R-:W-:Y:S05]  /*14400*/  BRA `(.L_x_2803) ;  /* 0xffffb0e000007947 */ /* 0x000fea000383ffff */
.L_x_2729:
[----:B------:R-:W-:Y:S01]  /*14410*/  IMAD.MOV.U32 R30, RZ, RZ, R12 ;  /* 0x000000ffff1e7224 */ /* 0x000fe200078e000c */
[----:B------:R-:W-:Y:S01]  /*14420*/  MOV R2, RZ ;  /* 0x000000ff00027202 */ /* 0x000fe20000000f00 */
[----:B------:R-:W-:Y:S01]  /*14430*/  IMAD.MOV.U32 R29, RZ, RZ, 0x1c1f ;  /* 0x00001c1fff1d7424 */ /* 0x000fe200078e00ff */
[----:B------:R-:W-:Y:S02]  /*14440*/  MOV R3, 0x14460 ;  /* 0x0001446000037802 */ /* 0x000fe40000000f00 */
[----:B-12---:R-:W-:Y:S05]  /*14450*/  CALL.REL.NOINC `($__internal_45_$__cuda_sm70_shflsync_idx_p) ;  /* 0x00000af000007944 */ /* 0x006fea0003c00000 */
[----:B------:R-:W-:Y:S01]  /*14460*/  MOV R0, R29 ;  /* 0x0000001d00007202 */ /* 0x000fe20000000f00 */
[----:B------:R-:W-:Y:S05]  /*14470*/  BRA `(.L_x_2804) ;  /* 0xffffb09000007947 */ /* 0x000fea000383ffff */
.L_x_2732:
[----:B------:R-:W-:Y:S01]  /*14480*/  IMAD.MOV.U32 R30, RZ, RZ, R5 ;  /* 0x000000ffff1e7224 */ /* 0x000fe200078e0005 */
[----:B----4-:R-:W-:Y:S01]  /*14490*/  MOV R2, 0x1 ;  /* 0x0000000100027802 */ /* 0x010fe20000000f00 */
[----:B------:R-:W-:Y:S01]  /*144a0*/  IMAD.MOV.U32 R29, RZ, RZ, 0x1c1f ;  /* 0x00001c1fff1d7424 */ /* 0x000fe200078e00ff */
[----:B------:R-:W-:-:S02]  /*144b0*/  MOV R3, 0x144d0 ;  /* 0x000144d000037802 */ /* 0x000fc40000000f00 */
[----:B-123--:R-:W-:Y:S05]  /*144c0*/  CALL.REL.NOINC `($__internal_45_$__cuda_sm70_shflsync_idx_p) ;  /* 0x00000a8000007944 */ /* 0x00efea0003c00000 */
        /* <DEDUP_REMOVED lines=8> */
.L_x_2736:
[----:B------:R-:W-:Y:S01]  /*14550*/  IMAD.MOV.U32 R30, RZ, RZ, R9 ;  /* 0x000000ffff1e7224 */ /* 0x000fe200078e0009 */
[----:B------:R-:W-:Y:S01]  /*14560*/  MOV R2, RZ ;  /* 0x000000ff00027202 */ /* 0x000fe20000000f00 */
[----:B------:R-:W-:Y:S01]  /*14570*/  IMAD.MOV.U32 R29, RZ, RZ, 0x181f ;  /* 0x0000181fff1d7424 */ /* 0x000fe200078e00ff */
[----:B------:R-:W-:Y:S02]  /*14580*/  MOV R3, 0x145a0 ;  /* 0x000145a000037802 */ /* 0x000fe40000000f00 */
[----:B------:R-:W-:Y:S05]  /*14590*/  CALL.REL.NOINC `($__internal_45_$__cuda_sm70_shflsync_idx_p) ;  /* 0x000009b000007944 */ /* 0x000fea0003c00000 */
[----:B------:R-:W-:Y:S01]  /*145a0*/  MOV R8, R29 ;  /* 0x0000001d00087202 */ /* 0x000fe20000000f00 */
[----:B------:R-:W-:Y:S05]  /*145b0*/  BRA `(.L_x_2806) ;  /* 0xffffc8f000007947 */ /* 0x000fea000383ffff */
.L_x_2737:
[----:B------:R-:W-:Y:S01]  /*145c0*/  IMAD.MOV.U32 R30, RZ, RZ, R12 ;  /* 0x000000ffff1e7224 */ /* 0x000fe200078e000c */
[----:B------:R-:W-:Y:S01]  /*145d0*/  MOV R2, RZ ;  /* 0x000000ff00027202 */ /* 0x000fe20000000f00 */
[----:B------:R-:W-:Y:S01]  /*145e0*/  IMAD.MOV.U32 R29, RZ, RZ, 0x181f ;  /* 0x0000181fff1d7424 */ /* 0x000fe200078e00ff */
[----:B------:R-:W-:Y:S02]  /*145f0*/  MOV R3, 0x14610 ;  /* 0x0001461000037802 */ /* 0x000fe40000000f00 */
[----:B-12---:R-:W-:Y:S05]  /*14600*/  CALL.REL.NOINC `($__internal_45_$__cuda_sm70_shflsync_idx_p) ;  /* 0x0000094000007944 */ /* 0x006fea0003c00000 */
[----:B------:R-:W-:Y:S01]  /*14610*/  MOV R0, R29 ;  /* 0x0000001d00007202 */ /* 0x000fe20000000f00 */
[----:B------:R-:W-:Y:S05]  /*14620*/  BRA `(.L_x_2807) ;  /* 0xffffc8a000007947 */ /* 0x000fea000383ffff */
.L_x_2740:
        /* <DEDUP_REMOVED lines=13> */
.L_x_2743:
[----:B------:R-:W-:Y:S01]  /*14700*/  IMAD.MOV.U32 R30, RZ, RZ, R9 ;  /* 0x000000ffff1e7224 */ /* 0x000fe200078e0009 */
[----:B-1----:R-:W-:Y:S01]  /*14710*/  MOV R2, 0x2 ;  /* 0x0000000200027802 */ /* 0x002fe20000000f00 */
[----:B------:R-:W-:Y:S01]  /*14720*/  IMAD.MOV.U32 R29, RZ, RZ, 0x181f ;  /* 0x0000181fff1d7424 */ /* 0x000fe200078e00ff */
[----:B------:R-:W-:Y:S02]  /*14730*/  MOV R3, 0x14750 ;  /* 0x0001475000037802 */ /* 0x000fe40000000f00 */
[----:B--234-:R-:W-:Y:S05]  /*14740*/  CALL.REL.NOINC `($__internal_45_$__cuda_sm70_shflsync_idx_p) ;  /* 0x0000080000007944 */ /* 0x01cfea0003c00000 */
[----:B------:R-:W-:Y:S01]  /*14750*/  MOV R8, R29 ;  /* 0x0000001d00087202 */ /* 0x000fe20000000f00 */
[----:B------:R-:W-:Y:S05]  /*14760*/  BRA `(.L_x_2809) ;  /* 0xffffca4000007947 */ /* 0x000fea000383ffff */
.L_x_2744:
[----:B------:R-:W-:Y:S01]  /*14770*/  IMAD.MOV.U32 R30, RZ, RZ, R12 ;  /* 0x000000ffff1e7224 */ /* 0x000fe200078e000c */
[----:B------:R-:W-:Y:S01]  /*14780*/  MOV R2, 0x2 ;  /* 0x0000000200027802 */ /* 0x000fe20000000f00 */
[----:B------:R-:W-:Y:S01]  /*14790*/  IMAD.MOV.U32 R29, RZ, RZ, 0x181f ;  /* 0x0000181fff1d7424 */ /* 0x000fe200078e00ff */
[----:B------:R-:W-:Y:S02]  /*147a0*/  MOV R3, 0x147c0 ;  /* 0x000147c000037802 */ /* 0x000fe40000000f00 */
[----:B-1234-:R-:W-:Y:S05]  /*147b0*/  CALL.REL.NOINC `($__internal_45_$__cuda_sm70_shflsync_idx_p) ;  /* 0x0000079000007944 */ /* 0x01efea0003c00000 */
[----:B------:R-:W-:Y:S01]  /*147c0*/  MOV R0, R29 ;  /* 0x0000001d00007202 */ /* 0x000fe20000000f00 */
[----:B------:R-:W-:Y:S05]  /*147d0*/  BRA `(.L_x_2810) ;  /* 0xffffc9f000007947 */ /* 0x000fea000383ffff */
.L_x_2747:
[----:B------:R-:W-:Y:S01]  /*147e0*/  IMAD.MOV.U32 R30, RZ, RZ, R9 ;  /* 0x000000ffff1e7224 */ /* 0x000fe200078e0009 */
[----:B-1----:R-:W-:Y:S01]  /*147f0*/  MOV R2, 0x3 ;  /* 0x0000000300027802 */ /* 0x002fe20000000f00 */
[----:B------:R-:W-:Y:S01]  /*14800*/  IMAD.MOV.U32 R29, RZ, RZ, 0x181f ;  /* 0x0000181fff1d7424 */ /* 0x000fe200078e00ff */
[----:B------:R-:W-:-:S02]  /*14810*/  MOV R3, 0x14830 ;  /* 0x0001483000037802 */ /* 0x000fc40000000f00 */
[----:B--234-:R-:W-:Y:S05]  /*14820*/  CALL.REL.NOINC `($__internal_45_$__cuda_sm70_shflsync_idx_p) ;  /* 0x0000072000007944 */ /* 0x01cfea0003c00000 */
        /* <DEDUP_REMOVED lines=8> */
.L_x_2749:
[----:B------:R-:W-:Y:S01]  /*148b0*/  IMAD.MOV.U32 R30, RZ, RZ, R28 ;  /* 0x000000ffff1e7224 */ /* 0x000fe200078e001c */
[----:B------:R-:W-:Y:S01]  /*148c0*/  MOV R2, RZ ;  /* 0x000000ff00027202 */ /* 0x000fe20000000f00 */
[----:B------:R-:W-:Y:S01]  /*148d0*/  IMAD.MOV.U32 R29, RZ, RZ, 0x1f ;  /* 0x0000001fff1d7424 */ /* 0x000fe200078e00ff */
[----:B------:R-:W-:Y:S02]  /*148e0*/  MOV R3, 0x14900 ;  /* 0x0001490000037802 */ /* 0x000fe40000000f00 */
[----:B--2---:R-:W-:Y:S05]  /*148f0*/  CALL.REL.NOINC `($__internal_45_$__cuda_sm70_shflsync_idx_p) ;  /* 0x0000065000007944 */ /* 0x004fea0003c00000 */
[----:B------:R-:W-:Y:S01]  /*14900*/  MOV R9, R29 ;  /* 0x0000001d00097202 */ /* 0x000fe20000000f00 */
[----:B------:R-:W-:Y:S05]  /*14910*/  BRA `(.L_x_2812) ;  /* 0xffffcc1000007947 */ /* 0x000fea000383ffff */
.L_x_2750:
[----:B------:R-:W-:Y:S01]  /*14920*/  IMAD.MOV.U32 R30, RZ, RZ, R28 ;  /* 0x000000ffff1e7224 */ /* 0x000fe200078e001c */
[----:B------:R-:W-:Y:S01]  /*14930*/  MOV R2, 0x1 ;  /* 0x0000000100027802 */ /* 0x000fe20000000f00 */
[----:B------:R-:W-:Y:S01]  /*14940*/  IMAD.MOV.U32 R29, RZ, RZ, 0x1f ;  /* 0x0000001fff1d7424 */ /* 0x000fe200078e00ff */
[----:B------:R-:W-:Y:S02]  /*14950*/  MOV R3, 0x14970 ;  /* 0x0001497000037802 */ /* 0x000fe40000000f00 */
[----:B-12---:R-:W-:Y:S05]  /*14960*/  CALL.REL.NOINC `($__internal_45_$__cuda_sm70_shflsync_idx_p) ;  /* 0x000005e000007944 */ /* 0x006fea0003c00000 */
[----:B------:R-:W-:Y:S01]  /*14970*/  MOV R8, R29 ;  /* 0x0000001d00087202 */ /* 0x000fe20000000f00 */
[----:B------:R-:W-:Y:S05]  /*14980*/  BRA `(.L_x_2813) ;  /* 0xffffcbc000007947 */ /* 0x000fea000383ffff */
.L_x_2751:
[----:B------:R-:W-:Y:S02]  /*14990*/  MOV R2, 0x1 ;  /* 0x0000000100027802 */ /* 0x000fe40000000f00 */
[----:B------:R-:W-:-:S02]  /*149a0*/  MOV R3, 0x149c0 ;  /* 0x000149c000037802 */ /* 0x000fc40000000f00 */
[----:B-1234-:R-:W-:Y:S05]  /*149b0*/  CALL.REL.NOINC `($__internal_46_$__cuda_sm70_shflsync_up_p) ;  /* 0x000005f000007944 */ /* 0x01efea0003c00000 */
[----:B------:R-:W-:Y:S05]  /*149c0*/  BRA `(.L_x_2814) ;  /* 0xffffcca000007947 */ /* 0x000fea000383ffff */
.L_x_2752:
[----:B------:R-:W-:Y:S02]  /*149d0*/  MOV R2, 0x2 ;  /* 0x0000000200027802 */ /* 0x000fe40000000f00 */
[----:B------:R-:W-:-:S02]  /*149e0*/  MOV R3, 0x14a00 ;  /* 0x00014a0000037802 */ /* 0x000fc40000000f00 */
[----:B--2-4-:R-:W-:Y:S05]  /*149f0*/  CALL.REL.NOINC `($__internal_46_$__cuda_sm70_shflsync_up_p) ;  /* 0x000005b000007944 */ /* 0x014fea0003c00000 */
        /* <DEDUP_REMOVED lines=24> */
.L_x_2756:
[----:B------:R-:W-:Y:S02]  /*14b80*/  MOV R2, 0x1 ;  /* 0x0000000100027802 */ /* 0x000fe40000000f00 */
[----:B------:R-:W-:Y:S02]  /*14b90*/  MOV R3, 0x14bb0 ;  /* 0x00014bb000037802 */ /* 0x000fe40000000f00 */
[----:B------:R-:W-:Y:S05]  /*14ba0*/  CALL.REL.NOINC `($__internal_46_$__cuda_sm70_shflsync_up_p) ;  /* 0x0000040000007944 */ /* 0x000fea0003c00000 */
[----:B------:R-:W-:Y:S01]  /*14bb0*/  MOV R2, R4 ;  /* 0x0000000400027202 */ /* 0x000fe20000000f00 */
[----:B------:R-:W-:Y:S05]  /*14bc0*/  BRA `(.L_x_2816) ;  /* 0xffffccf000007947 */ /* 0x000fea000383ffff */
.L_x_2757:
[----:B------:R-:W-:Y:S02]  /*14bd0*/  MOV R2, 0x2 ;  /* 0x0000000200027802 */ /* 0x000fe40000000f00 */
[----:B------:R-:W-:Y:S02]  /*14be0*/  MOV R3, 0x14c00 ;  /* 0x00014c0000037802 */ /* 0x000fe40000000f00 */
        /* <DEDUP_REMOVED lines=25> */
.L_x_2759:
[----:B------:R-:W-:Y:S02]  /*14d80*/  SEL R0, RZ, 0x1, P0 ;  /* 0x00000001ff007807 */ /* 0x000fe40000000000 */
[----:B------:R-:W-:Y:S02]  /*14d90*/  MOV R2, 0x14db0 ;  /* 0x00014db000027802 */ /* 0x000fe40000000f00 */
[----:B-1----:R-:W-:Y:S05]  /*14da0*/  CALL.REL.NOINC `($__internal_47_$__cuda_sm70_votesync_ballot) ;  /* 0x0000027000007944 */ /* 0x002fea0003c00000 */
[----:B------:R-:W-:Y:S01]  /*14db0*/  MOV R5, R0 ;  /* 0x0000000000057202 */ /* 0x000fe20000000f00 */
[----:B------:R-:W-:Y:S05]  /*14dc0*/  BRA `(.L_x_2818) ;  /* 0xffffcc8000007947 */ /* 0x000fea000383ffff */
.L_x_2760:
[----:B------:R-:W-:Y:S01]  /*14dd0*/  IMAD.MOV.U32 R30, RZ, RZ, R6 ;  /* 0x000000ffff1e7224 */ /* 0x000fe200078e0006 */
[----:B------:R-:W-:Y:S01]  /*14de0*/  MOV R2, R0 ;  /* 0x0000000000027202 */ /* 0x000fe20000000f00 */
[----:B------:R-:W-:Y:S01]  /*14df0*/  IMAD.MOV.U32 R29, RZ, RZ, 0x1f ;  /* 0x0000001fff1d7424 */ /* 0x000fe200078e00ff */
[----:B------:R-:W-:Y:S02]  /*14e00*/  MOV R3, 0x14e20 ;  /* 0x00014e2000037802 */ /* 0x000fe40000000f00 */
[----:B-1----:R-:W-:Y:S05]  /*14e10*/  CALL.REL.NOINC `($__internal_45_$__cuda_sm70_shflsync_idx_p) ;  /* 0x0000013000007944 */ /* 0x002fea0003c00000 */
[----:B------:R-:W-:Y:S01]  /*14e20*/  IMAD.MOV.U32 R11, RZ, RZ, R29 ;  /* 0x000000ffff0b7224 */ /* 0x000fe200078e001d */
[----:B------:R-:W-:Y:S01]  /*14e30*/  MOV R2, R0 ;  /* 0x0000000000027202 */ /* 0x000fe20000000f00 */
[----:B------:R-:W-:Y:S01]  /*14e40*/  IMAD.MOV.U32 R30, RZ, RZ, R7 ;  /* 0x000000ffff1e7224 */ /* 0x000fe200078e0007 */
[----:B------:R-:W-:-:S02]  /*14e50*/  MOV R29, 0x1f ;  /* 0x0000001f001d7802 */ /* 0x000fc40000000f00 */
[----:B------:R-:W-:Y:S02]  /*14e60*/  MOV R3, 0x14e80 ;  /* 0x00014e8000037802 */ /* 0x000fe40000000f00 */
[----:B------:R-:W-:Y:S05]  /*14e70*/  CALL.REL.NOINC `($__internal_45_$__cuda_sm70_shflsync_idx_p) ;  /* 0x000000d000007944 */ /* 0x000fea0003c00000 */
[----:B------:R-:W-:Y:S01]  /*14e80*/  MOV R7, R29 ;  /* 0x0000001d00077202 */ /* 0x000fe20000000f00 */
[----:B------:R-:W-:Y:S05]  /*14e90*/  BRA `(.L_x_2819) ;  /* 0xffffcc0000007947 */ /* 0x000fea000383ffff */
.L_x_2763:
[----:B------:R-:W-:Y:S01]  /*14ea0*/  IMAD.MOV.U32 R30, RZ, RZ, R4 ;  /* 0x000000ffff1e7224 */ /* 0x000fe200078e0004 */
[----:B------:R-:W-:Y:S01]  /*14eb0*/  MOV R2, R0 ;  /* 0x0000000000027202 */ /* 0x000fe20000000f00 */
[----:B------:R-:W-:Y:S01]  /*14ec0*/  IMAD.MOV.U32 R29, RZ, RZ, 0x1f ;  /* 0x0000001fff1d7424 */ /* 0x000fe200078e00ff */
[----:B------:R-:W-:Y:S02]  /*14ed0*/  MOV R3, 0x14ef0 ;  /* 0x00014ef000037802 */ /* 0x000fe40000000f00 */
[----:B-1-34-:R-:W-:Y:S05]  /*14ee0*/  CALL.REL.NOINC `($__internal_45_$__cuda_sm70_shflsync_idx_p) ;  /* 0x0000006000007944 */ /* 0x01afea0003c00000 */
[----:B------:R-:W-:Y:S01]  /*14ef0*/  MOV R10, R29 ;  /* 0x0000001d000a7202 */ /* 0x000fe20000000f00 */
[----:B------:R-:W-:Y:S05]  /*14f00*/  BRA `(.L_x_2762) ;  /* 0xffffcbf000007947 */ /* 0x000fea000383ffff */
        .weak           $__internal_44_$__cuda_sm70_shflsync_bfly_p
        .type           $__internal_44_$__cuda_sm70_shflsync_bfly_p,@function
        .size           $__internal_44_$__cuda_sm70_shflsync_bfly_p,($__internal_45_$__cuda_sm70_shflsync_idx_p - $__internal_44_$__cuda_sm70_shflsync_bfly_p)
$__internal_44_$__cuda_sm70_shflsync_bfly_p:
[----:B------:R-:W-:Y:S04]  /*14f10*/  WARPSYNC R180 ;  /* 0x000000b400007348 */ /* 0x000fe80003800000 */
[----:B------:R1:W2:Y:S02]  /*14f20*/  SHFL.BFLY PT, R16, R4, R3, R182 ;  /* 0x0c00000304107389 */ /* 0x0002a400000e00b6 */
[----:B-1----:R-:W-:-:S04]  /*14f30*/  MOV R3, 0x0 ;  /* 0x0000000000037802 */ /* 0x002fc80000000f00 */
[----:B--2---:R-:W-:Y:S05]  /*14f40*/  RET.REL.NODEC R2 `(_ZN7cutlass13device_kernelIN5flash19enable_sm80_to_sm89INS1_16FlashAttnFwdSm80INS1_25CollectiveMainloopFwdSm80ILi8ELi2ELb0EN4cute5tupleIJNS5_1CILi128EEENS7_ILi64EEENS7_ILi192EEEEEELi192ENS_6half_tEfNS_4arch4Sm80ELb1ELb0ELb1ELb1ELb1ELb0ELb1ELb1EEENS1_21CollectiveEpilogueFwdINS6_IJS8_SA_S9_EEENS6_IJNS7_ILi1EEESI_SI_EEESC_SE_Li256ELb1ELb1ELb1ELb0EEENS1_36VarlenDynamicPersistentTileSchedulerILi128ELi64ELi256ELi256ELb1ELb1ELb0ELb1ELb1ELb1EEEEEEEEEvNT_6ParamsE) ;  /* 0xfffeb0b002007950 */ /* 0x004fea0003c3ffff */
        .weak           $__internal_45_$__cuda_sm70_shflsync_idx_p
        .type           $__internal_45_$__cuda_sm70_shflsync_idx_p,@function
        .size           $__internal_45_$__cuda_sm70_shflsync_idx_p,($__internal_46_$__cuda_sm70_shflsync_up_p - $__internal_45_$__cuda_sm70_shflsync_idx_p)
$__internal_45_$__cuda_sm70_shflsync_idx_p:
[----:B------:R-:W-:-:S04]  /*14f50*/  MOV R31, 0xffffffff ;  /* 0xffffffff001f7802 */ /* 0x000fc80000000f00 */
[----:B------:R-:W-:Y:S04]  /*14f60*/  WARPSYNC R31 ;  /* 0x0000001f00007348 */ /* 0x000fe80003800000 */
[----:B------:R1:W2:Y:S02]  /*14f70*/  SHFL.IDX PT, R29, R30, R2, R29 ;  /* 0x000000021e1d7389 */ /* 0x0002a400000e001d */
[----:B-1----:R-:W-:Y:S02]  /*14f80*/  MOV R2, R3 ;  /* 0x0000000300027202 */ /* 0x002fe40000000f00 */
[----:B------:R-:W-:-:S04]  /*14f90*/  MOV R3, 0x0 ;  /* 0x0000000000037802 */ /* 0x000fc80000000f00 */
[----:B--2---:R-:W-:Y:S05]  /*14fa0*/  RET.REL.NODEC R2 `(_ZN7cutlass13device_kernelIN5flash19enable_sm80_to_sm89INS1_16FlashAttnFwdSm80INS1_25CollectiveMainloopFwdSm80ILi8ELi2ELb0EN4cute5tupleIJNS5_1CILi128EEENS7_ILi64EEENS7_ILi192EEEEEELi192ENS_6half_tEfNS_4arch4Sm80ELb1ELb0ELb1ELb1ELb1ELb0ELb1ELb1EEENS1_21CollectiveEpilogueFwdINS6_IJS8_SA_S9_EEENS6_IJNS7_ILi1EEESI_SI_EEESC_SE_Li256ELb1ELb1ELb1ELb0EEENS1_36VarlenDynamicPersistentTileSchedulerILi128ELi64ELi256ELi256ELb1ELb1ELb0ELb1ELb1ELb1EEEEEEEEEvNT_6ParamsE) ;  /* 0xfffeb05002007950 */ /* 0x004fea0003c3ffff */
        .weak           $__internal_46_$__cuda_sm70_shflsync_up_p
        .type           $__internal_46_$__cuda_sm70_shflsync_up_p,@function
        .size           $__internal_46_$__cuda_sm70_shflsync_up_p,($__internal_47_$__cuda_sm70_votesync_ballot - $__internal_46_$__cuda_sm70_shflsync_up_p)
$__internal_46_$__cuda_sm70_shflsync_up_p:
[----:B------:R-:W-:Y:S02]  /*14fb0*/  IMAD.MOV.U32 R4, RZ, RZ, RZ ;  /* 0x000000ffff047224 */ /* 0x000fe400078e00ff */
[----:B------:R-:W-:-:S04]  /*14fc0*/  IMAD.MOV.U32 R11, RZ, RZ, -0x1 ;  /* 0xffffffffff0b7424 */ /* 0x000fc800078e00ff */
[----:B------:R-:W-:Y:S04]  /*14fd0*/  WARPSYNC R11 ;  /* 0x0000000b00007348 */ /* 0x000fe80003800000 */
[----:B------:R1:W2:Y:S02]  /*14fe0*/  SHFL.UP PT, R4, R0, R2, R4 ;  /* 0x0400000200047389 */ /* 0x0002a400000e0004 */
[----:B-1----:R-:W-:Y:S02]  /*14ff0*/  MOV R2, R3 ;  /* 0x0000000300027202 */ /* 0x002fe40000000f00 */
[----:B------:R-:W-:-:S04]  /*15000*/  MOV R3, 0x0 ;  /* 0x0000000000037802 */ /* 0x000fc80000000f00 */
[----:B--2---:R-:W-:Y:S05]  /*15010*/  RET.REL.NODEC R2 `(_ZN7cutlass13device_kernelIN5flash19enable_sm80_to_sm89INS1_16FlashAttnFwdSm80INS1_25CollectiveMainloopFwdSm80ILi8ELi2ELb0EN4cute5tupleIJNS5_1CILi128EEENS7_ILi64EEENS7_ILi192EEEEEELi192ENS_6half_tEfNS_4arch4Sm80ELb1ELb0ELb1ELb1ELb1ELb0ELb1ELb1EEENS1_21CollectiveEpilogueFwdINS6_IJS8_SA_S9_EEENS6_IJNS7_ILi1EEESI_SI_EEESC_SE_Li256ELb1ELb1ELb1ELb0EEENS1_36VarlenDynamicPersistentTileSchedulerILi128ELi64ELi256ELi256ELb1ELb1ELb0ELb1ELb1ELb1EEEEEEEEEvNT_6ParamsE) ;  /* 0xfffeafe002007950 */ /* 0x004fea0003c3ffff */
        .weak           $__internal_47_$__cuda_sm70_votesync_ballot
        .type           $__internal_47_$__cuda_sm70_votesync_ballot,@function
        .size           $__internal_47_$__cuda_sm70_votesync_ballot,(.L_x_6230 - $__internal_47_$__cuda_sm70_votesync_ballot)
$__internal_47_$__cuda_sm70_votesync_ballot:
[----:B------:R-:W-:Y:S01]  /*15020*/  ISETP.NE.U32.AND P0, PT, R0, 0x1, PT ;  /* 0x000000010000780c */ /* 0x000fe20003f05070 */
[----:B------:R-:W-:-:S04]  /*15030*/  IMAD.MOV.U32 R3, RZ, RZ, -0x1 ;  /* 0xffffffffff037424 */ /* 0x000fc800078e00ff */
[----:B------:R-:W-:Y:S08]  /*15040*/  WARPSYNC R3 ;  /* 0x0000000300007348 */ /* 0x000ff00003800000 */
[----:B------:R-:W-:-:S04]  /*15050*/  VOTE.ANY R0, PT, !P0 ;  /* 0x0000000000007806 */ /* 0x000fc800040e0100 */
[----:B------:R-:W-:Y:S01]  /*15060*/  LOP3.LUT R0, R0, R3, RZ, 0xc0, !PT ;  /* 0x0000000300007212 */ /* 0x000fe200078ec0ff */
[----:B------:R-:W-:-:S04]  /*15070*/  IMAD.MOV.U32 R3, RZ, RZ, 0x0 ;  /* 0x00000000ff037424 */ /* 0x000fc800078e00ff */
[----:B------:R-:W-:Y:S05]  /*15080*/  RET.REL.NODEC R2 `(_ZN7cutlass13device_kernelIN5flash19enable_sm80_to_sm89INS1_16FlashAttnFwdSm80INS1_25CollectiveMainloopFwdSm80ILi8ELi2ELb0EN4cute5tupleIJNS5_1CILi128EEENS7_ILi64EEENS7_ILi192EEEEEELi192ENS_6half_tEfNS_4arch4Sm80ELb1ELb0ELb1ELb1ELb1ELb0ELb1ELb1EEENS1_21CollectiveEpilogueFwdINS6_IJS8_SA_S9_EEENS6_IJNS7_ILi1EEESI_SI_EEESC_SE_Li256ELb1ELb1ELb1ELb0EEENS1_36VarlenDynamicPersistentTileSchedulerILi128ELi64ELi256ELi256ELb1ELb1ELb0ELb1ELb1ELb1EEEEEEEEEvNT_6ParamsE) ;  /* 0xfffeaf7002007950 */ /* 0x000fea0003c3ffff */
.L_x_2820:
        /* <DEDUP_REMOVED lines=15> */
.L_x_6230:


//--------------------- .text._ZN7cutlass13device_kernelIN5flash19enable_sm80_to_sm89INS1_16FlashAttnFwdSm80INS1_25CollectiveMainloopFwdSm80ILi8ELi2ELb0EN4cute5tupleIJNS5_1CILi128EEENS7_ILi64EEENS7_ILi192EEEEEELi192ENS_6half_tEfNS_4arch4Sm80ELb1ELb0ELb1ELb1ELb1ELb1ELb1ELb1EEENS1_21CollectiveEpilogueFwdINS6_IJS8_SA_S9_EEENS6_IJNS7_ILi1EEESI_SI_EEESC_SE_Li256ELb1ELb1ELb1ELb0EEENS1_36VarlenDynamicPersistentTileSchedulerILi128ELi64ELi256ELi256ELb1ELb1ELb0ELb1ELb1ELb1EEEEEEEEEvNT_6ParamsE --------------------------
	.section	.text._ZN7cutlass13device_kernelIN5flash19enable_sm80_to_sm89INS1_16FlashAttnFwdSm80INS1_25CollectiveMainloopFwdSm80ILi8ELi2ELb0EN4cute5tupleIJNS5_1CILi128EEENS7_ILi64EEENS7_ILi192EEEEEELi192ENS_6half_tEfNS_4arch4Sm80ELb1ELb0ELb1ELb1ELb1ELb1ELb1ELb1EEENS1_21CollectiveEpilogueFwdINS6_IJS8_SA_S9_EEENS6_IJNS7_ILi1EEESI_SI_EEESC_SE_Li256ELb1ELb1ELb1ELb0EEENS1_36VarlenDynamicPersistentTileSchedulerILi128ELi64ELi256ELi256ELb1ELb1ELb0ELb1ELb1ELb1EEEEEEEEEvNT_6ParamsE,"ax",@progbits
	.sectioninfo	@"SHI_REGISTERS=255"
	.align	128
.text._ZN7cutlass13device_kernelIN5flash19enable_sm80_to_sm89INS1_16FlashAttnFwdSm80INS1_25CollectiveMainloopFwdSm80ILi8ELi2ELb0EN4cute5tupleIJNS5_1CILi128EEENS7_ILi64EEENS7_ILi192EEEEEELi192ENS_6half_tEfNS_4arch4Sm80ELb1ELb0ELb1ELb1ELb1ELb1ELb1ELb1EEENS1_21CollectiveEpilogueFwdINS6_IJS8_SA_S9_EEENS6_IJNS7_ILi1EEESI_SI_EEESC_SE_Li256ELb1ELb1ELb1ELb0EEENS1_36VarlenDynamicPersistentTileSchedulerILi128ELi64ELi256ELi256ELb1ELb1ELb0ELb1ELb1ELb1EEEEEEEEEvNT_6ParamsE:
        .type           _ZN7cutlass13device_kernelIN5flash19enable_sm80_to_sm89INS1_16FlashAttnFwdSm80INS1_25CollectiveMainloopFwdSm80ILi8ELi2ELb0EN4cute5tupleIJNS5_1CILi128EEENS7_ILi64EEENS7_ILi192EEEEEELi192ENS_6half_tEfNS_4arch4Sm80ELb1ELb0ELb1ELb1ELb1ELb1ELb1ELb1EEENS1_21CollectiveEpilogueFwdINS6_IJS8_SA_S9_EEENS6_IJNS7_ILi1EEESI_SI_EEESC_SE_Li256ELb1ELb1ELb1ELb0EEENS1_36VarlenDynamicPersistentTileSchedulerILi128ELi64ELi256ELi256ELb1ELb1ELb0ELb1ELb1ELb1EEEEEEEEEvNT_6ParamsE,@function
        .size           _ZN7cutlass13device_kernelIN5flash19enable_sm80_to_sm89INS1_16FlashAttnFwdSm80INS1_25CollectiveMainloopFwdSm80ILi8ELi2ELb0EN4cute5tupleIJNS5_1CILi128EEENS7_ILi64EEENS7_ILi192EEEEEELi192ENS_6half_tEfNS_4arch4Sm80ELb1ELb0ELb1ELb1ELb1ELb1ELb1ELb1EEENS1_21CollectiveEpilogueFwdINS6_IJS8_SA_S9_EEENS6_IJNS7_ILi1EEESI_SI_EEESC_SE_Li256ELb1ELb1ELb1ELb0EEENS1_36VarlenDynamicPersistentTileSchedulerILi128ELi64ELi256ELi256ELb1ELb1ELb0ELb1ELb1ELb1EEEEEEEEEvNT_6ParamsE,(.L_x_6235 - _ZN7cutlass13device_kernelIN5flash19enable_sm80_to_sm89INS1_16FlashAttnFwdSm80INS1_25CollectiveMainloopFwdSm80ILi8ELi2ELb0EN4cute5tupleIJNS5_1CILi128EEENS7_ILi64EEENS7_ILi192EEEEEELi192ENS_6half_tEfNS_4arch4Sm80ELb1ELb0ELb1ELb1ELb1ELb1ELb1ELb1EEENS1_21CollectiveEpilogueFwdINS6_IJS8_SA_S9_EEENS6_IJNS7_ILi1EEESI_SI_EEESC_SE_Li256ELb1ELb1ELb1ELb0EEENS1_36VarlenDynamicPersistentTileSchedulerILi128ELi64ELi256ELi256ELb1ELb1ELb0ELb1ELb1ELb1EEEEEEEEEvNT_6ParamsE)
        .other          _ZN7cutlass13device_kernelIN5flash19enable_sm80_to_sm89INS1_16FlashAttnFwdSm80INS1_25CollectiveMainloopFwdSm80ILi8ELi2ELb0EN4cute5tupleIJNS5_1CILi128EEENS7_ILi64EEENS7_ILi192EEEEEELi192ENS_6half_tEfNS_4arch4Sm80ELb1ELb0ELb1ELb1ELb1ELb1ELb1ELb1EEENS1_21CollectiveEpilogueFwdINS6_IJS8_SA_S9_EEENS6_IJNS7_ILi1EEESI_SI_EEESC_SE_Li256ELb1ELb1ELb1ELb0EEENS1_36VarlenDynamicPersistentTileSchedulerILi128ELi64ELi256ELi256ELb1ELb1ELb0ELb1ELb1ELb1EEEEEEEEEvNT_6ParamsE,@"STO_CUDA_ENTRY STV_DEFAULT"
_ZN7cutlass13device_kernelIN5flash19enable_sm80_to_sm89INS1_16FlashAttnFwdSm80INS1_25CollectiveMainloopFwdSm80ILi8ELi2ELb0EN4cute5tupleIJNS5_1CILi128EEENS7_ILi64EEENS7_ILi192EEEEEELi192ENS_6half_tEfNS_4arch4Sm80ELb1ELb0ELb1ELb1ELb1ELb1ELb1ELb1EEENS1_21CollectiveEpilogueFwdINS6_IJS8_SA_S9_EEENS6_IJNS7_ILi1EEESI_SI_EEESC_SE_Li256ELb1ELb1ELb1ELb0EEENS1_36VarlenDynamicPersistentTileSchedulerILi128ELi64ELi256ELi256ELb1ELb1ELb0ELb1ELb1ELb1EEEEEEEEEvNT_6ParamsE:
[----:B------:R-:W-:-:S03]  /*0000*/  MOV R1, c[0x0][0x28] ;  /* 0x00000a0000017a02 */ /* 0x000fc60000000f00 */
[----:B------:R-:W1:Y:S01]  /*0010*/  S2R R2, SR_TID.X ;  /* 0x0000000000027919 */ /* 0x000e620000002100 */
[----:B------:R-:W-:Y:S01]  /*0020*/  IADD3 R1, R1, -0x70, RZ ;  /* 0xffffff9001017810 */ /* 0x000fe20007ffe0ff */
[----:B------:R-:W-:Y:S01]  /*0030*/  ULDC.64 UR8, c[0x0][0x118] ;  /* 0x0000460000087ab9 */ /* 0x000fe20000000a00 */
[----:B-1----:R-:W-:-:S05]  /*0040*/  SHF.R.U32.HI R0, RZ, 0x5, R2 ;  /* 0x00000005ff007819 */ /* 0x002fca0000011602 */
[----:B------:R-:W1:Y:S02]  /*0050*/  SHFL.IDX PT, R3, R0, RZ, 0x1f ;  /* 0x00001fff00037589 */ /* 0x000e6400000e0000 */
[----:B-1----:R-:W-:Y:S02]  /*0060*/  ISETP.NE.AND P0, PT, R3, RZ, PT ;  /* 0x000000ff0300720c */ /* 0x002fe40003f05270 */
[----:B------:R-:W-:Y:S11]  /*0070*/  STL [R1+0x68], R3 ;  /* 0x0000680301007387 */ /* 0x000ff60000100800 */
[----:B------:R-:W-:Y:S06]  /*0080*/  @P0 BAR.SYNC.DEFER_BLOCKING 0x5, 0x100 ;  /* 0x0144000000000b1d */ /* 0x000fec0000010000 */
[----:B------:R-:W1:Y:S04]  /*0090*/  @P0 LDS.128 R4, [0x24100] ;  /* 0x02410000ff040984 */ /* 0x000e680000000c00 */
[----:B-1----:R1:W-:Y:S04]  /*00a0*/  @P0 STL.64 [R1], R4 ;  /* 0x0000000401000387 */ /* 0x0023e80000100a00 */
[----:B------:R1:W-:Y:S04]  /*00b0*/  @P0 STL.64 [R1+0x8], R6 ;  /* 0x0000080601000387 */ /* 0x0003e80000100a00 */
[----:B------:R-:W-:Y:S06]  /*00c0*/  @P0 BAR.ARV 0x4, 0x100 ;  /* 0x0104000000000b1d */ /* 0x000fec0000002000 */
[----:B------:R-:W-:Y:S05]  /*00d0*/  @P0 BRA `(.L_x_2821) ;  /* 0x00000fd000000947 */ /* 0x000fea0003800000 */
[----:B------:R-:W-:Y:S01]  /*00e0*/  LOP3.LUT R13, R2, 0x1f, RZ, 0xc0, !PT ;  /* 0x0000001f020d7812 */ /* 0x000fe200078ec0ff */
[----:B------:R-:W-:-:S03]  /*00f0*/  CS2R R8, SRZ ;  /* 0x0000000000087805 */ /* 0x000fc6000001ff00 */
[----:B------:R-:W-:-:S04]  /*0100*/  ISETP.NE.AND P6, PT, R13, 0x1f, PT ;  /* 0x0000001f0d00780c */ /* 0x000fc80003fc5270 */
[----:B------:R-:W-:-:S13]  /*0110*/  ISETP.GE.OR P0, PT, R13, c[0x0][0x53c], !P6 ;  /* 0x00014f000d007a0c */ /* 0x000fda0007706670 */
[----:B-1----:R-:W-:Y:S02]  /*0120*/  @!P0 IMAD.MOV.U32 R4, RZ, RZ, 0x4 ;  /* 0x00000004ff048424 */ /* 0x002fe400078e00ff */
[----:B------:R-:W-:Y:S02]  /*0130*/  @!P0 IMAD.MOV.U32 R2, RZ, RZ, 0x4 ;  /* 0x00000004ff028424 */ /* 0x000fe400078e00ff */
[----:B------:R-:W-:-:S04]  /*0140*/  @!P0 IMAD.WIDE.U32 R4, R13, R4, c[0x0][0x580] ;  /* 0x000160000d048625 */ /* 0x000fc800078e0004 */
[C---:B------:R-:W-:Y:S01]  /*0150*/  @!P0 IMAD.WIDE.U32 R2, R13.reuse, R2, c[0x0][0x578] ;  /* 0x00015e000d028625 */ /* 0x040fe200078e0002 */
[----:B------:R-:W2:Y:S04]  /*0160*/  @!P0 LDG.E R9, [R4.64] ;  /* 0x0000000804098981 */ /* 0x000ea8000c1e1900 */
[----:B------:R-:W2:Y:S01]  /*0170*/  @!P0 LDG.E R8, [R2.64] ;  /* 0x0000000802088981 */ /* 0x000ea2000c1e1900 */
[C---:B------:R-:W-:Y:S01]  /*0180*/  ISETP.NE.AND P5, PT, R13.reuse, RZ, PT ;  /* 0x000000ff0d00720c */ /* 0x040fe20003fa5270 */
[----:B------:R-:W1:Y:S01]  /*0190*/  S2UR UR4, SR_CTAID.X ;  /* 0x00000000000479c3 */ /* 0x000e620000002500 */
        /* <DEDUP_REMOVED lines=24> */
[----:B-1----:R-:W-:-:S13]  /*0320*/  ISETP.GT.AND P0, PT, R6, UR4, PT ;  /* 0x0000000406007c0c */ /* 0x002fda000bf04270 */
[----:B------:R-:W-:Y:S05]  /*0330*/  @P0 BRA `(.L_x_2822) ;  /* 0x0000026000000947 */ /* 0x000fea0003800000 */
[----:B------:R-:W-:Y:S02]  /*0340*/  MOV R6, R0 ;  /* 0x0000000000067202 */ /* 0x000fe40000000f00 */
[----:B------:R-:W-:-:S04]  /*0350*/  MOV R7, RZ ;  /* 0x000000ff00077202 */ /* 0x000fc80000000f00 */
.L_x_2826:
        /* <DEDUP_REMOVED lines=15> */
[----:B------:R1:W2:Y:S02]  /*0450*/  SHFL.UP PT, R0, R5, 0x1, RZ ;  /* 0x0420000005007989 */ /* 0x0002a400000e00ff */
.L_x_3028:
        /* <DEDUP_REMOVED lines=16> */
.L_x_3029:
[----:B--2---:R-:W-:-:S05]  /*0560*/  IMAD R0, R0, c[0x0][0x538], RZ ;  /* 0x00014e0000007a24 */ /* 0x004fca00078e02ff */
[----:B------:R-:W-:-:S04]  /*0570*/  IADD3 R6, R0, R6, RZ ;  /* 0x0000000600067210 */ /* 0x000fc80007ffe0ff */
[----:B------:R-:W-:-:S13]  /*0580*/  ISETP.GT.AND P0, PT, R6, UR4, PT ;  /* 0x0000000406007c0c */ /* 0x000fda000bf04270 */
[----:B-1----:R-:W-:Y:S05]  /*0590*/  @!P0 BRA `(.L_x_2826) ;  /* 0xfffffdc000008947 */ /* 0x002fea000383ffff */
.L_x_2822:
[----:B------:R-:W-:-:S05]  /*05a0*/  IADD3 R10, -R0, R6, RZ ;  /* 0x00000006000a7210 */ /* 0x000fca0007ffe1ff */
[----:B------:R-:W-:-:S05]  /*05b0*/  IMAD R0, R4, c[0x0][0x538], R10 ;  /* 0x00014e0004007a24 */ /* 0x000fca00078e020a */
[----:B------:R-:W-:Y:S01]  /*05c0*/  ISETP.GT.AND P0, PT, R0, UR4, PT ;  /* 0x0000000400007c0c */ /* 0x000fe2000bf04270 */
[----:B------:R-:W-:-:S12]  /*05d0*/  BRA.DIV ~URZ, `(.L_x_2827) ;  /* 0x0001f3727f007947 */ /* 0x000fd8000b800000 */
[----:B------:R-:W-:-:S04]  /*05e0*/  VOTE.ANY R6, PT, !P0 ;  /* 0x0000000000067806 */ /* 0x000fc800040e0100 */
.L_x_3030:
[----:B------:R-:W1:Y:S02]  /*05f0*/  POPC R0, R6 ;  /* 0x0000000600007309 */ /* 0x000e640000000000 */
[----:B-1----:R-:W-:-:S05]  /*0600*/  IADD3 R2, R0, R7, RZ ;  /* 0x0000000700027210 */ /* 0x002fca0007ffe0ff */
[----:B------:R1:W-:Y:S01]  /*0610*/  STL [R1+0xc], R2 ;  /* 0x00000c0201007387 */ /* 0x0003e20000100800 */
[----:B------:R-:W-:Y:S05]  /*0620*/  BRA.DIV ~URZ, `(.L_x_2828) ;  /* 0x0001f3727f007947 */ /* 0x000fea000b800000 */
[----:B------:R2:W3:Y:S01]  /*0630*/  SHFL.IDX PT, R12, R9, R0, 0x1f ;  /* 0x00001f00090c7589 */ /* 0x0004e200000e0000 */
[----:B------:R-:W-:-:S03]  /*0640*/  MOV R5, RZ ;  /* 0x000000ff00057202 */ /* 0x000fc60000000f00 */
[----:B------:R2:W4:Y:S04]  /*0650*/  SHFL.IDX PT, R9, R8, R0, 0x1f ;  /* 0x00001f0008097589 */ /* 0x00052800000e0000 */
.L_x_3031:
[----:B------:R-:W-:Y:S01]  /*0660*/  ISETP.NE.AND P0, PT, R6, RZ, PT ;  /* 0x000000ff0600720c */ /* 0x000fe20003f05270 */
[----:B------:R-:W-:-:S12]  /*0670*/  BSSY B0, `(.L_x_2829) ;  /* 0x0000005000007945 */ /* 0x000fd80003800000 */
[----:B------:R-:W-:Y:S05]  /*0680*/  @!P0 BRA `(.L_x_2830) ;  /* 0x0000003000008947 */ /* 0x000fea0003800000 */
[----:B-1----:R-:W-:Y:S01]  /*0690*/  IADD3 R2, R0, -0x1, RZ ;  /* 0xffffffff00027810 */ /* 0x002fe20007ffe0ff */
[----:B------:R-:W-:Y:S05]  /*06a0*/  BRA.DIV ~URZ, `(.L_x_2831) ;  /* 0x0001f3d27f007947 */ /* 0x000fea000b800000 */
[----:B------:R1:W2:Y:S02]  /*06b0*/  SHFL.IDX PT, R5, R4, R2, 0x1f ;  /* 0x00001f0204057589 */ /* 0x0002a400000e0000 */
.L_x_2830:
[----:B------:R-:W-:Y:S05]  /*06c0*/  BSYNC B0 ;  /* 0x0000000000007941 */ /* 0x000fea0003800000 */
.L_x_2829:
[----:B--2---:R-:W-:Y:S01]  /*06d0*/  IMAD R0, R5, c[0x0][0x538], R10 ;  /* 0x00014e0005007a24 */ /* 0x004fe200078e020a */
[----:B----4-:R-:W-:Y:S01]  /*06e0*/  ISETP.NE.AND P0, PT, R9, 0x1, PT ;  /* 0x000000010900780c */ /* 0x010fe20003f05270 */
[----:B------:R-:W-:Y:S03]  /*06f0*/  BSSY B0, `(.L_x_2832) ;  /* 0x0000089000007945 */ /* 0x000fe60003800000 */
[----:B------:R2:W-:Y:S01]  /*0700*/  STL [R1], R0 ;  /* 0x0000000001007387 */ /* 0x0005e20000100800 */
[----:B------:R-:W-:-:S08]  /*0710*/  IADD3 R11, -R0, UR4, RZ ;  /* 0x00000004000b7c10 */ /* 0x000fd0000fffe1ff */
[----:B------:R-:W-:Y:S05]  /*0720*/  @!P0 BRA `(.L_x_2833) ;  /* 0x000003f000008947 */ /* 0x000fea0003800000 */
[-C--:B--23--:R-:W-:Y:S02]  /*0730*/  IABS R0, R12.reuse ;  /* 0x0000000c00007213 */ /* 0x08cfe40000000000 */
[----:B------:R-:W-:-:S03]  /*0740*/  IABS R6, R12 ;  /* 0x0000000c00067213 */ /* 0x000fc60000000000 */
[----:B------:R-:W-:Y:S01]  /*0750*/  IMAD.MOV.U32 R5, RZ, RZ, R0 ;  /* 0x000000ffff057224 */ /* 0x000fe200078e0000 */
[----:B------:R-:W-:-:S03]  /*0760*/  IABS R0, R9 ;  /* 0x0000000900007213 */ /* 0x000fc60000000000 */
[----:B-1----:R-:W1:Y:S02]  /*0770*/  I2F.RP R2, R5 ;  /* 0x0000000500027306 */ /* 0x002e640000209400 */
        /* <DEDUP_REMOVED lines=55> */
[----:B------:R-:W-:-:S05]  /*0af0*/  IMAD R2, R3, 0x10000, R2 ;  /* 0x0001000003027824 */ /* 0x000fca00078e0202 */
[----:B------:R1:W-:Y:S01]  /*0b00*/  STL [R1+0x8], R2 ;  /* 0x0000080201007387 */ /* 0x0003e20000100800 */
[----:B------:R-:W-:Y:S05]  /*0b10*/  BRA `(.L_x_2834) ;  /* 0x0000046000007947 */ /* 0x000fea0003800000 */
.L_x_2833:
[----:B------:R-:W4:Y:S01]  /*0b20*/  LDL R3, [R1+0xc] ;  /* 0x00000c0001037983 */ /* 0x000f220000100800 */
[----:B-1----:R-:W-:-:S04]  /*0b30*/  IMAD.MOV.U32 R2, RZ, RZ, 0x4 ;  /* 0x00000004ff027424 */ /* 0x002fc800078e00ff */
[----:B----4-:R-:W-:-:S05]  /*0b40*/  IMAD.WIDE R2, R3, R2, c[0x0][0x590] ;  /* 0x0001640003027625 */ /* 0x010fca00078e0202 */
[----:B------:R-:W4:Y:S02]  /*0b50*/  LDG.E R7, [R2.64] ;  /* 0x0000000802077981 */ /* 0x000f24000c1e1900 */
[----:B---34-:R-:W-:-:S05]  /*0b60*/  IMAD R9, R7, R12, RZ ;  /* 0x0000000c07097224 */ /* 0x018fca00078e02ff */
[-C--:B--2---:R-:W-:Y:S02]  /*0b70*/  IABS R0, R9.reuse ;  /* 0x0000000900007213 */ /* 0x084fe40000000000 */
        /* <DEDUP_REMOVED lines=62> */
[----:B------:R-:W-:-:S05]  /*0f60*/  IMAD R2, R0, R2, R3 ;  /* 0x0000000200027224 */ /* 0x000fca00078e0203 */
[----:B------:R1:W-:Y:S02]  /*0f70*/  STL [R1+0x8], R2 ;  /* 0x0000080201007387 */ /* 0x0003e40000100800 */
.L_x_2834:
[----:B------:R-:W-:Y:S05]  /*0f80*/  BSYNC B0 ;  /* 0x0000000000007941 */ /* 0x000fea0003800000 */
.L_x_2832:
[----:B------:R-:W-:-:S04]  /*0f90*/  LOP3.LUT R0, RZ, R0, RZ, 0x33, !PT ;  /* 0x00000000ff007212 */ /* 0x000fc800078e33ff */
[----:B------:R-:W-:-:S05]  /*0fa0*/  IADD3 R0, R0, R12, RZ ;  /* 0x0000000c00007210 */ /* 0x000fca0007ffe0ff */
[----:B------:R2:W-:Y:S01]  /*0fb0*/  STL [R1+0x4], R0 ;  /* 0x0000040001007387 */ /* 0x0005e20000100800 */
[----:B------:R-:W-:Y:S05]  /*0fc0*/  BRA `(.L_x_2835) ;  /* 0x0000006000007947 */ /* 0x000fea0003800000 */
.L_x_2823:
[----:B------:R-:W-:Y:S01]  /*0fd0*/  MOV R0, UR4 ;  /* 0x0000000400007c02 */ /* 0x000fe20008000f00 */
[----:B------:R-:W-:Y:S04]  /*0fe0*/  STL [R1+0x4], RZ ;  /* 0x000004ff01007387 */ /* 0x000fe80000100800 */
[----:B------:R1:W-:Y:S04]  /*0ff0*/  STL [R1], R0 ;  /* 0x0000000001007387 */ /* 0x0003e80000100800 */
[----:B------:R2:W-:Y:S01]  /*1000*/  STL [R1+0x8], RZ ;  /* 0x000008ff01007387 */ /* 0x0005e20000100800 */
[----:B-1----:R-:W-:-:S05]  /*1010*/  MOV R0, c[0x0][0x53c] ;  /* 0x00014f0000007a02 */ /* 0x002fca0000000f00 */
[----:B------:R2:W-:Y:S02]  /*1020*/  STL [R1+0xc], R0 ;  /* 0x00000c0001007387 */ /* 0x0005e40000100800 */
.L_x_2835:
[----:B------:R-:W3:Y:S04]  /*1030*/  LDL R4, [R1] ;  /* 0x0000000001047983 */ /* 0x000ee80000100800 */
[----:B------:R-:W3:Y:S04]  /*1040*/  LDL R5, [R1+0x4] ;  /* 0x0000040001057983 */ /* 0x000ee80000100800 */
[----:B------:R-:W3:Y:S04]  /*1050*/  LDL R6, [R1+0x8] ;  /* 0x0000080001067983 */ /* 0x000ee80000100800 */
[----:B------:R-:W3:Y:S01]  /*1060*/  LDL R7, [R1+0xc] ;  /* 0x00000c0001077983 */ /* 0x000ee20000100800 */
[----:B------:R-:W-:Y:S01]  /*1070*/  ISETP.NE.AND P0, PT, R13, RZ, PT ;  /* 0x000000ff0d00720c */ /* 0x000fe20003f05270 */
[----:B------:R-:W-:-:S12]  /*1080*/  WARPSYNC 0xffffffff ;  /* 0xffffffff00007948 */ /* 0x000fd80003800000 */
[----:B---3--:R3:W-:Y:S04]  /*1090*/  @!P0 STS.128 [0x24100], R4 ;  /* 0x02410004ff008388 */ /* 0x0087e80000000c00 */
[----:B------:R-:W-:Y:S06]  /*10a0*/  BAR.ARV 0x5, 0x100 ;  /* 0x0144000000007b1d */ /* 0x000fec0000002000 */
.L_x_2821:
[----:B--2---:R-:W2:Y:S02]  /*10b0*/  LDL R0, [R1+0xc] ;  /* 0x00000c0001007983 */ /* 0x004ea40000100800 */
[----:B--2---:R-:W-:-:S13]  /*10c0*/  ISETP.GE.AND P0, PT, R0, c[0x0][0x53c], PT ;  /* 0x00014f0000007a0c */ /* 0x004fda0003f06270 */
[----:B------:R-:W-:Y:S05]  /*10d0*/  @P0 EXIT ;  /* 0x000000000000094d */ /* 0x000fea0003800000 */
[----:B------:R-:W2:Y:S01]  /*10e0*/  S2R R14, SR_TID.X ;  /* 0x00000000000e7919 */ /* 0x000ea20000002100 */
[----:B------:R-:W-:Y:S02]  /*10f0*/  ULDC UR4, c[0x0][0x2ac] ;  /* 0x0000ab0000047ab9 */ /* 0x000fe40000000800 */
[----:B------:R-:W-:Y:S02]  /*1100*/  ULDC UR6, c[0x0][0x1d0] ;  /* 0x0000740000067ab9 */ /* 0x000fe40000000800 */
[----:B------:R-:W-:Y:S01]  /*1110*/  UIMAD UR6, UR4, UR6, URZ ;  /* 0x00000006040672a4 */ /* 0x000fe2000f8e023f */
[----:B--2---:R-:W-:-:S04]  /*1120*/  SHF.R.S32.HI R12, RZ, 0x1f, R14 ;  /* 0x0000001fff0c7819 */ /* 0x004fc8000001140e */
[CC--:B-1----:R-:W-:Y:S02]  /*1130*/  LEA.HI R2, R12.reuse, R14.reuse, RZ, 0x4 ;  /* 0x0000000e0c027211 */ /* 0x0c2fe400078f20ff */
[-C--:B------:R-:W-:Y:S02]  /*1140*/  LEA.HI R11, R12, R14.reuse, RZ, 0x3 ;  /* 0x0000000e0c0b7211 */ /* 0x080fe400078f18ff */
[----:B------:R-:W-:Y:S02]  /*1150*/  LOP3.LUT R0, R2, 0xfffffff0, RZ, 0xc0, !PT ;  /* 0xfffffff002007812 */ /* 0x000fe400078ec0ff */
[----:B------:R-:W-:Y:S02]  /*1160*/  SHF.R.S32.HI R251, RZ, 0x3, R11 ;  /* 0x00000003fffb7819 */ /* 0x000fe4000001140b */
[----:B---3--:R-:W-:Y:S01]  /*1170*/  LOP3.LUT R4, R11, 0xfffffff8, RZ, 0xc0, !PT ;  /* 0xfffffff80b047812 */ /* 0x008fe200078ec0ff */
        /* <DEDUP_REMOVED lines=8> */
[----:B------:R-:W-:Y:S01]  /*1200*/  LEA.HI R13, R6, R0, RZ, 0x3 ;  /* 0x00000000060d7211 */ /* 0x000fe200078f18ff */
[----:B------:R-:W-:Y:S01]  /*1210*/  IMAD R231, R22, 0x20, R251 ;  /* 0x0000002016e77824 */ /* 0x000fe200078e02fb */
        /* <DEDUP_REMOVED lines=33> */
[--C-:B------:R-:W-:Y:S01]  /*1430*/  SHF.R.S32.HI R227, RZ, 0x2, R7.reuse ;  /* 0x00000002ffe37819 */ /* 0x100fe20000011407 */
[----:B------:R-:W-:Y:S01]  /*1440*/  IMAD.SHL.U32 R144, R144, 0x2, RZ ;  /* 0x0000000290907824 */ /* 0x000fe200078e00ff */
[----:B------:R-:W-:Y:S01]  /*1450*/  SHF.R.S32.HI R3, RZ, 0x1f, R7 ;  /* 0x0000001fff037819 */ /* 0x000fe20000011407 */
[----:B------:R-:W-:Y:S01]  /*1460*/  IMAD.IADD R21, R14, 0x1, -R2 ;  /* 0x000000010e157824 */ /* 0x000fe200078e0a02 */
[----:B------:R-:W-:Y:S01]  /*1470*/  LOP3.LUT R0, R0, 0x1c0, RZ, 0xc0, !PT ;  /* 0x000001c000007812 */ /* 0x000fe200078ec0ff */
[----:B------:R-:W-:Y:S01]  /*1480*/  STL [R1+0x6c], R18 ;  /* 0x00006c1201007387 */ /* 0x000fe20000100800 */
[----:B------:R-:W-:Y:S01]  /*1490*/  LEA.HI R3, R3, R227, RZ, 0x3 ;  /* 0x000000e303037211 */ /* 0x000fe200078f18ff */
[C---:B------:R-:W-:Y:S01]  /*14a0*/  IMAD.SHL.U32 R110, R21.reuse, 0x4, RZ ;  /* 0x00000004156e7824 */ /* 0x040fe200078e00ff */
[----:B------:R-:W-:Y:S01]  /*14b0*/  LOP3.LUT R5, R0, 0x8, R4, 0xf8, !PT ;  /* 0x0000000800057812 */ /* 0x000fe200078ef804 */
[----:B------:R-:W-:Y:S01]  /*14c0*/  IMAD.SHL.U32 R104, R21, 0x8, RZ ;  /* 0x0000000815687824 */ /* 0x000fe200078e00ff */
[----:B------:R-:W-:-:S02]  /*14d0*/  R2P PR, R6, 0x6 ;  /* 0x0000000606007804 */ /* 0x000fc40000000000 */
[----:B------:R-:W-:Y:S01]  /*14e0*/  SHF.R.U32.HI R4, RZ, 0x3, R0 ;  /* 0x00000003ff047819 */ /* 0x000fe20000011600 */
[----:B------:R-:W-:Y:S01]  /*14f0*/  IMAD R0, R9, 0x200, R8 ;  /* 0x0000020009007824 */ /* 0x000fe200078e0208 */
[----:B------:R-:W-:Y:S02]  /*1500*/  IADD3 R6, R227, 0x40, RZ ;  /* 0x00000040e3067810 */ /* 0x000fe40007ffe0ff */
[----:B------:R-:W-:Y:S02]  /*1510*/  LOP3.LUT R3, R3, 0xfffffff8, RZ, 0xc0, !PT ;  /* 0xfffffff803037812 */ /* 0x000fe400078ec0ff */
[----:B------:R-:W-:Y:S01]  /*1520*/  IADD3 R146, R110, 0x20, RZ ;  /* 0x000000206e927810 */ /* 0x000fe20007ffe0ff */
[----:B------:R-:W-:Y:S01]  /*1530*/  IMAD.SHL.U32 R2, R6, 0x40, RZ ;  /* 0x0000004006027824 */ /* 0x000fe200078e00ff */
[----:B------:R-:W-:Y:S01]  /*1540*/  LOP3.LUT R9, R5, R4, RZ, 0x3c, !PT ;  /* 0x0000000405097212 */ /* 0x000fe200078e3cff */
[----:B------:R-:W-:Y:S01]  /*1550*/  IMAD.IADD R5, R227, 0x1, -R3 ;  /* 0x00000001e3057824 */ /* 0x000fe200078e0a03 */
[----:B------:R-:W-:Y:S01]  /*1560*/  SHF.R.S32.HI R4, RZ, 0x1f, R6 ;  /* 0x0000001fff047819 */ /* 0x000fe20000011406 */
[----:B------:R-:W-:Y:S01]  /*1570*/  IMAD.IADD R109, R110, 0x1, R146 ;  /* 0x000000016e6d7824 */ /* 0x000fe200078e0292 */
[----:B------:R-:W-:-:S02]  /*1580*/  LOP3.LUT R20, R2, 0x1c0, RZ, 0xc0, !PT ;  /* 0x000001c002147812 */ /* 0x000fc400078ec0ff */
[----:B------:R-:W-:Y:S01]  /*1590*/  LEA.HI R3, R4, R6, RZ, 0x3 ;  /* 0x0000000604037211 */ /* 0x000fe200078f18ff */
[----:B------:R-:W-:Y:S01]  /*15a0*/  IMAD.SHL.U32 R4, R5, 0x40, RZ ;  /* 0x0000004005047824 */ /* 0x000fe200078e00ff */
[----:B------:R-:W-:Y:S01]  /*15b0*/  IADD3 R145, R110, 0x40, RZ ;  /* 0x000000406e917810 */ /* 0x000fe20007ffe0ff */
[----:B------:R1:W-:Y:S01]  /*15c0*/  STL [R1+0x10], R5 ;  /* 0x0000100501007387 */ /* 0x0003e20000100800 */
[----:B------:R-:W-:Y:S01]  /*15d0*/  SHF.R.S32.HI R2, RZ, 0x1f, R109 ;  /* 0x0000001fff027819 */ /* 0x000fe2000001146d */
[----:B------:R-:W-:Y:S01]  /*15e0*/  IMAD.SHL.U32 R3, R3, 0x40, RZ ;  /* 0x0000004003037824 */ /* 0x000fe200078e00ff */
[----:B------:R-:W-:Y:S01]  /*15f0*/  LOP3.LUT R233, R4, 0x1c0, RZ, 0xc0, !PT ;  /* 0x000001c004e97812 */ /* 0x000fe200078ec0ff */
[----:B------:R-:W-:Y:S01]  /*1600*/  IMAD.IADD R108, R110, 0x1, R145 ;  /* 0x000000016e6c7824 */ /* 0x000fe200078e0291 */
[CC--:B------:R-:W-:Y:S02]  /*1610*/  LEA.HI R4, R2.reuse, R109.reuse, RZ, 0x6 ;  /* 0x0000006d02047211 */ /* 0x0c0fe400078f30ff */
[----:B------:R-:W-:-:S02]  /*1620*/  LEA.HI R8, R2, R109, RZ, 0x3 ;  /* 0x0000006d02087211 */ /* 0x000fc400078f18ff */
[----:B------:R-:W-:Y:S01]  /*1630*/  LOP3.LUT R16, R3, 0xfffffe00, RZ, 0xc0, !PT ;  /* 0xfffffe0003107812 */ /* 0x000fe200078ec0ff */
[----:B------:R-:W-:Y:S01]  /*1640*/  IMAD.SHL.U32 R2, R4, 0x80, RZ ;  /* 0x0000008004027824 */ /* 0x000fe200078e00ff */
[----:B------:R-:W-:Y:S02]  /*1650*/  SHF.R.U32.HI R150, RZ, 0x3, R233 ;  /* 0x00000003ff967819 */ /* 0x000fe400000116e9 */
[----:B------:R-:W-:Y:S01]  /*1660*/  SHF.R.U32.HI R17, RZ, 0x3, R20 ;  /* 0x00000003ff117819 */ /* 0x000fe20000011614 */
[----:B------:R-:W-:Y:S01]  /*1670*/  STL [R1+0x34], R16 ;  /* 0x0000341001007387 */ /* 0x000fe20000100800 */
[----:B------:R-:W-:Y:S02]  /*1680*/  LOP3.LUT R4, R20, 0x38, R8, 0xf8, !PT ;  /* 0x0000003814047812 */ /* 0x000fe400078ef808 */
[----:B------:R-:W-:Y:S02]  /*1690*/  SHF.R.S32.HI R3, RZ, 0x1f, R108 ;  /* 0x0000001fff037819 */ /* 0x000fe4000001146c */
[----:B------:R-:W-:-:S02]  /*16a0*/  LOP3.LUT R2, R2, 0xffffe000, RZ, 0xc0, !PT ;  /* 0xffffe00002027812 */ /* 0x000fc400078ec0ff */
[----:B------:R-:W-:Y:S02]  /*16b0*/  LOP3.LUT R4, R4, R17, RZ, 0x3c, !PT ;  /* 0x0000001104047212 */ /* 0x000fe400078e3cff */
[----:B------:R-:W-:Y:S02]  /*16c0*/  LEA.HI R7, R3, R108, RZ, 0x3 ;  /* 0x0000006c03077211 */ /* 0x000fe400078f18ff */
[----:B-1----:R-:W-:Y:S02]  /*16d0*/  LOP3.LUT R5, R233, 0x38, R8, 0xf8, !PT ;  /* 0x00000038e9057812 */ /* 0x002fe400078ef808 */
[----:B------:R-:W-:Y:S02]  /*16e0*/  IADD3 R14, R4, R2, R16 ;  /* 0x00000002040e7210 */ /* 0x000fe40007ffe010 */
[----:B------:R-:W-:Y:S02]  /*16f0*/  LOP3.LUT R6, R5, R150, RZ, 0x3c, !PT ;  /* 0x0000009605067212 */ /* 0x000fe400078e3cff */
[----:B------:R-:W-:-:S02]  /*1700*/  LEA.HI R5, R3, R108, RZ, 0x6 ;  /* 0x0000006c03057211 */ /* 0x000fc400078f30ff */
[----:B------:R-:W-:Y:S01]  /*1710*/  IADD3 R15, R6, R2, R151 ;  /* 0x00000002060f7210 */ /* 0x000fe20007ffe097 */
[----:B------:R-:W-:Y:S01]  /*1720*/  IMAD.SHL.U32 R6, R13, 0x40, RZ ;  /* 0x000000400d067824 */ /* 0x000fe200078e00ff */
[--C-:B------:R-:W-:Y:S01]  /*1730*/  LOP3.LUT R4, R233, 0x38, R7.reuse, 0xf8, !PT ;  /* 0x00000038e9047812 */ /* 0x100fe200078ef807 */
[----:B------:R-:W-:Y:S01]  /*1740*/  IMAD.SHL.U32 R2, R5, 0x80, RZ ;  /* 0x0000008005027824 */ /* 0x000fe200078e00ff */
[----:B------:R-:W-:Y:S02]  /*1750*/  LOP3.LUT R3, R20, 0x38, R7, 0xf8, !PT ;  /* 0x0000003814037812 */ /* 0x000fe400078ef807 */
[----:B------:R-:W-:Y:S02]  /*1760*/  LOP3.LUT R5, R4, R150, RZ, 0x3c, !PT ;  /* 0x0000009604057212 */ /* 0x000fe400078e3cff */
[----:B------:R-:W-:Y:S02]  /*1770*/  LOP3.LUT R2, R2, 0xffffe000, RZ, 0xc0, !PT ;  /* 0xffffe00002027812 */ /* 0x000fe400078ec0ff */
[----:B------:R-:W-:-:S02]  /*1780*/  LOP3.LUT R4, R3, R17, RZ, 0x3c, !PT ;  /* 0x0000001103047212 */ /* 0x000fc400078e3cff */
[-C--:B------:R-:W-:Y:S02]  /*1790*/  IADD3 R13, R5, R2.reuse, R151 ;  /* 0x00000002050d7210 */ /* 0x080fe40007ffe097 */
[----:B------:R-:W-:Y:S02]  /*17a0*/  LEA.HI R5, R21, R21, RZ, 0x1 ;  /* 0x0000001515057211 */ /* 0x000fe400078f08ff */
[----:B------:R-:W-:Y:S02]  /*17b0*/  LOP3.LUT R3, R6, 0xfffffe00, RZ, 0xc0, !PT ;  /* 0xfffffe0006037812 */ /* 0x000fe400078ec0ff */
[----:B------:R-:W-:Y:S02]  /*17c0*/  LOP3.LUT R5, R5, 0x1ffffffe, RZ, 0xc0, !PT ;  /* 0x1ffffffe05057812 */ /* 0x000fe400078ec0ff */
[----:B------:R-:W-:Y:S01]  /*17d0*/  IADD3 R12, R4, R2, R16 ;  /* 0x00000002040c7210 */ /* 0x000fe20007ffe010 */
[----:B------:R-:W-:Y:S01]  /*17e0*/  IMAD.MOV.U32 R4, RZ, RZ, 0x20 ;  /* 0x00000020ff047424 */ /* 0x000fe200078e00ff */
[----:B------:R-:W-:Y:S01]  /*17f0*/  IADD3 R2, R9, R3, R10 ;  /* 0x0000000309027210 */ /* 0x000fe20007ffe00a */
[----:B------:R-:W-:Y:S01]  /*1800*/  IMAD.MOV.U32 R10, RZ, RZ, 0x40 ;  /* 0x00000040ff0a7424 */ /* 0x000fe200078e00ff */
[----:B------:R-:W-:-:S02]  /*1810*/  IADD3 R149, R110, 0x10, RZ ;  /* 0x000000106e957810 */ /* 0x000fc40007ffe0ff */
[----:B------:R-:W-:Y:S01]  /*1820*/  LOP3.LUT R3, R9, R3, RZ, 0xfc, !PT ;  /* 0x0000000309037212 */ /* 0x000fe200078efcff */
[----:B------:R-:W-:Y:S01]  /*1830*/  IMAD.IADD R9, R21, 0x1, -R5 ;  /* 0x0000000115097824 */ /* 0x000fe200078e0a05 */
[----:B------:R-:W-:Y:S02]  /*1840*/  LOP3.LUT R6, R11, 0x7ffffffc, RZ, 0xc0, !PT ;  /* 0x7ffffffc0b067812 */ /* 0x000fe400078ec0ff */
[----:B------:R-:W-:Y:S02]  /*1850*/  LOP3.LUT R5, R20, 0x38, R104, 0xf8, !PT ;  /* 0x0000003814057812 */ /* 0x000fe400078ef868 */
[----:B------:R-:W-:Y:S01]  /*1860*/  SHF.R.S32.HI R20, RZ, 0x1f, R149 ;  /* 0x0000001fff147819 */ /* 0x000fe20000011495 */
[----:B------:R-:W-:Y:S01]  /*1870*/  IMAD.IADD R6, R19, 0x1, -R6 ;  /* 0x0000000113067824 */ /* 0x000fe200078e0a06 */
[C---:B------:R-:W-:Y:S02]  /*1880*/  IADD3 R148, R110.reuse, 0x30, RZ ;  /* 0x000000306e947810 */ /* 0x040fe40007ffe0ff */
[----:B------:R-:W-:Y:S01]  /*1890*/  SHF.R.S32.HI R11, RZ, 0x1f, R146 ;  /* 0x0000001fff0b7819 */ /* 0x000fe20000011492 */
[----:B------:R1:W-:Y:S01]  /*18a0*/  STL [R1+0x48], R20 ;  /* 0x0000481401007387 */ /* 0x0003e20000100800 */
[----:B------:R-:W-:Y:S01]  /*18b0*/  IADD3 R147, R110, 0x50, RZ ;  /* 0x000000506e937810 */ /* 0x000fe20007ffe0ff */
[----:B------:R-:W-:Y:S01]  /*18c0*/  IMAD.SHL.U32 R252, R6, 0x2, RZ ;  /* 0x0000000206fc7824 */ /* 0x000fe200078e00ff */
[----:B------:R-:W-:Y:S01]  /*18d0*/  SHF.R.S32.HI R21, RZ, 0x1f, R148 ;  /* 0x0000001fff157819 */ /* 0x000fe20000011494 */
[----:B------:R2:W-:Y:S01]  /*18e0*/  STL [R1+0x44], R11 ;  /* 0x0000440b01007387 */ /* 0x0005e20000100800 */
[----:B------:R-:W-:Y:S01]  /*18f0*/  LOP3.LUT R5, R16, R5, R17, 0xf6, !PT ;  /* 0x0000000510057212 */ /* 0x000fe200078ef611 */
[----:B------:R-:W-:Y:S01]  /*1900*/  IMAD R6, R9, 0x8, R18 ;  /* 0x0000000809067824 */ /* 0x000fe200078e0212 */
[----:B------:R-:W-:Y:S01]  /*1910*/  IADD3 R34, R252, 0x8, RZ ;  /* 0x00000008fc227810 */ /* 0x000fe20007ffe0ff */
[----:B------:R-:W-:Y:S01]  /*1920*/  STL [R1+0x40], R21 ;  /* 0x0000401501007387 */ /* 0x000fe20000100800 */
[----:B------:R-:W-:-:S02]  /*1930*/  LEA R5, R5, 0x18100, 0x1 ;  /* 0x0001810005057811 */ /* 0x000fc400078e08ff */
[C---:B------:R-:W-:Y:S02]  /*1940*/  IADD3 R33, R252.reuse, 0x10, RZ ;  /* 0x00000010fc217810 */ /* 0x040fe40007ffe0ff */
[C---:B------:R-:W-:Y:S02]  /*1950*/  IADD3 R32, R252.reuse, 0x18, RZ ;  /* 0x00000018fc207810 */ /* 0x040fe40007ffe0ff */
[C---:B------:R-:W-:Y:S02]  /*1960*/  IADD3 R31, R252.reuse, 0x20, RZ ;  /* 0x00000020fc1f7810 */ /* 0x040fe40007ffe0ff */
[C---:B------:R-:W-:Y:S02]  /*1970*/  IADD3 R29, R252.reuse, 0x30, RZ ;  /* 0x00000030fc1d7810 */ /* 0x040fe40007ffe0ff */
[C---:B------:R-:W-:Y:S02]  /*1980*/  IADD3 R28, R252.reuse, 0x38, RZ ;  /* 0x00000038fc1c7810 */ /* 0x040fe40007ffe0ff */
[----:B------:R-:W-:-:S02]  /*1990*/  IADD3 R26, R252, 0x48, RZ ;  /* 0x00000048fc1a7810 */ /* 0x000fc40007ffe0ff */
[----:B------:R-:W-:Y:S02]  /*19a0*/  SEL R184, R4, 0xffffffe0, !P1 ;  /* 0xffffffe004b87807 */ /* 0x000fe40004800000 */
[----:B-1----:R-:W-:Y:S02]  /*19b0*/  SHF.R.S32.HI R20, RZ, 0x1f, R145 ;  /* 0x0000001fff147819 */ /* 0x002fe40000011491 */
[C---:B------:R-:W-:Y:S02]  /*19c0*/  IADD3 R25, R252.reuse, 0x50, RZ ;  /* 0x00000050fc197810 */ /* 0x040fe40007ffe0ff */
[----:B--2---:R-:W-:Y:S01]  /*19d0*/  SHF.R.S32.HI R11, RZ, 0x1f, R147 ;  /* 0x0000001fff0b7819 */ /* 0x004fe20000011493 */
[----:B------:R1:W-:Y:S01]  /*19e0*/  STL [R1+0x3c], R20 ;  /* 0x00003c1401007387 */ /* 0x0003e20000100800 */
[C---:B------:R-:W-:Y:S02]  /*19f0*/  IADD3 R23, R252.reuse, 0x60, RZ ;  /* 0x00000060fc177810 */ /* 0x040fe40007ffe0ff */
[----:B------:R-:W-:Y:S01]  /*1a00*/  IADD3 R22, R252, 0x68, RZ ;  /* 0x00000068fc167810 */ /* 0x000fe20007ffe0ff */
[----:B------:R-:W-:Y:S01]  /*1a10*/  STL [R1+0x38], R11 ;  /* 0x0000380b01007387 */ /* 0x000fe20000100800 */
[----:B------:R-:W-:-:S02]  /*1a20*/  SHF.R.S32.HI R4, RZ, 0x1f, R33 ;  /* 0x0000001fff047819 */ /* 0x000fc40000011421 */
[----:B------:R-:W-:Y:S01]  /*1a30*/  SHF.R.S32.HI R235, RZ, 0x3, R8 ;  /* 0x00000003ffeb7819 */ /* 0x000fe20000011408 */
[----:B------:R-:W-:Y:S01]  /*1a40*/  STL [R1+0x64], R6 ;  /* 0x0000640601007387 */ /* 0x000fe20000100800 */
[C---:B------:R-:W-:Y:S02]  /*1a50*/  IADD3 R19, R252.reuse, 0x80, RZ ;  /* 0x00000080fc137810 */ /* 0x040fe40007ffe0ff */
[C---:B------:R-:W-:Y:S01]  /*1a60*/  IADD3 R17, R252.reuse, 0x90, RZ ;  /* 0x00000090fc117810 */ /* 0x040fe20007ffe0ff */
[----:B------:R2:W-:Y:S01]  /*1a70*/  STL [R1+0x60], R5 ;  /* 0x0000600501007387 */ /* 0x0005e20000100800 */
[----:B------:R-:W-:Y:S02]  /*1a80*/  SHF.R.S32.HI R4, RZ, 0x1f, R31 ;  /* 0x0000001fff047819 */ /* 0x000fe4000001141f */
[----:B------:R-:W-:Y:S02]  /*1a90*/  SHF.R.S32.HI R234, RZ, 0x3, R7 ;  /* 0x00000003ffea7819 */ /* 0x000fe40000011407 */
[----:B------:R-:W-:-:S02]  /*1aa0*/  IADD3 R16, R252, 0x98, RZ ;  /* 0x00000098fc107810 */ /* 0x000fc40007ffe0ff */
[C---:B------:R-:W-:Y:S02]  /*1ab0*/  IADD3 R8, R252.reuse, 0xa8, RZ ;  /* 0x000000a8fc087810 */ /* 0x040fe40007ffe0ff */
[----:B------:R-:W-:Y:S02]  /*1ac0*/  SHF.R.S32.HI R4, RZ, 0x1f, R28 ;  /* 0x0000001fff047819 */ /* 0x000fe4000001141c */
[C---:B------:R-:W-:Y:S02]  /*1ad0*/  IADD3 R7, R252.reuse, 0xb0, RZ ;  /* 0x000000b0fc077810 */ /* 0x040fe40007ffe0ff */
[----:B-1----:R-:W-:Y:S02]  /*1ae0*/  IADD3 R20, R252, 0x78, RZ ;  /* 0x00000078fc147810 */ /* 0x002fe40007ffe0ff */
[----:B------:R-:W-:Y:S02]  /*1af0*/  SHF.R.S32.HI R4, RZ, 0x1f, R25 ;  /* 0x0000001fff047819 */ /* 0x000fe40000011419 */
[----:B------:R-:W-:-:S02]  /*1b00*/  SHF.R.S32.HI R4, RZ, 0x1f, R22 ;  /* 0x0000001fff047819 */ /* 0x000fc40000011416 */
[----:B------:R-:W-:Y:S02]  /*1b10*/  SHF.R.S32.HI R4, RZ, 0x1f, R19 ;  /* 0x0000001fff047819 */ /* 0x000fe40000011413 */
[----:B------:R-:W-:Y:S02]  /*1b20*/  SHF.R.S32.HI R4, RZ, 0x1f, R16 ;  /* 0x0000001fff047819 */ /* 0x000fe40000011410 */
[----:B------:R-:W-:Y:S02]  /*1b30*/  SHF.R.S32.HI R4, RZ, 0x1f, R7 ;  /* 0x0000001fff047819 */ /* 0x000fe40000011407 */
[----:B--2---:R-:W-:Y:S02]  /*1b40*/  SHF.R.S32.HI R5, RZ, 0x1f, R34 ;  /* 0x0000001fff057819 */ /* 0x004fe40000011422 */
        /* <DEDUP_REMOVED lines=8> */
[----:B------:R-:W-:Y:S02]  /*1bd0*/  LEA R4, R14, 0x18100, 0x1 ;  /* 0x000181000e047811 */ /* 0x000fe400078e08ff */
[----:B------:R-:W-:Y:S01]  /*1be0*/  LEA R180, R2, 0x18100, 0x1 ;  /* 0x0001810002b47811 */ /* 0x000fe200078e08ff */
[----:B------:R-:W-:Y:S01]  /*1bf0*/  STL [R1+0x5c], R5 ;  /* 0x00005c0501007387 */ /* 0x000fe20000100800 */
[----:B------:R-:W-:Y:S02]  /*1c00*/  LEA R2, R13, 0x18100, 0x1 ;  /* 0x000181000d027811 */ /* 0x000fe400078e08ff */
[----:B------:R-:W-:Y:S01]  /*1c10*/  LEA R186, R3, 0x100, 0x1 ;  /* 0x0000010003ba7811 */ /* 0x000fe200078e08ff */
[----:B------:R-:W-:Y:S01]  /*1c20*/  STL [R1+0x58], R4 ;  /* 0x0000580401007387 */ /* 0x000fe20000100800 */
[----:B------:R-:W-:Y:S01]  /*1c30*/  LEA R185, R0, 0xc100, 0x1 ;  /* 0x0000c10000b97811 */ /* 0x000fe200078e08ff */
[----:B------:R-:W-:Y:S01]  /*1c40*/  IMAD.IADD R181, R180, 0x1, R184 ;  /* 0x00000001b4b57824 */ /* 0x000fe200078e02b8 */
[----:B------:R-:W-:Y:S01]  /*1c50*/  SEL R0, R10, 0xffffffc0, !P2 ;  /* 0xffffffc00a007807 */ /* 0x000fe20005000000 */
[----:B------:R1:W-:Y:S01]  /*1c60*/  STL [R1+0x54], R2 ;  /* 0x0000540201007387 */ /* 0x0003e20000100800 */
[----:B------:R-:W-:-:S02]  /*1c70*/  LEA R3, R12, 0x18100, 0x1 ;  /* 0x000181000c037811 */ /* 0x000fc400078e08ff */
[----:B------:R-:W-:Y:S01]  /*1c80*/  IADD3 R218, R216, 0x40, RZ ;  /* 0x00000040d8da7810 */ /* 0x000fe20007ffe0ff */
[----:B------:R-:W-:Y:S01]  /*1c90*/  IMAD.IADD R187, R0, 0x1, R186 ;  /* 0x0000000100bb7824 */ /* 0x000fe200078e02ba */
[----:B------:R-:W-:Y:S01]  /*1ca0*/  IADD3 R219, R216, 0x80, RZ ;  /* 0x00000080d8db7810 */ /* 0x000fe20007ffe0ff */
[----:B------:R-:W-:Y:S01]  /*1cb0*/  STL [R1+0x50], R3 ;  /* 0x0000500301007387 */ /* 0x000fe20000100800 */
[--C-:B------:R-:W-:Y:S01]  /*1cc0*/  IMAD.IADD R183, R180, 0x1, R0.reuse ;  /* 0x00000001b4b77824 */ /* 0x100fe200078e0200 */
[C---:B------:R-:W-:Y:S01]  /*1cd0*/  IADD3 R224, R104.reuse, 0x60, RZ ;  /* 0x0000006068e07810 */ /* 0x040fe20007ffe0ff */
[----:B------:R-:W-:Y:S01]  /*1ce0*/  IMAD.IADD R182, R181, 0x1, R0 ;  /* 0x00000001b5b67824 */ /* 0x000fe200078e0200 */
[C---:B------:R-:W-:Y:S02]  /*1cf0*/  IADD3 R223, R104.reuse, 0x80, RZ ;  /* 0x0000008068df7810 */ /* 0x040fe40007ffe0ff */
[----:B------:R-:W-:Y:S02]  /*1d00*/  IADD3 R222, R104, 0xa0, RZ ;  /* 0x000000a068de7810 */ /* 0x000fe40007ffe0ff */
[----:B------:R-:W-:-:S02]  /*1d10*/  IADD3 R30, R252, 0x28, RZ ;  /* 0x00000028fc1e7810 */ /* 0x000fc40007ffe0ff */
[C---:B------:R-:W-:Y:S02]  /*1d20*/  IADD3 R27, R252.reuse, 0x40, RZ ;  /* 0x00000040fc1b7810 */ /* 0x040fe40007ffe0ff */
[C---:B------:R-:W-:Y:S02]  /*1d30*/  IADD3 R24, R252.reuse, 0x58, RZ ;  /* 0x00000058fc187810 */ /* 0x040fe40007ffe0ff */
[C---:B------:R-:W-:Y:S02]  /*1d40*/  IADD3 R21, R252.reuse, 0x70, RZ ;  /* 0x00000070fc157810 */ /* 0x040fe40007ffe0ff */
[C---:B------:R-:W-:Y:S02]  /*1d50*/  IADD3 R18, R252.reuse, 0x88, RZ ;  /* 0x00000088fc127810 */ /* 0x040fe40007ffe0ff */
[----:B------:R-:W-:Y:S01]  /*1d60*/  IADD3 R9, R252, 0xa0, RZ ;  /* 0x000000a0fc097810 */ /* 0x000fe20007ffe0ff */
[----:B-1----:R-:W-:Y:S01]  /*1d70*/  IMAD.IADD R2, R184, 0x1, R186 ;  /* 0x00000001b8027824 */ /* 0x002fe200078e02ba */
[----:B------:R-:W-:-:S02]  /*1d80*/  IADD3 R6, R252, 0xb8, RZ ;  /* 0x000000b8fc067810 */ /* 0x000fc40007ffe0ff */
[----:B------:R-:W-:Y:S02]  /*1d90*/  SHF.R.S32.HI R217, RZ, 0x1f, R216 ;  /* 0x0000001fffd97819 */ /* 0x000fe400000114d8 */
        /* <DEDUP_REMOVED lines=9> */
[----:B------:R-:W-:Y:S02]  /*1e30*/  SHF.R.S32.HI R30, RZ, 0x1f, R30 ;  /* 0x0000001fff1e7819 */ /* 0x000fe4000001141e */
[----:B------:R-:W-:Y:S02]  /*1e40*/  SHF.R.S32.HI R27, RZ, 0x1f, R27 ;  /* 0x0000001fff1b7819 */ /* 0x000fe4000001141b */
[----:B------:R-:W-:-:S02]  /*1e50*/  SHF.R.S32.HI R24, RZ, 0x1f, R24 ;  /* 0x0000001fff187819 */ /* 0x000fc40000011418 */
[----:B------:R-:W-:Y:S01]  /*1e60*/  SHF.R.S32.HI R21, RZ, 0x1f, R21 ;  /* 0x0000001fff157819 */ /* 0x000fe20000011415 */
[----:B-1----:R-:W-:Y:S01]  /*1e70*/  IMAD.IADD R2, R0, 0x1, R2 ;  /* 0x0000000100027824 */ /* 0x002fe200078e0202 */
[----:B------:R-:W-:Y:S01]  /*1e80*/  SHF.R.S32.HI R18, RZ, 0x1f, R18 ;  /* 0x0000001fff127819 */ /* 0x000fe20000011412 */
[----:B------:R-:W-:Y:S01]  /*1e90*/  IMAD.IADD R0, R184, 0x1, R187 ;  /* 0x00000001b8007824 */ /* 0x000fe200078e02bb */
[----:B------:R-:W-:Y:S02]  /*1ea0*/  SHF.R.S32.HI R9, RZ, 0x1f, R9 ;  /* 0x0000001fff097819 */ /* 0x000fe40000011409 */
[----:B------:R-:W-:Y:S02]  /*1eb0*/  SHF.R.S32.HI R6, RZ, 0x1f, R6 ;  /* 0x0000001fff067819 */ /* 0x000fe40000011406 */
[----:B------:R1:W-:Y:S04]  /*1ec0*/  STL [R1+0x24], R0 ;  /* 0x0000240001007387 */ /* 0x0003e80000100800 */
[----:B------:R1:W-:Y:S02]  /*1ed0*/  STL [R1+0x4c], R2 ;  /* 0x00004c0201007387 */ /* 0x0003e40000100800 */
.L_x_3027:
[----:B-1----:R-:W2:Y:S01]  /*1ee0*/  LDL R0, [R1+0xc] ;  /* 0x00000c0001007983 */ /* 0x002ea20000100800 */
[----:B------:R-:W-:Y:S01]  /*1ef0*/  IMAD.MOV.U32 R2, RZ, RZ, 0x4 ;  /* 0x00000004ff027424 */ /* 0x000fe200078e00ff */
[----:B------:R-:W-:-:S02]  /*1f00*/  ISETP.NE.U32.AND P0, PT, RZ, c[0x0][0x370], PT ;  /* 0x0000dc00ff007a0c */ /* 0x000fc40003f05070 */
[----:B------:R-:W-:Y:S02]  /*1f10*/  ISETP.NE.U32.AND P4, PT, RZ, c[0x0][0x360], PT ;  /* 0x0000d800ff007a0c */ /* 0x000fe40003f85070 */
[----:B------:R-:W-:Y:S01]  /*1f20*/  ISETP.NE.AND.EX P1, PT, RZ, c[0x0][0x374], PT, P0 ;  /* 0x0000dd00ff007a0c */ /* 0x000fe20003f25300 */
[----:B--2---:R-:W-:-:S05]  /*1f30*/  IMAD.WIDE R2, R0, R2, c[0x0][0x588] ;  /* 0x0001620000027625 */ /* 0x004fca00078e0202 */
[----:B------:R-:W2:Y:S01]  /*1f40*/  LDG.E R24, [R2.64] ;  /* 0x0000000802187981 */ /* 0x000ea2000c1e1900 */
[----:B------:R-:W-:Y:S01]  /*1f50*/  ISETP.NE.AND.EX P4, PT, RZ, c[0x0][0x364], PT, P4 ;  /* 0x0000d900ff007a0c */ /* 0x000fe20003f85340 */
[----:B------:R-:W-:Y:S01]  /*1f60*/  IMAD.MOV.U32 R248, RZ, RZ, RZ ;  /* 0x000000fffff87224 */ /* 0x000fe200078e00ff */
[----:B------:R-:W-:Y:S02]  /*1f70*/  ISETP.NE.U32.AND P3, PT, RZ, c[0x0][0x348], PT ;  /* 0x0000d200ff007a0c */ /* 0x000fe40003f65070 */
[----:B------:R-:W-:Y:S02]  /*1f80*/  ISETP.NE.U32.AND P5, PT, RZ, c[0x0][0x350], PT ;  /* 0x0000d400ff007a0c */ /* 0x000fe40003fa5070 */
[----:B------:R-:W-:Y:S02]  /*1f90*/  ISETP.NE.U32.AND P6, PT, RZ, c[0x0][0x358], PT ;  /* 0x0000d600ff007a0c */ /* 0x000fe40003fc5070 */
[----:B------:R-:W-:Y:S02]  /*1fa0*/  ISETP.NE.AND.EX P3, PT, RZ, c[0x0][0x34c], PT, P3 ;  /* 0x0000d300ff007a0c */ /* 0x000fe40003f65330 */
[----:B------:R-:W-:-:S02]  /*1fb0*/  ISETP.NE.AND.EX P5, PT, RZ, c[0x0][0x354], PT, P5 ;  /* 0x0000d500ff007a0c */ /* 0x000fc40003fa5350 */
[----:B------:R-:W-:Y:S01]  /*1fc0*/  ISETP.NE.AND.EX P6, PT, RZ, c[0x0][0x35c], PT, P6 ;  /* 0x0000d700ff007a0c */ /* 0x000fe20003fc5360 */
[----:B------:R-:W-:Y:S02]  /*1fd0*/  IMAD.MOV.U32 R139, RZ, RZ, RZ ;  /* 0x000000ffff8b7224 */ /* 0x000fe400078e00ff */
[----:B------:R-:W-:Y:S02]  /*1fe0*/  IMAD.MOV.U32 R20, RZ, RZ, RZ ;  /* 0x000000ffff147224 */ /* 0x000fe400078e00ff */
[----:B------:R-:W-:Y:S01]  /*1ff0*/  IMAD.MOV.U32 R13, RZ, RZ, RZ ;  /* 0x000000ffff0d7224 */ /* 0x000fe200078e00ff */
[----:B--2---:R-:W-:Y:S01]  /*2000*/  SHF.R.S32.HI R21, RZ, 0x1f, R24 ;  /* 0x0000001fff157819 */ /* 0x004fe20000011418 */
[C---:B------:R-:W-:Y:S01]  /*2010*/  IMAD.SHL.U32 R22, R24.reuse, 0x4, RZ ;  /* 0x0000000418167824 */ /* 0x040fe200078e00ff */
[C---:B------:R-:W-:Y:S01]  /*2020*/  @P1 LEA R4, P0, R24.reuse, c[0x0][0x370], 0x2 ;  /* 0x0000dc0018041a11 */ /* 0x040fe200078010ff */
[----:B------:R1:W-:Y:S01]  /*2030*/  STL [R1+0x1c], R24 ;  /* 0x00001c1801007387 */ /* 0x0003e20000100800 */
[----:B------:R-:W-:-:S02]  /*2040*/  SHF.L.U64.HI R16, R24, 0x2, R21 ;  /* 0x0000000218107819 */ /* 0x000fc40000010215 */
[----:B------:R-:W-:Y:S01]  /*2050*/  @P1 LEA.HI.X R5, R24, c[0x0][0x374], R21, 0x2, P0 ;  /* 0x0000dd0018051a11 */ /* 0x000fe200000f1415 */
[----:B------:R1:W-:Y:S01]  /*2060*/  STL [R1+0x28], R21 ;  /* 0x0000281501007387 */ /* 0x0003e20000100800 */
[C---:B------:R-:W-:Y:S02]  /*2070*/  @P4 IADD3 R2, P0, R22.reuse, c[0x0][0x360], RZ ;  /* 0x0000d80016024a10 */ /* 0x040fe40007f1e0ff */
[----:B------:R-:W-:Y:S01]  /*2080*/  IADD3 R6, P2, R22, c[0x0][0x348], RZ ;  /* 0x0000d20016067a10 */ /* 0x000fe20007f5e0ff */
[----:B------:R2:W5:Y:S01]  /*2090*/  @P1 LDG.E R248, [R4.64] ;  /* 0x0000000804f81981 */ /* 0x000562000c1e1900 */
[----:B------:R-:W-:-:S03]  /*20a0*/  @P4 IADD3.X R3, R16, c[0x0][0x364], RZ, P0, !PT ;  /* 0x0000d90010034a10 */ /* 0x000fc600007fe4ff */
[----:B------:R1:W-:Y:S04]  /*20b0*/  STL [R1+0x14], R22 ;  /* 0x0000141601007387 */ /* 0x0003e80000100800 */
[----:B------:R3:W5:Y:S01]  /*20c0*/  @P4 LDG.E R250, [R2.64] ;  /* 0x0000000802fa4981 */ /* 0x000762000c1e1900 */
[----:B------:R-:W-:-:S03]  /*20d0*/  IADD3.X R7, R16, c[0x0][0x34c], RZ, P2, !PT ;  /* 0x0000d30010077a10 */ /* 0x000fc600017fe4ff */
[----:B------:R1:W-:Y:S04]  /*20e0*/  STL [R1+0x18], R16 ;  /* 0x0000181001007387 */ /* 0x0003e80000100800 */
[----:B------:R1:W5:Y:S01]  /*20f0*/  @P3 LDG.E R139, [R6.64] ;  /* 0x00000008068b3981 */ /* 0x000362000c1e1900 */
[----:B--2---:R-:W-:-:S04]  /*2100*/  IADD3 R4, P1, R22, c[0x0][0x350], RZ ;  /* 0x0000d40016047a10 */ /* 0x004fc80007f3e0ff */
[----:B------:R-:W-:Y:S02]  /*2110*/  IADD3.X R5, R16, c[0x0][0x354], RZ, P1, !PT ;  /* 0x0000d50010057a10 */ /* 0x000fe40000ffe4ff */
[----:B---3--:R-:W-:-:S03]  /*2120*/  IADD3 R2, P0, R22, c[0x0][0x358], RZ ;  /* 0x0000d60016027a10 */ /* 0x008fc60007f1e0ff */
[----:B------:R1:W5:Y:S01]  /*2130*/  @P5 LDG.E R20, [R4.64] ;  /* 0x0000000804145981 */ /* 0x000362000c1e1900 */
[----:B------:R-:W-:-:S05]  /*2140*/  IADD3.X R3, R16, c[0x0][0x35c], RZ, P0, !PT ;  /* 0x0000d70010037a10 */ /* 0x000fca00007fe4ff */
[----:B------:R1:W5:Y:S01]  /*2150*/  @P6 LDG.E R13, [R2.64] ;  /* 0x00000008020d6981 */ /* 0x000362000c1e1900 */
[----:B------:R-:W-:Y:S01]  /*2160*/  YIELD ;  /* 0x0000000000007946 */ /* 0x000fe20003800000 */
[----:B------:R-:W-:Y:S05]  /*2170*/  @P4 BRA `(.L_x_2836) ;  /* 0x0000005000004947 */ /* 0x000fea0003800000 */
[----:B-----5:R-:W-:Y:S01]  /*2180*/  MOV R250, c[0x0][0x168] ;  /* 0x00005a0000fa7a02 */ /* 0x020fe20000000f00 */
[----:B------:R-:W-:Y:S05]  /*2190*/  @!P3 BRA `(.L_x_2836) ;  /* 0x000000300000b947 */ /* 0x000fea0003800000 */
[----:B------:R-:W2:Y:S04]  /*21a0*/  LDG.E R8, [R6.64] ;  /* 0x0000000806087981 */ /* 0x000ea8000c1e1900 */
[----:B------:R-:W2:Y:S02]  /*21b0*/  LDG.E R0, [R6.64+0x4] ;  /* 0x0000040806007981 */ /* 0x000ea4000c1e1900 */
[----:B--2---:R-:W-:Y:S02]  /*21c0*/  IADD3 R250, -R8, R0, RZ ;  /* 0x0000000008fa7210 */ /* 0x004fe40007ffe1ff */
.L_x_2836:
[----:B------:R-:W-:-:S04]  /*21d0*/  ISETP.NE.U32.AND P0, PT, RZ, c[0x0][0x368], PT ;  /* 0x0000da00ff007a0c */ /* 0x000fc80003f05070 */
[----:B------:R-:W-:-:S13]  /*21e0*/  ISETP.NE.AND.EX P0, PT, RZ, c[0x0][0x36c], PT, P0 ;  /* 0x0000db00ff007a0c */ /* 0x000fda0003f05300 */
[----:B------:R-:W-:Y:S05]  /*21f0*/  @!P0 BRA `(.L_x_2837) ;  /* 0x0000004000008947 */ /* 0x000fea0003800000 */
[----:B-1----:R-:W-:-:S04]  /*2200*/  IADD3 R4, P0, R22, c[0x0][0x368], RZ ;  /* 0x0000da0016047a10 */ /* 0x002fc80007f1e0ff */
[----:B------:R-:W-:-:S05]  /*2210*/  IADD3.X R5, R16, c[0x0][0x36c], RZ, P0, !PT ;  /* 0x0000db0010057a10 */ /* 0x000fca00007fe4ff */
[----:B------:R1:W5:Y:S01]  /*2220*/  LDG.E R15, [R4.64] ;  /* 0x00000008040f7981 */ /* 0x000362000c1e1900 */
[----:B------:R-:W-:Y:S05]  /*2230*/  BRA `(.L_x_2838) ;  /* 0x0000005000007947 */ /* 0x000fea0003800000 */
.L_x_2837:
[----:B------:R-:W-:Y:S01]  /*2240*/  MOV R15, UR6 ;  /* 0x00000006000f7c02 */ /* 0x000fe20008000f00 */
[----:B------:R-:W-:Y:S05]  /*2250*/  @!P5 BRA `(.L_x_2838) ;  /* 0x000000300000d947 */ /* 0x000fea0003800000 */
[----:B-1----:R-:W2:Y:S04]  /*2260*/  LDG.E R6, [R4.64] ;  /* 0x0000000804067981 */ /* 0x002ea8000c1e1900 */
[----:B------:R-:W2:Y:S02]  /*2270*/  LDG.E R0, [R4.64+0x4] ;  /* 0x0000040804007981 */ /* 0x000ea4000c1e1900 */
[----:B--2---:R-:W-:Y:S02]  /*2280*/  IADD3 R15, -R6, R0, RZ ;  /* 0x00000000060f7210 */ /* 0x004fe40007ffe1ff */
.L_x_2838:
[----:B------:R-:W2:Y:S04]  /*2290*/  LDL.LU R0, [R1+0x4] ;  /* 0x0000040001007983 */ /* 0x000ea80000300800 */
[----:B-1----:R1:W3:Y:S04]  /*22a0*/  @P6 LDG.E R5, [R2.64] ;  /* 0x0000000802056981 */ /* 0x0022e8000c1e1900 */
[----:B------:R1:W3:Y:S04]  /*22b0*/  @P6 LDG.E R4, [R2.64+0x4] ;  /* 0x0000040802046981 */ /* 0x0002e8000c1e1900 */
[----:B------:R-:W4:Y:S01]  /*22c0*/  LDL R14, [R1+0x8] ;  /* 0x00000800010e7983 */ /* 0x000f220000100800 */
[----:B------:R-:W-:-:S04]  /*22d0*/  ISETP.NE.U32.AND P0, PT, RZ, c[0x0][0x378], PT ;  /* 0x0000de00ff007a0c */ /* 0x000fc80003f05070 */
[----:B------:R-:W-:Y:S01]  /*22e0*/  ISETP.NE.AND.EX P1, PT, RZ, c[0x0][0x37c], PT, P0 ;  /* 0x0000df00ff007a0c */ /* 0x000fe20003f25300 */
[----:B------:R-:W-:-:S05]  /*22f0*/  IMAD.MOV.U32 R6, RZ, RZ, c[0x0][0x2c4] ;  /* 0x0000b100ff067624 */ /* 0x000fca00078e00ff */
[----:B------:R-:W-:Y:S01]  /*2300*/  ISETP.NE.AND P2, PT, R6, 0x1, PT ;  /* 0x000000010600780c */ /* 0x000fe20003f45270 */
[----:B-----5:R-:W-:Y:S02]  /*2310*/  IMAD.MOV.U32 R138, RZ, RZ, R15 ;  /* 0x000000ffff8a7224 */ /* 0x020fe400078e000f */
[----:B------:R-:W-:-:S04]  /*2320*/  IMAD.MOV.U32 R76, RZ, RZ, c[0x0][0x228] ;  /* 0x00008a00ff4c7624 */ /* 0x000fc800078e00ff */
[----:B-1----:R-:W-:Y:S01]  /*2330*/  @P1 IADD3 R2, P0, R22, c[0x0][0x378], RZ ;  /* 0x0000de0016021a10 */ /* 0x002fe20007f1e0ff */
[----:B------:R-:W-:-:S03]  /*2340*/  IMAD.IADD R7, R15, 0x1, -R248 ;  /* 0x000000010f077824 */ /* 0x000fc600078e0af8 */
[----:B------:R-:W-:-:S05]  /*2350*/  @P1 IADD3.X R3, R16, c[0x0][0x37c], RZ, P0, !PT ;  /* 0x0000df0010031a10 */ /* 0x000fca00007fe4ff */
[----:B------:R4:W5:Y:S01]  /*2360*/  @P1 LDG.E R138, [R2.64] ;  /* 0x00000008028a1981 */ /* 0x000962000c1e1900 */
[----:B------:R-:W-:Y:S01]  /*2370*/  LOP3.LUT R232, R232, 0xffffffbf, RZ, 0xc0, !PT ;  /* 0xffffffbfe8e87812 */ /* 0x000fe200078ec0ff */
[----:B------:R-:W-:Y:S03]  /*2380*/  BSSY B0, `(.L_x_2839) ;  /* 0x000003c000007945 */ /* 0x000fe60003800000 */
[----:B------:R-:W-:Y:S01]  /*2390*/  @P2 LOP3.LUT R232, R232, 0x40, RZ, 0xfc, !PT ;  /* 0x00000040e8e82812 */ /* 0x000fe200078efcff */
[----:B--2---:R-:W-:-:S05]  /*23a0*/  IMAD.SHL.U32 R0, R0, 0x80, RZ ;  /* 0x0000008000007824 */ /* 0x004fca00078e00ff */
[----:B------:R1:W-:Y:S01]  /*23b0*/  STL [R1+0x4], R0 ;  /* 0x0000040001007387 */ /* 0x0003e20000100800 */
[----:B---3--:R-:W-:-:S04]  /*23c0*/  @P6 IMAD.IADD R76, R4, 0x1, -R5 ;  /* 0x00000001044c6824 */ /* 0x008fc800078e0a05 */
[----:B------:R-:W-:Y:S01]  /*23d0*/  IMAD.IADD R249, R7, 0x1, R76 ;  /* 0x0000000107f97824 */ /* 0x000fe200078e024c */
[----:B----4-:R-:W-:-:S04]  /*23e0*/  LOP3.LUT R3, R14, 0xff000000, RZ, 0xc0, !PT ;  /* 0xff0000000e037812 */ /* 0x010fc800078ec0ff */
[----:B------:R-:W-:Y:S02]  /*23f0*/  IADD3 R128, R249, 0x40, -R250 ;  /* 0x00000040f9807810 */ /* 0x000fe40007ffe8fa */
[----:B-1----:R-:W-:-:S05]  /*2400*/  IADD3 R0, R0, 0x7f, RZ ;  /* 0x0000007f00007810 */ /* 0x002fca0007ffe0ff */
[----:B------:R-:W-:-:S05]  /*2410*/  @P2 IMAD.HI.U32 R2, R0, c[0x0][0x2c8], RZ ;  /* 0x0000b20000022a27 */ /* 0x000fca00078e00ff */
[----:B------:R-:W-:Y:S02]  /*2420*/  @P2 SHF.R.U32.HI R0, RZ, c[0x0][0x2cc], R2 ;  /* 0x0000b300ff002a19 */ /* 0x000fe40000011602 */
[----:B------:R-:W-:-:S03]  /*2430*/  IADD3 R2, R249, 0x3f, RZ ;  /* 0x0000003ff9027810 */ /* 0x000fc60007ffe0ff */
[----:B------:R-:W-:Y:S01]  /*2440*/  IMAD.IADD R0, R128, 0x1, R0 ;  /* 0x0000000180007824 */ /* 0x000fe200078e0200 */
[----:B------:R-:W-:Y:S02]  /*2450*/  SHF.R.S32.HI R4, RZ, 0x1f, R2 ;  /* 0x0000001fff047819 */ /* 0x000fe40000011402 */
[----:B------:R-:W-:Y:S02]  /*2460*/  LOP3.LUT R8, R14, 0xff0000, RZ, 0xc0, !PT ;  /* 0x00ff00000e087812 */ /* 0x000fe400078ec0ff */
[----:B------:R-:W-:Y:S02]  /*2470*/  SHF.R.U32.HI R6, RZ, 0x8, R3 ;  /* 0x00000008ff067819 */ /* 0x000fe40000011603 */
[----:B------:R-:W-:Y:S02]  /*2480*/  SHF.R.S32.HI R5, RZ, 0x1f, R0 ;  /* 0x0000001fff057819 */ /* 0x000fe40000011400 */
[----:B------:R-:W-:Y:S02]  /*2490*/  LEA.HI R3, R4, R2, RZ, 0x6 ;  /* 0x0000000204037211 */ /* 0x000fe400078f30ff */
[----:B------:R-:W-:-:S02]  /*24a0*/  LEA.HI R2, R8, R6, RZ, 0x10 ;  /* 0x0000000608027211 */ /* 0x000fc400078f80ff */
[----:B------:R-:W-:Y:S02]  /*24b0*/  LEA.HI R0, R5, R0, RZ, 0x6 ;  /* 0x0000000005007211 */ /* 0x000fe400078f30ff */
[----:B------:R-:W-:Y:S02]  /*24c0*/  SHF.R.U32.HI R9, RZ, 0x10, R2 ;  /* 0x00000010ff097819 */ /* 0x000fe40000011602 */
[----:B------:R-:W-:Y:S02]  /*24d0*/  LOP3.LUT R17, R2, 0xff, RZ, 0xc0, !PT ;  /* 0x000000ff02117812 */ /* 0x000fe400078ec0ff */
[----:B------:R-:W-:Y:S02]  /*24e0*/  SHF.R.S32.HI R127, RZ, 0x6, R3 ;  /* 0x00000006ff7f7819 */ /* 0x000fe40000011403 */
[----:B------:R-:W-:Y:S01]  /*24f0*/  SHF.R.S32.HI R0, RZ, 0x6, R0 ;  /* 0x00000006ff007819 */ /* 0x000fe20000011400 */
[----:B------:R1:W-:Y:S03]  /*2500*/  STL [R1+0x2c], R9 ;  /* 0x00002c0901007387 */ /* 0x0003e60000100800 */
[----:B------:R-:W-:Y:S01]  /*2510*/  IMNMX R6, R127, R0, PT ;  /* 0x000000007f067217 */ /* 0x000fe20003800200 */
[----:B------:R1:W-:Y:S03]  /*2520*/  STL [R1+0x30], R17 ;  /* 0x0000301101007387 */ /* 0x0003e60000100800 */
[----:B------:R-:W-:-:S02]  /*2530*/  ISETP.GE.AND P0, PT, R6, 0x1, PT ;  /* 0x000000010600780c */ /* 0x000fc40003f06270 */
[----:B------:R-:W-:Y:S01]  /*2540*/  ISETP.NE.AND P1, PT, R9, RZ, PT ;  /* 0x000000ff0900720c */ /* 0x000fe20003f25270 */
[----:B------:R-:W-:-:S03]  /*2550*/  IMAD.MOV.U32 R0, RZ, RZ, RZ ;  /* 0x000000ffff007224 */ /* 0x000fc600078e00ff */
[----:B------:R-:W-:-:S07]  /*2560*/  SEL R125, R9, c[0x0][0x338], P1 ;  /* 0x0000ce00097d7a07 */ /* 0x000fce0000800000 */
        /* <DEDUP_REMOVED lines=13> */
[----:B-1----:R-:W-:Y:S02]  /*2640*/  IMAD.MOV R9, RZ, RZ, -R0 ;  /* 0x000000ffff097224 */ /* 0x002fe400078e0a00 */
        /* <DEDUP_REMOVED lines=15> */
.L_x_2840:
[----:B------:R-:W-:Y:S05]  /*2740*/  BSYNC B0 ;  /* 0x0000000000007941 */ /* 0x000fea0003800000 */
.L_x_2839:
[----:B------:R-:W-:-:S04]  /*2750*/  IMAD R2, R17, R0, RZ ;  /* 0x0000000011027224 */ /* 0x000fc800078e02ff */
        /* <DEDUP_REMOVED lines=15> */
[----:B------:R-:W-:Y:S02]  /*2850*/  SHF.R.S32.HI R2, RZ, 0x1f, R13 ;  /* 0x0000001fff027819 */ /* 0x000fe4000001140d */
[C---:B------:R-:W-:Y:S01]  /*2860*/  IADD3 R0, P0, R251.reuse, R13, RZ ;  /* 0x0000000dfb007210 */ /* 0x040fe20007f1e0ff */
[----:B------:R-:W-:Y:S01]  /*2870*/  IMAD.MOV.U32 R13, RZ, RZ, c[0x0][0x238] ;  /* 0x00008e00ff0d7624 */ /* 0x000fe200078e00ff */
[----:B------:R-:W-:Y:S02]  /*2880*/  LOP3.LUT R23, R14, 0xffff, RZ, 0xc0, !PT ;  /* 0x0000ffff0e177812 */ /* 0x000fe400078ec0ff */
[----:B-1----:R-:W-:Y:S01]  /*2890*/  LEA.HI.X.SX32 R17, R251, R2, 0x1, P0 ;  /* 0x00000002fb117211 */ /* 0x002fe200000f0eff */
[----:B------:R-:W-:Y:S01]  /*28a0*/  IMAD.WIDE.U32 R2, R0, c[0x0][0x238], R216 ;  /* 0x00008e0000027a25 */ /* 0x000fe200078e00d8 */
[----:B------:R-:W-:Y:S02]  /*28b0*/  SEL R12, R21, RZ, !P6 ;  /* 0x000000ff150c7207 */ /* 0x000fe40007000000 */
[----:B------:R-:W-:Y:S01]  /*28c0*/  IADD3 R18, R8, -0x1, RZ ;  /* 0xffffffff08127810 */ /* 0x000fe20007ffe0ff */
[----:B------:R-:W-:Y:S01]  /*28d0*/  IMAD R4, R17, c[0x0][0x238], RZ ;  /* 0x00008e0011047a24 */ /* 0x000fe200078e02ff */
[----:B------:R-:W-:Y:S01]  /*28e0*/  SEL R9, R24, RZ, !P6 ;  /* 0x000000ff18097207 */ /* 0x000fe20007000000 */
[----:B------:R-:W-:Y:S01]  /*28f0*/  IMAD R5, R12, c[0x0][0x248], RZ ;  /* 0x000092000c057a24 */ /* 0x000fe200078e02ff */
[----:B------:R-:W-:Y:S01]  /*2900*/  MOV R130, 0x6 ;  /* 0x0000000600827802 */ /* 0x000fe20000000f00 */
[----:B------:R-:W-:Y:S01]  /*2910*/  IMAD R4, R0, c[0x0][0x23c], R4 ;  /* 0x00008f0000047a24 */ /* 0x000fe200078e0204 */
[----:B------:R-:W-:Y:S01]  /*2920*/  SHF.R.S32.HI R19, RZ, 0x1f, R18 ;  /* 0x0000001fff137819 */ /* 0x000fe20000011412 */
[----:B------:R-:W-:Y:S01]  /*2930*/  IMAD R5, R9, c[0x0][0x24c], R5 ;  /* 0x0000930009057a24 */ /* 0x000fe200078e0205 */
        /* <DEDUP_REMOVED lines=8> */
[----:B------:R-:W-:Y:S01]  /*29c0*/  IMAD R3, R23, c[0x0][0x244], R3 ;  /* 0x0000910017037a24 */ /* 0x000fe200078e0203 */
[----:B------:R-:W-:Y:S01]  /*29d0*/  P2R R14, PR, RZ, 0x10 ;  /* 0x00000010ff0e7803 */ /* 0x000fe20000000000 */
[----:B------:R-:W-:Y:S01]  /*29e0*/  IMAD R4, R18, -0x40, R4 ;  /* 0xffffffc012047824 */ /* 0x000fe200078e0204 */
[----:B------:R-:W-:Y:S01]  /*29f0*/  ISETP.GE.AND P6, PT, R216, c[0x0][0x1d4], PT ;  /* 0x00007500d8007a0c */ /* 0x000fe20003fc6270 */
[----:B------:R-:W-:Y:S01]  /*2a00*/  IMAD.WIDE.U32 R88, R9, c[0x0][0x248], R2 ;  /* 0x0000920009587a25 */ /* 0x000fe200078e0002 */
[----:B------:R-:W-:Y:S02]  /*2a10*/  ISETP.GE.AND P5, PT, R218, c[0x0][0x1d4], PT ;  /* 0x00007500da007a0c */ /* 0x000fe40003fa6270 */
[C---:B------:R-:W-:Y:S01]  /*2a20*/  ISETP.GE.AND P1, PT, R4.reuse, 0x21, PT ;  /* 0x000000210400780c */ /* 0x040fe20003f26270 */
[----:B------:R-:W-:Y:S01]  /*2a30*/  IMAD.SHL.U32 R135, R13, 0x40, RZ ;  /* 0x000000400d877824 */ /* 0x000fe200078e00ff */
[----:B------:R-:W-:Y:S01]  /*2a40*/  ISETP.GE.AND P2, PT, R4, 0x1, PT ;  /* 0x000000010400780c */ /* 0x000fe20003f46270 */
[----:B------:R-:W-:-:S02]  /*2a50*/  IMAD R3, R134, R18, RZ ;  /* 0x0000001286037224 */ /* 0x000fc400078e02ff */
[----:B------:R-:W-:Y:S02]  /*2a60*/  IMAD.IADD R85, R89, 0x1, R5 ;  /* 0x0000000159557824 */ /* 0x000fe400078e0205 */
[----:B------:R-:W-:Y:S02]  /*2a70*/  IMAD.MOV.U32 R84, RZ, RZ, R88 ;  /* 0x000000ffff547224 */ /* 0x000fe400078e0058 */
[-C--:B------:R-:W-:Y:S02]  /*2a80*/  IMAD R3, R19, R135.reuse, R3 ;  /* 0x0000008713037224 */ /* 0x080fe400078e0203 */
[----:B------:R-:W-:-:S04]  /*2a90*/  IMAD.WIDE.U32 R6, R18, R135, R84 ;  /* 0x0000008712067225 */ /* 0x000fc800078e0054 */
[----:B------:R-:W-:Y:S01]  /*2aa0*/  IMAD.SHL.U32 R136, R13, 0x20, RZ ;  /* 0x000000200d887824 */ /* 0x000fe200078e00ff */
[----:B------:R-:W-:Y:S02]  /*2ab0*/  IADD3 R3, R7, R3, RZ ;  /* 0x0000000307037210 */ /* 0x000fe40007ffe0ff */
[----:B------:R-:W-:Y:S02]  /*2ac0*/  @P2 LEA R4, P3, R6, c[0x0][0x220], 0x1 ;  /* 0x0000880006042a11 */ /* 0x000fe400078608ff */
[----:B------:R-:W-:Y:S02]  /*2ad0*/  @P1 IADD3 R7, P0, R136, R6, RZ ;  /* 0x0000000688071210 */ /* 0x000fe40007f1e0ff */
[----:B------:R-:W-:Y:S02]  /*2ae0*/  @P2 LEA.HI.X R5, R6, c[0x0][0x224], R3, 0x1, P3 ;  /* 0x0000890006052a11 */ /* 0x000fe400018f0c03 */
[----:B------:R-:W-:Y:S01]  /*2af0*/  @P4 IADD3 R6, P3, R22, c[0x0][0x340], RZ ;  /* 0x0000d00016064a10 */ /* 0x000fe20007f7e0ff */
[----:B------:R-:W-:Y:S01]  /*2b00*/  @P1 IMAD.X R13, R3, 0x1, R131, P0 ;  /* 0x00000001030d1824 */ /* 0x000fe200000e0683 */
[----:B------:R-:W-:Y:S01]  /*2b10*/  @P1 LEA R2, P0, R7, c[0x0][0x220], 0x1 ;  /* 0x0000880007021a11 */ /* 0x000fe200078008ff */
[----:B------:R-:W-:Y:S01]  /*2b20*/  @!PT LDS RZ, [RZ] ;  /* 0x00000000fffff984 */ /* 0x000fe20000000800 */
[----:B------:R-:W-:Y:S01]  /*2b30*/  @!PT LDS RZ, [RZ] ;  /* 0x00000000fffff984 */ /* 0x000fe20000000800 */
[----:B------:R-:W-:Y:S01]  /*2b40*/  @!PT LDS RZ, [RZ] ;  /* 0x00000000fffff984 */ /* 0x000fe20000000800 */
[----:B------:R1:W-:Y:S01]  /*2b50*/  @P2 LDGSTS.E.BYPASS.LTC128B.128 [R144+0xc100], [R4.64], !P6 ;  /* 0x0c10000004902fae */ /* 0x0003e2000f101d48 */
[----:B------:R-:W-:-:S02]  /*2b60*/  ISETP.GE.AND P4, PT, R219, c[0x0][0x1d4], PT ;  /* 0x00007500db007a0c */ /* 0x000fc40003f86270 */
[----:B------:R-:W-:Y:S01]  /*2b70*/  @P1 LEA.HI.X R3, R7, c[0x0][0x224], R13, 0x1, P0 ;  /* 0x0000890007031a11 */ /* 0x000fe200000f0c0d */
[----:B------:R1:W-:Y:S01]  /*2b80*/  @P2 LDGSTS.E.BYPASS.LTC128B.128 [R144+0xe100], [R4.64+0x80], !P5 ;  /* 0x0e10008004902fae */ /* 0x0003e2000e901d48 */
[----:B------:R-:W-:-:S09]  /*2b90*/  ISETP.NE.AND P0, PT, R14, RZ, PT ;  /* 0x000000ff0e00720c */ /* 0x000fd20003f05270 */
[----:B------:R1:W-:Y:S04]  /*2ba0*/  @P2 LDGSTS.E.BYPASS.LTC128B.128 [R144+0x10100], [R4.64+0x100], !P4 ;  /* 0x1010010004902fae */ /* 0x0003e8000e101d48 */
[----:B------:R-:W-:Y:S01]  /*2bb0*/  @P0 IADD3.X R7, R16, c[0x0][0x344], RZ, P3, !PT ;  /* 0x0000d10010070a10 */ /* 0x000fe20001ffe4ff */
[----:B------:R2:W-:Y:S04]  /*2bc0*/  @P1 LDGSTS.E.BYPASS.LTC128B.128 [R144+0xd100], [R2.64], !P6 ;  /* 0x0d10000002901fae */ /* 0x0005e8000f101d48 */
        /* <DEDUP_REMOVED lines=9> */
[C---:B------:R-:W-:Y:S01]  /*2c60*/  SHF.L.U64.HI R133, R142.reuse, R130, c[0x0][0x25c] ;  /* 0x000097008e857619 */ /* 0x040fe20000010282 */
[----:B-1----:R-:W-:Y:S01]  /*2c70*/  IMAD R4, R17, c[0x0][0x258], RZ ;  /* 0x0000960011047a24 */ /* 0x002fe200078e02ff */
[----:B------:R-:W-:Y:S01]  /*2c80*/  SHF.R.S32.HI R111, RZ, 0x1f, R110 ;  /* 0x0000001fff6f7819 */ /* 0x000fe2000001146e */
[C---:B------:R-:W-:Y:S01]  /*2c90*/  IMAD.SHL.U32 R141, R142.reuse, 0x40, RZ ;  /* 0x000000408e8d7824 */ /* 0x040fe200078e00ff */
[----:B------:R-:W-:Y:S01]  /*2ca0*/  SHF.L.U32 R142, R142, 0x5, RZ ;  /* 0x000000058e8e7819 */ /* 0x000fe200000006ff */
[----:B------:R-:W-:Y:S02]  /*2cb0*/  IMAD.SHL.U32 R126, R126, 0x2, RZ ;  /* 0x000000027e7e7824 */ /* 0x000fe400078e00ff */
[----:B------:R-:W-:Y:S02]  /*2cc0*/  IMAD.MOV.U32 R28, RZ, RZ, R18 ;  /* 0x000000ffff1c7224 */ /* 0x000fe400078e0012 */
[----:B------:R-:W-:Y:S02]  /*2cd0*/  IMAD R82, R23, c[0x0][0x1ec], R79 ;  /* 0x00007b0017527a24 */ /* 0x000fe400078e024f */
[----:B--2---:R-:W-:-:S04]  /*2ce0*/  IMAD.WIDE.U32 R2, R0, c[0x0][0x258], R216 ;  /* 0x0000960000027a25 */ /* 0x004fc800078e00d8 */
[----:B------:R-:W-:-:S04]  /*2cf0*/  IMAD R0, R0, c[0x0][0x25c], R4 ;  /* 0x0000970000007a24 */ /* 0x000fc800078e0204 */
[----:B------:R-:W-:Y:S02]  /*2d00*/  IMAD.IADD R3, R3, 0x1, R0 ;  /* 0x0000000103037824 */ /* 0x000fe400078e0200 */
[----:B------:R-:W-:Y:S01]  /*2d10*/  IMAD R0, R12, c[0x0][0x268], RZ ;  /* 0x00009a000c007a24 */ /* 0x000fe200078e02ff */
[----:B------:R-:W-:Y:S01]  /*2d20*/  SHF.R.S32.HI R12, RZ, 0x1f, R227 ;  /* 0x0000001fff0c7819 */ /* 0x000fe200000114e3 */
        /* <DEDUP_REMOVED lines=8> */
[----:B------:R-:W-:Y:S01]  /*2db0*/  IMAD R0, R133, R18, RZ ;  /* 0x0000001285007224 */ /* 0x000fe200078e02ff */
[----:B------:R-:W-:Y:S01]  /*2dc0*/  BAR.SYNC.DEFER_BLOCKING 0x0 ;  /* 0x0000000000007b1d */ /* 0x000fe20000010000 */
[----:B------:R-:W-:Y:S01]  /*2dd0*/  IMAD.MOV.U32 R2, RZ, RZ, R86 ;  /* 0x000000ffff027224 */ /* 0x000fe200078e0056 */
[----:B------:R-:W-:Y:S01]  /*2de0*/  ISETP.GE.AND P3, PT, R109, c[0x0][0x27c], PT ;  /* 0x00009f006d007a0c */ /* 0x000fe20003f66270 */
[----:B------:R-:W-:Y:S01]  /*2df0*/  IMAD.MOV.U32 R3, RZ, RZ, R83 ;  /* 0x000000ffff037224 */ /* 0x000fe200078e0053 */
[----:B------:R-:W-:Y:S01]  /*2e00*/  LOP3.LUT R232, R232, 0xfffffffd, RZ, 0xc0, !PT ;  /* 0xfffffffde8e87812 */ /* 0x000fe200078ec0ff */
[-C--:B------:R-:W-:Y:S01]  /*2e10*/  IMAD R0, R19, R141.reuse, R0 ;  /* 0x0000008d13007224 */ /* 0x080fe200078e0200 */
[----:B------:R-:W1:Y:S01]  /*2e20*/  S2R R25, SR_TID.X ;  /* 0x0000000000197919 */ /* 0x000e620000002100 */
[----:B------:R-:W-:Y:S01]  /*2e30*/  IMAD.WIDE.U32 R2, R18, R141, R2 ;  /* 0x0000008d12027225 */ /* 0x000fe200078e0002 */
[----:B------:R-:W-:-:S03]  /*2e40*/  ULDC.U8 UR5, c[0x0][0x298] ;  /* 0x0000a60000057ab9 */ /* 0x000fc60000000000 */
[----:B------:R-:W-:Y:S01]  /*2e50*/  IMAD.IADD R0, R3, 0x1, R0 ;  /* 0x0000000103007824 */ /* 0x000fe200078e0200 */
[----:B------:R-:W-:Y:S01]  /*2e60*/  @P2 LEA R6, P0, R2, c[0x0][0x250], 0x1 ;  /* 0x0000940002062a11 */ /* 0x000fe200078008ff */
[----:B------:R-:W-:Y:S02]  /*2e70*/  IMAD.IADD R123, R15, 0x1, R20 ;  /* 0x000000010f7b7824 */ /* 0x000fe400078e0214 */
[----:B------:R-:W-:Y:S01]  /*2e80*/  IMAD.WIDE.U32 R100, R16, c[0x0][0x2b0], RZ ;  /* 0x0000ac0010647a25 */ /* 0x000fe200078e00ff */
[----:B------:R-:W-:Y:S02]  /*2e90*/  @P2 LEA.HI.X R7, R2, c[0x0][0x254], R0, 0x1, P0 ;  /* 0x0000950002072a11 */ /* 0x000fe400000f0c00 */
[----:B------:R-:W-:Y:S01]  /*2ea0*/  @P1 IADD3 R2, P0, R142, R2, RZ ;  /* 0x000000028e021210 */ /* 0x000fe20007f1e0ff */
[----:B------:R-:W-:Y:S02]  /*2eb0*/  IMAD.MOV.U32 R140, RZ, RZ, c[0x0][0x290] ;  /* 0x0000a400ff8c7624 */ /* 0x000fe400078e00ff */
[----:B------:R-:W-:-:S02]  /*2ec0*/  IMAD.MOV.U32 R137, RZ, RZ, c[0x0][0x280] ;  /* 0x0000a000ff897624 */ /* 0x000fc400078e00ff */
[----:B------:R-:W-:Y:S01]  /*2ed0*/  @P1 IMAD.X R0, R0, 0x1, R132, P0 ;  /* 0x0000000100001824 */ /* 0x000fe200000e0684 */
[C---:B------:R-:W-:Y:S01]  /*2ee0*/  @P1 LEA R4, P0, R2.reuse, c[0x0][0x250], 0x1 ;  /* 0x0000940002041a11 */ /* 0x040fe200078008ff */
[----:B------:R-:W-:Y:S01]  /*2ef0*/  @!PT LDS RZ, [RZ] ;  /* 0x00000000fffff984 */ /* 0x000fe20000000800 */
[----:B------:R-:W-:Y:S01]  /*2f00*/  @!PT LDS RZ, [RZ] ;  /* 0x00000000fffff984 */ /* 0x000fe20000000800 */
[----:B------:R-:W-:Y:S01]  /*2f10*/  @!PT LDS RZ, [RZ] ;  /* 0x00000000fffff984 */ /* 0x000fe20000000800 */
[----:B------:R2:W-:Y:S03]  /*2f20*/  @P2 LDGSTS.E.BYPASS.LTC128B.128 [R144+0x100], [R6.64], !P6 ;  /* 0x0010000006902fae */ /* 0x0005e6000f101d48 */
[----:B------:R-:W-:Y:S01]  /*2f30*/  @P1 LEA.HI.X R5, R2, c[0x0][0x254], R0, 0x1, P0 ;  /* 0x0000950002051a11 */ /* 0x000fe200000f0c00 */
[----:B------:R2:W-:Y:S01]  /*2f40*/  @P2 LDGSTS.E.BYPASS.LTC128B.128 [R144+0x2100], [R6.64+0x80], !P5 ;  /* 0x0210008006902fae */ /* 0x0005e2000e901d48 */
[----:B------:R-:W-:Y:S01]  /*2f50*/  ISETP.GT.AND P0, PT, R28, R33, PT ;  /* 0x000000211c00720c */ /* 0x000fe20003f04270 */
[----:B------:R-:W-:Y:S01]  /*2f60*/  IMAD.MOV.U32 R152, RZ, RZ, 0x1 ;  /* 0x00000001ff987424 */ /* 0x000fe200078e00ff */
[----:B-1----:R-:W-:Y:S01]  /*2f70*/  SHF.R.S32.HI R24, RZ, 0x1f, R25 ;  /* 0x0000001fff187819 */ /* 0x002fe20000011419 */
[----:B------:R2:W-:Y:S03]  /*2f80*/  @P2 LDGSTS.E.BYPASS.LTC128B.128 [R144+0x4100], [R6.64+0x100], !P4 ;  /* 0x0410010006902fae */ /* 0x0005e6000e101d48 */
[----:B------:R-:W-:Y:S01]  /*2f90*/  LEA.HI R24, R24, R25, RZ, 0x2 ;  /* 0x0000001918187211 */ /* 0x000fe200078f10ff */
[----:B------:R1:W-:Y:S03]  /*2fa0*/  @P1 LDGSTS.E.BYPASS.LTC128B.128 [R144+0x1100], [R4.64], !P6 ;  /* 0x0110000004901fae */ /* 0x0003e6000f101d48 */
[----:B------:R-:W-:Y:S01]  /*2fb0*/  LOP3.LUT R24, R24, 0xfffffffc, RZ, 0xc0, !PT ;  /* 0xfffffffc18187812 */ /* 0x000fe200078ec0ff */
[----:B------:R1:W-:Y:S02]  /*2fc0*/  @P1 LDGSTS.E.BYPASS.LTC128B.128 [R144+0x3100], [R4.64+0x80], !P5 ;  /* 0x0310008004901fae */ /* 0x0003e4000e901d48 */
[----:B------:R-:W-:-:S02]  /*2fd0*/  @P0 IADD3 R0, R8, -0x2, RZ ;  /* 0xfffffffe08000810 */ /* 0x000fc40007ffe0ff */
[----:B------:R1:W-:Y:S01]  /*2fe0*/  @P1 LDGSTS.E.BYPASS.LTC128B.128 [R144+0x5100], [R4.64+0x100], !P4 ;  /* 0x0510010004901fae */ /* 0x0003e2000e101d48 */
[----:B------:R-:W-:Y:S01]  /*2ff0*/  IMAD.IADD R24, R25, 0x1, -R24 ;  /* 0x0000000119187824 */ /* 0x000fe200078e0a18 */
[----:B------:R-:W-:Y:S01]  /*3000*/  @P0 SHF.R.S32.HI R3, RZ, 0x1f, R0 ;  /* 0x0000001fff030819 */ /* 0x000fe20000011400 */
[----:B------:R-:W-:Y:S01]  /*3010*/  @P0 IMAD R2, R134, R0, RZ ;  /* 0x0000000086020224 */ /* 0x000fe200078e02ff */
[----:B------:R-:W0:Y:S01]  /*3020*/  LDGDEPBAR ;  /* 0x00000000000079af */ /* 0x000e220000000000 */
[----:B------:R-:W-:-:S04]  /*3030*/  @P0 IMAD.WIDE.U32 R8, R0, R135, R84 ;  /* 0x0000008700080225 */ /* 0x000fc800078e0054 */
[----:B------:R-:W-:Y:S01]  /*3040*/  @P0 IMAD R3, R3, R135, R2 ;  /* 0x0000008703030224 */ /* 0x000fe200078e0202 */
[----:B------:R-:W-:Y:S01]  /*3050*/  @P0 LEA R2, P2, R8, c[0x0][0x220], 0x1 ;  /* 0x0000880008020a11 */ /* 0x000fe200078408ff */
[----:B------:R-:W-:Y:S02]  /*3060*/  IMAD R0, R12, c[0x0][0x290], RZ ;  /* 0x0000a4000c007a24 */ /* 0x000fe400078e02ff */
[----:B------:R-:W-:Y:S02]  /*3070*/  @P0 IMAD.IADD R3, R9, 0x1, R3 ;  /* 0x0000000109030824 */ /* 0x000fe400078e0203 */
[----:B--2---:R-:W-:-:S03]  /*3080*/  IMAD.WIDE.U32 R6, R227, c[0x0][0x290], R104 ;  /* 0x0000a400e3067a25 */ /* 0x004fc600078e0068 */
[----:B------:R-:W-:Y:S01]  /*3090*/  @P0 LEA.HI.X R3, R8, c[0x0][0x224], R3, 0x1, P2 ;  /* 0x0000890008030a11 */ /* 0x000fe200010f0c03 */
[----:B------:R-:W-:Y:S01]  /*30a0*/  IMAD.MOV.U32 R8, RZ, RZ, R6 ;  /* 0x000000ffff087224 */ /* 0x000fe200078e0006 */
[----:B------:R-:W-:Y:S01]  /*30b0*/  ISETP.GE.AND P2, PT, R104, c[0x0][0x27c], PT ;  /* 0x00009f0068007a0c */ /* 0x000fe20003f46270 */
[----:B------:R-:W-:Y:S01]  /*30c0*/  IMAD R6, R12, c[0x0][0x280], RZ ;  /* 0x0000a0000c067a24 */ /* 0x000fe200078e02ff */
[----:B------:R-:W-:Y:S01]  /*30d0*/  SEL R12, RZ, c[0x0][0x27c], !P3 ;  /* 0x00009f00ff0c7a07 */ /* 0x000fe20005800000 */
[----:B------:R2:W-:Y:S01]  /*30e0*/  @P0 LDGSTS.E.BYPASS.LTC128B.128 [R144+0x12100], [R2.64], !P6 ;  /* 0x1210000002900fae */ /* 0x0005e2000f101d48 */
[C---:B------:R-:W-:Y:S02]  /*30f0*/  IMAD R0, R227.reuse, c[0x0][0x294], R0 ;  /* 0x0000a500e3007a24 */ /* 0x040fe400078e0200 */
[----:B------:R-:W-:Y:S01]  /*3100*/  IMAD R15, R227, c[0x0][0x284], R6 ;  /* 0x0000a100e30f7a24 */ /* 0x000fe200078e0206 */
[C---:B-1----:R-:W-:Y:S01]  /*3110*/  @P0 LEA R4, P1, R136.reuse, R2, 0x1 ;  /* 0x0000000288040211 */ /* 0x042fe200078208ff */
[----:B------:R2:W-:Y:S01]  /*3120*/  @P0 LDGSTS.E.BYPASS.LTC128B.128 [R144+0x14100], [R2.64+0x80], !P5 ;  /* 0x1410008002900fae */ /* 0x0005e2000e901d48 */
[----:B------:R-:W-:Y:S01]  /*3130*/  SEL R6, RZ, c[0x0][0x27c], !P2 ;  /* 0x00009f00ff067a07 */ /* 0x000fe20005000000 */
[----:B------:R-:W-:Y:S01]  /*3140*/  IMAD.IADD R9, R7, 0x1, R0 ;  /* 0x0000000107097824 */ /* 0x000fe200078e0200 */
[----:B------:R-:W-:Y:S01]  /*3150*/  @P0 LEA.HI.X R5, R136, R3, R131, 0x1, P1 ;  /* 0x0000000388050211 */ /* 0x000fe200008f0c83 */
[----:B------:R2:W-:Y:S01]  /*3160*/  @P0 LDGSTS.E.BYPASS.LTC128B.128 [R144+0x16100], [R2.64+0x100], !P4 ;  /* 0x1610010002900fae */ /* 0x0005e2000e101d48 */
[----:B------:R-:W-:Y:S01]  /*3170*/  IMAD.IADD R12, R109, 0x1, R12 ;  /* 0x000000016d0c7824 */ /* 0x000fe200078e020c */
[----:B------:R-:W-:Y:S01]  /*3180*/  @P2 LOP3.LUT R232, R232, 0x2, RZ, 0xfc, !PT ;  /* 0x00000002e8e82812 */ /* 0x000fe200078efcff */
[----:B------:R-:W-:Y:S01]  /*3190*/  IMAD.WIDE.U32 R98, R23, c[0x0][0x210], RZ ;  /* 0x0000840017627a25 */ /* 0x000fe200078e00ff */
[----:B------:R1:W-:Y:S02]  /*31a0*/  @P0 LDGSTS.E.BYPASS.LTC128B.128 [R144+0x13100], [R4.64], !P6 ;  /* 0x1310000004900fae */ /* 0x0003e4000f101d48 */
[----:B------:R-:W-:Y:S01]  /*31b0*/  SHF.R.S32.HI R18, RZ, 0x1f, R12 ;  /* 0x0000001fff127819 */ /* 0x000fe2000001140c */
[----:B------:R-:W-:Y:S01]  /*31c0*/  IMAD R143, R24, 0x40, R227 ;  /* 0x00000040188f7824 */ /* 0x000fe200078e02e3 */
[----:B------:R1:W-:Y:S01]  /*31d0*/  @P0 LDGSTS.E.BYPASS.LTC128B.128 [R144+0x15100], [R4.64+0x80], !P5 ;  /* 0x1510008004900fae */ /* 0x0003e2000e901d48 */
[----:B------:R-:W-:-:S02]  /*31e0*/  LOP3.LUT R232, R232, 0xfffffffe, RZ, 0xc0, !PT ;  /* 0xfffffffee8e87812 */ /* 0x000fc400078ec0ff */
[-C--:B------:R-:W-:Y:S01]  /*31f0*/  LEA.HI R13, R18, R12.reuse, RZ, 0x3 ;  /* 0x0000000c120d7211 */ /* 0x080fe200078f18ff */
[----:B------:R1:W-:Y:S01]  /*3200*/  @P0 LDGSTS.E.BYPASS.LTC128B.128 [R144+0x17100], [R4.64+0x100], !P4 ;  /* 0x1710010004900fae */ /* 0x0003e2000e101d48 */
[----:B------:R-:W-:Y:S02]  /*3210*/  ISETP.GE.AND P0, PT, R108, c[0x0][0x27c], PT ;  /* 0x00009f006c007a0c */ /* 0x000fe40003f06270 */
[----:B------:R-:W-:Y:S01]  /*3220*/  LEA.HI R18, R18, R12, RZ, 0x6 ;  /* 0x0000000c12127211 */ /* 0x000fe200078f30ff */
[----:B------:R-:W0:Y:S01]  /*3230*/  LDGDEPBAR ;  /* 0x00000000000079af */ /* 0x000e220000000000 */
[----:B------:R-:W-:-:S03]  /*3240*/  @P3 LOP3.LUT R232, R232, 0x1, RZ, 0xfc, !PT ;  /* 0x00000001e8e83812 */ /* 0x000fc600078efcff */
[----:B------:R-:W-:Y:S01]  /*3250*/  IMAD.SHL.U32 R18, R18, 0x40, RZ ;  /* 0x0000004012127824 */ /* 0x000fe200078e00ff */
[----:B------:R-:W-:-:S04]  /*3260*/  LOP3.LUT R232, R232, 0xfffffffb, RZ, 0xc0, !PT ;  /* 0xfffffffbe8e87812 */ /* 0x000fc800078ec0ff */
[----:B------:R-:W-:Y:S01]  /*3270*/  LOP3.LUT R18, R18, 0xfffff000, RZ, 0xc0, !PT ;  /* 0xfffff00012127812 */ /* 0x000fe200078ec0ff */
[----:B--2---:R-:W-:Y:S01]  /*3280*/  IMAD.WIDE.U32 R2, R227, c[0x0][0x280], R104 ;  /* 0x0000a000e3027a25 */ /* 0x004fe200078e0068 */
[----:B------:R-:W-:-:S03]  /*3290*/  @P0 LOP3.LUT R232, R232, 0x4, RZ, 0xfc, !PT ;  /* 0x00000004e8e80812 */ /* 0x000fc600078efcff */
[----:B------:R-:W-:Y:S02]  /*32a0*/  IMAD.IADD R7, R3, 0x1, R15 ;  /* 0x0000000103077824 */ /* 0x000fe400078e020f */
[----:B------:R-:W-:Y:S02]  /*32b0*/  IMAD.IADD R3, R104, 0x1, R6 ;  /* 0x0000000168037824 */ /* 0x000fe400078e0206 */
[----:B------:R-:W-:-:S03]  /*32c0*/  IMAD.MOV.U32 R6, RZ, RZ, R2 ;  /* 0x000000ffff067224 */ /* 0x000fc600078e0002 */
[----:B------:R-:W-:Y:S01]  /*32d0*/  SHF.R.S32.HI R2, RZ, 0x1f, R3 ;  /* 0x0000001fff027819 */ /* 0x000fe20000011403 */
[----:B-1----:R-:W-:-:S03]  /*32e0*/  IMAD.WIDE.U32 R4, R227, c[0x0][0x290], R110 ;  /* 0x0000a400e3047a25 */ /* 0x002fc600078e006e */
[-C--:B------:R-:W-:Y:S01]  /*32f0*/  LEA.HI R19, R2, R3.reuse, RZ, 0x6 ;  /* 0x0000000302137211 */ /* 0x080fe200078f30ff */
[----:B------:R-:W-:Y:S01]  /*3300*/  IMAD.IADD R5, R0, 0x1, R5 ;  /* 0x0000000100057824 */ /* 0x000fe200078e0205 */
[----:B------:R-:W-:Y:S02]  /*3310*/  SEL R0, RZ, c[0x0][0x27c], !P0 ;  /* 0x00009f00ff007a07 */ /* 0x000fe40004000000 */
[----:B------:R-:W-:Y:S01]  /*3320*/  LEA.HI R14, R2, R3, RZ, 0x3 ;  /* 0x00000003020e7211 */ /* 0x000fe200078f18ff */
[----:B------:R-:W-:-:S04]  /*3330*/  IMAD.WIDE.U32 R2, R227, c[0x0][0x280], R110 ;  /* 0x0000a000e3027a25 */ /* 0x000fc800078e006e */
[----:B------:R-:W-:Y:S02]  /*3340*/  IMAD.IADD R0, R108, 0x1, R0 ;  /* 0x000000016c007824 */ /* 0x000fe400078e0200 */
[----:B------:R-:W-:Y:S02]  /*3350*/  IMAD.SHL.U32 R19, R19, 0x40, RZ ;  /* 0x0000004013137824 */ /* 0x000fe400078e00ff */
[----:B------:R-:W-:Y:S01]  /*3360*/  IMAD.IADD R3, R15, 0x1, R3 ;  /* 0x000000010f037824 */ /* 0x000fe200078e0203 */
[----:B------:R-:W-:Y:S02]  /*3370*/  SHF.R.S32.HI R17, RZ, 0x1f, R0 ;  /* 0x0000001fff117819 */ /* 0x000fe40000011400 */
[----:B------:R-:W-:Y:S02]  /*3380*/  LOP3.LUT R15, R233, 0x38, R13, 0xf8, !PT ;  /* 0x00000038e90f7812 */ /* 0x000fe400078ef80d */
[CC--:B------:R-:W-:Y:S02]  /*3390*/  LEA.HI R12, R17.reuse, R0.reuse, RZ, 0x3 ;  /* 0x00000000110c7211 */ /* 0x0c0fe400078f18ff */
[----:B------:R-:W-:-:S02]  /*33a0*/  LEA.HI R0, R17, R0, RZ, 0x6 ;  /* 0x0000000011007211 */ /* 0x000fc400078f30ff */
[----:B------:R-:W-:Y:S02]  /*33b0*/  LOP3.LUT R17, R233, 0x38, R14, 0xf8, !PT ;  /* 0x00000038e9117812 */ /* 0x000fe400078ef80e */
[----:B------:R-:W-:Y:S01]  /*33c0*/  LOP3.LUT R21, R19, 0xfffff000, RZ, 0xc0, !PT ;  /* 0xfffff00013157812 */ /* 0x000fe200078ec0ff */
[----:B------:R-:W-:Y:S01]  /*33d0*/  IMAD.SHL.U32 R0, R0, 0x40, RZ ;  /* 0x0000004000007824 */ /* 0x000fe200078e00ff */
[-C--:B------:R-:W-:Y:S02]  /*33e0*/  LOP3.LUT R19, R17, R150.reuse, RZ, 0x3c, !PT ;  /* 0x0000009611137212 */ /* 0x080fe400078e3cff */
[----:B------:R-:W-:Y:S02]  /*33f0*/  LOP3.LUT R17, R15, R150, RZ, 0x3c, !PT ;  /* 0x000000960f117212 */ /* 0x000fe400078e3cff */
[----:B------:R-:W-:Y:S02]  /*3400*/  LOP3.LUT R20, R233, 0x38, R12, 0xf8, !PT ;  /* 0x00000038e9147812 */ /* 0x000fe400078ef80c */
[----:B------:R-:W-:-:S02]  /*3410*/  IADD3 R121, R17, R18, R151 ;  /* 0x0000001211797210 */ /* 0x000fc40007ffe097 */
[----:B------:R-:W2:Y:S01]  /*3420*/  LDL R18, [R1+0x10] ;  /* 0x0000100001127983 */ /* 0x000ea20000100800 */
[----:B------:R-:W-:Y:S02]  /*3430*/  LOP3.LUT R15, R0, 0xfffff000, RZ, 0xc0, !PT ;  /* 0xfffff000000f7812 */ /* 0x000fe400078ec0ff */
[----:B------:R-:W-:Y:S02]  /*3440*/  LOP3.LUT R232, R232, 0xfffffff7, RZ, 0xc0, !PT ;  /* 0xfffffff7e8e87812 */ /* 0x000fe400078ec0ff */
[----:B------:R-:W-:Y:S02]  /*3450*/  LOP3.LUT R0, R20, R150, RZ, 0x3c, !PT ;  /* 0x0000009614007212 */ /* 0x000fe400078e3cff */
[----:B------:R-:W-:Y:S02]  /*3460*/  ISETP.NE.AND P1, PT, R152, c[0x0][0x2b8], PT ;  /* 0x0000ae0098007a0c */ /* 0x000fe40003f25270 */
[----:B------:R-:W-:Y:S01]  /*3470*/  IADD3 R120, R0, R15, R151 ;  /* 0x0000000f00787210 */ /* 0x000fe20007ffe097 */
[----:B------:R-:W-:Y:S01]  /*3480*/  IMAD R0, R22, c[0x0][0x2b0], RZ ;  /* 0x0000ac0016007a24 */ /* 0x000fe200078e02ff */
[----:B-----5:R-:W-:Y:S01]  /*3490*/  SHF.R.S32.HI R15, RZ, 0x1f, R138 ;  /* 0x0000001fff0f7819 */ /* 0x020fe2000001148a */
[----:B------:R-:W-:Y:S01]  /*34a0*/  IMAD.WIDE.U32 R96, R138, c[0x0][0x290], R8 ;  /* 0x0000a4008a607a25 */ /* 0x000fe200078e0008 */
[----:B------:R-:W-:-:S02]  /*34b0*/  LOP3.LUT R81, R14, 0xfffffff8, RZ, 0xc0, !PT ;  /* 0xfffffff80e517812 */ /* 0x000fc400078ec0ff */
[----:B------:R-:W-:Y:S01]  /*34c0*/  LOP3.LUT R80, R13, 0xfffffff8, RZ, 0xc0, !PT ;  /* 0xfffffff80d507812 */ /* 0x000fe200078ec0ff */
[----:B------:R-:W-:Y:S01]  /*34d0*/  IMAD R17, R16, c[0x0][0x2b4], R0 ;  /* 0x0000ad0010117a24 */ /* 0x000fe200078e0200 */
[----:B------:R-:W-:Y:S01]  /*34e0*/  LOP3.LUT R0, R233, 0x18, R104, 0xf8, !PT ;  /* 0x00000018e9007812 */ /* 0x000fe200078ef868 */
[C---:B------:R-:W-:Y:S01]  /*34f0*/  IMAD R16, R15.reuse, c[0x0][0x290], RZ ;  /* 0x0000a4000f107a24 */ /* 0x040fe200078e02ff */
[----:B------:R-:W-:Y:S01]  /*3500*/  LOP3.LUT R77, R12, 0xfffffff8, RZ, 0xc0, !PT ;  /* 0xfffffff80c4d7812 */ /* 0x000fe200078ec0ff */
[----:B------:R-:W-:Y:S01]  /*3510*/  IMAD R15, R15, c[0x0][0x280], RZ ;  /* 0x0000a0000f0f7a24 */ /* 0x000fe200078e02ff */
[-C--:B------:R-:W-:Y:S01]  /*3520*/  SHF.L.U64.HI R129, R140, R130.reuse, c[0x0][0x294] ;  /* 0x0000a5008c817619 */ /* 0x080fe20000010282 */
[C---:B------:R-:W-:Y:S01]  /*3530*/  IMAD R16, R138.reuse, c[0x0][0x294], R16 ;  /* 0x0000a5008a107a24 */ /* 0x040fe200078e0210 */
[----:B------:R-:W-:Y:S01]  /*3540*/  IADD3 R122, R19, R21, R151 ;  /* 0x00000015137a7210 */ /* 0x000fe20007ffe097 */
[C---:B------:R-:W-:Y:S02]  /*3550*/  IMAD R15, R138.reuse, c[0x0][0x284], R15 ;  /* 0x0000a1008a0f7a24 */ /* 0x040fe400078e020f */
[----:B------:R-:W-:Y:S01]  /*3560*/  IMAD.WIDE.U32 R94, R138, c[0x0][0x280], R6 ;  /* 0x0000a0008a5e7a25 */ /* 0x000fe200078e0006 */
[----:B------:R-:W-:-:S03]  /*3570*/  SHF.L.U64.HI R130, R137, R130, c[0x0][0x284] ;  /* 0x0000a10089827619 */ /* 0x000fc60000010282 */
[----:B------:R-:W-:-:S04]  /*3580*/  IMAD.WIDE.U32 R92, R138, c[0x0][0x290], R4 ;  /* 0x0000a4008a5c7a25 */ /* 0x000fc800078e0004 */
[----:B------:R-:W-:Y:S01]  /*3590*/  IMAD.WIDE.U32 R90, R138, c[0x0][0x280], R2 ;  /* 0x0000a0008a5a7a25 */ /* 0x000fe200078e0002 */
[----:B------:R-:W-:Y:S02]  /*35a0*/  LOP3.LUT R0, R151, R0, R150, 0xf6, !PT ;  /* 0x0000000097007212 */ /* 0x000fe400078ef696 */
[----:B------:R-:W-:Y:S01]  /*35b0*/  SHF.R.S32.HI R117, RZ, 0x3, R14 ;  /* 0x00000003ff757819 */ /* 0x000fe2000001140e */
[----:B------:R-:W-:Y:S01]  /*35c0*/  IMAD.MOV.U32 R34, RZ, RZ, RZ ;  /* 0x000000ffff227224 */ /* 0x000fe200078e00ff */
[----:B------:R-:W-:Y:S01]  /*35d0*/  SHF.R.S32.HI R116, RZ, 0x3, R13 ;  /* 0x00000003ff747819 */ /* 0x000fe2000001140d */
[----:B------:R-:W-:Y:S01]  /*35e0*/  IMAD.MOV.U32 R38, RZ, RZ, 0x1 ;  /* 0x00000001ff267424 */ /* 0x000fe200078e00ff */
[----:B------:R-:W-:Y:S01]  /*35f0*/  SHF.R.S32.HI R115, RZ, 0x3, R12 ;  /* 0x00000003ff737819 */ /* 0x000fe2000001140c */
[----:B------:R-:W-:Y:S01]  /*3600*/  IMAD.SHL.U32 R140, R140, 0x40, RZ ;  /* 0x000000408c8c7824 */ /* 0x000fe200078e00ff */
[----:B------:R-:W-:Y:S01]  /*3610*/  SHF.R.S32.HI R107, RZ, 0x1f, R81 ;  /* 0x0000001fff6b7819 */ /* 0x000fe20000011451 */
[----:B------:R-:W-:Y:S01]  /*3620*/  IMAD.SHL.U32 R137, R137, 0x40, RZ ;  /* 0x0000004089897824 */ /* 0x000fe200078e00ff */
[----:B------:R-:W-:Y:S01]  /*3630*/  SHF.R.S32.HI R106, RZ, 0x1f, R80 ;  /* 0x0000001fff6a7819 */ /* 0x000fe20000011450 */
[----:B------:R-:W-:Y:S01]  /*3640*/  IMAD R119, R23, c[0x0][0x214], R99 ;  /* 0x0000850017777a24 */ /* 0x000fe200078e0263 */
[----:B------:R-:W-:Y:S01]  /*3650*/  SHF.R.S32.HI R103, RZ, 0x1f, R77 ;  /* 0x0000001fff677819 */ /* 0x000fe2000001144d */
[----:B------:R-:W-:-:S02]  /*3660*/  IMAD.IADD R118, R101, 0x1, R17 ;  /* 0x0000000165767824 */ /* 0x000fc400078e0211 */
[----:B------:R-:W-:Y:S02]  /*3670*/  IMAD.IADD R114, R97, 0x1, R16 ;  /* 0x0000000161727824 */ /* 0x000fe400078e0210 */
[----:B------:R-:W-:Y:S02]  /*3680*/  IMAD.IADD R112, R16, 0x1, R93 ;  /* 0x0000000110707824 */ /* 0x000fe400078e025d */
[----:B------:R-:W-:Y:S02]  /*3690*/  IMAD.IADD R113, R95, 0x1, R15 ;  /* 0x000000015f717824 */ /* 0x000fe400078e020f */
[----:B------:R-:W-:Y:S01]  /*36a0*/  IMAD.IADD R102, R15, 0x1, R91 ;  /* 0x000000010f667824 */ /* 0x000fe200078e025b */
[----:B--2---:R-:W-:-:S13]  /*36b0*/  LOP3.LUT P0, RZ, R18, 0x4, RZ, 0xc0, !PT ;  /* 0x0000000412ff7812 */ /* 0x004fda000780c0ff */
[----:B------:R-:W-:Y:S02]  /*36c0*/  @P0 LOP3.LUT R232, R232, 0x8, RZ, 0xfc, !PT ;  /* 0x00000008e8e80812 */ /* 0x000fe400078efcff */
[----:B------:R-:W-:Y:S02]  /*36d0*/  ISETP.LE.AND P0, PT, R152, c[0x0][0x27c], PT ;  /* 0x00009f0098007a0c */ /* 0x000fe40003f03270 */
[----:B------:R-:W-:-:S04]  /*36e0*/  LOP3.LUT R232, R232, 0xffffffdf, RZ, 0xc0, !PT ;  /* 0xffffffdfe8e87812 */ /* 0x000fc800078ec0ff */
[----:B------:R-:W-:-:S04]  /*36f0*/  LOP3.LUT R232, R232, 0xffffffef, RZ, 0xc0, !PT ;  /* 0xffffffefe8e87812 */ /* 0x000fc800078ec0ff */
[----:B------:R-:W-:-:S04]  /*3700*/  @P1 LOP3.LUT R232, R232, 0x10, RZ, 0xfc, !PT ;  /* 0x00000010e8e81812 */ /* 0x000fc800078efcff */
[----:B------:R-:W-:Y:S02]  /*3710*/  @P0 LOP3.LUT R232, R232, 0x20, RZ, 0xfc, !PT ;  /* 0x00000020e8e80812 */ /* 0x000fe400078efcff */
.L_x_2866:
[----:B------:R-:W-:Y:S01]  /*3720*/  ISETP.NE.AND P1, PT, R152, c[0x0][0x2b8], PT ;  /* 0x0000ae0098007a0c */ /* 0x000fe20003f25270 */
[----:B------:R-:W-:Y:S01]  /*3730*/  IMAD.SHL.U32 R8, R28, 0x40, RZ ;  /* 0x000000401c087824 */ /* 0x000fe200078e00ff */
[----:B------:R-:W2:Y:S01]  /*3740*/  LDL R9, [R1+0x10] ;  /* 0x0000100001097983 */ /* 0x000ea20000100800 */
        /* <DEDUP_REMOVED lines=20> */
[C---:B------:R-:W-:Y:S01]  /*3890*/  LEA R70, R2.reuse, 0x100, 0x1 ;  /* 0x0000010002467811 */ /* 0x040fe200078e08ff */
[----:B------:R-:W-:Y:S01]  /*38a0*/  BAR.SYNC.DEFER_BLOCKING 0x0 ;  /* 0x0000000000007b1d */ /* 0x000fe20000010000 */
[----:B--2---:R-:W-:Y:S11]  /*38b0*/  LOP3.LUT P2, RZ, R9, 0x4, RZ, 0xc0, !PT ;  /* 0x0000000409ff7812 */ /* 0x004ff6000784c0ff */
[----:B------:R-:W-:Y:S02]  /*38c0*/  @!UPT UIADD3 URZ, URZ, URZ, URZ ;  /* 0x0000003f3f3ff290 */ /* 0x000fe4000fffe03f */
[----:B------:R-:W-:Y:S02]  /*38d0*/  @P2 IADD3 R5, R2, -0x20, RZ ;  /* 0xffffffe002052810 */ /* 0x000fe40007ffe0ff */
[----:B------:R-:W-:Y:S02]  /*38e0*/  ISETP.LE.AND P2, PT, R152, c[0x0][0x27c], PT ;  /* 0x00009f0098007a0c */ /* 0x000fe40003f43270 */
[----:B------:R-:W-:Y:S11]  /*38f0*/  LEA R71, R5, 0x100, 0x1 ;  /* 0x0000010005477811 */ /* 0x000ff600078e08ff */
[----:B----4-:R-:W-:-:S05]  /*3900*/  @!P2 BRA `(.L_x_2843) ;  /* 0x00003b100000a947 */ /* 0x010fca0003800000 */
[----:B-1----:R-:W-:Y:S01]  /*3910*/  IMAD.WIDE.U32 R2, R72, c[0x0][0x1e0], RZ ;  /* 0x0000780048027a25 */ /* 0x002fe200078e00ff */
        /* <DEDUP_REMOVED lines=84> */
.L_x_2846:
[----:B------:R-:W-:Y:S05]  /*3e60*/  BSYNC B0 ;  /* 0x0000000000007941 */ /* 0x000fea0003800000 */
.L_x_2845:
        /* <DEDUP_REMOVED lines=42> */
[----:B------:R-:W-:Y:S01]  /*4110*/  @!P0 SHF.R.U64 R8, R4, 0x10, R5 ;  /* 0x0000001004088819 */ /* 0x000fe20000001205 */
[----:B-1----:R-:W-:Y:S01]  /*4120*/  @!P0 IMAD.MOV.U32 R4, RZ, RZ, R13 ;  /* 0x000000ffff048224 */ /* 0x002fe200078e000d */
[----:B------:R-:W-:Y:S05]  /*4130*/  @!P0 MOV R3, R12 ;  /* 0x0000000c00038202 */ /* 0x000fea0000000f00 */
[--C-:B------:R-:W-:Y:S02]  /*4140*/  @!P0 HADD2.F32 R9, -RZ, R3.reuse.H1_H1 ;  /* 0x30000003ff098230 */ /* 0x100fe40000004100 */
[----:B------:R-:W-:Y:S03]  /*4150*/  @!P0 HADD2.F32 R3, -RZ, R3.H0_H0 ;  /* 0x20000003ff038230 */ /* 0x000fe60000004100 */
[-C--:B------:R-:W-:Y:S02]  /*4160*/  @!P0 FMUL.FTZ R32, R9, R2.reuse ;  /* 0x0000000209208220 */ /* 0x080fe40000410000 */
[C---:B------:R-:W-:Y:S02]  /*4170*/  @!P0 FMUL.FTZ R2, R3.reuse, R2 ;  /* 0x0000000203028220 */ /* 0x040fe40000410000 */
[-C--:B------:R-:W-:Y:S01]  /*4180*/  @!P0 FFMA.FTZ R56, R3, R30.reuse, -R32 ;  /* 0x0000001e03388223 */ /* 0x080fe20000010820 */
[----:B------:R-:W-:Y:S01]  /*4190*/  @!P0 HADD2.F32 R3, -RZ, R8.H0_H0 ;  /* 0x20000008ff038230 */ /* 0x000fe20000004100 */
[----:B------:R-:W-:Y:S01]  /*41a0*/  @!P0 FFMA.FTZ R2, R9, R30, R2 ;  /* 0x0000001e09028223 */ /* 0x000fe20000010002 */
[----:B------:R-:W-:Y:S01]  /*41b0*/  @!P0 SHF.R.U64 R9, R36, 0x10, R37 ;  /* 0x0000001024098819 */ /* 0x000fe20000001225 */
[--C-:B------:R-:W-:Y:S02]  /*41c0*/  @!P0 HADD2.F32 R8, -RZ, R4.reuse.H1_H1 ;  /* 0x30000004ff088230 */ /* 0x100fe40000004100 */
[----:B------:R-:W-:Y:S02]  /*41d0*/  @!P0 HADD2.F32 R4, -RZ, R4.H0_H0 ;  /* 0x20000004ff048230 */ /* 0x000fe40000004100 */
[----:B------:R-:W-:Y:S01]  /*41e0*/  @!P0 HADD2.F32 R9, -RZ, R9.H0_H0 ;  /* 0x20000009ff098230 */ /* 0x000fe20000004100 */
[-C--:B------:R-:W-:Y:S02]  /*41f0*/  @!P0 FMUL.FTZ R30, R8, R3.reuse ;  /* 0x00000003081e8220 */ /* 0x080fe40000410000 */
[C---:B------:R-:W-:Y:S02]  /*4200*/  @!P0 FMUL.FTZ R3, R4.reuse, R3 ;  /* 0x0000000304038220 */ /* 0x040fe40000410000 */
[-C--:B------:R-:W-:Y:S01]  /*4210*/  @!P0 FFMA.FTZ R53, R4, R9.reuse, -R30 ;  /* 0x0000000904358223 */ /* 0x080fe2000001081e */
[----:B------:R-:W-:Y:S01]  /*4220*/  @!P0 MOV R4, R14 ;  /* 0x0000000e00048202 */ /* 0x000fe20000000f00 */
[----:B------:R-:W-:Y:S01]  /*4230*/  @!P0 FFMA.FTZ R3, R8, R9, R3 ;  /* 0x0000000908038223 */ /* 0x000fe20000010003 */
[----:B------:R-:W-:Y:S01]  /*4240*/  MOV R8, R5 ;  /* 0x0000000500087202 */ /* 0x000fe20000000f00 */
[----:B------:R-:W-:Y:S01]  /*4250*/  IMAD.MOV.U32 R30, RZ, RZ, R37 ;  /* 0x000000ffff1e7224 */ /* 0x000fe200078e0025 */
[----:B------:R-:W-:Y:S03]  /*4260*/  @!P0 SHF.R.U32.HI R9, RZ, 0x10, R5 ;  /* 0x00000010ff098819 */ /* 0x000fe60000011605 */
[----:B------:R-:W-:Y:S02]  /*4270*/  @!P0 HADD2.F32 R5, -RZ, R8.H0_H0 ;  /* 0x20000008ff058230 */ /* 0x000fe40000004100 */
[----:B------:R-:W-:Y:S02]  /*4280*/  @!P0 HADD2.F32 R8, -RZ, R4.H1_H1 ;  /* 0x30000004ff088230 */ /* 0x000fe40000004100 */
[----:B------:R-:W-:Y:S02]  /*4290*/  @!P0 HADD2.F32 R30, -RZ, R30.H0_H0 ;  /* 0x2000001eff1e8230 */ /* 0x000fe40000004100 */
[----:B------:R-:W-:Y:S01]  /*42a0*/  @!P0 HADD2.F32 R4, -RZ, R4.H0_H0 ;  /* 0x20000004ff048230 */ /* 0x000fe20000004100 */
[-C--:B------:R-:W-:Y:S01]  /*42b0*/  @!P0 FMUL.FTZ R32, R8, R5.reuse ;  /* 0x0000000508208220 */ /* 0x080fe20000410000 */
[----:B------:R-:W-:Y:S03]  /*42c0*/  @!P0 HADD2.F32 R9, -RZ, R9.H0_H0 ;  /* 0x20000009ff098230 */ /* 0x000fe60000004100 */
[CC--:B------:R-:W-:Y:S02]  /*42d0*/  @!P0 FFMA.FTZ R36, R4.reuse, R30.reuse, -R32 ;  /* 0x0000001e04248223 */ /* 0x0c0fe40000010820 */
[----:B------:R-:W-:Y:S01]  /*42e0*/  @!P0 FMUL.FTZ R4, R4, R5 ;  /* 0x0000000504048220 */ /* 0x000fe20000410000 */
[----:B------:R-:W-:Y:S03]  /*42f0*/  @!P0 MOV R5, R15 ;  /* 0x0000000f00058202 */ /* 0x000fe60000000f00 */
[----:B------:R-:W-:Y:S01]  /*4300*/  @!P0 FFMA.FTZ R4, R8, R30, R4 ;  /* 0x0000001e08048223 */ /* 0x000fe20000010004 */
[----:B------:R-:W-:Y:S01]  /*4310*/  @!P0 SHF.R.U32.HI R30, RZ, 0x10, R37 ;  /* 0x00000010ff1e8819 */ /* 0x000fe20000011625 */
[--C-:B------:R-:W-:Y:S02]  /*4320*/  @!P0 HADD2.F32 R8, -RZ, R5.reuse.H1_H1 ;  /* 0x30000005ff088230 */ /* 0x100fe40000004100 */
[----:B------:R-:W-:Y:S02]  /*4330*/  @!P0 HADD2.F32 R5, -RZ, R5.H0_H0 ;  /* 0x20000005ff058230 */ /* 0x000fe40000004100 */
[----:B------:R-:W-:Y:S01]  /*4340*/  @!P0 HADD2.F32 R30, -RZ, R30.H0_H0 ;  /* 0x2000001eff1e8230 */ /* 0x000fe20000004100 */
[-C--:B------:R-:W-:Y:S04]  /*4350*/  @!P0 FMUL.FTZ R32, R8, R9.reuse ;  /* 0x0000000908208220 */ /* 0x080fe80000410000 */
[C---:B------:R-:W-:Y:S01]  /*4360*/  @!P0 FFMA.FTZ R35, R5.reuse, R30, -R32 ;  /* 0x0000001e05238223 */ /* 0x040fe20000010820 */
[----:B------:R-:W-:Y:S01]  /*4370*/  @!P0 F2FP.PACK_AB R32, R2, R56 ;  /* 0x000000380220823e */ /* 0x000fe200000000ff */
[----:B------:R-:W-:Y:S03]  /*4380*/  @!P0 FMUL.FTZ R5, R5, R9 ;  /* 0x0000000905058220 */ /* 0x000fe60000410000 */
[----:B------:R-:W-:Y:S01]  /*4390*/  @!P0 MOV R12, R32 ;  /* 0x00000020000c8202 */ /* 0x000fe20000000f00 */
[----:B------:R-:W-:Y:S01]  /*43a0*/  @!P0 FFMA.FTZ R5, R8, R30, R5 ;  /* 0x0000001e08058223 */ /* 0x000fe20000010005 */
[----:B------:R-:W-:Y:S02]  /*43b0*/  @!P0 F2FP.PACK_AB R30, R3, R53 ;  /* 0x00000035031e823e */ /* 0x000fe400000000ff */
[----:B----4-:R-:W-:Y:S02]  /*43c0*/  LEA R8, P1, R104, R54, 0x1 ;  /* 0x0000003668087211 */ /* 0x010fe400078208ff */
[----:B------:R-:W-:Y:S01]  /*43d0*/  @!P0 F2FP.PACK_AB R3, R4, R36 ;  /* 0x000000240403823e */ /* 0x000fe200000000ff */
[----:B------:R-:W-:Y:S01]  /*43e0*/  @!P0 IMAD.MOV.U32 R13, RZ, RZ, R30 ;  /* 0x000000ffff0d8224 */ /* 0x000fe200078e001e */
[----:B------:R-:W-:Y:S02]  /*43f0*/  @!P0 F2FP.PACK_AB R2, R5, R35 ;  /* 0x000000230502823e */ /* 0x000fe400000000ff */
[----:B---3--:R-:W-:Y:S02]  /*4400*/  LEA.HI.X R9, R104, R55, R105, 0x1, P1 ;  /* 0x0000003768097211 */ /* 0x008fe400008f0c69 */
[----:B------:R-:W-:Y:S02]  /*4410*/  @!P0 MOV R14, R3 ;  /* 0x00000003000e8202 */ /* 0x000fe40000000f00 */
[----:B------:R-:W-:Y:S05]  /*4420*/  @!P0 MOV R15, R2 ;  /* 0x00000002000f8202 */ /* 0x000fea0000000f00 */
[----:B------:R1:W-:Y:S02]  /*4430*/  ST.E.128 [R8.64], R12 ;  /* 0x0000000c08007985 */ /* 0x0003e4000c101d08 */
.L_x_2849:
[----:B------:R-:W-:Y:S05]  /*4440*/  BSYNC B0 ;  /* 0x0000000000007941 */ /* 0x000fea0003800000 */
.L_x_2848:
[----:B------:R-:W-:Y:S01]  /*4450*/  ISETP.GE.AND P0, PT, R109, c[0x0][0x1d4], PT ;  /* 0x000075006d007a0c */ /* 0x000fe20003f06270 */
[----:B------:R-:W-:Y:S01]  /*4460*/  @!UPT UIADD3 URZ, URZ, URZ, URZ ;  /* 0x0000003f3f3ff290 */ /* 0x000fe2000fffe03f */
[----:B------:R-:W-:Y:S11]  /*4470*/  BSSY B0, `(.L_x_2850) ;  /* 0x0000039000007945 */ /* 0x000ff60003800000 */
[----:B------:R-:W-:-:S05]  /*4480*/  @P0 BRA `(.L_x_2851) ;  /* 0x0000037000000947 */ /* 0x000fca0003800000 */
[----:B-1----:R-:W1:Y:S01]  /*4490*/  LDS.128 R12, [R71+0xc000] ;  /* 0x00c00000470c7984 */ /* 0x002e620000000c00 */
        /* <DEDUP_REMOVED lines=27> */
[----:B------:R-:W-:Y:S01]  /*4650*/  @!P0 HADD2.F32 R7, -RZ, R6.H0_H0 ;  /* 0x20000006ff078230 */ /* 0x000fe20000004100 */
[-C--:B------:R-:W-:Y:S01]  /*4660*/  @!P0 FFMA.FTZ R40, R4, R30.reuse, -R32 ;  /* 0x0000001e04288223 */ /* 0x080fe20000010820 */
[----:B------:R-:W-:Y:S01]  /*4670*/  @!P0 HADD2.F32 R4, -RZ, R24.H1_H1 ;  /* 0x30000018ff048230 */ /* 0x000fe20000004100 */
[----:B------:R-:W-:Y:S01]  /*4680*/  @!P0 FFMA.FTZ R3, R9, R30, R3 ;  /* 0x0000001e09038223 */ /* 0x000fe20000010003 */
[----:B------:R-:W-:Y:S01]  /*4690*/  @!P0 F2FP.PACK_AB R9, R2, R41 ;  /* 0x000000290209823e */ /* 0x000fe200000000ff */
[----:B------:R-:W-:Y:S02]  /*46a0*/  @!P0 HADD2.F32 R24, -RZ, R6.H1_H1 ;  /* 0x30000006ff188230 */ /* 0x000fe40000004100 */
[--C-:B------:R-:W-:Y:S01]  /*46b0*/  @!P0 HADD2.F32 R6, -RZ, R5.reuse.H0_H0 ;  /* 0x20000005ff068230 */ /* 0x100fe20000004100 */
[----:B------:R-:W-:Y:S01]  /*46c0*/  @!P0 MOV R12, R9 ;  /* 0x00000009000c8202 */ /* 0x000fe20000000f00 */
[----:B------:R-:W-:Y:S01]  /*46d0*/  @!P0 HADD2.F32 R32, -RZ, R5.H1_H1 ;  /* 0x30000005ff208230 */ /* 0x000fe20000004100 */
[-C--:B------:R-:W-:Y:S02]  /*46e0*/  @!P0 FMUL.FTZ R37, R24, R4.reuse ;  /* 0x0000000418258220 */ /* 0x080fe40000410000 */
[----:B------:R-:W-:Y:S02]  /*46f0*/  @!P0 FMUL.FTZ R4, R7, R4 ;  /* 0x0000000407048220 */ /* 0x000fe40000410000 */
[-C--:B------:R-:W-:Y:S02]  /*4700*/  @!P0 FMUL.FTZ R5, R6, R8.reuse ;  /* 0x0000000806058220 */ /* 0x080fe40000410000 */
[----:B------:R-:W-:Y:S01]  /*4710*/  @!P0 FMUL.FTZ R36, R32, R8 ;  /* 0x0000000820248220 */ /* 0x000fe20000410000 */
[----:B------:R-:W-:Y:S01]  /*4720*/  @!P0 F2FP.PACK_AB R8, R3, R40 ;  /* 0x000000280308823e */ /* 0x000fe200000000ff */
[----:B------:R-:W-:Y:S02]  /*4730*/  @!P0 FFMA.FTZ R4, R24, R31, R4 ;  /* 0x0000001f18048223 */ /* 0x000fe40000010004 */
[----:B------:R-:W-:Y:S02]  /*4740*/  @!P0 FFMA.FTZ R36, R6, R35, -R36 ;  /* 0x0000002306248223 */ /* 0x000fe40000010824 */
[----:B------:R-:W-:Y:S01]  /*4750*/  @!P0 FFMA.FTZ R37, R7, R31, -R37 ;  /* 0x0000001f07258223 */ /* 0x000fe20000010825 */
[----:B------:R-:W-:Y:S01]  /*4760*/  SHF.L.U32 R7, R235, 0x3, RZ ;  /* 0x00000003eb077819 */ /* 0x000fe200000006ff */
[----:B------:R-:W-:Y:S02]  /*4770*/  @!P0 FFMA.FTZ R5, R32, R35, R5 ;  /* 0x0000002320058223 */ /* 0x000fe40000010005 */
[----:B------:R-:W-:Y:S01]  /*4780*/  @!P0 IMAD.MOV.U32 R13, RZ, RZ, R8 ;  /* 0x000000ffff0d8224 */ /* 0x000fe200078e0008 */
[----:B----4-:R-:W-:Y:S02]  /*4790*/  LEA R6, P1, R7, R54, 0x1 ;  /* 0x0000003607067211 */ /* 0x010fe400078208ff */
[----:B------:R-:W-:Y:S02]  /*47a0*/  @!P0 F2FP.PACK_AB R3, R4, R37 ;  /* 0x000000250403823e */ /* 0x000fe400000000ff */
[----:B------:R-:W-:Y:S02]  /*47b0*/  @!P0 F2FP.PACK_AB R2, R5, R36 ;  /* 0x000000240502823e */ /* 0x000fe400000000ff */
[----:B---3--:R-:W-:Y:S02]  /*47c0*/  LEA.HI.X.SX32 R7, R7, R55, 0x1, P1 ;  /* 0x0000003707077211 */ /* 0x008fe400008f0eff */
[----:B------:R-:W-:Y:S02]  /*47d0*/  @!P0 MOV R14, R3 ;  /* 0x00000003000e8202 */ /* 0x000fe40000000f00 */
[----:B------:R-:W-:Y:S05]  /*47e0*/  @!P0 MOV R15, R2 ;  /* 0x00000002000f8202 */ /* 0x000fea0000000f00 */
[----:B------:R1:W-:Y:S02]  /*47f0*/  ST.E.128 [R6.64], R12 ;  /* 0x0000000c06007985 */ /* 0x0003e4000c101d08 */
.L_x_2851:
[----:B------:R-:W-:Y:S05]  /*4800*/  BSYNC B0 ;  /* 0x0000000000007941 */ /* 0x000fea0003800000 */
.L_x_2850:
        /* <DEDUP_REMOVED lines=61> */
.L_x_2853:
[----:B------:R-:W-:Y:S05]  /*4be0*/  BSYNC B0 ;  /* 0x0000000000007941 */ /* 0x000fea0003800000 */
.L_x_2852:
        /* <DEDUP_REMOVED lines=58> */
.L_x_2855:
[----:B------:R-:W-:Y:S05]  /*4f90*/  BSYNC B0 ;  /* 0x0000000000007941 */ /* 0x000fea0003800000 */
.L_x_2854:
        /* <DEDUP_REMOVED lines=58> */
.L_x_2857:
[----:B------:R-:W-:Y:S05]  /*5340*/  BSYNC B0 ;  /* 0x0000000000007941 */ /* 0x000fea0003800000 */
.L_x_2856:
        /* <DEDUP_REMOVED lines=58> */
.L_x_2844:
        /* <DEDUP_REMOVED lines=47> */
.L_x_2859:
[----:B------:R-:W-:Y:S05]  /*59e0*/  BSYNC B0 ;  /* 0x0000000000007941 */ /* 0x000fea0003800000 */
.L_x_2858:
        /* <DEDUP_REMOVED lines=162> */
.L_x_2861:
[----:B------:R-:W-:Y:S05]  /*6410*/  BSYNC B0 ;  /* 0x0000000000007941 */ /* 0x000fea0003800000 */
.L_x_2860:
        /* <DEDUP_REMOVED lines=54> */
[-C--:B------:R-:W-:Y:S01]  /*6780*/  @!P0 FMUL.FTZ R5, R18, R8.reuse ;  /* 0x0000000812058220 */ /* 0x080fe20000410000 */
[----:B------:R-:W-:Y:S03]  /*6790*/  @!P0 SHF.R.U32.HI R35, RZ, 0x10, R47 ;  /* 0x00000010ff238819 */ /* 0x000fe6000001162f */
[C---:B------:R-:W-:Y:S02]  /*67a0*/  @!P0 FFMA.FTZ R20, R3.reuse, R19, -R5 ;  /* 0x0000001303148223 */ /* 0x040fe40000010805 */
[----:B------:R-:W-:Y:S01]  /*67b0*/  @!P0 FMUL.FTZ R5, R3, R8 ;  /* 0x0000000803058220 */ /* 0x000fe20000410000 */
[----:B------:R-:W-:Y:S01]  /*67c0*/  @!P0 HADD2.F32 R8, -RZ, R36.H0_H0 ;  /* 0x20000024ff088230 */ /* 0x000fe20000004100 */
[----:B------:R-:W-:Y:S01]  /*67d0*/  @!P0 SHF.R.U64 R36, R46, 0x10, R47 ;  /* 0x000000102e248819 */ /* 0x000fe2000000122f */
[----:B------:R-:W-:Y:S01]  /*67e0*/  @!P0 HADD2.F32 R3, -RZ, R6.H1_H1 ;  /* 0x30000006ff038230 */ /* 0x000fe20000004100 */
[----:B------:R-:W-:Y:S01]  /*67f0*/  @!P0 FMUL.FTZ R6, R9, R7 ;  /* 0x0000000709068220 */ /* 0x000fe20000410000 */
[----:B------:R-:W-:Y:S01]  /*6800*/  @!P0 F2FP.PACK_AB R44, R20, R21 ;  /* 0x00000015142c823e */ /* 0x000fe200000000ff */
[----:B------:R-:W-:Y:S02]  /*6810*/  @!P0 HADD2.F32 R21, -RZ, R57.H1_H1 ;  /* 0x30000039ff158230 */ /* 0x000fe40000004100 */
[CC--:B------:R-:W-:Y:S01]  /*6820*/  @!P0 FFMA.FTZ R20, R3.reuse, R8.reuse, -R6 ;  /* 0x0000000803148223 */ /* 0x0c0fe20000010806 */
[----:B------:R-:W-:Y:S01]  /*6830*/  @!P0 HADD2.F32 R6, -RZ, R30.H0_H0 ;  /* 0x2000001eff068230 */ /* 0x000fe20000004100 */
[----:B------:R-:W-:Y:S02]  /*6840*/  @!P0 FMUL.FTZ R3, R3, R7 ;  /* 0x0000000703038220 */ /* 0x000fe40000410000 */
        /* <DEDUP_REMOVED lines=9> */
[--C-:B------:R-:W-:Y:S01]  /*68e0*/  @!P0 SHF.R.U64 R18, R22, 0x10, R23.reuse ;  /* 0x0000001016128819 */ /* 0x100fe20000001217 */
[CC--:B------:R-:W-:Y:S01]  /*68f0*/  @!P0 FMUL.FTZ R19, R8.reuse, R6.reuse ;  /* 0x0000000608138220 */ /* 0x0c0fe20000410000 */
[----:B------:R-:W-:Y:S01]  /*6900*/  @!P0 HADD2.F32 R7, -RZ, R16.H0_H0 ;  /* 0x20000010ff078230 */ /* 0x000fe20000004100 */
[----:B------:R-:W-:Y:S02]  /*6910*/  @!P0 MOV R22, R43 ;  /* 0x0000002b00168202 */ /* 0x000fe40000000f00 */
[----:B------:R-:W-:Y:S02]  /*6920*/  @!P0 SHF.R.U32.HI R17, RZ, 0x10, R23 ;  /* 0x00000010ff118819 */ /* 0x000fe40000011617 */
[C---:B------:R-:W-:Y:S01]  /*6930*/  @!P0 FMUL.FTZ R6, R7.reuse, R6 ;  /* 0x0000000607068220 */ /* 0x040fe20000410000 */
[----:B------:R-:W-:Y:S01]  /*6940*/  @!P0 HADD2.F32 R20, -RZ, R22.H0_H0 ;  /* 0x20000016ff148230 */ /* 0x000fe20000004100 */
[-C--:B------:R-:W-:Y:S01]  /*6950*/  @!P0 FFMA.FTZ R45, R7, R9.reuse, -R19 ;  /* 0x00000009072d8223 */ /* 0x080fe20000010813 */
[----:B------:R-:W-:Y:S01]  /*6960*/  @!P0 HADD2.F32 R7, -RZ, R30.H1_H1 ;  /* 0x3000001eff078230 */ /* 0x000fe20000004100 */
[----:B------:R-:W-:Y:S01]  /*6970*/  @!P0 FFMA.FTZ R6, R8, R9, R6 ;  /* 0x0000000908068223 */ /* 0x000fe20000010006 */
[----:B------:R-:W-:Y:S01]  /*6980*/  @!P0 HADD2.F32 R19, -RZ, R17.H0_H0 ;  /* 0x20000011ff138230 */ /* 0x000fe20000004100 */
[----:B------:R-:W-:Y:S01]  /*6990*/  @!P0 IMAD.MOV.U32 R9, RZ, RZ, R15 ;  /* 0x000000ffff098224 */ /* 0x000fe200078e000f */
[----:B------:R-:W-:Y:S01]  /*69a0*/  @!P0 HADD2.F32 R22, -RZ, R22.H1_H1 ;  /* 0x30000016ff168230 */ /* 0x000fe20000004100 */
[----:B------:R-:W-:Y:S01]  /*69b0*/  @!P0 FMUL.FTZ R23, R20, R7 ;  /* 0x0000000714178220 */ /* 0x000fe20000410000 */
[----:B------:R-:W-:Y:S01]  /*69c0*/  @!P0 HADD2.F32 R17, -RZ, R18.H0_H0 ;  /* 0x20000012ff118230 */ /* 0x000fe20000004100 */
[----:B------:R-:W-:Y:S01]  /*69d0*/  @!P0 F2FP.PACK_AB R4, R5, R4 ;  /* 0x000000040504823e */ /* 0x000fe200000000ff */
[----:B------:R-:W-:Y:S02]  /*69e0*/  @!P0 HADD2.F32 R8, -RZ, R9.H0_H0 ;  /* 0x20000009ff088230 */ /* 0x000fe40000004100 */
[----:B------:R-:W-:Y:S02]  /*69f0*/  @!P0 HADD2.F32 R18, -RZ, R29.H1_H1 ;  /* 0x3000001dff128230 */ /* 0x000fe40000004100 */
[----:B------:R-:W-:Y:S02]  /*6a00*/  @!P0 IMAD.MOV.U32 R41, RZ, RZ, R4 ;  /* 0x000000ffff298224 */ /* 0x000fe400078e0004 */
[C---:B------:R-:W-:Y:S01]  /*6a10*/  @!P0 FFMA.FTZ R39, R8.reuse, R21, -R23 ;  /* 0x0000001508278223 */ /* 0x040fe20000010817 */
[----:B------:R-:W-:Y:S01]  /*6a20*/  @!P0 HADD2.F32 R23, -RZ, R35.H0_H0 ;  /* 0x20000023ff178230 */ /* 0x000fe20000004100 */
        /* <DEDUP_REMOVED lines=29> */
.L_x_2863:
[----:B------:R-:W-:Y:S05]  /*6c00*/  BSYNC B0 ;  /* 0x0000000000007941 */ /* 0x000fea0003800000 */
.L_x_2862:
        /* <DEDUP_REMOVED lines=129> */
.L_x_2843:
[----:B-1----:R-:W-:Y:S01]  /*7420*/  IMAD.WIDE.U32 R2, R72, c[0x0][0x1e0], RZ ;  /* 0x0000780048027a25 */ /* 0x002fe200078e00ff */
        /* <DEDUP_REMOVED lines=12> */
[----:B------:R-:W1:Y:S08]  /*74f0*/  SHFL.IDX PT, R2, R3, RZ, 0x1c1f ;  /* 0x001c1fff03027589 */ /* 0x000e7000000e0000 */
[----:B------:R2:W3:Y:S02]  /*7500*/  SHFL.IDX PT, R3, R4, RZ, 0x1c1f ;  /* 0x001c1fff04037589 */ /* 0x0004e400000e0000 */
[----:B--2---:R-:W-:Y:S05]  /*7510*/  IMAD.IADD R4, R76, 0x1, -R8 ;  /* 0x000000014c047824 */ /* 0x004fea00078e0a08 */
[----:B------:R-:W-:Y:S04]  /*7520*/  IMNMX R73, R4, 0x40, PT ;  /* 0x0000004004497817 */ /* 0x000fe80003800200 */
[----:B------:R-:W-:Y:S11]  /*7530*/  ISETP.GT.AND P0, PT, R73, R227, PT ;  /* 0x000000e34900720c */ /* 0x000ff60003f04270 */
[----:B------:R-:W-:Y:S02]  /*7540*/  @!UPT UIADD3 URZ, URZ, URZ, URZ ;  /* 0x0000003f3f3ff290 */ /* 0x000fe4000fffe03f */
[----:B------:R-:W-:-:S05]  /*7550*/  @!P0 BRA `(.L_x_2847) ;  /* 0x0000020000008947 */ /* 0x000fca0003800000 */
[----:B-1-3--:R-:W-:Y:S02]  /*7560*/  ISETP.GE.AND P1, PT, R104, c[0x0][0x1d4], PT ;  /* 0x0000750068007a0c */ /* 0x00afe40003f26270 */
[----:B------:R-:W-:Y:S02]  /*7570*/  ISETP.GE.AND P3, PT, R224, c[0x0][0x1d4], PT ;  /* 0x00007500e0007a0c */ /* 0x000fe40003f66270 */
[C---:B------:R-:W-:Y:S09]  /*7580*/  ISETP.GE.AND P2, PT, R223.reuse, c[0x0][0x1d4], PT ;  /* 0x00007500df007a0c */ /* 0x040ff20003f46270 */
[----:B------:R-:W1:Y:S01]  /*7590*/  @!P1 LDS.128 R12, [R70+0xc000] ;  /* 0x00c00000460c9984 */ /* 0x000e620000000c00 */
        /* <DEDUP_REMOVED lines=28> */
.L_x_2847:
[----:B-1-3--:R-:W-:Y:S05]  /*7760*/  BSYNC B1 ;  /* 0x0000000000017941 */ /* 0x00afea0003800000 */
.L_x_2842:
[----:B------:R-:W-:Y:S01]  /*7770*/  ISETP.GT.AND P0, PT, R28, R33, PT ;  /* 0x000000211c00720c */ /* 0x000fe20003f04270 */
[----:B------:R-:W-:Y:S01]  /*7780*/  IMAD R8, R75, c[0x0][0x218], RZ ;  /* 0x000086004b087a24 */ /* 0x000fe200078e02ff */
[C---:B------:R-:W-:Y:S01]  /*7790*/  ISETP.GE.AND P1, PT, R38.reuse, 0x1, PT ;  /* 0x000000012600780c */ /* 0x040fe20003f26270 */
[----:B------:R-:W-:Y:S01]  /*77a0*/  BSSY B0, `(.L_x_2864) ;  /* 0x000004a000007945 */ /* 0x000fe20003800000 */
[C---:B--2---:R-:W-:Y:S01]  /*77b0*/  IADD3 R3, R38.reuse, 0x1, RZ ;  /* 0x0000000126037810 */ /* 0x044fe20007ffe0ff */
        /* <DEDUP_REMOVED lines=36> */
[----:B------:R2:W3:Y:S01]  /*7a00*/  SHFL.IDX PT, R5, R3, RZ, 0x1c1f ;  /* 0x001c1fff03057589 */ /* 0x0004e200000e0000 */
[----:B------:R-:W-:Y:S04]  /*7a10*/  DEPBAR.LE SB0, 0x2 ;  /* 0x000080800000791a */ /* 0x000fe80000000000 */
[----:B------:R-:W-:Y:S06]  /*7a20*/  BAR.SYNC.DEFER_BLOCKING 0x0 ;  /* 0x0000000000007b1d */ /* 0x000fec0000010000 */
[----:B------:R-:W-:-:S05]  /*7a30*/  @!P0 BRA `(.L_x_2865) ;  /* 0x0000020000008947 */ /* 0x000fca0003800000 */
[----:B-123--:R-:W-:Y:S02]  /*7a40*/  ISETP.GE.AND P1, PT, R104, c[0x0][0x1d4], PT ;  /* 0x0000750068007a0c */ /* 0x00efe40003f26270 */
        /* <DEDUP_REMOVED lines=31> */
.L_x_2865:
[----:B-123--:R-:W-:Y:S05]  /*7c40*/  BSYNC B0 ;  /* 0x0000000000007941 */ /* 0x00efea0003800000 */
.L_x_2864:
        /* <DEDUP_REMOVED lines=33> */
.L_x_2841:
[----:B------:R-:W2:Y:S01]  /*7e60*/  LDL R16, [R1+0x4] ;  /* 0x0000040001107983 */ /* 0x000ea20000100800 */
[----:B------:R-:W-:-:S05]  /*7e70*/  IMAD.MOV.U32 R0, RZ, RZ, c[0x0][0x2c4] ;  /* 0x0000b100ff007624 */ /* 0x000fca00078e00ff */
[----:B------:R-:W-:Y:S01]  /*7e80*/  ISETP.NE.AND P3, PT, R0, 0x1, PT ;  /* 0x000000010000780c */ /* 0x000fe20003f65270 */
[----:B------:R-:W-:Y:S01]  /*7e90*/  BSSY B0, `(.L_x_2867) ;  /* 0x0000028000007945 */ /* 0x000fe20003800000 */
[----:B--2---:R-:W-:-:S11]  /*7ea0*/  IADD3 R0, R16, 0x7f, RZ ;  /* 0x0000007f10007810 */ /* 0x004fd60007ffe0ff */
[----:B-1----:R-:W-:-:S05]  /*7eb0*/  @P3 IMAD.HI.U32 R2, R0, c[0x0][0x2c8], RZ ;  /* 0x0000b20000023a27 */ /* 0x002fca00078e00ff */
[----:B------:R-:W-:-:S05]  /*7ec0*/  @P3 SHF.R.U32.HI R0, RZ, c[0x0][0x2cc], R2 ;  /* 0x0000b300ff003a19 */ /* 0x000fca0000011602 */
[----:B------:R-:W-:-:S05]  /*7ed0*/  IMAD.IADD R0, R128, 0x1, R0 ;  /* 0x0000000180007824 */ /* 0x000fca00078e0200 */
[----:B------:R-:W-:-:S04]  /*7ee0*/  SHF.R.S32.HI R2, RZ, 0x1f, R0 ;  /* 0x0000001fff027819 */ /* 0x000fc80000011400 */
[----:B------:R-:W-:-:S04]  /*7ef0*/  LEA.HI R0, R2, R0, RZ, 0x6 ;  /* 0x0000000002007211 */ /* 0x000fc800078f30ff */
[----:B------:R-:W-:-:S04]  /*7f00*/  SHF.R.S32.HI R0, RZ, 0x6, R0 ;  /* 0x00000006ff007819 */ /* 0x000fc80000011400 */
[----:B------:R-:W-:-:S04]  /*7f10*/  IMNMX R6, R127, R0, PT ;  /* 0x000000007f067217 */ /* 0x000fc80003800200 */
[----:B------:R-:W-:Y:S01]  /*7f20*/  ISETP.GE.AND P0, PT, R6, 0x1, PT ;  /* 0x000000010600780c */ /* 0x000fe20003f06270 */
[----:B------:R-:W-:-:S12]  /*7f30*/  IMAD.MOV.U32 R0, RZ, RZ, RZ ;  /* 0x000000ffff007224 */ /* 0x000fd800078e00ff */
        /* <DEDUP_REMOVED lines=29> */
.L_x_2868:
[----:B------:R-:W-:Y:S05]  /*8110*/  BSYNC B0 ;  /* 0x0000000000007941 */ /* 0x000fea0003800000 */
.L_x_2867:
[----:B------:R-:W2:Y:S01]  /*8120*/  LDL R2, [R1+0x30] ;  /* 0x0000300001027983 */ /* 0x000ea20000100800 */
[----:B------:R-:W-:Y:S01]  /*8130*/  MOV R17, RZ ;  /* 0x000000ff00117202 */ /* 0x000fe20000000f00 */
[----:B------:R-:W-:Y:S01]  /*8140*/  IMAD.MOV.U32 R22, RZ, RZ, RZ ;  /* 0x000000ffff167224 */ /* 0x000fe200078e00ff */
        /* <DEDUP_REMOVED lines=54> */
[----:B------:R-:W2:Y:S04]  /*84b0*/  LDL R3, [R1+0x14] ;  /* 0x0000140001037983 */ /* 0x000ea80000100800 */
[----:B------:R-:W3:Y:S04]  /*84c0*/  LDL R7, [R1+0x18] ;  /* 0x0000180001077983 */ /* 0x000ee80000100800 */
[----:B------:R-:W4:Y:S04]  /*84d0*/  LDL R4, [R1+0x8] ;  /* 0x0000080001047983 */ /* 0x000f280000100800 */
[----:B------:R-:W4:Y:S04]  /*84e0*/  LDL R5, [R1+0x28] ;  /* 0x0000280001057983 */ /* 0x000f280000100800 */
[----:B------:R-:W4:Y:S01]  /*84f0*/  LDL R8, [R1+0x1c] ;  /* 0x00001c0001087983 */ /* 0x000f220000100800 */
[----:B------:R-:W-:-:S04]  /*8500*/  ISETP.NE.U32.AND P0, PT, RZ, c[0x0][0x340], PT ;  /* 0x0000d000ff007a0c */ /* 0x000fc80003f05070 */
[----:B------:R-:W-:Y:S02]  /*8510*/  ISETP.NE.AND.EX P1, PT, RZ, c[0x0][0x344], PT, P0 ;  /* 0x0000d100ff007a0c */ /* 0x000fe40003f25300 */
[----:B------:R-:W-:-:S05]  /*8520*/  SHF.R.S32.HI R0, RZ, 0x1f, R139 ;  /* 0x0000001fff007819 */ /* 0x000fca000001148b */
[----:B------:R-:W-:-:S04]  /*8530*/  IMAD R0, R0, c[0x0][0x178], RZ ;  /* 0x00005e0000007a24 */ /* 0x000fc800078e02ff */
[----:B------:R-:W-:Y:S02]  /*8540*/  IMAD R0, R139, c[0x0][0x17c], R0 ;  /* 0x00005f008b007a24 */ /* 0x000fe400078e0200 */
[----:B--2---:R-:W-:-:S04]  /*8550*/  @P1 IADD3 R2, P0, R3, c[0x0][0x340], RZ ;  /* 0x0000d00003021a10 */ /* 0x004fc80007f1e0ff */
[----:B---3--:R-:W-:-:S05]  /*8560*/  @P1 IADD3.X R3, R7, c[0x0][0x344], RZ, P0, !PT ;  /* 0x0000d10007031a10 */ /* 0x008fca00007fe4ff */
[----:B------:R1:W5:Y:S01]  /*8570*/  @P1 LDG.E R14, [R2.64] ;  /* 0x00000008020e1981 */ /* 0x000362000c1e1900 */
[----:B------:R-:W-:Y:S02]  /*8580*/  ISETP.NE.U32.AND P0, PT, RZ, c[0x0][0x348], PT ;  /* 0x0000d200ff007a0c */ /* 0x000fe40003f05070 */
[----:B----4-:R-:W-:Y:S01]  /*8590*/  LOP3.LUT R15, R4, 0xffff, RZ, 0xc0, !PT ;  /* 0x0000ffff040f7812 */ /* 0x010fe200078ec0ff */
[----:B------:R-:W-:Y:S01]  /*85a0*/  IMAD.IADD R4, R231, 0x1, R16 ;  /* 0x00000001e7047824 */ /* 0x000fe200078e0210 */
[----:B------:R-:W-:Y:S02]  /*85b0*/  ISETP.NE.AND.EX P0, PT, RZ, c[0x0][0x34c], PT, P0 ;  /* 0x0000d300ff007a0c */ /* 0x000fe40003f05300 */
[----:B------:R-:W-:Y:S01]  /*85c0*/  ISETP.GE.AND P5, PT, R216, c[0x0][0x198], PT ;  /* 0x00006600d8007a0c */ /* 0x000fe20003fa6270 */
[----:B------:R-:W-:Y:S01]  /*85d0*/  @P3 IMAD.HI.U32 R7, R4, c[0x0][0x2c8], RZ ;  /* 0x0000b20004073a27 */ /* 0x000fe200078e00ff */
[----:B------:R-:W-:Y:S02]  /*85e0*/  SEL R6, R5, RZ, !P0 ;  /* 0x000000ff05067207 */ /* 0x000fe40004000000 */
[----:B------:R-:W-:-:S02]  /*85f0*/  SEL R5, R8, RZ, !P0 ;  /* 0x000000ff08057207 */ /* 0x000fc40004000000 */
        /* <DEDUP_REMOVED lines=8> */
[----:B------:R-:W-:Y:S01]  /*8680*/  IMAD.WIDE.U32 R2, R15, c[0x0][0x1b8], R2 ;  /* 0x00006e000f027a25 */ /* 0x000fe200078e0002 */
[----:B------:R-:W-:Y:S02]  /*8690*/  ISETP.GE.AND P3, PT, R219, c[0x0][0x198], PT ;  /* 0x00006600db007a0c */ /* 0x000fe40003f66270 */
        /* <DEDUP_REMOVED lines=21> */
.L_x_3032:
[----:B------:R-:W-:Y:S05]  /*87f0*/  BRA.DIV ~URZ, `(.L_x_2871) ;  /* 0x000173527f007947 */ /* 0x000fea000b800000 */
[----:B------:R3:W4:Y:S02]  /*8800*/  SHFL.IDX PT, R0, R13, RZ, 0x181f ;  /* 0x00181fff0d007589 */ /* 0x00072400000e0000 */
.L_x_3033:
        /* <DEDUP_REMOVED lines=16> */
.L_x_2873:
[----:B------:R-:W-:Y:S05]  /*8910*/  BSYNC B0 ;  /* 0x0000000000007941 */ /* 0x000fea0003800000 */
.L_x_2872:
[----:B------:R-:W-:Y:S05]  /*8920*/  BRA.DIV ~URZ, `(.L_x_2874) ;  /* 0x000172927f007947 */ /* 0x000fea000b800000 */
[----:B--2---:R2:W1:Y:S04]  /*8930*/  SHFL.IDX PT, R4, R12, 0x1, 0x181f ;  /* 0x00381f000c047f89 */ /* 0x00446800000e0000 */
[----:B----4-:R2:W4:Y:S02]  /*8940*/  SHFL.IDX PT, R0, R13, 0x1, 0x181f ;  /* 0x00381f000d007f89 */ /* 0x01052400000e0000 */
.L_x_3034:
        /* <DEDUP_REMOVED lines=16> */
.L_x_2876:
[----:B------:R-:W-:Y:S05]  /*8a50*/  BSYNC B0 ;  /* 0x0000000000007941 */ /* 0x000fea0003800000 */
.L_x_2875:
[----:B------:R-:W-:Y:S05]  /*8a60*/  BRA.DIV ~URZ, `(.L_x_2877) ;  /* 0x000172227f007947 */ /* 0x000fea000b800000 */
[----:B-1----:R1:W2:Y:S02]  /*8a70*/  SHFL.IDX PT, R4, R12, 0x2, 0x181f ;  /* 0x00581f000c047f89 */ /* 0x0022a400000e0000 */
.L_x_3035:
[----:B------:R-:W-:Y:S05]  /*8a80*/  BRA.DIV ~URZ, `(.L_x_2878) ;  /* 0x000172727f007947 */ /* 0x000fea000b800000 */
[----:B----4-:R4:W1:Y:S02]  /*8a90*/  SHFL.IDX PT, R0, R13, 0x2, 0x181f ;  /* 0x00581f000d007f89 */ /* 0x01086400000e0000 */
.L_x_3036:
        /* <DEDUP_REMOVED lines=16> */
.L_x_2880:
[----:B------:R-:W-:Y:S05]  /*8ba0*/  BSYNC B0 ;  /* 0x0000000000007941 */ /* 0x000fea0003800000 */
.L_x_2879:
[----:B------:R-:W-:Y:S05]  /*8bb0*/  BRA.DIV ~URZ, `(.L_x_2881) ;  /* 0x000171b27f007947 */ /* 0x000fea000b800000 */
[----:B--2---:R2:W3:Y:S04]  /*8bc0*/  SHFL.IDX PT, R4, R12, 0x3, 0x181f ;  /* 0x00781f000c047f89 */ /* 0x0044e800000e0000 */
[----:B-1----:R2:W1:Y:S02]  /*8bd0*/  SHFL.IDX PT, R0, R13, 0x3, 0x181f ;  /* 0x00781f000d007f89 */ /* 0x00246400000e0000 */
.L_x_3037:
[----:B------:R-:W-:Y:S01]  /*8be0*/  IADD3 R2, R5, 0x60, RZ ;  /* 0x0000006005027810 */ /* 0x000fe20007ffe0ff */
[----:B-----5:R-:W-:-:S03]  /*8bf0*/  IMAD.WIDE.U32 R238, R14, c[0x0][0x2b0], RZ ;  /* 0x0000ac000eee7a25 */ /* 0x020fc600078e00ff */
[----:B------:R-:W-:-:S13]  /*8c00*/  ISETP.GE.AND P0, PT, R2, R48, PT ;  /* 0x000000300200720c */ /* 0x000fda0003f06270 */
        /* <DEDUP_REMOVED lines=41> */
[----:B------:R-:W-:Y:S01]  /*8ea0*/  SHF.L.U64.HI R18, R219, 0x1, R229 ;  /* 0x00000001db127819 */ /* 0x000fe200000102e5 */
[----:B------:R-:W-:Y:S02]  /*8eb0*/  IMAD R208, R0, c[0x0][0x2b8], R2 ;  /* 0x0000ae0000d07a24 */ /* 0x000fe400078e0202 */
[----:B------:R-:W-:Y:S02]  /*8ec0*/  IMAD R242, R15, c[0x0][0x1ec], R237 ;  /* 0x00007b000ff27a24 */ /* 0x000fe400078e02ed */
[----:B------:R-:W-:-:S04]  /*8ed0*/  IMAD.WIDE.U32 R2, R208, c[0x0][0x1e0], RZ ;  /* 0x00007800d0027a25 */ /* 0x000fc800078e00ff */
[----:B------:R-:W-:Y:S02]  /*8ee0*/  IMAD R107, R106, -0x40, R249 ;  /* 0xffffffc06a6b7824 */ /* 0x000fe400078e02f9 */
        /* <DEDUP_REMOVED lines=8> */
[----:B------:R-:W-:-:S04]  /*8f70*/  IMAD R0, R208, c[0x0][0x1e4], R0 ;  /* 0x00007900d0007a24 */ /* 0x000fc800078e0200 */
[----:B------:R-:W-:Y:S02]  /*8f80*/  IMAD.IADD R3, R3, 0x1, R0 ;  /* 0x0000000103037824 */ /* 0x000fe400078e0200 */
        /* <DEDUP_REMOVED lines=8> */
[----:B--2-4-:R-:W-:-:S03]  /*9010*/  IMAD R13, R195, c[0x0][0x21c], R7 ;  /* 0x00008700c30d7a24 */ /* 0x014fc600078e0207 */
[----:B------:R-:W-:Y:S01]  /*9020*/  IADD3.X R2, R242, R3, R5, P0, !PT ;  /* 0x00000003f2027210 */ /* 0x000fe200007fe405 */
[----:B------:R-:W-:Y:S01]  /*9030*/  IMAD R5, R208, c[0x0][0x20c], R4 ;  /* 0x00008300d0057a24 */ /* 0x000fe200078e0204 */
[----:B------:R-:W-:-:S04]  /*9040*/  LEA R6, P0, R0, c[0x0][0x1c8], 0x1 ;  /* 0x0000720000067a11 */ /* 0x000fc800078008ff */
[----:B------:R-:W-:Y:S01]  /*9050*/  LEA.HI.X R12, R0, c[0x0][0x1cc], R2, 0x1, P0 ;  /* 0x00007300000c7a11 */ /* 0x000fe200000f0c02 */
[----:B------:R-:W-:Y:S01]  /*9060*/  IMAD.WIDE.U32 R2, R208, c[0x0][0x208], RZ ;  /* 0x00008200d0027a25 */ /* 0x000fe200078e00ff */
[----:B------:R-:W1:Y:S01]  /*9070*/  SHFL.IDX PT, R0, R6, RZ, 0x181f ;  /* 0x00181fff06007589 */ /* 0x000e6200000e0000 */
[C---:B------:R-:W-:Y:S02]  /*9080*/  @P1 ISETP.GE.AND P0, PT, R216.reuse, c[0x0][0x1d4], PT ;  /* 0x00007500d8001a0c */ /* 0x040fe40003f06270 */
[----:B------:R-:W-:Y:S01]  /*9090*/  IMAD.IADD R3, R3, 0x1, R5 ;  /* 0x0000000103037824 */ /* 0x000fe200078e0205 */
[----:B------:R-:W2:Y:S03]  /*90a0*/  SHFL.IDX PT, R8, R12, RZ, 0x181f ;  /* 0x00181fff0c087589 */ /* 0x000ea600000e0000 */
[----:B------:R-:W-:Y:S01]  /*90b0*/  IMAD.WIDE.U32 R2, R195, c[0x0][0x218], R2 ;  /* 0x00008600c3027a25 */ /* 0x000fe200078e0002 */
[----:B------:R3:W4:Y:S04]  /*90c0*/  SHFL.IDX PT, R9, R6, 0x1, 0x181f ;  /* 0x00381f0006097f89 */ /* 0x00072800000e0000 */
[----:B------:R-:W5:Y:S01]  /*90d0*/  SHFL.IDX PT, R12, R12, 0x1, 0x181f ;  /* 0x00381f000c0c7f89 */ /* 0x000f6200000e0000 */
[----:B-1----:R-:W-:-:S04]  /*90e0*/  @P1 LEA R4, P2, R216, R0, 0x1 ;  /* 0x00000000d8041211 */ /* 0x002fc800078408ff */
[----:B--2---:R-:W-:-:S05]  /*90f0*/  @P1 LEA.HI.X R5, R216, R8, R217, 0x1, P2 ;  /* 0x00000008d8051211 */ /* 0x004fca00010f0cd9 */
[----:B------:R1:W-:Y:S01]  /*9100*/  @P1 LDGSTS.E.BYPASS.LTC128B.128 [R144+0xc100], [R4.64], !P0 ;  /* 0x0c10000004901fae */ /* 0x0003e2000c101d48 */
[----:B---3--:R-:W-:-:S04]  /*9110*/  @P1 LEA R6, P0, R218, R0, 0x1 ;  /* 0x00000000da061211 */ /* 0x008fc800078008ff */
[----:B------:R-:W-:Y:S02]  /*9120*/  @P1 LEA.HI.X R7, R218, R8, R230, 0x1, P0 ;  /* 0x00000008da071211 */ /* 0x000fe400000f0ce6 */
[----:B------:R-:W-:-:S03]  /*9130*/  ISETP.GE.AND P0, PT, R14, 0x21, PT ;  /* 0x000000210e00780c */ /* 0x000fc60003f06270 */
[----:B------:R4:W-:Y:S01]  /*9140*/  @P1 LDGSTS.E.BYPASS.LTC128B.128 [R144+0xe100], [R6.64], !P5 ;  /* 0x0e10000006901fae */ /* 0x0009e2000e901d48 */
[C---:B-1----:R-:W-:Y:S02]  /*9150*/  @P1 LEA R4, P3, R219.reuse, R0, 0x1 ;  /* 0x00000000db041211 */ /* 0x042fe400078608ff */
[----:B------:R-:W-:Y:S02]  /*9160*/  IADD3 R0, P2, R2, R240, RZ ;  /* 0x000000f002007210 */ /* 0x000fe40007f5e0ff */
[----:B------:R-:W-:Y:S02]  /*9170*/  @P1 LEA.HI.X R5, R219, R8, R229, 0x1, P3 ;  /* 0x00000008db051211 */ /* 0x000fe400018f0ce5 */
[----:B------:R-:W-:Y:S02]  /*9180*/  IADD3.X R2, R247, R3, R13, P2, !PT ;  /* 0x00000003f7027210 */ /* 0x000fe400017fe40d */
[----:B------:R-:W-:Y:S01]  /*9190*/  LEA R15, P2, R0, c[0x0][0x1f8], 0x1 ;  /* 0x00007e00000f7a11 */ /* 0x000fe200078408ff */
[----:B------:R1:W-:Y:S01]  /*91a0*/  @P1 LDGSTS.E.BYPASS.LTC128B.128 [R144+0x10100], [R4.64], !P4 ;  /* 0x1010000004901fae */ /* 0x0003e2000e101d48 */
[----:B----4-:R-:W-:-:S02]  /*91b0*/  @P0 LEA R6, P1, R216, R9, 0x1 ;  /* 0x00000009d8060211 */ /* 0x010fc400078208ff */
[----:B------:R-:W-:Y:S01]  /*91c0*/  LEA.HI.X R17, R0, c[0x0][0x1fc], R2, 0x1, P2 ;  /* 0x00007f0000117a11 */ /* 0x000fe200010f0c02 */
[----:B------:R-:W2:Y:S01]  /*91d0*/  SHFL.IDX PT, R8, R15, RZ, 0x181f ;  /* 0x00181fff0f087589 */ /* 0x000ea200000e0000 */
[----:B------:R-:W-:Y:S02]  /*91e0*/  @P0 ISETP.GE.AND P4, PT, R216, c[0x0][0x1d4], PT ;  /* 0x00007500d8000a0c */ /* 0x000fe40003f86270 */
[----:B------:R-:W-:Y:S01]  /*91f0*/  @P0 ISETP.GE.AND P3, PT, R218, c[0x0][0x1d4], PT ;  /* 0x00007500da000a0c */ /* 0x000fe20003f66270 */
[----:B------:R-:W3:Y:S01]  /*9200*/  SHFL.IDX PT, R13, R17, RZ, 0x181f ;  /* 0x00181fff110d7589 */ /* 0x000ee200000e0000 */
[----:B-----5:R-:W-:Y:S02]  /*9210*/  @P0 LEA.HI.X R7, R216, R12, R217, 0x1, P1 ;  /* 0x0000000cd8070211 */ /* 0x020fe400008f0cd9 */
[----:B------:R-:W-:Y:S01]  /*9220*/  @P0 ISETP.GE.AND P2, PT, R219, c[0x0][0x1d4], PT ;  /* 0x00007500db000a0c */ /* 0x000fe20003f46270 */
[----:B------:R4:W5:Y:S06]  /*9230*/  SHFL.IDX PT, R0, R15, 0x1, 0x181f ;  /* 0x00381f000f007f89 */ /* 0x00096c00000e0000 */
[----:B------:R5:W-:Y:S01]  /*9240*/  @P0 LDGSTS.E.BYPASS.LTC128B.128 [R144+0xd100], [R6.64], !P4 ;  /* 0x0d10000006900fae */ /* 0x000be2000e101d48 */
[----:B------:R-:W-:-:S02]  /*9250*/  ISETP.GE.AND P4, PT, R218, c[0x0][0x1d4], PT ;  /* 0x00007500da007a0c */ /* 0x000fc40003f86270 */
[----:B-1----:R-:W-:-:S04]  /*9260*/  @P0 LEA R4, P1, R218, R9, 0x1 ;  /* 0x00000009da040211 */ /* 0x002fc800078208ff */
[-C--:B------:R-:W-:Y:S02]  /*9270*/  @P0 LEA.HI.X R5, R218, R12.reuse, R230, 0x1, P1 ;  /* 0x0000000cda050211 */ /* 0x080fe400008f0ce6 */
[C---:B------:R-:W-:Y:S01]  /*9280*/  @P0 LEA R2, P1, R219.reuse, R9, 0x1 ;  /* 0x00000009db020211 */ /* 0x040fe200078208ff */
[C---:B----4-:R-:W-:Y:S02]  /*9290*/  IMAD.SHL.U32 R15, R216.reuse, 0x2, RZ ;  /* 0x00000002d80f7824 */ /* 0x050fe400078e00ff */
        /* <DEDUP_REMOVED lines=10> */
[----:B------:R-:W-:Y:S02]  /*9340*/  ISETP.GT.AND P4, PT, R106, R226, PT ;  /* 0x000000e26a00720c */ /* 0x000fe40003f84270 */
[----:B--2---:R-:W-:Y:S01]  /*9350*/  IADD3 R4, P0, R8, R15, RZ ;  /* 0x0000000f08047210 */ /* 0x004fe20007f1e0ff */
[----:B-1----:R-:W-:-:S04]  /*9360*/  IMAD.SHL.U32 R17, R218, 0x2, RZ ;  /* 0x00000002da117824 */ /* 0x002fc800078e00ff */
[----:B---3--:R-:W-:Y:S01]  /*9370*/  IMAD.X R5, R13, 0x1, R16, P0 ;  /* 0x000000010d057824 */ /* 0x008fe200000e0610 */
[----:B----4-:R-:W-:-:S04]  /*9380*/  IADD3 R2, P0, R8, R17, RZ ;  /* 0x0000001108027210 */ /* 0x010fc80007f1e0ff */
[----:B------:R1:W-:Y:S01]  /*9390*/  LDGSTS.E.BYPASS.LTC128B.128 [R144+0x100], [R4.64], !P2 ;  /* 0x0010000004907fae */ /* 0x0003e2000d101d48 */
[----:B------:R-:W-:Y:S01]  /*93a0*/  ISETP.GE.AND P2, PT, R219, c[0x0][0x1d4], PT ;  /* 0x00007500db007a0c */ /* 0x000fe20003f46270 */
[----:B------:R-:W-:Y:S01]  /*93b0*/  IMAD.X R3, R13, 0x1, R20, P0 ;  /* 0x000000010d037824 */ /* 0x000fe200000e0614 */
[----:B-----5:R-:W-:Y:S02]  /*93c0*/  IADD3 R6, P0, R0, R15, RZ ;  /* 0x0000000f00067210 */ /* 0x020fe40007f1e0ff */
[----:B------:R-:W-:Y:S02]  /*93d0*/  ISETP.LT.OR P5, PT, R14, 0x1, P2 ;  /* 0x000000010e00780c */ /* 0x000fe400017a1670 */
[----:B------:R2:W-:Y:S01]  /*93e0*/  LDGSTS.E.BYPASS.LTC128B.128 [R144+0x2100], [R2.64], !P1 ;  /* 0x0210000002907fae */ /* 0x0005e2000c901d48 */
[----:B------:R-:W-:Y:S01]  /*93f0*/  IADD3 R8, P1, R8, R19, RZ ;  /* 0x0000001308087210 */ /* 0x000fe20007f3e0ff */
[----:B------:R-:W-:-:S04]  /*9400*/  IMAD.X R7, R12, 0x1, R16, P0 ;  /* 0x000000010c077824 */ /* 0x000fc800000e0610 */
[----:B------:R-:W-:Y:S01]  /*9410*/  IMAD.X R9, R13, 0x1, R18, P1 ;  /* 0x000000010d097824 */ /* 0x000fe200008e0612 */
[----:B------:R-:W-:-:S04]  /*9420*/  ISETP.LT.OR P1, PT, R14, 0x21, P2 ;  /* 0x000000210e00780c */ /* 0x000fc80001721670 */
[----:B------:R3:W-:Y:S04]  /*9430*/  LDGSTS.E.BYPASS.LTC128B.128 [R144+0x4100], [R8.64], !P5 ;  /* 0x0410000008907fae */ /* 0x0007e8000e901d48 */
[----:B------:R3:W-:Y:S01]  /*9440*/  LDGSTS.E.BYPASS.LTC128B.128 [R144+0x1100], [R6.64], !P6 ;  /* 0x0110000006907fae */ /* 0x0007e2000f101d48 */
[----:B------:R-:W-:Y:S02]  /*9450*/  ISETP.GT.AND P6, PT, R231, 0x3f, PT ;  /* 0x0000003fe700780c */ /* 0x000fe40003fc4270 */
[----:B-1----:R-:W-:-:S05]  /*9460*/  IADD3 R4, P0, R0, R17, RZ ;  /* 0x0000001100047210 */ /* 0x002fca0007f1e0ff */
[----:B------:R-:W-:Y:S01]  /*9470*/  IMAD.X R5, R12, 0x1, R20, P0 ;  /* 0x000000010c057824 */ /* 0x000fe200000e0614 */
[----:B--2---:R-:W-:-:S04]  /*9480*/  IADD3 R2, P0, R0, R19, RZ ;  /* 0x0000001300027210 */ /* 0x004fc80007f1e0ff */
[----:B------:R3:W-:Y:S01]  /*9490*/  LDGSTS.E.BYPASS.LTC128B.128 [R144+0x3100], [R4.64], !P3 ;  /* 0x0310000004907fae */ /* 0x0007e2000d901d48 */
[----:B------:R-:W-:-:S05]  /*94a0*/  IMAD.X R3, R12, 0x1, R18, P0 ;  /* 0x000000010c037824 */ /* 0x000fca00000e0612 */
[----:B------:R3:W-:Y:S04]  /*94b0*/  LDGSTS.E.BYPASS.LTC128B.128 [R144+0x5100], [R2.64], !P1 ;  /* 0x0510000002907fae */ /* 0x0007e8000c901d48 */
[----:B------:R-:W0:Y:S01]  /*94c0*/  LDGDEPBAR ;  /* 0x00000000000079af */ /* 0x000e220000000000 */
[----:B------:R-:W-:Y:S05]  /*94d0*/  @!P4 BRA `(.L_x_2883) ;  /* 0x000004600000c947 */ /* 0x000fea0003800000 */
[----:B------:R-:W-:Y:S01]  /*94e0*/  ISETP.NE.AND P2, PT, R21, 0x1, PT ;  /* 0x000000011500780c */ /* 0x000fe20003f45270 */
[----:B---3--:R-:W-:Y:S02]  /*94f0*/  IMAD R2, R106, 0x40, R248 ;  /* 0x000000406a027824 */ /* 0x008fe400078e02f8 */
        /* <DEDUP_REMOVED lines=27> */
.L_x_3038:
        /* <DEDUP_REMOVED lines=20> */
.L_x_3039:
        /* <DEDUP_REMOVED lines=21> */
.L_x_2883:
[----:B------:R-:W-:Y:S05]  /*9940*/  BSYNC B0 ;  /* 0x0000000000007941 */ /* 0x000fea0003800000 */
.L_x_2882:
[----:B------:R-:W-:Y:S01]  /*9950*/  ISETP.LT.AND P0, PT, RZ, c[0x0][0x27c], PT ;  /* 0x00009f00ff007a0c */ /* 0x000fe20003f01270 */
[----:B------:R-:W0:Y:S01]  /*9960*/  LDGDEPBAR ;  /* 0x00000000000079af */ /* 0x000e220000000000 */
[----:B------:R-:W-:Y:S11]  /*9970*/  BSSY B2, `(.L_x_2886) ;  /* 0x00006c2000027945 */ /* 0x000ff60003800000 */
[----:B------:R-:W-:Y:S05]  /*9980*/  @P0 BRA `(.L_x_2887) ;  /* 0x0000002000000947 */ /* 0x000fea0003800000 */
[----:B------:R-:W-:-:S04]  /*9990*/  DEPBAR.LE SB0, 0x3 ;  /* 0x000080c00000791a */ /* 0x000fc80000000000 */
[----:B------:R-:W-:Y:S05]  /*99a0*/  BRA `(.L_x_2888) ;  /* 0x00006be000007947 */ /* 0x000fea0003800000 */
.L_x_2887:
[----:B-1-3--:R-:W2:Y:S01]  /*99b0*/  LDL R2, [R1+0x4] ;  /* 0x0000040001027983 */ /* 0x00aea20000100800 */
[----:B------:R-:W-:Y:S01]  /*99c0*/  ULDC.U8 UR4, c[0x0][0x298] ;  /* 0x0000a60000047ab9 */ /* 0x000fe20000000000 */
[----:B------:R-:W-:Y:S01]  /*99d0*/  SHF.R.S32.HI R0, RZ, 0x1f, R138 ;  /* 0x0000001fff007819 */ /* 0x000fe2000001148a */
[----:B------:R-:W-:Y:S01]  /*99e0*/  IMAD.WIDE.U32 R4, R138, c[0x0][0x280], RZ ;  /* 0x0000a0008a047a25 */ /* 0x000fe200078e00ff */
[----:B------:R-:W1:Y:S01]  /*99f0*/  S2R R3, SR_TID.X ;  /* 0x0000000000037919 */ /* 0x000e620000002100 */
[----:B------:R-:W-:Y:S02]  /*9a00*/  ISETP.NE.AND P0, PT, RZ, UR4, PT ;  /* 0x00000004ff007c0c */ /* 0x000fe4000bf05270 */
[----:B-1----:R-:W-:-:S04]  /*9a10*/  SHF.R.S32.HI R8, RZ, 0x1f, R3 ;  /* 0x0000001fff087819 */ /* 0x002fc80000011403 */
[----:B------:R-:W-:-:S04]  /*9a20*/  LEA.HI R8, R8, R3, RZ, 0x2 ;  /* 0x0000000308087211 */ /* 0x000fc800078f10ff */
[----:B------:R-:W-:-:S04]  /*9a30*/  LOP3.LUT R8, R8, 0xfffffffc, RZ, 0xc0, !PT ;  /* 0xfffffffc08087812 */ /* 0x000fc800078ec0ff */
[----:B------:R-:W-:Y:S02]  /*9a40*/  IADD3 R8, -R8, R3, RZ ;  /* 0x0000000308087210 */ /* 0x000fe40007ffe1ff */
[----:B--2---:R-:W-:Y:S01]  /*9a50*/  IADD3 R35, R227, R2, RZ ;  /* 0x00000002e3237210 */ /* 0x004fe20007ffe0ff */
[C---:B------:R-:W-:Y:S02]  /*9a60*/  IMAD R2, R0.reuse, c[0x0][0x280], RZ ;  /* 0x0000a00000027a24 */ /* 0x040fe400078e02ff */
[----:B------:R-:W-:Y:S02]  /*9a70*/  IMAD R0, R0, c[0x0][0x290], RZ ;  /* 0x0000a40000007a24 */ /* 0x000fe400078e02ff */
[C---:B------:R-:W-:Y:S02]  /*9a80*/  IMAD R7, R138.reuse, c[0x0][0x284], R2 ;  /* 0x0000a1008a077a24 */ /* 0x040fe400078e0202 */
[C---:B------:R-:W-:Y:S02]  /*9a90*/  IMAD R6, R138.reuse, c[0x0][0x294], R0 ;  /* 0x0000a5008a067a24 */ /* 0x040fe400078e0200 */
[----:B------:R-:W-:Y:S01]  /*9aa0*/  IMAD.WIDE.U32 R2, R138, c[0x0][0x290], RZ ;  /* 0x0000a4008a027a25 */ /* 0x000fe200078e00ff */
[----:B------:R-:W-:-:S03]  /*9ab0*/  IADD3 R7, R7, R5, RZ ;  /* 0x0000000507077210 */ /* 0x000fc60007ffe0ff */
[----:B------:R-:W-:Y:S02]  /*9ac0*/  IMAD R0, R8, 0x40, R35 ;  /* 0x0000004008007824 */ /* 0x000fe400078e0223 */
[----:B------:R-:W-:Y:S01]  /*9ad0*/  IMAD.IADD R6, R6, 0x1, R3 ;  /* 0x0000000106067824 */ /* 0x000fe200078e0203 */
        /* <DEDUP_REMOVED lines=23> */
.L_x_3040:
[----:B------:R-:W-:Y:S05]  /*9c50*/  BRA.DIV ~URZ, `(.L_x_2891) ;  /* 0x000165027f007947 */ /* 0x000fea000b800000 */
[----:B------:R3:W4:Y:S04]  /*9c60*/  SHFL.IDX PT, R4, R43, RZ, 0x1c1f ;  /* 0x001c1fff2b047589 */ /* 0x00072800000e0000 */
[----:B------:R3:W1:Y:S04]  /*9c70*/  SHFL.IDX PT, R12, R13, RZ, 0x1c1f ;  /* 0x001c1fff0d0c7589 */ /* 0x00066800000e0000 */
[----:B------:R3:W2:Y:S02]  /*9c80*/  SHFL.IDX PT, R0, R44, RZ, 0x1c1f ;  /* 0x001c1fff2c007589 */ /* 0x0006a400000e0000 */
.L_x_3041:
        /* <DEDUP_REMOVED lines=19> */
[----:B------:R-:W-:-:S02]  /*9dc0*/  ISETP.GE.AND P0, PT, R149, c[0x0][0x27c], PT ;  /* 0x00009f0095007a0c */ /* 0x000fc40003f06270 */
[----:B------:R-:W-:Y:S01]  /*9dd0*/  ISETP.GE.AND P1, PT, R146, c[0x0][0x27c], PT ;  /* 0x00009f0092007a0c */ /* 0x000fe20003f26270 */
[----:B------:R-:W2:Y:S04]  /*9de0*/  LDL R9, [R1+0x3c] ;  /* 0x00003c0001097983 */ /* 0x000ea80000100800 */
[----:B------:R-:W2:Y:S06]  /*9df0*/  LDL R32, [R1+0x38] ;  /* 0x0000380001207983 */ /* 0x000eac0000100800 */
[----:B------:R-:W-:-:S05]  /*9e00*/  @!P0 IMAD.SHL.U32 R2, R149, 0x2, RZ ;  /* 0x0000000295028824 */ /* 0x000fca00078e00ff */
[----:B------:R-:W-:Y:S01]  /*9e10*/  @!P0 IADD3 R6, P2, R4, R2, RZ ;  /* 0x0000000204068210 */ /* 0x000fe20007f5e0ff */
[----:B------:R-:W-:Y:S01]  /*9e20*/  CS2R R24, SRZ ;  /* 0x0000000000187805 */ /* 0x000fe2000001ff00 */
[----:B------:R-:W-:Y:S01]  /*9e30*/  CS2R R22, SRZ ;  /* 0x0000000000167805 */ /* 0x000fe2000001ff00 */
[----:B------:R-:W-:Y:S01]  /*9e40*/  @!P1 IMAD.SHL.U32 R8, R146, 0x2, RZ ;  /* 0x0000000292089824 */ /* 0x000fe200078e00ff */
        /* <DEDUP_REMOVED lines=12> */
[----:B-1----:R-:W-:-:S05]  /*9f10*/  @!P0 IMAD.X R3, R12, 0x1, R3, P2 ;  /* 0x000000010c038824 */ /* 0x002fca00010e0603 */
[----:B------:R4:W5:Y:S01]  /*9f20*/  @!P0 LD.E.64 R22, [R2.64] ;  /* 0x0000000802168980 */ /* 0x000962000c101b00 */
[----:B------:R-:W-:Y:S02]  /*9f30*/  ISETP.GE.AND P0, PT, R148, c[0x0][0x27c], PT ;  /* 0x00009f0094007a0c */ /* 0x000fe40003f06270 */
[----:B---3--:R-:W-:Y:S02]  /*9f40*/  @!P1 IADD3 R6, P2, R4, R8, RZ ;  /* 0x0000000804069210 */ /* 0x008fe40007f5e0ff */
[----:B----4-:R-:W-:-:S05]  /*9f50*/  @!P1 SHF.L.U64.HI R3, R146, 0x1, R15 ;  /* 0x0000000192039819 */ /* 0x010fca000001020f */
[----:B------:R-:W-:Y:S01]  /*9f60*/  @!P1 IMAD.X R7, R5, 0x1, R3, P2 ;  /* 0x0000000105079824 */ /* 0x000fe200010e0603 */
[----:B------:R-:W-:-:S03]  /*9f70*/  @!P1 IADD3 R2, P2, R0, R8, RZ ;  /* 0x0000000800029210 */ /* 0x000fc60007f5e0ff */
[----:B------:R-:W-:Y:S01]  /*9f80*/  @!P0 IMAD.SHL.U32 R8, R148, 0x2, RZ ;  /* 0x0000000294088824 */ /* 0x000fe200078e00ff */
[----:B------:R1:W5:Y:S01]  /*9f90*/  @!P1 LD.E.64 R26, [R6.64] ;  /* 0x00000008061a9980 */ /* 0x000362000c101b00 */
[----:B------:R-:W-:Y:S01]  /*9fa0*/  @!P1 IMAD.X R3, R12, 0x1, R3, P2 ;  /* 0x000000010c039824 */ /* 0x000fe200010e0603 */
[----:B------:R-:W-:-:S04]  /*9fb0*/  ISETP.GE.AND P2, PT, R145, c[0x0][0x27c], PT ;  /* 0x00009f0091007a0c */ /* 0x000fc80003f46270 */
[----:B------:R2:W5:Y:S01]  /*9fc0*/  @!P1 LD.E.64 R28, [R2.64] ;  /* 0x00000008021c9980 */ /* 0x000562000c101b00 */
[----:B-1----:R-:W-:Y:S02]  /*9fd0*/  @!P0 IADD3 R6, P1, R4, R8, RZ ;  /* 0x0000000804068210 */ /* 0x002fe40007f3e0ff */
[----:B--2---:R-:W-:-:S05]  /*9fe0*/  @!P0 SHF.L.U64.HI R3, R148, 0x1, R14 ;  /* 0x0000000194038819 */ /* 0x004fca000001020e */
[----:B------:R-:W-:Y:S01]  /*9ff0*/  @!P0 IMAD.X R7, R5, 0x1, R3, P1 ;  /* 0x0000000105078824 */ /* 0x000fe200008e0603 */
[----:B------:R-:W-:Y:S01]  /*a000*/  @!P0 IADD3 R2, P1, R0, R8, RZ ;  /* 0x0000000800028210 */ /* 0x000fe20007f3e0ff */
[----:B------:R-:W-:-:S03]  /*a010*/  @!P2 IMAD.SHL.U32 R8, R145, 0x2, RZ ;  /* 0x000000029108a824 */ /* 0x000fc600078e00ff */
[----:B------:R1:W5:Y:S01]  /*a020*/  @!P0 LD.E.64 R30, [R6.64] ;  /* 0x00000008061e8980 */ /* 0x000362000c101b00 */
[----:B------:R-:W-:Y:S01]  /*a030*/  @!P0 IMAD.X R3, R12, 0x1, R3, P1 ;  /* 0x000000010c038824 */ /* 0x000fe200008e0603 */
[----:B------:R-:W-:-:S04]  /*a040*/  ISETP.GE.AND P1, PT, R110, c[0x0][0x27c], PT ;  /* 0x00009f006e007a0c */ /* 0x000fc80003f26270 */
[----:B------:R2:W5:Y:S01]  /*a050*/  @!P0 LD.E.64 R36, [R2.64] ;  /* 0x0000000802248980 */ /* 0x000562000c101b00 */
[-C--:B------:R-:W-:Y:S02]  /*a060*/  @!P2 IADD3 R14, P0, R0, R8.reuse, RZ ;  /* 0x00000008000ea210 */ /* 0x080fe40007f1e0ff */
[----:B------:R-:W-:Y:S02]  /*a070*/  @!P2 IADD3 R16, P3, R4, R8, RZ ;  /* 0x000000080410a210 */ /* 0x000fe40007f7e0ff */
[----:B-1----:R-:W-:-:S05]  /*a080*/  @!P2 SHF.L.U64.HI R6, R145, 0x1, R9 ;  /* 0x000000019106a819 */ /* 0x002fca0000010209 */
[----:B------:R-:W-:Y:S01]  /*a090*/  @!P2 IMAD.X R15, R12, 0x1, R6, P0 ;  /* 0x000000010c0fa824 */ /* 0x000fe200000e0606 */
[----:B------:R-:W-:Y:S01]  /*a0a0*/  ISETP.GE.AND P0, PT, R147, c[0x0][0x27c], PT ;  /* 0x00009f0093007a0c */ /* 0x000fe20003f06270 */
[----:B--2---:R-:W-:Y:S02]  /*a0b0*/  @!P1 IMAD.MOV.U32 R2, RZ, RZ, R4 ;  /* 0x000000ffff029224 */ /* 0x004fe400078e0004 */
[----:B------:R-:W-:Y:S02]  /*a0c0*/  @!P1 IMAD.MOV.U32 R3, RZ, RZ, R5 ;  /* 0x000000ffff039224 */ /* 0x000fe400078e0005 */
[----:B------:R-:W-:Y:S02]  /*a0d0*/  @!P1 IMAD.MOV.U32 R18, RZ, RZ, R0 ;  /* 0x000000ffff129224 */ /* 0x000fe400078e0000 */
[----:B------:R-:W-:Y:S01]  /*a0e0*/  @!P1 IMAD.MOV.U32 R19, RZ, RZ, R12 ;  /* 0x000000ffff139224 */ /* 0x000fe200078e000c */
[----:B------:R-:W-:Y:S01]  /*a0f0*/  CS2R R8, SRZ ;  /* 0x0000000000087805 */ /* 0x000fe2000001ff00 */
[----:B------:R-:W-:Y:S01]  /*a100*/  @!P2 IMAD.X R17, R5, 0x1, R6, P3 ;  /* 0x000000010511a824 */ /* 0x000fe200018e0606 */
[----:B------:R1:W5:Y:S01]  /*a110*/  @!P2 LD.E.64 R40, [R14.64] ;  /* 0x000000080e28a980 */ /* 0x000362000c101b00 */
[----:B------:R-:W-:Y:S01]  /*a120*/  CS2R R6, SRZ ;  /* 0x0000000000067805 */ /* 0x000fe2000001ff00 */
[----:B------:R-:W-:-:S02]  /*a130*/  @!P1 IMAD.WIDE R20, R110, 0x2, R2 ;  /* 0x000000026e149825 */ /* 0x000fc400078e0202 */
[----:B------:R1:W5:Y:S02]  /*a140*/  @!P2 LD.E.64 R38, [R16.64] ;  /* 0x000000081026a980 */ /* 0x000364000c101b00 */
[----:B------:R-:W-:Y:S01]  /*a150*/  @!P1 IMAD.WIDE R18, R110, 0x2, R18 ;  /* 0x000000026e129825 */ /* 0x000fe200078e0212 */
[C---:B------:R-:W-:Y:S01]  /*a160*/  @!P0 SHF.L.U64.HI R3, R147.reuse, 0x1, R32 ;  /* 0x0000000193038819 */ /* 0x040fe20000010220 */
[----:B------:R1:W5:Y:S02]  /*a170*/  @!P1 LD.E.64 R8, [R20.64] ;  /* 0x0000000814089980 */ /* 0x000364000c101b00 */
[----:B------:R-:W-:Y:S02]  /*a180*/  @!P0 IMAD.SHL.U32 R2, R147, 0x2, RZ ;  /* 0x0000000293028824 */ /* 0x000fe400078e00ff */
[----:B------:R1:W5:Y:S03]  /*a190*/  @!P1 LD.E.64 R6, [R18.64] ;  /* 0x0000000812069980 */ /* 0x000366000c101b00 */
[----:B------:R-:W-:-:S05]  /*a1a0*/  @!P0 IADD3 R4, P1, R4, R2, RZ ;  /* 0x0000000204048210 */ /* 0x000fca0007f3e0ff */
[----:B------:R-:W-:Y:S01]  /*a1b0*/  @!P0 IMAD.X R5, R5, 0x1, R3, P1 ;  /* 0x0000000105058824 */ /* 0x000fe200008e0603 */
[----:B------:R-:W-:-:S04]  /*a1c0*/  @!P0 IADD3 R2, P1, R0, R2, RZ ;  /* 0x0000000200028210 */ /* 0x000fc80007f3e0ff */
[----:B------:R1:W5:Y:S01]  /*a1d0*/  @!P0 LD.E.64 R46, [R4.64] ;  /* 0x00000008042e8980 */ /* 0x000362000c101b00 */
[----:B------:R-:W-:-:S05]  /*a1e0*/  @!P0 IMAD.X R3, R12, 0x1, R3, P1 ;  /* 0x000000010c038824 */ /* 0x000fca00008e0603 */
[----:B------:R1:W5:Y:S03]  /*a1f0*/  @!P0 LD.E.64 R50, [R2.64] ;  /* 0x0000000802328980 */ /* 0x000366000c101b00 */
.L_x_2893:
[----:B------:R-:W-:Y:S05]  /*a200*/  BSYNC B0 ;  /* 0x0000000000007941 */ /* 0x000fea0003800000 */
.L_x_2892:
        /* <DEDUP_REMOVED lines=30> */
[----:B------:R-:W-:-:S02]  /*a3f0*/  PRMT R80, R80, 0x5410, R3 ;  /* 0x0000541050507816 */ /* 0x000fc40000000003 */
        /* <DEDUP_REMOVED lines=14> */
.L_x_3042:
[----:B------:R-:W-:Y:S01]  /*a4e0*/  IADD3 R2, R35, 0x40, RZ ;  /* 0x0000004023027810 */ /* 0x000fe20007ffe0ff */
[----:B------:R-:W-:Y:S01]  /*a4f0*/  BSSY B0, `(.L_x_2895) ;  /* 0x0000055000007945 */ /* 0x000fe20003800000 */
[----:B------:R-:W-:Y:S01]  /*a500*/  CS2R R62, SRZ ;  /* 0x00000000003e7805 */ /* 0x000fe2000001ff00 */
[----:B------:R-:W-:Y:S01]  /*a510*/  CS2R R56, SRZ ;  /* 0x0000000000387805 */ /* 0x000fe2000001ff00 */
[----:B------:R-:W-:Y:S01]  /*a520*/  ISETP.GE.AND P0, PT, R2, R48, PT ;  /* 0x000000300200720c */ /* 0x000fe20003f06270 */
[----:B------:R-:W-:Y:S01]  /*a530*/  CS2R R52, SRZ ;  /* 0x0000000000347805 */ /* 0x000fe2000001ff00 */
[----:B-1-3--:R-:W-:Y:S01]  /*a540*/  CS2R R42, SRZ ;  /* 0x00000000002a7805 */ /* 0x00afe2000001ff00 */
        /* <DEDUP_REMOVED lines=8> */
[----:B------:R-:W3:Y:S04]  /*a5d0*/  LDL R3, [R1+0x48] ;  /* 0x0000480001037983 */ /* 0x000ee80000100800 */
[----:B----4-:R-:W4:Y:S04]  /*a5e0*/  LDL R18, [R1+0x44] ;  /* 0x0000440001127983 */ /* 0x010f280000100800 */
[----:B--2---:R-:W2:Y:S01]  /*a5f0*/  LDL R17, [R1+0x40] ;  /* 0x0000400001117983 */ /* 0x004ea20000100800 */
[C---:B------:R-:W-:Y:S02]  /*a600*/  ISETP.GE.AND P0, PT, R149.reuse, c[0x0][0x27c], PT ;  /* 0x00009f0095007a0c */ /* 0x040fe40003f06270 */
        /* <DEDUP_REMOVED lines=21> */
[----:B------:R-:W-:-:S05]  /*a760*/  @!P0 IMAD.X R3, R12, 0x1, R3, P2 ;  /* 0x000000010c038824 */ /* 0x000fca00010e0603 */
[----:B------:R4:W5:Y:S01]  /*a770*/  @!P0 LD.E.64 R44, [R2.64] ;  /* 0x00000008022c8980 */ /* 0x000962000c101b00 */
[----:B------:R-:W-:Y:S02]  /*a780*/  ISETP.GE.AND P0, PT, R148, c[0x0][0x27c], PT ;  /* 0x00009f0094007a0c */ /* 0x000fe40003f06270 */
[----:B-1----:R-:W-:Y:S02]  /*a790*/  @!P1 IADD3 R14, P2, R4, R13, RZ ;  /* 0x0000000d040e9210 */ /* 0x002fe40007f5e0ff */
        /* <DEDUP_REMOVED lines=15> */
[----:B------:R-:W-:Y:S02]  /*a890*/  @!P2 SHF.L.U64.HI R13, R145, 0x1, R16 ;  /* 0x00000001910da819 */ /* 0x000fe40000010210 */
[----:B------:R-:W-:Y:S02]  /*a8a0*/  ISETP.GE.AND P1, PT, R110, c[0x0][0x27c], PT ;  /* 0x00009f006e007a0c */ /* 0x000fe40003f26270 */
[----:B------:R2:W5:Y:S01]  /*a8b0*/  @!P0 LD.E.64 R58, [R2.64] ;  /* 0x00000008023a8980 */ /* 0x000562000c101b00 */
[-C--:B------:R-:W-:Y:S02]  /*a8c0*/  @!P2 IADD3 R16, P3, R4, R18.reuse, RZ ;  /* 0x000000120410a210 */ /* 0x080fe40007f7e0ff */
[----:B-1----:R-:W-:-:S05]  /*a8d0*/  @!P2 IADD3 R14, P0, R0, R18, RZ ;  /* 0x00000012000ea210 */ /* 0x002fca0007f1e0ff */
[----:B------:R-:W-:Y:S01]  /*a8e0*/  @!P2 IMAD.X R15, R12, 0x1, R13, P0 ;  /* 0x000000010c0fa824 */ /* 0x000fe200000e060d */
[----:B------:R-:W-:Y:S02]  /*a8f0*/  ISETP.GE.AND P0, PT, R147, c[0x0][0x27c], PT ;  /* 0x00009f0093007a0c */ /* 0x000fe40003f06270 */
[----:B--2---:R-:W-:Y:S02]  /*a900*/  @!P1 IMAD.MOV.U32 R2, RZ, RZ, R4 ;  /* 0x000000ffff029224 */ /* 0x004fe400078e0004 */
[----:B------:R-:W-:Y:S02]  /*a910*/  @!P1 IMAD.MOV.U32 R3, RZ, RZ, R5 ;  /* 0x000000ffff039224 */ /* 0x000fe400078e0005 */
[----:B------:R-:W-:Y:S02]  /*a920*/  @!P1 IMAD.MOV.U32 R18, RZ, RZ, R0 ;  /* 0x000000ffff129224 */ /* 0x000fe400078e0000 */
[----:B------:R-:W-:Y:S02]  /*a930*/  @!P1 IMAD.MOV.U32 R19, RZ, RZ, R12 ;  /* 0x000000ffff139224 */ /* 0x000fe400078e000c */
[----:B------:R-:W-:-:S04]  /*a940*/  @!P1 IMAD.WIDE R20, R110, 0x2, R2 ;  /* 0x000000026e149825 */ /* 0x000fc800078e0202 */
[----:B------:R-:W-:Y:S01]  /*a950*/  @!P1 IMAD.WIDE R18, R110, 0x2, R18 ;  /* 0x000000026e129825 */ /* 0x000fe200078e0212 */
[----:B------:R1:W5:Y:S03]  /*a960*/  @!P1 LD.E.64 R32, [R20.64] ;  /* 0x0000000814209980 */ /* 0x000366000c101b00 */
[C---:B------:R-:W-:Y:S01]  /*a970*/  @!P0 IMAD.SHL.U32 R2, R147.reuse, 0x2, RZ ;  /* 0x0000000293028824 */ /* 0x040fe200078e00ff */
[----:B------:R1:W5:Y:S01]  /*a980*/  @!P1 LD.E.64 R34, [R18.64] ;  /* 0x0000000812229980 */ /* 0x000362000c101b00 */
[----:B------:R-:W-:-:S03]  /*a990*/  @!P0 SHF.L.U64.HI R3, R147, 0x1, R60 ;  /* 0x0000000193038819 */ /* 0x000fc6000001023c */
[----:B------:R-:W-:Y:S01]  /*a9a0*/  @!P0 IADD3 R4, P1, R4, R2, RZ ;  /* 0x0000000204048210 */ /* 0x000fe20007f3e0ff */
[----:B------:R-:W-:-:S04]  /*a9b0*/  @!P2 IMAD.X R17, R5, 0x1, R13, P3 ;  /* 0x000000010511a824 */ /* 0x000fc800018e060d */
[--C-:B------:R-:W-:Y:S01]  /*a9c0*/  @!P0 IMAD.X R5, R5, 0x1, R3.reuse, P1 ;  /* 0x0000000105058824 */ /* 0x100fe200008e0603 */
[----:B------:R-:W-:Y:S01]  /*a9d0*/  @!P0 IADD3 R2, P1, R0, R2, RZ ;  /* 0x0000000200028210 */ /* 0x000fe20007f3e0ff */
[----:B------:R-:W-:Y:S01]  /*a9e0*/  CS2R R60, SRZ ;  /* 0x00000000003c7805 */ /* 0x000fe2000001ff00 */
[----:B------:R1:W5:Y:S03]  /*a9f0*/  @!P2 LD.E.64 R62, [R16.64] ;  /* 0x00000008103ea980 */ /* 0x000366000c101b00 */
[----:B------:R-:W-:Y:S01]  /*aa00*/  @!P0 IMAD.X R3, R12, 0x1, R3, P1 ;  /* 0x000000010c038824 */ /* 0x000fe200008e0603 */
[----:B------:R1:W5:Y:S04]  /*aa10*/  @!P0 LD.E.64 R66, [R4.64] ;  /* 0x0000000804428980 */ /* 0x000368000c101b00 */
[----:B------:R1:W5:Y:S04]  /*aa20*/  @!P2 LD.E.64 R60, [R14.64] ;  /* 0x000000080e3ca980 */ /* 0x000368000c101b00 */
[----:B------:R1:W5:Y:S02]  /*aa30*/  @!P0 LD.E.64 R64, [R2.64] ;  /* 0x0000000802408980 */ /* 0x000364000c101b00 */
.L_x_2896:
[----:B------:R-:W-:Y:S05]  /*aa40*/  BSYNC B0 ;  /* 0x0000000000007941 */ /* 0x000fea0003800000 */
.L_x_2895:
[----:B------:R-:W3:Y:S04]  /*aa50*/  LDL R12, [R1+0x4] ;  /* 0x00000400010c7983 */ /* 0x000ee80000100800 */
[----:B-12---:R-:W2:Y:S01]  /*aa60*/  LDL R5, [R1+0x10] ;  /* 0x0000100001057983 */ /* 0x006ea20000100800 */
[----:B----45:R-:W-:Y:S01]  /*aa70*/  IMAD.MOV.U32 R4, RZ, RZ, R66 ;  /* 0x000000ffff047224 */ /* 0x030fe200078e0042 */
[----:B------:R-:W-:-:S04]  /*aa80*/  DEPBAR.LE SB0, 0x3 ;  /* 0x000080c00000791a */ /* 0x000fc80000000000 */
        /* <DEDUP_REMOVED lines=9> */
[----:B------:R-:W-:-:S02]  /*ab20*/  IMAD.MOV.U32 R2, RZ, RZ, R52 ;  /* 0x000000ffff027224 */ /* 0x000fc400078e0034 */
        /* <DEDUP_REMOVED lines=19> */
[----:B------:R-:W-:Y:S02]  /*ac60*/  IMAD.MOV.U32 R2, RZ, RZ, R54 ;  /* 0x000000ffff027224 */ /* 0x000fe400078e0036 */
[----:B------:R-:W-:Y:S01]  /*ac70*/  IMAD.MOV.U32 R0, RZ, RZ, R55 ;  /* 0x000000ffff007224 */ /* 0x000fe200078e0037 */
[----:B------:R-:W-:Y:S01]  /*ac80*/  PRMT R85, R4, 0x5410, R3 ;  /* 0x0000541004557816 */ /* 0x000fe20000000003 */
[----:B------:R-:W-:-:S03]  /*ac90*/  IMAD.MOV.U32 R4, RZ, RZ, R45 ;  /* 0x000000ffff047224 */ /* 0x000fc600078e002d */
[----:B------:R-:W-:Y:S02]  /*aca0*/  PRMT R83, R2, 0x5410, R0 ;  /* 0x0000541002537816 */ /* 0x000fe40000000000 */
[----:B------:R-:W-:Y:S02]  /*acb0*/  LOP3.LUT R0, R233, 0x18, R104, 0xf8, !PT ;  /* 0x00000018e9007812 */ /* 0x000fe400078ef868 */
[----:B------:R-:W-:Y:S02]  /*acc0*/  MOV R2, R44 ;  /* 0x0000002c00027202 */ /* 0x000fe40000000f00 */
[----:B------:R-:W-:Y:S02]  /*acd0*/  LOP3.LUT R0, R151, R0, R150, 0xf6, !PT ;  /* 0x0000000097007212 */ /* 0x000fe400078ef696 */
[----:B------:R-:W-:Y:S01]  /*ace0*/  PRMT R79, R2, 0x7610, R79 ;  /* 0x00007610024f7816 */ /* 0x000fe2000000004f */
[----:B------:R-:W-:Y:S01]  /*acf0*/  IMAD.MOV.U32 R2, RZ, RZ, R34 ;  /* 0x000000ffff027224 */ /* 0x000fe200078e0022 */
[----:B------:R-:W-:Y:S01]  /*ad00*/  PRMT R80, R4, 0x7610, R80 ;  /* 0x0000761004507816 */ /* 0x000fe20000000050 */
[----:B------:R-:W-:-:S02]  /*ad10*/  IMAD.SHL.U32 R18, R0, 0x2, RZ ;  /* 0x0000000200127824 */ /* 0x000fc400078e00ff */
[----:B------:R-:W-:Y:S01]  /*ad20*/  IMAD.MOV.U32 R0, RZ, RZ, R35 ;  /* 0x000000ffff007224 */ /* 0x000fe200078e0023 */
[----:B------:R-:W-:Y:S02]  /*ad30*/  PRMT R75, R2, 0x7610, R75 ;  /* 0x00007610024b7816 */ /* 0x000fe4000000004b */
[----:B------:R-:W-:Y:S02]  /*ad40*/  IADD3 R20, R18, 0x18140, RZ ;  /* 0x0001814012147810 */ /* 0x000fe40007ffe0ff */
[----:B------:R-:W-:Y:S01]  /*ad50*/  PRMT R76, R0, 0x7610, R76 ;  /* 0x00007610004c7816 */ /* 0x000fe2000000004c */
[----:B------:R-:W-:Y:S01]  /*ad60*/  BAR.SYNC.DEFER_BLOCKING 0x0 ;  /* 0x0000000000007b1d */ /* 0x000fe20000010000 */
[----:B---3--:R-:W-:Y:S01]  /*ad70*/  IMAD.IADD R3, R48, 0x1, -R12 ;  /* 0x0000000130037824 */ /* 0x008fe200078e0a0c */
[----:B--2---:R-:W-:-:S04]  /*ad80*/  LOP3.LUT P0, RZ, R5, 0x4, RZ, 0xc0, !PT ;  /* 0x0000000405ff7812 */ /* 0x004fc8000780c0ff */
[----:B------:R-:W-:Y:S02]  /*ad90*/  IMNMX R48, R3, 0x80, PT ;  /* 0x0000008003307817 */ /* 0x000fe40003800200 */
[----:B------:R-:W-:Y:S02]  /*ada0*/  IADD3 R3, R18, 0x18100, RZ ;  /* 0x0001810012037810 */ /* 0x000fe40007ffe0ff */
[----:B------:R-:W-:-:S05]  /*adb0*/  ISETP.GE.AND P1, PT, R227, R48, PT ;  /* 0x00000030e300720c */ /* 0x000fca0003f26270 */
[----:B------:R-:W-:-:S08]  /*adc0*/  @P0 IADD3 R20, R3, -0x40, RZ ;  /* 0xffffffc003140810 */ /* 0x000fd00007ffe0ff */
        /* <DEDUP_REMOVED lines=8> */
[----:B------:R-:W-:Y:S01]  /*ae50*/  SHF.R.U32.HI R3, RZ, 0x10, R9 ;  /* 0x00000010ff037819 */ /* 0x000fe20000011609 */
[----:B------:R-:W-:-:S04]  /*ae60*/  HADD2.F32 R19, -RZ, R19.H0_H0 ;  /* 0x20000013ff137230 */ /* 0x000fc80000004100 */
        /* <DEDUP_REMOVED lines=10> */
[----:B------:R-:W-:Y:S01]  /*af10*/  HADD2.F32 R5, -RZ, R13.H1_H1 ;  /* 0x3000000dff057230 */ /* 0x000fe20000004100 */
        /* <DEDUP_REMOVED lines=11> */
[----:B------:R-:W-:-:S02]  /*afd0*/  FFMA.FTZ R15, R8, R3, -R15 ;  /* 0x00000003080f7223 */ /* 0x000fc4000001080f */
[-C--:B------:R-:W-:Y:S02]  /*afe0*/  FMUL.FTZ R3, R4, R0.reuse ;  /* 0x0000000004037220 */ /* 0x080fe40000410000 */
        /* <DEDUP_REMOVED lines=12> */
.L_x_2900:
[----:B------:R-:W-:Y:S05]  /*b0b0*/  BSYNC B0 ;  /* 0x0000000000007941 */ /* 0x000fea0003800000 */
.L_x_2899:
[----:B------:R-:W-:Y:S01]  /*b0c0*/  ISETP.GE.AND P0, PT, R149, c[0x0][0x27c], PT ;  /* 0x00009f0095007a0c */ /* 0x000fe20003f06270 */
[----:B------:R-:W-:-:S12]  /*b0d0*/  BSSY B0, `(.L_x_2901) ;  /* 0x000002c000007945 */ /* 0x000fd80003800000 */
[----:B------:R-:W-:Y:S05]  /*b0e0*/  @P0 BRA `(.L_x_2902) ;  /* 0x000002a000000947 */ /* 0x000fea0003800000 */
[----:B-1----:R-:W1:Y:S01]  /*b0f0*/  LDS.128 R4, [R20] ;  /* 0x0000000014047984 */ /* 0x002e620000000c00 */
        /* <DEDUP_REMOVED lines=19> */
[-C--:B------:R-:W-:Y:S02]  /*b230*/  FMUL.FTZ R15, R8, R0.reuse ;  /* 0x00000000080f7220 */ /* 0x080fe40000410000 */
        /* <DEDUP_REMOVED lines=21> */
.L_x_2902:
[----:B------:R-:W-:Y:S05]  /*b390*/  BSYNC B0 ;  /* 0x0000000000007941 */ /* 0x000fea0003800000 */
.L_x_2901:
        /* <DEDUP_REMOVED lines=45> */
.L_x_2904:
[----:B------:R-:W-:Y:S05]  /*b670*/  BSYNC B0 ;  /* 0x0000000000007941 */ /* 0x000fea0003800000 */
.L_x_2903:
        /* <DEDUP_REMOVED lines=45> */
.L_x_2906:
[----:B------:R-:W-:Y:S05]  /*b950*/  BSYNC B0 ;  /* 0x0000000000007941 */ /* 0x000fea0003800000 */
.L_x_2905:
        /* <DEDUP_REMOVED lines=45> */
.L_x_2908:
[----:B------:R-:W-:Y:S05]  /*bc30*/  BSYNC B0 ;  /* 0x0000000000007941 */ /* 0x000fea0003800000 */
.L_x_2907:
        /* <DEDUP_REMOVED lines=44> */
.L_x_2898:
[----:B------:R-:W-:Y:S05]  /*bf00*/  BSYNC B1 ;  /* 0x0000000000017941 */ /* 0x000fea0003800000 */
.L_x_2897:
        /* <DEDUP_REMOVED lines=48> */
.L_x_2910:
[----:B------:R-:W-:Y:S05]  /*c210*/  BSYNC B0 ;  /* 0x0000000000007941 */ /* 0x000fea0003800000 */
.L_x_2909:
        /* <DEDUP_REMOVED lines=45> */
.L_x_2912:
[----:B------:R-:W-:Y:S05]  /*c4f0*/  BSYNC B0 ;  /* 0x0000000000007941 */ /* 0x000fea0003800000 */
.L_x_2911:
        /* <DEDUP_REMOVED lines=45> */
.L_x_2914:
[----:B------:R-:W-:Y:S05]  /*c7d0*/  BSYNC B0 ;  /* 0x0000000000007941 */ /* 0x000fea0003800000 */
.L_x_2913:
        /* <DEDUP_REMOVED lines=45> */
.L_x_2916:
[----:B------:R-:W-:Y:S05]  /*cab0*/  BSYNC B0 ;  /* 0x0000000000007941 */ /* 0x000fea0003800000 */
.L_x_2915:
        /* <DEDUP_REMOVED lines=45> */
.L_x_2918:
[----:B------:R-:W-:Y:S05]  /*cd90*/  BSYNC B0 ;  /* 0x0000000000007941 */ /* 0x000fea0003800000 */
.L_x_2917:
        /* <DEDUP_REMOVED lines=45> */
.L_x_2889:
        /* <DEDUP_REMOVED lines=22> */
.L_x_3043:
[----:B------:R-:W-:Y:S05]  /*d1d0*/  BRA.DIV ~URZ, `(.L_x_2920) ;  /* 0x000132b27f007947 */ /* 0x000fea000b800000 */
[----:B------:R3:W4:Y:S01]  /*d1e0*/  SHFL.IDX PT, R8, R23, RZ, 0x1c1f ;  /* 0x001c1fff17087589 */ /* 0x00072200000e0000 */
[----:B--2---:R-:W-:-:S03]  /*d1f0*/  MOV R9, R0 ;  /* 0x0000000000097202 */ /* 0x004fc60000000f00 */
[----:B------:R3:W2:Y:S04]  /*d200*/  SHFL.IDX PT, R20, R21, RZ, 0x1c1f ;  /* 0x001c1fff15147589 */ /* 0x0006a800000e0000 */
[----:B------:R3:W1:Y:S02]  /*d210*/  SHFL.IDX PT, R3, R24, RZ, 0x1c1f ;  /* 0x001c1fff18037589 */ /* 0x00066400000e0000 */
.L_x_3044:
        /* <DEDUP_REMOVED lines=29> */
[----:B------:R-:W-:Y:S01]  /*d3f0*/  @!P2 IMAD.WIDE R12, R4, 0x2, R8 ;  /* 0x00000002040ca825 */ /* 0x000fe200078e0208 */
[----:B------:R-:W-:Y:S02]  /*d400*/  @!P0 IADD3.X R19, R9, R0, RZ, P1, !PT ;  /* 0x0000000009138210 */ /* 0x000fe40000ffe4ff */
[----:B------:R-:W-:Y:S01]  /*d410*/  ISETP.GE.AND P1, PT, R108, c[0x0][0x27c], PT ;  /* 0x00009f006c007a0c */ /* 0x000fe20003f26270 */
[----:B--2---:R-:W-:Y:S01]  /*d420*/  @!P0 IMAD.X R17, R20, 0x1, R0, P3 ;  /* 0x0000000114118824 */ /* 0x004fe200018e0600 */
[----:B------:R-:W-:Y:S01]  /*d430*/  MOV R2, R3 ;  /* 0x0000000300027202 */ /* 0x000fe20000000f00 */
[----:B------:R-:W-:Y:S01]  /*d440*/  IMAD.MOV.U32 R3, RZ, RZ, R20 ;  /* 0x000000ffff037224 */ /* 0x000fe200078e0014 */
[----:B------:R1:W5:Y:S03]  /*d450*/  @!P2 LD.E.128 R36, [R12.64] ;  /* 0x000000080c24a980 */ /* 0x000366000c101d00 */
[----:B------:R-:W-:Y:S01]  /*d460*/  @!P2 IMAD.WIDE R6, R4, 0x2, R2 ;  /* 0x000000020406a825 */ /* 0x000fe200078e0202 */
[----:B------:R-:W-:Y:S01]  /*d470*/  CS2R R42, SRZ ;  /* 0x00000000002a7805 */ /* 0x000fe2000001ff00 */
[----:B------:R-:W-:Y:S01]  /*d480*/  CS2R R40, SRZ ;  /* 0x0000000000287805 */ /* 0x000fe2000001ff00 */
[----:B------:R-:W-:-:S02]  /*d490*/  CS2R R14, SRZ ;  /* 0x00000000000e7805 */ /* 0x000fc4000001ff00 */
[----:B------:R2:W5:Y:S01]  /*d4a0*/  @!P2 LD.E.128 R28, [R6.64] ;  /* 0x00000008061ca980 */ /* 0x000562000c101d00 */
[----:B------:R-:W-:-:S04]  /*d4b0*/  @!P1 IMAD.SHL.U32 R0, R234, 0x8, RZ ;  /* 0x00000008ea009824 */ /* 0x000fc800078e00ff */
[----:B------:R-:W-:-:S04]  /*d4c0*/  @!P1 IMAD.WIDE R4, R0, 0x2, R8 ;  /* 0x0000000200049825 */ /* 0x000fc800078e0208 */
[----:B------:R-:W-:Y:S01]  /*d4d0*/  @!P1 IMAD.WIDE R2, R0, 0x2, R2 ;  /* 0x0000000200029825 */ /* 0x000fe200078e0202 */
[----:B------:R4:W5:Y:S04]  /*d4e0*/  @!P1 LD.E.128 R44, [R4.64] ;  /* 0x00000008042c9980 */ /* 0x000968000c101d00 */
[----:B------:R3:W5:Y:S01]  /*d4f0*/  @!P1 LD.E.128 R40, [R2.64] ;  /* 0x0000000802289980 */ /* 0x000762000c101d00 */
[----:B-1----:R-:W-:-:S06]  /*d500*/  CS2R R12, SRZ ;  /* 0x00000000000c7805 */ /* 0x002fcc000001ff00 */
[----:B------:R3:W5:Y:S01]  /*d510*/  @!P0 LD.E.128 R12, [R18.64] ;  /* 0x00000008120c8980 */ /* 0x000762000c101d00 */
[----:B--2---:R-:W-:Y:S01]  /*d520*/  CS2R R6, SRZ ;  /* 0x0000000000067805 */ /* 0x004fe2000001ff00 */
[----:B----4-:R-:W-:-:S06]  /*d530*/  CS2R R4, SRZ ;  /* 0x0000000000047805 */ /* 0x010fcc000001ff00 */
[----:B------:R3:W5:Y:S02]  /*d540*/  @!P0 LD.E.128 R4, [R16.64] ;  /* 0x0000000810048980 */ /* 0x000764000c101d00 */
.L_x_2922:
[----:B------:R-:W-:Y:S05]  /*d550*/  BSYNC B0 ;  /* 0x0000000000007941 */ /* 0x000fea0003800000 */
.L_x_2921:
[----:B----45:R-:W-:Y:S02]  /*d560*/  IMAD.MOV.U32 R8, RZ, RZ, R46 ;  /* 0x000000ffff087224 */ /* 0x030fe400078e002e */
[----:B-1-3--:R-:W-:Y:S02]  /*d570*/  IMAD.MOV.U32 R3, RZ, RZ, R47 ;  /* 0x000000ffff037224 */ /* 0x00afe400078e002f */
        /* <DEDUP_REMOVED lines=38> */
[----:B------:R-:W-:Y:S02]  /*d7e0*/  PRMT R76, R76, 0x5410, R3 ;  /* 0x000054104c4c7816 */ /* 0x000fe40000000003 */
[----:B------:R-:W-:Y:S01]  /*d7f0*/  PRMT R49, R0, 0x7610, R49 ;  /* 0x0000761000317816 */ /* 0x000fe20000000031 */
[----:B------:R-:W-:Y:S05]  /*d800*/  BRA.DIV ~URZ, `(.L_x_2923) ;  /* 0x00012dc27f007947 */ /* 0x000fea000b800000 */
[----:B------:R1:W3:Y:S04]  /*d810*/  SHFL.IDX PT, R9, R22, 0x1, 0x1c1f ;  /* 0x003c1f0016097f89 */ /* 0x0002e800000e0000 */
[----:B------:R1:W4:Y:S04]  /*d820*/  SHFL.IDX PT, R8, R23, 0x1, 0x1c1f ;  /* 0x003c1f0017087f89 */ /* 0x00032800000e0000 */
[----:B--2---:R1:W2:Y:S04]  /*d830*/  SHFL.IDX PT, R20, R21, 0x1, 0x1c1f ;  /* 0x003c1f0015147f89 */ /* 0x0042a800000e0000 */
[----:B------:R1:W1:Y:S02]  /*d840*/  SHFL.IDX PT, R2, R24, 0x1, 0x1c1f ;  /* 0x003c1f0018027f89 */ /* 0x00026400000e0000 */
.L_x_3045:
        /* <DEDUP_REMOVED lines=25> */
[-C--:B----4-:R-:W-:Y:S02]  /*d9e0*/  @!P0 IADD3 R18, P1, R8, R0.reuse, RZ ;  /* 0x0000000008128210 */ /* 0x090fe40007f3e0ff */
[----:B-1----:R-:W-:-:S03]  /*d9f0*/  @!P0 IADD3 R16, P3, R2, R0, RZ ;  /* 0x0000000002108210 */ /* 0x002fc60007f7e0ff */
[----:B---3--:R-:W-:Y:S01]  /*da00*/  @!P0 IMAD.X R19, R9, 0x1, R3, P1 ;  /* 0x0000000109138824 */ /* 0x008fe200008e0603 */
[----:B------:R-:W-:Y:S02]  /*da10*/  ISETP.GE.AND P1, PT, R108, c[0x0][0x27c], PT ;  /* 0x00009f006c007a0c */ /* 0x000fe40003f26270 */
[----:B--2---:R-:W-:Y:S01]  /*da20*/  @!P0 IADD3.X R17, R20, R3, RZ, P3, !PT ;  /* 0x0000000314118210 */ /* 0x004fe20001ffe4ff */
[----:B------:R-:W-:Y:S01]  /*da30*/  IMAD.MOV.U32 R3, RZ, RZ, R20 ;  /* 0x000000ffff037224 */ /* 0x000fe200078e0014 */
[----:B------:R-:W-:Y:S01]  /*da40*/  @!P2 SHF.L.U32 R20, R235, 0x3, RZ ;  /* 0x00000003eb14a819 */ /* 0x000fe200000006ff */
[----:B------:R-:W-:Y:S01]  /*da50*/  CS2R R70, SRZ ;  /* 0x0000000000467805 */ /* 0x000fe2000001ff00 */
[----:B------:R-:W-:Y:S01]  /*da60*/  CS2R R68, SRZ ;  /* 0x0000000000447805 */ /* 0x000fe2000001ff00 */
[----:B------:R-:W-:Y:S01]  /*da70*/  CS2R R54, SRZ ;  /* 0x0000000000367805 */ /* 0x000fe2000001ff00 */
[----:B------:R-:W-:Y:S01]  /*da80*/  CS2R R52, SRZ ;  /* 0x0000000000347805 */ /* 0x000fe2000001ff00 */
[----:B------:R-:W-:Y:S01]  /*da90*/  @!P2 IMAD.WIDE R22, R20, 0x2, R8 ;  /* 0x000000021416a825 */ /* 0x000fe200078e0208 */
[----:B------:R-:W-:-:S03]  /*daa0*/  CS2R R58, SRZ ;  /* 0x00000000003a7805 */ /* 0x000fc6000001ff00 */
[----:B------:R-:W-:Y:S01]  /*dab0*/  @!P1 IMAD.SHL.U32 R0, R234, 0x8, RZ ;  /* 0x00000008ea009824 */ /* 0x000fe200078e00ff */
[----:B------:R-:W-:Y:S01]  /*dac0*/  CS2R R56, SRZ ;  /* 0x0000000000387805 */ /* 0x000fe2000001ff00 */
[----:B------:R-:W-:Y:S01]  /*dad0*/  @!P2 IMAD.WIDE R20, R20, 0x2, R2 ;  /* 0x000000021414a825 */ /* 0x000fe200078e0202 */
[----:B------:R1:W5:Y:S03]  /*dae0*/  @!P2 LD.E.128 R60, [R22.64] ;  /* 0x00000008163ca980 */ /* 0x000366000c101d00 */
[C---:B------:R-:W-:Y:S01]  /*daf0*/  @!P1 IMAD.WIDE R8, R0.reuse, 0x2, R8 ;  /* 0x0000000200089825 */ /* 0x040fe200078e0208 */
[----:B------:R1:W5:Y:S03]  /*db00*/  @!P2 LD.E.128 R64, [R20.64] ;  /* 0x000000081440a980 */ /* 0x000366000c101d00 */
[----:B------:R-:W-:Y:S01]  /*db10*/  @!P1 IMAD.WIDE R2, R0, 0x2, R2 ;  /* 0x0000000200029825 */ /* 0x000fe200078e0202 */
[----:B------:R1:W5:Y:S04]  /*db20*/  @!P1 LD.E.128 R72, [R8.64] ;  /* 0x0000000808489980 */ /* 0x000368000c101d00 */
[----:B------:R1:W5:Y:S04]  /*db30*/  @!P1 LD.E.128 R68, [R2.64] ;  /* 0x0000000802449980 */ /* 0x000368000c101d00 */
[----:B------:R1:W5:Y:S04]  /*db40*/  @!P0 LD.E.128 R52, [R18.64] ;  /* 0x0000000812348980 */ /* 0x000368000c101d00 */
[----:B------:R1:W5:Y:S02]  /*db50*/  @!P0 LD.E.128 R56, [R16.64] ;  /* 0x0000000810388980 */ /* 0x000364000c101d00 */
.L_x_2925:
[----:B------:R-:W-:Y:S05]  /*db60*/  BSYNC B0 ;  /* 0x0000000000007941 */ /* 0x000fea0003800000 */
.L_x_2924:
[----:B-1-3--:R-:W3:Y:S01]  /*db70*/  LDL R9, [R1+0x4] ;  /* 0x0000040001097983 */ /* 0x00aee20000100800 */
[----:B-----5:R-:W-:Y:S01]  /*db80*/  IMAD.MOV.U32 R0, RZ, RZ, R74 ;  /* 0x000000ffff007224 */ /* 0x020fe200078e004a */
[----:B------:R-:W-:-:S04]  /*db90*/  DEPBAR.LE SB0, 0x3 ;  /* 0x000080c00000791a */ /* 0x000fc80000000000 */
[----:B----4-:R-:W-:Y:S01]  /*dba0*/  IMAD.MOV.U32 R8, RZ, RZ, R75 ;  /* 0x000000ffff087224 */ /* 0x010fe200078e004b */
        /* <DEDUP_REMOVED lines=33> */
[----:B------:R-:W-:Y:S02]  /*ddc0*/  IMAD.MOV.U32 R2, RZ, RZ, R64 ;  /* 0x000000ffff027224 */ /* 0x000fe400078e0040 */
        /* <DEDUP_REMOVED lines=9> */
[----:B------:R-:W-:Y:S01]  /*de60*/  BAR.SYNC.DEFER_BLOCKING 0x0 ;  /* 0x0000000000007b1d */ /* 0x000fe20000010000 */
[----:B---3--:R-:W-:-:S04]  /*de70*/  IADD3 R8, -R9, R48, RZ ;  /* 0x0000003009087210 */ /* 0x008fc80007ffe1ff */
[----:B------:R-:W-:Y:S01]  /*de80*/  IMNMX R78, R8, 0x80, PT ;  /* 0x00000080084e7817 */ /* 0x000fe20003800200 */
[----:B------:R-:W-:-:S03]  /*de90*/  IMAD.MOV.U32 R8, RZ, RZ, R58 ;  /* 0x000000ffff087224 */ /* 0x000fc600078e003a */
[----:B------:R-:W-:Y:S02]  /*dea0*/  ISETP.GE.AND P0, PT, R227, R78, PT ;  /* 0x0000004ee300720c */ /* 0x000fe40003f06270 */
[----:B------:R-:W-:-:S11]  /*deb0*/  PRMT R88, R88, 0x5410, R8 ;  /* 0x0000541058587816 */ /* 0x000fd60000000008 */
[----:B------:R-:W-:Y:S05]  /*dec0*/  @P0 BRA `(.L_x_2927) ;  /* 0x0000131000000947 */ /* 0x000fea0003800000 */
[----:B------:R-:W-:Y:S01]  /*ded0*/  ISETP.GE.AND P0, PT, R104, c[0x0][0x27c], PT ;  /* 0x00009f0068007a0c */ /* 0x000fe20003f06270 */
[----:B------:R-:W-:-:S12]  /*dee0*/  BSSY B0, `(.L_x_2928) ;  /* 0x0000069000007945 */ /* 0x000fd80003800000 */
[----:B------:R-:W-:Y:S05]  /*def0*/  @P0 BRA `(.L_x_2929) ;  /* 0x0000067000000947 */ /* 0x000fea0003800000 */
[----:B------:R-:W1:Y:S01]  /*df00*/  S2R R16, SR_TID.X ;  /* 0x0000000000107919 */ /* 0x000e620000002100 */
[----:B------:R-:W-:Y:S02]  /*df10*/  MOV R0, c[0x0][0x27c] ;  /* 0x00009f0000007a02 */ /* 0x000fe40000000f00 */
[----:B-1----:R-:W-:-:S04]  /*df20*/  SHF.R.S32.HI R9, RZ, 0x1f, R16 ;  /* 0x0000001fff097819 */ /* 0x002fc80000011410 */
[----:B------:R-:W-:-:S04]  /*df30*/  LEA.HI R9, R9, R16, RZ, 0x2 ;  /* 0x0000001009097211 */ /* 0x000fc800078f10ff */
[----:B------:R-:W-:-:S04]  /*df40*/  LOP3.LUT R9, R9, 0xfffffffc, RZ, 0xc0, !PT ;  /* 0xfffffffc09097812 */ /* 0x000fc800078ec0ff */
[----:B------:R-:W-:-:S04]  /*df50*/  IADD3 R9, -R9, R16, RZ ;  /* 0x0000001009097210 */ /* 0x000fc80007ffe1ff */
[----:B------:R-:W-:Y:S01]  /*df60*/  LEA.HI R0, R0, R9, RZ, 0x1d ;  /* 0x0000000900007211 */ /* 0x000fe200078fe8ff */
[----:B------:R-:W-:-:S03]  /*df70*/  HADD2.F32 R9, -RZ, R49.H1_H1 ;  /* 0x30000031ff097230 */ /* 0x000fc60000004100 */
[----:B------:R-:W-:Y:S02]  /*df80*/  SHF.R.S32.HI R3, RZ, 0x1f, R0 ;  /* 0x0000001fff037819 */ /* 0x000fe40000011400 */
[----:B------:R-:W-:Y:S02]  /*df90*/  SHF.L.U32 R2, R0, 0x3, RZ ;  /* 0x0000000300027819 */ /* 0x000fe400000006ff */
[----:B------:R-:W-:Y:S02]  /*dfa0*/  LEA.HI R0, R3, R0, RZ, 0x3 ;  /* 0x0000000003007211 */ /* 0x000fe400078f18ff */
[C---:B------:R-:W-:Y:S02]  /*dfb0*/  LOP3.LUT R2, R233.reuse, 0x38, R2, 0xf8, !PT ;  /* 0x00000038e9027812 */ /* 0x040fe400078ef802 */
[----:B------:R-:W-:Y:S02]  /*dfc0*/  SHF.L.U32 R0, R0, 0xa, RZ ;  /* 0x0000000a00007819 */ /* 0x000fe400000006ff */
[----:B------:R-:W-:-:S02]  /*dfd0*/  LOP3.LUT R3, R233, 0x38, R104, 0xf8, !PT ;  /* 0x00000038e9037812 */ /* 0x000fc400078ef868 */
[----:B------:R-:W-:Y:S02]  /*dfe0*/  LOP3.LUT R2, R2, R150, RZ, 0x3c, !PT ;  /* 0x0000009602027212 */ /* 0x000fe400078e3cff */
[----:B------:R-:W-:Y:S02]  /*dff0*/  LOP3.LUT R0, R0, 0x7fffe000, RZ, 0xc0, !PT ;  /* 0x7fffe00000007812 */ /* 0x000fe400078ec0ff */
[----:B------:R-:W-:Y:S02]  /*e000*/  LOP3.LUT R3, R151, R3, R150, 0xf6, !PT ;  /* 0x0000000397037212 */ /* 0x000fe400078ef696 */
[----:B------:R-:W-:Y:S02]  /*e010*/  IADD3 R0, R2, R0, R151 ;  /* 0x0000000002007210 */ /* 0x000fe40007ffe097 */
[----:B------:R-:W-:Y:S02]  /*e020*/  SHF.L.U32 R19, R3, 0x1, RZ ;  /* 0x0000000103137819 */ /* 0x000fe400000006ff */
[----:B------:R-:W-:Y:S01]  /*e030*/  SHF.L.U32 R18, R0, 0x1, RZ ;  /* 0x0000000100127819 */ /* 0x000fe200000006ff */
[----:B------:R-:W-:Y:S01]  /*e040*/  HADD2.F32 R0, -RZ, R49.H0_H0 ;  /* 0x20000031ff007230 */ /* 0x000fe20000004100 */
[----:B------:R-:W-:Y:S01]  /*e050*/  SHF.R.U32.HI R3, RZ, 0x10, R5 ;  /* 0x00000010ff037819 */ /* 0x000fe20000011605 */
[----:B--2---:R-:W1:Y:S04]  /*e060*/  LDS.128 R20, [R19+0x18100] ;  /* 0x0181000013147984 */ /* 0x004e680000000c00 */
[----:B------:R-:W2:Y:S01]  /*e070*/  LDS.128 R24, [R18+0x18100] ;  /* 0x0181000012187984 */ /* 0x000ea20000000c00 */
[----:B-1----:R-:W-:-:S02]  /*e080*/  HADD2.F32 R16, -RZ, R21.H0_H0 ;  /* 0x20000015ff107230 */ /* 0x002fc40000004100 */
[----:B--2---:R-:W-:-:S03]  /*e090*/  HADD2.F32 R2, -RZ, R25.H0_H0 ;  /* 0x20000019ff027230 */ /* 0x004fc60000004100 */
[-C--:B------:R-:W-:Y:S02]  /*e0a0*/  FMUL.FTZ R8, R16, R0.reuse ;  /* 0x0000000010087220 */ /* 0x080fe40000410000 */
[C---:B------:R-:W-:Y:S01]  /*e0b0*/  FMUL.FTZ R17, R2.reuse, R0 ;  /* 0x0000000002117220 */ /* 0x040fe20000410000 */
[----:B------:R-:W-:Y:S01]  /*e0c0*/  HADD2.F32 R0, -RZ, R3.H0_H0 ;  /* 0x20000003ff007230 */ /* 0x000fe20000004100 */
[-C--:B------:R-:W-:Y:S01]  /*e0d0*/  FFMA.FTZ R50, R2, R9.reuse, R8 ;  /* 0x0000000902327223 */ /* 0x080fe20000010008 */
[----:B------:R-:W-:Y:S01]  /*e0e0*/  SHF.R.U32.HI R2, RZ, 0x10, R13 ;  /* 0x00000010ff027819 */ /* 0x000fe2000001160d */
[----:B------:R-:W-:Y:S01]  /*e0f0*/  HADD2.F32 R8, -RZ, R21.H1_H1 ;  /* 0x30000015ff087230 */ /* 0x000fe20000004100 */
[----:B------:R-:W-:Y:S01]  /*e100*/  FFMA.FTZ R49, R16, R9, -R17 ;  /* 0x0000000910317223 */ /* 0x000fe20000010811 */
[----:B------:R-:W-:Y:S01]  /*e110*/  HADD2.F32 R3, -RZ, R25.H1_H1 ;  /* 0x30000019ff037230 */ /* 0x000fe20000004100 */
[----:B------:R-:W-:Y:S01]  /*e120*/  SHF.R.U64 R21, R12, 0x10, R13 ;  /* 0x000000100c157819 */ /* 0x000fe2000000120d */
[----:B------:R-:W-:Y:S01]  /*e130*/  HADD2.F32 R2, -RZ, R2.H0_H0 ;  /* 0x20000002ff027230 */ /* 0x000fe20000004100 */
[-C--:B------:R-:W-:Y:S01]  /*e140*/  FMUL.FTZ R9, R8, R0.reuse ;  /* 0x0000000008097220 */ /* 0x080fe20000410000 */
[----:B------:R-:W-:Y:S01]  /*e150*/  SHF.R.U64 R12, R4, 0x10, R5 ;  /* 0x00000010040c7819 */ /* 0x000fe20000001205 */
[C---:B------:R-:W-:Y:S01]  /*e160*/  FMUL.FTZ R0, R3.reuse, R0 ;  /* 0x0000000003007220 */ /* 0x040fe20000410000 */
[----:B------:R-:W-:Y:S01]  /*e170*/  SHF.R.U32.HI R5, RZ, 0x10, R7 ;  /* 0x00000010ff057819 */ /* 0x000fe20000011607 */
[-C--:B------:R-:W-:Y:S01]  /*e180*/  FFMA.FTZ R35, R3, R2.reuse, R9 ;  /* 0x0000000203237223 */ /* 0x080fe20000010009 */
[----:B------:R-:W-:Y:S01]  /*e190*/  HADD2.F32 R3, -RZ, R24.H0_H0 ;  /* 0x20000018ff037230 */ /* 0x000fe20000004100 */
[----:B------:R-:W-:Y:S01]  /*e1a0*/  FFMA.FTZ R48, R8, R2, -R0 ;  /* 0x0000000208307223 */ /* 0x000fe20000010800 */
[----:B------:R-:W-:Y:S01]  /*e1b0*/  HADD2.F32 R0, -RZ, R51.H0_H0 ;  /* 0x20000033ff007230 */ /* 0x000fe20000004100 */
[----:B------:R-:W-:Y:S01]  /*e1c0*/  SHF.R.U64 R7, R6, 0x10, R7 ;  /* 0x0000001006077819 */ /* 0x000fe20000001207 */
[----:B------:R-:W-:Y:S01]  /*e1d0*/  HADD2.F32 R8, -RZ, R20.H0_H0 ;  /* 0x20000014ff087230 */ /* 0x000fe20000004100 */
[----:B------:R-:W-:Y:S01]  /*e1e0*/  SHF.R.U64 R16, R14, 0x10, R15 ;  /* 0x000000100e107819 */ /* 0x000fe2000000120f */
[----:B------:R-:W-:-:S02]  /*e1f0*/  HADD2.F32 R2, -RZ, R76.H0_H0 ;  /* 0x2000004cff027230 */ /* 0x000fc40000004100 */
[----:B------:R-:W-:Y:S01]  /*e200*/  HADD2.F32 R6, -RZ, R5.H0_H0 ;  /* 0x20000005ff067230 */ /* 0x000fe20000004100 */
[CC--:B------:R-:W-:Y:S01]  /*e210*/  FMUL.FTZ R9, R8.reuse, R0.reuse ;  /* 0x0000000008097220 */ /* 0x0c0fe20000410000 */
[----:B------:R-:W-:Y:S01]  /*e220*/  HADD2.F32 R5, -RZ, R23.H1_H1 ;  /* 0x30000017ff057230 */ /* 0x000fe20000004100 */
[C---:B------:R-:W-:Y:S01]  /*e230*/  FMUL.FTZ R0, R3.reuse, R0 ;  /* 0x0000000003007220 */ /* 0x040fe20000410000 */
[----:B------:R-:W-:Y:S01]  /*e240*/  HADD2.F32 R21, -RZ, R21.H0_H0 ;  /* 0x20000015ff157230 */ /* 0x000fe20000004100 */
[-C--:B------:R-:W-:Y:S01]  /*e250*/  FFMA.FTZ R33, R3, R2.reuse, R9 ;  /* 0x0000000203217223 */ /* 0x080fe20000010009 */
[----:B------:R-:W-:Y:S01]  /*e260*/  HADD2.F32 R3, -RZ, R26.H0_H0 ;  /* 0x2000001aff037230 */ /* 0x000fe20000004100 */
[----:B------:R-:W-:Y:S01]  /*e270*/  FFMA.FTZ R34, R8, R2, -R0 ;  /* 0x0000000208227223 */ /* 0x000fe20000010800 */
[----:B------:R-:W-:Y:S01]  /*e280*/  HADD2.F32 R2, -RZ, R51.H1_H1 ;  /* 0x30000033ff027230 */ /* 0x000fe20000004100 */
[----:B------:R-:W-:Y:S01]  /*e290*/  SHF.R.U32.HI R9, RZ, 0x10, R15 ;  /* 0x00000010ff097819 */ /* 0x000fe2000001160f */
[----:B------:R-:W-:-:S02]  /*e2a0*/  HADD2.F32 R8, -RZ, R22.H0_H0 ;  /* 0x20000016ff087230 */ /* 0x000fc40000004100 */
[----:B------:R-:W-:Y:S02]  /*e2b0*/  HADD2.F32 R0, -RZ, R77.H0_H0 ;  /* 0x2000004dff007230 */ /* 0x000fe40000004100 */
[----:B------:R-:W-:Y:S01]  /*e2c0*/  HADD2.F32 R7, -RZ, R7.H0_H0 ;  /* 0x20000007ff077230 */ /* 0x000fe20000004100 */
[CC--:B------:R-:W-:Y:S02]  /*e2d0*/  FMUL.FTZ R4, R8.reuse, R2.reuse ;  /* 0x0000000208047220 */ /* 0x0c0fe40000410000 */
[C---:B------:R-:W-:Y:S02]  /*e2e0*/  FMUL.FTZ R2, R3.reuse, R2 ;  /* 0x0000000203027220 */ /* 0x040fe40000410000 */
[-C--:B------:R-:W-:Y:S01]  /*e2f0*/  FFMA.FTZ R32, R3, R0.reuse, R4 ;  /* 0x0000000003207223 */ /* 0x080fe20000010004 */
[----:B------:R-:W-:Y:S01]  /*e300*/  HADD2.F32 R4, -RZ, R77.H1_H1 ;  /* 0x3000004dff047230 */ /* 0x000fe20000004100 */
[----:B------:R-:W-:Y:S01]  /*e310*/  FFMA.FTZ R25, R8, R0, -R2 ;  /* 0x0000000008197223 */ /* 0x000fe20000010802 */
[----:B------:R-:W-:-:S02]  /*e320*/  HADD2.F32 R2, -RZ, R76.H1_H1 ;  /* 0x3000004cff027230 */ /* 0x000fc40000004100 */
[----:B------:R-:W-:Y:S02]  /*e330*/  HADD2.F32 R8, -RZ, R23.H0_H0 ;  /* 0x20000017ff087230 */ /* 0x000fe40000004100 */
[----:B------:R-:W-:Y:S02]  /*e340*/  HADD2.F32 R0, -RZ, R27.H0_H0 ;  /* 0x2000001bff007230 */ /* 0x000fe40000004100 */
[----:B------:R-:W-:Y:S01]  /*e350*/  HADD2.F32 R23, -RZ, R9.H0_H0 ;  /* 0x20000009ff177230 */ /* 0x000fe20000004100 */
[-C--:B------:R-:W-:Y:S01]  /*e360*/  FMUL.FTZ R3, R8, R2.reuse ;  /* 0x0000000208037220 */ /* 0x080fe20000410000 */
[----:B------:R-:W-:Y:S01]  /*e370*/  HADD2.F32 R9, -RZ, R12.H0_H0 ;  /* 0x2000000cff097230 */ /* 0x000fe20000004100 */
[C---:B------:R-:W-:Y:S02]  /*e380*/  FMUL.FTZ R15, R0.reuse, R2 ;  /* 0x00000002000f7220 */ /* 0x040fe40000410000 */
[----:B------:R-:W-:Y:S01]  /*e390*/  FFMA.FTZ R17, R0, R4, R3 ;  /* 0x0000000400117223 */ /* 0x000fe20000010003 */
[----:B------:R-:W-:Y:S01]  /*e3a0*/  HADD2.F32 R0, -RZ, R27.H1_H1 ;  /* 0x3000001bff007230 */ /* 0x000fe20000004100 */
[----:B------:R-:W-:Y:S01]  /*e3b0*/  FMUL.FTZ R2, R5, R6 ;  /* 0x0000000605027220 */ /* 0x000fe20000410000 */
[----:B------:R-:W-:-:S02]  /*e3c0*/  HADD2.F32 R3, -RZ, R20.H1_H1 ;  /* 0x30000014ff037230 */ /* 0x000fc40000004100 */
[----:B------:R-:W-:Y:S01]  /*e3d0*/  HADD2.F32 R20, -RZ, R16.H0_H0 ;  /* 0x20000010ff147230 */ /* 0x000fe20000004100 */
[C---:B------:R-:W-:Y:S02]  /*e3e0*/  FMUL.FTZ R13, R0.reuse, R6 ;  /* 0x00000006000d7220 */ /* 0x040fe40000410000 */
[----:B------:R-:W-:Y:S01]  /*e3f0*/  FFMA.FTZ R14, R0, R23, R2 ;  /* 0x00000017000e7223 */ /* 0x000fe20000010002 */
[----:B------:R-:W-:Y:S01]  /*e400*/  HADD2.F32 R0, -RZ, R24.H1_H1 ;  /* 0x30000018ff007230 */ /* 0x000fe20000004100 */
[----:B------:R-:W-:Y:S01]  /*e410*/  FMUL.FTZ R6, R3, R9 ;  /* 0x0000000903067220 */ /* 0x000fe20000410000 */
[----:B------:R-:W-:-:S03]  /*e420*/  HADD2.F32 R2, -RZ, R22.H1_H1 ;  /* 0x30000016ff027230 */ /* 0x000fc60000004100 */
[C---:B------:R-:W-:Y:S02]  /*e430*/  FMUL.FTZ R9, R0.reuse, R9 ;  /* 0x0000000900097220 */ /* 0x040fe40000410000 */
[----:B------:R-:W-:Y:S01]  /*e440*/  FFMA.FTZ R12, R0, R21, R6 ;  /* 0x00000015000c7223 */ /* 0x000fe20000010006 */
[----:B------:R-:W-:Y:S01]  /*e450*/  HADD2.F32 R0, -RZ, R26.H1_H1 ;  /* 0x3000001aff007230 */ /* 0x000fe20000004100 */
[----:B------:R-:W-:Y:S02]  /*e460*/  FMUL.FTZ R6, R2, R7 ;  /* 0x0000000702067220 */ /* 0x000fe40000410000 */
[----:B------:R-:W-:Y:S02]  /*e470*/  FFMA.FTZ R3, R3, R21, -R9 ;  /* 0x0000001503037223 */ /* 0x000fe40000010809 */
[C---:B------:R-:W-:Y:S02]  /*e480*/  FMUL.FTZ R7, R0.reuse, R7 ;  /* 0x0000000700077220 */ /* 0x040fe40000410000 */
[----:B------:R-:W-:-:S02]  /*e490*/  FFMA.FTZ R16, R0, R20, R6 ;  /* 0x0000001400107223 */ /* 0x000fc40000010006 */
[----:B------:R-:W-:Y:S01]  /*e4a0*/  FFMA.FTZ R6, R8, R4, -R15 ;  /* 0x0000000408067223 */ /* 0x000fe2000001080f */
[----:B------:R-:W-:Y:S01]  /*e4b0*/  F2FP.PACK_AB R4, R12, R33 ;  /* 0x000000210c04723e */ /* 0x000fe200000000ff */
[----:B------:R-:W-:Y:S01]  /*e4c0*/  FFMA.FTZ R0, R5, R23, -R13 ;  /* 0x0000001705007223 */ /* 0x000fe2000001080d */
[----:B------:R-:W-:Y:S01]  /*e4d0*/  F2FP.PACK_AB R13, R48, R49 ;  /* 0x00000031300d723e */ /* 0x000fe200000000ff */
[----:B------:R-:W-:Y:S01]  /*e4e0*/  FFMA.FTZ R2, R2, R20, -R7 ;  /* 0x0000001402027223 */ /* 0x000fe20000010807 */
[----:B------:R-:W-:Y:S02]  /*e4f0*/  F2FP.PACK_AB R7, R14, R17 ;  /* 0x000000110e07723e */ /* 0x000fe400000000ff */
[----:B------:R-:W-:Y:S02]  /*e500*/  F2FP.PACK_AB R15, R0, R6 ;  /* 0x00000006000f723e */ /* 0x000fe400000000ff */
[----:B------:R-:W-:Y:S02]  /*e510*/  F2FP.PACK_AB R12, R3, R34 ;  /* 0x00000022030c723e */ /* 0x000fe400000000ff */
[----:B------:R-:W-:-:S02]  /*e520*/  F2FP.PACK_AB R14, R2, R25 ;  /* 0x00000019020e723e */ /* 0x000fc400000000ff */
[----:B------:R-:W-:Y:S02]  /*e530*/  F2FP.PACK_AB R5, R35, R50 ;  /* 0x000000322305723e */ /* 0x000fe400000000ff */
[----:B------:R-:W-:Y:S01]  /*e540*/  F2FP.PACK_AB R6, R16, R32 ;  /* 0x000000201006723e */ /* 0x000fe200000000ff */
[----:B------:R1:W-:Y:S04]  /*e550*/  STS.128 [R19+0x18100], R12 ;  /* 0x0181000c13007388 */ /* 0x0003e80000000c00 */
[----:B------:R1:W-:Y:S02]  /*e560*/  STS.128 [R18+0x18100], R4 ;  /* 0x0181000412007388 */ /* 0x0003e40000000c00 */
.L_x_2929:
[----:B------:R-:W-:Y:S05]  /*e570*/  BSYNC B0 ;  /* 0x0000000000007941 */ /* 0x000fea0003800000 */
.L_x_2928:
[----:B------:R-:W-:Y:S01]  /*e580*/  ISETP.GE.AND P0, PT, R109, c[0x0][0x27c], PT ;  /* 0x00009f006d007a0c */ /* 0x000fe20003f06270 */
[----:B------:R-:W-:-:S12]  /*e590*/  BSSY B0, `(.L_x_2930) ;  /* 0x0000062000007945 */ /* 0x000fd80003800000 */
[----:B------:R-:W-:Y:S05]  /*e5a0*/  @P0 BRA `(.L_x_2931) ;  /* 0x0000060000000947 */ /* 0x000fea0003800000 */
[----:B------:R-:W3:Y:S01]  /*e5b0*/  LDL R77, [R1+0x5c] ;  /* 0x00005c00014d7983 */ /* 0x000ee20000100800 */
        /* <DEDUP_REMOVED lines=12> */
[----:B------:R-:W-:Y:S02]  /*e680*/  SHF.R.U64 R49, R38, 0x10, R39 ;  /* 0x0000001026317819 */ /* 0x000fe40000001227 */
[----:B------:R-:W-:-:S02]  /*e690*/  IADD3 R0, R2, R0, R151 ;  /* 0x0000000002007210 */ /* 0x000fc40007ffe097 */
[----:B------:R-:W-:Y:S02]  /*e6a0*/  SHF.R.U64 R50, R36, 0x10, R37 ;  /* 0x0000001024327819 */ /* 0x000fe40000001225 */
[----:B------:R-:W-:Y:S01]  /*e6b0*/  SHF.L.U32 R32, R0, 0x1, RZ ;  /* 0x0000000100207819 */ /* 0x000fe200000006ff */
[----:B------:R-:W-:Y:S01]  /*e6c0*/  HADD2.F32 R0, -RZ, R79.H0_H0 ;  /* 0x2000004fff007230 */ /* 0x000fe20000004100 */
[--C-:B------:R-:W-:Y:S01]  /*e6d0*/  SHF.R.U32.HI R26, RZ, 0x10, R31.reuse ;  /* 0x00000010ff1a7819 */ /* 0x100fe2000001161f */
[----:B------:R-:W-:Y:S01]  /*e6e0*/  HADD2.F32 R50, -RZ, R50.H0_H0 ;  /* 0x20000032ff327230 */ /* 0x000fe20000004100 */
[----:B------:R-:W-:Y:S01]  /*e6f0*/  SHF.R.U64 R30, R30, 0x10, R31 ;  /* 0x000000101e1e7819 */ /* 0x000fe2000000121f */
[----:B-1----:R-:W1:Y:S01]  /*e700*/  LDS.128 R12, [R32+0x18100] ;  /* 0x01810000200c7984 */ /* 0x002e620000000c00 */
[----:B------:R-:W-:Y:S02]  /*e710*/  SHF.R.U64 R48, R28, 0x10, R29 ;  /* 0x000000101c307819 */ /* 0x000fe4000000121d */
[----:B------:R-:W-:Y:S01]  /*e720*/  SHF.R.U32.HI R27, RZ, 0x10, R39 ;  /* 0x00000010ff1b7819 */ /* 0x000fe20000011627 */
[----:B------:R-:W-:-:S04]  /*e730*/  HADD2.F32 R39, -RZ, R49.H0_H0 ;  /* 0x20000031ff277230 */ /* 0x000fc80000004100 */
[----:B------:R-:W-:Y:S02]  /*e740*/  HADD2.F32 R51, -RZ, R27.H0_H0 ;  /* 0x2000001bff337230 */ /* 0x000fe40000004100 */
[----:B-1----:R-:W-:Y:S02]  /*e750*/  HADD2.F32 R3, -RZ, R13.H0_H0 ;  /* 0x2000000dff037230 */ /* 0x002fe40000004100 */
[----:B------:R-:W-:Y:S02]  /*e760*/  HADD2.F32 R9, -RZ, R15.H0_H0 ;  /* 0x2000000fff097230 */ /* 0x000fe40000004100 */
        /* <DEDUP_REMOVED lines=39> */
[-C--:B------:R-:W-:Y:S02]  /*e9e0*/  FMUL.FTZ R15, R18, R2.reuse ;  /* 0x00000002120f7220 */ /* 0x080fe40000410000 */
        /* <DEDUP_REMOVED lines=28> */
.L_x_2931:
[----:B------:R-:W-:Y:S05]  /*ebb0*/  BSYNC B0 ;  /* 0x0000000000007941 */ /* 0x000fea0003800000 */
.L_x_2930:
        /* <DEDUP_REMOVED lines=28> */
[----:B------:R-:W-:Y:S02]  /*ed80*/  HADD2.F32 R9, -RZ, R15.H0_H0 ;  /* 0x2000000fff097230 */ /* 0x000fe40000004100 */
        /* <DEDUP_REMOVED lines=69> */
.L_x_2927:
[----:B------:R-:W-:Y:S05]  /*f1e0*/  BSYNC B1 ;  /* 0x0000000000017941 */ /* 0x000fea0003800000 */
.L_x_2926:
        /* <DEDUP_REMOVED lines=14> */
[----:B------:R-:W4:Y:S04]  /*f2d0*/  LDL R44, [R1+0x60] ;  /* 0x00006000012c7983 */ /* 0x000f280000100800 */
[----:B------:R-:W1:Y:S02]  /*f2e0*/  S2R R0, SR_TID.X ;  /* 0x0000000000007919 */ /* 0x000e640000002100 */
[----:B-1----:R-:W-:-:S04]  /*f2f0*/  SHF.R.S32.HI R2, RZ, 0x1f, R0 ;  /* 0x0000001fff027819 */ /* 0x002fc80000011400 */
[----:B------:R-:W-:-:S04]  /*f300*/  LEA.HI R2, R2, R0, RZ, 0x2 ;  /* 0x0000000002027211 */ /* 0x000fc800078f10ff */
[----:B------:R-:W-:-:S04]  /*f310*/  LOP3.LUT R2, R2, 0xfffffffc, RZ, 0xc0, !PT ;  /* 0xfffffffc02027812 */ /* 0x000fc800078ec0ff */
[----:B------:R-:W-:Y:S02]  /*f320*/  IADD3 R2, -R2, R0, RZ ;  /* 0x0000000002027210 */ /* 0x000fe40007ffe1ff */
        /* <DEDUP_REMOVED lines=9> */
[----:B-----5:R-:W-:-:S04]  /*f3c0*/  IADD3 R0, R2, R0, R45 ;  /* 0x0000000002007210 */ /* 0x020fc80007ffe02d */
[----:B------:R-:W-:-:S05]  /*f3d0*/  SHF.L.U32 R29, R0, 0x1, RZ ;  /* 0x00000001001d7819 */ /* 0x000fca00000006ff */
[----:B------:R-:W1:Y:S01]  /*f3e0*/  LDS.128 R12, [R29+0x18100] ;  /* 0x018100001d0c7984 */ /* 0x000e620000000c00 */
[----:B------:R-:W-:Y:S01]  /*f3f0*/  SHF.R.U32.HI R24, RZ, 0x10, R57 ;  /* 0x00000010ff187819 */ /* 0x000fe20000011639 */
[----:B------:R-:W-:Y:S01]  /*f400*/  HADD2.F32 R0, -RZ, R85.H1_H1 ;  /* 0x30000055ff007230 */ /* 0x000fe20000004100 */
[----:B------:R-:W-:-:S05]  /*f410*/  SHF.R.U32.HI R25, RZ, 0x10, R53 ;  /* 0x00000010ff197819 */ /* 0x000fca0000011635 */
[----:B------:R-:W-:Y:S01]  /*f420*/  HADD2.F32 R43, -RZ, R25.H0_H0 ;  /* 0x20000019ff2b7230 */ /* 0x000fe20000004100 */
[----:B------:R-:W-:Y:S02]  /*f430*/  SHF.R.U32.HI R26, RZ, 0x10, R59 ;  /* 0x00000010ff1a7819 */ /* 0x000fe4000001163b */
[----:B------:R-:W-:Y:S02]  /*f440*/  SHF.R.U64 R31, R56, 0x10, R57 ;  /* 0x00000010381f7819 */ /* 0x000fe40000001239 */
[----:B------:R-:W-:Y:S02]  /*f450*/  SHF.R.U32.HI R27, RZ, 0x10, R55 ;  /* 0x00000010ff1b7819 */ /* 0x000fe40000011637 */
[----:B------:R-:W-:Y:S02]  /*f460*/  SHF.R.U64 R35, R58, 0x10, R59 ;  /* 0x000000103a237819 */ /* 0x000fe4000000123b */
[----:B------:R-:W-:Y:S01]  /*f470*/  SHF.R.U64 R38, R52, 0x10, R53 ;  /* 0x0000001034267819 */ /* 0x000fe20000001235 */
[----:B------:R-:W-:Y:S01]  /*f480*/  HADD2.F32 R42, -RZ, R27.H0_H0 ;  /* 0x2000001bff2a7230 */ /* 0x000fe20000004100 */
[----:B------:R-:W-:Y:S01]  /*f490*/  SHF.R.U64 R40, R54, 0x10, R55 ;  /* 0x0000001036287819 */ /* 0x000fe20000001237 */
[----:B-1----:R-:W-:-:S02]  /*f4a0*/  HADD2.F32 R3, -RZ, R13.H0_H0 ;  /* 0x2000000dff037230 */ /* 0x002fc40000004100 */
[----:B------:R-:W-:Y:S02]  /*f4b0*/  HADD2.F32 R9, -RZ, R15.H0_H0 ;  /* 0x2000000fff097230 */ /* 0x000fe40000004100 */
[----:B------:R-:W-:Y:S01]  /*f4c0*/  HADD2.F32 R2, -RZ, R13.H1_H1 ;  /* 0x3000000dff027230 */ /* 0x000fe20000004100 */
[----:B------:R-:W-:Y:S01]  /*f4d0*/  FMUL.FTZ R34, R3, R0 ;  /* 0x0000000003227220 */ /* 0x000fe20000410000 */
[--C-:B------:R-:W-:Y:S02]  /*f4e0*/  HADD2.F32 R8, -RZ, R12.reuse.H0_H0 ;  /* 0x2000000cff087230 */ /* 0x100fe40000004100 */
[----:B------:R-:W-:Y:S02]  /*f4f0*/  HADD2.F32 R13, -RZ, R12.H1_H1 ;  /* 0x3000000cff0d7230 */ /* 0x000fe40000004100 */
[--C-:B------:R-:W-:Y:S02]  /*f500*/  HADD2.F32 R12, -RZ, R14.reuse.H0_H0 ;  /* 0x2000000eff0c7230 */ /* 0x100fe40000004100 */
[----:B------:R-:W-:-:S02]  /*f510*/  HADD2.F32 R14, -RZ, R14.H1_H1 ;  /* 0x3000000eff0e7230 */ /* 0x000fc40000004100 */
[----:B------:R-:W-:Y:S01]  /*f520*/  HADD2.F32 R38, -RZ, R38.H0_H0 ;  /* 0x20000026ff267230 */ /* 0x000fe20000004100 */
[----:B----4-:R-:W1:Y:S02]  /*f530*/  LDS.128 R4, [R44] ;  /* 0x000000002c047984 */ /* 0x010e640000000c00 */
[----:B-1----:R-:W-:Y:S02]  /*f540*/  HADD2.F32 R22, -RZ, R5.H0_H0 ;  /* 0x20000005ff167230 */ /* 0x002fe40000004100 */
[--C-:B------:R-:W-:Y:S02]  /*f550*/  HADD2.F32 R17, -RZ, R7.reuse.H0_H0 ;  /* 0x20000007ff117230 */ /* 0x100fe40000004100 */
[----:B------:R-:W-:Y:S02]  /*f560*/  HADD2.F32 R16, -RZ, R7.H1_H1 ;  /* 0x30000007ff107230 */ /* 0x000fe40000004100 */
[----:B------:R-:W-:Y:S02]  /*f570*/  HADD2.F32 R7, -RZ, R15.H1_H1 ;  /* 0x3000000fff077230 */ /* 0x000fe40000004100 */
[----:B------:R-:W-:-:S02]  /*f580*/  HADD2.F32 R19, -RZ, R5.H1_H1 ;  /* 0x30000005ff137230 */ /* 0x000fc40000004100 */
[----:B------:R-:W-:Y:S02]  /*f590*/  HADD2.F32 R15, -RZ, R24.H0_H0 ;  /* 0x20000018ff0f7230 */ /* 0x000fe40000004100 */
[--C-:B------:R-:W-:Y:S02]  /*f5a0*/  HADD2.F32 R18, -RZ, R6.reuse.H0_H0 ;  /* 0x20000006ff127230 */ /* 0x100fe40000004100 */
[----:B------:R-:W-:Y:S01]  /*f5b0*/  HADD2.F32 R21, -RZ, R6.H1_H1 ;  /* 0x30000006ff157230 */ /* 0x000fe20000004100 */
[----:B------:R-:W-:Y:S01]  /*f5c0*/  FMUL.FTZ R5, R22, R0 ;  /* 0x0000000016057220 */ /* 0x000fe20000410000 */
[----:B------:R-:W-:Y:S02]  /*f5d0*/  HADD2.F32 R6, -RZ, R88.H0_H0 ;  /* 0x20000058ff067230 */ /* 0x000fe40000004100 */
[--C-:B--2---:R-:W-:Y:S02]  /*f5e0*/  HADD2.F32 R20, -RZ, R4.reuse.H0_H0 ;  /* 0x20000004ff147230 */ /* 0x104fe40000004100 */
[----:B------:R-:W-:Y:S01]  /*f5f0*/  HADD2.F32 R23, -RZ, R4.H1_H1 ;  /* 0x30000004ff177230 */ /* 0x000fe20000004100 */
[----:B------:R-:W-:Y:S01]  /*f600*/  FMUL.FTZ R0, R19, R15 ;  /* 0x0000000f13007220 */ /* 0x000fe20000410000 */
[----:B------:R-:W-:Y:S01]  /*f610*/  HADD2.F32 R4, -RZ, R86.H1_H1 ;  /* 0x30000056ff047230 */ /* 0x000fe20000004100 */
[----:B------:R-:W-:Y:S01]  /*f620*/  FFMA.FTZ R41, R3, R6, R5 ;  /* 0x0000000603297223 */ /* 0x000fe20000010005 */
[--C-:B------:R-:W-:Y:S01]  /*f630*/  HADD2.F32 R5, -RZ, R89.reuse.H1_H1 ;  /* 0x30000059ff057230 */ /* 0x100fe20000004100 */
[----:B------:R-:W-:Y:S01]  /*f640*/  FFMA.FTZ R39, R2, R43, R0 ;  /* 0x0000002b02277223 */ /* 0x000fe20000010000 */
[----:B------:R-:W-:Y:S01]  /*f650*/  HADD2.F32 R0, -RZ, R89.H0_H0 ;  /* 0x20000059ff007230 */ /* 0x000fe20000004100 */
[----:B------:R-:W-:-:S02]  /*f660*/  FMUL.FTZ R3, R20, R4 ;  /* 0x0000000414037220 */ /* 0x000fc40000410000 */
[C---:B------:R-:W-:Y:S02]  /*f670*/  FMUL.FTZ R32, R8.reuse, R4 ;  /* 0x0000000408207220 */ /* 0x040fe40000410000 */
[----:B------:R-:W-:Y:S01]  /*f680*/  FFMA.FTZ R36, R8, R5, R3 ;  /* 0x0000000508247223 */ /* 0x000fe20000010003 */
[----:B------:R-:W-:Y:S01]  /*f690*/  HADD2.F32 R3, -RZ, R90.H0_H0 ;  /* 0x2000005aff037230 */ /* 0x000fe20000004100 */
[-C--:B------:R-:W-:Y:S01]  /*f6a0*/  FMUL.FTZ R8, R17, R0.reuse ;  /* 0x0000000011087220 */ /* 0x080fe20000410000 */
[----:B------:R-:W-:Y:S01]  /*f6b0*/  HADD2.F32 R24, -RZ, R26.H0_H0 ;  /* 0x2000001aff187230 */ /* 0x000fe20000004100 */
[----:B------:R-:W-:Y:S01]  /*f6c0*/  FMUL.FTZ R33, R2, R15 ;  /* 0x0000000f02217220 */ /* 0x000fe20000410000 */
[----:B------:R-:W-:Y:S01]  /*f6d0*/  HADD2.F32 R2, -RZ, R88.H1_H1 ;  /* 0x30000058ff027230 */ /* 0x000fe20000004100 */
[C---:B------:R-:W-:Y:S01]  /*f6e0*/  FFMA.FTZ R28, R9.reuse, R3, R8 ;  /* 0x00000003091c7223 */ /* 0x040fe20000010008 */
[----:B------:R-:W-:Y:S01]  /*f6f0*/  HADD2.F32 R8, -RZ, R31.H0_H0 ;  /* 0x2000001fff087230 */ /* 0x000fe20000004100 */
[----:B------:R-:W-:Y:S01]  /*f700*/  FMUL.FTZ R26, R9, R0 ;  /* 0x00000000091a7220 */ /* 0x000fe20000410000 */
[----:B------:R-:W-:Y:S01]  /*f710*/  HADD2.F32 R4, -RZ, R90.H1_H1 ;  /* 0x3000005aff047230 */ /* 0x000fe20000004100 */
[----:B------:R-:W-:Y:S01]  /*f720*/  FMUL.FTZ R0, R16, R24 ;  /* 0x0000001810007220 */ /* 0x000fe20000410000 */
[----:B------:R-:W-:Y:S01]  /*f730*/  HADD2.F32 R9, -RZ, R35.H0_H0 ;  /* 0x20000023ff097230 */ /* 0x000fe20000004100 */
[-C--:B------:R-:W-:Y:S01]  /*f740*/  FMUL.FTZ R15, R18, R2.reuse ;  /* 0x00000002120f7220 */ /* 0x080fe20000410000 */
[----:B------:R-:W-:Y:S01]  /*f750*/  HADD2.F32 R35, -RZ, R40.H0_H0 ;  /* 0x20000028ff237230 */ /* 0x000fe20000004100 */
[----:B------:R-:W-:-:S02]  /*f760*/  FMUL.FTZ R30, R12, R2 ;  /* 0x000000020c1e7220 */ /* 0x000fc40000410000 */
[----:B------:R-:W-:Y:S02]  /*f770*/  FFMA.FTZ R25, R7, R42, R0 ;  /* 0x0000002a07197223 */ /* 0x000fe40000010000 */
[----:B------:R-:W-:Y:S02]  /*f780*/  FMUL.FTZ R2, R23, R8 ;  /* 0x0000000817027220 */ /* 0x000fe40000410000 */
[----:B------:R-:W-:Y:S02]  /*f790*/  FFMA.FTZ R37, R12, R4, R15 ;  /* 0x000000040c257223 */ /* 0x000fe4000001000f */
        /* <DEDUP_REMOVED lines=9> */
[----:B------:R-:W-:Y:S02]  /*f830*/  FFMA.FTZ R8, R18, R4, -R30 ;  /* 0x0000000412087223 */ /* 0x000fe4000001081e */
[----:B------:R-:W-:Y:S02]  /*f840*/  FFMA.FTZ R3, R17, R3, -R26 ;  /* 0x0000000311037223 */ /* 0x000fe4000001081a */
[----:B------:R-:W-:Y:S02]  /*f850*/  FFMA.FTZ R0, R16, R42, -R24 ;  /* 0x0000002a10007223 */ /* 0x000fe40000010818 */
[----:B------:R-:W-:Y:S02]  /*f860*/  FFMA.FTZ R2, R23, R38, -R15 ;  /* 0x0000002617027223 */ /* 0x000fe4000001080f */
[----:B------:R-:W-:Y:S01]  /*f870*/  FFMA.FTZ R6, R21, R35, -R7 ;  /* 0x0000002315067223 */ /* 0x000fe20000010807 */
[----:B------:R-:W-:Y:S02]  /*f880*/  F2FP.PACK_AB R13, R13, R12 ;  /* 0x0000000c0d0d723e */ /* 0x000fe400000000ff */
[----:B------:R-:W-:-:S02]  /*f890*/  F2FP.PACK_AB R15, R0, R3 ;  /* 0x00000003000f723e */ /* 0x000fc400000000ff */
[----:B------:R-:W-:Y:S02]  /*f8a0*/  F2FP.PACK_AB R12, R2, R9 ;  /* 0x00000009020c723e */ /* 0x000fe400000000ff */
[----:B------:R-:W-:Y:S02]  /*f8b0*/  F2FP.PACK_AB R14, R6, R8 ;  /* 0x00000008060e723e */ /* 0x000fe400000000ff */
[----:B------:R-:W-:Y:S02]  /*f8c0*/  F2FP.PACK_AB R7, R25, R28 ;  /* 0x0000001c1907723e */ /* 0x000fe400000000ff */
[----:B------:R-:W-:Y:S02]  /*f8d0*/  F2FP.PACK_AB R5, R39, R41 ;  /* 0x000000292705723e */ /* 0x000fe400000000ff */
[----:B------:R-:W-:Y:S02]  /*f8e0*/  F2FP.PACK_AB R4, R27, R36 ;  /* 0x000000241b04723e */ /* 0x000fe400000000ff */
[----:B------:R-:W-:Y:S01]  /*f8f0*/  F2FP.PACK_AB R6, R31, R37 ;  /* 0x000000251f06723e */ /* 0x000fe200000000ff */
[----:B------:R1:W-:Y:S04]  /*f900*/  STS.128 [R44], R12 ;  /* 0x0000000c2c007388 */ /* 0x0003e80000000c00 */
[----:B------:R1:W-:Y:S02]  /*f910*/  STS.128 [R29+0x18100], R4 ;  /* 0x018100041d007388 */ /* 0x0003e40000000c00 */
.L_x_2933:
[----:B------:R-:W-:Y:S05]  /*f920*/  BSYNC B0 ;  /* 0x0000000000007941 */ /* 0x000fea0003800000 */
.L_x_2932:
[----:B------:R-:W-:Y:S01]  /*f930*/  ISETP.GE.AND P0, PT, R109, c[0x0][0x27c], PT ;  /* 0x00009f006d007a0c */ /* 0x000fe20003f06270 */
[----:B------:R-:W-:-:S12]  /*f940*/  BSSY B0, `(.L_x_2934) ;  /* 0x0000062000007945 */ /* 0x000fd80003800000 */
[----:B------:R-:W-:Y:S05]  /*f950*/  @P0 BRA `(.L_x_2935) ;  /* 0x0000060000000947 */ /* 0x000fea0003800000 */
[----:B-1----:R-:W4:Y:S01]  /*f960*/  LDL R44, [R1+0x58] ;  /* 0x00005800012c7983 */ /* 0x002f220000100800 */
        /* <DEDUP_REMOVED lines=32> */
[----:B----4-:R-:W1:Y:S02]  /*fb70*/  LDS.128 R4, [R44] ;  /* 0x000000002c047984 */ /* 0x010e640000000c00 */
        /* <DEDUP_REMOVED lines=62> */
.L_x_2935:
[----:B------:R-:W-:Y:S05]  /*ff60*/  BSYNC B0 ;  /* 0x0000000000007941 */ /* 0x000fea0003800000 */
.L_x_2934:
[----:B------:R-:W-:-:S13]  /*ff70*/  ISETP.GE.AND P0, PT, R108, c[0x0][0x27c], PT ;  /* 0x00009f006c007a0c */ /* 0x000fda0003f06270 */
        /* <DEDUP_REMOVED lines=97> */
.L_x_2888:
[----:B------:R-:W-:Y:S05]  /*10590*/  BSYNC B2 ;  /* 0x0000000000027941 */ /* 0x000fea0003800000 */
.L_x_2886:
[----:B-1-3--:R-:W1:Y:S01]  /*105a0*/  S2R R2, SR_TID.X ;  /* 0x0000000000027919 */ /* 0x00ae620000002100 */
[----:B------:R-:W-:-:S04]  /*105b0*/  DEPBAR.LE SB0, 0x2 ;  /* 0x000080800000791a */ /* 0x000fc80000000000 */
[----:B------:R-:W-:Y:S01]  /*105c0*/  WARPSYNC 0xffffffff ;  /* 0xffffffff00007948 */ /* 0x000fe20003800000 */
[----:B------:R-:W-:Y:S06]  /*105d0*/  BAR.SYNC.DEFER_BLOCKING 0x0 ;  /* 0x0000000000007b1d */ /* 0x000fec0000010000 */
[----:B------:R-:W-:Y:S01]  /*105e0*/  BSSY B0, `(.L_x_2936) ;  /* 0x0000053000007945 */ /* 0x000fe20003800000 */
[----:B-1----:R-:W-:-:S04]  /*105f0*/  SHF.R.S32.HI R0, RZ, 0x1f, R2 ;  /* 0x0000001fff007819 */ /* 0x002fc80000011402 */
[----:B------:R-:W-:Y:S01]  /*10600*/  LEA.HI R0, R0, R2, RZ, 0x3 ;  /* 0x0000000200007211 */ /* 0x000fe200078f18ff */
[----:B--2---:R1:W2:Y:S03]  /*10610*/  LDSM.16.M88.4 R20, [R180] ;  /* 0x00000000b414783b */ /* 0x0042a60000000200 */
[----:B------:R-:W-:Y:S01]  /*10620*/  LOP3.LUT R0, R0, 0xfffffff8, RZ, 0xc0, !PT ;  /* 0xfffffff800007812 */ /* 0x000fe200078ec0ff */
[----:B------:R1:W3:Y:S04]  /*10630*/  LDSM.16.M88.4 R36, [R185] ;  /* 0x00000000b924783b */ /* 0x0002e80000000200 */
[----:B------:R-:W-:Y:S01]  /*10640*/  IMAD.IADD R0, R2, 0x1, -R0 ;  /* 0x0000000102007824 */ /* 0x000fe200078e0a00 */
[----:B------:R1:W4:Y:S04]  /*10650*/  LDSM.16.M88.4 R48, [R185+0x800] ;  /* 0x00080000b930783b */ /* 0x0003280000000200 */
[----:B------:R-:W-:Y:S01]  /*10660*/  LOP3.LUT P0, RZ, R0, 0x2, RZ, 0xc0, !PT ;  /* 0x0000000200ff7812 */ /* 0x000fe2000780c0ff */
[----:B------:R-:W-:Y:S01]  /*10670*/  IMAD.MOV.U32 R0, RZ, RZ, 0x20 ;  /* 0x00000020ff007424 */ /* 0x000fe200078e00ff */
[----:B------:R1:W1:Y:S04]  /*10680*/  LDSM.16.M88.4 R72, [R185+0x1000] ;  /* 0x00100000b948783b */ /* 0x0002680000000200 */
[----:B------:R-:W-:Y:S01]  /*10690*/  SEL R179, R0, 0xffffffe0, !P0 ;  /* 0xffffffe000b37807 */ /* 0x000fe20004000000 */
[----:B------:R1:W1:Y:S04]  /*106a0*/  LDSM.16.M88.4 R60, [R185+0x1800] ;  /* 0x00180000b93c783b */ /* 0x0002680000000200 */
[----:B------:R-:W-:Y:S01]  /*106b0*/  IMAD.IADD R4, R185, 0x1, R179 ;  /* 0x00000001b9047824 */ /* 0x000fe200078e02b3 */
[----:B------:R1:W1:Y:S04]  /*106c0*/  LDSM.16.M88.4 R16, [R181] ;  /* 0x00000000b510783b */ /* 0x0002680000000200 */
[----:B------:R1:W1:Y:S04]  /*106d0*/  LDSM.16.M88.4 R40, [R4] ;  /* 0x000000000428783b */ /* 0x0002680000000200 */
[----:B------:R1:W1:Y:S04]  /*106e0*/  LDSM.16.M88.4 R80, [R4+0x800] ;  /* 0x000800000450783b */ /* 0x0002680000000200 */
[----:B------:R1:W1:Y:S04]  /*106f0*/  LDSM.16.M88.4 R96, [R4+0x1000] ;  /* 0x001000000460783b */ /* 0x0002680000000200 */
[----:B------:R1:W1:Y:S01]  /*10700*/  LDSM.16.M88.4 R120, [R4+0x1800] ;  /* 0x001800000478783b */ /* 0x0002620000000200 */
[----:B------:R-:W-:Y:S05]  /*10710*/  @!P4 BRA `(.L_x_2937) ;  /* 0x000003f00000c947 */ /* 0x000fea0003800000 */
[----:B--2---:R-:W-:Y:S01]  /*10720*/  SHF.R.S32.HI R0, RZ, 0x1f, R208 ;  /* 0x0000001fff007819 */ /* 0x004fe200000114d0 */
        /* <DEDUP_REMOVED lines=19> */
[----:B------:R2:W4:Y:S02]  /*10860*/  SHFL.IDX PT, R5, R12, RZ, 0x181f ;  /* 0x00181fff0c057589 */ /* 0x00052400000e0000 */
.L_x_3046:
[----:B------:R-:W-:Y:S05]  /*10870*/  BRA.DIV ~URZ, `(.L_x_2939) ;  /* 0x0000ff627f007947 */ /* 0x000fea000b800000 */
[----:B------:R-:W2:Y:S01]  /*10880*/  SHFL.IDX PT, R0, R15, RZ, 0x181f ;  /* 0x00181fff0f007589 */ /* 0x000ea200000e0000 */
[----:B------:R-:W-:Y:S02]  /*10890*/  ISETP.GE.AND P2, PT, R216, c[0x0][0x1d4], PT ;  /* 0x00007500d8007a0c */ /* 0x000fe40003f46270 */
[----:B------:R-:W-:Y:S02]  /*108a0*/  ISETP.GE.AND P1, PT, R218, c[0x0][0x1d4], PT ;  /* 0x00007500da007a0c */ /* 0x000fe40003f26270 */
[----:B------:R-:W-:Y:S02]  /*108b0*/  SEL R14, RZ, 0x10, P2 ;  /* 0x00000010ff0e7807 */ /* 0x000fe40001000000 */
[----:B------:R-:W-:Y:S02]  /*108c0*/  SEL R13, RZ, 0x10, P1 ;  /* 0x00000010ff0d7807 */ /* 0x000fe40000800000 */
[----:B--2---:R-:W-:-:S02]  /*108d0*/  IADD3 R6, P0, R0, R24, RZ ;  /* 0x0000001800067210 */ /* 0x004fc40007f1e0ff */
[----:B------:R-:W-:-:S03]  /*108e0*/  IADD3 R2, P3, R0, R25, RZ ;  /* 0x0000001900027210 */ /* 0x000fc60007f7e0ff */
[----:B----4-:R-:W-:Y:S01]  /*108f0*/  IMAD.X R7, R5, 0x1, R26, P0 ;  /* 0x0000000105077824 */ /* 0x010fe200000e061a */
[----:B------:R-:W-:Y:S01]  /*10900*/  ISETP.GE.AND P0, PT, R219, c[0x0][0x1d4], PT ;  /* 0x00007500db007a0c */ /* 0x000fe20003f06270 */
[C---:B------:R-:W-:Y:S01]  /*10910*/  IMAD.X R3, R5.reuse, 0x1, R27, P3 ;  /* 0x0000000105037824 */ /* 0x040fe200018e061b */
[----:B------:R-:W-:Y:S02]  /*10920*/  IADD3 R8, P3, R0, R28, RZ ;  /* 0x0000001c00087210 */ /* 0x000fe40007f7e0ff */
[----:B------:R-:W-:Y:S01]  /*10930*/  @!PT LDS RZ, [RZ] ;  /* 0x00000000fffff984 */ /* 0x000fe20000000800 */
[----:B------:R-:W-:Y:S01]  /*10940*/  @!PT LDS RZ, [RZ] ;  /* 0x00000000fffff984 */ /* 0x000fe20000000800 */
[----:B------:R2:W-:Y:S03]  /*10950*/  LDGSTS.E.BYPASS.LTC128B.128 [R144+0x6100], [R6.64], !P2 ;  /* 0x0610000006907fae */ /* 0x0005e6000d101d48 */
[----:B------:R-:W-:Y:S01]  /*10960*/  IMAD.X R9, R5, 0x1, R29, P3 ;  /* 0x0000000105097824 */ /* 0x000fe200018e061d */
[----:B------:R2:W-:Y:S04]  /*10970*/  LDGSTS.E.BYPASS.LTC128B.128 [R144+0x8100], [R2.64], !P1 ;  /* 0x0810000002907fae */ /* 0x0005e8000c901d48 */
[----:B------:R-:W4:Y:S04]  /*10980*/  SHFL.IDX PT, R0, R15, 0x1, 0x181f ;  /* 0x00381f000f007f89 */ /* 0x000f2800000e0000 */
[----:B------:R2:W-:Y:S04]  /*10990*/  LDGSTS.E.BYPASS.LTC128B.128 [R144+0xa100], [R8.64], !P0 ;  /* 0x0a10000008907fae */ /* 0x0005e8000c101d48 */
[----:B------:R3:W1:Y:S02]  /*109a0*/  SHFL.IDX PT, R5, R12, 0x1, 0x181f ;  /* 0x00381f000c057f89 */ /* 0x00066400000e0000 */
[----:B---3--:R-:W-:-:S02]  /*109b0*/  SEL R12, RZ, 0x10, P0 ;  /* 0x00000010ff0c7807 */ /* 0x008fc40000000000 */
.L_x_3047:
[----:B--2-4-:R-:W-:Y:S02]  /*109c0*/  IADD3 R2, -R14, 0x10, RZ ;  /* 0x000000100e027810 */ /* 0x014fe40007ffe1ff */
[----:B------:R-:W-:-:S02]  /*109d0*/  IADD3 R3, -R13, 0x10, RZ ;  /* 0x000000100d037810 */ /* 0x000fc40007ffe1ff */
[----:B------:R-:W-:Y:S02]  /*109e0*/  LOP3.LUT R2, R2, 0xf, RZ, 0xc0, !PT ;  /* 0x0000000f02027812 */ /* 0x000fe400078ec0ff */
[----:B------:R-:W-:Y:S02]  /*109f0*/  IADD3 R6, -R12, 0x10, RZ ;  /* 0x000000100c067810 */ /* 0x000fe40007ffe1ff */
[----:B------:R-:W-:Y:S02]  /*10a00*/  LOP3.LUT R3, R3, 0xf, RZ, 0xc0, !PT ;  /* 0x0000000f03037812 */ /* 0x000fe400078ec0ff */
[-C--:B------:R-:W-:Y:S02]  /*10a10*/  IADD3 R8, P1, P0, R2, R0.reuse, R24 ;  /* 0x0000000002087210 */ /* 0x080fe4000783e018 */
[----:B------:R-:W-:Y:S02]  /*10a20*/  LOP3.LUT R2, R6, 0xf, RZ, 0xc0, !PT ;  /* 0x0000000f06027812 */ /* 0x000fe400078ec0ff */
[----:B------:R-:W-:-:S02]  /*10a30*/  IADD3 R6, P3, P2, R3, R0, R25 ;  /* 0x0000000003067210 */ /* 0x000fc40007a7e019 */
[-C--:B-1----:R-:W-:Y:S02]  /*10a40*/  IADD3.X R9, RZ, R5.reuse, R26, P1, P0 ;  /* 0x00000005ff097210 */ /* 0x082fe40000fe041a */
        /* <DEDUP_REMOVED lines=12> */
.L_x_2937:
[----:B--2---:R-:W-:Y:S05]  /*10b10*/  BSYNC B0 ;  /* 0x0000000000007941 */ /* 0x004fea0003800000 */
.L_x_2936:
[----:B-1----:R-:W1:Y:S04]  /*10b20*/  S2R R2, SR_TID.X ;  /* 0x0000000000027919 */ /* 0x002e680000002100 */
[----:B------:R-:W0:Y:S04]  /*10b30*/  LDGDEPBAR ;  /* 0x00000000000079af */ /* 0x000e280000000000 */
[----:B------:R-:W2:Y:S04]  /*10b40*/  LDL R9, [R1+0x4] ;  /* 0x0000040001097983 */ /* 0x000ea80000100800 */
[----:B------:R-:W2:Y:S04]  /*10b50*/  LDL R8, [R1+0x64] ;  /* 0x0000640001087983 */ /* 0x000ea80000100800 */
[----:B----4-:R-:W4:Y:S04]  /*10b60*/  LDL R177, [R1+0x20] ;  /* 0x0000200001b17983 */ /* 0x010f280000100800 */
[----:B---3--:R-:W3:Y:S01]  /*10b70*/  LDL R189, [R1+0x4c] ;  /* 0x00004c0001bd7983 */ /* 0x008ee20000100800 */
[----:B-1----:R-:W-:Y:S01]  /*10b80*/  SHF.R.S32.HI R0, RZ, 0x1f, R2 ;  /* 0x0000001fff007819 */ /* 0x002fe20000011402 */
[----:B------:R-:W-:-:S02]  /*10b90*/  IMAD.MOV.U32 R136, RZ, RZ, c[0x0][0x2c4] ;  /* 0x0000b100ff887624 */ /* 0x000fc400078e00ff */
[----:B------:R-:W2:Y:S01]  /*10ba0*/  LDL R176, [R1+0x24] ;  /* 0x0000240001b07983 */ /* 0x000ea20000100800 */
[----:B------:R-:W-:-:S04]  /*10bb0*/  LEA.HI R0, R0, R2, RZ, 0x3 ;  /* 0x0000000200007211 */ /* 0x000fc800078f18ff */
[----:B------:R-:W-:-:S05]  /*10bc0*/  LOP3.LUT R0, R0, 0xfffffff8, RZ, 0xc0, !PT ;  /* 0xfffffff800007812 */ /* 0x000fca00078ec0ff */
[----:B------:R-:W-:-:S05]  /*10bd0*/  IMAD.IADD R0, R2, 0x1, -R0 ;  /* 0x0000000102007824 */ /* 0x000fca00078e0a00 */
[----:B------:R-:W-:Y:S01]  /*10be0*/  LOP3.LUT P0, RZ, R0, 0x4, RZ, 0xc0, !PT ;  /* 0x0000000400ff7812 */ /* 0x000fe2000780c0ff */
[----:B------:R-:W-:Y:S01]  /*10bf0*/  IMAD.MOV.U32 R0, RZ, RZ, 0x40 ;  /* 0x00000040ff007424 */ /* 0x000fe200078e00ff */
[----:B------:R-:W-:Y:S01]  /*10c00*/  WARPSYNC 0xffffffff ;  /* 0xffffffff00007948 */ /* 0x000fe20003800000 */
[C---:B------:R-:W-:Y:S01]  /*10c10*/  HMMA.16816.F32 R24, R20.reuse, R36, RZ ;  /* 0x000000241418723c */ /* 0x040fe200000018ff */
[----:B------:R-:W-:Y:S02]  /*10c20*/  LDSM.16.M88.4 R12, [R183] ;  /* 0x00000000b70c783b */ /* 0x000fe40000000200 */
[----:B------:R-:W-:Y:S02]  /*10c30*/  SEL R178, R0, 0xffffffc0, !P0 ;  /* 0xffffffc000b27807 */ /* 0x000fe40004000000 */
[----:B------:R-:W-:Y:S03]  /*10c40*/  LDSM.16.M88.4 R84, [R185+0x2000] ;  /* 0x00200000b954783b */ /* 0x000fe60000000200 */
[----:B------:R-:W-:Y:S01]  /*10c50*/  IMAD.IADD R2, R185, 0x1, R178 ;  /* 0x00000001b9027824 */ /* 0x000fe200078e02b2 */
[----:B------:R-:W-:Y:S01]  /*10c60*/  HMMA.16816.F32 R68, R20, R60, RZ ;  /* 0x0000003c1444723c */ /* 0x000fe200000018ff */
[----:B------:R-:W-:Y:S04]  /*10c70*/  LDSM.16.M88.4 R112, [R4+0x2000] ;  /* 0x002000000470783b */ /* 0x000fe80000000200 */
[----:B-----5:R-:W1:Y:S01]  /*10c80*/  LDSM.16.M88.4 R44, [R2] ;  /* 0x00000000022c783b */ /* 0x020e620000000200 */
[----:B------:R-:W-:-:S02]  /*10c90*/  IADD3 R0, R178, R185, R179 ;  /* 0x000000b9b2007210 */ /* 0x000fc40007ffe0b3 */
[----:B------:R-:W-:Y:S01]  /*10ca0*/  HMMA.16816.F32 R32, R20, R38, RZ ;  /* 0x000000261420723c */ /* 0x000fe200000018ff */
[----:B------:R-:W-:Y:S04]  /*10cb0*/  LDSM.16.M88.4 R76, [R2+0x800] ;  /* 0x00080000024c783b */ /* 0x000fe80000000200 */
[----:B------:R-:W-:Y:S03]  /*10cc0*/  LDSM.16.M88.4 R64, [R0] ;  /* 0x000000000040783b */ /* 0x000fe60000000200 */
[----:B------:R-:W-:Y:S01]  /*10cd0*/  HMMA.16816.F32 R28, R16, R40, R24 ;  /* 0x00000028101c723c */ /* 0x000fe20000001818 */
[----:B------:R-:W1:Y:S04]  /*10ce0*/  LDSM.16.M88.4 R24, [R182] ;  /* 0x00000000b618783b */ /* 0x000e680000000200 */
[----:B------:R-:W-:Y:S03]  /*10cf0*/  LDSM.16.M88.4 R88, [R2+0x1000] ;  /* 0x001000000258783b */ /* 0x000fe60000000200 */
[C---:B------:R-:W-:Y:S01]  /*10d00*/  HMMA.16816.F32 R36, R20.reuse, R48, RZ ;  /* 0x000000301424723c */ /* 0x040fe200000018ff */
[----:B------:R-:W-:Y:S04]  /*10d10*/  LDSM.16.M88.4 R92, [R0+0x800] ;  /* 0x00080000005c783b */ /* 0x000fe80000000200 */
[----:B------:R-:W-:Y:S03]  /*10d20*/  LDSM.16.M88.4 R100, [R0+0x1000] ;  /* 0x001000000064783b */ /* 0x000fe60000000200 */
[----:B------:R-:W-:Y:S01]  /*10d30*/  HMMA.16816.F32 R60, R20, R62, RZ ;  /* 0x0000003e143c723c */ /* 0x000fe200000018ff */
[----:B------:R-:W-:Y:S04]  /*10d40*/  LDSM.16.M88.4 R116, [R185+0x2800] ;  /* 0x00280000b974783b */ /* 0x000fe80000000200 */
[----:B------:R-:W-:Y:S04]  /*10d50*/  LDSM.16.M88.4 R124, [R2+0x2000] ;  /* 0x00200000027c783b */ /* 0x000fe80000000200 */
[----:B------:R-:W-:Y:S01]  /*10d60*/  LDSM.16.M88.4 R132, [R0+0x2000] ;  /* 0x002000000084783b */ /* 0x000fe20000000200 */
[----:B-1----:R-:W-:Y:S03]  /*10d70*/  HMMA.16816.F32 R28, R12, R44, R28 ;  /* 0x0000002c0c1c723c */ /* 0x002fe6000000181c */
[----:B------:R-:W-:Y:S05]  /*10d80*/  LDSM.16.M88.4 R128, [R185+0x4000] ;  /* 0x00400000b980783b */ /* 0x000fea0000000200 */
[C---:B------:R-:W-:Y:S01]  /*10d90*/  HMMA.16816.F32 R40, R16.reuse, R42, R32 ;  /* 0x0000002a1028723c */ /* 0x040fe20000001820 */
[----:B------:R-:W1:Y:S07]  /*10da0*/  LDSM.16.M88.4 R32, [R180+0x4000] ;  /* 0x00400000b420783b */ /* 0x000e6e0000000200 */
[----:B------:R-:W-:Y:S08]  /*10db0*/  HMMA.16816.F32 R56, R16, R80, R36 ;  /* 0x000000501038723c */ /* 0x000ff00000001824 */
[----:B------:R-:W-:Y:S08]  /*10dc0*/  HMMA.16816.F32 R36, R20, R50, RZ ;  /* 0x000000321424723c */ /* 0x000ff000000018ff */
[----:B------:R-:W-:Y:S08]  /*10dd0*/  HMMA.16816.F32 R52, R24, R64, R28 ;  /* 0x000000401834723c */ /* 0x000ff0000000181c */
[----:B------:R-:W-:Y:S08]  /*10de0*/  HMMA.16816.F32 R28, R20, R72, RZ ;  /* 0x00000048141c723c */ /* 0x000ff000000018ff */
[----:B------:R-:W-:Y:S01]  /*10df0*/  HMMA.16816.F32 R44, R12, R46, R40 ;  /* 0x0000002e0c2c723c */ /* 0x000fe20000001828 */
[----:B------:R-:W1:Y:S07]  /*10e00*/  LDSM.16.M88.4 R40, [R181+0x4000] ;  /* 0x00400000b528783b */ /* 0x000e6e0000000200 */
[----:B------:R-:W-:Y:S08]  /*10e10*/  HMMA.16816.F32 R72, R20, R74, RZ ;  /* 0x0000004a1448723c */ /* 0x000ff000000018ff */
[C---:B------:R-:W-:Y:S01]  /*10e20*/  HMMA.16816.F32 R48, R16.reuse, R82, R36 ;  /* 0x000000521030723c */ /* 0x040fe20000001824 */
[----:B------:R-:W1:Y:S04]  /*10e30*/  LDSM.16.M88.4 R80, [R2+0x1800] ;  /* 0x001800000250783b */ /* 0x000e680000000200 */
[----:B------:R-:W4:Y:S03]  /*10e40*/  LDSM.16.M88.4 R36, [R183+0x4000] ;  /* 0x00400000b724783b */ /* 0x000f260000000200 */
[----:B------:R-:W-:Y:S08]  /*10e50*/  HMMA.16816.F32 R28, R16, R96, R28 ;  /* 0x00000060101c723c */ /* 0x000ff0000000181c */
[----:B------:R-:W-:Y:S08]  /*10e60*/  HMMA.16816.F32 R56, R12, R76, R56 ;  /* 0x0000004c0c38723c */ /* 0x000ff00000001838 */
[----:B------:R-:W-:Y:S08]  /*10e70*/  HMMA.16816.F32 R44, R24, R66, R44 ;  /* 0x00000042182c723c */ /* 0x000ff0000000182c */
[----:B-1----:R-:W-:Y:S08]  /*10e80*/  HMMA.16816.F32 R20, R32, R84, R52 ;  /* 0x000000542014723c */ /* 0x002ff00000001834 */
[C---:B------:R-:W-:Y:S01]  /*10e90*/  HMMA.16816.F32 R72, R16.reuse, R98, R72 ;  /* 0x000000621048723c */ /* 0x040fe20000001848 */
[----:B------:R-:W-:Y:S07]  /*10ea0*/  LDSM.16.M88.4 R96, [R185+0x3000] ;  /* 0x00300000b960783b */ /* 0x000fee0000000200 */
[C---:B------:R-:W-:Y:S01]  /*10eb0*/  HMMA.16816.F32 R64, R16.reuse, R120, R68 ;  /* 0x000000781040723c */ /* 0x040fe20000001844 */
[----:B------:R-:W-:Y:S07]  /*10ec0*/  LDSM.16.M88.4 R68, [R185+0x3800] ;  /* 0x00380000b944783b */ /* 0x000fee0000000200 */
[----:B------:R-:W-:Y:S01]  /*10ed0*/  HMMA.16816.F32 R60, R16, R122, R60 ;  /* 0x0000007a103c723c */ /* 0x000fe2000000183c */
[----:B------:R-:W-:Y:S07]  /*10ee0*/  LDSM.16.M88.4 R120, [R4+0x2800] ;  /* 0x002800000478783b */ /* 0x000fee0000000200 */
[C---:B------:R-:W-:Y:S01]  /*10ef0*/  HMMA.16816.F32 R52, R12.reuse, R78, R48 ;  /* 0x0000004e0c34723c */ /* 0x040fe20000001830 */
[----:B------:R-:W1:Y:S07]  /*10f00*/  LDSM.16.M88.4 R76, [R0+0x1800] ;  /* 0x00180000004c783b */ /* 0x000e6e0000000200 */
[----:B------:R-:W-:Y:S01]  /*10f10*/  HMMA.16816.F32 R48, R12, R88, R28 ;  /* 0x000000580c30723c */ /* 0x000fe2000000181c */
[----:B------:R-:W1:Y:S07]  /*10f20*/  LDSM.16.M88.4 R28, [R182+0x4000] ;  /* 0x00400000b61c783b */ /* 0x000e6e0000000200 */
[----:B------:R-:W-:Y:S08]  /*10f30*/  HMMA.16816.F32 R56, R24, R92, R56 ;  /* 0x0000005c1838723c */ /* 0x000ff00000001838 */
[----:B------:R-:W-:Y:S08]  /*10f40*/  HMMA.16816.F32 R16, R40, R112, R20 ;  /* 0x000000702810723c */ /* 0x000ff00000001814 */
[C---:B------:R-:W-:Y:S01]  /*10f50*/  HMMA.16816.F32 R72, R12.reuse, R90, R72 ;  /* 0x0000005a0c48723c */ /* 0x040fe20000001848 */
[----:B------:R-:W-:Y:S07]  /*10f60*/  LDSM.16.M88.4 R88, [R2+0x2800] ;  /* 0x002800000258783b */ /* 0x000fee0000000200 */
[----:B------:R-:W-:Y:S08]  /*10f70*/  HMMA.16816.F32 R64, R12, R80, R64 ;  /* 0x000000500c40723c */ /* 0x000ff00000001840 */
[----:B------:R-:W-:Y:S01]  /*10f80*/  HMMA.16816.F32 R20, R32, R86, R44 ;  /* 0x000000562014723c */ /* 0x000fe2000000182c */
[----:B------:R-:W1:Y:S07]  /*10f90*/  LDSM.16.M88.4 R84, [R4+0x3000] ;  /* 0x003000000454783b */ /* 0x000e6e0000000200 */
[----:B------:R-:W-:Y:S01]  /*10fa0*/  HMMA.16816.F32 R60, R12, R82, R60 ;  /* 0x000000520c3c723c */ /* 0x000fe2000000183c */
[----:B------:R-:W-:Y:S07]  /*10fb0*/  LDSM.16.M88.4 R80, [R2+0x3800] ;  /* 0x003800000250783b */ /* 0x000fee0000000200 */
[C---:B------:R-:W-:Y:S01]  /*10fc0*/  HMMA.16816.F32 R52, R24.reuse, R94, R52 ;  /* 0x0000005e1834723c */ /* 0x040fe20000001834 */
[----:B------:R-:W-:Y:S07]  /*10fd0*/  LDSM.16.M88.4 R92, [R0+0x3000] ;  /* 0x00300000005c783b */ /* 0x000fee0000000200 */
[----:B------:R-:W-:Y:S08]  /*10fe0*/  HMMA.16816.F32 R44, R24, R100, R48 ;  /* 0x00000064182c723c */ /* 0x000ff00000001830 */
[----:B------:R-:W-:Y:S08]  /*10ff0*/  HMMA.16816.F32 R56, R32, R116, R56 ;  /* 0x000000742038723c */ /* 0x000ff00000001838 */
[----:B----4-:R-:W-:Y:S08]  /*11000*/  HMMA.16816.F32 R12, R36, R124, R16 ;  /* 0x0000007c240c723c */ /* 0x010ff00000001810 */
[C---:B------:R-:W-:Y:S01]  /*11010*/  HMMA.16816.F32 R72, R24.reuse, R102, R72 ;  /* 0x000000661848723c */ /* 0x040fe20000001848 */
[----:B------:R-:W-:Y:S07]  /*11020*/  LDSM.16.M88.4 R100, [R2+0x3000] ;  /* 0x003000000264783b */ /* 0x000fee0000000200 */
[----:B-1----:R-:W-:Y:S08]  /*11030*/  HMMA.16816.F32 R64, R24, R76, R64 ;  /* 0x0000004c1840723c */ /* 0x002ff00000001840 */
[----:B------:R-:W-:Y:S01]  /*11040*/  HMMA.16816.F32 R16, R40, R114, R20 ;  /* 0x000000722810723c */ /* 0x000fe20000001814 */
[----:B------:R-:W-:Y:S04]  /*11050*/  LDSM.16.M88.4 R20, [R180+0x8000] ;  /* 0x00800000b414783b */ /* 0x000fe80000000200 */
[----:B------:R-:W-:Y:S03]  /*11060*/  LDSM.16.M88.4 R112, [R185+0x4800] ;  /* 0x00480000b970783b */ /* 0x000fe60000000200 */
[----:B------:R-:W-:Y:S01]  /*11070*/  HMMA.16816.F32 R60, R24, R78, R60 ;  /* 0x0000004e183c723c */ /* 0x000fe2000000183c */
[----:B------:R-:W1:Y:S07]  /*11080*/  LDSM.16.M88.4 R76, [R4+0x3800] ;  /* 0x00380000044c783b */ /* 0x000e6e0000000200 */
[C---:B------:R-:W-:Y:S01]  /*11090*/  HMMA.16816.F32 R48, R32.reuse, R118, R52 ;  /* 0x000000762030723c */ /* 0x040fe20000001834 */
[----:B------:R-:W4:Y:S07]  /*110a0*/  LDSM.16.M88.4 R116, [R0+0x2800] ;  /* 0x002800000074783b */ /* 0x000f2e0000000200 */
[----:B------:R-:W-:Y:S08]  /*110b0*/  HMMA.16816.F32 R44, R32, R96, R44 ;  /* 0x00000060202c723c */ /* 0x000ff0000000182c */
[----:B------:R-:W-:Y:S08]  /*110c0*/  HMMA.16816.F32 R56, R40, R120, R56 ;  /* 0x000000782838723c */ /* 0x000ff00000001838 */
[----:B------:R-:W-:Y:S08]  /*110d0*/  HMMA.16816.F32 R24, R28, R132, R12 ;  /* 0x000000841c18723c */ /* 0x000ff0000000180c */
[C---:B------:R-:W-:Y:S01]  /*110e0*/  HMMA.16816.F32 R72, R32.reuse, R98, R72 ;  /* 0x000000622048723c */ /* 0x040fe20000001848 */
[----:B------:R-:W-:Y:S07]  /*110f0*/  LDSM.16.M88.4 R96, [R0+0x4000] ;  /* 0x004000000060783b */ /* 0x000fee0000000200 */
[----:B------:R-:W-:Y:S08]  /*11100*/  HMMA.16816.F32 R64, R32, R68, R64 ;  /* 0x000000442040723c */ /* 0x000ff00000001840 */
[----:B------:R-:W-:Y:S01]  /*11110*/  HMMA.16816.F32 R12, R36, R126, R16 ;  /* 0x0000007e240c723c */ /* 0x000fe20000001810 */
[----:B------:R-:W-:Y:S04]  /*11120*/  LDSM.16.M88.4 R16, [R181+0x8000] ;  /* 0x00800000b510783b */ /* 0x000fe80000000200 */
[----:B------:R-:W1:Y:S03]  /*11130*/  LDSM.16.M88.4 R124, [R4+0x4000] ;  /* 0x00400000047c783b */ /* 0x000e660000000200 */
[----:B------:R-:W-:Y:S08]  /*11140*/  HMMA.16816.F32 R60, R32, R70, R60 ;  /* 0x00000046203c723c */ /* 0x000ff0000000183c */
[C---:B------:R-:W-:Y:S01]  /*11150*/  HMMA.16816.F32 R52, R40.reuse, R122, R48 ;  /* 0x0000007a2834723c */ /* 0x040fe20000001830 */
[----:B------:R-:W-:Y:S07]  /*11160*/  LDSM.16.M88.4 R120, [R2+0x4000] ;  /* 0x004000000278783b */ /* 0x000fee0000000200 */
[----:B------:R-:W-:Y:S08]  /*11170*/  HMMA.16816.F32 R48, R40, R84, R44 ;  /* 0x000000542830723c */ /* 0x000ff0000000182c */
[----:B------:R-:W-:Y:S08]  /*11180*/  HMMA.16816.F32 R44, R36, R88, R56 ;  /* 0x00000058242c723c */ /* 0x000ff00000001838 */
[C---:B------:R-:W-:Y:S01]  /*11190*/  HMMA.16816.F32 R72, R40.reuse, R86, R72 ;  /* 0x000000562848723c */ /* 0x040fe20000001848 */
[----:B------:R-:W-:Y:S07]  /*111a0*/  LDSM.16.M88.4 R84, [R185+0x5000] ;  /* 0x00500000b954783b */ /* 0x000fee0000000200 */
[----:B-1----:R-:W-:Y:S08]  /*111b0*/  HMMA.16816.F32 R68, R40, R76, R64 ;  /* 0x0000004c2844723c */ /* 0x002ff00000001840 */
[----:B------:R-:W-:Y:S08]  /*111c0*/  HMMA.16816.F32 R24, R20, R128, R24 ;  /* 0x000000801418723c */ /* 0x000ff00000001818 */
[----:B------:R-:W-:Y:S01]  /*111d0*/  HMMA.16816.F32 R32, R28, R134, R12 ;  /* 0x000000861c20723c */ /* 0x000fe2000000180c */
[----:B------:R-:W1:Y:S07]  /*111e0*/  LDSM.16.M88.4 R12, [R183+0x8000] ;  /* 0x00800000b70c783b */ /* 0x000e6e0000000200 */
[----:B------:R-:W-:Y:S01]  /*111f0*/  HMMA.16816.F32 R60, R40, R78, R60 ;  /* 0x0000004e283c723c */ /* 0x000fe2000000183c */
[----:B------:R-:W1:Y:S07]  /*11200*/  LDSM.16.M88.4 R76, [R0+0x3800] ;  /* 0x00380000004c783b */ /* 0x000e6e0000000200 */
[C---:B------:R-:W-:Y:S01]  /*11210*/  HMMA.16816.F32 R56, R36.reuse, R90, R52 ;  /* 0x0000005a2438723c */ /* 0x040fe20000001834 */
[----:B------:R-:W1:Y:S07]  /*11220*/  LDSM.16.M88.4 R88, [R4+0x4800] ;  /* 0x004800000458783b */ /* 0x000e6e0000000200 */
[----:B------:R-:W-:Y:S08]  /*11230*/  HMMA.16816.F32 R52, R36, R100, R48 ;  /* 0x000000642434723c */ /* 0x000ff00000001830 */
[----:B----4-:R-:W-:Y:S08]  /*11240*/  HMMA.16816.F32 R48, R28, R116, R44 ;  /* 0x000000741c30723c */ /* 0x010ff0000000182c */
[C---:B------:R-:W-:Y:S01]  /*11250*/  HMMA.16816.F32 R64, R36.reuse, R102, R72 ;  /* 0x000000662440723c */ /* 0x040fe20000001848 */
[----:B------:R-:W-:Y:S07]  /*11260*/  LDSM.16.M88.4 R72, [R2+0x4800] ;  /* 0x004800000248783b */ /* 0x000fee0000000200 */
[----:B------:R-:W-:Y:S08]  /*11270*/  HMMA.16816.F32 R68, R36, R80, R68 ;  /* 0x000000502444723c */ /* 0x000ff00000001844 */
[----:B------:R-:W-:Y:S01]  /*11280*/  HMMA.16816.F32 R44, R16, R124, R24 ;  /* 0x0000007c102c723c */ /* 0x000fe20000001818 */
[----:B------:R-:W4:Y:S07]  /*11290*/  LDSM.16.M88.4 R24, [R182+0x8000] ;  /* 0x00800000b618783b */ /* 0x000f2e0000000200 */
[----:B------:R-:W-:Y:S08]  /*112a0*/  HMMA.16816.F32 R40, R20, R130, R32 ;  /* 0x000000821428723c */ /* 0x000ff00000001820 */
[----:B------:R-:W-:Y:S01]  /*112b0*/  HMMA.16816.F32 R36, R36, R82, R60 ;  /* 0x000000522424723c */ /* 0x000fe2000000183c */
[----:B------:R-:W2:Y:S07]  /*112c0*/  LDSM.16.M88.4 R80, [R185+0x5800] ;  /* 0x00580000b950783b */ /* 0x000eae0000000200 */
[C---:B------:R-:W-:Y:S08]  /*112d0*/  HMMA.16816.F32 R32, R28.reuse, R118, R56 ;  /* 0x000000761c20723c */ /* 0x040ff00000001838 */
[----:B------:R-:W-:Y:S08]  /*112e0*/  HMMA.16816.F32 R52, R28, R92, R52 ;  /* 0x0000005c1c34723c */ /* 0x000ff00000001834 */
[----:B------:R-:W-:Y:S08]  /*112f0*/  HMMA.16816.F32 R48, R20, R112, R48 ;  /* 0x000000701430723c */ /* 0x000ff00000001830 */
[----:B------:R-:W-:Y:S08]  /*11300*/  HMMA.16816.F32 R56, R28, R94, R64 ;  /* 0x0000005e1c38723c */ /* 0x000ff00000001840 */
[----:B-1----:R-:W-:Y:S08]  /*11310*/  HMMA.16816.F32 R44, R12, R120, R44 ;  /* 0x000000780c2c723c */ /* 0x002ff0000000182c */
[----:B------:R-:W-:Y:S08]  /*11320*/  HMMA.16816.F32 R92, R28, R78, R36 ;  /* 0x0000004e1c5c723c */ /* 0x000ff00000001824 */
[----:B------:R-:W-:Y:S08]  /*11330*/  HMMA.16816.F32 R36, R20, R114, R32 ;  /* 0x000000721424723c */ /* 0x000ff00000001820 */
[----:B------:R-:W-:Y:S08]  /*11340*/  HMMA.16816.F32 R40, R16, R126, R40 ;  /* 0x0000007e1028723c */ /* 0x000ff00000001828 */
[----:B------:R-:W-:Y:S01]  /*11350*/  HMMA.16816.F32 R60, R20, R84, R52 ;  /* 0x00000054143c723c */ /* 0x000fe20000001834 */
[----:B------:R-:W1:Y:S07]  /*11360*/  LDSM.16.M88.4 R52, [R4+0x5000] ;  /* 0x005000000434783b */ /* 0x000e6e0000000200 */
[----:B------:R-:W-:Y:S08]  /*11370*/  HMMA.16816.F32 R32, R16, R88, R48 ;  /* 0x000000581020723c */ /* 0x000ff00000001830 */
[----:B------:R-:W-:Y:S01]  /*11380*/  HMMA.16816.F32 R64, R28, R76, R68 ;  /* 0x0000004c1c40723c */ /* 0x000fe20000001844 */
[----:B------:R-:W1:Y:S07]  /*11390*/  LDSM.16.M88.4 R68, [R0+0x4800] ;  /* 0x004800000044783b */ /* 0x000e6e0000000200 */
[----:B----4-:R-:W-:Y:S08]  /*113a0*/  HMMA.16816.F32 R48, R24, R96, R44 ;  /* 0x000000601830723c */ /* 0x010ff0000000182c */
[----:B------:R-:W-:Y:S08]  /*113b0*/  HMMA.16816.F32 R44, R16, R90, R36 ;  /* 0x0000005a102c723c */ /* 0x000ff00000001824 */
[C---:B------:R-:W-:Y:S08]  /*113c0*/  HMMA.16816.F32 R28, R12.reuse, R122, R40 ;  /* 0x0000007a0c1c723c */ /* 0x040ff00000001828 */
[----:B------:R-:W-:Y:S08]  /*113d0*/  HMMA.16816.F32 R40, R12, R72, R32 ;  /* 0x000000480c28723c */ /* 0x000ff00000001820 */
[C---:B------:R-:W-:Y:S08]  /*113e0*/  HMMA.16816.F32 R56, R20.reuse, R86, R56 ;  /* 0x000000561438723c */ /* 0x040ff00000001838 */
[----:B--2---:R-:W-:Y:S01]  /*113f0*/  HMMA.16816.F32 R76, R20, R80, R64 ;  /* 0x00000050144c723c */ /* 0x004fe20000001840 */
[----:B------:R-:W2:Y:S07]  /*11400*/  LDSM.16.M88.4 R64, [R2+0x5000] ;  /* 0x005000000240783b */ /* 0x000eae0000000200 */
[----:B-1----:R-:W-:Y:S01]  /*11410*/  HMMA.16816.F32 R36, R16, R52, R60 ;  /* 0x000000341024723c */ /* 0x002fe2000000183c */
[----:B------:R-:W1:Y:S01]  /*11420*/  LDSM.16.M88.4 R60, [R4+0x5800] ;  /* 0x00580000043c783b */ /* 0x000e620000000200 */
[----:B------:R-:W-:-:S06]  /*11430*/  FMUL.FTZ R3, R48, c[0x0][0x320] ;  /* 0x0000c80030037a20 */ /* 0x000fcc0000410000 */
[----:B------:R-:W-:Y:S01]  /*11440*/  HMMA.16816.F32 R32, R12, R74, R44 ;  /* 0x0000004a0c20723c */ /* 0x000fe2000000182c */
[----:B------:R4:W1:Y:S07]  /*11450*/  MUFU.TANH R73, R3 ;  /* 0x0000000300497308 */ /* 0x00086e0000002400 */
[C---:B------:R-:W-:Y:S08]  /*11460*/  HMMA.16816.F32 R40, R24.reuse, R68, R40 ;  /* 0x000000441828723c */ /* 0x040ff00000001828 */
[----:B------:R-:W-:Y:S01]  /*11470*/  HMMA.16816.F32 R28, R24, R98, R28 ;  /* 0x00000062181c723c */ /* 0x000fe2000000181c */
[----:B----4-:R-:W-:-:S07]  /*11480*/  FMUL.FTZ R3, R49, c[0x0][0x320] ;  /* 0x0000c80031037a20 */ /* 0x010fce0000410000 */
[----:B------:R-:W-:Y:S01]  /*11490*/  HMMA.16816.F32 R44, R16, R54, R56 ;  /* 0x00000036102c723c */ /* 0x000fe20000001838 */
[----:B------:R-:W4:Y:S01]  /*114a0*/  LDSM.16.M88.4 R52, [R0+0x5000] ;  /* 0x005000000034783b */ /* 0x000f220000000200 */
[----:B------:R1:W1:Y:S06]  /*114b0*/  MUFU.TANH R72, R3 ;  /* 0x0000000300487308 */ /* 0x00026c0000002400 */
[----:B------:R-:W-:Y:S01]  /*114c0*/  HMMA.16816.F32 R20, R20, R82, R92 ;  /* 0x000000521414723c */ /* 0x000fe2000000185c */
[----:B-1----:R-:W-:-:S04]  /*114d0*/  FMUL.FTZ R3, R50, c[0x0][0x320] ;  /* 0x0000c80032037a20 */ /* 0x002fc80000410000 */
[----:B------:R1:W-:Y:S03]  /*114e0*/  MUFU.TANH R80, R3 ;  /* 0x0000000300507308 */ /* 0x0003e60000002400 */
[----:B------:R-:W-:Y:S08]  /*114f0*/  HMMA.16816.F32 R32, R24, R70, R32 ;  /* 0x000000461820723c */ /* 0x000ff00000001820 */
[----:B--2---:R-:W-:Y:S01]  /*11500*/  HMMA.16816.F32 R36, R12, R64, R36 ;  /* 0x000000400c24723c */ /* 0x004fe20000001824 */
[----:B-1----:R-:W-:-:S02]  /*11510*/  FMUL.FTZ R3, R51, c[0x0][0x320] ;  /* 0x0000c80033037a20 */ /* 0x002fc40000410000 */
[----:B------:R1:W2:Y:S02]  /*11520*/  LDSM.16.M88.4 R48, [R2+0x5800] ;  /* 0x005800000230783b */ /* 0x0002a40000000200 */
[----:B------:R3:W-:Y:S03]  /*11530*/  MUFU.TANH R74, R3 ;  /* 0x00000003004a7308 */ /* 0x0007e60000002400 */
[----:B------:R-:W-:Y:S01]  /*11540*/  HMMA.16816.F32 R4, R16, R60, R76 ;  /* 0x0000003c1004723c */ /* 0x000fe2000000184c */
[----:B---3--:R-:W-:Y:S02]  /*11550*/  FMUL.FTZ R3, R28, c[0x0][0x320] ;  /* 0x0000c8001c037a20 */ /* 0x008fe40000410000 */
[----:B-1----:R-:W-:Y:S02]  /*11560*/  FMUL.FTZ R2, R40, c[0x0][0x320] ;  /* 0x0000c80028027a20 */ /* 0x002fe40000410000 */
[----:B------:R1:W3:Y:S08]  /*11570*/  MUFU.TANH R68, R3 ;  /* 0x0000000300447308 */ /* 0x0002f00000002400 */
[----:B------:R2:W-:Y:S01]  /*11580*/  MUFU.TANH R57, R2 ;  /* 0x0000000200397308 */ /* 0x0005e20000002400 */
[----:B-1----:R-:W-:-:S02]  /*11590*/  FMUL.FTZ R3, R29, c[0x0][0x320] ;  /* 0x0000c8001d037a20 */ /* 0x002fc40000410000 */
[----:B--2---:R-:W-:-:S05]  /*115a0*/  FMUL.FTZ R2, R41, c[0x0][0x320] ;  /* 0x0000c80029027a20 */ /* 0x004fca0000410000 */
[----:B------:R1:W2:Y:S01]  /*115b0*/  MUFU.TANH R58, R3 ;  /* 0x00000003003a7308 */ /* 0x0002a20000002400 */
[----:B------:R-:W-:Y:S01]  /*115c0*/  HMMA.16816.F32 R16, R16, R62, R20 ;  /* 0x0000003e1010723c */ /* 0x000fe20000001814 */
[----:B------:R2:W3:Y:S01]  /*115d0*/  LDSM.16.M88.4 R20, [R0+0x5800] ;  /* 0x005800000014783b */ /* 0x0004e20000000200 */
[----:B------:R-:W-:Y:S01]  /*115e0*/  ISETP.NE.AND P1, PT, R136, 0x1, PT ;  /* 0x000000018800780c */ /* 0x000fe20003f25270 */
[----:B------:R-:W-:Y:S01]  /*115f0*/  IMAD.IADD R225, R8, 0x1, R9 ;  /* 0x0000000108e17824 */ /* 0x000fe200078e0209 */
[----:B------:R-:W-:-:S04]  /*11600*/  DEPBAR.LE SB0, 0x2 ;  /* 0x000080800000791a */ /* 0x000fc80000000000 */
[----:B------:R2:W2:Y:S01]  /*11610*/  MUFU.TANH R56, R2 ;  /* 0x0000000200387308 */ /* 0x0004a20000002400 */
[----:B-1----:R-:W-:Y:S01]  /*11620*/  FMUL.FTZ R3, R30, c[0x0][0x320] ;  /* 0x0000c8001e037a20 */ /* 0x002fe20000410000 */
[----:B----4-:R-:W-:Y:S01]  /*11630*/  HMMA.16816.F32 R36, R24, R52, R36 ;  /* 0x000000341824723c */ /* 0x010fe20000001824 */
[----:B--2---:R-:W-:-:S07]  /*11640*/  FMUL.FTZ R0, R34, c[0x0][0x320] ;  /* 0x0000c80022007a20 */ /* 0x004fce0000410000 */
[----:B------:R-:W-:Y:S01]  /*11650*/  HMMA.16816.F32 R4, R12, R48, R4 ;  /* 0x000000300c04723c */ /* 0x000fe20000001804 */
[----:B------:R-:W-:Y:S01]  /*11660*/  FMUL.FTZ R2, R42, c[0x0][0x320] ;  /* 0x0000c8002a027a20 */ /* 0x000fe20000410000 */
[----:B------:R1:W-:Y:S01]  /*11670*/  MUFU.TANH R69, R3 ;  /* 0x0000000300457308 */ /* 0x0003e20000002400 */
[----:B------:R-:W-:Y:S01]  /*11680*/  IMAD.MOV.U32 R9, RZ, RZ, 0x1 ;  /* 0x00000001ff097424 */ /* 0x000fe200078e00ff */
[----:B------:R-:W-:Y:S06]  /*11690*/  BAR.SYNC.DEFER_BLOCKING 0x0 ;  /* 0x0000000000007b1d */ /* 0x000fec0000010000 */
[----:B------:R2:W-:Y:S01]  /*116a0*/  MUFU.TANH R59, R2 ;  /* 0x00000002003b7308 */ /* 0x0005e20000002400 */
[----:B-1----:R-:W-:-:S02]  /*116b0*/  FMUL.FTZ R3, R31, c[0x0][0x320] ;  /* 0x0000c8001f037a20 */ /* 0x002fc40000410000 */
[----:B------:R-:W-:Y:S01]  /*116c0*/  HMMA.16816.F32 R28, R12, R66, R44 ;  /* 0x000000420c1c723c */ /* 0x000fe2000000182c */
[----:B--2---:R-:W-:-:S07]  /*116d0*/  FMUL.FTZ R2, R43, c[0x0][0x320] ;  /* 0x0000c8002b027a20 */ /* 0x004fce0000410000 */
[----:B------:R-:W-:Y:S01]  /*116e0*/  HMMA.16816.F32 R16, R12, R50, R16 ;  /* 0x000000320c10723c */ /* 0x000fe20000001810 */
[----:B------:R-:W-:Y:S01]  /*116f0*/  LDSM.16.MT88.4 R60, [R176+0x800] ;  /* 0x00080000b03c783b */ /* 0x000fe20000004200 */
[----:B------:R1:W-:Y:S03]  /*11700*/  MUFU.TANH R44, R2 ;  /* 0x00000002002c7308 */ /* 0x0003e60000002400 */
[----:B------:R-:W-:Y:S01]  /*11710*/  LDSM.16.MT88.4 R76, [R186+0x2800] ;  /* 0x00280000ba4c783b */ /* 0x000fe20000004200 */
[----:B-1----:R-:W-:-:S04]  /*11720*/  FMUL.FTZ R2, R32, c[0x0][0x320] ;  /* 0x0000c80020027a20 */ /* 0x002fc80000410000 */
[----:B------:R1:W2:Y:S08]  /*11730*/  MUFU.TANH R41, R2 ;  /* 0x0000000200297308 */ /* 0x0002b00000002400 */
[----:B------:R4:W-:Y:S01]  /*11740*/  MUFU.TANH R43, R0 ;  /* 0x00000000002b7308 */ /* 0x0009e20000002400 */
[----:B-1----:R-:W-:-:S07]  /*11750*/  FMUL.FTZ R2, R33, c[0x0][0x320] ;  /* 0x0000c80021027a20 */ /* 0x002fce0000410000 */
[----:B------:R1:W-:Y:S01]  /*11760*/  MUFU.TANH R40, R2 ;  /* 0x0000000200287308 */ /* 0x0003e20000002400 */
[----:B----4-:R-:W-:Y:S02]  /*11770*/  IMAD.MOV.U32 R0, RZ, RZ, R225 ;  /* 0x000000ffff007224 */ /* 0x010fe400078e00e1 */
[----:B-1----:R-:W-:-:S05]  /*11780*/  @P1 IMAD.HI.U32 R2, R225, c[0x0][0x2c8], RZ ;  /* 0x0000b200e1021a27 */ /* 0x002fca00078e00ff */
[----:B------:R-:W-:-:S05]  /*11790*/  @P1 SHF.R.U32.HI R0, RZ, c[0x0][0x2cc], R2 ;  /* 0x0000b300ff001a19 */ /* 0x000fca0000011602 */
[----:B------:R-:W1:Y:S04]  /*117a0*/  SHFL.IDX PT, R2, R0, RZ, 0x1c1f ;  /* 0x001c1fff00027589 */ /* 0x000e6800000e0000 */
[----:B------:R4:W1:Y:S01]  /*117b0*/  SHFL.IDX PT, R8, R0, 0x1, 0x1c1f ;  /* 0x003c1f0000087f89 */ /* 0x00086200000e0000 */
[C---:B------:R-:W-:Y:S01]  /*117c0*/  HMMA.16816.F32 R28, R24.reuse, R54, R28 ;  /* 0x00000036181c723c */ /* 0x040fe2000000181c */
[----:B------:R2:W-:Y:S02]  /*117d0*/  MUFU.TANH R64, R3 ;  /* 0x0000000300407308 */ /* 0x0005e40000002400 */
[----:B------:R-:W-:Y:S05]  /*117e0*/  LDSM.16.MT88.4 R52, [R187] ;  /* 0x00000000bb34783b */ /* 0x000fea0000004200 */
[----:B---3--:R-:W-:Y:S01]  /*117f0*/  HMMA.16816.F32 R4, R24, R20, R4 ;  /* 0x000000141804723c */ /* 0x008fe20000001804 */
[----:B--2---:R-:W-:-:S02]  /*11800*/  FMUL.FTZ R3, R35, c[0x0][0x320] ;  /* 0x0000c80023037a20 */ /* 0x004fc40000410000 */
[----:B----4-:R-:W-:-:S04]  /*11810*/  FMUL.FTZ R0, R36, c[0x0][0x320] ;  /* 0x0000c80024007a20 */ /* 0x010fc80000410000 */
[----:B------:R2:W3:Y:S08]  /*11820*/  MUFU.TANH R33, R0 ;  /* 0x0000000000217308 */ /* 0x0004f00000002400 */
[----:B------:R4:W-:Y:S01]  /*11830*/  MUFU.TANH R42, R3 ;  /* 0x00000003002a7308 */ /* 0x0009e20000002400 */
[----:B--2---:R-:W-:-:S05]  /*11840*/  IMAD R0, R106, -0x40, R9 ;  /* 0xffffffc06a007824 */ /* 0x004fca00078e0209 */
[----:B------:R-:W-:Y:S01]  /*11850*/  IADD3 R0, -R252, R0, R249 ;  /* 0x00000000fc007210 */ /* 0x000fe20007ffe1f9 */
[----:B----4-:R-:W-:-:S04]  /*11860*/  FMUL.FTZ R3, R37, c[0x0][0x320] ;  /* 0x0000c80025037a20 */ /* 0x010fc80000410000 */
[----:B------:R-:W-:Y:S01]  /*11870*/  IMAD.IADD R0, R0, 0x1, -R250 ;  /* 0x0000000100007824 */ /* 0x000fe200078e0afa */
[----:B------:R2:W4:Y:S03]  /*11880*/  MUFU.TANH R32, R3 ;  /* 0x0000000300207308 */ /* 0x0005260000002400 */
[C---:B-1----:R-:W-:Y:S02]  /*11890*/  IMAD.IADD R2, R0.reuse, 0x1, R2 ;  /* 0x0000000100027824 */ /* 0x042fe400078e0202 */
[----:B------:R-:W-:Y:S01]  /*118a0*/  IMAD.IADD R0, R0, 0x1, R8 ;  /* 0x0000000100007824 */ /* 0x000fe200078e0208 */
[----:B------:R-:W-:Y:S01]  /*118b0*/  HMMA.16816.F32 R24, R24, R22, R16 ;  /* 0x000000161818723c */ /* 0x000fe20000001810 */
[----:B--2---:R-:W-:-:S04]  /*118c0*/  FMUL.FTZ R3, R38, c[0x0][0x320] ;  /* 0x0000c80026037a20 */ /* 0x004fc80000410000 */
[----:B------:R1:W-:Y:S02]  /*118d0*/  MUFU.TANH R35, R3 ;  /* 0x0000000300237308 */ /* 0x0003e40000002400 */
[----:B-1----:R-:W-:-:S05]  /*118e0*/  IMAD.IADD R3, R107, 0x1, -R252 ;  /* 0x000000016b037824 */ /* 0x002fca00078e0afc */
[C---:B------:R-:W-:Y:S02]  /*118f0*/  IMNMX R2, R3.reuse, R2, PT ;  /* 0x0000000203027217 */ /* 0x040fe40003800200 */
[----:B------:R-:W-:Y:S01]  /*11900*/  IMNMX R0, R3, R0, PT ;  /* 0x0000000003007217 */ /* 0x000fe20003800200 */
[----:B------:R-:W-:-:S04]  /*11910*/  FMUL.FTZ R3, R28, c[0x0][0x320] ;  /* 0x0000c8001c037a20 */ /* 0x000fc80000410000 */
[----:B------:R1:W2:Y:S01]  /*11920*/  MUFU.TANH R19, R3 ;  /* 0x0000000300137308 */ /* 0x0002a20000002400 */
[----:B------:R-:W-:Y:S01]  /*11930*/  FMUL.FTZ R9, R39, c[0x0][0x320] ;  /* 0x0000c80027097a20 */ /* 0x000fe20000410000 */
[C---:B------:R-:W-:Y:S02]  /*11940*/  ISETP.GT.AND P0, PT, R2.reuse, RZ, PT ;  /* 0x000000ff0200720c */ /* 0x040fe40003f04270 */
[----:B------:R-:W-:Y:S01]  /*11950*/  ISETP.GT.AND P1, PT, R2, 0x1, PT ;  /* 0x000000010200780c */ /* 0x000fe20003f24270 */
[----:B-1----:R-:W-:-:S04]  /*11960*/  FMUL.FTZ R3, R29, c[0x0][0x320] ;  /* 0x0000c8001d037a20 */ /* 0x002fc80000410000 */
[----:B------:R1:W-:Y:S01]  /*11970*/  MUFU.TANH R16, R3 ;  /* 0x0000000300107308 */ /* 0x0003e20000002400 */
[----:B------:R-:W-:Y:S02]  /*11980*/  ISETP.GT.AND P2, PT, R2, 0x8, PT ;  /* 0x000000080200780c */ /* 0x000fe40003f44270 */
[----:B------:R-:W-:Y:S02]  /*11990*/  FSEL R8, R73, -INF , P0 ;  /* 0xff80000049087808 */ /* 0x000fe40000000000 */
[----:B------:R-:W-:-:S03]  /*119a0*/  FSEL R12, R72, -INF , P1 ;  /* 0xff800000480c7808 */ /* 0x000fc60000800000 */
[----:B------:R-:W-:Y:S01]  /*119b0*/  MUFU.TANH R34, R9 ;  /* 0x0000000900227308 */ /* 0x000fe20000002400 */
[----:B-1----:R-:W-:-:S07]  /*119c0*/  FMUL.FTZ R3, R4, c[0x0][0x320] ;  /* 0x0000c80004037a20 */ /* 0x002fce0000410000 */
[----:B------:R1:W1:Y:S01]  /*119d0*/  MUFU.TANH R20, R3 ;  /* 0x0000000300147308 */ /* 0x0002620000002400 */
[----:B------:R-:W-:Y:S02]  /*119e0*/  ISETP.GT.AND P3, PT, R2, 0x9, PT ;  /* 0x000000090200780c */ /* 0x000fe40003f64270 */
[----:B------:R-:W-:Y:S01]  /*119f0*/  FSEL R13, R68, -INF , P2 ;  /* 0xff800000440d7808 */ /* 0x000fe20001000000 */
[----:B-1----:R-:W-:-:S04]  /*11a00*/  FMUL.FTZ R3, R5, c[0x0][0x320] ;  /* 0x0000c80005037a20 */ /* 0x002fc80000410000 */
[----:B------:R1:W1:Y:S01]  /*11a10*/  MUFU.TANH R9, R3 ;  /* 0x0000000300097308 */ /* 0x0002620000002400 */
[C---:B------:R-:W-:Y:S02]  /*11a20*/  ISETP.GT.AND P0, PT, R2.reuse, 0x10, PT ;  /* 0x000000100200780c */ /* 0x040fe40003f04270 */
[----:B------:R-:W-:Y:S02]  /*11a30*/  ISETP.GT.AND P1, PT, R2, 0x11, PT ;  /* 0x000000110200780c */ /* 0x000fe40003f24270 */
[----:B------:R-:W-:Y:S01]  /*11a40*/  FSEL R14, R58, -INF , P3 ;  /* 0xff8000003a0e7808 */ /* 0x000fe20001800000 */
[----:B-1----:R-:W-:-:S04]  /*11a50*/  FMUL.FTZ R3, R24, c[0x0][0x320] ;  /* 0x0000c80018037a20 */ /* 0x002fc80000410000 */
[----:B------:R1:W1:Y:S01]  /*11a60*/  MUFU.TANH R5, R3 ;  /* 0x0000000300057308 */ /* 0x0002620000002400 */
[----:B------:R-:W-:Y:S02]  /*11a70*/  ISETP.GT.AND P2, PT, R2, 0x18, PT ;  /* 0x000000180200780c */ /* 0x000fe40003f44270 */
[----:B------:R-:W-:Y:S02]  /*11a80*/  FSEL R15, R57, -INF , P0 ;  /* 0xff800000390f7808 */ /* 0x000fe40000000000 */
[----:B------:R-:W-:Y:S02]  /*11a90*/  FSEL R18, R56, -INF , P1 ;  /* 0xff80000038127808 */ /* 0x000fe40000800000 */
[C---:B------:R-:W-:Y:S02]  /*11aa0*/  ISETP.GT.AND P0, PT, R2.reuse, 0x20, PT ;  /* 0x000000200200780c */ /* 0x040fe40003f04270 */
[----:B------:R-:W-:Y:S02]  /*11ab0*/  ISETP.GT.AND P1, PT, R2, 0x21, PT ;  /* 0x000000210200780c */ /* 0x000fe40003f24270 */
[----:B-1----:R-:W-:-:S04]  /*11ac0*/  FMNMX.FTZ R3, R8, R12, !PT ;  /* 0x0000000c08037209 */ /* 0x002fc80007810000 */
[----:B------:R-:W-:Y:S02]  /*11ad0*/  FMNMX.FTZ R3, R13, R3, !PT ;  /* 0x000000030d037209 */ /* 0x000fe40007810000 */
[----:B------:R-:W-:Y:S02]  /*11ae0*/  ISETP.GT.AND P3, PT, R2, 0x19, PT ;  /* 0x000000190200780c */ /* 0x000fe40003f64270 */
[----:B------:R-:W-:Y:S02]  /*11af0*/  FMNMX.FTZ R3, R14, R3, !PT ;  /* 0x000000030e037209 */ /* 0x000fe40007810000 */
[----:B------:R-:W-:Y:S02]  /*11b00*/  FSEL R17, R41, -INF , P2 ;  /* 0xff80000029117808 */ /* 0x000fe40001000000 */
[----:B------:R-:W-:Y:S02]  /*11b10*/  ISETP.GT.AND P2, PT, R2, 0x28, PT ;  /* 0x000000280200780c */ /* 0x000fe40003f44270 */
[----:B---3--:R-:W-:-:S02]  /*11b20*/  FSEL R103, R33, -INF , P0 ;  /* 0xff80000021677808 */ /* 0x008fc40000000000 */
[----:B----4-:R-:W-:Y:S02]  /*11b30*/  FSEL R102, R32, -INF , P1 ;  /* 0xff80000020667808 */ /* 0x010fe40000800000 */
[C---:B------:R-:W-:Y:S02]  /*11b40*/  ISETP.GT.AND P0, PT, R2.reuse, 0x30, PT ;  /* 0x000000300200780c */ /* 0x040fe40003f04270 */
[----:B------:R-:W-:Y:S02]  /*11b50*/  ISETP.GT.AND P1, PT, R2, 0x31, PT ;  /* 0x000000310200780c */ /* 0x000fe40003f24270 */
[----:B------:R-:W-:Y:S02]  /*11b60*/  FMNMX.FTZ R3, R15, R3, !PT ;  /* 0x000000030f037209 */ /* 0x000fe40007810000 */
[----:B------:R-:W-:Y:S02]  /*11b70*/  FSEL R23, R40, -INF , P3 ;  /* 0xff80000028177808 */ /* 0x000fe40001800000 */
[----:B------:R-:W-:-:S02]  /*11b80*/  ISETP.GT.AND P3, PT, R2, 0x29, PT ;  /* 0x000000290200780c */ /* 0x000fc40003f64270 */
[----:B--2---:R-:W-:Y:S02]  /*11b90*/  FSEL R101, R19, -INF , P2 ;  /* 0xff80000013657808 */ /* 0x004fe40001000000 */
[----:B------:R-:W-:Y:S02]  /*11ba0*/  ISETP.GT.AND P2, PT, R2, 0x38, PT ;  /* 0x000000380200780c */ /* 0x000fe40003f44270 */
[----:B------:R-:W-:Y:S02]  /*11bb0*/  FSEL R94, R20, -INF , P0 ;  /* 0xff800000145e7808 */ /* 0x000fe40000000000 */
[----:B------:R-:W-:Y:S02]  /*11bc0*/  FSEL R92, R9, -INF , P1 ;  /* 0xff800000095c7808 */ /* 0x000fe40000800000 */
[----:B------:R-:W-:Y:S02]  /*11bd0*/  FMNMX.FTZ R3, R18, R3, !PT ;  /* 0x0000000312037209 */ /* 0x000fe40007810000 */
[----:B------:R-:W-:-:S02]  /*11be0*/  ISETP.GT.AND P0, PT, R0, RZ, PT ;  /* 0x000000ff0000720c */ /* 0x000fc40003f04270 */
[----:B------:R-:W-:Y:S02]  /*11bf0*/  ISETP.GT.AND P1, PT, R0, 0x1, PT ;  /* 0x000000010000780c */ /* 0x000fe40003f24270 */
[----:B------:R-:W-:Y:S01]  /*11c00*/  FSEL R100, R16, -INF , P3 ;  /* 0xff80000010647808 */ /* 0x000fe20001800000 */
[----:B------:R-:W-:Y:S01]  /*11c10*/  FMUL.FTZ R6, R6, c[0x0][0x320] ;  /* 0x0000c80006067a20 */ /* 0x000fe20000410000 */
[----:B------:R-:W-:Y:S01]  /*11c20*/  ISETP.GT.AND P3, PT, R2, 0x39, PT ;  /* 0x000000390200780c */ /* 0x000fe20003f64270 */
[----:B------:R-:W-:Y:S01]  /*11c30*/  FMUL.FTZ R2, R30, c[0x0][0x320] ;  /* 0x0000c8001e027a20 */ /* 0x000fe20000410000 */
[----:B------:R-:W-:Y:S01]  /*11c40*/  FSEL R89, R5, -INF , P2 ;  /* 0xff80000005597808 */ /* 0x000fe20001000000 */
[----:B------:R-:W-:Y:S01]  /*11c50*/  FMUL.FTZ R22, R7, c[0x0][0x320] ;  /* 0x0000c80007167a20 */ /* 0x000fe20000410000 */
[----:B------:R-:W-:Y:S02]  /*11c60*/  FMNMX.FTZ R3, R17, R3, !PT ;  /* 0x0000000311037209 */ /* 0x000fe40007810000 */
[----:B------:R-:W-:-:S02]  /*11c70*/  ISETP.GT.AND P2, PT, R0, 0x8, PT ;  /* 0x000000080000780c */ /* 0x000fc40003f44270 */
[----:B------:R-:W-:Y:S02]  /*11c80*/  FSEL R5, R80, -INF , P0 ;  /* 0xff80000050057808 */ /* 0x000fe40000000000 */
[----:B------:R-:W-:Y:S01]  /*11c90*/  FSEL R7, R74, -INF , P1 ;  /* 0xff8000004a077808 */ /* 0x000fe20000800000 */
[----:B------:R-:W-:Y:S01]  /*11ca0*/  FMUL.FTZ R19, R25, c[0x0][0x320] ;  /* 0x0000c80019137a20 */ /* 0x000fe20000410000 */
[----:B------:R1:W-:Y:S01]  /*11cb0*/  MUFU.TANH R28, R2 ;  /* 0x00000002001c7308 */ /* 0x0003e20000002400 */
[----:B------:R-:W-:Y:S02]  /*11cc0*/  FMNMX.FTZ R3, R23, R3, !PT ;  /* 0x0000000317037209 */ /* 0x000fe40007810000 */
[----:B------:R-:W-:-:S05]  /*11cd0*/  ISETP.GT.AND P0, PT, R0, 0x9, PT ;  /* 0x000000090000780c */ /* 0x000fca0003f04270 */
[----:B------:R2:W-:Y:S01]  /*11ce0*/  MUFU.TANH R25, R6 ;  /* 0x0000000600197308 */ /* 0x0005e20000002400 */
[----:B------:R-:W-:Y:S01]  /*11cf0*/  FMNMX.FTZ R3, R103, R3, !PT ;  /* 0x0000000367037209 */ /* 0x000fe20007810000 */
[----:B------:R-:W-:Y:S01]  /*11d00*/  FMUL.FTZ R4, R31, c[0x0][0x320] ;  /* 0x0000c8001f047a20 */ /* 0x000fe20000410000 */
[----:B------:R-:W-:Y:S02]  /*11d10*/  ISETP.GT.AND P1, PT, R0, 0x10, PT ;  /* 0x000000100000780c */ /* 0x000fe40003f24270 */
[----:B-1----:R-:W-:Y:S02]  /*11d20*/  FMNMX.FTZ R2, R5, R7, !PT ;  /* 0x0000000705027209 */ /* 0x002fe40007810000 */
[----:B------:R-:W-:Y:S02]  /*11d30*/  FSEL R16, R64, -INF , P0 ;  /* 0xff80000040107808 */ /* 0x000fe40000000000 */
[----:B--2---:R-:W-:Y:S01]  /*11d40*/  FSEL R6, R69, -INF , P2 ;  /* 0xff80000045067808 */ /* 0x004fe20001000000 */
[----:B------:R-:W-:Y:S01]  /*11d50*/  FMUL.FTZ R29, R26, c[0x0][0x320] ;  /* 0x0000c8001a1d7a20 */ /* 0x000fe20000410000 */
[----:B------:R-:W-:Y:S01]  /*11d60*/  FMNMX.FTZ R3, R102, R3, !PT ;  /* 0x0000000366037209 */ /* 0x000fe20007810000 */
[----:B------:R1:W-:Y:S01]  /*11d70*/  MUFU.TANH R24, R22 ;  /* 0x0000001600187308 */ /* 0x0003e20000002400 */
[----:B------:R-:W-:Y:S01]  /*11d80*/  FMNMX.FTZ R2, R6, R2, !PT ;  /* 0x0000000206027209 */ /* 0x000fe20007810000 */
[----:B------:R-:W-:Y:S01]  /*11d90*/  FMUL.FTZ R27, R27, c[0x0][0x320] ;  /* 0x0000c8001b1b7a20 */ /* 0x000fe20000410000 */
[----:B------:R-:W-:Y:S01]  /*11da0*/  ISETP.GT.AND P2, PT, R0, 0x11, PT ;  /* 0x000000110000780c */ /* 0x000fe20003f44270 */
[----:B------:R-:W-:Y:S01]  /*11db0*/  LDSM.16.MT88.4 R64, [R186+0x2000] ;  /* 0x00200000ba40783b */ /* 0x000fe20000004200 */
[----:B------:R-:W-:-:S02]  /*11dc0*/  FSEL R21, R59, -INF , P1 ;  /* 0xff8000003b157808 */ /* 0x000fc40000800000 */
[----:B------:R-:W-:Y:S01]  /*11dd0*/  FMNMX.FTZ R2, R16, R2, !PT ;  /* 0x0000000210027209 */ /* 0x000fe20007810000 */
[----:B------:R-:W-:Y:S01]  /*11de0*/  MUFU.TANH R26, R4 ;  /* 0x00000004001a7308 */ /* 0x000fe20000002400 */
[----:B------:R-:W-:Y:S01]  /*11df0*/  FMNMX.FTZ R3, R101, R3, !PT ;  /* 0x0000000365037209 */ /* 0x000fe20007810000 */
[----:B------:R-:W-:Y:S01]  /*11e00*/  LDSM.16.MT88.4 R56, [R187+0x800] ;  /* 0x00080000bb38783b */ /* 0x000fe20000004200 */
[----:B------:R-:W-:Y:S02]  /*11e10*/  ISETP.GT.AND P0, PT, R0, 0x18, PT ;  /* 0x000000180000780c */ /* 0x000fe40003f04270 */
[----:B------:R-:W-:Y:S02]  /*11e20*/  FSEL R20, R44, -INF , P2 ;  /* 0xff8000002c147808 */ /* 0x000fe40001000000 */
[----:B------:R-:W-:Y:S01]  /*11e30*/  FMNMX.FTZ R2, R21, R2, !PT ;  /* 0x0000000215027209 */ /* 0x000fe20007810000 */
[----:B------:R-:W2:Y:S01]  /*11e40*/  MUFU.TANH R4, R19 ;  /* 0x0000001300047308 */ /* 0x000ea20000002400 */
[----:B------:R-:W-:-:S02]  /*11e50*/  FMNMX.FTZ R3, R100, R3, !PT ;  /* 0x0000000364037209 */ /* 0x000fc40007810000 */
[----:B------:R-:W-:Y:S02]  /*11e60*/  ISETP.GT.AND P1, PT, R0, 0x19, PT ;  /* 0x000000190000780c */ /* 0x000fe40003f24270 */
[----:B-1----:R-:W-:Y:S02]  /*11e70*/  FSEL R22, R43, -INF , P0 ;  /* 0xff8000002b167808 */ /* 0x002fe40000000000 */
[----:B------:R-:W-:Y:S02]  /*11e80*/  FMNMX.FTZ R2, R20, R2, !PT ;  /* 0x0000000214027209 */ /* 0x000fe40007810000 */
[----:B------:R-:W-:Y:S02]  /*11e90*/  FMNMX.FTZ R3, R94, R3, !PT ;  /* 0x000000035e037209 */ /* 0x000fe40007810000 */
[----:B------:R-:W-:Y:S02]  /*11ea0*/  ISETP.GT.AND P2, PT, R0, 0x20, PT ;  /* 0x000000200000780c */ /* 0x000fe40003f44270 */
[----:B------:R-:W-:-:S02]  /*11eb0*/  FSEL R44, R42, -INF , P1 ;  /* 0xff8000002a2c7808 */ /* 0x000fc40000800000 */
[----:B------:R-:W-:Y:S01]  /*11ec0*/  FMNMX.FTZ R2, R22, R2, !PT ;  /* 0x0000000216027209 */ /* 0x000fe20007810000 */
[----:B------:R1:W3:Y:S01]  /*11ed0*/  MUFU.TANH R19, R29 ;  /* 0x0000001d00137308 */ /* 0x0002e20000002400 */
[----:B------:R-:W-:Y:S01]  /*11ee0*/  FMNMX.FTZ R3, R92, R3, !PT ;  /* 0x000000035c037209 */ /* 0x000fe20007810000 */
[----:B------:R-:W-:Y:S01]  /*11ef0*/  LDSM.16.MT88.4 R40, [R189] ;  /* 0x00000000bd28783b */ /* 0x000fe20000004200 */
[----:B------:R-:W-:Y:S02]  /*11f00*/  ISETP.GT.AND P0, PT, R0, 0x21, PT ;  /* 0x000000210000780c */ /* 0x000fe40003f04270 */
[----:B------:R-:W-:Y:S02]  /*11f10*/  FSEL R97, R35, -INF , P2 ;  /* 0xff80000023617808 */ /* 0x000fe40001000000 */
[----:B------:R-:W-:Y:S02]  /*11f20*/  FMNMX.FTZ R2, R44, R2, !PT ;  /* 0x000000022c027209 */ /* 0x000fe40007810000 */
[----:B--2---:R-:W-:-:S02]  /*11f30*/  FSEL R88, R4, -INF , P3 ;  /* 0xff80000004587808 */ /* 0x004fc40001800000 */
[----:B------:R-:W-:Y:S02]  /*11f40*/  FMNMX.FTZ R3, R89, R3, !PT ;  /* 0x0000000359037209 */ /* 0x000fe40007810000 */
[----:B------:R-:W-:Y:S02]  /*11f50*/  ISETP.GT.AND P1, PT, R0, 0x28, PT ;  /* 0x000000280000780c */ /* 0x000fe40003f24270 */
[----:B------:R-:W-:Y:S02]  /*11f60*/  FSEL R99, R34, -INF , P0 ;  /* 0xff80000022637808 */ /* 0x000fe40000000000 */
[----:B------:R-:W-:Y:S01]  /*11f70*/  FMNMX.FTZ R2, R97, R2, !PT ;  /* 0x0000000261027209 */ /* 0x000fe20007810000 */
[----:B------:R-:W2:Y:S01]  /*11f80*/  MUFU.TANH R9, R27 ;  /* 0x0000001b00097308 */ /* 0x000ea20000002400 */
[----:B------:R-:W-:Y:S01]  /*11f90*/  FMNMX.FTZ R3, R88, R3, !PT ;  /* 0x0000000358037209 */ /* 0x000fe20007810000 */
[----:B------:R-:W-:Y:S01]  /*11fa0*/  LDSM.16.MT88.4 R32, [R186+0x800] ;  /* 0x00080000ba20783b */ /* 0x000fe20000004200 */
[----:B------:R-:W-:-:S02]  /*11fb0*/  ISETP.GT.AND P0, PT, R0, 0x29, PT ;  /* 0x000000290000780c */ /* 0x000fc40003f04270 */
[----:B------:R-:W-:Y:S02]  /*11fc0*/  FSEL R93, R28, -INF , P1 ;  /* 0xff8000001c5d7808 */ /* 0x000fe40000800000 */
[----:B------:R-:W-:Y:S01]  /*11fd0*/  FMNMX.FTZ R2, R99, R2, !PT ;  /* 0x0000000263027209 */ /* 0x000fe20007810000 */
[----:B------:R-:W4:Y:S01]  /*11fe0*/  SHFL.BFLY PT, R4, R3, 0x2, 0x1f ;  /* 0x0c401f0003047f89 */ /* 0x000f2200000e0000 */
[----:B------:R-:W-:Y:S02]  /*11ff0*/  ISETP.GT.AND P1, PT, R0, 0x30, PT ;  /* 0x000000300000780c */ /* 0x000fe40003f24270 */
[----:B------:R-:W-:Y:S01]  /*12000*/  FSEL R98, R26, -INF , P0 ;  /* 0xff8000001a627808 */ /* 0x000fe20000000000 */
[----:B-1----:R-:W-:Y:S01]  /*12010*/  LDSM.16.MT88.4 R28, [R177+0x800] ;  /* 0x00080000b11c783b */ /* 0x002fe20000004200 */
        /* <DEDUP_REMOVED lines=8> */
[----:B---3--:R-:W-:Y:S02]  /*120a0*/  FSEL R91, R19, -INF , P1 ;  /* 0xff800000135b7808 */ /* 0x008fe40000800000 */
[----:B------:R-:W-:Y:S02]  /*120b0*/  FMNMX.FTZ R2, R95, R2, !PT ;  /* 0x000000025f027209 */ /* 0x000fe40007810000 */
[----:B--2---:R-:W-:Y:S02]  /*120c0*/  FSEL R90, R9, -INF , P0 ;  /* 0xff800000095a7808 */ /* 0x004fe40000000000 */
[----:B------:R-:W-:-:S04]  /*120d0*/  FMNMX.FTZ R2, R91, R2, !PT ;  /* 0x000000025b027209 */ /* 0x000fc80007810000 */
[----:B------:R-:W-:Y:S02]  /*120e0*/  FMNMX.FTZ R2, R90, R2, !PT ;  /* 0x000000025a027209 */ /* 0x000fe40007810000 */
[----:B----4-:R-:W-:-:S03]  /*120f0*/  FMNMX.FTZ R0, R3, R4, !PT ;  /* 0x0000000403007209 */ /* 0x010fc60007810000 */
        /* <DEDUP_REMOVED lines=11> */
[----:B--2---:R-:W-:-:S06]  /*121b0*/  FFMA.FTZ R0, R12, c[0x0][0x2d0], -R2 ;  /* 0x0000b4000c007a23 */ /* 0x004fcc0000010802 */
[----:B------:R1:W2:Y:S01]  /*121c0*/  MUFU.EX2 R70, R0 ;  /* 0x0000000000467308 */ /* 0x0002a20000000800 */
[--C-:B------:R-:W-:Y:S01]  /*121d0*/  FFMA.FTZ R3, R14, c[0x0][0x2d0], -R2.reuse ;  /* 0x0000b4000e037a23 */ /* 0x100fe20000010802 */
[----:B------:R-:W-:Y:S01]  /*121e0*/  FSETP.NEU.FTZ.AND P0, PT, R8, -INF , PT ;  /* 0xff8000000800780b */ /* 0x000fe20003f1d000 */
[----:B-1----:R-:W-:-:S05]  /*121f0*/  FFMA.FTZ R0, R13, c[0x0][0x2d0], -R2 ;  /* 0x0000b4000d007a23 */ /* 0x002fca0000010802 */
[----:B------:R1:W-:Y:S08]  /*12200*/  MUFU.EX2 R74, R0 ;  /* 0x00000000004a7308 */ /* 0x0003f00000000800 */
[----:B------:R3:W4:Y:S01]  /*12210*/  MUFU.EX2 R81, R3 ;  /* 0x0000000300517308 */ /* 0x0007220000000800 */
[----:B-1----:R-:W-:-:S05]  /*12220*/  FMUL.FTZ R0, R8, c[0x0][0x2d0] ;  /* 0x0000b40008007a20 */ /* 0x002fca0000410000 */
[----:B------:R-:W-:Y:S01]  /*12230*/  FSEL R0, R0, RZ, P0 ;  /* 0x000000ff00007208 */ /* 0x000fe20000000000 */
[----:B---3--:R-:W-:Y:S02]  /*12240*/  FFMA.FTZ R3, R15, c[0x0][0x2d0], -R2 ;  /* 0x0000b4000f037a23 */ /* 0x008fe40000010802 */
[----:B------:R-:W-:Y:S02]  /*12250*/  LDSM.16.MT88.4 R12, [R186] ;  /* 0x00000000ba0c783b */ /* 0x000fe40000004200 */
[----:B------:R1:W-:Y:S02]  /*12260*/  MUFU.EX2 R82, R3 ;  /* 0x0000000300527308 */ /* 0x0003e40000000800 */
[----:B-1----:R-:W-:-:S06]  /*12270*/  FFMA.FTZ R3, R5, c[0x0][0x2d0], -R0 ;  /* 0x0000b40005037a23 */ /* 0x002fcc0000010800 */
[----:B------:R1:W-:Y:S02]  /*12280*/  MUFU.EX2 R69, R3 ;  /* 0x0000000300457308 */ /* 0x0003e40000000800 */
[----:B-1----:R-:W-:-:S06]  /*12290*/  FFMA.FTZ R3, R7, c[0x0][0x2d0], -R0 ;  /* 0x0000b40007037a23 */ /* 0x002fcc0000010800 */
[----:B------:R1:W3:Y:S02]  /*122a0*/  MUFU.EX2 R68, R3 ;  /* 0x0000000300447308 */ /* 0x0002e40000000800 */
[--C-:B-1----:R-:W-:Y:S02]  /*122b0*/  FFMA.FTZ R3, R6, c[0x0][0x2d0], -R0.reuse ;  /* 0x0000b40006037a23 */ /* 0x102fe40000010800 */
[----:B------:R-:W1:Y:S04]  /*122c0*/  LDSM.16.MT88.4 R4, [R177] ;  /* 0x00000000b104783b */ /* 0x000e680000004200 */
[----:B------:R2:W-:Y:S02]  /*122d0*/  MUFU.EX2 R73, R3 ;  /* 0x0000000300497308 */ /* 0x0005e40000000800 */
[----:B--2---:R-:W-:-:S06]  /*122e0*/  FFMA.FTZ R3, R16, c[0x0][0x2d0], -R0 ;  /* 0x0000b40010037a23 */ /* 0x004fcc0000010800 */
[----:B------:R2:W1:Y:S02]  /*122f0*/  MUFU.EX2 R75, R3 ;  /* 0x00000003004b7308 */ /* 0x0004640000000800 */
[----:B--2---:R-:W-:-:S06]  /*12300*/  FFMA.FTZ R3, R18, c[0x0][0x2d0], -R2 ;  /* 0x0000b40012037a23 */ /* 0x004fcc0000010802 */
[----:B------:R2:W1:Y:S02]  /*12310*/  MUFU.EX2 R83, R3 ;  /* 0x0000000300537308 */ /* 0x0004640000000800 */
[----:B--2---:R-:W-:-:S06]  /*12320*/  FFMA.FTZ R3, R17, c[0x0][0x2d0], -R2 ;  /* 0x0000b40011037a23 */ /* 0x004fcc0000010802 */
[----:B------:R2:W-:Y:S02]  /*12330*/  MUFU.EX2 R86, R3 ;  /* 0x0000000300567308 */ /* 0x0005e40000000800 */
[----:B--2---:R-:W-:-:S06]  /*12340*/  FFMA.FTZ R3, R23, c[0x0][0x2d0], -R2 ;  /* 0x0000b40017037a23 */ /* 0x004fcc0000010802 */
[----:B------:R2:W-:Y:S01]  /*12350*/  MUFU.EX2 R87, R3 ;  /* 0x0000000300577308 */ /* 0x0005e20000000800 */
[----:B------:R-:W-:Y:S02]  /*12360*/  F2FP.PACK_AB R16, R70, R71 ;  /* 0x000000474610723e */ /* 0x000fe400000000ff */
[----:B----4-:R-:W-:Y:S02]  /*12370*/  F2FP.PACK_AB R18, R81, R74 ;  /* 0x0000004a5112723e */ /* 0x010fe400000000ff */
[----:B---3--:R-:W-:Y:S01]  /*12380*/  F2FP.PACK_AB R17, R68, R69 ;  /* 0x000000454411723e */ /* 0x008fe200000000ff */
[----:B--2---:R-:W-:-:S04]  /*12390*/  FFMA.FTZ R3, R21, c[0x0][0x2d0], -R0 ;  /* 0x0000b40015037a23 */ /* 0x004fc80000010800 */
[----:B------:R2:W-:Y:S01]  /*123a0*/  MUFU.EX2 R72, R3 ;  /* 0x0000000300487308 */ /* 0x0005e20000000800 */
[----:B-1----:R-:W-:Y:S01]  /*123b0*/  F2FP.PACK_AB R19, R75, R73 ;  /* 0x000000494b13723e */ /* 0x002fe200000000ff */
[----:B--2---:R-:W-:-:S06]  /*123c0*/  FFMA.FTZ R3, R20, c[0x0][0x2d0], -R0 ;  /* 0x0000b40014037a23 */ /* 0x004fcc0000010800 */
[----:B------:R1:W2:Y:S01]  /*123d0*/  MUFU.EX2 R80, R3 ;  /* 0x0000000300507308 */ /* 0x0002a20000000800 */
[----:B------:R-:W-:Y:S01]  /*123e0*/  HMMA.16816.F32 R24, R16, R4, RZ ;  /* 0x000000041018723c */ /* 0x000fe200000018ff */
[----:B-1----:R-:W-:-:S06]  /*123f0*/  FFMA.FTZ R3, R22, c[0x0][0x2d0], -R0 ;  /* 0x0000b40016037a23 */ /* 0x002fcc0000010800 */
[----:B------:R1:W-:Y:S01]  /*12400*/  MUFU.EX2 R85, R3 ;  /* 0x0000000300557308 */ /* 0x0003e20000000800 */
[----:B------:R-:W-:Y:S01]  /*12410*/  HMMA.16816.F32 R20, R16, R6, RZ ;  /* 0x000000061014723c */ /* 0x000fe200000018ff */
[----:B-1----:R-:W-:-:S07]  /*12420*/  FFMA.FTZ R3, R44, c[0x0][0x2d0], -R0 ;  /* 0x0000b4002c037a23 */ /* 0x002fce0000010800 */
[C---:B------:R-:W-:Y:S01]  /*12430*/  HMMA.16816.F32 R48, R16.reuse, R12, RZ ;  /* 0x0000000c1030723c */ /* 0x040fe200000018ff */
[----:B------:R-:W-:Y:S01]  /*12440*/  LDSM.16.MT88.4 R44, [R187+0x2000] ;  /* 0x00200000bb2c783b */ /* 0x000fe20000004200 */
[----:B------:R-:W1:Y:S05]  /*12450*/  MUFU.EX2 R84, R3 ;  /* 0x0000000300547308 */ /* 0x000e6a0000000800 */
[----:B------:R-:W-:Y:S01]  /*12460*/  F2FP.PACK_AB R12, R83, R82 ;  /* 0x00000052530c723e */ /* 0x000fe200000000ff */
[----:B------:R-:W-:Y:S01]  /*12470*/  HMMA.16816.F32 R36, R16, R14, RZ ;  /* 0x0000000e1024723c */ /* 0x000fe200000018ff */
[----:B--2---:R-:W-:-:S06]  /*12480*/  F2FP.PACK_AB R13, R80, R72 ;  /* 0x00000048500d723e */ /* 0x004fcc00000000ff */
[----:B------:R-:W-:Y:S02]  /*12490*/  F2FP.PACK_AB R14, R87, R86 ;  /* 0x00000056570e723e */ /* 0x000fe400000000ff */
[----:B-1----:R-:W-:-:S07]  /*124a0*/  F2FP.PACK_AB R15, R84, R85 ;  /* 0x00000055540f723e */ /* 0x002fce00000000ff */
[C---:B------:R-:W-:Y:S08]  /*124b0*/  HMMA.16816.F32 R172, R12.reuse, R28, R24 ;  /* 0x0000001c0cac723c */ /* 0x040ff00000001818 */
[----:B------:R-:W-:Y:S08]  /*124c0*/  HMMA.16816.F32 R128, R12, R30, R20 ;  /* 0x0000001e0c80723c */ /* 0x000ff00000001814 */
[C---:B------:R-:W-:Y:S08]  /*124d0*/  HMMA.16816.F32 R24, R16.reuse, R40, RZ ;  /* 0x000000281018723c */ /* 0x040ff000000018ff */
[C---:B------:R-:W-:Y:S01]  /*124e0*/  HMMA.16816.F32 R20, R16.reuse, R42, RZ ;  /* 0x0000002a1014723c */ /* 0x040fe200000018ff */
[----:B------:R-:W1:Y:S07]  /*124f0*/  LDSM.16.MT88.4 R40, [R177+0x2000] ;  /* 0x00200000b128783b */ /* 0x000e6e0000004200 */
[----:B------:R-:W-:Y:S08]  /*12500*/  HMMA.16816.F32 R4, R16, R52, RZ ;  /* 0x000000341004723c */ /* 0x000ff000000018ff */
[C---:B------:R-:W-:Y:S08]  /*12510*/  HMMA.16816.F32 R112, R12.reuse, R32, R48 ;  /* 0x000000200c70723c */ /* 0x040ff00000001830 */
[C---:B------:R-:W-:Y:S01]  /*12520*/  HMMA.16816.F32 R120, R12.reuse, R34, R36 ;  /* 0x000000220c78723c */ /* 0x040fe20000001824 */
[----:B------:R-:W2:Y:S04]  /*12530*/  LDSM.16.MT88.4 R32, [R177+0x2800] ;  /* 0x00280000b120783b */ /* 0x000ea80000004200 */
[----:B------:R-:W3:Y:S03]  /*12540*/  LDSM.16.MT88.4 R36, [R187+0x2800] ;  /* 0x00280000bb24783b */ /* 0x000ee60000004200 */
[----:B------:R-:W-:Y:S08]  /*12550*/  HMMA.16816.F32 R168, R12, R56, R4 ;  /* 0x000000380ca8723c */ /* 0x000ff00000001804 */
[C---:B------:R-:W-:Y:S08]  /*12560*/  HMMA.16816.F32 R4, R16.reuse, R64, RZ ;  /* 0x000000401004723c */ /* 0x040ff000000018ff */
[----:B------:R-:W-:Y:S08]  /*12570*/  HMMA.16816.F32 R28, R16, R54, RZ ;  /* 0x00000036101c723c */ /* 0x000ff000000018ff */
[C---:B------:R-:W-:Y:S08]  /*12580*/  HMMA.16816.F32 R164, R12.reuse, R60, R24 ;  /* 0x0000003c0ca4723c */ /* 0x040ff00000001818 */
[----:B------:R-:W-:Y:S08]  /*12590*/  HMMA.16816.F32 R156, R12, R62, R20 ;  /* 0x0000003e0c9c723c */ /* 0x000ff00000001814 */
[C---:B-1----:R-:W-:Y:S08]  /*125a0*/  HMMA.16816.F32 R24, R16.reuse, R40, RZ ;  /* 0x000000281018723c */ /* 0x042ff000000018ff */
[----:B------:R-:W-:Y:S01]  /*125b0*/  HMMA.16816.F32 R20, R16, R42, RZ ;  /* 0x0000002a1014723c */ /* 0x000fe200000018ff */
[----:B------:R-:W1:Y:S07]  /*125c0*/  LDSM.16.MT88.4 R40, [R176+0x2000] ;  /* 0x00200000b028783b */ /* 0x000e6e0000004200 */
[----:B------:R-:W-:Y:S08]  /*125d0*/  HMMA.16816.F32 R160, R12, R76, R4 ;  /* 0x0000004c0ca0723c */ /* 0x000ff00000001804 */
[----:B------:R-:W-:Y:S08]  /*125e0*/  HMMA.16816.F32 R4, R16, R44, RZ ;  /* 0x0000002c1004723c */ /* 0x000ff000000018ff */
[C---:B------:R-:W-:Y:S08]  /*125f0*/  HMMA.16816.F32 R136, R12.reuse, R58, R28 ;  /* 0x0000003a0c88723c */ /* 0x040ff0000000181c */
[----:B--2---:R-:W-:Y:S01]  /*12600*/  HMMA.16816.F32 R56, R12, R32, R24 ;  /* 0x000000200c38723c */ /* 0x004fe20000001818 */
[----:B------:R-:W2:Y:S07]  /*12610*/  LDSM.16.MT88.4 R24, [R176+0x2800] ;  /* 0x00280000b018783b */ /* 0x000eae0000004200 */
[----:B------:R-:W-:Y:S08]  /*12620*/  HMMA.16816.F32 R28, R16, R66, RZ ;  /* 0x00000042101c723c */ /* 0x000ff000000018ff */
[----:B---3--:R-:W-:Y:S08]  /*12630*/  HMMA.16816.F32 R64, R12, R36, R4 ;  /* 0x000000240c40723c */ /* 0x008ff00000001804 */
[----:B-1----:R-:W-:Y:S08]  /*12640*/  HMMA.16816.F32 R4, R16, R40, RZ ;  /* 0x000000281004723c */ /* 0x002ff000000018ff */
[C---:B------:R-:W-:Y:S01]  /*12650*/  HMMA.16816.F32 R48, R12.reuse, R78, R28 ;  /* 0x0000004e0c30723c */ /* 0x040fe2000000181c */
[----:B------:R-:W1:Y:S11]  /*12660*/  LDSM.16.MT88.4 R28, [R186+0x4000] ;  /* 0x00400000ba1c783b */ /* 0x000e760000004200 */
[----:B------:R-:W-:Y:S04]  /*12670*/  @!UPT UIADD3 URZ, URZ, URZ, URZ ;  /* 0x0000003f3f3ff290 */ /* 0x000fe8000fffe03f */
[----:B--2---:R-:W-:Y:S08]  /*12680*/  HMMA.16816.F32 R140, R12, R24, R4 ;  /* 0x000000180c8c723c */ /* 0x004ff00000001804 */
[----:B------:R-:W-:Y:S11]  /*12690*/  HMMA.16816.F32 R4, R16, R42, RZ ;  /* 0x0000002a1004723c */ /* 0x000ff600000018ff */
[----:B------:R-:W-:Y:S11]  /*126a0*/  @!UPT UIADD3 URZ, URZ, URZ, URZ ;  /* 0x0000003f3f3ff290 */ /* 0x000ff6000fffe03f */
[----:B------:R-:W-:Y:S02]  /*126b0*/  @!UPT UIADD3 URZ, URZ, URZ, URZ ;  /* 0x0000003f3f3ff290 */ /* 0x000fe4000fffe03f */
[----:B------:R-:W-:Y:S01]  /*126c0*/  HMMA.16816.F32 R132, R12, R26, R4 ;  /* 0x0000001a0c84723c */ /* 0x000fe20000001804 */
[----:B------:R-:W2:Y:S07]  /*126d0*/  LDSM.16.MT88.4 R24, [R186+0x4800] ;  /* 0x00480000ba18783b */ /* 0x000eae0000004200 */
[----:B-1----:R-:W-:Y:S08]  /*126e0*/  HMMA.16816.F32 R4, R16, R28, RZ ;  /* 0x0000001c1004723c */ /* 0x002ff000000018ff */
[----:B------:R-:W-:Y:S08]  /*126f0*/  HMMA.16816.F32 R60, R12, R34, R20 ;  /* 0x000000220c3c723c */ /* 0x000ff00000001814 */
[----:B------:R-:W-:Y:S01]  /*12700*/  HMMA.16816.F32 R20, R16, R46, RZ ;  /* 0x0000002e1014723c */ /* 0x000fe200000018ff */
[----:B------:R-:W-:-:S07]  /*12710*/  FADD.FTZ R3, R71, R70 ;  /* 0x0000004647037221 */ /* 0x000fce0000010000 */
[----:B--2---:R-:W-:Y:S08]  /*12720*/  HMMA.16816.F32 R124, R12, R24, R4 ;  /* 0x000000180c7c723c */ /* 0x004ff00000001804 */
[----:B------:R-:W-:Y:S01]  /*12730*/  HMMA.16816.F32 R4, R16, R30, RZ ;  /* 0x0000001e1004723c */ /* 0x000fe200000018ff */
[----:B------:R-:W-:-:S07]  /*12740*/  FADD.FTZ R3, R74, R3 ;  /* 0x000000034a037221 */ /* 0x000fce0000010000 */
[----:B------:R-:W-:Y:S07]  /*12750*/  HMMA.16816.F32 R76, R12, R38, R20 ;  /* 0x000000260c4c723c */ /* 0x000fee0000001814 */
[----:B------:R-:W-:Y:S02]  /*12760*/  FADD.FTZ R21, R69, R68 ;  /* 0x0000004445157221 */ /* 0x000fe40000010000 */
[----:B------:R-:W-:Y:S02]  /*12770*/  FADD.FTZ R20, R81, R3 ;  /* 0x0000000351147221 */ /* 0x000fe40000010000 */
[----:B------:R-:W-:-:S04]  /*12780*/  FADD.FTZ R21, R73, R21 ;  /* 0x0000001549157221 */ /* 0x000fc80000010000 */
[----:B------:R-:W-:Y:S01]  /*12790*/  FADD.FTZ R3, R75, R21 ;  /* 0x000000154b037221 */ /* 0x000fe20000010000 */
[----:B------:R-:W-:Y:S01]  /*127a0*/  HMMA.16816.F32 R116, R12, R26, R4 ;  /* 0x0000001a0c74723c */ /* 0x000fe20000001804 */
[----:B------:R-:W-:Y:S06]  /*127b0*/  LDSM.16.MT88.4 R24, [R177+0x4800] ;  /* 0x00480000b118783b */ /* 0x000fec0000004200 */
[----:B------:R-:W-:Y:S02]  /*127c0*/  FADD.FTZ R4, R82, R20 ;  /* 0x0000001452047221 */ /* 0x000fe40000010000 */
[----:B------:R-:W1:Y:S02]  /*127d0*/  LDSM.16.MT88.4 R20, [R177+0x4000] ;  /* 0x00400000b114783b */ /* 0x000e640000004200 */
[----:B------:R-:W-:-:S02]  /*127e0*/  FADD.FTZ R29, R83, R4 ;  /* 0x00000004531d7221 */ /* 0x000fc40000010000 */
[----:B-1----:R-:W-:Y:S01]  /*127f0*/  HMMA.16816.F32 R4, R16, R20, RZ ;  /* 0x000000141004723c */ /* 0x002fe200000018ff */
[----:B------:R-:W-:Y:S02]  /*12800*/  FADD.FTZ R3, R72, R3 ;  /* 0x0000000348037221 */ /* 0x000fe40000010000 */
[--C-:B------:R-:W-:Y:S11]  /*12810*/  FFMA.FTZ R28, R103, c[0x0][0x2d0], -R2.reuse ;  /* 0x0000b400671c7a23 */ /* 0x100ff60000010802 */
[----:B------:R-:W-:Y:S10]  /*12820*/  @!UPT UIADD3 URZ, URZ, URZ, URZ ;  /* 0x0000003f3f3ff290 */ /* 0x000ff4000fffe03f */
[----:B------:R-:W-:Y:S08]  /*12830*/  HMMA.16816.F32 R68, R12, R24, R4 ;  /* 0x000000180c44723c */ /* 0x000ff00000001804 */
[----:B------:R-:W-:Y:S01]  /*12840*/  HMMA.16816.F32 R4, R16, R22, RZ ;  /* 0x000000161004723c */ /* 0x000fe200000018ff */
[----:B------:R-:W-:Y:S02]  /*12850*/  FFMA.FTZ R30, R102, c[0x0][0x2d0], -R2 ;  /* 0x0000b400661e7a23 */ /* 0x000fe40000010802 */
[----:B------:R-:W-:-:S02]  /*12860*/  FADD.FTZ R31, R80, R3 ;  /* 0x00000003501f7221 */ /* 0x000fc40000010000 */
[--C-:B------:R-:W-:Y:S01]  /*12870*/  FFMA.FTZ R32, R101, c[0x0][0x2d0], -R2.reuse ;  /* 0x0000b40065207a23 */ /* 0x100fe20000010802 */
[----:B------:R-:W1:Y:S01]  /*12880*/  MUFU.EX2 R3, R28 ;  /* 0x0000001c00037308 */ /* 0x000e620000000800 */
[--C-:B------:R-:W-:Y:S02]  /*12890*/  FFMA.FTZ R33, R100, c[0x0][0x2d0], -R2.reuse ;  /* 0x0000b40064217a23 */ /* 0x100fe40000010802 */
[--C-:B------:R-:W-:Y:S02]  /*128a0*/  FFMA.FTZ R40, R94, c[0x0][0x2d0], -R2.reuse ;  /* 0x0000b4005e287a23 */ /* 0x100fe40000010802 */
[--C-:B------:R-:W-:Y:S02]  /*128b0*/  FFMA.FTZ R41, R92, c[0x0][0x2d0], -R2.reuse ;  /* 0x0000b4005c297a23 */ /* 0x100fe40000010802 */
[--C-:B------:R-:W-:Y:S02]  /*128c0*/  FFMA.FTZ R42, R89, c[0x0][0x2d0], -R2.reuse ;  /* 0x0000b400592a7a23 */ /* 0x100fe40000010802 */
[----:B------:R-:W-:-:S02]  /*128d0*/  FFMA.FTZ R43, R88, c[0x0][0x2d0], -R2 ;  /* 0x0000b400582b7a23 */ /* 0x000fc40000010802 */
[----:B------:R2:W-:Y:S07]  /*128e0*/  MUFU.EX2 R2, R30 ;  /* 0x0000001e00027308 */ /* 0x0005ee0000000800 */
[----:B------:R-:W-:Y:S01]  /*128f0*/  HMMA.16816.F32 R152, R12, R26, R4 ;  /* 0x0000001a0c98723c */ /* 0x000fe20000001804 */
[----:B------:R-:W-:Y:S01]  /*12900*/  MUFU.EX2 R20, R32 ;  /* 0x0000002000147308 */ /* 0x000fe20000000800 */
[----:B------:R-:W-:Y:S05]  /*12910*/  LDSM.16.MT88.4 R24, [R187+0x4800] ;  /* 0x00480000bb18783b */ /* 0x000fea0000004200 */
[----:B------:R-:W-:-:S02]  /*12920*/  FADD.FTZ R4, R86, R29 ;  /* 0x0000001d56047221 */ /* 0x000fc40000010000 */
[----:B------:R-:W-:Y:S02]  /*12930*/  FADD.FTZ R5, R85, R31 ;  /* 0x0000001f55057221 */ /* 0x000fe40000010000 */
[----:B--2---:R-:W2:Y:S01]  /*12940*/  LDSM.16.MT88.4 R28, [R187+0x4000] ;  /* 0x00400000bb1c783b */ /* 0x004ea20000004200 */
[--C-:B------:R-:W-:Y:S02]  /*12950*/  FFMA.FTZ R6, R97, c[0x0][0x2d0], -R0.reuse ;  /* 0x0000b40061067a23 */ /* 0x100fe40000010800 */
[----:B------:R-:W-:Y:S02]  /*12960*/  FADD.FTZ R22, R84, R5 ;  /* 0x0000000554167221 */ /* 0x000fe40000010000 */
[----:B------:R-:W-:Y:S02]  /*12970*/  FFMA.FTZ R5, R99, c[0x0][0x2d0], -R0 ;  /* 0x0000b40063057a23 */ /* 0x000fe40000010800 */
[----:B------:R-:W3:Y:S01]  /*12980*/  MUFU.EX2 R6, R6 ;  /* 0x0000000600067308 */ /* 0x000ee20000000800 */
[----:B------:R-:W-:-:S02]  /*12990*/  FADD.FTZ R4, R87, R4 ;  /* 0x0000000457047221 */ /* 0x000fc40000010000 */
[----:B------:R-:W-:Y:S01]  /*129a0*/  FFMA.FTZ R35, R93, c[0x0][0x2d0], -R0 ;  /* 0x0000b4005d237a23 */ /* 0x000fe20000010800 */
[----:B------:R-:W-:Y:S04]  /*129b0*/  LDSM.16.MT88.4 R84, [R177+0x5800] ;  /* 0x00580000b154783b */ /* 0x000fe80000004200 */
[----:B------:R-:W4:Y:S08]  /*129c0*/  MUFU.EX2 R5, R5 ;  /* 0x0000000500057308 */ /* 0x000f300000000800 */
[----:B------:R4:W2:Y:S01]  /*129d0*/  MUFU.EX2 R7, R33 ;  /* 0x0000002100077308 */ /* 0x0008a20000000800 */
[----:B-1----:R-:W-:-:S02]  /*129e0*/  FADD.FTZ R4, R3, R4 ;  /* 0x0000000403047221 */ /* 0x002fc40000010000 */
[--C-:B------:R-:W-:Y:S02]  /*129f0*/  FFMA.FTZ R34, R98, c[0x0][0x2d0], -R0.reuse ;  /* 0x0000b40062227a23 */ /* 0x100fe40000010800 */
[--C-:B------:R-:W-:Y:S02]  /*12a00*/  FFMA.FTZ R37, R96, c[0x0][0x2d0], -R0.reuse ;  /* 0x0000b40060257a23 */ /* 0x100fe40000010800 */
[--C-:B------:R-:W-:Y:S02]  /*12a10*/  FFMA.FTZ R36, R95, c[0x0][0x2d0], -R0.reuse ;  /* 0x0000b4005f247a23 */ /* 0x100fe40000010800 */
[--C-:B------:R-:W-:Y:S02]  /*12a20*/  FFMA.FTZ R39, R91, c[0x0][0x2d0], -R0.reuse ;  /* 0x0000b4005b277a23 */ /* 0x100fe40000010800 */
[----:B------:R-:W-:Y:S02]  /*12a30*/  FFMA.FTZ R38, R90, c[0x0][0x2d0], -R0 ;  /* 0x0000b4005a267a23 */ /* 0x000fe40000010800 */
[----:B---3--:R-:W-:-:S02]  /*12a40*/  FADD.FTZ R0, R6, R22 ;  /* 0x0000001606007221 */ /* 0x008fc40000010000 */
[C---:B------:R-:W-:Y:S01]  /*12a50*/  FADD.FTZ R21, R2.reuse, R4 ;  /* 0x0000000402157221 */ /* 0x040fe20000010000 */
[----:B------:R-:W-:Y:S01]  /*12a60*/  F2FP.PACK_AB R4, R2, R3 ;  /* 0x000000030204723e */ /* 0x000fe200000000ff */
[C---:B----4-:R-:W-:Y:S01]  /*12a70*/  FADD.FTZ R33, R5.reuse, R0 ;  /* 0x0000000005217221 */ /* 0x050fe20000010000 */
[----:B------:R-:W-:Y:S01]  /*12a80*/  F2FP.PACK_AB R5, R5, R6 ;  /* 0x000000060505723e */ /* 0x000fe200000000ff */
[----:B------:R-:W-:Y:S01]  /*12a90*/  FADD.FTZ R2, R20, R21 ;  /* 0x0000001514027221 */ /* 0x000fe20000010000 */
[C---:B--2---:R-:W-:Y:S02]  /*12aa0*/  F2FP.PACK_AB R6, R7.reuse, R20 ;  /* 0x000000140706723e */ /* 0x044fe400000000ff */
[C---:B------:R-:W-:Y:S01]  /*12ab0*/  HMMA.16816.F32 R20, R16.reuse, R28, RZ ;  /* 0x0000001c1014723c */ /* 0x040fe200000018ff */
[----:B------:R-:W-:Y:S02]  /*12ac0*/  FADD.FTZ R32, R7, R2 ;  /* 0x0000000207207221 */ /* 0x000fe40000010000 */
[----:B------:R-:W1:Y:S05]  /*12ad0*/  MUFU.EX2 R2, R35 ;  /* 0x0000002300027308 */ /* 0x000e6a0000000800 */
[----:B------:R-:W-:Y:S03]  /*12ae0*/  HMMA.16816.F32 R28, R16, R30, RZ ;  /* 0x0000001e101c723c */ /* 0x000fe600000018ff */
[----:B------:R-:W-:Y:S08]  /*12af0*/  MUFU.EX2 R0, R34 ;  /* 0x0000002200007308 */ /* 0x000ff00000000800 */
[----:B------:R-:W-:Y:S05]  /*12b00*/  MUFU.EX2 R3, R41 ;  /* 0x0000002900037308 */ /* 0x000fea0000000800 */
[----:B------:R-:W-:Y:S03]  /*12b10*/  HMMA.16816.F32 R52, R12, R24, R20 ;  /* 0x000000180c34723c */ /* 0x000fe60000001814 */
[----:B------:R-:W2:Y:S01]  /*12b20*/  MUFU.EX2 R20, R40 ;  /* 0x0000002800147308 */ /* 0x000ea20000000800 */
[----:B-1----:R-:W-:-:S07]  /*12b30*/  FADD.FTZ R7, R2, R33 ;  /* 0x0000002102077221 */ /* 0x002fce0000010000 */
[----:B------:R-:W-:Y:S08]  /*12b40*/  MUFU.EX2 R24, R42 ;  /* 0x0000002a00187308 */ /* 0x000ff00000000800 */
[----:B------:R-:W1:Y:S01]  /*12b50*/  MUFU.EX2 R22, R37 ;  /* 0x0000002500167308 */ /* 0x000e620000000800 */
[----:B--2---:R-:W-:Y:S01]  /*12b60*/  FADD.FTZ R25, R20, R32 ;  /* 0x0000002014197221 */ /* 0x004fe20000010000 */
[----:B------:R-:W-:Y:S06]  /*12b70*/  HMMA.16816.F32 R44, R12, R26, R28 ;  /* 0x0000001a0c2c723c */ /* 0x000fec000000181c */
[----:B------:R-:W2:Y:S01]  /*12b80*/  MUFU.EX2 R21, R36 ;  /* 0x0000002400157308 */ /* 0x000ea20000000800 */
[----:B------:R-:W-:-:S07]  /*12b90*/  FADD.FTZ R26, R0, R7 ;  /* 0x00000007001a7221 */ /* 0x000fce0000010000 */
[----:B------:R-:W3:Y:S01]  /*12ba0*/  MUFU.EX2 R23, R43 ;  /* 0x0000002b00177308 */ /* 0x000ee20000000800 */
[----:B------:R-:W-:Y:S01]  /*12bb0*/  F2FP.PACK_AB R7, R0, R2 ;  /* 0x000000020007723e */ /* 0x000fe200000000ff */
[C---:B------:R-:W-:Y:S02]  /*12bc0*/  FADD.FTZ R2, R3.reuse, R25 ;  /* 0x0000001903027221 */ /* 0x040fe40000010000 */
[----:B-1----:R-:W-:Y:S02]  /*12bd0*/  FADD.FTZ R0, R22, R26 ;  /* 0x0000001a16007221 */ /* 0x002fe40000010000 */
[----:B------:R-:W-:Y:S01]  /*12be0*/  FADD.FTZ R2, R24, R2 ;  /* 0x0000000218027221 */ /* 0x000fe20000010000 */
[----:B------:R-:W-:Y:S01]  /*12bf0*/  F2FP.PACK_AB R100, R3, R20 ;  /* 0x000000140364723e */ /* 0x000fe200000000ff */
[C---:B--2---:R-:W-:Y:S01]  /*12c00*/  FADD.FTZ R3, R21.reuse, R0 ;  /* 0x0000000015037221 */ /* 0x044fe20000010000 */
[----:B------:R-:W-:Y:S01]  /*12c10*/  F2FP.PACK_AB R101, R21, R22 ;  /* 0x000000161565723e */ /* 0x000fe200000000ff */
[C---:B---3--:R-:W-:Y:S01]  /*12c20*/  FADD.FTZ R221, R23.reuse, R2 ;  /* 0x0000000217dd7221 */ /* 0x048fe20000010000 */
[----:B------:R-:W-:-:S02]  /*12c30*/  F2FP.PACK_AB R102, R23, R24 ;  /* 0x000000181766723e */ /* 0x000fc400000000ff */
[----:B------:R-:W1:Y:S02]  /*12c40*/  LDSM.16.MT88.4 R20, [R189+0x4000] ;  /* 0x00400000bd14783b */ /* 0x000e640000004200 */
[C---:B-1----:R-:W-:Y:S08]  /*12c50*/  HMMA.16816.F32 R24, R16.reuse, R20, RZ ;  /* 0x000000141018723c */ /* 0x042ff000000018ff */
        /* <DEDUP_REMOVED lines=14> */
[----:B------:R-:W1:Y:S01]  /*12d40*/  LDSM.16.MT88.4 R12, [R176+0x1000] ;  /* 0x00100000b00c783b */ /* 0x000e620000004200 */
[----:B------:R-:W-:Y:S08]  /*12d50*/  MUFU.EX2 R2, R39 ;  /* 0x0000002700027308 */ /* 0x000ff00000000800 */
[----:B------:R2:W3:Y:S01]  /*12d60*/  MUFU.EX2 R0, R38 ;  /* 0x0000002600007308 */ /* 0x0004e20000000800 */
[C---:B-1----:R-:W-:Y:S08]  /*12d70*/  HMMA.16816.F32 R136, R4.reuse, R12, R164 ;  /* 0x0000000c0488723c */ /* 0x042ff000000018a4 */
[C---:B--2---:R-:W-:Y:S01]  /*12d80*/  HMMA.16816.F32 R36, R4.reuse, R14, R156 ;  /* 0x0000000e0424723c */ /* 0x044fe2000000189c */
        /* <DEDUP_REMOVED lines=11> */
[----:B---3--:R-:W-:Y:S01]  /*12e40*/  F2FP.PACK_AB R103, R0, R2 ;  /* 0x000000020067723e */ /* 0x008fe200000000ff */
[----:B------:R-:W-:Y:S06]  /*12e50*/  LDSM.16.MT88.4 R140, [R176+0x1800] ;  /* 0x00180000b08c783b */ /* 0x000fec0000004200 */
        /* <DEDUP_REMOVED lines=13> */
[----:B------:R-:W1:Y:S07]  /*12f30*/  LDSM.16.MT88.4 R44, [R186+0x3800] ;  /* 0x00380000ba2c783b */ /* 0x000e6e0000004200 */
[----:B------:R-:W-:Y:S01]  /*12f40*/  HMMA.16816.F32 R160, R4, R12, R52 ;  /* 0x0000000c04a0723c */ /* 0x000fe20000001834 */
[----:B------:R-:W2:Y:S04]  /*12f50*/  LDSM.16.MT88.4 R52, [R177+0x3800] ;  /* 0x00380000b134783b */ /* 0x000ea80000004200 */
[----:B------:R-:W-:Y:S03]  /*12f60*/  LDSM.16.MT88.4 R12, [R176+0x5000] ;  /* 0x00500000b00c783b */ /* 0x000fe60000004200 */
[C---:B-1----:R-:W-:Y:S08]  /*12f70*/  HMMA.16816.F32 R40, R100.reuse, R44, R40 ;  /* 0x0000002c6428723c */ /* 0x042ff00000001828 */
[C---:B------:R-:W-:Y:S08]  /*12f80*/  HMMA.16816.F32 R44, R100.reuse, R46, R48 ;  /* 0x0000002e642c723c */ /* 0x040ff00000001830 */
[C---:B--2---:R-:W-:Y:S08]  /*12f90*/  HMMA.16816.F32 R48, R100.reuse, R52, R56 ;  /* 0x000000346430723c */ /* 0x044ff00000001838 */
[C---:B------:R-:W-:Y:S01]  /*12fa0*/  HMMA.16816.F32 R52, R100.reuse, R54, R60 ;  /* 0x000000366434723c */ /* 0x040fe2000000183c */
[----:B------:R-:W1:Y:S07]  /*12fb0*/  LDSM.16.MT88.4 R60, [R187+0x3800] ;  /* 0x00380000bb3c783b */ /* 0x000e6e0000004200 */
[C---:B-1----:R-:W-:Y:S08]  /*12fc0*/  HMMA.16816.F32 R56, R100.reuse, R60, R64 ;  /* 0x0000003c6438723c */ /* 0x042ff00000001840 */
[C---:B------:R-:W-:Y:S01]  /*12fd0*/  HMMA.16816.F32 R64, R100.reuse, R68, R76 ;  /* 0x000000446440723c */ /* 0x040fe2000000184c */
[----:B------:R-:W1:Y:S07]  /*12fe0*/  LDSM.16.MT88.4 R76, [R186+0x5800] ;  /* 0x00580000ba4c783b */ /* 0x000e6e0000004200 */
[----:B------:R-:W-:Y:S08]  /*12ff0*/  HMMA.16816.F32 R60, R100, R62, R72 ;  /* 0x0000003e643c723c */ /* 0x000ff00000001848 */
[C---:B------:R-:W-:Y:S08]  /*13000*/  HMMA.16816.F32 R24, R4.reuse, R12, R24 ;  /* 0x0000000c0418723c */ /* 0x040ff00000001818 */
[----:B------:R-:W-:Y:S01]  /*13010*/  HMMA.16816.F32 R16, R4, R14, R16 ;  /* 0x0000000e0410723c */ /* 0x000fe20000001810 */
[----:B------:R-:W-:Y:S07]  /*13020*/  LDSM.16.MT88.4 R4, [R176+0x5800] ;  /* 0x00580000b004783b */ /* 0x000fee0000004200 */
[C---:B-1----:R-:W-:Y:S08]  /*13030*/  HMMA.16816.F32 R72, R100.reuse, R76, R88 ;  /* 0x0000004c6448723c */ /* 0x042ff00000001858 */
[----:B------:R-:W-:Y:S01]  /*13040*/  HMMA.16816.F32 R76, R100, R78, R92 ;  /* 0x0000004e644c723c */ /* 0x000fe2000000185c */
[----:B------:R-:W1:Y:S01]  /*13050*/  LDSM.16.MT88.4 R92, [R187+0x5800] ;  /* 0x00580000bb5c783b */ /* 0x000e620000004200 */
[----:B------:R-:W-:-:S04]  /*13060*/  FADD.FTZ R3, R2, R3 ;  /* 0x0000000302037221 */ /* 0x000fc80000010000 */
[----:B------:R-:W-:Y:S01]  /*13070*/  FADD.FTZ R220, R0, R3 ;  /* 0x0000000300dc7221 */ /* 0x000fe20000010000 */
[----:B------:R-:W-:-:S04]  /*13080*/  IADD3 R0, R188, -0x3, RZ ;  /* 0xfffffffdbc007810 */ /* 0x000fc80007ffe0ff */
[----:B------:R-:W-:Y:S01]  /*13090*/  ISETP.GE.AND P0, PT, R0, R226, PT ;  /* 0x000000e20000720c */ /* 0x000fe20003f06270 */
[C---:B------:R-:W-:Y:S01]  /*130a0*/  HMMA.16816.F32 R68, R100.reuse, R70, R80 ;  /* 0x000000466444723c */ /* 0x040fe20000001850 */
[----:B------:R-:W-:Y:S07]  /*130b0*/  BSSY B0, `(.L_x_2940) ;  /* 0x000005f000007945 */ /* 0x000fee0003800000 */
[C---:B------:R-:W-:Y:S08]  /*130c0*/  HMMA.16816.F32 R112, R100.reuse, R116, R112 ;  /* 0x000000746470723c */ /* 0x040ff00000001870 */
[C---:B------:R-:W-:Y:S08]  /*130d0*/  HMMA.16816.F32 R120, R100.reuse, R124, R120 ;  /* 0x0000007c6478723c */ /* 0x040ff00000001878 */
[C---:B------:R-:W-:Y:S08]  /*130e0*/  HMMA.16816.F32 R128, R100.reuse, R132, R128 ;  /* 0x000000846480723c */ /* 0x040ff00000001880 */
[C---:B------:R-:W-:Y:S08]  /*130f0*/  HMMA.16816.F32 R136, R100.reuse, R140, R136 ;  /* 0x0000008c6488723c */ /* 0x040ff00000001888 */
[C---:B------:R-:W-:Y:S08]  /*13100*/  HMMA.16816.F32 R80, R100.reuse, R84, R96 ;  /* 0x000000546450723c */ /* 0x040ff00000001860 */
[C---:B-1----:R-:W-:Y:S08]  /*13110*/  HMMA.16816.F32 R88, R100.reuse, R92, R160 ;  /* 0x0000005c6458723c */ /* 0x042ff000000018a0 */
        /* <DEDUP_REMOVED lines=14> */
[----:B------:R-:W-:-:S05]  /*13200*/  IADD3 R2, R2, -0x80, R231 ;  /* 0xffffff8002027810 */ /* 0x000fca0007ffe0e7 */
        /* <DEDUP_REMOVED lines=8> */
[----:B------:R-:W-:Y:S01]  /*13290*/  IADD3 R0, -R0, RZ, RZ ;  /* 0x000000ff00007210 */ /* 0x000fe20007ffe1ff */
[C---:B------:R-:W-:Y:S01]  /*132a0*/  IMAD.SHL.U32 R17, R219.reuse, 0x2, RZ ;  /* 0x00000002db117824 */ /* 0x040fe200078e00ff */
[----:B------:R-:W-:Y:S01]  /*132b0*/  SHF.L.U64.HI R18, R219, 0x1, R229 ;  /* 0x00000001db127819 */ /* 0x000fe200000102e5 */
[----:B------:R-:W-:Y:S01]  /*132c0*/  IMAD.SHL.U32 R13, R216, 0x2, RZ ;  /* 0x00000002d80d7824 */ /* 0x000fe200078e00ff */
[----:B------:R-:W-:Y:S01]  /*132d0*/  SHF.L.U64.HI R16, R218, 0x1, R230 ;  /* 0x00000001da107819 */ /* 0x000fe200000102e6 */
[----:B------:R-:W-:Y:S01]  /*132e0*/  IMAD R208, R0, c[0x0][0x2b8], R2 ;  /* 0x0000ae0000d07a24 */ /* 0x000fe200078e0202 */
[----:B------:R-:W-:Y:S02]  /*132f0*/  SHF.L.U32 R15, R218, 0x1, RZ ;  /* 0x00000001da0f7819 */ /* 0x000fe400000006ff */
[----:B------:R-:W-:Y:S01]  /*13300*/  SHF.L.U64.HI R14, R216, 0x1, R217 ;  /* 0x00000001d80e7819 */ /* 0x000fe200000102d9 */
        /* <DEDUP_REMOVED lines=15> */
.L_x_3048:
[----:B------:R-:W-:Y:S05]  /*13400*/  BRA.DIV ~URZ, `(.L_x_2943) ;  /* 0x0000d6827f007947 */ /* 0x000fea000b800000 */
[----:B------:R-:W3:Y:S01]  /*13410*/  SHFL.IDX PT, R0, R12, RZ, 0x181f ;  /* 0x00181fff0c007589 */ /* 0x000ee200000e0000 */
[----:B------:R-:W-:Y:S02]  /*13420*/  ISETP.GE.AND P2, PT, R216, c[0x0][0x1d4], PT ;  /* 0x00007500d8007a0c */ /* 0x000fe40003f46270 */
[----:B------:R-:W-:-:S04]  /*13430*/  ISETP.GE.AND P1, PT, R218, c[0x0][0x1d4], PT ;  /* 0x00007500da007a0c */ /* 0x000fc80003f26270 */
[----:B------:R-:W-:Y:S02]  /*13440*/  SEL R7, RZ, 0x10, P1 ;  /* 0x00000010ff077807 */ /* 0x000fe40000800000 */
[----:B---3--:R-:W-:-:S05]  /*13450*/  IADD3 R2, P0, R0, R13, RZ ;  /* 0x0000000d00027210 */ /* 0x008fca0007f1e0ff */
[----:B--2---:R-:W-:-:S05]  /*13460*/  IMAD.X R3, R4, 0x1, R14, P0 ;  /* 0x0000000104037824 */ /* 0x004fca00000e060e */
[----:B------:R-:W-:Y:S01]  /*13470*/  @!PT LDS RZ, [RZ] ;  /* 0x00000000fffff984 */ /* 0x000fe20000000800 */
[----:B------:R-:W-:Y:S01]  /*13480*/  @!PT LDS RZ, [RZ] ;  /* 0x00000000fffff984 */ /* 0x000fe20000000800 */
[----:B------:R2:W-:Y:S02]  /*13490*/  LDGSTS.E.BYPASS.LTC128B.128 [R144+0xc100], [R2.64], !P2 ;  /* 0x0c10000002907fae */ /* 0x0005e4000d101d48 */
[----:B--2---:R-:W-:-:S05]  /*134a0*/  IADD3 R2, P0, R0, R15, RZ ;  /* 0x0000000f00027210 */ /* 0x004fca0007f1e0ff */
[----:B------:R-:W-:Y:S01]  /*134b0*/  IMAD.X R3, R4, 0x1, R16, P0 ;  /* 0x0000000104037824 */ /* 0x000fe200000e0610 */
[----:B------:R-:W-:-:S04]  /*134c0*/  ISETP.GE.AND P0, PT, R219, c[0x0][0x1d4], PT ;  /* 0x00007500db007a0c */ /* 0x000fc80003f06270 */
[----:B------:R2:W-:Y:S01]  /*134d0*/  LDGSTS.E.BYPASS.LTC128B.128 [R144+0xe100], [R2.64], !P1 ;  /* 0x0e10000002907fae */ /* 0x0005e2000c901d48 */
[----:B------:R-:W-:Y:S02]  /*134e0*/  SEL R6, RZ, 0x10, P0 ;  /* 0x00000010ff067807 */ /* 0x000fe40000000000 */
[----:B--2---:R-:W-:Y:S02]  /*134f0*/  IADD3 R2, P3, R0, R17, RZ ;  /* 0x0000001100027210 */ /* 0x004fe40007f7e0ff */
[----:B------:R-:W2:Y:S03]  /*13500*/  SHFL.IDX PT, R0, R12, 0x1, 0x181f ;  /* 0x00381f000c007f89 */ /* 0x000ea600000e0000 */
[----:B------:R-:W-:Y:S02]  /*13510*/  IMAD.X R3, R4, 0x1, R18, P3 ;  /* 0x0000000104037824 */ /* 0x000fe400018e0612 */
[----:B------:R3:W4:Y:S04]  /*13520*/  SHFL.IDX PT, R4, R5, 0x1, 0x181f ;  /* 0x00381f0005047f89 */ /* 0x00072800000e0000 */
[----:B------:R1:W-:Y:S02]  /*13530*/  LDGSTS.E.BYPASS.LTC128B.128 [R144+0x10100], [R2.64], !P0 ;  /* 0x1010000002907fae */ /* 0x0003e4000c101d48 */
[----:B-1-3--:R-:W-:-:S04]  /*13540*/  SEL R5, RZ, 0x10, P2 ;  /* 0x00000010ff057807 */ /* 0x00afc80001000000 */
.L_x_3049:
[C---:B--2---:R-:W-:Y:S02]  /*13550*/  IADD3 R2, -R5.reuse, 0x10, RZ ;  /* 0x0000001005027810 */ /* 0x044fe40007ffe1ff */
[----:B------:R-:W-:-:S02]  /*13560*/  ISETP.NE.U32.AND P2, PT, R5, RZ, PT ;  /* 0x000000ff0500720c */ /* 0x000fc40003f45070 */
[----:B------:R-:W-:Y:S02]  /*13570*/  LOP3.LUT R2, R2, 0xf, RZ, 0xc0, !PT ;  /* 0x0000000f02027812 */ /* 0x000fe400078ec0ff */
[----:B------:R-:W-:Y:S02]  /*13580*/  ISETP.NE.U32.AND P3, PT, R7, RZ, PT ;  /* 0x000000ff0700720c */ /* 0x000fe40003f65070 */
[----:B------:R-:W-:-:S04]  /*13590*/  IADD3 R2, P1, P0, R2, R0, R13 ;  /* 0x0000000002027210 */ /* 0x000fc8000783e00d */
[----:B----4-:R-:W-:-:S05]  /*135a0*/  IADD3.X R3, RZ, R4, R14, P1, P0 ;  /* 0x00000004ff037210 */ /* 0x010fca0000fe040e */
[----:B------:R-:W-:Y:S01]  /*135b0*/  @!PT LDS RZ, [RZ] ;  /* 0x00000000fffff984 */ /* 0x000fe20000000800 */
[----:B------:R-:W-:Y:S01]  /*135c0*/  @!PT LDS RZ, [RZ] ;  /* 0x00000000fffff984 */ /* 0x000fe20000000800 */
[----:B------:R-:W-:Y:S01]  /*135d0*/  @!PT LDS RZ, [RZ] ;  /* 0x00000000fffff984 */ /* 0x000fe20000000800 */
[----:B------:R1:W-:Y:S01]  /*135e0*/  LDGSTS.E.BYPASS.LTC128B.128.ZFILL [R144+0xd100], [R2.64], P2 ;  /* 0x0d10000002907fae */ /* 0x0003e20009141d48 */
[----:B------:R-:W-:Y:S02]  /*135f0*/  ISETP.NE.U32.AND P2, PT, R6, RZ, PT ;  /* 0x000000ff0600720c */ /* 0x000fe40003f45070 */
[----:B-1----:R-:W-:-:S04]  /*13600*/  IADD3 R2, -R7, 0x10, RZ ;  /* 0x0000001007027810 */ /* 0x002fc80007ffe1ff */
[----:B------:R-:W-:Y:S02]  /*13610*/  LOP3.LUT R3, R2, 0xf, RZ, 0xc0, !PT ;  /* 0x0000000f02037812 */ /* 0x000fe400078ec0ff */
[----:B------:R-:W-:Y:S02]  /*13620*/  IADD3 R2, -R6, 0x10, RZ ;  /* 0x0000001006027810 */ /* 0x000fe40007ffe1ff */
[----:B------:R-:W-:Y:S02]  /*13630*/  IADD3 R6, P1, P0, R3, R0, R15 ;  /* 0x0000000003067210 */ /* 0x000fe4000783e00f */
[----:B------:R-:W-:Y:S02]  /*13640*/  LOP3.LUT R2, R2, 0xf, RZ, 0xc0, !PT ;  /* 0x0000000f02027812 */ /* 0x000fe400078ec0ff */
[----:B------:R-:W-:Y:S02]  /*13650*/  IADD3.X R7, RZ, R4, R16, P1, P0 ;  /* 0x00000004ff077210 */ /* 0x000fe40000fe0410 */
[----:B------:R-:W-:-:S03]  /*13660*/  IADD3 R2, P1, P0, R2, R0, R17 ;  /* 0x0000000002027210 */ /* 0x000fc6000783e011 */
[----:B------:R1:W-:Y:S01]  /*13670*/  LDGSTS.E.BYPASS.LTC128B.128.ZFILL [R144+0xf100], [R6.64], P3 ;  /* 0x0f10000006907fae */ /* 0x0003e20009941d48 */
[----:B------:R-:W-:-:S05]  /*13680*/  IADD3.X R3, RZ, R4, R18, P1, P0 ;  /* 0x00000004ff037210 */ /* 0x000fca0000fe0412 */
[----:B------:R1:W-:Y:S04]  /*13690*/  LDGSTS.E.BYPASS.LTC128B.128.ZFILL [R144+0x11100], [R2.64], P2 ;  /* 0x1110000002907fae */ /* 0x0003e80009141d48 */
.L_x_2941:
[----:B------:R-:W-:Y:S05]  /*136a0*/  BSYNC B0 ;  /* 0x0000000000007941 */ /* 0x000fea0003800000 */
.L_x_2940:
[----:B------:R-:W2:Y:S01]  /*136b0*/  LDL R0, [R1+0x4] ;  /* 0x0000040001007983 */ /* 0x000ea20000100800 */
[----:B-1----:R-:W-:-:S03]  /*136c0*/  IMAD.MOV.U32 R2, RZ, RZ, c[0x0][0x2c4] ;  /* 0x0000b100ff027624 */ /* 0x002fc600078e00ff */
[----:B------:R-:W0:Y:S02]  /*136d0*/  LDGDEPBAR ;  /* 0x00000000000079af */ /* 0x000e240000000000 */
[----:B------:R-:W-:Y:S02]  /*136e0*/  ISETP.NE.AND P0, PT, R2, 0x1, PT ;  /* 0x000000010200780c */ /* 0x000fe40003f05270 */
[----:B------:R-:W-:Y:S01]  /*136f0*/  IADD3 R188, R188, -0x2, RZ ;  /* 0xfffffffebcbc7810 */ /* 0x000fe20007ffe0ff */
[----:B------:R-:W-:Y:S02]  /*13700*/  IMAD.MOV.U32 R177, RZ, RZ, 0x1 ;  /* 0x00000001ffb17424 */ /* 0x000fe400078e00ff */
[----:B------:R-:W-:-:S08]  /*13710*/  IMAD.MOV.U32 R214, RZ, RZ, RZ ;  /* 0x000000ffffd67224 */ /* 0x000fd000078e00ff */
[----:B--2---:R-:W-:-:S05]  /*13720*/  @P0 IMAD.HI.U32 R2, R0, c[0x0][0x2c8], RZ ;  /* 0x0000b20000020a27 */ /* 0x004fca00078e00ff */
[----:B------:R-:W-:-:S04]  /*13730*/  @P0 SHF.R.U32.HI R0, RZ, c[0x0][0x2cc], R2 ;  /* 0x0000b300ff000a19 */ /* 0x000fc80000011602 */
        /* <DEDUP_REMOVED lines=11> */
.L_x_2953:
        /* <DEDUP_REMOVED lines=40> */
.L_x_3050:
        /* <DEDUP_REMOVED lines=22> */
.L_x_3051:
[C---:B------:R-:W-:Y:S02]  /*13bd0*/  IADD3 R3, -R6.reuse, 0x10, RZ ;  /* 0x0000001006037810 */ /* 0x040fe40007ffe1ff */
[----:B------:R-:W-:Y:S02]  /*13be0*/  ISETP.NE.U32.AND P2, PT, R6, RZ, PT ;  /* 0x000000ff0600720c */ /* 0x000fe40003f45070 */
[----:B------:R-:W-:Y:S02]  /*13bf0*/  LOP3.LUT R3, R3, 0xf, RZ, 0xc0, !PT ;  /* 0x0000000f03037812 */ /* 0x000fe400078ec0ff */
[C---:B------:R-:W-:Y:S02]  /*13c00*/  ISETP.NE.U32.AND P3, PT, R16.reuse, RZ, PT ;  /* 0x000000ff1000720c */ /* 0x040fe40003f65070 */
        /* <DEDUP_REMOVED lines=17> */
.L_x_2946:
[----:B------:R-:W-:Y:S05]  /*13d20*/  BSYNC B0 ;  /* 0x0000000000007941 */ /* 0x000fea0003800000 */
.L_x_2945:
[----:B------:R-:W0:Y:S01]  /*13d30*/  LDGDEPBAR ;  /* 0x00000000000079af */ /* 0x000e220000000000 */
[----:B------:R-:W-:Y:S01]  /*13d40*/  WARPSYNC 0xffffffff ;  /* 0xffffffff00007948 */ /* 0x000fe20003800000 */
[C---:B--23--:R-:W-:Y:S01]  /*13d50*/  HMMA.16816.F32 R4, R36.reuse, R12, RZ ;  /* 0x0000000c2404723c */ /* 0x04cfe200000018ff */
[----:B------:R-:W-:Y:S01]  /*13d60*/  MOV R189, c[0x0][0x2c4] ;  /* 0x0000b10000bd7a02 */ /* 0x000fe20000000f00 */
[----:B------:R-:W-:Y:S02]  /*13d70*/  BSSY B0, `(.L_x_2949) ;  /* 0x0000314000007945 */ /* 0x000fe40003800000 */
[-C--:B------:R-:W-:Y:S02]  /*13d80*/  IADD3 R2, R178, R0.reuse, RZ ;  /* 0x00000000b2027210 */ /* 0x080fe40007ffe0ff */
[CC--:B------:R-:W-:Y:S02]  /*13d90*/  IADD3 R8, R179.reuse, R0.reuse, RZ ;  /* 0x00000000b3087210 */ /* 0x0c0fe40007ffe0ff */
[C---:B------:R-:W-:Y:S01]  /*13da0*/  HMMA.16816.F32 R12, R36.reuse, R14, RZ ;  /* 0x0000000e240c723c */ /* 0x040fe200000018ff */
[----:B------:R-:W-:Y:S02]  /*13db0*/  IADD3 R3, R179, R0, R178 ;  /* 0x00000000b3037210 */ /* 0x000fe40007ffe0b2 */
[----:B------:R-:W-:Y:S02]  /*13dc0*/  ISETP.NE.AND P0, PT, R189, 0x1, PT ;  /* 0x00000001bd00780c */ /* 0x000fe40003f05270 */
[----:B------:R-:W-:Y:S03]  /*13dd0*/  SHF.L.U32 R215, R188, 0x6, RZ ;  /* 0x00000006bcd77819 */ /* 0x000fe600000006ff */
        /* <DEDUP_REMOVED lines=142> */
[----:B------:R2:W-:Y:S01]  /*146c0*/  MUFU.TANH R162, R2 ;  /* 0x0000000200a27308 */ /* 0x0005e20000002400 */
[----:B-1----:R-:W-:Y:S09]  /*146d0*/  FMUL.FTZ R0, R5, c[0x0][0x320] ;  /* 0x0000c80005007a20 */ /* 0x002ff20000410000 */
[----:B------:R1:W3:Y:S01]  /*146e0*/  MUFU.TANH R169, R0 ;  /* 0x0000000000a97308 */ /* 0x0002e20000002400 */
[----:B--2---:R-:W-:Y:S04]  /*146f0*/  @P0 IMAD.HI.U32 R2, R225, c[0x0][0x2c8], RZ ;  /* 0x0000b200e1020a27 */ /* 0x004fe800078e00ff */
[----:B-1----:R-:W-:Y:S05]  /*14700*/  FMUL.FTZ R0, R6, c[0x0][0x320] ;  /* 0x0000c80006007a20 */ /* 0x002fea0000410000 */
[----:B------:R1:W-:Y:S02]  /*14710*/  MUFU.TANH R168, R0 ;  /* 0x0000000000a87308 */ /* 0x0003e40000002400 */
[----:B-1----:R-:W-:Y:S02]  /*14720*/  FMUL.FTZ R0, R7, c[0x0][0x320] ;  /* 0x0000c80007007a20 */ /* 0x002fe40000410000 */
[----:B------:R-:W1:Y:S06]  /*14730*/  LDSM.16.M88.4 R4, [R3+0x5000] ;  /* 0x005000000304783b */ /* 0x000e6c0000000200 */
[----:B------:R2:W-:Y:S02]  /*14740*/  MUFU.TANH R163, R0 ;  /* 0x0000000000a37308 */ /* 0x0005e40000002400 */
[----:B--2---:R-:W-:Y:S08]  /*14750*/  FMUL.FTZ R0, R13, c[0x0][0x320] ;  /* 0x0000c8000d007a20 */ /* 0x004ff00000410000 */
[----:B------:R2:W-:Y:S01]  /*14760*/  MUFU.TANH R161, R0 ;  /* 0x0000000000a17308 */ /* 0x0005e20000002400 */
[C---:B-1----:R-:W-:Y:S08]  /*14770*/  HMMA.16816.F32 R24, R164.reuse, R4, R24 ;  /* 0x00000004a418723c */ /* 0x042ff00000001818 */
[C---:B------:R-:W-:Y:S04]  /*14780*/  HMMA.16816.F32 R28, R164.reuse, R6, R28 ;  /* 0x00000006a41c723c */ /* 0x040fe8000000181c */
[----:B--2---:R-:W-:Y:S04]  /*14790*/  FMUL.FTZ R0, R14, c[0x0][0x320] ;  /* 0x0000c8000e007a20 */ /* 0x004fe80000410000 */
[----:B------:R1:W-:Y:S11]  /*147a0*/  MUFU.TANH R160, R0 ;  /* 0x0000000000a07308 */ /* 0x0003f60000002400 */
[----:B------:R-:W-:Y:S05]  /*147b0*/  @!UPT UIADD3 URZ, URZ, URZ, URZ ;  /* 0x0000003f3f3ff290 */ /* 0x000fea000fffe03f */
[----:B------:R-:W-:Y:S02]  /*147c0*/  FMUL.FTZ R4, R29, c[0x0][0x320] ;  /* 0x0000c8001d047a20 */ /* 0x000fe40000410000 */
[----:B------:R-:W-:Y:S02]  /*147d0*/  FMUL.FTZ R6, R31, c[0x0][0x320] ;  /* 0x0000c8001f067a20 */ /* 0x000fe40000410000 */
[----:B-1----:R-:W-:Y:S02]  /*147e0*/  FMUL.FTZ R0, R15, c[0x0][0x320] ;  /* 0x0000c8000f007a20 */ /* 0x002fe40000410000 */
[----:B------:R1:W2:Y:S01]  /*147f0*/  LDSM.16.M88.4 R12, [R3+0x5800] ;  /* 0x00580000030c783b */ /* 0x0002a20000000200 */
[----:B------:R-:W-:Y:S04]  /*14800*/  DEPBAR.LE SB0, 0x2 ;  /* 0x000080800000791a */ /* 0x000fe80000000000 */
[----:B------:R4:W5:Y:S03]  /*14810*/  MUFU.TANH R158, R0 ;  /* 0x00000000009e7308 */ /* 0x0009660000002400 */
[----:B------:R-:W-:Y:S01]  /*14820*/  BAR.SYNC.DEFER_BLOCKING 0x0 ;  /* 0x0000000000007b1d */ /* 0x000fe20000010000 */
[----:B-1----:R-:W-:Y:S02]  /*14830*/  FMUL.FTZ R3, R25, c[0x0][0x320] ;  /* 0x0000c80019037a20 */ /* 0x002fe40000410000 */
[----:B----4-:R-:W-:Y:S04]  /*14840*/  FMUL.FTZ R0, R16, c[0x0][0x320] ;  /* 0x0000c80010007a20 */ /* 0x010fe80000410000 */
[----:B------:R1:W-:Y:S01]  /*14850*/  MUFU.TANH R159, R0 ;  /* 0x00000000009f7308 */ /* 0x0003e20000002400 */
[C---:B--2---:R-:W-:Y:S08]  /*14860*/  HMMA.16816.F32 R32, R164.reuse, R12, R32 ;  /* 0x0000000ca420723c */ /* 0x044ff00000001820 */
[----:B------:R-:W-:Y:S04]  /*14870*/  HMMA.16816.F32 R36, R164, R14, R36 ;  /* 0x0000000ea424723c */ /* 0x000fe80000001824 */
[----:B-1----:R-:W-:Y:S02]  /*14880*/  FMUL.FTZ R0, R17, c[0x0][0x320] ;  /* 0x0000c80011007a20 */ /* 0x002fe40000410000 */
[----:B------:R1:W-:Y:S10]  /*14890*/  MUFU.TANH R17, R3 ;  /* 0x0000000300117308 */ /* 0x0003f40000002400 */
[----:B------:R-:W-:Y:S02]  /*148a0*/  FMUL.FTZ R8, R33, c[0x0][0x320] ;  /* 0x0000c80021087a20 */ /* 0x000fe40000410000 */
[----:B------:R-:W-:Y:S01]  /*148b0*/  FMUL.FTZ R9, R34, c[0x0][0x320] ;  /* 0x0000c80022097a20 */ /* 0x000fe20000410000 */
[----:B------:R2:W-:Y:S01]  /*148c0*/  MUFU.TANH R157, R0 ;  /* 0x00000000009d7308 */ /* 0x0005e20000002400 */
[----:B-1----:R-:W-:Y:S09]  /*148d0*/  FMUL.FTZ R3, R26, c[0x0][0x320] ;  /* 0x0000c8001a037a20 */ /* 0x002ff20000410000 */
[----:B------:R-:W-:Y:S01]  /*148e0*/  MUFU.TANH R26, R3 ;  /* 0x00000003001a7308 */ /* 0x000fe20000002400 */
[----:B--2---:R-:W-:Y:S09]  /*148f0*/  FMUL.FTZ R0, R18, c[0x0][0x320] ;  /* 0x0000c80012007a20 */ /* 0x004ff20000410000 */
[----:B------:R1:W-:Y:S02]  /*14900*/  MUFU.TANH R156, R0 ;  /* 0x00000000009c7308 */ /* 0x0003e40000002400 */
[----:B-1----:R-:W-:Y:S02]  /*14910*/  FMUL.FTZ R0, R19, c[0x0][0x320] ;  /* 0x0000c80013007a20 */ /* 0x002fe40000410000 */
[----:B------:R-:W-:Y:S06]  /*14920*/  FMUL.FTZ R19, R35, c[0x0][0x320] ;  /* 0x0000c80023137a20 */ /* 0x000fec0000410000 */
[----:B------:R1:W2:Y:S10]  /*14930*/  MUFU.TANH R155, R0 ;  /* 0x00000000009b7308 */ /* 0x0002b40000002400 */
[----:B------:R-:W-:Y:S01]  /*14940*/  MUFU.TANH R19, R19 ;  /* 0x0000001300137308 */ /* 0x000fe20000002400 */
[----:B-1----:R-:W-:Y:S09]  /*14950*/  FMUL.FTZ R0, R20, c[0x0][0x320] ;  /* 0x0000c80014007a20 */ /* 0x002ff20000410000 */
[----:B------:R1:W-:Y:S10]  /*14960*/  MUFU.TANH R20, R8 ;  /* 0x0000000800147308 */ /* 0x0003f40000002400 */
[----:B------:R4:W-:Y:S01]  /*14970*/  MUFU.TANH R154, R0 ;  /* 0x00000000009a7308 */ /* 0x0009e20000002400 */
[----:B-1----:R-:W-:Y:S02]  /*14980*/  FMUL.FTZ R8, R36, c[0x0][0x320] ;  /* 0x0000c80024087a20 */ /* 0x002fe40000410000 */
[----:B----4-:R-:W-:Y:S07]  /*14990*/  FMUL.FTZ R0, R21, c[0x0][0x320] ;  /* 0x0000c80015007a20 */ /* 0x010fee0000410000 */
[----:B------:R1:W-:Y:S02]  /*149a0*/  MUFU.TANH R21, R0 ;  /* 0x0000000000157308 */ /* 0x0003e40000002400 */
[----:B-1----:R-:W-:Y:S08]  /*149b0*/  FMUL.FTZ R0, R22, c[0x0][0x320] ;  /* 0x0000c80016007a20 */ /* 0x002ff00000410000 */
[----:B------:R-:W-:Y:S10]  /*149c0*/  MUFU.TANH R22, R6 ;  /* 0x0000000600167308 */ /* 0x000ff40000002400 */
[----:B------:R1:W-:Y:S02]  /*149d0*/  MUFU.TANH R152, R0 ;  /* 0x0000000000987308 */ /* 0x0003e40000002400 */
[----:B-1----:R-:W-:Y:S08]  /*149e0*/  FMUL.FTZ R0, R23, c[0x0][0x320] ;  /* 0x0000c80017007a20 */ /* 0x002ff00000410000 */
[----:B------:R1:W-:Y:S10]  /*149f0*/  MUFU.TANH R23, R4 ;  /* 0x0000000400177308 */ /* 0x0003f40000002400 */
[----:B------:R4:W2:Y:S01]  /*14a00*/  MUFU.TANH R18, R0 ;  /* 0x0000000000127308 */ /* 0x0008a20000002400 */
[----:B-1----:R-:W-:Y:S02]  /*14a10*/  FMUL.FTZ R4, R30, c[0x0][0x320] ;  /* 0x0000c8001e047a20 */ /* 0x002fe40000410000 */
[----:B----4-:R-:W-:Y:S07]  /*14a20*/  FMUL.FTZ R0, R24, c[0x0][0x320] ;  /* 0x0000c80018007a20 */ /* 0x010fee0000410000 */
[----:B------:R-:W-:Y:S10]  /*14a30*/  MUFU.TANH R24, R4 ;  /* 0x0000000400187308 */ /* 0x000ff40000002400 */
[----:B------:R1:W4:Y:S02]  /*14a40*/  MUFU.TANH R153, R0 ;  /* 0x0000000000997308 */ /* 0x0003240000002400 */
        /* <DEDUP_REMOVED lines=13> */
[C---:B------:R-:W-:Y:S02]  /*14b20*/  ISETP.GT.AND P1, PT, R2.reuse, 0x1, PT ;  /* 0x000000010200780c */ /* 0x040fe40003f24270 */
[----:B------:R-:W-:Y:S01]  /*14b30*/  ISETP.GT.AND P2, PT, R2, RZ, PT ;  /* 0x000000ff0200720c */ /* 0x000fe20003f44270 */
[----:B------:R1:W2:Y:S01]  /*14b40*/  MUFU.TANH R16, R3 ;  /* 0x0000000300107308 */ /* 0x0002a20000002400 */
[----:B---3--:R-:W-:Y:S02]  /*14b50*/  FSEL R4, R169, -INF , P1 ;  /* 0xff800000a9047808 */ /* 0x008fe40000800000 */
[----:B------:R-:W-:Y:S02]  /*14b60*/  ISETP.GT.AND P1, PT, R0, 0x9, PT ;  /* 0x000000090000780c */ /* 0x000fe40003f24270 */
[----:B------:R-:W-:Y:S02]  /*14b70*/  FSEL R5, R170, -INF , P2 ;  /* 0xff800000aa057808 */ /* 0x000fe40001000000 */
[----:B------:R-:W-:Y:S02]  /*14b80*/  ISETP.GT.AND P0, PT, R0, RZ, PT ;  /* 0x000000ff0000720c */ /* 0x000fe40003f04270 */
[----:B------:R-:W-:Y:S02]  /*14b90*/  ISETP.GT.AND P2, PT, R2, 0x9, PT ;  /* 0x000000090200780c */ /* 0x000fe40003f44270 */
[----:B-----5:R-:W-:Y:S02]  /*14ba0*/  FSEL R15, R158, -INF , P1 ;  /* 0xff8000009e0f7808 */ /* 0x020fe40000800000 */
[----:B------:R-:W-:Y:S02]  /*14bb0*/  ISETP.GT.AND P4, PT, R2, 0x8, PT ;  /* 0x000000080200780c */ /* 0x000fe40003f84270 */
[----:B------:R-:W-:Y:S02]  /*14bc0*/  ISETP.GT.AND P1, PT, R0, 0x11, PT ;  /* 0x000000110000780c */ /* 0x000fe40003f24270 */
[----:B------:R-:W-:Y:S02]  /*14bd0*/  FSEL R14, R168, -INF , P0 ;  /* 0xff800000a80e7808 */ /* 0x000fe40000000000 */
[----:B------:R-:W-:Y:S02]  /*14be0*/  FSEL R6, R161, -INF , P2 ;  /* 0xff800000a1067808 */ /* 0x000fe40001000000 */
[----:B------:R-:W-:Y:S02]  /*14bf0*/  ISETP.GT.AND P0, PT, R0, 0x8, PT ;  /* 0x000000080000780c */ /* 0x000fe40003f04270 */
[----:B------:R-:W-:Y:S02]  /*14c00*/  ISETP.GT.AND P2, PT, R2, 0x11, PT ;  /* 0x000000110200780c */ /* 0x000fe40003f44270 */
[----:B------:R-:W-:Y:S02]  /*14c10*/  FSEL R7, R162, -INF , P4 ;  /* 0xff800000a2077808 */ /* 0x000fe40002000000 */
[----:B------:R-:W-:Y:S02]  /*14c20*/  FSEL R162, R155, -INF , P1 ;  /* 0xff8000009ba27808 */ /* 0x000fe40000800000 */
[----:B------:R-:W-:Y:S02]  /*14c30*/  ISETP.GT.AND P1, PT, R0, 0x19, PT ;  /* 0x000000190000780c */ /* 0x000fe40003f24270 */
[----:B------:R-:W-:Y:S02]  /*14c40*/  FSEL R12, R160, -INF , P0 ;  /* 0xff800000a00c7808 */ /* 0x000fe40000000000 */
[----:B------:R-:W-:Y:S02]  /*14c50*/  FSEL R160, R157, -INF , P2 ;  /* 0xff8000009da07808 */ /* 0x000fe40001000000 */
[----:B------:R-:W-:Y:S02]  /*14c60*/  ISETP.GT.AND P2, PT, R2, 0x19, PT ;  /* 0x000000190200780c */ /* 0x000fe40003f44270 */
[----:B------:R-:W-:Y:S02]  /*14c70*/  FSEL R166, R18, -INF , P1 ;  /* 0xff80000012a67808 */ /* 0x000fe40000800000 */
[----:B-1----:R-:W-:Y:S01]  /*14c80*/  FMNMX.FTZ R3, R5, R106, !PT ;  /* 0x0000006a05037209 */ /* 0x002fe20007810000 */
[----:B------:R1:W3:Y:S01]  /*14c90*/  MUFU.TANH R18, R8 ;  /* 0x0000000800127308 */ /* 0x0002e20000002400 */
[----:B------:R-:W-:Y:S02]  /*14ca0*/  FSEL R164, R21, -INF , P2 ;  /* 0xff80000015a47808 */ /* 0x000fe40001000000 */
[----:B------:R-:W-:Y:S02]  /*14cb0*/  FMNMX.FTZ R3, R4, R3, !PT ;  /* 0x0000000304037209 */ /* 0x000fe40007810000 */
[----:B------:R-:W-:Y:S02]  /*14cc0*/  ISETP.GT.AND P3, PT, R0, 0x1, PT ;  /* 0x000000010000780c */ /* 0x000fe40003f64270 */
[----:B------:R-:W-:Y:S02]  /*14cd0*/  FMNMX.FTZ R3, R7, R3, !PT ;  /* 0x0000000307037209 */ /* 0x000fe40007810000 */
[----:B------:R-:W-:Y:S01]  /*14ce0*/  FSEL R13, R163, -INF , P3 ;  /* 0xff800000a30d7808 */ /* 0x000fe20001800000 */
[----:B------:R5:W-:Y:S01]  /*14cf0*/  MUFU.TANH R21, R9 ;  /* 0x0000000900157308 */ /* 0x000be20000002400 */
[----:B------:R-:W-:Y:S02]  /*14d00*/  ISETP.GT.AND P3, PT, R2, 0x10, PT ;  /* 0x000000100200780c */ /* 0x000fe40003f64270 */
[----:B------:R-:W-:Y:S02]  /*14d10*/  FMNMX.FTZ R3, R6, R3, !PT ;  /* 0x0000000306037209 */ /* 0x000fe40007810000 */
[----:B------:R-:W-:Y:S02]  /*14d20*/  FSEL R159, R159, -INF , P3 ;  /* 0xff8000009f9f7808 */ /* 0x000fe40001800000 */
[----:B------:R-:W-:Y:S02]  /*14d30*/  ISETP.GT.AND P3, PT, R2, 0x18, PT ;  /* 0x000000180200780c */ /* 0x000fe40003f64270 */
[----:B------:R-:W-:Y:S02]  /*14d40*/  FMNMX.FTZ R3, R159, R3, !PT ;  /* 0x000000039f037209 */ /* 0x000fe40007810000 */
[----:B------:R-:W-:Y:S02]  /*14d50*/  FSEL R163, R154, -INF , P3 ;  /* 0xff8000009aa37808 */ /* 0x000fe40001800000 */
[----:B------:R-:W-:Y:S02]  /*14d60*/  FMNMX.FTZ R3, R160, R3, !PT ;  /* 0x00000003a0037209 */ /* 0x000fe40007810000 */
[----:B------:R-:W-:Y:S02]  /*14d70*/  ISETP.GT.AND P3, PT, R2, 0x20, PT ;  /* 0x000000200200780c */ /* 0x000fe40003f64270 */
[----:B------:R-:W-:Y:S02]  /*14d80*/  FMNMX.FTZ R3, R163, R3, !PT ;  /* 0x00000003a3037209 */ /* 0x000fe40007810000 */
[----:B-1----:R-:W-:Y:S02]  /*14d90*/  FMNMX.FTZ R8, R14, R107, !PT ;  /* 0x0000006b0e087209 */ /* 0x002fe40007810000 */
[----:B------:R-:W-:Y:S02]  /*14da0*/  ISETP.GT.AND P2, PT, R2, 0x21, PT ;  /* 0x000000210200780c */ /* 0x000fe40003f44270 */
[----:B----4-:R-:W-:Y:S01]  /*14db0*/  FSEL R167, R153, -INF , P3 ;  /* 0xff80000099a77808 */ /* 0x010fe20001800000 */
[----:B-----5:R-:W-:Y:S01]  /*14dc0*/  FMUL.FTZ R9, R37, c[0x0][0x320] ;  /* 0x0000c80025097a20 */ /* 0x020fe20000410000 */
[----:B------:R-:W-:Y:S02]  /*14dd0*/  FMNMX.FTZ R3, R164, R3, !PT ;  /* 0x00000003a4037209 */ /* 0x000fe40007810000 */
[----:B------:R-:W-:Y:S02]  /*14de0*/  FMNMX.FTZ R8, R13, R8, !PT ;  /* 0x000000080d087209 */ /* 0x000fe40007810000 */
[----:B------:R-:W-:Y:S02]  /*14df0*/  FSEL R169, R17, -INF , P2 ;  /* 0xff80000011a97808 */ /* 0x000fe40001000000 */
[----:B------:R1:W4:Y:S01]  /*14e00*/  MUFU.TANH R17, R9 ;  /* 0x0000000900117308 */ /* 0x0003220000002400 */
[----:B------:R-:W-:Y:S02]  /*14e10*/  ISETP.GT.AND P1, PT, R2, 0x28, PT ;  /* 0x000000280200780c */ /* 0x000fe40003f24270 */
[----:B------:R-:W-:Y:S02]  /*14e20*/  FMNMX.FTZ R3, R167, R3, !PT ;  /* 0x00000003a7037209 */ /* 0x000fe40007810000 */
[----:B------:R-:W-:Y:S02]  /*14e30*/  FMNMX.FTZ R8, R12, R8, !PT ;  /* 0x000000080c087209 */ /* 0x000fe40007810000 */
[C---:B------:R-:W-:Y:S02]  /*14e40*/  ISETP.GT.AND P4, PT, R2.reuse, 0x30, PT ;  /* 0x000000300200780c */ /* 0x040fe40003f84270 */
[----:B------:R-:W-:Y:S02]  /*14e50*/  FSEL R175, R25, -INF , P1 ;  /* 0xff80000019af7808 */ /* 0x000fe40000800000 */
[C---:B------:R-:W-:Y:S02]  /*14e60*/  ISETP.GT.AND P5, PT, R2.reuse, 0x29, PT ;  /* 0x000000290200780c */ /* 0x040fe40003fa4270 */
[----:B------:R-:W-:Y:S02]  /*14e70*/  FMNMX.FTZ R3, R169, R3, !PT ;  /* 0x00000003a9037209 */ /* 0x000fe40007810000 */
[C---:B------:R-:W-:Y:S02]  /*14e80*/  ISETP.GT.AND P2, PT, R2.reuse, 0x38, PT ;  /* 0x000000380200780c */ /* 0x040fe40003f44270 */
[C---:B------:R-:W-:Y:S02]  /*14e90*/  ISETP.GT.AND P1, PT, R2.reuse, 0x39, PT ;  /* 0x000000390200780c */ /* 0x040fe40003f24270 */
[----:B------:R-:W-:Y:S02]  /*14ea0*/  ISETP.GT.AND P3, PT, R2, 0x31, PT ;  /* 0x000000310200780c */ /* 0x000fe40003f64270 */
[----:B------:R-:W-:Y:S01]  /*14eb0*/  FMNMX.FTZ R2, R15, R8, !PT ;  /* 0x000000080f027209 */ /* 0x000fe20007810000 */
[----:B------:R-:W-:Y:S01]  /*14ec0*/  FMUL.FTZ R8, R38, c[0x0][0x320] ;  /* 0x0000c80026087a20 */ /* 0x000fe20000410000 */
[----:B--2---:R-:W-:Y:S01]  /*14ed0*/  FSEL R204, R16, -INF , P4 ;  /* 0xff80000010cc7808 */ /* 0x004fe20002000000 */
[----:B-1----:R-:W-:Y:S01]  /*14ee0*/  FMUL.FTZ R9, R39, c[0x0][0x320] ;  /* 0x0000c80027097a20 */ /* 0x002fe20000410000 */
[----:B------:R-:W-:Y:S01]  /*14ef0*/  FSEL R171, R23, -INF , P5 ;  /* 0xff80000017ab7808 */ /* 0x000fe20002800000 */
[----:B------:R1:W2:Y:S01]  /*14f00*/  MUFU.TANH R16, R8 ;  /* 0x0000000800107308 */ /* 0x0002a20000002400 */
[----:B------:R-:W-:Y:S02]  /*14f10*/  FMNMX.FTZ R3, R175, R3, !PT ;  /* 0x00000003af037209 */ /* 0x000fe40007810000 */
[----:B------:R-:W-:Y:S02]  /*14f20*/  FSEL R201, R20, -INF , P3 ;  /* 0xff80000014c97808 */ /* 0x000fe40001800000 */
[----:B------:R-:W-:Y:S02]  /*14f30*/  FMNMX.FTZ R3, R171, R3, !PT ;  /* 0x00000003ab037209 */ /* 0x000fe40007810000 */
[----:B---3--:R-:W-:Y:S02]  /*14f40*/  FSEL R200, R18, -INF , P2 ;  /* 0xff80000012c87808 */ /* 0x008fe40001000000 */
[----:B------:R-:W-:Y:S01]  /*14f50*/  FMNMX.FTZ R3, R204, R3, !PT ;  /* 0x00000003cc037209 */ /* 0x000fe20007810000 */
[----:B------:R-:W3:Y:S01]  /*14f60*/  MUFU.TANH R9, R9 ;  /* 0x0000000900097308 */ /* 0x000ee20000002400 */
[----:B----4-:R-:W-:Y:S02]  /*14f70*/  FSEL R197, R17, -INF , P1 ;  /* 0xff80000011c57808 */ /* 0x010fe40000800000 */
[----:B------:R-:W-:Y:S02]  /*14f80*/  FMNMX.FTZ R3, R201, R3, !PT ;  /* 0x00000003c9037209 */ /* 0x000fe40007810000 */
[----:B------:R-:W-:Y:S02]  /*14f90*/  ISETP.GT.AND P0, PT, R0, 0x10, PT ;  /* 0x000000100000780c */ /* 0x000fe40003f04270 */
[----:B------:R-:W-:Y:S02]  /*14fa0*/  FMNMX.FTZ R3, R200, R3, !PT ;  /* 0x00000003c8037209 */ /* 0x000fe40007810000 */
[----:B------:R-:W-:Y:S02]  /*14fb0*/  FSEL R161, R156, -INF , P0 ;  /* 0xff8000009ca17808 */ /* 0x000fe40000000000 */
[----:B------:R-:W-:Y:S02]  /*14fc0*/  FMNMX.FTZ R3, R197, R3, !PT ;  /* 0x00000003c5037209 */ /* 0x000fe40007810000 */
[C---:B------:R-:W-:Y:S02]  /*14fd0*/  ISETP.GT.AND P0, PT, R0.reuse, 0x18, PT ;  /* 0x000000180000780c */ /* 0x040fe40003f04270 */
[----:B------:R-:W-:Y:S01]  /*14fe0*/  ISETP.GT.AND P1, PT, R0, 0x30, PT ;  /* 0x000000300000780c */ /* 0x000fe20003f24270 */
[----:B-1----:R-:W1:Y:S01]  /*14ff0*/  SHFL.BFLY PT, R8, R3, 0x2, 0x1f ;  /* 0x0c401f0003087f89 */ /* 0x002e6200000e0000 */
[----:B------:R-:W-:Y:S02]  /*15000*/  FSEL R165, R152, -INF , P0 ;  /* 0xff80000098a57808 */ /* 0x000fe40000000000 */
[C---:B------:R-:W-:Y:S02]  /*15010*/  ISETP.GT.AND P0, PT, R0.reuse, 0x20, PT ;  /* 0x000000200000780c */ /* 0x040fe40003f04270 */
[----:B------:R-:W-:Y:S02]  /*15020*/  ISETP.GT.AND P3, PT, R0, 0x28, PT ;  /* 0x000000280000780c */ /* 0x000fe40003f64270 */
[----:B------:R-:W-:Y:S02]  /*15030*/  FSEL R170, R26, -INF , P0 ;  /* 0xff8000001aaa7808 */ /* 0x000fe40000000000 */
[C---:B------:R-:W-:Y:S02]  /*15040*/  ISETP.GT.AND P0, PT, R0.reuse, 0x21, PT ;  /* 0x000000210000780c */ /* 0x040fe40003f04270 */
[----:B------:R-:W-:Y:S02]  /*15050*/  FSEL R199, R21, -INF , P1 ;  /* 0xff80000015c77808 */ /* 0x000fe40000800000 */
[----:B------:R-:W-:Y:S02]  /*15060*/  FSEL R168, R27, -INF , P0 ;  /* 0xff8000001ba87808 */ /* 0x000fe40000000000 */
[C---:B------:R-:W-:Y:S02]  /*15070*/  ISETP.GT.AND P0, PT, R0.reuse, 0x29, PT ;  /* 0x000000290000780c */ /* 0x040fe40003f04270 */
[----:B------:R-:W-:Y:S02]  /*15080*/  ISETP.GT.AND P1, PT, R0, 0x38, PT ;  /* 0x000000380000780c */ /* 0x000fe40003f24270 */
[----:B------:R-:W-:Y:S02]  /*15090*/  FSEL R174, R22, -INF , P0 ;  /* 0xff80000016ae7808 */ /* 0x000fe40000000000 */
[----:B------:R-:W-:Y:S02]  /*150a0*/  ISETP.GT.AND P0, PT, R0, 0x31, PT ;  /* 0x000000310000780c */ /* 0x000fe40003f04270 */
[----:B--2---:R-:W-:Y:S02]  /*150b0*/  FSEL R202, R16, -INF , P1 ;  /* 0xff80000010ca7808 */ /* 0x004fe40000800000 */
[----:B------:R-:W-:Y:S02]  /*150c0*/  FSEL R198, R19, -INF , P0 ;  /* 0xff80000013c67808 */ /* 0x000fe40000000000 */
[----:B------:R-:W-:Y:S02]  /*150d0*/  ISETP.GT.AND P0, PT, R0, 0x39, PT ;  /* 0x000000390000780c */ /* 0x000fe40003f04270 */
[----:B-1----:R-:W-:Y:S02]  /*150e0*/  FMNMX.FTZ R0, R3, R8, !PT ;  /* 0x0000000803007209 */ /* 0x002fe40007810000 */
[----:B---3--:R-:W-:Y:S02]  /*150f0*/  FSEL R207, R9, -INF , P0 ;  /* 0xff80000009cf7808 */ /* 0x008fe40000000000 */
[----:B------:R-:W-:Y:S01]  /*15100*/  FMNMX.FTZ R2, R161, R2, !PT ;  /* 0x00000002a1027209 */ /* 0x000fe20007810000 */
[----:B------:R-:W1:Y:S01]  /*15110*/  SHFL.BFLY PT, R9, R0, 0x1, 0x1f ;  /* 0x0c201f0000097f89 */ /* 0x000e6200000e0000 */
[----:B------:R-:W-:Y:S02]  /*15120*/  FSEL R173, R24, -INF , P3 ;  /* 0xff80000018ad7808 */ /* 0x000fe40001800000 */
[----:B------:R-:W-:Y:S02]  /*15130*/  FMNMX.FTZ R2, R162, R2, !PT ;  /* 0x00000002a2027209 */ /* 0x000fe40007810000 */
[----:B------:R-:W-:Y:S02]  /*15140*/  IADD3 R156, R187, R176, RZ ;  /* 0x000000b0bb9c7210 */ /* 0x000fe40007ffe0ff */
[----:B------:R-:W-:Y:S03]  /*15150*/  FMNMX.FTZ R2, R165, R2, !PT ;  /* 0x00000002a5027209 */ /* 0x000fe60007810000 */
[----:B------:R-:W-:Y:S01]  /*15160*/  LDSM.16.MT88.4 R32, [R156] ;  /* 0x000000009c20783b */ /* 0x000fe20000004200 */
[----:B------:R-:W-:Y:S04]  /*15170*/  FMNMX.FTZ R2, R166, R2, !PT ;  /* 0x00000002a6027209 */ /* 0x000fe80007810000 */
[----:B------:R-:W-:Y:S04]  /*15180*/  FMNMX.FTZ R2, R170, R2, !PT ;  /* 0x00000002aa027209 */ /* 0x000fe80007810000 */
[----:B------:R-:W-:Y:S04]  /*15190*/  FMNMX.FTZ R2, R168, R2, !PT ;  /* 0x00000002a8027209 */ /* 0x000fe80007810000 */
[----:B------:R-:W-:Y:S02]  /*151a0*/  FMNMX.FTZ R2, R173, R2, !PT ;  /* 0x00000002ad027209 */ /* 0x000fe40007810000 */
[----:B-1----:R-:W-:Y:S02]  /*151b0*/  FMNMX.FTZ R9, R0, R9, !PT ;  /* 0x0000000900097209 */ /* 0x002fe40007810000 */
[----:B------:R-:W-:Y:S02]  /*151c0*/  FMNMX.FTZ R2, R174, R2, !PT ;  /* 0x00000002ae027209 */ /* 0x000fe40007810000 */
[C---:B------:R-:W-:Y:S01]  /*151d0*/  FSETP.NEU.FTZ.AND P1, PT, R9.reuse, -INF , PT ;  /* 0xff8000000900780b */ /* 0x040fe20003f3d000 */
[----:B------:R-:W-:Y:S01]  /*151e0*/  FMUL.FTZ R0, R9, c[0x0][0x2d0] ;  /* 0x0000b40009007a20 */ /* 0x000fe20000410000 */
[----:B------:R-:W-:Y:S04]  /*151f0*/  FMNMX.FTZ R2, R199, R2, !PT ;  /* 0x00000002c7027209 */ /* 0x000fe80007810000 */
[----:B------:R-:W-:Y:S02]  /*15200*/  FSEL R157, R0, RZ, P1 ;  /* 0x000000ff009d7208 */ /* 0x000fe40000800000 */
[----:B------:R-:W-:Y:S03]  /*15210*/  FMNMX.FTZ R2, R198, R2, !PT ;  /* 0x00000002c6027209 */ /* 0x000fe60007810000 */
[--C-:B------:R-:W-:Y:S01]  /*15220*/  FFMA.FTZ R0, R5, c[0x0][0x2d0], -R157.reuse ;  /* 0x0000b40005007a23 */ /* 0x100fe2000001089d */
[----:B------:R-:W-:Y:S03]  /*15230*/  FMNMX.FTZ R2, R202, R2, !PT ;  /* 0x00000002ca027209 */ /* 0x000fe60007810000 */
[----:B------:R1:W-:Y:S01]  /*15240*/  MUFU.EX2 R206, R0 ;  /* 0x0000000000ce7308 */ /* 0x0003e20000000800 */
[----:B------:R-:W-:Y:S05]  /*15250*/  FMNMX.FTZ R2, R207, R2, !PT ;  /* 0x00000002cf027209 */ /* 0x000fea0007810000 */
[----:B------:R-:W2:Y:S01]  /*15260*/  SHFL.BFLY PT, R3, R2, 0x2, 0x1f ;  /* 0x0c401f0002037f89 */ /* 0x000ea200000e0000 */
[--C-:B-1----:R-:W-:Y:S04]  /*15270*/  FFMA.FTZ R0, R4, c[0x0][0x2d0], -R157.reuse ;  /* 0x0000b40004007a23 */ /* 0x102fe8000001089d */
[----:B------:R1:W3:Y:S01]  /*15280*/  MUFU.EX2 R205, R0 ;  /* 0x0000000000cd7308 */ /* 0x0002e20000000800 */
[----:B--2---:R-:W-:Y:S05]  /*15290*/  FMNMX.FTZ R2, R2, R3, !PT ;  /* 0x0000000302027209 */ /* 0x004fea0007810000 */
[----:B------:R-:W2:Y:S01]  /*152a0*/  SHFL.BFLY PT, R3, R2, 0x1, 0x1f ;  /* 0x0c201f0002037f89 */ /* 0x000ea200000e0000 */
[--C-:B-1----:R-:W-:Y:S01]  /*152b0*/  FFMA.FTZ R0, R7, c[0x0][0x2d0], -R157.reuse ;  /* 0x0000b40007007a23 */ /* 0x102fe2000001089d */
[----:B---3--:R-:W-:Y:S03]  /*152c0*/  F2FP.PACK_AB R152, R205, R206 ;  /* 0x000000cecd98723e */ /* 0x008fe600000000ff */
[----:B------:R1:W-:Y:S01]  /*152d0*/  MUFU.EX2 R213, R0 ;  /* 0x0000000000d57308 */ /* 0x0003e20000000800 */
[----:B--2---:R-:W-:Y:S04]  /*152e0*/  FMNMX.FTZ R8, R2, R3, !PT ;  /* 0x0000000302087209 */ /* 0x004fe80007810000 */
[C---:B------:R-:W-:Y:S01]  /*152f0*/  FSETP.NEU.FTZ.AND P0, PT, R8.reuse, -INF , PT ;  /* 0xff8000000800780b */ /* 0x040fe20003f1d000 */
[----:B------:R-:W-:Y:S05]  /*15300*/  FMUL.FTZ R2, R8, c[0x0][0x2d0] ;  /* 0x0000b40008027a20 */ /* 0x000fea0000410000 */
[----:B------:R-:W-:Y:S02]  /*15310*/  FSEL R158, R2, RZ, P0 ;  /* 0x000000ff029e7208 */ /* 0x000fe40000000000 */
[----:B------:R-:W-:Y:S02]  /*15320*/  FSEL R2, R9, RZ, P1 ;  /* 0x000000ff09027208 */ /* 0x000fe40000800000 */
[----:B------:R-:W-:Y:S01]  /*15330*/  ISETP.GE.AND P1, PT, R214, 0x1, PT ;  /* 0x00000001d600780c */ /* 0x000fe20003f26270 */
[----:B------:R-:W-:Y:S02]  /*15340*/  FFMA.FTZ R3, R15, c[0x0][0x2d0], -R158 ;  /* 0x0000b4000f037a23 */ /* 0x000fe4000001089e */
[----:B------:R-:W-:Y:S02]  /*15350*/  FADD.FTZ R2, -R2, R106 ;  /* 0x0000006a02027221 */ /* 0x000fe40000010100 */
[----:B------:R2:W-:Y:S01]  /*15360*/  MUFU.EX2 R209, R3 ;  /* 0x0000000300d17308 */ /* 0x0005e20000000800 */
[----:B-1----:R-:W-:Y:S02]  /*15370*/  FFMA.FTZ R0, R6, c[0x0][0x2d0], -R157 ;  /* 0x0000b40006007a23 */ /* 0x002fe4000001089d */
[----:B------:R-:W-:Y:S07]  /*15380*/  FMUL.FTZ R2, R2, c[0x0][0x2d0] ;  /* 0x0000b40002027a20 */ /* 0x000fee0000410000 */
[----:B------:R1:W3:Y:S10]  /*15390*/  MUFU.EX2 R212, R0 ;  /* 0x0000000000d47308 */ /* 0x0002f40000000800 */
[----:B------:R-:W4:Y:S01]  /*153a0*/  MUFU.EX2 R2, R2 ;  /* 0x0000000200027308 */ /* 0x000f220000000800 */
[----:B--2---:R-:W-:Y:S04]  /*153b0*/  IADD3 R3, R186, R176, RZ ;  /* 0x000000b0ba037210 */ /* 0x004fe80007ffe0ff */
[----:B------:R-:W-:Y:S01]  /*153c0*/  IADD3 R106, R184, R3, RZ ;  /* 0x00000003b86a7210 */ /* 0x000fe20007ffe0ff */
[----:B------:R-:W2:Y:S01]  /*153d0*/  LDSM.16.MT88.4 R16, [R3] ;  /* 0x000000000310783b */ /* 0x000ea20000004200 */
[--C-:B-1----:R-:W-:Y:S01]  /*153e0*/  FFMA.FTZ R0, R14, c[0x0][0x2d0], -R158.reuse ;  /* 0x0000b4000e007a23 */ /* 0x102fe2000001089e */
[----:B---3--:R-:W-:Y:S06]  /*153f0*/  F2FP.PACK_AB R154, R212, R213 ;  /* 0x000000d5d49a723e */ /* 0x008fec00000000ff */
[----:B------:R-:W1:Y:S01]  /*15400*/  LDSM.16.MT88.4 R24, [R106] ;  /* 0x000000006a18783b */ /* 0x000e620000004200 */
[----:B------:R3:W-:Y:S01]  /*15410*/  MUFU.EX2 R203, R0 ;  /* 0x0000000000cb7308 */ /* 0x0007e20000000800 */
[C---:B----4-:R-:W-:Y:S02]  /*15420*/  FMUL.FTZ R4, R2.reuse, R112 ;  /* 0x0000007002047220 */ /* 0x050fe40000410000 */
        /* <DEDUP_REMOVED lines=8> */
[--C-:B---3--:R-:W-:Y:S02]  /*154b0*/  FFMA.FTZ R0, R13, c[0x0][0x2d0], -R158.reuse ;  /* 0x0000b4000d007a23 */ /* 0x108fe4000001089e */
[C---:B------:R-:W-:Y:S02]  /*154c0*/  FMUL.FTZ R13, R2.reuse, R117 ;  /* 0x00000075020d7220 */ /* 0x040fe40000410000 */
[----:B------:R-:W3:Y:S01]  /*154d0*/  MUFU.EX2 R211, R0 ;  /* 0x0000000000d37308 */ /* 0x000ee20000000800 */
        /* <DEDUP_REMOVED lines=12> */
[----:B---3--:R-:W-:Y:S01]  /*155a0*/  F2FP.PACK_AB R153, R211, R203 ;  /* 0x000000cbd399723e */ /* 0x008fe200000000ff */
[--C-:B------:R-:W-:Y:S02]  /*155b0*/  FFMA.FTZ R0, R12, c[0x0][0x2d0], -R158.reuse ;  /* 0x0000b4000c007a23 */ /* 0x100fe4000001089e */
[C---:B------:R-:W-:Y:S02]  /*155c0*/  FMUL.FTZ R12, R2.reuse, R116 ;  /* 0x00000074020c7220 */ /* 0x040fe40000410000 */
[----:B------:R3:W4:Y:S01]  /*155d0*/  MUFU.EX2 R210, R0 ;  /* 0x0000000000d27308 */ /* 0x0007220000000800 */
        /* <DEDUP_REMOVED lines=12> */
[----:B---3--:R-:W-:Y:S01]  /*156a0*/  FSEL R0, R8, RZ, P0 ;  /* 0x000000ff08007208 */ /* 0x008fe20000000000 */
[C---:B------:R-:W-:Y:S01]  /*156b0*/  FMUL.FTZ R89, R2.reuse, R89 ;  /* 0x0000005902597220 */ /* 0x040fe20000410000 */
[----:B----4-:R-:W-:Y:S01]  /*156c0*/  F2FP.PACK_AB R155, R209, R210 ;  /* 0x000000d2d19b723e */ /* 0x010fe200000000ff */
[----:B------:R-:W-:Y:S02]  /*156d0*/  FMUL.FTZ R92, R2, R92 ;  /* 0x0000005c025c7220 */ /* 0x000fe40000410000 */
[----:B------:R-:W-:Y:S01]  /*156e0*/  FADD.FTZ R0, -R0, R107 ;  /* 0x0000006b00007221 */ /* 0x000fe20000010100 */
[----:B------:R-:W-:Y:S01]  /*156f0*/  IADD3 R107, R184, R156, RZ ;  /* 0x0000009cb86b7210 */ /* 0x000fe20007ffe0ff */
[----:B------:R-:W-:Y:S02]  /*15700*/  FMUL.FTZ R93, R2, R93 ;  /* 0x0000005d025d7220 */ /* 0x000fe40000410000 */
[----:B------:R-:W-:Y:S02]  /*15710*/  FMUL.FTZ R0, R0, c[0x0][0x2d0] ;  /* 0x0000b40000007a20 */ /* 0x000fe40000410000 */
[C---:B------:R-:W-:Y:S02]  /*15720*/  FMUL.FTZ R96, R2.reuse, R96 ;  /* 0x0000006002607220 */ /* 0x040fe40000410000 */
[C---:B------:R-:W-:Y:S02]  /*15730*/  FMUL.FTZ R97, R2.reuse, R97 ;  /* 0x0000006102617220 */ /* 0x040fe40000410000 */
[----:B------:R-:W3:Y:S01]  /*15740*/  MUFU.EX2 R0, R0 ;  /* 0x0000000000007308 */ /* 0x000ee20000000800 */
[C---:B------:R-:W-:Y:S02]  /*15750*/  FMUL.FTZ R100, R2.reuse, R100 ;  /* 0x0000006402647220 */ /* 0x040fe40000410000 */
[----:B------:R-:W-:Y:S02]  /*15760*/  FMUL.FTZ R101, R2, R101 ;  /* 0x0000006502657220 */ /* 0x000fe40000410000 */
[--C-:B------:R-:W-:Y:S05]  /*15770*/  FFMA.FTZ R124, R169, c[0x0][0x2d0], -R157.reuse ;  /* 0x0000b400a97c7a23 */ /* 0x100fea000001089d */
[----:B------:R4:W-:Y:S01]  /*15780*/  MUFU.EX2 R169, R124 ;  /* 0x0000007c00a97308 */ /* 0x0009e20000000800 */
[C---:B---3--:R-:W-:Y:S02]  /*15790*/  FMUL.FTZ R6, R0.reuse, R114 ;  /* 0x0000007200067220 */ /* 0x048fe40000410000 */
[C---:B------:R-:W-:Y:S02]  /*157a0*/  FMUL.FTZ R7, R0.reuse, R115 ;  /* 0x0000007300077220 */ /* 0x040fe40000410000 */
[----:B------:R-:W3:Y:S01]  /*157b0*/  LDSM.16.MT88.4 R112, [R107] ;  /* 0x000000006b70783b */ /* 0x000ee20000004200 */
        /* <DEDUP_REMOVED lines=14> */
[C---:B-1----:R-:W-:Y:S03]  /*158a0*/  HMMA.16816.F32 R16, R152.reuse, R24, R16 ;  /* 0x000000189810723c */ /* 0x042fe60000001810 */
        /* <DEDUP_REMOVED lines=11> */
[C---:B------:R-:W-:Y:S03]  /*15960*/  HMMA.16816.F32 R24, R152.reuse, R32, R24 ;  /* 0x000000209818723c */ /* 0x040fe60000001818 */
        /* <DEDUP_REMOVED lines=11> */
[C---:B---3--:R-:W-:Y:S03]  /*15a20*/  HMMA.16816.F32 R32, R152.reuse, R112, R32 ;  /* 0x000000709820723c */ /* 0x048fe60000001820 */
        /* <DEDUP_REMOVED lines=35> */
[----:B------:R-:W5:Y:S03]  /*15c60*/  LDSM.16.MT88.4 R116, [R3+0x4000] ;  /* 0x004000000374783b */ /* 0x000f660000004200 */
[C---:B------:R-:W-:Y:S02]  /*15c70*/  FMUL.FTZ R102, R0.reuse, R102 ;  /* 0x0000006600667220 */ /* 0x040fe40000410000 */
[----:B------:R-:W-:Y:S02]  /*15c80*/  FMUL.FTZ R103, R0, R103 ;  /* 0x0000006700677220 */ /* 0x000fe40000410000 */
[----:B----4-:R-:W-:Y:S04]  /*15c90*/  FFMA.FTZ R124, R170, c[0x0][0x2d0], -R158 ;  /* 0x0000b400aa7c7a23 */ /* 0x010fe8000001089e */
[----:B------:R-:W-:Y:S02]  /*15ca0*/  FFMA.FTZ R2, R2, R221, R206 ;  /* 0x000000dd02027223 */ /* 0x000fe400000100ce */
[----:B------:R-:W-:Y:S02]  /*15cb0*/  FFMA.FTZ R0, R0, R220, R203 ;  /* 0x000000dc00007223 */ /* 0x000fe400000100cb */
[----:B------:R-:W-:Y:S02]  /*15cc0*/  FADD.FTZ R2, R205, R2 ;  /* 0x00000002cd027221 */ /* 0x000fe40000010000 */
[----:B--2---:R-:W-:Y:S02]  /*15cd0*/  FFMA.FTZ R120, R161, c[0x0][0x2d0], -R158 ;  /* 0x0000b400a1787a23 */ /* 0x004fe4000001089e */
[----:B------:R-:W-:Y:S02]  /*15ce0*/  FADD.FTZ R0, R211, R0 ;  /* 0x00000000d3007221 */ /* 0x000fe40000010000 */
[----:B------:R2:W4:Y:S01]  /*15cf0*/  MUFU.EX2 R193, R120 ;  /* 0x0000007800c17308 */ /* 0x0005220000000800 */
[----:B------:R-:W-:Y:S01]  /*15d00*/  FADD.FTZ R2, R213, R2 ;  /* 0x00000002d5027221 */ /* 0x000fe20000010000 */
[C---:B-1----:R-:W-:Y:S03]  /*15d10*/  HMMA.16816.F32 R64, R152.reuse, R112, R64 ;  /* 0x000000709840723c */ /* 0x042fe60000001840 */
[----:B------:R-:W-:Y:S02]  /*15d20*/  FADD.FTZ R0, R210, R0 ;  /* 0x00000000d2007221 */ /* 0x000fe40000010000 */
[----:B------:R-:W-:Y:S02]  /*15d30*/  FADD.FTZ R2, R212, R2 ;  /* 0x00000002d4027221 */ /* 0x000fe40000010000 */
[----:B------:R-:W-:Y:S01]  /*15d40*/  FADD.FTZ R0, R209, R0 ;  /* 0x00000000d1007221 */ /* 0x000fe20000010000 */
[C---:B------:R-:W-:Y:S01]  /*15d50*/  HMMA.16816.F32 R68, R152.reuse, R114, R68 ;  /* 0x000000729844723c */ /* 0x040fe20000001844 */
[----:B------:R-:W1:Y:S03]  /*15d60*/  LDSM.16.MT88.4 R112, [R106+0x4000] ;  /* 0x004000006a70783b */ /* 0x000e660000004200 */
[----:B---3--:R-:W-:Y:S04]  /*15d70*/  FADD.FTZ R2, R196, R2 ;  /* 0x00000002c4027221 */ /* 0x008fe80000010000 */
[C---:B-----5:R-:W-:Y:S04]  /*15d80*/  HMMA.16816.F32 R72, R152.reuse, R116, R72 ;  /* 0x000000749848723c */ /* 0x060fe80000001848 */
[----:B--2---:R-:W-:Y:S02]  /*15d90*/  FFMA.FTZ R120, R162, c[0x0][0x2d0], -R158 ;  /* 0x0000b400a2787a23 */ /* 0x004fe4000001089e */
[----:B------:R-:W-:Y:S02]  /*15da0*/  MUFU.EX2 R162, R129 ;  /* 0x0000008100a27308 */ /* 0x000fe40000000800 */
[C---:B------:R-:W-:Y:S01]  /*15db0*/  HMMA.16816.F32 R76, R152.reuse, R118, R76 ;  /* 0x00000076984c723c */ /* 0x040fe2000000184c */
[----:B------:R-:W2:Y:S03]  /*15dc0*/  LDSM.16.MT88.4 R116, [R156+0x4000] ;  /* 0x004000009c74783b */ /* 0x000ea60000004200 */
[----:B----4-:R-:W-:Y:S04]  /*15dd0*/  FADD.FTZ R0, R193, R0 ;  /* 0x00000000c1007221 */ /* 0x010fe80000010000 */
        /* <DEDUP_REMOVED lines=158> */
[----:B------:R1:W5:Y:S07]  /*167c0*/  LDSM.16.MT88.4 R4, [R3+0x5800] ;  /* 0x005800000304783b */ /* 0x00036e0000004200 */
[C---:B--2---:R-:W-:Y:S08]  /*167d0*/  HMMA.16816.F32 R48, R152.reuse, R12, R48 ;  /* 0x0000000c9830723c */ /* 0x044ff00000001830 */
[C---:B------:R-:W-:Y:S01]  /*167e0*/  HMMA.16816.F32 R52, R152.reuse, R14, R52 ;  /* 0x0000000e9834723c */ /* 0x040fe20000001834 */
[----:B------:R-:W2:Y:S07]  /*167f0*/  LDSM.16.MT88.4 R12, [R156+0x5800] ;  /* 0x005800009c0c783b */ /* 0x000eae0000004200 */
[C---:B---3--:R-:W-:Y:S04]  /*16800*/  HMMA.16816.F32 R56, R152.reuse, R16, R56 ;  /* 0x000000109838723c */ /* 0x048fe80000001838 */
[----:B-1----:R-:W-:Y:S02]  /*16810*/  FADD.FTZ R3, R165, R0 ;  /* 0x00000000a5037221 */ /* 0x002fe40000010000 */
[----:B------:R-:W-:Y:S02]  /*16820*/  FADD.FTZ R0, R160, R2 ;  /* 0x00000002a0007221 */ /* 0x000fe40000010000 */
[C---:B------:R-:W-:Y:S04]  /*16830*/  HMMA.16816.F32 R60, R152.reuse, R18, R60 ;  /* 0x00000012983c723c */ /* 0x040fe8000000183c */
[----:B------:R-:W-:Y:S02]  /*16840*/  FADD.FTZ R3, R159, R3 ;  /* 0x000000039f037221 */ /* 0x000fe40000010000 */
[----:B------:R-:W-:Y:S02]  /*16850*/  FADD.FTZ R2, R163, R0 ;  /* 0x00000000a3027221 */ /* 0x000fe40000010000 */
[C---:B----4-:R-:W-:Y:S04]  /*16860*/  HMMA.16816.F32 R64, R152.reuse, R20, R64 ;  /* 0x000000149840723c */ /* 0x050fe80000001840 */
[----:B------:R-:W-:Y:S02]  /*16870*/  FADD.FTZ R0, R161, R3 ;  /* 0x00000003a1007221 */ /* 0x000fe40000010000 */
[----:B------:R-:W-:Y:S01]  /*16880*/  FADD.FTZ R3, R162, R2 ;  /* 0x00000002a2037221 */ /* 0x000fe20000010000 */
[----:B------:R-:W-:Y:S01]  /*16890*/  IADD3 R2, R214, 0x1, RZ ;  /* 0x00000001d6027810 */ /* 0x000fe20007ffe0ff */
[C---:B------:R-:W-:Y:S04]  /*168a0*/  HMMA.16816.F32 R68, R152.reuse, R22, R68 ;  /* 0x000000169844723c */ /* 0x040fe80000001844 */
[----:B------:R-:W-:Y:S01]  /*168b0*/  FADD.FTZ R0, R157, R0 ;  /* 0x000000009d007221 */ /* 0x000fe20000010000 */
[----:B------:R-:W-:Y:S01]  /*168c0*/  SEL R214, R2, RZ, !P1 ;  /* 0x000000ff02d67207 */ /* 0x000fe20004800000 */
[----:B------:R-:W-:Y:S02]  /*168d0*/  FADD.FTZ R221, R164, R3 ;  /* 0x00000003a4dd7221 */ /* 0x000fe40000010000 */
[C---:B-----5:R-:W-:Y:S04]  /*168e0*/  HMMA.16816.F32 R72, R152.reuse, R4, R72 ;  /* 0x000000049848723c */ /* 0x060fe80000001848 */
[----:B------:R-:W-:Y:S04]  /*168f0*/  FADD.FTZ R220, R158, R0 ;  /* 0x000000009edc7221 */ /* 0x000fe80000010000 */
[C---:B------:R-:W-:Y:S01]  /*16900*/  HMMA.16816.F32 R76, R152.reuse, R6, R76 ;  /* 0x00000006984c723c */ /* 0x040fe2000000184c */
[----:B------:R-:W1:Y:S07]  /*16910*/  LDSM.16.MT88.4 R4, [R107+0x5800] ;  /* 0x005800006b04783b */ /* 0x000e6e0000004200 */
[C---:B------:R-:W-:Y:S08]  /*16920*/  HMMA.16816.F32 R80, R152.reuse, R24, R80 ;  /* 0x000000189850723c */ /* 0x040ff00000001850 */
[C---:B------:R-:W-:Y:S08]  /*16930*/  HMMA.16816.F32 R84, R152.reuse, R26, R84 ;  /* 0x0000001a9854723c */ /* 0x040ff00000001854 */
[C---:B--2---:R-:W-:Y:S08]  /*16940*/  HMMA.16816.F32 R88, R152.reuse, R12, R88 ;  /* 0x0000000c9858723c */ /* 0x044ff00000001858 */
[C---:B------:R-:W-:Y:S08]  /*16950*/  HMMA.16816.F32 R92, R152.reuse, R14, R92 ;  /* 0x0000000e985c723c */ /* 0x040ff0000000185c */
[C---:B-1----:R-:W-:Y:S07]  /*16960*/  HMMA.16816.F32 R96, R152.reuse, R4, R96 ;  /* 0x000000049860723c */ /* 0x042fee0000001860 */
[----:B------:R-:W-:Y:S01]  /*16970*/  IADD3 R4, R188, -0x2, RZ ;  /* 0xfffffffebc047810 */ /* 0x000fe20007ffe0ff */
[----:B------:R-:W-:Y:S03]  /*16980*/  HMMA.16816.F32 R100, R152, R6, R100 ;  /* 0x000000069864723c */ /* 0x000fe60000001864 */
[----:B------:R-:W-:Y:S11]  /*16990*/  ISETP.GE.AND P0, PT, R4, R226, PT ;  /* 0x000000e20400720c */ /* 0x000ff60003f06270 */
[----:B------:R-:W-:Y:S02]  /*169a0*/  @!UPT UIADD3 URZ, URZ, URZ, URZ ;  /* 0x0000003f3f3ff290 */ /* 0x000fe4000fffe03f */
[----:B------:R-:W-:-:S05]  /*169b0*/  @!P0 BRA `(.L_x_2950) ;  /* 0x000004f000008947 */ /* 0x000fca0003800000 */
[----:B------:R-:W-:Y:S01]  /*169c0*/  IMAD.MOV.U32 R175, RZ, RZ, c[0x0][0x2b8] ;  /* 0x0000ae00ffaf7624 */ /* 0x000fe200078e00ff */
[----:B------:R-:W-:Y:S01]  /*169d0*/  IADD3 R2, R231, R215, R248 ;  /* 0x000000d7e7027210 */ /* 0x000fe20007ffe0f8 */
[----:B------:R-:W-:Y:S01]  /*169e0*/  IMAD.MOV.U32 R195, RZ, RZ, RZ ;  /* 0x000000ffffc37224 */ /* 0x000fe200078e00ff */
[C---:B------:R-:W-:Y:S01]  /*169f0*/  SHF.L.U64.HI R20, R219.reuse, 0x1, R229 ;  /* 0x00000001db147819 */ /* 0x040fe200000102e5 */
[----:B------:R-:W-:Y:S01]  /*16a00*/  IMAD.SHL.U32 R19, R219, 0x2, RZ ;  /* 0x00000002db137824 */ /* 0x000fe200078e00ff */
[----:B------:R-:W-:Y:S01]  /*16a10*/  ISETP.NE.AND P5, PT, R175, 0x1, PT ;  /* 0x00000001af00780c */ /* 0x000fe20003fa5270 */
[----:B------:R-:W-:Y:S01]  /*16a20*/  IMAD.SHL.U32 R17, R218, 0x2, RZ ;  /* 0x00000002da117824 */ /* 0x000fe200078e00ff */
[----:B------:R-:W-:Y:S01]  /*16a30*/  IADD3 R2, R2, -0x80, RZ ;  /* 0xffffff8002027810 */ /* 0x000fe20007ffe0ff */
[----:B------:R-:W-:Y:S01]  /*16a40*/  IMAD.SHL.U32 R15, R216, 0x2, RZ ;  /* 0x00000002d80f7824 */ /* 0x000fe200078e00ff */
[----:B------:R-:W-:Y:S02]  /*16a50*/  SHF.L.U64.HI R18, R218, 0x1, R230 ;  /* 0x00000001da127819 */ /* 0x000fe400000102e6 */
        /* <DEDUP_REMOVED lines=26> */
.L_x_3052:
[----:B------:R-:W-:-:S05]  /*16c00*/  BRA.DIV ~URZ, `(.L_x_2952) ;  /* 0x0000a3f27f007947 */ /* 0x000fca000b800000 */
[----:B------:R-:W3:Y:S01]  /*16c10*/  SHFL.IDX PT, R2, R14, RZ, 0x181f ;  /* 0x00181fff0e027589 */ /* 0x000ee200000e0000 */
[----:B------:R-:W-:Y:S01]  /*16c20*/  ISETP.GE.AND P3, PT, R216, c[0x0][0x1d4], PT ;  /* 0x00007500d8007a0c */ /* 0x000fe20003f66270 */
[----:B------:R-:W-:Y:S01]  /*16c30*/  IMAD R0, R214, 0x6000, R11 ;  /* 0x00006000d6007824 */ /* 0x000fe200078e020b */
[----:B------:R-:W-:Y:S04]  /*16c40*/  ISETP.GE.AND P1, PT, R218, c[0x0][0x1d4], PT ;  /* 0x00007500da007a0c */ /* 0x000fe80003f26270 */
[----:B------:R-:W-:Y:S02]  /*16c50*/  SEL R13, RZ, 0x10, P1 ;  /* 0x00000010ff0d7807 */ /* 0x000fe40000800000 */
[----:B---3--:R-:W-:Y:S05]  /*16c60*/  IADD3 R6, P0, R2, R15, RZ ;  /* 0x0000000f02067210 */ /* 0x008fea0007f1e0ff */
[----:B--2---:R-:W-:Y:S01]  /*16c70*/  IMAD.X R7, R4, 0x1, R16, P0 ;  /* 0x0000000104077824 */ /* 0x004fe200000e0610 */
[----:B------:R-:W-:Y:S04]  /*16c80*/  ISETP.GE.AND P0, PT, R219, c[0x0][0x1d4], PT ;  /* 0x00007500db007a0c */ /* 0x000fe80003f06270 */
[----:B------:R-:W-:Y:S01]  /*16c90*/  @!PT LDS RZ, [RZ] ;  /* 0x00000000fffff984 */ /* 0x000fe20000000800 */
[----:B------:R-:W-:Y:S01]  /*16ca0*/  @!PT LDS RZ, [RZ] ;  /* 0x00000000fffff984 */ /* 0x000fe20000000800 */
[----:B------:R2:W-:Y:S01]  /*16cb0*/  LDGSTS.E.BYPASS.LTC128B.128 [R0], [R6.64], !P3 ;  /* 0x0000000006007fae */ /* 0x0005e2000d901d48 */
[----:B------:R-:W-:Y:S02]  /*16cc0*/  SEL R12, RZ, 0x10, P0 ;  /* 0x00000010ff0c7807 */ /* 0x000fe40000000000 */
        /* <DEDUP_REMOVED lines=9> */
.L_x_3053:
[C---:B----4-:R-:W-:Y:S02]  /*16d60*/  IADD3 R3, -R5.reuse, 0x10, RZ ;  /* 0x0000001005037810 */ /* 0x050fe40007ffe1ff */
[----:B------:R-:W-:Y:S02]  /*16d70*/  ISETP.NE.U32.AND P2, PT, R5, RZ, PT ;  /* 0x000000ff0500720c */ /* 0x000fe40003f45070 */
[----:B------:R-:W-:Y:S02]  /*16d80*/  LOP3.LUT R3, R3, 0xf, RZ, 0xc0, !PT ;  /* 0x0000000f03037812 */ /* 0x000fe400078ec0ff */
[----:B------:R-:W-:Y:S02]  /*16d90*/  ISETP.NE.U32.AND P3, PT, R13, RZ, PT ;  /* 0x000000ff0d00720c */ /* 0x000fe40003f65070 */
        /* <DEDUP_REMOVED lines=8> */
[C---:B------:R-:W-:Y:S02]  /*16e20*/  ISETP.NE.U32.AND P2, PT, R12.reuse, RZ, PT ;  /* 0x000000ff0c00720c */ /* 0x040fe40003f45070 */
[----:B-1----:R-:W-:Y:S02]  /*16e30*/  IADD3 R6, P1, P0, R3, R2, R17 ;  /* 0x0000000203067210 */ /* 0x002fe4000783e011 */
[----:B------:R-:W-:Y:S02]  /*16e40*/  IADD3 R3, -R12, 0x10, RZ ;  /* 0x000000100c037810 */ /* 0x000fe40007ffe1ff */
[----:B------:R-:W-:Y:S02]  /*16e50*/  IADD3.X R7, RZ, R4, R18, P1, P0 ;  /* 0x00000004ff077210 */ /* 0x000fe40000fe0412 */
[----:B------:R-:W-:Y:S03]  /*16e60*/  LOP3.LUT R3, R3, 0xf, RZ, 0xc0, !PT ;  /* 0x0000000f03037812 */ /* 0x000fe600078ec0ff */
[----:B------:R1:W-:Y:S01]  /*16e70*/  LDGSTS.E.BYPASS.LTC128B.128.ZFILL [R0+0x3000], [R6.64], P3 ;  /* 0x0300000006007fae */ /* 0x0003e20009941d48 */
[----:B------:R-:W-:Y:S04]  /*16e80*/  IADD3 R2, P1, P0, R3, R2, R19 ;  /* 0x0000000203027210 */ /* 0x000fe8000783e013 */
[----:B------:R-:W-:Y:S05]  /*16e90*/  IADD3.X R3, RZ, R4, R20, P1, P0 ;  /* 0x00000004ff037210 */ /* 0x000fea0000fe0414 */
[----:B------:R1:W-:Y:S04]  /*16ea0*/  LDGSTS.E.BYPASS.LTC128B.128.ZFILL [R0+0x5000], [R2.64], P2 ;  /* 0x0500000002007fae */ /* 0x0003e80009141d48 */
.L_x_2950:
[----:B------:R-:W-:Y:S05]  /*16eb0*/  BSYNC B0 ;  /* 0x0000000000007941 */ /* 0x000fea0003800000 */
.L_x_2949:
        /* <DEDUP_REMOVED lines=9> */
.L_x_2944:
[----:B------:R-:W-:Y:S01]  /*16f50*/  ISETP.GE.AND P0, PT, R188, R226, PT ;  /* 0x000000e2bc00720c */ /* 0x000fe20003f06270 */
[----:B------:R-:W-:Y:S01]  /*16f60*/  IMAD.MOV.U32 R197, RZ, RZ, 0x1f ;  /* 0x0000001fffc57424 */ /* 0x000fe200078e00ff */
[----:B------:R-:W-:-:S11]  /*16f70*/  MOV R196, 0xffffffff ;  /* 0xffffffff00c47802 */ /* 0x000fd60000000f00 */
[----:B------:R-:W-:Y:S05]  /*16f80*/  @!P0 BRA `(.L_x_2954) ;  /* 0x0000326000008947 */ /* 0x000fea0003800000 */
[----:B------:R-:W-:Y:S02]  /*16f90*/  MOV R106, R8 ;  /* 0x00000008006a7202 */ /* 0x000fe40000000f00 */
[----:B------:R-:W-:Y:S02]  /*16fa0*/  MOV R0, R9 ;  /* 0x0000000900007202 */ /* 0x000fe40000000f00 */
.L_x_2964:
        /* <DEDUP_REMOVED lines=40> */
.L_x_3054:
        /* <DEDUP_REMOVED lines=22> */
.L_x_3055:
        /* <DEDUP_REMOVED lines=12> */
[----:B------:R-:W-:Y:S02]  /*17450*/  ISETP.NE.U32.AND P2, PT, R9, RZ, PT ;  /* 0x000000ff0900720c */ /* 0x000fe40003f45070 */
        /* <DEDUP_REMOVED lines=8> */
.L_x_2956:
[----:B------:R-:W-:Y:S05]  /*174e0*/  BSYNC B0 ;  /* 0x0000000000007941 */ /* 0x000fea0003800000 */
.L_x_2955:
        /* <DEDUP_REMOVED lines=253> */
.L_x_3056:
        /* <DEDUP_REMOVED lines=42> */
[----:B------:R3:W-:Y:S01]  /*18760*/  MUFU.EX2 R19, R29 ;  /* 0x0000001d00137308 */ /* 0x0007e20000000800 */
[C---:B------:R-:W-:Y:S02]  /*18770*/  FMUL.FTZ R49, R2.reuse, R49 ;  /* 0x0000003102317220 */ /* 0x040fe40000410000 */
[C---:B------:R-:W-:Y:S01]  /*18780*/  FMUL.FTZ R52, R2.reuse, R52 ;  /* 0x0000003402347220 */ /* 0x040fe20000410000 */
[C---:B-1----:R-:W-:Y:S01]  /*18790*/  F2FP.PACK_AB R152, R3.reuse, R7 ;  /* 0x000000070398723e */ /* 0x042fe200000000ff */
[----:B------:R-:W-:Y:S02]  /*187a0*/  FADD.FTZ R6, R3, R0 ;  /* 0x0000000003067221 */ /* 0x000fe40000010000 */
[----:B------:R-:W1:Y:S01]  /*187b0*/  SHFL.BFLY PT, R0, R5, 0x2, 0x1f ;  /* 0x0c401f0005007f89 */ /* 0x000e6200000e0000 */
[C---:B------:R-:W-:Y:S02]  /*187c0*/  FMUL.FTZ R53, R2.reuse, R53 ;  /* 0x0000003502357220 */ /* 0x040fe40000410000 */
[----:B------:R-:W4:Y:S01]  /*187d0*/  MUFU.EX2 R13, R27 ;  /* 0x0000001b000d7308 */ /* 0x000f220000000800 */
[C---:B------:R-:W-:Y:S02]  /*187e0*/  FMUL.FTZ R56, R2.reuse, R56 ;  /* 0x0000003802387220 */ /* 0x040fe40000410000 */
[C---:B------:R-:W-:Y:S02]  /*187f0*/  FMUL.FTZ R57, R2.reuse, R57 ;  /* 0x0000003902397220 */ /* 0x040fe40000410000 */
[C---:B--2---:R-:W-:Y:S02]  /*18800*/  FMUL.FTZ R28, R2.reuse, R132 ;  /* 0x00000084021c7220 */ /* 0x044fe40000410000 */
        /* <DEDUP_REMOVED lines=8> */
[----:B-1----:R-:W-:Y:S01]  /*18890*/  FMNMX.FTZ R0, R5, R0, !PT ;  /* 0x0000000005007209 */ /* 0x002fe20007810000 */
[C---:B------:R-:W-:Y:S01]  /*188a0*/  FMUL.FTZ R72, R2.reuse, R72 ;  /* 0x0000004802487220 */ /* 0x040fe20000410000 */
[----:B----4-:R-:W-:Y:S01]  /*188b0*/  F2FP.PACK_AB R154, R13, R17 ;  /* 0x000000110d9a723e */ /* 0x010fe200000000ff */
[C---:B------:R-:W-:Y:S02]  /*188c0*/  FMUL.FTZ R73, R2.reuse, R73 ;  /* 0x0000004902497220 */ /* 0x040fe40000410000 */
        /* <DEDUP_REMOVED lines=41> */
[----:B------:R1:W-:Y:S01]  /*18b60*/  MUFU.EX2 R132, R7 ;  /* 0x0000000700847308 */ /* 0x0003e20000000800 */
[C---:B------:R-:W-:Y:S01]  /*18b70*/  FMUL.FTZ R12, R2.reuse, R116 ;  /* 0x00000074020c7220 */ /* 0x040fe20000410000 */
[----:B------:R-:W-:Y:S01]  /*18b80*/  F2FP.PACK_AB R116, R19, R23 ;  /* 0x000000171374723e */ /* 0x000fe200000000ff */
[----:B------:R-:W-:Y:S01]  /*18b90*/  FMUL.FTZ R16, R2, R120 ;  /* 0x0000007802107220 */ /* 0x000fe20000410000 */
[----:B--2---:R-:W-:Y:S01]  /*18ba0*/  F2FP.PACK_AB R153, R14, R15 ;  /* 0x0000000f0e99723e */ /* 0x004fe200000000ff */
[C---:B------:R-:W-:Y:S02]  /*18bb0*/  FMUL.FTZ R5, R2.reuse, R113 ;  /* 0x0000007102057220 */ /* 0x040fe40000410000 */
[C---:B------:R-:W-:Y:S02]  /*18bc0*/  FMUL.FTZ R17, R2.reuse, R121 ;  /* 0x0000007902117220 */ /* 0x040fe40000410000 */
[C---:B------:R-:W-:Y:S01]  /*18bd0*/  FMUL.FTZ R20, R2.reuse, R124 ;  /* 0x0000007c02147220 */ /* 0x040fe20000410000 */
[----:B------:R-:W2:Y:S01]  /*18be0*/  MUFU.EX2 R133, R18 ;  /* 0x0000001200857308 */ /* 0x000ea20000000800 */
[C---:B------:R-:W-:Y:S02]  /*18bf0*/  FMUL.FTZ R24, R2.reuse, R128 ;  /* 0x0000008002187220 */ /* 0x040fe40000410000 */
[----:B------:R-:W-:Y:S02]  /*18c00*/  FADD.FTZ R3, R13, R3 ;  /* 0x000000030d037221 */ /* 0x000fe40000010000 */
[----:B------:R-:W-:Y:S01]  /*18c10*/  FMUL.FTZ R13, R2, R117 ;  /* 0x00000075020d7220 */ /* 0x000fe20000410000 */
[----:B------:R-:W-:Y:S01]  /*18c20*/  IADD3 R2, R186, R176, RZ ;  /* 0x000000b0ba027210 */ /* 0x000fe20007ffe0ff */
[----:B------:R-:W-:Y:S02]  /*18c30*/  FADD.FTZ R3, R23, R3 ;  /* 0x0000000317037221 */ /* 0x000fe40000010000 */
[----:B---3--:R-:W-:Y:S01]  /*18c40*/  FFMA.FTZ R6, R0, R220, R15 ;  /* 0x000000dc00067223 */ /* 0x008fe2000001000f */
[----:B------:R-:W-:Y:S01]  /*18c50*/  MUFU.EX2 R117, R165 ;  /* 0x000000a500757308 */ /* 0x000fe20000000800 */
[----:B------:R-:W3:Y:S01]  /*18c60*/  LDSM.16.MT88.4 R156, [R2] ;  /* 0x00000000029c783b */ /* 0x000ee20000004200 */
[----:B------:R-:W-:Y:S01]  /*18c70*/  FADD.FTZ R107, R19, R3 ;  /* 0x00000003136b7221 */ /* 0x000fe20000010000 */
[----:B------:R-:W-:Y:S01]  /*18c80*/  IADD3 R3, R184, R2, RZ ;  /* 0x00000002b8037210 */ /* 0x000fe20007ffe0ff */
[----:B-1----:R-:W-:Y:S02]  /*18c90*/  FMUL.FTZ R7, R0, R115 ;  /* 0x0000007300077220 */ /* 0x002fe40000410000 */
[----:B------:R-:W-:Y:S02]  /*18ca0*/  FADD.FTZ R128, R14, R6 ;  /* 0x000000060e807221 */ /* 0x000fe40000010000 */
[C---:B------:R-:W-:Y:S02]  /*18cb0*/  FMUL.FTZ R6, R0.reuse, R114 ;  /* 0x0000007200067220 */ /* 0x040fe40000410000 */
[----:B------:R-:W1:Y:S01]  /*18cc0*/  LDSM.16.MT88.4 R112, [R3] ;  /* 0x000000000370783b */ /* 0x000e620000004200 */
[C---:B------:R-:W-:Y:S01]  /*18cd0*/  FMUL.FTZ R14, R0.reuse, R118 ;  /* 0x00000076000e7220 */ /* 0x040fe20000410000 */
[----:B------:R-:W-:Y:S01]  /*18ce0*/  MUFU.EX2 R129, R161 ;  /* 0x000000a100817308 */ /* 0x000fe20000000800 */
[C---:B------:R-:W-:Y:S01]  /*18cf0*/  FMUL.FTZ R15, R0.reuse, R119 ;  /* 0x00000077000f7220 */ /* 0x040fe20000410000 */
[----:B--2---:R-:W-:Y:S01]  /*18d00*/  F2FP.PACK_AB R155, R133, R132 ;  /* 0x00000084859b723e */ /* 0x004fe200000000ff */
[C---:B------:R-:W-:Y:S02]  /*18d10*/  FMUL.FTZ R18, R0.reuse, R122 ;  /* 0x0000007a00127220 */ /* 0x040fe40000410000 */
[C---:B------:R-:W-:Y:S02]  /*18d20*/  FMUL.FTZ R19, R0.reuse, R123 ;  /* 0x0000007b00137220 */ /* 0x040fe40000410000 */
[C---:B------:R-:W-:Y:S02]  /*18d30*/  FMUL.FTZ R30, R0.reuse, R134 ;  /* 0x00000086001e7220 */ /* 0x040fe40000410000 */
[C---:B------:R-:W-:Y:S01]  /*18d40*/  FMUL.FTZ R31, R0.reuse, R135 ;  /* 0x00000087001f7220 */ /* 0x040fe20000410000 */
[----:B------:R-:W-:Y:S01]  /*18d50*/  MUFU.EX2 R121, R174 ;  /* 0x000000ae00797308 */ /* 0x000fe20000000800 */
[C---:B------:R-:W-:Y:S02]  /*18d60*/  FMUL.FTZ R38, R0.reuse, R142 ;  /* 0x0000008e00267220 */ /* 0x040fe40000410000 */
[----:B------:R-:W-:Y:S02]  /*18d70*/  FMUL.FTZ R39, R0, R143 ;  /* 0x0000008f00277220 */ /* 0x000fe40000410000 */
[----:B------:R-:W-:Y:S02]  /*18d80*/  FADD.FTZ R128, R132, R128 ;  /* 0x0000008084807221 */ /* 0x000fe40000010000 */
[C---:B------:R-:W-:Y:S02]  /*18d90*/  FMUL.FTZ R22, R0.reuse, R126 ;  /* 0x0000007e00167220 */ /* 0x040fe40000410000 */
[C---:B------:R-:W-:Y:S01]  /*18da0*/  FMUL.FTZ R23, R0.reuse, R127 ;  /* 0x0000007f00177220 */ /* 0x040fe20000410000 */
[----:B------:R-:W-:Y:S01]  /*18db0*/  MUFU.EX2 R120, R173 ;  /* 0x000000ad00787308 */ /* 0x000fe20000000800 */
[C---:B------:R-:W-:Y:S02]  /*18dc0*/  FMUL.FTZ R26, R0.reuse, R130 ;  /* 0x00000082001a7220 */ /* 0x040fe40000410000 */
[C---:B------:R-:W-:Y:S02]  /*18dd0*/  FMUL.FTZ R27, R0.reuse, R131 ;  /* 0x00000083001b7220 */ /* 0x040fe40000410000 */
[C---:B------:R-:W-:Y:S02]  /*18de0*/  FMUL.FTZ R34, R0.reuse, R138 ;  /* 0x0000008a00227220 */ /* 0x040fe40000410000 */
[C---:B------:R-:W-:Y:S01]  /*18df0*/  FMUL.FTZ R35, R0.reuse, R139 ;  /* 0x0000008b00237220 */ /* 0x040fe20000410000 */
[C---:B---3--:R-:W-:Y:S02]  /*18e00*/  HMMA.16816.F32 R4, R152.reuse, R156, R4 ;  /* 0x0000009c9804723c */ /* 0x048fe40000001804 */
[----:B------:R-:W-:Y:S03]  /*18e10*/  MUFU.EX2 R127, R189 ;  /* 0x000000bd007f7308 */ /* 0x000fe60000000800 */
[C---:B------:R-:W-:Y:S02]  /*18e20*/  FMUL.FTZ R42, R0.reuse, R42 ;  /* 0x0000002a002a7220 */ /* 0x040fe40000410000 */
[C---:B------:R-:W-:Y:S01]  /*18e30*/  FMUL.FTZ R43, R0.reuse, R43 ;  /* 0x0000002b002b7220 */ /* 0x040fe20000410000 */
[C---:B------:R-:W-:Y:S04]  /*18e40*/  HMMA.16816.F32 R12, R152.reuse, R158, R12 ;  /* 0x0000009e980c723c */ /* 0x040fe8000000180c */
[----:B------:R-:W-:Y:S01]  /*18e50*/  MUFU.EX2 R126, R193 ;  /* 0x000000c1007e7308 */ /* 0x000fe20000000800 */
[C---:B------:R-:W-:Y:S02]  /*18e60*/  FMUL.FTZ R46, R0.reuse, R46 ;  /* 0x0000002e002e7220 */ /* 0x040fe40000410000 */
[C---:B------:R-:W-:Y:S01]  /*18e70*/  FMUL.FTZ R47, R0.reuse, R47 ;  /* 0x0000002f002f7220 */ /* 0x040fe20000410000 */
[C---:B-1----:R-:W-:Y:S04]  /*18e80*/  HMMA.16816.F32 R16, R152.reuse, R112, R16 ;  /* 0x000000709810723c */ /* 0x042fe80000001810 */
[C---:B------:R-:W-:Y:S02]  /*18e90*/  FMUL.FTZ R50, R0.reuse, R50 ;  /* 0x0000003200327220 */ /* 0x040fe40000410000 */
[----:B------:R-:W-:Y:S01]  /*18ea0*/  MUFU.EX2 R118, R164 ;  /* 0x000000a400767308 */ /* 0x000fe20000000800 */
[C---:B------:R-:W-:Y:S01]  /*18eb0*/  FMUL.FTZ R51, R0.reuse, R51 ;  /* 0x0000003300337220 */ /* 0x040fe20000410000 */
[C---:B------:R-:W-:Y:S01]  /*18ec0*/  HMMA.16816.F32 R20, R152.reuse, R114, R20 ;  /* 0x000000729814723c */ /* 0x040fe20000001814 */
[----:B------:R-:W1:Y:S03]  /*18ed0*/  LDSM.16.MT88.4 R112, [R106] ;  /* 0x000000006a70783b */ /* 0x000e660000004200 */
[C---:B------:R-:W-:Y:S02]  /*18ee0*/  FMUL.FTZ R54, R0.reuse, R54 ;  /* 0x0000003600367220 */ /* 0x040fe40000410000 */
[C---:B------:R-:W-:Y:S02]  /*18ef0*/  FMUL.FTZ R55, R0.reuse, R55 ;  /* 0x0000003700377220 */ /* 0x040fe40000410000 */
[----:B------:R-:W-:Y:S01]  /*18f00*/  MUFU.EX2 R131, R160 ;  /* 0x000000a000837308 */ /* 0x000fe20000000800 */
[C---:B------:R-:W-:Y:S03]  /*18f10*/  FMUL.FTZ R58, R0.reuse, R58 ;  /* 0x0000003a003a7220 */ /* 0x040fe60000410000 */
[C---:B------:R-:W-:Y:S02]  /*18f20*/  FMUL.FTZ R59, R0.reuse, R59 ;  /* 0x0000003b003b7220 */ /* 0x040fe40000410000 */
[C---:B------:R-:W-:Y:S02]  /*18f30*/  FMUL.FTZ R62, R0.reuse, R62 ;  /* 0x0000003e003e7220 */ /* 0x040fe40000410000 */
[C---:B------:R-:W-:Y:S02]  /*18f40*/  FMUL.FTZ R63, R0.reuse, R63 ;  /* 0x0000003f003f7220 */ /* 0x040fe40000410000 */
        /* <DEDUP_REMOVED lines=15> */
[C---:B-1----:R-:W-:Y:S03]  /*19040*/  HMMA.16816.F32 R24, R152.reuse, R112, R24 ;  /* 0x000000709818723c */ /* 0x042fe60000001818 */
[C---:B------:R-:W-:Y:S02]  /*19050*/  FMUL.FTZ R90, R0.reuse, R90 ;  /* 0x0000005a005a7220 */ /* 0x040fe40000410000 */
[C---:B------:R-:W-:Y:S01]  /*19060*/  FMUL.FTZ R91, R0.reuse, R91 ;  /* 0x0000005b005b7220 */ /* 0x040fe20000410000 */
[----:B------:R-:W-:Y:S01]  /*19070*/  MUFU.EX2 R162, R167 ;  /* 0x000000a700a27308 */ /* 0x000fe20000000800 */
[C---:B------:R-:W-:Y:S01]  /*19080*/  FMUL.FTZ R94, R0.reuse, R94 ;  /* 0x0000005e005e7220 */ /* 0x040fe20000410000 */
[C---:B------:R-:W-:Y:S04]  /*19090*/  HMMA.16816.F32 R28, R152.reuse, R114, R28 ;  /* 0x00000072981c723c */ /* 0x040fe8000000181c */
[----:B------:R-:W-:Y:S01]  /*190a0*/  FMUL.FTZ R95, R0, R95 ;  /* 0x0000005f005f7220 */ /* 0x000fe20000410000 */
[----:B--2---:R-:W-:Y:S01]  /*190b0*/  F2FP.PACK_AB R119, R164, R130 ;  /* 0x00000082a477723e */ /* 0x004fe200000000ff */
[C---:B------:R-:W-:Y:S02]  /*190c0*/  FMUL.FTZ R98, R0.reuse, R98 ;  /* 0x0000006200627220 */ /* 0x040fe40000410000 */
[C---:B------:R-:W-:Y:S01]  /*190d0*/  FMUL.FTZ R99, R0.reuse, R99 ;  /* 0x0000006300637220 */ /* 0x040fe20000410000 */
[----:B------:R-:W-:Y:S03]  /*190e0*/  MUFU.EX2 R163, R166 ;  /* 0x000000a600a37308 */ /* 0x000fe60000000800 */
[C---:B------:R-:W-:Y:S02]  /*190f0*/  FMUL.FTZ R102, R0.reuse, R102 ;  /* 0x0000006600667220 */ /* 0x040fe40000410000 */
[----:B------:R-:W-:Y:S01]  /*19100*/  FMUL.FTZ R103, R0, R103 ;  /* 0x0000006700677220 */ /* 0x000fe20000410000 */
[----:B------:R-:W-:Y:S01]  /*19110*/  IADD3 R0, R184, R106, RZ ;  /* 0x0000006ab8007210 */ /* 0x000fe20007ffe0ff */
[----:B------:R-:W-:Y:S03]  /*19120*/  FADD.FTZ R107, R117, R107 ;  /* 0x0000006b756b7221 */ /* 0x000fe60000010000 */
[----:B------:R-:W-:Y:S01]  /*19130*/  MUFU.EX2 R160, R168 ;  /* 0x000000a800a07308 */ /* 0x000fe20000000800 */
[----:B------:R-:W1:Y:S01]  /*19140*/  LDSM.16.MT88.4 R112, [R0] ;  /* 0x000000000070783b */ /* 0x000e620000004200 */
[C---:B------:R-:W-:Y:S01]  /*19150*/  FADD.FTZ R107, R118.reuse, R107 ;  /* 0x0000006b766b7221 */ /* 0x040fe20000010000 */
[----:B------:R-:W-:Y:S02]  /*19160*/  F2FP.PACK_AB R118, R118, R117 ;  /* 0x000000757676723e */ /* 0x000fe400000000ff */
[----:B------:R-:W-:Y:S01]  /*19170*/  F2FP.PACK_AB R117, R131, R129 ;  /* 0x000000818375723e */ /* 0x000fe200000000ff */
[----:B------:R-:W-:Y:S03]  /*19180*/  FADD.FTZ R107, R121, R107 ;  /* 0x0000006b796b7221 */ /* 0x000fe60000010000 */
[----:B------:R-:W-:Y:S01]  /*19190*/  LDSM.16.MT88.4 R140, [R0+0x1800] ;  /* 0x00180000008c783b */ /* 0x000fe20000004200 */
[----:B------:R-:W-:Y:S01]  /*191a0*/  FADD.FTZ R107, R120, R107 ;  /* 0x0000006b786b7221 */ /* 0x000fe20000010000 */
[----:B------:R-:W-:Y:S03]  /*191b0*/  MUFU.EX2 R161, R169 ;  /* 0x000000a900a17308 */ /* 0x000fe60000000800 */
[----:B------:R-:W-:Y:S04]  /*191c0*/  FADD.FTZ R107, R125, R107 ;  /* 0x0000006b7d6b7221 */ /* 0x000fe80000010000 */
[----:B---3--:R-:W-:Y:S03]  /*191d0*/  FADD.FTZ R107, R124, R107 ;  /* 0x0000006b7c6b7221 */ /* 0x008fe60000010000 */
[----:B------:R-:W-:Y:S01]  /*191e0*/  MUFU.EX2 R159, R170 ;  /* 0x000000aa009f7308 */ /* 0x000fe20000000800 */
[----:B------:R-:W-:Y:S09]  /*191f0*/  FADD.FTZ R107, R127, R107 ;  /* 0x0000006b7f6b7221 */ /* 0x000ff20000010000 */
[----:B------:R-:W2:Y:S01]  /*19200*/  MUFU.EX2 R158, R175 ;  /* 0x000000af009e7308 */ /* 0x000ea20000000800 */
[C---:B-1----:R-:W-:Y:S09]  /*19210*/  HMMA.16816.F32 R32, R152.reuse, R112, R32 ;  /* 0x000000709820723c */ /* 0x042ff20000001820 */
[----:B------:R-:W-:Y:S01]  /*19220*/  MUFU.EX2 R157, R190 ;  /* 0x000000be009d7308 */ /* 0x000fe20000000800 */
[C---:B------:R-:W-:Y:S01]  /*19230*/  HMMA.16816.F32 R36, R152.reuse, R114, R36 ;  /* 0x000000729824723c */ /* 0x040fe20000001824 */
[----:B------:R-:W1:Y:S08]  /*19240*/  LDSM.16.MT88.4 R112, [R2+0x2000] ;  /* 0x002000000270783b */ /* 0x000e700000004200 */
        /* <DEDUP_REMOVED lines=134> */
[----:B------:R2:W4:Y:S07]  /*19ab0*/  LDSM.16.MT88.4 R12, [R2+0x5800] ;  /* 0x00580000020c783b */ /* 0x00052e0000004200 */
[C---:B---3--:R-:W-:Y:S08]  /*19ac0*/  HMMA.16816.F32 R56, R152.reuse, R16, R56 ;  /* 0x000000109838723c */ /* 0x048ff00000001838 */
[C---:B------:R-:W-:Y:S01]  /*19ad0*/  HMMA.16816.F32 R60, R152.reuse, R18, R60 ;  /* 0x00000012983c723c */ /* 0x040fe2000000183c */
[----:B------:R3:W5:Y:S03]  /*19ae0*/  LDSM.16.MT88.4 R16, [R0+0x5800] ;  /* 0x005800000010783b */ /* 0x0007660000004200 */
[----:B--2---:R-:W-:Y:S04]  /*19af0*/  IADD3 R2, R188, -0x2, RZ ;  /* 0xfffffffebc027810 */ /* 0x004fe80007ffe0ff */
[C---:B-1----:R-:W-:Y:S03]  /*19b00*/  HMMA.16816.F32 R64, R152.reuse, R4, R64 ;  /* 0x000000049840723c */ /* 0x042fe60000001840 */
[----:B------:R-:W-:Y:S05]  /*19b10*/  ISETP.GE.AND P0, PT, R2, R226, PT ;  /* 0x000000e20200720c */ /* 0x000fea0003f06270 */
[C---:B------:R-:W-:Y:S04]  /*19b20*/  HMMA.16816.F32 R68, R152.reuse, R6, R68 ;  /* 0x000000069844723c */ /* 0x040fe80000001844 */
[----:B---3--:R-:W-:Y:S04]  /*19b30*/  FADD.FTZ R0, R164, R107 ;  /* 0x0000006ba4007221 */ /* 0x008fe80000010000 */
        /* <DEDUP_REMOVED lines=53> */
.L_x_3057:
        /* <DEDUP_REMOVED lines=22> */
.L_x_3058:
        /* <DEDUP_REMOVED lines=21> */
.L_x_2961:
[----:B------:R-:W-:Y:S05]  /*1a140*/  BSYNC B0 ;  /* 0x0000000000007941 */ /* 0x000fea0003800000 */
.L_x_2960:
        /* <DEDUP_REMOVED lines=10> */
.L_x_2954:
[----:B------:R-:W-:Y:S05]  /*1a1f0*/  BRA.DIV ~URZ, `(.L_x_2965) ;  /* 0x000076227f007947 */ /* 0x000fea000b800000 */
[----:B------:R1:W2:Y:S02]  /*1a200*/  SHFL.BFLY PT, R0, R221, 0x2, 0x1f ;  /* 0x0c401f00dd007f89 */ /* 0x0002a400000e0000 */
.L_x_3059:
[----:B--2---:R-:W-:Y:S01]  /*1a210*/  FADD.FTZ R0, R0, R221 ;  /* 0x000000dd00007221 */ /* 0x004fe20000010000 */
[----:B------:R-:W-:Y:S05]  /*1a220*/  BRA.DIV ~URZ, `(.L_x_2966) ;  /* 0x000076527f007947 */ /* 0x000fea000b800000 */
[----:B------:R-:W2:Y:S04]  /*1a230*/  SHFL.BFLY PT, R2, R220, 0x2, 0x1f ;  /* 0x0c401f00dc027f89 */ /* 0x000ea800000e0000 */
[----:B------:R-:W3:Y:S01]  /*1a240*/  SHFL.BFLY PT, R5, R0, 0x1, 0x1f ;  /* 0x0c201f0000057f89 */ /* 0x000ee200000e0000 */
[----:B--2---:R-:W-:-:S02]  /*1a250*/  FADD.FTZ R4, R2, R220 ;  /* 0x000000dc02047221 */ /* 0x004fc40000010000 */
[----:B---3--:R-:W-:-:S03]  /*1a260*/  FADD.FTZ R0, R0, R5 ;  /* 0x0000000500007221 */ /* 0x008fc60000010000 */
[----:B------:R2:W3:Y:S04]  /*1a270*/  SHFL.BFLY PT, R3, R4, 0x1, 0x1f ;  /* 0x0c201f0004037f89 */ /* 0x0004e800000e0000 */
.L_x_3060:
        /* <DEDUP_REMOVED lines=117> */
.L_x_2869:
[----:B------:R2:W5:Y:S01]  /*1a9d0*/  LDL R7, [R1] ;  /* 0x0000000001077983 */ /* 0x0005620000100800 */
[----:B------:R-:W-:Y:S03]  /*1a9e0*/  BSSY B0, `(.L_x_2967) ;  /* 0x0000012000007945 */ /* 0x000fe60003800000 */
[----:B------:R-:W3:Y:S02]  /*1a9f0*/  S2R R6, SR_TID.X ;  /* 0x0000000000067919 */ /* 0x000ee40000002100 */
[----:B---3--:R-:W-:-:S13]  /*1aa00*/  LOP3.LUT P0, RZ, R6, 0xff, RZ, 0xc0, !PT ;  /* 0x000000ff06ff7812 */ /* 0x008fda000780c0ff */
[----:B------:R-:W-:Y:S05]  /*1aa10*/  @P0 BRA `(.L_x_2968) ;  /* 0x000000e000000947 */ /* 0x000fea0003800000 */
[----:B--2---:R-:W2:Y:S01]  /*1aa20*/  S2R R4, SR_LANEID ;  /* 0x0000000000047919 */ /* 0x004ea20000000000 */
        /* <DEDUP_REMOVED lines=11> */
[----:B---3-5:R-:W-:-:S05]  /*1aae0*/  IADD3 R7, R3, c[0x0][0xc], R2 ;  /* 0x0000030003077a10 */ /* 0x028fca0007ffe002 */
[----:B------:R2:W-:Y:S02]  /*1aaf0*/  STL [R1], R7 ;  /* 0x0000000701007387 */ /* 0x0005e40000100800 */
.L_x_2968:
[----:B--2---:R-:W-:Y:S05]  /*1ab00*/  BSYNC B0 ;  /* 0x0000000000007941 */ /* 0x004fea0003800000 */
.L_x_2967:
[----:B------:R-:W-:Y:S01]  /*1ab10*/  PRMT R0, R0, 0x9910, RZ ;  /* 0x0000991000007816 */ /* 0x000fe200000000ff */
[----:B------:R-:W-:Y:S01]  /*1ab20*/  BSSY B1, `(.L_x_2969) ;  /* 0x00003ad000017945 */ /* 0x000fe20003800000 */
[----:B-----5:R-:W-:Y:S02]  /*1ab30*/  IMAD.MOV.U32 R35, RZ, RZ, R7 ;  /* 0x000000ffff237224 */ /* 0x020fe400078e0007 */
[----:B------:R-:W-:-:S13]  /*1ab40*/  ISETP.NE.AND P0, PT, R0, RZ, PT ;  /* 0x000000ff0000720c */ /* 0x000fda0003f05270 */
[----:B------:R-:W-:Y:S05]  /*1ab50*/  @!P0 BRA `(.L_x_2970) ;  /* 0x00002e4000008947 */ /* 0x000fea0003800000 */
[----:B------:R-:W2:Y:S01]  /*1ab60*/  LDL R4, [R1+0x10] ;  /* 0x0000100001047983 */ /* 0x000ea20000100800 */
[--C-:B------:R-:W-:Y:S02]  /*1ab70*/  SHF.R.S32.HI R2, RZ, 0x1f, R6.reuse ;  /* 0x0000001fff027819 */ /* 0x100fe40000011406 */
[----:B------:R-:W-:Y:S01]  /*1ab80*/  SHF.R.S32.HI R3, RZ, 0x1f, R6 ;  /* 0x0000001fff037819 */ /* 0x000fe20000011406 */
[----:B------:R-:W3:Y:S01]  /*1ab90*/  LDL.LU R15, [R1+0x14] ;  /* 0x00001400010f7983 */ /* 0x000ee20000300800 */
[-C--:B------:R-:W-:Y:S02]  /*1aba0*/  LEA.HI R2, R2, R6.reuse, RZ, 0x2 ;  /* 0x0000000602027211 */ /* 0x080fe400078f10ff */
[----:B------:R-:W-:Y:S01]  /*1abb0*/  LEA.HI R3, R3, R6, RZ, 0x5 ;  /* 0x0000000603037211 */ /* 0x000fe200078f28ff */
[----:B------:R-:W4:Y:S01]  /*1abc0*/  LDL.LU R14, [R1+0x18] ;  /* 0x00001800010e7983 */ /* 0x000f220000300800 */
[----:B------:R-:W-:Y:S02]  /*1abd0*/  LOP3.LUT R2, R2, 0xfffffffc, RZ, 0xc0, !PT ;  /* 0xfffffffc02027812 */ /* 0x000fe400078ec0ff */
[----:B------:R-:W-:Y:S01]  /*1abe0*/  SHF.R.S32.HI R3, RZ, 0x5, R3 ;  /* 0x00000005ff037819 */ /* 0x000fe20000011403 */
[----:B------:R-:W-:Y:S01]  /*1abf0*/  WARPSYNC 0xffffffff ;  /* 0xffffffff00007948 */ /* 0x000fe20003800000 */
[----:B------:R-:W-:Y:S01]  /*1ac00*/  LOP3.LUT R0, R150, R233, RZ, 0xfc, !PT ;  /* 0x000000e996007212 */ /* 0x000fe200078efcff */
[----:B------:R-:W-:-:S02]  /*1ac10*/  IMAD.IADD R2, R6, 0x1, -R2 ;  /* 0x0000000106027824 */ /* 0x000fc400078e0a02 */
[----:B------:R-:W-:Y:S01]  /*1ac20*/  IMAD.MOV.U32 R7, RZ, RZ, 0x20 ;  /* 0x00000020ff077424 */ /* 0x000fe200078e00ff */
[----:B------:R-:W-:Y:S01]  /*1ac30*/  F2FP.PACK_AB R5, R89, R88 ;  /* 0x000000585905723e */ /* 0x000fe200000000ff */
[----:B------:R-:W-:Y:S02]  /*1ac40*/  IMAD.SHL.U32 R3, R3, 0x400, RZ ;  /* 0x0000040003037824 */ /* 0x000fe400078e00ff */
[----:B------:R-:W-:Y:S01]  /*1ac50*/  IMAD.MOV.U32 R9, RZ, RZ, 0x40 ;  /* 0x00000040ff097424 */ /* 0x000fe200078e00ff */
[----:B------:R-:W-:Y:S01]  /*1ac60*/  F2FP.PACK_AB R8, R115, R114 ;  /* 0x000000727308723e */ /* 0x000fe200000000ff */
[----:B------:R-:W-:Y:S01]  /*1ac70*/  IMAD R3, R2, 0x2, R3 ;  /* 0x0000000202037824 */ /* 0x000fe200078e0203 */
[----:B------:R-:W3:Y:S03]  /*1ac80*/  LDL.LU R13, [R1+0x2c] ;  /* 0x00002c00010d7983 */ /* 0x000ee60000300800 */
[----:B------:R-:W-:-:S04]  /*1ac90*/  IMAD.IADD R0, R3, 0x1, R0 ;  /* 0x0000000103007824 */ /* 0x000fc800078e0200 */
[----:B------:R-:W-:-:S05]  /*1aca0*/  IMAD.SHL.U32 R0, R0, 0x2, RZ ;  /* 0x0000000200007824 */ /* 0x000fca00078e00ff */
[----:B------:R-:W-:Y:S02]  /*1acb0*/  IADD3 R3, R0, 0x80, RZ ;  /* 0x0000008000037810 */ /* 0x000fe40007ffe0ff */
[----:B------:R-:W-:Y:S01]  /*1acc0*/  F2FP.PACK_AB R6, R27, R26 ;  /* 0x0000001a1b06723e */ /* 0x000fe200000000ff */
[----:B------:R-:W-:Y:S01]  /*1acd0*/  IMAD.MOV.U32 R16, RZ, RZ, c[0x0][0x388] ;  /* 0x0000e200ff107624 */ /* 0x000fe200078e00ff */
[----:B------:R-:W-:Y:S01]  /*1ace0*/  BAR.SYNC.DEFER_BLOCKING 0x1, 0x100 ;  /* 0x0044000000007b1d */ /* 0x000fe20000010000 */
[----:B--2---:R-:W-:-:S04]  /*1acf0*/  LOP3.LUT R2, R4, 0x1, RZ, 0xc0, !PT ;  /* 0x0000000104027812 */ /* 0x004fc800078ec0ff */
[----:B------:R-:W-:-:S04]  /*1ad00*/  ISETP.NE.U32.AND P0, PT, R2, 0x1, PT ;  /* 0x000000010200780c */ /* 0x000fc80003f05070 */
[----:B------:R-:W-:Y:S02]  /*1ad10*/  R2P PR, R4, 0x6 ;  /* 0x0000000604007804 */ /* 0x000fe40000000000 */
[----:B------:R-:W-:Y:S02]  /*1ad20*/  F2FP.PACK_AB R4, R153, R152 ;  /* 0x000000989904723e */ /* 0x000fe400000000ff */
[----:B------:R-:W-:-:S03]  /*1ad30*/  IADD3 R2, R0, 0x70, RZ ;  /* 0x0000007000027810 */ /* 0x000fc60007ffe0ff */
[----:B------:R2:W-:Y:S02]  /*1ad40*/  STS [R0+0x80], R4 ;  /* 0x0000800400007388 */ /* 0x0005e40000000800 */
[----:B------:R-:W-:Y:S02]  /*1ad50*/  @P0 IADD3 R2, R3, 0x10, RZ ;  /* 0x0000001003020810 */ /* 0x000fe40007ffe0ff */
[----:B------:R-:W-:-:S05]  /*1ad60*/  F2FP.PACK_AB R3, R97, R96 ;  /* 0x000000606103723e */ /* 0x000fca00000000ff */
[----:B------:R1:W-:Y:S01]  /*1ad70*/  STS [R0+0x480], R3 ;  /* 0x0004800300007388 */ /* 0x0003e20000000800 */
[----:B------:R-:W-:-:S03]  /*1ad80*/  SEL R9, R9, 0xffffffc0, !P2 ;  /* 0xffffffc009097807 */ /* 0x000fc60005000000 */
[----:B------:R3:W-:Y:S04]  /*1ad90*/  STS [R2], R6 ;  /* 0x0000000602007388 */ /* 0x0007e80000000800 */
[----:B------:R4:W-:Y:S01]  /*1ada0*/  STS [R2+0x400], R5 ;  /* 0x0004000502007388 */ /* 0x0009e20000000800 */
[----:B--2---:R-:W-:Y:S02]  /*1adb0*/  SEL R4, R7, 0xffffffe0, !P1 ;  /* 0xffffffe007047807 */ /* 0x004fe40004800000 */
[----:B------:R-:W-:-:S03]  /*1adc0*/  F2FP.PACK_AB R7, R29, R28 ;  /* 0x0000001c1d07723e */ /* 0x000fc600000000ff */
[----:B-1----:R-:W-:Y:S02]  /*1add0*/  IMAD.IADD R3, R0, 0x1, R4 ;  /* 0x0000000100037824 */ /* 0x002fe400078e0204 */
[--C-:B------:R-:W-:Y:S01]  /*1ade0*/  IMAD.IADD R4, R4, 0x1, R2.reuse ;  /* 0x0000000104047824 */ /* 0x100fe200078e0202 */
[----:B---3--:R-:W-:Y:S02]  /*1adf0*/  F2FP.PACK_AB R6, R123, R122 ;  /* 0x0000007a7b06723e */ /* 0x008fe400000000ff */
[----:B----4-:R-:W-:Y:S01]  /*1ae00*/  F2FP.PACK_AB R5, R31, R30 ;  /* 0x0000001e1f05723e */ /* 0x010fe200000000ff */
[----:B------:R1:W-:Y:S04]  /*1ae10*/  STS [R3+0x80], R7 ;  /* 0x0000800703007388 */ /* 0x0003e80000000800 */
[----:B------:R2:W-:Y:S04]  /*1ae20*/  STS [R3+0x480], R6 ;  /* 0x0004800603007388 */ /* 0x0005e80000000800 */
[----:B------:R3:W-:Y:S01]  /*1ae30*/  STS [R4], R5 ;  /* 0x0000000504007388 */ /* 0x0007e20000000800 */
[----:B------:R-:W-:-:S03]  /*1ae40*/  IMAD.IADD R12, R9, 0x1, R2 ;  /* 0x00000001090c7824 */ /* 0x000fc600078e0202 */
[----:B------:R4:W-:Y:S01]  /*1ae50*/  STS [R4+0x400], R8 ;  /* 0x0004000804007388 */ /* 0x0009e20000000800 */
[----:B-1----:R-:W-:Y:S01]  /*1ae60*/  F2FP.PACK_AB R7, R37, R36 ;  /* 0x000000242507723e */ /* 0x002fe200000000ff */
[----:B--2---:R-:W-:Y:S01]  /*1ae70*/  IMAD.IADD R6, R0, 0x1, R9 ;  /* 0x0000000100067824 */ /* 0x004fe200078e0209 */
[----:B---3--:R-:W-:-:S04]  /*1ae80*/  F2FP.PACK_AB R5, R93, R92 ;  /* 0x0000005c5d05723e */ /* 0x008fc800000000ff */
[----:B------:R1:W-:Y:S04]  /*1ae90*/  STS [R6+0x80], R7 ;  /* 0x0000800706007388 */ /* 0x0003e80000000800 */
[----:B------:R2:W-:Y:S01]  /*1aea0*/  STS [R6+0x480], R5 ;  /* 0x0004800506007388 */ /* 0x0005e20000000800 */
[----:B----4-:R-:W-:Y:S02]  /*1aeb0*/  F2FP.PACK_AB R8, R107, R106 ;  /* 0x0000006a6b08723e */ /* 0x010fe400000000ff */
[----:B-1----:R-:W-:Y:S02]  /*1aec0*/  F2FP.PACK_AB R7, R39, R38 ;  /* 0x000000262707723e */ /* 0x002fe400000000ff */
[----:B--2---:R-:W-:-:S03]  /*1aed0*/  F2FP.PACK_AB R5, R129, R128 ;  /* 0x000000808105723e */ /* 0x004fc600000000ff */
[----:B------:R1:W-:Y:S04]  /*1aee0*/  STS [R12], R7 ;  /* 0x000000070c007388 */ /* 0x0003e80000000800 */
[----:B------:R2:W-:Y:S01]  /*1aef0*/  STS [R12+0x400], R5 ;  /* 0x000400050c007388 */ /* 0x0005e20000000800 */
[----:B-1----:R-:W-:Y:S01]  /*1af00*/  F2FP.PACK_AB R7, R119, R118 ;  /* 0x000000767707723e */ /* 0x002fe200000000ff */
[----:B--2---:R-:W-:-:S05]  /*1af10*/  IMAD.IADD R5, R9, 0x1, R3 ;  /* 0x0000000109057824 */ /* 0x004fca00078e0203 */
[----:B------:R1:W-:Y:S04]  /*1af20*/  STS [R5+0x480], R7 ;  /* 0x0004800705007388 */ /* 0x0003e80000000800 */
[----:B------:R2:W-:Y:S01]  /*1af30*/  STS [R5+0x80], R8 ;  /* 0x0000800805007388 */ /* 0x0005e20000000800 */
[----:B-1----:R-:W-:Y:S01]  /*1af40*/  IMAD.IADD R7, R4, 0x1, R9 ;  /* 0x0000000104077824 */ /* 0x002fe200078e0209 */
[----:B------:R-:W-:Y:S02]  /*1af50*/  F2FP.PACK_AB R9, R113, R112 ;  /* 0x000000707109723e */ /* 0x000fe400000000ff */
        /* <DEDUP_REMOVED lines=37> */
[----:B------:R-:W-:Y:S04]  /*1b1b0*/  STS [R0+0x8080], R9 ;  /* 0x0080800900007388 */ /* 0x000fe80000000800 */
[----:B------:R1:W-:Y:S02]  /*1b1c0*/  STS [R0+0x8480], R8 ;  /* 0x0084800800007388 */ /* 0x0003e40000000800 */
[----:B-1----:R-:W-:Y:S02]  /*1b1d0*/  F2FP.PACK_AB R0, R63, R62 ;  /* 0x0000003e3f00723e */ /* 0x002fe400000000ff */
[----:B------:R-:W-:-:S03]  /*1b1e0*/  F2FP.PACK_AB R8, R73, R72 ;  /* 0x000000484908723e */ /* 0x000fc600000000ff */
        /* <DEDUP_REMOVED lines=8> */
[----:B------:R1:W-:Y:S01]  /*1b270*/  STS [R4+0x8400], R0 ;  /* 0x0084000004007388 */ /* 0x0003e20000000800 */
[----:B------:R-:W-:-:S03]  /*1b280*/  F2FP.PACK_AB R3, R125, R124 ;  /* 0x0000007c7d03723e */ /* 0x000fc600000000ff */
[----:B------:R2:W-:Y:S04]  /*1b290*/  STS [R4+0x8000], R2 ;  /* 0x0080000204007388 */ /* 0x0005e80000000800 */
[----:B------:R3:W-:Y:S01]  /*1b2a0*/  STS [R6+0x8080], R3 ;  /* 0x0080800306007388 */ /* 0x0007e20000000800 */
[----:B------:R-:W-:Y:S02]  /*1b2b0*/  ISETP.NE.U32.AND P0, PT, RZ, c[0x0][0x508], PT ;  /* 0x00014200ff007a0c */ /* 0x000fe40003f05070 */
[----:B-1----:R-:W-:Y:S02]  /*1b2c0*/  F2FP.PACK_AB R0, R79, R78 ;  /* 0x0000004e4f00723e */ /* 0x002fe400000000ff */
[----:B--2---:R-:W-:-:S03]  /*1b2d0*/  F2FP.PACK_AB R2, R75, R74 ;  /* 0x0000004a4b02723e */ /* 0x004fc600000000ff */
[----:B------:R1:W-:Y:S01]  /*1b2e0*/  STS [R6+0x8480], R0 ;  /* 0x0084800006007388 */ /* 0x0003e20000000800 */
[----:B---3--:R-:W-:-:S03]  /*1b2f0*/  F2FP.PACK_AB R3, R121, R120 ;  /* 0x000000787903723e */ /* 0x008fc600000000ff */
[----:B------:R2:W-:Y:S04]  /*1b300*/  STS [R12+0x8400], R2 ;  /* 0x008400020c007388 */ /* 0x0005e80000000800 */
[----:B------:R3:W-:Y:S01]  /*1b310*/  STS [R12+0x8000], R3 ;  /* 0x008000030c007388 */ /* 0x0007e20000000800 */
[----:B------:R-:W-:Y:S02]  /*1b320*/  ISETP.NE.AND.EX P2, PT, RZ, c[0x0][0x50c], PT, P0 ;  /* 0x00014300ff007a0c */ /* 0x000fe40003f45300 */
[----:B-1----:R-:W-:Y:S02]  /*1b330*/  F2FP.PACK_AB R0, R85, R84 ;  /* 0x000000545500723e */ /* 0x002fe400000000ff */
[----:B--2---:R-:W-:-:S03]  /*1b340*/  F2FP.PACK_AB R2, R59, R58 ;  /* 0x0000003a3b02723e */ /* 0x004fc600000000ff */
[----:B------:R1:W-:Y:S01]  /*1b350*/  STS [R5+0x8080], R0 ;  /* 0x0080800005007388 */ /* 0x0003e20000000800 */
[----:B---3--:R-:W-:-:S03]  /*1b360*/  F2FP.PACK_AB R3, R55, R54 ;  /* 0x000000363703723e */ /* 0x008fc600000000ff */
[----:B------:R2:W-:Y:S04]  /*1b370*/  STS [R5+0x8480], R2 ;  /* 0x0084800205007388 */ /* 0x0005e80000000800 */
[----:B------:R-:W-:Y:S01]  /*1b380*/  STS [R7+0x8400], R3 ;  /* 0x0084000307007388 */ /* 0x000fe20000000800 */
[----:B------:R-:W-:Y:S02]  /*1b390*/  ISETP.NE.U32.AND P3, PT, RZ, c[0x0][0x500], PT ;  /* 0x00014000ff007a0c */ /* 0x000fe40003f65070 */
[----:B-1----:R-:W-:-:S05]  /*1b3a0*/  F2FP.PACK_AB R0, R25, R24 ;  /* 0x000000181900723e */ /* 0x002fca00000000ff */
[----:B------:R1:W-:Y:S04]  /*1b3b0*/  STS [R7+0x8000], R0 ;  /* 0x0080000007007388 */ /* 0x0003e80000000800 */
[----:B------:R-:W-:Y:S01]  /*1b3c0*/  BAR.SYNC.DEFER_BLOCKING 0x1, 0x100 ;  /* 0x0044000000007b1d */ /* 0x000fe20000010000 */
[----:B------:R-:W-:Y:S02]  /*1b3d0*/  ISETP.NE.AND.EX P3, PT, RZ, c[0x0][0x504], PT, P3 ;  /* 0x00014100ff007a0c */ /* 0x000fe40003f65330 */
[C---:B------:R-:W-:Y:S02]  /*1b3e0*/  @P2 IADD3 R8, P0, R15.reuse, c[0x0][0x508], RZ ;  /* 0x000142000f082a10 */ /* 0x040fe40007f1e0ff */
[----:B------:R-:W-:Y:S01]  /*1b3f0*/  IADD3 R4, P1, R15, c[0x0][0x500], RZ ;  /* 0x000140000f047a10 */ /* 0x000fe20007f3e0ff */
[----:B--2---:R-:W-:Y:S01]  /*1b400*/  IMAD.MOV.U32 R2, RZ, RZ, RZ ;  /* 0x000000ffff027224 */ /* 0x004fe200078e00ff */
[----:B------:R-:W-:-:S02]  /*1b410*/  @P2 IADD3.X R9, R14, c[0x0][0x50c], RZ, P0, !PT ;  /* 0x000143000e092a10 */ /* 0x000fc400007fe4ff */
[----:B------:R-:W-:-:S03]  /*1b420*/  IADD3.X R5, R14, c[0x0][0x504], RZ, P1, !PT ;  /* 0x000141000e057a10 */ /* 0x000fc60000ffe4ff */
[----:B------:R2:W5:Y:S04]  /*1b430*/  @P2 LDG.E R16, [R8.64] ;  /* 0x0000000808102981 */ /* 0x000568000c1e1900 */
[----:B------:R2:W5:Y:S01]  /*1b440*/  @P3 LDG.E R2, [R4.64] ;  /* 0x0000000804023981 */ /* 0x000562000c1e1900 */
[----:B------:R-:W-:-:S04]  /*1b450*/  ISETP.NE.AND P0, PT, R13, RZ, PT ;  /* 0x000000ff0d00720c */ /* 0x000fc80003f05270 */
[----:B-1----:R-:W-:Y:S01]  /*1b460*/  SEL R0, R13, c[0x0][0x3d4], P0 ;  /* 0x0000f5000d007a07 */ /* 0x002fe20000000000 */
[----:B------:R-:W-:Y:S05]  /*1b470*/  @P2 BRA `(.L_x_2971) ;  /* 0x0000004000002947 */ /* 0x000fea0003800000 */
[----:B------:R-:W-:Y:S05]  /*1b480*/  @!P3 BRA `(.L_x_2971) ;  /* 0x000000300000b947 */ /* 0x000fea0003800000 */
[----:B-----5:R1:W3:Y:S04]  /*1b490*/  LDG.E R16, [R4.64] ;  /* 0x0000000804107981 */ /* 0x0202e8000c1e1900 */
[----:B-12---:R-:W3:Y:S02]  /*1b4a0*/  LDG.E R4, [R4.64+0x4] ;  /* 0x0000040804047981 */ /* 0x006ee4000c1e1900 */
[----:B---3--:R-:W-:Y:S02]  /*1b4b0*/  IADD3 R16, -R16, R4, RZ ;  /* 0x0000000410107210 */ /* 0x008fe40007ffe1ff */
.L_x_2971:
[----:B--2---:R-:W2:Y:S04]  /*1b4c0*/  LDL.LU R5, [R1+0x1c] ;  /* 0x00001c0001057983 */ /* 0x004ea80000300800 */
[----:B------:R-:W3:Y:S04]  /*1b4d0*/  LDL.LU R4, [R1+0x8] ;  /* 0x0000080001047983 */ /* 0x000ee80000300800 */
[----:B------:R-:W4:Y:S04]  /*1b4e0*/  LDL.LU R3, [R1+0x28] ;  /* 0x0000280001037983 */ /* 0x000f280000300800 */
[----:B------:R-:W4:Y:S04]  /*1b4f0*/  LDL R13, [R1+0x64] ;  /* 0x00006400010d7983 */ /* 0x000f280000100800 */
[----:B------:R-:W4:Y:S04]  /*1b500*/  LDL R32, [R1+0x4] ;  /* 0x0000040001207983 */ /* 0x000f280000100800 */
[----:B------:R-:W4:Y:S04]  /*1b510*/  LDL R23, [R1+0x30] ;  /* 0x0000300001177983 */ /* 0x000f280000100800 */
[----:B------:R-:W4:Y:S01]  /*1b520*/  LDL R33, [R1+0x6c] ;  /* 0x00006c0001217983 */ /* 0x000f220000100800 */
[----:B------:R-:W-:Y:S01]  /*1b530*/  IMAD.MOV.U32 R12, RZ, RZ, 0x368 ;  /* 0x00000368ff0c7424 */ /* 0x000fe200078e00ff */
[----:B------:R-:W-:-:S04]  /*1b540*/  ISETP.GT.AND P2, PT, R0, 0x1, PT ;  /* 0x000000010000780c */ /* 0x000fc80003f44270 */
[----:B------:R-:W-:-:S04]  /*1b550*/  SEL R12, R12, 0x328, P2 ;  /* 0x000003280c0c7807 */ /* 0x000fc80001000000 */
[----:B------:R1:W2:Y:S08]  /*1b560*/  LDC.64 R6, c[0x0][R12+0x170] ;  /* 0x00005c000c067b82 */ /* 0x0002b00000000a00 */
[----:B------:R1:W2:Y:S08]  /*1b570*/  LDC.64 R8, c[0x0][R12+0x168] ;  /* 0x00005a000c087b82 */ /* 0x0002b00000000a00 */
[----:B------:R1:W2:Y:S01]  /*1b580*/  LDC.64 R18, c[0x0][R12+0x178] ;  /* 0x00005e000c127b82 */ /* 0x0002a20000000a00 */
[----:B------:R-:W-:-:S07]  /*1b590*/  ISETP.NE.U32.AND P0, PT, RZ, c[0x0][0x500], PT ;  /* 0x00014000ff007a0c */ /* 0x000fce0003f05070 */
[----:B------:R1:W2:Y:S01]  /*1b5a0*/  LDC.64 R20, c[0x0][R12+0x160] ;  /* 0x000058000c147b82 */ /* 0x0002a20000000a00 */
[----:B------:R-:W-:Y:S01]  /*1b5b0*/  ISETP.NE.AND.EX P0, PT, RZ, c[0x0][0x504], PT, P0 ;  /* 0x00014100ff007a0c */ /* 0x000fe20003f05300 */
[----:B-1----:R-:W-:-:S05]  /*1b5c0*/  IMAD.MOV.U32 R12, RZ, RZ, c[0x0][0x4e8] ;  /* 0x00013a00ff0c7624 */ /* 0x002fca00078e00ff */
[----:B------:R-:W-:Y:S01]  /*1b5d0*/  ISETP.NE.AND P5, PT, R12, 0x1, PT ;  /* 0x000000010c00780c */ /* 0x000fe20003fa5270 */
[----:B------:R-:W1:Y:S01]  /*1b5e0*/  S2R R86, SR_TID.X ;  /* 0x0000000000567919 */ /* 0x000e620000002100 */
[----:B--2---:R-:W-:Y:S02]  /*1b5f0*/  SEL R0, R5, RZ, !P0 ;  /* 0x000000ff05007207 */ /* 0x004fe40004000000 */
[----:B---3--:R-:W-:Y:S02]  /*1b600*/  LOP3.LUT R5, R4, 0xffff, RZ, 0xc0, !PT ;  /* 0x0000ffff04057812 */ /* 0x008fe400078ec0ff */
[----:B----4-:R-:W-:Y:S01]  /*1b610*/  SEL R4, R3, RZ, !P0 ;  /* 0x000000ff03047207 */ /* 0x010fe20004000000 */
[----:B------:R-:W-:-:S04]  /*1b620*/  IMAD R3, R7, R0, RZ ;  /* 0x0000000007037224 */ /* 0x000fc800078e02ff */
[----:B------:R-:W-:Y:S02]  /*1b630*/  IMAD R4, R6, R4, R3 ;  /* 0x0000000406047224 */ /* 0x000fe400078e0203 */
[-C--:B------:R-:W-:Y:S02]  /*1b640*/  IMAD R3, R9, R5.reuse, RZ ;  /* 0x0000000509037224 */ /* 0x080fe400078e02ff */
[----:B------:R-:W-:-:S04]  /*1b650*/  IMAD.WIDE.U32 R8, R8, R5, RZ ;  /* 0x0000000508087225 */ /* 0x000fc800078e00ff */
[----:B------:R-:W-:-:S04]  /*1b660*/  IMAD.WIDE.U32 R6, R6, R0, RZ ;  /* 0x0000000006067225 */ /* 0x000fc800078e00ff */
[----:B------:R-:W-:Y:S02]  /*1b670*/  IMAD.IADD R14, R9, 0x1, R3 ;  /* 0x00000001090e7824 */ /* 0x000fe400078e0203 */
[----:B------:R-:W-:Y:S01]  /*1b680*/  IMAD.IADD R3, R13, 0x1, R32 ;  /* 0x000000010d037824 */ /* 0x000fe200078e0220 */
[----:B-----5:R-:W-:Y:S02]  /*1b690*/  IADD3 R12, P4, P3, R6, R8, R2 ;  /* 0x00000008060c7210 */ /* 0x020fe40007b9e002 */
[----:B------:R-:W-:Y:S01]  /*1b6a0*/  SEL R6, R23, RZ, P2 ;  /* 0x000000ff17067207 */ /* 0x000fe20001000000 */
[----:B------:R-:W-:-:S04]  /*1b6b0*/  @P5 IMAD.HI.U32 R8, R3, c[0x0][0x4ec], RZ ;  /* 0x00013b0003085a27 */ /* 0x000fc800078e00ff */
[----:B------:R-:W-:Y:S02]  /*1b6c0*/  IMAD.IADD R15, R7, 0x1, R4 ;  /* 0x00000001070f7824 */ /* 0x000fe400078e0204 */
[-C--:B------:R-:W-:Y:S02]  /*1b6d0*/  IMAD R9, R19, R6.reuse, RZ ;  /* 0x0000000613097224 */ /* 0x080fe400078e02ff */
[----:B------:R-:W-:Y:S01]  /*1b6e0*/  IMAD.MOV.U32 R4, RZ, RZ, R3 ;  /* 0x000000ffff047224 */ /* 0x000fe200078e0003 */
[----:B------:R-:W-:Y:S01]  /*1b6f0*/  @P5 SHF.R.U32.HI R4, RZ, c[0x0][0x4f0], R8 ;  /* 0x00013c00ff045a19 */ /* 0x000fe20000011608 */
[----:B------:R-:W-:Y:S01]  /*1b700*/  IMAD.WIDE.U32 R6, R18, R6, RZ ;  /* 0x0000000612067225 */ /* 0x000fe200078e00ff */
[----:B------:R-:W-:-:S03]  /*1b710*/  SHF.R.S32.HI R8, RZ, 0x1f, R2 ;  /* 0x0000001fff087819 */ /* 0x000fc60000011402 */
[----:B------:R-:W-:Y:S02]  /*1b720*/  IMAD.IADD R13, R7, 0x1, R9 ;  /* 0x00000001070d7824 */ /* 0x000fe400078e0209 */
[----:B------:R-:W-:Y:S01]  /*1b730*/  IMAD.MOV R7, RZ, RZ, -R4 ;  /* 0x000000ffff077224 */ /* 0x000fe200078e0a04 */
[----:B------:R-:W-:Y:S02]  /*1b740*/  IADD3 R6, P1, P0, R4, R12, R6 ;  /* 0x0000000c04067210 */ /* 0x000fe4000783e006 */
[----:B------:R-:W-:Y:S01]  /*1b750*/  SHF.R.S32.HI R9, RZ, 0x1f, R4 ;  /* 0x0000001fff097819 */ /* 0x000fe20000011404 */
[----:B------:R-:W-:Y:S01]  /*1b760*/  IMAD R4, R7, c[0x0][0x4e8], R3 ;  /* 0x00013a0007047a24 */ /* 0x000fe200078e0203 */
[----:B------:R-:W-:-:S04]  /*1b770*/  IADD3.X R12, R15, R14, R8, P4, P3 ;  /* 0x0000000e0f0c7210 */ /* 0x000fc800027e6408 */
[----:B------:R-:W-:Y:S01]  /*1b780*/  IADD3.X R7, R9, R12, R13, P1, P0 ;  /* 0x0000000c09077210 */ /* 0x000fe20000fe040d */
[----:B------:R-:W-:Y:S01]  /*1b790*/  IMAD R9, R21, R4, RZ ;  /* 0x0000000415097224 */ /* 0x000fe200078e02ff */
[----:B------:R-:W-:-:S05]  /*1b7a0*/  SHF.R.S32.HI R12, RZ, 0x1f, R4 ;  /* 0x0000001fff0c7819 */ /* 0x000fca0000011404 */
[C---:B------:R-:W-:Y:S02]  /*1b7b0*/  IMAD R9, R20.reuse, R12, R9 ;  /* 0x0000000c14097224 */ /* 0x040fe400078e0209 */
[----:B------:R-:W-:Y:S02]  /*1b7c0*/  IMAD.MOV.U32 R12, RZ, RZ, c[0x0][0x4a8] ;  /* 0x00012a00ff0c7624 */ /* 0x000fe400078e00ff */
[----:B------:R-:W-:Y:S01]  /*1b7d0*/  IMAD.WIDE.U32 R6, R20, R4, R6 ;  /* 0x0000000414067225 */ /* 0x000fe200078e0006 */
[----:B-1----:R-:W-:Y:S02]  /*1b7e0*/  SHF.R.S32.HI R23, RZ, 0x1f, R86 ;  /* 0x0000001fff177819 */ /* 0x002fe40000011456 */
        /* <DEDUP_REMOVED lines=29> */
[-C--:B--2---:R-:W-:Y:S02]  /*1b9c0*/  IADD3 R12, R251, R32.reuse, RZ ;  /* 0x00000020fb0c7210 */ /* 0x084fe40007ffe0ff */
        /* <DEDUP_REMOVED lines=40> */
.L_x_3061:
[----:B------:R-:W-:Y:S05]  /*1bc50*/  BRA.DIV ~URZ, `(.L_x_2974) ;  /* 0x00005d827f007947 */ /* 0x000fea000b800000 */
[----:B------:R4:W2:Y:S02]  /*1bc60*/  SHFL.IDX PT, R0, R14, RZ, 0x181f ;  /* 0x00181fff0e007589 */ /* 0x0008a400000e0000 */
.L_x_3062:
        /* <DEDUP_REMOVED lines=15> */
.L_x_2976:
[----:B------:R-:W-:Y:S05]  /*1bd60*/  BSYNC B0 ;  /* 0x0000000000007941 */ /* 0x000fea0003800000 */
.L_x_2975:
[----:B------:R-:W-:Y:S05]  /*1bd70*/  BRA.DIV ~URZ, `(.L_x_2977) ;  /* 0x00005cd27f007947 */ /* 0x000fea000b800000 */
[----:B---3--:R3:W4:Y:S04]  /*1bd80*/  SHFL.IDX PT, R5, R13, 0x1, 0x181f ;  /* 0x00381f000d057f89 */ /* 0x00872800000e0000 */
[----:B--2---:R3:W2:Y:S02]  /*1bd90*/  SHFL.IDX PT, R0, R14, 0x1, 0x181f ;  /* 0x00381f000e007f89 */ /* 0x0046a400000e0000 */
.L_x_3063:
        /* <DEDUP_REMOVED lines=16> */
.L_x_2979:
[----:B------:R-:W-:Y:S05]  /*1bea0*/  BSYNC B0 ;  /* 0x0000000000007941 */ /* 0x000fea0003800000 */
.L_x_2978:
[----:B------:R-:W-:Y:S05]  /*1beb0*/  BRA.DIV ~URZ, `(.L_x_2980) ;  /* 0x00005c627f007947 */ /* 0x000fea000b800000 */
[----:B----4-:R4:W3:Y:S02]  /*1bec0*/  SHFL.IDX PT, R5, R13, 0x2, 0x181f ;  /* 0x00581f000d057f89 */ /* 0x0108e400000e0000 */
.L_x_3064:
[----:B------:R-:W-:Y:S05]  /*1bed0*/  BRA.DIV ~URZ, `(.L_x_2981) ;  /* 0x00005cb27f007947 */ /* 0x000fea000b800000 */
[----:B--2---:R2:W4:Y:S02]  /*1bee0*/  SHFL.IDX PT, R0, R14, 0x2, 0x181f ;  /* 0x00581f000e007f89 */ /* 0x00452400000e0000 */
.L_x_3065:
        /* <DEDUP_REMOVED lines=16> */
.L_x_2983:
[----:B------:R-:W-:Y:S05]  /*1bff0*/  BSYNC B0 ;  /* 0x0000000000007941 */ /* 0x000fea0003800000 */
.L_x_2982:
[----:B------:R-:W-:Y:S05]  /*1c000*/  BRA.DIV ~URZ, `(.L_x_2984) ;  /* 0x00005bf27f007947 */ /* 0x000fea000b800000 */
[----:B---3--:R3:W2:Y:S04]  /*1c010*/  SHFL.IDX PT, R6, R13, 0x3, 0x181f ;  /* 0x00781f000d067f89 */ /* 0x0086a800000e0000 */
[----:B----4-:R3:W4:Y:S02]  /*1c020*/  SHFL.IDX PT, R0, R14, 0x3, 0x181f ;  /* 0x00781f000e007f89 */ /* 0x01072400000e0000 */
.L_x_3066:
        /* <DEDUP_REMOVED lines=17> */
.L_x_2972:
[----:B------:R-:W3:Y:S01]  /*1c140*/  LDL.LU R9, [R1+0x30] ;  /* 0x0000300001097983 */ /* 0x000ee20000300800 */
        /* <DEDUP_REMOVED lines=16> */
[----:B------:R-:W-:-:S03]  /*1c250*/  IADD3 R6, -R0, RZ, RZ ;  /* 0x000000ff00067210 */ /* 0x000fc60007ffe1ff */
[----:B------:R-:W-:Y:S02]  /*1c260*/  IMAD R2, R2, c[0x0][0x430], RZ ;  /* 0x00010c0002027a24 */ /* 0x000fe400078e02ff */
[----:B------:R-:W-:Y:S02]  /*1c270*/  IMAD R6, R6, c[0x0][0x4e8], R3 ;  /* 0x00013a0006067a24 */ /* 0x000fe400078e0203 */
[----:B------:R-:W-:Y:S02]  /*1c280*/  IMAD R7, R0, c[0x0][0x434], R2 ;  /* 0x00010d0000077a24 */ /* 0x000fe400078e0202 */
[----:B---3--:R-:W-:-:S04]  /*1c290*/  IMAD.WIDE.U32 R4, R9, c[0x0][0x448], R4 ;  /* 0x0001120009047a25 */ /* 0x008fc800078e0004 */
        /* <DEDUP_REMOVED lines=12> */
.L_x_3067:
[----:B------:R-:W-:Y:S05]  /*1c360*/  BRA.DIV ~URZ, `(.L_x_2987) ;  /* 0x000059d27f007947 */ /* 0x000fea000b800000 */
[----:B------:R4:W1:Y:S02]  /*1c370*/  SHFL.IDX PT, R0, R14, RZ, 0x1c1f ;  /* 0x001c1fff0e007589 */ /* 0x00086400000e0000 */
.L_x_3068:
[----:B------:R-:W-:Y:S01]  /*1c380*/  BSSY B0, `(.L_x_2988) ;  /* 0x00000a8000007945 */ /* 0x000fe20003800000 */
[----:B------:R-:W-:Y:S05]  /*1c390*/  @P0 BRA `(.L_x_2989) ;  /* 0x00000a6000000947 */ /* 0x000fea0003800000 */
[C---:B------:R-:W-:Y:S02]  /*1c3a0*/  IADD3 R9, R252.reuse, 0x8, RZ ;  /* 0x00000008fc097810 */ /* 0x040fe40007ffe0ff */
[C---:B------:R-:W-:Y:S02]  /*1c3b0*/  ISETP.GE.AND P1, PT, R252.reuse, c[0x0][0x3c8], PT ;  /* 0x0000f200fc007a0c */ /* 0x040fe40003f26270 */
[----:B------:R-:W-:Y:S02]  /*1c3c0*/  ISETP.GE.AND P0, PT, R9, c[0x0][0x3c8], PT ;  /* 0x0000f20009007a0c */ /* 0x000fe40003f06270 */
[C---:B--2---:R-:W-:Y:S02]  /*1c3d0*/  IADD3 R12, R252.reuse, 0x10, RZ ;  /* 0x00000010fc0c7810 */ /* 0x044fe40007ffe0ff */
[----:B------:R-:W-:-:S02]  /*1c3e0*/  IADD3 R8, R252, 0x18, RZ ;  /* 0x00000018fc087810 */ /* 0x000fc40007ffe0ff */
[----:B------:R-:W-:Y:S02]  /*1c3f0*/  IADD3 R13, R252, 0x8, RZ ;  /* 0x00000008fc0d7810 */ /* 0x000fe40007ffe0ff */
[----:B------:R-:W-:Y:S02]  /*1c400*/  ISETP.GE.AND P3, PT, R12, c[0x0][0x3c8], PT ;  /* 0x0000f2000c007a0c */ /* 0x000fe40003f66270 */
        /* <DEDUP_REMOVED lines=12> */
[----:B------:R-:W-:Y:S01]  /*1c4d0*/  IADD3 R13, R252, 0x18, RZ ;  /* 0x00000018fc0d7810 */ /* 0x000fe20007ffe0ff */
[----:B------:R2:W-:Y:S01]  /*1c4e0*/  @!P0 ST.E.64 [R2.64], R26 ;  /* 0x0000001a02008985 */ /* 0x0005e2000c101b08 */
[----:B------:R-:W-:Y:S02]  /*1c4f0*/  ISETP.GE.AND P1, PT, R9, c[0x0][0x3c8], PT ;  /* 0x0000f20009007a0c */ /* 0x000fe40003f26270 */
[----:B------:R-:W-:-:S02]  /*1c500*/  SHF.R.S32.HI R17, RZ, 0x1f, R17 ;  /* 0x0000001fff117819 */ /* 0x000fc40000011411 */
[----:B------:R-:W-:Y:S02]  /*1c510*/  SHF.R.S32.HI R13, RZ, 0x1f, R13 ;  /* 0x0000001fff0d7819 */ /* 0x000fe4000001140d */
[C---:B------:R-:W-:Y:S02]  /*1c520*/  IADD3 R18, R252.reuse, 0x60, RZ ;  /* 0x00000060fc127810 */ /* 0x040fe40007ffe0ff */
[C---:B------:R-:W-:Y:S02]  /*1c530*/  IADD3 R19, R252.reuse, 0x80, RZ ;  /* 0x00000080fc137810 */ /* 0x040fe40007ffe0ff */
[----:B------:R-:W-:Y:S02]  /*1c540*/  SHF.R.S32.HI R18, RZ, 0x1f, R18 ;  /* 0x0000001fff127819 */ /* 0x000fe40000011412 */
[----:B------:R-:W-:Y:S02]  /*1c550*/  SHF.R.S32.HI R19, RZ, 0x1f, R19 ;  /* 0x0000001fff137819 */ /* 0x000fe40000011413 */
[----:B------:R-:W-:-:S02]  /*1c560*/  IADD3 R20, R252, 0xa8, RZ ;  /* 0x000000a8fc147810 */ /* 0x000fc40007ffe0ff */
[----:B------:R-:W-:-:S04]  /*1c570*/  IADD3 R21, R252, 0xa8, RZ ;  /* 0x000000a8fc157810 */ /* 0x000fc80007ffe0ff */
[----:B------:R-:W-:Y:S02]  /*1c580*/  SHF.R.S32.HI R21, RZ, 0x1f, R21 ;  /* 0x0000001fff157819 */ /* 0x000fe40000011415 */
        /* <DEDUP_REMOVED lines=11> */
[----:B------:R-:W-:Y:S02]  /*1c640*/  SHF.R.S32.HI R17, RZ, 0x1f, R17 ;  /* 0x0000001fff117819 */ /* 0x000fe40000011411 */
[----:B------:R-:W-:Y:S02]  /*1c650*/  ISETP.GE.AND P4, PT, R8, c[0x0][0x3c8], PT ;  /* 0x0000f20008007a0c */ /* 0x000fe40003f86270 */
        /* <DEDUP_REMOVED lines=11> */
[----:B------:R-:W-:Y:S02]  /*1c710*/  IADD3 R13, R252, 0x38, RZ ;  /* 0x00000038fc0d7810 */ /* 0x000fe40007ffe0ff */
[----:B------:R-:W-:Y:S02]  /*1c720*/  ISETP.GE.AND P1, PT, R9, c[0x0][0x3c8], PT ;  /* 0x0000f20009007a0c */ /* 0x000fe40003f26270 */
[----:B------:R-:W-:Y:S02]  /*1c730*/  SHF.R.S32.HI R17, RZ, 0x1f, R17 ;  /* 0x0000001fff117819 */ /* 0x000fe40000011411 */
[----:B------:R-:W-:-:S02]  /*1c740*/  SHF.R.S32.HI R13, RZ, 0x1f, R13 ;  /* 0x0000001fff0d7819 */ /* 0x000fc4000001140d */
        /* <DEDUP_REMOVED lines=40> */
[----:B------:R-:W-:Y:S02]  /*1c9d0*/  IADD3 R17, R252, 0x80, RZ ;  /* 0x00000080fc117810 */ /* 0x000fe40007ffe0ff */
[----:B-1----:R-:W-:-:S02]  /*1c9e0*/  @!P2 LEA R6, P5, R16, R0, 0x2 ;  /* 0x000000001006a211 */ /* 0x002fc400078a10ff */
[C---:B--2---:R-:W-:Y:S02]  /*1c9f0*/  @!P1 LEA R2, P0, R9.reuse, R0, 0x2 ;  /* 0x0000000009029211 */ /* 0x044fe400078010ff */
[-C--:B------:R-:W-:Y:S02]  /*1ca00*/  @!P2 LEA.HI.X R7, R16, R4.reuse, R18, 0x2, P5 ;  /* 0x000000041007a211 */ /* 0x080fe400028f1412 */
[----:B------:R-:W-:Y:S02]  /*1ca10*/  @!P1 LEA.HI.X R3, R9, R4, R13, 0x2, P0 ;  /* 0x0000000409039211 */ /* 0x000fe400000f140d */
[C---:B------:R-:W-:Y:S01]  /*1ca20*/  IADD3 R16, R252.reuse, 0x88, RZ ;  /* 0x00000088fc107810 */ /* 0x040fe20007ffe0ff */
[----:B------:R1:W-:Y:S01]  /*1ca30*/  @!P2 ST.E.64 [R6.64], R56 ;  /* 0x000000380600a985 */ /* 0x0003e2000c101b08 */
[C---:B------:R-:W-:Y:S02]  /*1ca40*/  IADD3 R18, R252.reuse, 0x70, RZ ;  /* 0x00000070fc127810 */ /* 0x040fe40007ffe0ff */
[----:B------:R-:W-:Y:S01]  /*1ca50*/  IADD3 R9, R252, 0x78, RZ ;  /* 0x00000078fc097810 */ /* 0x000fe20007ffe0ff */
[----:B------:R2:W-:Y:S01]  /*1ca60*/  @!P1 ST.E.64 [R2.64], R60 ;  /* 0x0000003c02009985 */ /* 0x0005e2000c101b08 */
[----:B------:R-:W-:-:S02]  /*1ca70*/  ISETP.GE.AND P1, PT, R16, c[0x0][0x3c8], PT ;  /* 0x0000f20010007a0c */ /* 0x000fc40003f26270 */
[----:B------:R-:W-:Y:S02]  /*1ca80*/  ISETP.GE.AND P2, PT, R17, c[0x0][0x3c8], PT ;  /* 0x0000f20011007a0c */ /* 0x000fe40003f46270 */
[----:B------:R-:W-:Y:S02]  /*1ca90*/  SHF.R.S32.HI R18, RZ, 0x1f, R18 ;  /* 0x0000001fff127819 */ /* 0x000fe40000011412 */
[----:B------:R-:W-:Y:S02]  /*1caa0*/  SHF.R.S32.HI R9, RZ, 0x1f, R9 ;  /* 0x0000001fff097819 */ /* 0x000fe40000011409 */
[----:B------:R-:W-:-:S04]  /*1cab0*/  IADD3 R13, R252, 0x90, RZ ;  /* 0x00000090fc0d7810 */ /* 0x000fc80007ffe0ff */
[----:B------:R-:W-:Y:S02]  /*1cac0*/  ISETP.GE.AND P6, PT, R13, c[0x0][0x3c8], PT ;  /* 0x0000f2000d007a0c */ /* 0x000fe40003fc6270 */
[-C--:B-1----:R-:W-:Y:S02]  /*1cad0*/  @!P3 LEA R6, P5, R12, R0.reuse, 0x2 ;  /* 0x000000000c06b211 */ /* 0x082fe400078a10ff */
[----:B--2---:R-:W-:Y:S02]  /*1cae0*/  @!P4 LEA R2, P0, R8, R0, 0x2 ;  /* 0x000000000802c211 */ /* 0x004fe400078010ff */
[-C--:B------:R-:W-:Y:S02]  /*1caf0*/  @!P3 LEA.HI.X R7, R12, R4.reuse, R18, 0x2, P5 ;  /* 0x000000040c07b211 */ /* 0x080fe400028f1412 */
[----:B------:R-:W-:Y:S02]  /*1cb00*/  @!P4 LEA.HI.X R3, R8, R4, R9, 0x2, P0 ;  /* 0x000000040803c211 */ /* 0x000fe400000f1409 */
[C---:B------:R-:W-:Y:S01]  /*1cb10*/  IADD3 R18, R252.reuse, 0x88, RZ ;  /* 0x00000088fc127810 */ /* 0x040fe20007ffe0ff */
[----:B------:R1:W-:Y:S01]  /*1cb20*/  @!P3 ST.E.64 [R6.64], R64 ;  /* 0x000000400600b985 */ /* 0x0003e2000c101b08 */
[----:B------:R-:W-:-:S02]  /*1cb30*/  IADD3 R12, R252, 0x98, RZ ;  /* 0x00000098fc0c7810 */ /* 0x000fc40007ffe0ff */
[----:B------:R-:W-:Y:S01]  /*1cb40*/  SHF.R.S32.HI R18, RZ, 0x1f, R18 ;  /* 0x0000001fff127819 */ /* 0x000fe20000011412 */
[----:B------:R2:W-:Y:S01]  /*1cb50*/  @!P4 ST.E.64 [R2.64], R68 ;  /* 0x000000440200c985 */ /* 0x0005e2000c101b08 */
[C---:B------:R-:W-:Y:S02]  /*1cb60*/  @!P2 LEA R8, P0, R17.reuse, R0, 0x2 ;  /* 0x000000001108a211 */ /* 0x040fe400078010ff */
[----:B------:R-:W-:Y:S02]  /*1cb70*/  ISETP.GE.AND P5, PT, R12, c[0x0][0x3c8], PT ;  /* 0x0000f2000c007a0c */ /* 0x000fe40003fa6270 */
[----:B------:R-:W-:Y:S02]  /*1cb80*/  @!P2 LEA.HI.X R9, R17, R4, R19, 0x2, P0 ;  /* 0x000000041109a211 */ /* 0x000fe400000f1413 */
[C---:B------:R-:W-:Y:S02]  /*1cb90*/  IADD3 R17, R252.reuse, 0xa0, RZ ;  /* 0x000000a0fc117810 */ /* 0x040fe40007ffe0ff */
[----:B------:R-:W-:Y:S01]  /*1cba0*/  IADD3 R19, R252, 0xa0, RZ ;  /* 0x000000a0fc137810 */ /* 0x000fe20007ffe0ff */
[----:B------:R-:W-:Y:S01]  /*1cbb0*/  @!P2 ST.E.64 [R8.64], R116 ;  /* 0x000000740800a985 */ /* 0x000fe2000c101b08 */
[----:B------:R-:W-:-:S02]  /*1cbc0*/  ISETP.GE.AND P4, PT, R17, c[0x0][0x3c8], PT ;  /* 0x0000f20011007a0c */ /* 0x000fc40003f86270 */
[----:B------:R-:W-:Y:S02]  /*1cbd0*/  ISETP.GE.AND P2, PT, R20, c[0x0][0x3c8], PT ;  /* 0x0000f20014007a0c */ /* 0x000fe40003f46270 */
[----:B------:R-:W-:Y:S02]  /*1cbe0*/  SHF.R.S32.HI R19, RZ, 0x1f, R19 ;  /* 0x0000001fff137819 */ /* 0x000fe40000011413 */
[-C--:B-1----:R-:W-:Y:S02]  /*1cbf0*/  @!P6 LEA R6, P0, R13, R0.reuse, 0x2 ;  /* 0x000000000d06e211 */ /* 0x082fe400078010ff */
[----:B--2---:R-:W-:-:S04]  /*1cc00*/  @!P1 LEA R2, P3, R16, R0, 0x2 ;  /* 0x0000000010029211 */ /* 0x004fc800078610ff */
        /* <DEDUP_REMOVED lines=31> */
.L_x_2989:
[----:B------:R-:W-:Y:S05]  /*1ce00*/  BSYNC B0 ;  /* 0x0000000000007941 */ /* 0x000fea0003800000 */
.L_x_2988:
[----:B------:R-:W-:Y:S05]  /*1ce10*/  BRA.DIV ~URZ, `(.L_x_2990) ;  /* 0x00004f927f007947 */ /* 0x000fea000b800000 */
[----:B---3--:R3:W2:Y:S04]  /*1ce20*/  SHFL.IDX PT, R4, R5, 0x1, 0x1c1f ;  /* 0x003c1f0005047f89 */ /* 0x0086a800000e0000 */
[----:B-1----:R3:W1:Y:S02]  /*1ce30*/  SHFL.IDX PT, R0, R14, 0x1, 0x1c1f ;  /* 0x003c1f000e007f89 */ /* 0x00266400000e0000 */
.L_x_3069:
        /* <DEDUP_REMOVED lines=182> */
.L_x_2970:
[----:B------:R-:W2:Y:S04]  /*1d9a0*/  LDL.LU R0, [R1+0x14] ;  /* 0x0000140001007983 */ /* 0x000ea80000300800 */
[----:B------:R-:W3:Y:S01]  /*1d9b0*/  LDL.LU R7, [R1+0x18] ;  /* 0x0000180001077983 */ /* 0x000ee20000300800 */
[----:B------:R-:W-:Y:S02]  /*1d9c0*/  ISETP.NE.U32.AND P0, PT, RZ, c[0x0][0x508], PT ;  /* 0x00014200ff007a0c */ /* 0x000fe40003f05070 */
[----:B------:R-:W-:Y:S01]  /*1d9d0*/  ISETP.NE.U32.AND P3, PT, RZ, c[0x0][0x500], PT ;  /* 0x00014000ff007a0c */ /* 0x000fe20003f65070 */
[----:B------:R-:W4:Y:S01]  /*1d9e0*/  LDL.LU R6, [R1+0x2c] ;  /* 0x00002c0001067983 */ /* 0x000f220000300800 */
[----:B------:R-:W-:Y:S01]  /*1d9f0*/  ISETP.NE.AND.EX P2, PT, RZ, c[0x0][0x50c], PT, P0 ;  /* 0x00014300ff007a0c */ /* 0x000fe20003f45300 */
[----:B------:R-:W-:Y:S01]  /*1da00*/  IMAD.MOV.U32 R20, RZ, RZ, c[0x0][0x388] ;  /* 0x0000e200ff147624 */ /* 0x000fe200078e00ff */
[----:B------:R-:W-:-:S02]  /*1da10*/  ISETP.NE.AND.EX P3, PT, RZ, c[0x0][0x504], PT, P3 ;  /* 0x00014100ff007a0c */ /* 0x000fc40003f65330 */
[----:B--2---:R-:W-:-:S09]  /*1da20*/  IADD3 R2, P1, R0, c[0x0][0x500], RZ ;  /* 0x0001400000027a10 */ /* 0x004fd20007f3e0ff */
[----:B------:R-:W-:Y:S01]  /*1da30*/  @P2 IADD3 R4, P0, R0, c[0x0][0x508], RZ ;  /* 0x0001420000042a10 */ /* 0x000fe20007f1e0ff */
[----:B------:R-:W-:Y:S01]  /*1da40*/  IMAD.MOV.U32 R0, RZ, RZ, RZ ;  /* 0x000000ffff007224 */ /* 0x000fe200078e00ff */
[C---:B---3--:R-:W-:Y:S02]  /*1da50*/  IADD3.X R3, R7.reuse, c[0x0][0x504], RZ, P1, !PT ;  /* 0x0001410007037a10 */ /* 0x048fe40000ffe4ff */
[----:B------:R-:W-:-:S03]  /*1da60*/  @P2 IADD3.X R5, R7, c[0x0][0x50c], RZ, P0, !PT ;  /* 0x0001430007052a10 */ /* 0x000fc600007fe4ff */
[----:B------:R2:W5:Y:S04]  /*1da70*/  @P3 LDG.E R0, [R2.64] ;  /* 0x0000000802003981 */ /* 0x000568000c1e1900 */
[----:B------:R2:W5:Y:S01]  /*1da80*/  @P2 LDG.E R20, [R4.64] ;  /* 0x0000000804142981 */ /* 0x000562000c1e1900 */
[----:B----4-:R-:W-:-:S04]  /*1da90*/  ISETP.NE.AND P0, PT, R6, RZ, PT ;  /* 0x000000ff0600720c */ /* 0x010fc80003f05270 */
[----:B------:R-:W-:Y:S01]  /*1daa0*/  SEL R21, R6, c[0x0][0x3d4], P0 ;  /* 0x0000f50006157a07 */ /* 0x000fe20000000000 */
[----:B------:R-:W-:Y:S05]  /*1dab0*/  @P2 BRA `(.L_x_2991) ;  /* 0x0000004000002947 */ /* 0x000fea0003800000 */
[----:B------:R-:W-:Y:S05]  /*1dac0*/  @!P3 BRA `(.L_x_2991) ;  /* 0x000000300000b947 */ /* 0x000fea0003800000 */
[----:B--2---:R2:W3:Y:S04]  /*1dad0*/  LDG.E R4, [R2.64] ;  /* 0x0000000802047981 */ /* 0x0044e8000c1e1900 */
[----:B--2---:R-:W3:Y:S02]  /*1dae0*/  LDG.E R2, [R2.64+0x4] ;  /* 0x0000040802027981 */ /* 0x004ee4000c1e1900 */
[----:B---3-5:R-:W-:Y:S02]  /*1daf0*/  IADD3 R20, -R4, R2, RZ ;  /* 0x0000000204147210 */ /* 0x028fe40007ffe1ff */
.L_x_2991:
[----:B--2---:R-:W2:Y:S04]  /*1db00*/  LDL.LU R5, [R1+0x8] ;  /* 0x0000080001057983 */ /* 0x004ea80000300800 */
[----:B------:R-:W3:Y:S04]  /*1db10*/  LDL.LU R3, [R1+0x1c] ;  /* 0x00001c0001037983 */ /* 0x000ee80000300800 */
[----:B------:R-:W4:Y:S01]  /*1db20*/  LDL.LU R2, [R1+0x28] ;  /* 0x0000280001027983 */ /* 0x000f220000300800 */
[----:B------:R-:W-:Y:S01]  /*1db30*/  BSSY B0, `(.L_x_2992) ;  /* 0x0000039000007945 */ /* 0x000fe20003800000 */
[----:B-----5:R-:W-:-:S02]  /*1db40*/  SHF.R.S32.HI R19, RZ, 0x1f, R0 ;  /* 0x0000001fff137819 */ /* 0x020fc40000011400 */
[----:B------:R-:W1:Y:S02]  /*1db50*/  S2R R4, SR_TID.X ;  /* 0x0000000000047919 */ /* 0x000e640000002100 */
[----:B-1----:R-:W-:Y:S02]  /*1db60*/  ISETP.GT.AND P0, PT, R4, 0x7f, PT ;  /* 0x0000007f0400780c */ /* 0x002fe40003f04270 */
[----:B--2---:R-:W-:Y:S02]  /*1db70*/  LOP3.LUT R8, R5, 0xffff, RZ, 0xc0, !PT ;  /* 0x0000ffff05087812 */ /* 0x004fe400078ec0ff */
[----:B---3--:R-:W-:Y:S02]  /*1db80*/  SEL R9, R3, RZ, !P3 ;  /* 0x000000ff03097207 */ /* 0x008fe40005800000 */
[----:B----4-:R-:W-:-:S07]  /*1db90*/  SEL R23, R2, RZ, !P3 ;  /* 0x000000ff02177207 */ /* 0x010fce0005800000 */
[----:B------:R-:W-:Y:S05]  /*1dba0*/  @P0 BRA `(.L_x_2993) ;  /* 0x0000031000000947 */ /* 0x000fea0003800000 */
[----:B------:R-:W2:Y:S01]  /*1dbb0*/  LDL R3, [R1+0x4] ;  /* 0x0000040001037983 */ /* 0x000ea20000100800 */
[----:B------:R-:W-:Y:S01]  /*1dbc0*/  IMAD R2, R20, c[0x0][0x4e8], RZ ;  /* 0x00013a0014027a24 */ /* 0x000fe200078e02ff */
[----:B--2---:R-:W-:-:S04]  /*1dbd0*/  IADD3 R18, R3, R4, RZ ;  /* 0x0000000403127210 */ /* 0x004fc80007ffe0ff */
[----:B------:R-:W-:-:S13]  /*1dbe0*/  ISETP.GE.AND P0, PT, R18, R2, PT ;  /* 0x000000021200720c */ /* 0x000fda0003f06270 */
[----:B------:R-:W-:Y:S05]  /*1dbf0*/  @P0 BRA `(.L_x_2993) ;  /* 0x000002c000000947 */ /* 0x000fea0003800000 */
[----:B------:R-:W2:Y:S01]  /*1dc00*/  LDL.LU R24, [R1+0x30] ;  /* 0x0000300001187983 */ /* 0x000ea20000300800 */
        /* <DEDUP_REMOVED lines=12> */
[----:B------:R-:W-:Y:S02]  /*1dcd0*/  IMAD R12, R12, R23, R3 ;  /* 0x000000170c0c7224 */ /* 0x000fe400078e0203 */
[-C--:B----4-:R-:W-:Y:S02]  /*1dce0*/  IMAD R13, R7, R8.reuse, RZ ;  /* 0x00000008070d7224 */ /* 0x090fe400078e02ff */
[----:B------:R-:W-:-:S04]  /*1dcf0*/  IMAD.WIDE.U32 R6, R6, R8, RZ ;  /* 0x0000000806067225 */ /* 0x000fc800078e00ff */
[----:B------:R-:W-:Y:S01]  /*1dd00*/  IMAD.IADD R13, R7, 0x1, R13 ;  /* 0x00000001070d7824 */ /* 0x000fe200078e020d */
[----:B------:R-:W-:Y:S01]  /*1dd10*/  IADD3 R7, R5, R12, RZ ;  /* 0x0000000c05077210 */ /* 0x000fe20007ffe0ff */
[----:B------:R-:W-:-:S05]  /*1dd20*/  @P0 IMAD.HI.U32 R22, R18, c[0x0][0x4ec], RZ ;  /* 0x00013b0012160a27 */ /* 0x000fca00078e00ff */
[----:B------:R-:W-:Y:S02]  /*1dd30*/  @P0 SHF.R.U32.HI R2, RZ, c[0x0][0x4f0], R22 ;  /* 0x00013c00ff020a19 */ /* 0x000fe40000011616 */
[----:B------:R-:W-:-:S03]  /*1dd40*/  IADD3 R22, P1, P0, R4, R6, R0 ;  /* 0x0000000604167210 */ /* 0x000fc6000783e000 */
[----:B------:R-:W-:Y:S01]  /*1dd50*/  IMAD.MOV R6, RZ, RZ, -R2 ;  /* 0x000000ffff067224 */ /* 0x000fe200078e0a02 */
[----:B------:R-:W-:Y:S02]  /*1dd60*/  IADD3.X R13, R7, R13, R19, P1, P0 ;  /* 0x0000000d070d7210 */ /* 0x000fe40000fe0413 */
[----:B--2---:R-:W-:-:S05]  /*1dd70*/  SEL R3, R24, RZ, P2 ;  /* 0x000000ff18037207 */ /* 0x004fca0001000000 */
[-C--:B-----5:R-:W-:Y:S02]  /*1dd80*/  IMAD R12, R17, R3.reuse, RZ ;  /* 0x00000003110c7224 */ /* 0x0a0fe400078e02ff */
[----:B------:R-:W-:-:S04]  /*1dd90*/  IMAD.WIDE.U32 R4, R16, R3, RZ ;  /* 0x0000000310047225 */ /* 0x000fc800078e00ff */
[----:B------:R-:W-:Y:S01]  /*1dda0*/  IMAD R3, R6, c[0x0][0x4e8], R18 ;  /* 0x00013a0006037a24 */ /* 0x000fe200078e0212 */
[----:B------:R-:W-:Y:S02]  /*1ddb0*/  IADD3 R7, R5, R12, RZ ;  /* 0x0000000c05077210 */ /* 0x000fe40007ffe0ff */
[----:B------:R-:W-:Y:S02]  /*1ddc0*/  IADD3 R4, P1, P0, R2, R22, R4 ;  /* 0x0000001602047210 */ /* 0x000fe4000783e004 */
[----:B------:R-:W-:Y:S01]  /*1ddd0*/  SHF.R.S32.HI R5, RZ, 0x1f, R2 ;  /* 0x0000001fff057819 */ /* 0x000fe20000011402 */
[----:B------:R-:W-:Y:S01]  /*1dde0*/  IMAD R2, R15, R3, RZ ;  /* 0x000000030f027224 */ /* 0x000fe200078e02ff */
[----:B------:R-:W-:Y:S02]  /*1ddf0*/  SHF.R.S32.HI R6, RZ, 0x1f, R3 ;  /* 0x0000001fff067819 */ /* 0x000fe40000011403 */
[----:B------:R-:W-:Y:S01]  /*1de00*/  IADD3.X R5, R5, R13, R7, P1, P0 ;  /* 0x0000000d05057210 */ /* 0x000fe20000fe0407 */
[----:B------:R-:W-:-:S02]  /*1de10*/  IMAD.MOV.U32 R7, RZ, RZ, c[0x0][0x4a8] ;  /* 0x00012a00ff077624 */ /* 0x000fc400078e00ff */
        /* <DEDUP_REMOVED lines=10> */
.L_x_2993:
[----:B------:R-:W-:Y:S05]  /*1dec0*/  BSYNC B0 ;  /* 0x0000000000007941 */ /* 0x000fea0003800000 */
.L_x_2992:
[----:B------:R-:W-:-:S13]  /*1ded0*/  ISETP.GT.AND P0, PT, R21, 0x1, PT ;  /* 0x000000011500780c */ /* 0x000fda0003f04270 */
[----:B------:R-:W-:Y:S05]  /*1dee0*/  @P0 BRA `(.L_x_2985) ;  /* 0x0000070000000947 */ /* 0x000fea0003800000 */
[----:B------:R-:W2:Y:S01]  /*1def0*/  LDL.LU R12, [R1+0x4] ;  /* 0x00000400010c7983 */ /* 0x000ea20000300800 */
[----:B-1----:R-:W-:Y:S01]  /*1df00*/  MOV R2, c[0x0][0x4e8] ;  /* 0x00013a0000027a02 */ /* 0x002fe20000000f00 */
[----:B------:R-:W-:Y:S02]  /*1df10*/  IMAD R4, R19, c[0x0][0x3a0], RZ ;  /* 0x0000e80013047a24 */ /* 0x000fe400078e02ff */
[----:B------:R-:W-:Y:S01]  /*1df20*/  IMAD R5, R23, c[0x0][0x3f0], RZ ;  /* 0x0000fc0017057a24 */ /* 0x000fe200078e02ff */
[----:B------:R-:W-:Y:S01]  /*1df30*/  ISETP.NE.AND P0, PT, R2, 0x1, PT ;  /* 0x000000010200780c */ /* 0x000fe20003f05270 */
[----:B------:R-:W-:-:S04]  /*1df40*/  IMAD.WIDE.U32 R2, R0, c[0x0][0x3a0], RZ ;  /* 0x0000e80000027a25 */ /* 0x000fc800078e00ff */
[----:B------:R-:W-:Y:S02]  /*1df50*/  IMAD R0, R0, c[0x0][0x3a4], R4 ;  /* 0x0000e90000007a24 */ /* 0x000fe400078e0204 */
[----:B------:R-:W-:-:S03]  /*1df60*/  IMAD R7, R9, c[0x0][0x3f4], R5 ;  /* 0x0000fd0009077a24 */ /* 0x000fc600078e0205 */
[----:B------:R-:W-:-:S05]  /*1df70*/  IADD3 R3, R3, R0, RZ ;  /* 0x0000000003037210 */ /* 0x000fca0007ffe0ff */
[----:B------:R-:W-:-:S04]  /*1df80*/  IMAD.WIDE.U32 R2, R8, c[0x0][0x3e8], R2 ;  /* 0x0000fa0008027a25 */ /* 0x000fc800078e0002 */
[----:B------:R-:W-:-:S04]  /*1df90*/  IMAD R3, R8, c[0x0][0x3ec], R3 ;  /* 0x0000fb0008037a24 */ /* 0x000fc800078e0203 */
[----:B------:R-:W-:-:S05]  /*1dfa0*/  IMAD.WIDE.U32 R2, R9, c[0x0][0x3f0], R2 ;  /* 0x0000fc0009027a25 */ /* 0x000fca00078e0002 */
[----:B------:R-:W-:Y:S02]  /*1dfb0*/  IADD3 R3, R3, R7, RZ ;  /* 0x0000000703037210 */ /* 0x000fe40007ffe0ff */
[-C--:B--2---:R-:W-:Y:S02]  /*1dfc0*/  IADD3 R4, R231, R12.reuse, RZ ;  /* 0x0000000ce7047210 */ /* 0x084fe40007ffe0ff */
[----:B------:R-:W-:Y:S02]  /*1dfd0*/  IADD3 R13, R251, R12, RZ ;  /* 0x0000000cfb0d7210 */ /* 0x000fe40007ffe0ff */
[----:B------:R-:W-:Y:S01]  /*1dfe0*/  MOV R0, R4 ;  /* 0x0000000400007202 */ /* 0x000fe20000000f00 */
[----:B------:R-:W-:-:S05]  /*1dff0*/  @P0 IMAD.HI.U32 R6, R4, c[0x0][0x4ec], RZ ;  /* 0x00013b0004060a27 */ /* 0x000fca00078e00ff */
[----:B------:R-:W-:-:S04]  /*1e000*/  @P0 SHF.R.U32.HI R0, RZ, c[0x0][0x4f0], R6 ;  /* 0x00013c00ff000a19 */ /* 0x000fc80000011606 */
[----:B------:R-:W-:Y:S01]  /*1e010*/  SHF.R.S32.HI R6, RZ, 0x1f, R0 ;  /* 0x0000001fff067819 */ /* 0x000fe20000011400 */
[C---:B------:R-:W-:Y:S01]  /*1e020*/  IMAD.WIDE.U32 R2, R0.reuse, c[0x0][0x3e0], R2 ;  /* 0x0000f80000027a25 */ /* 0x040fe200078e0002 */
[----:B------:R-:W-:-:S03]  /*1e030*/  IADD3 R5, -R0, RZ, RZ ;  /* 0x000000ff00057210 */ /* 0x000fc60007ffe1ff */
[----:B------:R-:W-:Y:S02]  /*1e040*/  IMAD R6, R6, c[0x0][0x3e0], RZ ;  /* 0x0000f80006067a24 */ /* 0x000fe400078e02ff */
[----:B------:R-:W-:Y:S02]  /*1e050*/  IMAD R4, R5, c[0x0][0x4e8], R4 ;  /* 0x00013a0005047a24 */ /* 0x000fe400078e0204 */
[----:B------:R-:W-:-:S03]  /*1e060*/  IMAD R6, R0, c[0x0][0x3e4], R6 ;  /* 0x0000f90000067a24 */ /* 0x000fc600078e0206 */
[----:B------:R-:W-:Y:S02]  /*1e070*/  SHF.R.S32.HI R0, RZ, 0x1f, R4 ;  /* 0x0000001fff007819 */ /* 0x000fe40000011404 */
[----:B------:R-:W-:-:S03]  /*1e080*/  IADD3 R3, R3, R6, RZ ;  /* 0x0000000603037210 */ /* 0x000fc60007ffe0ff */
[----:B------:R-:W-:Y:S02]  /*1e090*/  IMAD R0, R0, c[0x0][0x3d8], RZ ;  /* 0x0000f60000007a24 */ /* 0x000fe400078e02ff */
[----:B------:R-:W-:-:S04]  /*1e0a0*/  IMAD.WIDE.U32 R2, R4, c[0x0][0x3d8], R2 ;  /* 0x0000f60004027a25 */ /* 0x000fc800078e0002 */
[----:B------:R-:W-:Y:S01]  /*1e0b0*/  IMAD R4, R4, c[0x0][0x3dc], R0 ;  /* 0x0000f70004047a24 */ /* 0x000fe200078e0200 */
[----:B------:R-:W-:-:S04]  /*1e0c0*/  LEA R14, P0, R2, c[0x0][0x380], 0x1 ;  /* 0x0000e000020e7a11 */ /* 0x000fc800078008ff */
[----:B------:R-:W-:-:S04]  /*1e0d0*/  IADD3 R4, R3, R4, RZ ;  /* 0x0000000403047210 */ /* 0x000fc80007ffe0ff */
[----:B------:R-:W-:Y:S01]  /*1e0e0*/  LEA.HI.X R5, R2, c[0x0][0x384], R4, 0x1, P0 ;  /* 0x0000e10002057a11 */ /* 0x000fe200000f0c04 */
[----:B------:R-:W-:Y:S05]  /*1e0f0*/  BRA.DIV ~URZ, `(.L_x_2994) ;  /* 0x00003d827f007947 */ /* 0x000fea000b800000 */
[----:B------:R1:W2:Y:S02]  /*1e100*/  SHFL.IDX PT, R4, R5, RZ, 0x181f ;  /* 0x00181fff05047589 */ /* 0x0002a400000e0000 */
.L_x_3070:
[----:B------:R-:W-:Y:S05]  /*1e110*/  BRA.DIV ~URZ, `(.L_x_2995) ;  /* 0x00003dd27f007947 */ /* 0x000fea000b800000 */
[----:B------:R3:W4:Y:S02]  /*1e120*/  SHFL.IDX PT, R0, R14, RZ, 0x181f ;  /* 0x00181fff0e007589 */ /* 0x00072400000e0000 */
.L_x_3071:
        /* <DEDUP_REMOVED lines=16> */
.L_x_2997:
[----:B------:R-:W-:Y:S05]  /*1e230*/  BSYNC B0 ;  /* 0x0000000000007941 */ /* 0x000fea0003800000 */
.L_x_2996:
[----:B------:R-:W-:Y:S05]  /*1e240*/  BRA.DIV ~URZ, `(.L_x_2998) ;  /* 0x00003d127f007947 */ /* 0x000fea000b800000 */
[----:B--2---:R2:W1:Y:S04]  /*1e250*/  SHFL.IDX PT, R4, R5, 0x1, 0x181f ;  /* 0x00381f0005047f89 */ /* 0x00446800000e0000 */
[----:B----4-:R2:W4:Y:S02]  /*1e260*/  SHFL.IDX PT, R0, R14, 0x1, 0x181f ;  /* 0x00381f000e007f89 */ /* 0x01052400000e0000 */
.L_x_3072:
        /* <DEDUP_REMOVED lines=16> */
.L_x_3000:
[----:B------:R-:W-:Y:S05]  /*1e370*/  BSYNC B0 ;  /* 0x0000000000007941 */ /* 0x000fea0003800000 */
.L_x_2999:
[----:B------:R-:W-:Y:S05]  /*1e380*/  BRA.DIV ~URZ, `(.L_x_3001) ;  /* 0x00003ca27f007947 */ /* 0x000fea000b800000 */
[----:B-1----:R1:W2:Y:S02]  /*1e390*/  SHFL.IDX PT, R4, R5, 0x2, 0x181f ;  /* 0x00581f0005047f89 */ /* 0x0022a400000e0000 */
.L_x_3073:
[----:B------:R-:W-:Y:S05]  /*1e3a0*/  BRA.DIV ~URZ, `(.L_x_3002) ;  /* 0x00003cf27f007947 */ /* 0x000fea000b800000 */
[----:B----4-:R4:W1:Y:S02]  /*1e3b0*/  SHFL.IDX PT, R0, R14, 0x2, 0x181f ;  /* 0x00581f000e007f89 */ /* 0x01086400000e0000 */
.L_x_3074:
        /* <DEDUP_REMOVED lines=16> */
.L_x_3004:
[----:B------:R-:W-:Y:S05]  /*1e4c0*/  BSYNC B0 ;  /* 0x0000000000007941 */ /* 0x000fea0003800000 */
.L_x_3003:
[----:B------:R-:W-:Y:S05]  /*1e4d0*/  BRA.DIV ~URZ, `(.L_x_3005) ;  /* 0x00003c327f007947 */ /* 0x000fea000b800000 */
[----:B--2---:R2:W3:Y:S04]  /*1e4e0*/  SHFL.IDX PT, R4, R5, 0x3, 0x181f ;  /* 0x00781f0005047f89 */ /* 0x0044e800000e0000 */
[----:B-1----:R2:W1:Y:S02]  /*1e4f0*/  SHFL.IDX PT, R0, R14, 0x3, 0x181f ;  /* 0x00781f000e007f89 */ /* 0x00246400000e0000 */
.L_x_3075:
        /* <DEDUP_REMOVED lines=15> */
.L_x_2985:
[----:B------:R-:W-:Y:S05]  /*1e5f0*/  BSYNC B1 ;  /* 0x0000000000017941 */ /* 0x000fea0003800000 */
.L_x_2969:
[----:B-1--4-:R-:W4:Y:S02]  /*1e600*/  LDL R0, [R1+0x68] ;  /* 0x0000680001007983 */ /* 0x012f240000100800 */
[----:B----4-:R-:W-:-:S13]  /*1e610*/  ISETP.NE.AND P0, PT, R0, RZ, PT ;  /* 0x000000ff0000720c */ /* 0x010fda0003f05270 */
[----:B------:R-:W-:Y:S01]  /*1e620*/  @P0 WARPSYNC 0xffffffff ;  /* 0xffffffff00000948 */ /* 0x000fe20003800000 */
[----:B------:R-:W-:Y:S06]  /*1e630*/  @P0 BAR.SYNC.DEFER_BLOCKING 0x5, 0x100 ;  /* 0x0144000000000b1d */ /* 0x000fec0000010000 */
[----:B--23--:R-:W1:Y:S04]  /*1e640*/  @P0 LDS.128 R4, [0x24100] ;  /* 0x02410000ff040984 */ /* 0x00ce680000000c00 */
[----:B-1----:R1:W-:Y:S04]  /*1e650*/  @P0 STL.64 [R1], R4 ;  /* 0x0000000401000387 */ /* 0x0023e80000100a00 */
[----:B------:R1:W-:Y:S04]  /*1e660*/  @P0 STL.64 [R1+0x8], R6 ;  /* 0x0000080601000387 */ /* 0x0003e80000100a00 */
[----:B------:R-:W-:Y:S06]  /*1e670*/  @P0 BAR.ARV 0x4, 0x100 ;  /* 0x0104000000000b1d */ /* 0x000fec0000002000 */
[----:B------:R-:W-:Y:S05]  /*1e680*/  @P0 BRA `(.L_x_3006) ;  /* 0x0000105000000947 */ /* 0x000fea0003800000 */
[----:B------:R-:W2:Y:S01]  /*1e690*/  S2R R0, SR_TID.X ;  /* 0x0000000000007919 */ /* 0x000ea20000002100 */
[----:B------:R-:W-:Y:S01]  /*1e6a0*/  IMAD.MOV.U32 R8, RZ, RZ, RZ ;  /* 0x000000ffff087224 */ /* 0x000fe200078e00ff */
[----:B--2---:R-:W-:-:S04]  /*1e6b0*/  LOP3.LUT R15, R0, 0x1f, RZ, 0xc0, !PT ;  /* 0x0000001f000f7812 */ /* 0x004fc800078ec0ff */
[----:B------:R-:W-:Y:S01]  /*1e6c0*/  ISETP.NE.AND P6, PT, R15, 0x1f, PT ;  /* 0x0000001f0f00780c */ /* 0x000fe20003fc5270 */
[----:B------:R-:W-:Y:S10]  /*1e6d0*/  BRA.DIV ~URZ, `(.L_x_3007) ;  /* 0x00003b027f007947 */ /* 0x000ff4000b800000 */
[----:B------:R2:W3:Y:S02]  /*1e6e0*/  SHFL.IDX PT, R9, R35, RZ, 0x1f ;  /* 0x00001fff23097589 */ /* 0x0004e400000e0000 */
.L_x_3076:
[----:B------:R-:W-:Y:S05]  /*1e6f0*/  BRA.DIV ~URZ, `(.L_x_3008) ;  /* 0x00003b527f007947 */ /* 0x000fea000b800000 */
[----:B-1----:R1:W4:Y:S02]  /*1e700*/  SHFL.IDX PT, R6, R35, 0x1, 0x1f ;  /* 0x00201f0023067f89 */ /* 0x00232400000e0000 */
.L_x_3077:
[----:B------:R-:W5:Y:S01]  /*1e710*/  LDL R0, [R1+0xc] ;  /* 0x00000c0001007983 */ /* 0x000f620000100800 */
[----:B------:R-:W-:Y:S02]  /*1e720*/  IMAD.MOV.U32 R7, RZ, RZ, RZ ;  /* 0x000000ffff077224 */ /* 0x000fe400078e00ff */
[----:B-----5:R-:W-:-:S05]  /*1e730*/  IMAD.IADD R0, R0, 0x1, R15 ;  /* 0x0000000100007824 */ /* 0x020fca00078e020f */
[----:B------:R-:W-:-:S13]  /*1e740*/  ISETP.GE.OR P0, PT, R0, c[0x0][0x53c], !P6 ;  /* 0x00014f0000007a0c */ /* 0x000fda0007706670 */
[----:B------:R-:W-:Y:S01]  /*1e750*/  @!P0 MOV R2, 0x4 ;  /* 0x0000000400028802 */ /* 0x000fe20000000f00 */
[----:B------:R-:W-:-:S04]  /*1e760*/  @!P0 IMAD.MOV.U32 R4, RZ, RZ, 0x4 ;  /* 0x00000004ff048424 */ /* 0x000fc800078e00ff */
        /* <DEDUP_REMOVED lines=12> */
[----:B------:R1:W2:Y:S02]  /*1e830*/  SHFL.UP PT, R4, R0, 0x1, RZ ;  /* 0x0420000000047989 */ /* 0x0002a400000e00ff */
.L_x_3078:
        /* <DEDUP_REMOVED lines=16> */
.L_x_3079:
[----:B--2---:R-:W-:Y:S01]  /*1e940*/  IMAD R0, R0, c[0x0][0x538], RZ ;  /* 0x00014e0000007a24 */ /* 0x004fe200078e02ff */
[----:B------:R-:W-:Y:S04]  /*1e950*/  BSSY B1, `(.L_x_3011) ;  /* 0x00000cf000017945 */ /* 0x000fe80003800000 */
[----:B----4-:R-:W-:-:S04]  /*1e960*/  IADD3 R6, R0, R6, RZ ;  /* 0x0000000600067210 */ /* 0x010fc80007ffe0ff */
[----:B---3--:R-:W-:-:S13]  /*1e970*/  ISETP.GT.AND P0, PT, R6, R9, PT ;  /* 0x000000090600720c */ /* 0x008fda0003f04270 */
[----:B------:R-:W-:Y:S05]  /*1e980*/  @P0 BRA `(.L_x_3012) ;  /* 0x0000026000000947 */ /* 0x000fea0003800000 */
.L_x_3016:
[----:B------:R-:W2:Y:S02]  /*1e990*/  LDL.LU R0, [R1+0xc] ;  /* 0x00000c0001007983 */ /* 0x000ea40000300800 */
[----:B--2---:R-:W-:-:S04]  /*1e9a0*/  IADD3 R0, R0, 0x1f, RZ ;  /* 0x0000001f00007810 */ /* 0x004fc80007ffe0ff */
[----:B------:R-:W-:-:S13]  /*1e9b0*/  ISETP.GE.AND P0, PT, R0, c[0x0][0x53c], PT ;  /* 0x00014f0000007a0c */ /* 0x000fda0003f06270 */
[----:B------:R-:W-:Y:S05]  /*1e9c0*/  @P0 BRA `(.L_x_3013) ;  /* 0x00000c2000000947 */ /* 0x000fea0003800000 */
[----:B------:R2:W-:Y:S01]  /*1e9d0*/  STL [R1+0xc], R0 ;  /* 0x00000c0001007387 */ /* 0x0005e20000100800 */
[----:B------:R-:W-:Y:S02]  /*1e9e0*/  MOV R7, RZ ;  /* 0x000000ff00077202 */ /* 0x000fe40000000f00 */
[----:B------:R-:W-:Y:S02]  /*1e9f0*/  MOV R8, RZ ;  /* 0x000000ff00087202 */ /* 0x000fe40000000f00 */
[----:B--2---:R-:W-:-:S04]  /*1ea00*/  IADD3 R0, R0, R15, RZ ;  /* 0x0000000f00007210 */ /* 0x004fc80007ffe0ff */
[----:B------:R-:W-:-:S13]  /*1ea10*/  ISETP.GE.OR P0, PT, R0, c[0x0][0x53c], !P6 ;  /* 0x00014f0000007a0c */ /* 0x000fda0007706670 */
[----:B-1----:R-:W-:Y:S02]  /*1ea20*/  @!P0 MOV R4, 0x4 ;  /* 0x0000000400048802 */ /* 0x002fe40000000f00 */
        /* <DEDUP_REMOVED lines=8> */
.L_x_3080:
        /* <DEDUP_REMOVED lines=16> */
.L_x_3081:
[----:B--2---:R-:W-:-:S05]  /*1ebb0*/  IMAD R0, R0, c[0x0][0x538], RZ ;  /* 0x00014e0000007a24 */ /* 0x004fca00078e02ff */
[----:B------:R-:W-:-:S04]  /*1ebc0*/  IADD3 R6, R0, R6, RZ ;  /* 0x0000000600067210 */ /* 0x000fc80007ffe0ff */
[----:B------:R-:W-:-:S13]  /*1ebd0*/  ISETP.GT.AND P0, PT, R6, R9, PT ;  /* 0x000000090600720c */ /* 0x000fda0003f04270 */
[----:B-1----:R-:W-:Y:S05]  /*1ebe0*/  @!P0 BRA `(.L_x_3016) ;  /* 0xfffffda000008947 */ /* 0x002fea000383ffff */
.L_x_3012:
[----:B------:R-:W-:-:S05]  /*1ebf0*/  IADD3 R13, -R0, R6, RZ ;  /* 0x00000006000d7210 */ /* 0x000fca0007ffe1ff */
[----:B------:R-:W-:-:S05]  /*1ec00*/  IMAD R0, R4, c[0x0][0x538], R13 ;  /* 0x00014e0004007a24 */ /* 0x000fca00078e020d */
[----:B------:R-:W-:Y:S01]  /*1ec10*/  ISETP.GT.AND P0, PT, R0, R9, PT ;  /* 0x000000090000720c */ /* 0x000fe20003f04270 */
[----:B------:R-:W-:-:S12]  /*1ec20*/  BRA.DIV ~URZ, `(.L_x_3017) ;  /* 0x00003a827f007947 */ /* 0x000fd8000b800000 */
[----:B------:R-:W-:-:S03]  /*1ec30*/  VOTE.ANY R6, PT, !P0 ;  /* 0x0000000000067806 */ /* 0x000fc600040e0100 */
.L_x_3082:
[----:B------:R-:W2:Y:S01]  /*1ec40*/  LDL.LU R2, [R1+0xc] ;  /* 0x00000c0001027983 */ /* 0x000ea20000300800 */
[----:B------:R-:W2:Y:S02]  /*1ec50*/  POPC R0, R6 ;  /* 0x0000000600007309 */ /* 0x000ea40000000000 */
[----:B--2---:R-:W-:-:S05]  /*1ec60*/  IADD3 R2, R0, R2, RZ ;  /* 0x0000000200027210 */ /* 0x004fca0007ffe0ff */
[----:B------:R2:W-:Y:S01]  /*1ec70*/  STL [R1+0xc], R2 ;  /* 0x00000c0201007387 */ /* 0x0005e20000100800 */
[----:B------:R-:W-:Y:S05]  /*1ec80*/  BRA.DIV ~URZ, `(.L_x_3018) ;  /* 0x00003a727f007947 */ /* 0x000fea000b800000 */
[----:B------:R3:W4:Y:S04]  /*1ec90*/  SHFL.IDX PT, R12, R7, R0, 0x1f ;  /* 0x00001f00070c7589 */ /* 0x00072800000e0000 */
[----:B------:R3:W1:Y:S02]  /*1eca0*/  SHFL.IDX PT, R5, R8, R0, 0x1f ;  /* 0x00001f0008057589 */ /* 0x00066400000e0000 */
.L_x_3083:
[----:B------:R-:W-:Y:S01]  /*1ecb0*/  ISETP.NE.AND P0, PT, R6, RZ, PT ;  /* 0x000000ff0600720c */ /* 0x000fe20003f05270 */
[----:B------:R-:W-:-:S12]  /*1ecc0*/  BSSY B0, `(.L_x_3019) ;  /* 0x0000005000007945 */ /* 0x000fd80003800000 */
[----:B------:R-:W-:Y:S05]  /*1ecd0*/  @!P0 BRA `(.L_x_3020) ;  /* 0x0000003000008947 */ /* 0x000fea0003800000 */
[----:B---3--:R-:W-:Y:S01]  /*1ece0*/  IADD3 R0, R0, -0x1, RZ ;  /* 0xffffffff00007810 */ /* 0x008fe20007ffe0ff */
[----:B------:R-:W-:Y:S05]  /*1ecf0*/  BRA.DIV ~URZ, `(.L_x_3021) ;  /* 0x00003ad27f007947 */ /* 0x000fea000b800000 */
[----:B------:R3:W2:Y:S02]  /*1ed00*/  SHFL.IDX PT, R14, R4, R0, 0x1f ;  /* 0x00001f00040e7589 */ /* 0x0006a400000e0000 */
.L_x_3020:
[----:B------:R-:W-:Y:S05]  /*1ed10*/  BSYNC B0 ;  /* 0x0000000000007941 */ /* 0x000fea0003800000 */
.L_x_3019:
[----:B--23--:R-:W-:Y:S01]  /*1ed20*/  IMAD R0, R14, c[0x0][0x538], R13 ;  /* 0x00014e000e007a24 */ /* 0x00cfe200078e020d */
[----:B-1----:R-:W-:Y:S01]  /*1ed30*/  ISETP.NE.AND P0, PT, R5, 0x1, PT ;  /* 0x000000010500780c */ /* 0x002fe20003f05270 */
[----:B------:R-:W-:Y:S03]  /*1ed40*/  BSSY B0, `(.L_x_3022) ;  /* 0x0000086000007945 */ /* 0x000fe60003800000 */
[----:B------:R1:W-:Y:S01]  /*1ed50*/  STL [R1], R0 ;  /* 0x0000000001007387 */ /* 0x0003e20000100800 */
[----:B------:R-:W-:-:S08]  /*1ed60*/  IADD3 R8, -R0, R9, RZ ;  /* 0x0000000900087210 */ /* 0x000fd00007ffe1ff */
[----:B------:R-:W-:Y:S05]  /*1ed70*/  @!P0 BRA `(.L_x_3023) ;  /* 0x000003e000008947 */ /* 0x000fea0003800000 */
[-C--:B----4-:R-:W-:Y:S02]  /*1ed80*/  IABS R2, R12.reuse ;  /* 0x0000000c00027213 */ /* 0x090fe40000000000 */
[----:B------:R-:W-:Y:S02]  /*1ed90*/  IABS R9, R12 ;  /* 0x0000000c00097213 */ /* 0x000fe40000000000 */
[----:B-1----:R-:W1:Y:S08]  /*1eda0*/  I2F.RP R0, R2 ;  /* 0x0000000200007306 */ /* 0x002e700000209400 */
        /* <DEDUP_REMOVED lines=56> */
[----:B------:R-:W-:-:S05]  /*1f130*/  IMAD R0, R3, 0x10000, R0 ;  /* 0x0001000003007824 */ /* 0x000fca00078e0200 */
[----:B------:R1:W-:Y:S01]  /*1f140*/  STL [R1+0x8], R0 ;  /* 0x0000080001007387 */ /* 0x0003e20000100800 */
[----:B------:R-:W-:Y:S05]  /*1f150*/  BRA `(.L_x_3024) ;  /* 0x0000044000007947 */ /* 0x000fea0003800000 */
.L_x_3023:
[----:B-1----:R-:W2:Y:S01]  /*1f160*/  LDL R0, [R1+0xc] ;  /* 0x00000c0001007983 */ /* 0x002ea20000100800 */
[----:B------:R-:W-:-:S04]  /*1f170*/  IMAD.MOV.U32 R2, RZ, RZ, 0x4 ;  /* 0x00000004ff027424 */ /* 0x000fc800078e00ff */
[----:B--2---:R-:W-:-:S05]  /*1f180*/  IMAD.WIDE R2, R0, R2, c[0x0][0x590] ;  /* 0x0001640000027625 */ /* 0x004fca00078e0202 */
[----:B------:R-:W2:Y:S02]  /*1f190*/  LDG.E R4, [R2.64] ;  /* 0x0000000802047981 */ /* 0x000ea4000c1e1900 */
        /* <DEDUP_REMOVED lines=62> */
[----:B------:R-:W-:-:S05]  /*1f580*/  IMAD R0, R2, R3, R6 ;  /* 0x0000000302007224 */ /* 0x000fca00078e0206 */
[----:B------:R1:W-:Y:S02]  /*1f590*/  STL [R1+0x8], R0 ;  /* 0x0000080001007387 */ /* 0x0003e40000100800 */
.L_x_3024:
[----:B------:R-:W-:Y:S05]  /*1f5a0*/  BSYNC B0 ;  /* 0x0000000000007941 */ /* 0x000fea0003800000 */
.L_x_3022:
[----:B------:R-:W-:-:S04]  /*1f5b0*/  LOP3.LUT R2, RZ, R2, RZ, 0x33, !PT ;  /* 0x00000002ff027212 */ /* 0x000fc800078e33ff */
[----:B-1----:R-:W-:-:S05]  /*1f5c0*/  IADD3 R0, R2, R12, RZ ;  /* 0x0000000c02007210 */ /* 0x002fca0007ffe0ff */
[----:B------:R1:W-:Y:S01]  /*1f5d0*/  STL [R1+0x4], R0 ;  /* 0x0000040001007387 */ /* 0x0003e20000100800 */
[----:B------:R-:W-:Y:S05]  /*1f5e0*/  BRA `(.L_x_3025) ;  /* 0x0000005000007947 */ /* 0x000fea0003800000 */
.L_x_3013:
[----:B------:R-:W-:Y:S01]  /*1f5f0*/  MOV R0, c[0x0][0x53c] ;  /* 0x00014f0000007a02 */ /* 0x000fe20000000f00 */
[----:B------:R2:W-:Y:S04]  /*1f600*/  STL [R1], R9 ;  /* 0x0000000901007387 */ /* 0x0005e80000100800 */
[----:B------:R2:W-:Y:S04]  /*1f610*/  STL [R1+0x4], RZ ;  /* 0x000004ff01007387 */ /* 0x0005e80000100800 */
[----:B------:R2:W-:Y:S04]  /*1f620*/  STL [R1+0x8], RZ ;  /* 0x000008ff01007387 */ /* 0x0005e80000100800 */
[----:B------:R2:W-:Y:S02]  /*1f630*/  STL [R1+0xc], R0 ;  /* 0x00000c0001007387 */ /* 0x0005e40000100800 */
.L_x_3025:
[----:B------:R-:W-:Y:S05]  /*1f640*/  BSYNC B1 ;  /* 0x0000000000017941 */ /* 0x000fea0003800000 */
.L_x_3011:
[----:B-1----:R-:W3:Y:S04]  /*1f650*/  LDL R4, [R1] ;  /* 0x0000000001047983 */ /* 0x002ee80000100800 */
[----:B------:R-:W3:Y:S04]  /*1f660*/  LDL R5, [R1+0x4] ;  /* 0x0000040001057983 */ /* 0x000ee80000100800 */
[----:B------:R-:W3:Y:S04]  /*1f670*/  LDL R6, [R1+0x8] ;  /* 0x0000080001067983 */ /* 0x000ee80000100800 */
[----:B------:R-:W3:Y:S01]  /*1f680*/  LDL R7, [R1+0xc] ;  /* 0x00000c0001077983 */ /* 0x000ee20000100800 */
[----:B------:R-:W-:Y:S03]  /*1f690*/  WARPSYNC 0xffffffff ;  /* 0xffffffff00007948 */ /* 0x000fe60003800000 */
[----:B------:R-:W-:Y:S01]  /*1f6a0*/  BAR.SYNC.DEFER_BLOCKING 0x4, 0x100 ;  /* 0x0104000000007b1d */ /* 0x000fe20000010000 */
[----:B------:R-:W-:-:S13]  /*1f6b0*/  ISETP.NE.AND P0, PT, R15, RZ, PT ;  /* 0x000000ff0f00720c */ /* 0x000fda0003f05270 */
[----:B---3--:R1:W-:Y:S04]  /*1f6c0*/  @!P0 STS.128 [0x24100], R4 ;  /* 0x02410004ff008388 */ /* 0x0083e80000000c00 */
[----:B------:R-:W-:Y:S06]  /*1f6d0*/  BAR.ARV 0x5, 0x100 ;  /* 0x0144000000007b1d */ /* 0x000fec0000002000 */
.L_x_3006:
[----:B--2---:R-:W2:Y:S02]  /*1f6e0*/  LDL R0, [R1+0xc] ;  /* 0x00000c0001007983 */ /* 0x004ea40000100800 */
[----:B--2---:R-:W-:-:S13]  /*1f6f0*/  ISETP.GE.AND P0, PT, R0, c[0x0][0x53c], PT ;  /* 0x00014f0000007a0c */ /* 0x004fda0003f06270 */
[----:B-1----:R-:W-:Y:S01]  /*1f700*/  @P0 CALL.REL.NOINC `(.L_x_3026) ;  /* 0x0000001000000944 */ /* 0x002fe20003c00000 */
[----:B------:R-:W-:Y:S05]  /*1f710*/  BRA `(.L_x_3027) ;  /* 0xfffe27c000007947 */ /* 0x000fea000383ffff */
.L_x_3026:
[----:B------:R-:W-:Y:S05]  /*1f720*/  EXIT ;  /* 0x000000000000794d */ /* 0x000fea0003800000 */
.L_x_2824:
[----:B------:R-:W-:Y:S01]  /*1f730*/  IMAD.MOV.U32 R0, RZ, RZ, R5 ;  /* 0x000000ffff007224 */ /* 0x000fe200078e0005 */
[----:B------:R-:W-:Y:S02]  /*1f740*/  MOV R3, 0x1 ;  /* 0x0000000100037802 */ /* 0x000fe40000000f00 */
[----:B------:R-:W-:Y:S02]  /*1f750*/  MOV R2, 0x1f770 ;  /* 0x0001f77000027802 */ /* 0x000fe40000000f00 */
[----:B------:R-:W-:Y:S05]  /*1f760*/  CALL.REL.NOINC `($__internal_50_$__cuda_sm70_shflsync_up_p) ;  /* 0x0000317000007944 */ /* 0x000fea0003c00000 */
[----:B------:R-:W-:Y:S01]  /*1f770*/  MOV R0, R4 ;  /* 0x0000000400007202 */ /* 0x000fe20000000f00 */
[----:B------:R-:W-:Y:S05]  /*1f780*/  BRA `(.L_x_3028) ;  /* 0xfffe0cd000007947 */ /* 0x000fea000383ffff */
.L_x_2825:
[----:B------:R-:W-:Y:S01]  /*1f790*/  IMAD.MOV.U32 R0, RZ, RZ, R5 ;  /* 0x000000ffff007224 */ /* 0x000fe200078e0005 */
[----:B------:R-:W-:Y:S02]  /*1f7a0*/  MOV R3, 0x2 ;  /* 0x0000000200037802 */ /* 0x000fe40000000f00 */
[----:B------:R-:W-:Y:S02]  /*1f7b0*/  MOV R2, 0x1f7d0 ;  /* 0x0001f7d000027802 */ /* 0x000fe40000000f00 */
[----:B------:R-:W-:Y:S05]  /*1f7c0*/  CALL.REL.NOINC `($__internal_50_$__cuda_sm70_shflsync_up_p) ;  /* 0x0000311000007944 */ /* 0x000fea0003c00000 */
[----:B------:R-:W-:Y:S01]  /*1f7d0*/  SEL R4, R4, RZ, P4 ;  /* 0x000000ff04047207 */ /* 0x000fe20002000000 */
[----:B------:R-:W-:Y:S01]  /*1f7e0*/  IMAD.MOV.U32 R3, RZ, RZ, 0x4 ;  /* 0x00000004ff037424 */ /* 0x000fe200078e00ff */
[----:B------:R-:W-:-:S03]  /*1f7f0*/  MOV R2, 0x1f820 ;  /* 0x0001f82000027802 */ /* 0x000fc60000000f00 */
[----:B------:R-:W-:Y:S02]  /*1f800*/  IMAD.IADD R0, R5, 0x1, R4 ;  /* 0x0000000105007824 */ /* 0x000fe400078e0204 */
        /* <DEDUP_REMOVED lines=13> */
[----:B------:R-:W-:Y:S02]  /*1f8e0*/  MOV R32, 0x1f ;  /* 0x0000001f00207802 */ /* 0x000fe40000000f00 */
[----:B------:R-:W-:Y:S01]  /*1f8f0*/  MOV R3, 0x1f930 ;  /* 0x0001f93000037802 */ /* 0x000fe20000000f00 */
[----:B------:R-:W-:-:S04]  /*1f900*/  IMAD.IADD R4, R0, 0x1, R4 ;  /* 0x0000000100047824 */ /* 0x000fc800078e0204 */
[----:B------:R-:W-:Y:S02]  /*1f910*/  IMAD.MOV.U32 R33, RZ, RZ, R4 ;  /* 0x000000ffff217224 */ /* 0x000fe400078e0004 */
[----:B------:R-:W-:Y:S05]  /*1f920*/  CALL.REL.NOINC `($__internal_49_$__cuda_sm70_shflsync_idx_p) ;  /* 0x00002f5000007944 */ /* 0x000fea0003c00000 */
[----:B------:R-:W-:Y:S01]  /*1f930*/  MOV R0, R34 ;  /* 0x0000002200007202 */ /* 0x000fe20000000f00 */
[----:B------:R-:W-:Y:S05]  /*1f940*/  BRA `(.L_x_3029) ;  /* 0xfffe0c1000007947 */ /* 0x000fea000383ffff */
.L_x_2827:
[----:B------:R-:W-:Y:S02]  /*1f950*/  SEL R0, RZ, 0x1, P0 ;  /* 0x00000001ff007807 */ /* 0x000fe40000000000 */
[----:B------:R-:W-:Y:S02]  /*1f960*/  MOV R2, 0x1f980 ;  /* 0x0001f98000027802 */ /* 0x000fe40000000f00 */
[----:B------:R-:W-:Y:S05]  /*1f970*/  CALL.REL.NOINC `($__internal_51_$__cuda_sm70_votesync_ballot) ;  /* 0x00002fc000007944 */ /* 0x000fea0003c00000 */
[----:B------:R-:W-:Y:S01]  /*1f980*/  MOV R6, R0 ;  /* 0x0000000000067202 */ /* 0x000fe20000000f00 */
[----:B------:R-:W-:Y:S05]  /*1f990*/  BRA `(.L_x_3030) ;  /* 0xfffe0c5000007947 */ /* 0x000fea000383ffff */
.L_x_2828:
[----:B------:R-:W-:Y:S01]  /*1f9a0*/  IMAD.MOV.U32 R33, RZ, RZ, R9 ;  /* 0x000000ffff217224 */ /* 0x000fe200078e0009 */
[----:B-1----:R-:W-:Y:S01]  /*1f9b0*/  MOV R2, R0 ;  /* 0x0000000000027202 */ /* 0x002fe20000000f00 */
[----:B------:R-:W-:Y:S01]  /*1f9c0*/  IMAD.MOV.U32 R32, RZ, RZ, 0x1f ;  /* 0x0000001fff207424 */ /* 0x000fe200078e00ff */
[----:B------:R-:W-:Y:S02]  /*1f9d0*/  MOV R3, 0x1f9f0 ;  /* 0x0001f9f000037802 */ /* 0x000fe40000000f00 */
[----:B------:R-:W-:Y:S05]  /*1f9e0*/  CALL.REL.NOINC `($__internal_49_$__cuda_sm70_shflsync_idx_p) ;  /* 0x00002e9000007944 */ /* 0x000fea0003c00000 */
[----:B------:R-:W-:Y:S01]  /*1f9f0*/  IMAD.MOV.U32 R12, RZ, RZ, R34 ;  /* 0x000000ffff0c7224 */ /* 0x000fe200078e0022 */
[----:B------:R-:W-:Y:S01]  /*1fa00*/  MOV R33, R8 ;  /* 0x0000000800217202 */ /* 0x000fe20000000f00 */
[----:B------:R-:W-:Y:S01]  /*1fa10*/  IMAD.MOV.U32 R5, RZ, RZ, RZ ;  /* 0x000000ffff057224 */ /* 0x000fe200078e00ff */
[----:B------:R-:W-:Y:S01]  /*1fa20*/  MOV R2, R0 ;  /* 0x0000000000027202 */ /* 0x000fe20000000f00 */
[----:B------:R-:W-:Y:S01]  /*1fa30*/  IMAD.MOV.U32 R32, RZ, RZ, 0x1f ;  /* 0x0000001fff207424 */ /* 0x000fe200078e00ff */
[----:B------:R-:W-:-:S02]  /*1fa40*/  MOV R3, 0x1fa60 ;  /* 0x0001fa6000037802 */ /* 0x000fc40000000f00 */
[----:B------:R-:W-:Y:S05]  /*1fa50*/  CALL.REL.NOINC `($__internal_49_$__cuda_sm70_shflsync_idx_p) ;  /* 0x00002e2000007944 */ /* 0x000fea0003c00000 */
[----:B------:R-:W-:Y:S01]  /*1fa60*/  MOV R9, R34 ;  /* 0x0000002200097202 */ /* 0x000fe20000000f00 */
[----:B------:R-:W-:Y:S05]  /*1fa70*/  BRA `(.L_x_3031) ;  /* 0xfffe0be000007947 */ /* 0x000fea000383ffff */
.L_x_2831:
[----:B------:R-:W-:Y:S01]  /*1fa80*/  IMAD.MOV.U32 R33, RZ, RZ, R4 ;  /* 0x000000ffff217224 */ /* 0x000fe200078e0004 */
[----:B------:R-:W-:-:S02]  /*1fa90*/  MOV R32, 0x1f ;  /* 0x0000001f00207802 */ /* 0x000fc40000000f00 */
[----:B------:R-:W-:Y:S02]  /*1faa0*/  MOV R3, 0x1fac0 ;  /* 0x0001fac000037802 */ /* 0x000fe40000000f00 */
[----:B--234-:R-:W-:Y:S05]  /*1fab0*/  CALL.REL.NOINC `($__internal_49_$__cuda_sm70_shflsync_idx_p) ;  /* 0x00002dc000007944 */ /* 0x01cfea0003c00000 */
[----:B------:R-:W-:Y:S01]  /*1fac0*/  MOV R5, R34 ;  /* 0x0000002200057202 */ /* 0x000fe20000000f00 */
[----:B------:R-:W-:Y:S05]  /*1fad0*/  BRA `(.L_x_2830) ;  /* 0xfffe0be000007947 */ /* 0x000fea000383ffff */
.L_x_2870:
[----:B------:R-:W-:Y:S01]  /*1fae0*/  IMAD.MOV.U32 R33, RZ, RZ, R12 ;  /* 0x000000ffff217224 */ /* 0x000fe200078e000c */
[----:B------:R-:W-:Y:S01]  /*1faf0*/  MOV R2, RZ ;  /* 0x000000ff00027202 */ /* 0x000fe20000000f00 */
[----:B------:R-:W-:Y:S01]  /*1fb00*/  IMAD.MOV.U32 R32, RZ, RZ, 0x181f ;  /* 0x0000181fff207424 */ /* 0x000fe200078e00ff */
[----:B------:R-:W-:Y:S02]  /*1fb10*/  MOV R3, 0x1fb30 ;  /* 0x0001fb3000037802 */ /* 0x000fe40000000f00 */
[----:B-----5:R-:W-:Y:S05]  /*1fb20*/  CALL.REL.NOINC `($__internal_49_$__cuda_sm70_shflsync_idx_p) ;  /* 0x00002d5000007944 */ /* 0x020fea0003c00000 */
[----:B------:R-:W-:Y:S01]  /*1fb30*/  MOV R4, R34 ;  /* 0x0000002200047202 */ /* 0x000fe20000000f00 */
[----:B------:R-:W-:Y:S05]  /*1fb40*/  BRA `(.L_x_3032) ;  /* 0xfffe8ca000007947 */ /* 0x000fea000383ffff */
.L_x_2871:
[----:B------:R-:W-:Y:S01]  /*1fb50*/  IMAD.MOV.U32 R33, RZ, RZ, R13 ;  /* 0x000000ffff217224 */ /* 0x000fe200078e000d */
[----:B------:R-:W-:Y:S01]  /*1fb60*/  MOV R2, RZ ;  /* 0x000000ff00027202 */ /* 0x000fe20000000f00 */
[----:B------:R-:W-:Y:S01]  /*1fb70*/  IMAD.MOV.U32 R32, RZ, RZ, 0x181f ;  /* 0x0000181fff207424 */ /* 0x000fe200078e00ff */
[----:B------:R-:W-:Y:S02]  /*1fb80*/  MOV R3, 0x1fba0 ;  /* 0x0001fba000037802 */ /* 0x000fe40000000f00 */
[----:B-12--5:R-:W-:Y:S05]  /*1fb90*/  CALL.REL.NOINC `($__internal_49_$__cuda_sm70_shflsync_idx_p) ;  /* 0x00002ce000007944 */ /* 0x026fea0003c00000 */
[----:B------:R-:W-:Y:S01]  /*1fba0*/  MOV R0, R34 ;  /* 0x0000002200007202 */ /* 0x000fe20000000f00 */
[----:B------:R-:W-:Y:S05]  /*1fbb0*/  BRA `(.L_x_3033) ;  /* 0xfffe8c5000007947 */ /* 0x000fea000383ffff */
.L_x_2874:
[----:B------:R-:W-:Y:S01]  /*1fbc0*/  IMAD.MOV.U32 R33, RZ, RZ, R12 ;  /* 0x000000ffff217224 */ /* 0x000fe200078e000c */
[----:B--2---:R-:W-:Y:S01]  /*1fbd0*/  MOV R2, 0x1 ;  /* 0x0000000100027802 */ /* 0x004fe20000000f00 */
[----:B------:R-:W-:Y:S01]  /*1fbe0*/  IMAD.MOV.U32 R32, RZ, RZ, 0x181f ;  /* 0x0000181fff207424 */ /* 0x000fe200078e00ff */
[----:B------:R-:W-:-:S02]  /*1fbf0*/  MOV R3, 0x1fc10 ;  /* 0x0001fc1000037802 */ /* 0x000fc40000000f00 */
[----:B-1-345:R-:W-:Y:S05]  /*1fc00*/  CALL.REL.NOINC `($__internal_49_$__cuda_sm70_shflsync_idx_p) ;  /* 0x00002c7000007944 */ /* 0x03afea0003c00000 */
[----:B------:R-:W-:Y:S01]  /*1fc10*/  IMAD.MOV.U32 R4, RZ, RZ, R34 ;  /* 0x000000ffff047224 */ /* 0x000fe200078e0022 */
[----:B------:R-:W-:Y:S01]  /*1fc20*/  MOV R2, 0x1 ;  /* 0x0000000100027802 */ /* 0x000fe20000000f00 */
[----:B------:R-:W-:Y:S01]  /*1fc30*/  IMAD.MOV.U32 R33, RZ, RZ, R13 ;  /* 0x000000ffff217224 */ /* 0x000fe200078e000d */
[----:B------:R-:W-:-:S02]  /*1fc40*/  MOV R32, 0x181f ;  /* 0x0000181f00207802 */ /* 0x000fc40000000f00 */
[----:B------:R-:W-:Y:S02]  /*1fc50*/  MOV R3, 0x1fc70 ;  /* 0x0001fc7000037802 */ /* 0x000fe40000000f00 */
[----:B------:R-:W-:Y:S05]  /*1fc60*/  CALL.REL.NOINC `($__internal_49_$__cuda_sm70_shflsync_idx_p) ;  /* 0x00002c1000007944 */ /* 0x000fea0003c00000 */
[----:B------:R-:W-:Y:S01]  /*1fc70*/  MOV R0, R34 ;  /* 0x0000002200007202 */ /* 0x000fe20000000f00 */
[----:B------:R-:W-:Y:S05]  /*1fc80*/  BRA `(.L_x_3034) ;  /* 0xfffe8cc000007947 */ /* 0x000fea000383ffff */
.L_x_2877:
[----:B------:R-:W-:Y:S01]  /*1fc90*/  IMAD.MOV.U32 R33, RZ, RZ, R12 ;  /* 0x000000ffff217224 */ /* 0x000fe200078e000c */
[----:B-1----:R-:W-:Y:S01]  /*1fca0*/  MOV R2, 0x2 ;  /* 0x0000000200027802 */ /* 0x002fe20000000f00 */
[----:B------:R-:W-:Y:S01]  /*1fcb0*/  IMAD.MOV.U32 R32, RZ, RZ, 0x181f ;  /* 0x0000181fff207424 */ /* 0x000fe200078e00ff */
[----:B------:R-:W-:Y:S02]  /*1fcc0*/  MOV R3, 0x1fce0 ;  /* 0x0001fce000037802 */ /* 0x000fe40000000f00 */
[----:B--2345:R-:W-:Y:S05]  /*1fcd0*/  CALL.REL.NOINC `($__internal_49_$__cuda_sm70_shflsync_idx_p) ;  /* 0x00002ba000007944 */ /* 0x03cfea0003c00000 */
[----:B------:R-:W-:Y:S01]  /*1fce0*/  MOV R4, R34 ;  /* 0x0000002200047202 */ /* 0x000fe20000000f00 */
[----:B------:R-:W-:Y:S05]  /*1fcf0*/  BRA `(.L_x_3035) ;  /* 0xfffe8d8000007947 */ /* 0x000fea000383ffff */
.L_x_2878:
[----:B------:R-:W-:Y:S01]  /*1fd00*/  IMAD.MOV.U32 R33, RZ, RZ, R13 ;  /* 0x000000ffff217224 */ /* 0x000fe200078e000d */
[----:B------:R-:W-:Y:S01]  /*1fd10*/  MOV R2, 0x2 ;  /* 0x0000000200027802 */ /* 0x000fe20000000f00 */
[----:B------:R-:W-:Y:S01]  /*1fd20*/  IMAD.MOV.U32 R32, RZ, RZ, 0x181f ;  /* 0x0000181fff207424 */ /* 0x000fe200078e00ff */
[----:B------:R-:W-:Y:S02]  /*1fd30*/  MOV R3, 0x1fd50 ;  /* 0x0001fd5000037802 */ /* 0x000fe40000000f00 */
[----:B-12345:R-:W-:Y:S05]  /*1fd40*/  CALL.REL.NOINC `($__internal_49_$__cuda_sm70_shflsync_idx_p) ;  /* 0x00002b3000007944 */ /* 0x03efea0003c00000 */
[----:B------:R-:W-:Y:S01]  /*1fd50*/  MOV R0, R34 ;  /* 0x0000002200007202 */ /* 0x000fe20000000f00 */
[----:B------:R-:W-:Y:S05]  /*1fd60*/  BRA `(.L_x_3036) ;  /* 0xfffe8d3000007947 */ /* 0x000fea000383ffff */
.L_x_2881:
[----:B------:R-:W-:Y:S01]  /*1fd70*/  IMAD.MOV.U32 R33, RZ, RZ, R12 ;  /* 0x000000ffff217224 */ /* 0x000fe200078e000c */
[----:B-1----:R-:W-:Y:S01]  /*1fd80*/  MOV R2, 0x3 ;  /* 0x0000000300027802 */ /* 0x002fe20000000f00 */
[----:B------:R-:W-:Y:S01]  /*1fd90*/  IMAD.MOV.U32 R32, RZ, RZ, 0x181f ;  /* 0x0000181fff207424 */ /* 0x000fe200078e00ff */
[----:B------:R-:W-:-:S02]  /*1fda0*/  MOV R3, 0x1fdc0 ;  /* 0x0001fdc000037802 */ /* 0x000fc40000000f00 */
[----:B--2345:R-:W-:Y:S05]  /*1fdb0*/  CALL.REL.NOINC `($__internal_49_$__cuda_sm70_shflsync_idx_p) ;  /* 0x00002ac000007944 */ /* 0x03cfea0003c00000 */
        /* <DEDUP_REMOVED lines=8> */
.L_x_2884:
[----:B------:R-:W-:Y:S01]  /*1fe40*/  IMAD.MOV.U32 R33, RZ, RZ, R5 ;  /* 0x000000ffff217224 */ /* 0x000fe200078e0005 */
[----:B------:R-:W-:Y:S01]  /*1fe50*/  MOV R2, RZ ;  /* 0x000000ff00027202 */ /* 0x000fe20000000f00 */
[----:B------:R-:W-:Y:S01]  /*1fe60*/  IMAD.MOV.U32 R32, RZ, RZ, 0x181f ;  /* 0x0000181fff207424 */ /* 0x000fe200078e00ff */
[----:B------:R-:W-:Y:S02]  /*1fe70*/  MOV R3, 0x1fe90 ;  /* 0x0001fe9000037802 */ /* 0x000fe40000000f00 */
[----:B------:R-:W-:Y:S05]  /*1fe80*/  CALL.REL.NOINC `($__internal_49_$__cuda_sm70_shflsync_idx_p) ;  /* 0x000029f000007944 */ /* 0x000fea0003c00000 */
[----:B------:R-:W-:Y:S01]  /*1fe90*/  MOV R4, R34 ;  /* 0x0000002200047202 */ /* 0x000fe20000000f00 */
[----:B------:R-:W-:Y:S05]  /*1fea0*/  BRA `(.L_x_3038) ;  /* 0xfffe980000007947 */ /* 0x000fea000383ffff */
.L_x_2885:
[----:B------:R-:W-:Y:S01]  /*1feb0*/  IMAD.MOV.U32 R33, RZ, RZ, R14 ;  /* 0x000000ffff217224 */ /* 0x000fe200078e000e */
[----:B------:R-:W-:Y:S01]  /*1fec0*/  MOV R2, RZ ;  /* 0x000000ff00027202 */ /* 0x000fe20000000f00 */
[----:B------:R-:W-:Y:S01]  /*1fed0*/  IMAD.MOV.U32 R32, RZ, RZ, 0x181f ;  /* 0x0000181fff207424 */ /* 0x000fe200078e00ff */
[----:B------:R-:W-:Y:S02]  /*1fee0*/  MOV R3, 0x1ff00 ;  /* 0x0001ff0000037802 */ /* 0x000fe40000000f00 */
[----:B-12---:R-:W-:Y:S05]  /*1fef0*/  CALL.REL.NOINC `($__internal_49_$__cuda_sm70_shflsync_idx_p) ;  /* 0x0000298000007944 */ /* 0x006fea0003c00000 */
[C---:B------:R-:W-:Y:S01]  /*1ff00*/  IADD3 R6, P1, R34.reuse, R17, RZ ;  /* 0x0000001122067210 */ /* 0x040fe20007f3e0ff */
[----:B------:R-:W-:Y:S01]  /*1ff10*/  IMAD.MOV.U32 R33, RZ, RZ, R5 ;  /* 0x000000ffff217224 */ /* 0x000fe200078e0005 */
[----:B------:R-:W-:Y:S01]  /*1ff20*/  IADD3 R8, P0, R34, R15, RZ ;  /* 0x0000000f22087210 */ /* 0x000fe20007f1e0ff */
[----:B------:R-:W-:Y:S01]  /*1ff30*/  IMAD.MOV.U32 R32, RZ, RZ, 0x181f ;  /* 0x0000181fff207424 */ /* 0x000fe200078e00ff */
[----:B------:R-:W-:Y:S01]  /*1ff40*/  ISETP.GE.AND P2, PT, R216, c[0x0][0x1d4], PT ;  /* 0x00007500d8007a0c */ /* 0x000fe20003f46270 */
[----:B------:R-:W-:Y:S01]  /*1ff50*/  IMAD.X R7, R4, 0x1, R20, P1 ;  /* 0x0000000104077824 */ /* 0x000fe200008e0614 */
[----:B------:R-:W-:Y:S01]  /*1ff60*/  ISETP.GE.AND P1, PT, R218, c[0x0][0x1d4], PT ;  /* 0x00007500da007a0c */ /* 0x000fe20003f26270 */
[----:B------:R-:W-:Y:S01]  /*1ff70*/  IMAD.X R9, R4, 0x1, R16, P0 ;  /* 0x0000000104097824 */ /* 0x000fe200000e0610 */
[----:B------:R-:W-:-:S02]  /*1ff80*/  ISETP.GE.AND P0, PT, R219, c[0x0][0x1d4], PT ;  /* 0x00007500db007a0c */ /* 0x000fc40003f06270 */
[----:B------:R-:W-:Y:S02]  /*1ff90*/  IADD3 R2, P3, R34, R19, RZ ;  /* 0x0000001322027210 */ /* 0x000fe40007f7e0ff */
        /* <DEDUP_REMOVED lines=12> */
[----:B-1----:R-:W-:Y:S05]  /*20060*/  CALL.REL.NOINC `($__internal_49_$__cuda_sm70_shflsync_idx_p) ;  /* 0x0000281000007944 */ /* 0x002fea0003c00000 */
        /* <DEDUP_REMOVED lines=8> */
.L_x_2890:
[----:B------:R-:W-:Y:S01]  /*200f0*/  IMAD.MOV.U32 R33, RZ, RZ, R42 ;  /* 0x000000ffff217224 */ /* 0x000fe200078e002a */
[----:B------:R-:W-:Y:S01]  /*20100*/  MOV R2, RZ ;  /* 0x000000ff00027202 */ /* 0x000fe20000000f00 */
[----:B------:R-:W-:Y:S01]  /*20110*/  IMAD.MOV.U32 R32, RZ, RZ, 0x1c1f ;  /* 0x00001c1fff207424 */ /* 0x000fe200078e00ff */
[----:B------:R-:W-:Y:S02]  /*20120*/  MOV R3, 0x20140 ;  /* 0x0002014000037802 */ /* 0x000fe40000000f00 */
[----:B------:R-:W-:Y:S05]  /*20130*/  CALL.REL.NOINC `($__internal_49_$__cuda_sm70_shflsync_idx_p) ;  /* 0x0000274000007944 */ /* 0x000fea0003c00000 */
[----:B------:R-:W-:Y:S01]  /*20140*/  MOV R5, R34 ;  /* 0x0000002200057202 */ /* 0x000fe20000000f00 */
[----:B------:R-:W-:Y:S05]  /*20150*/  BRA `(.L_x_3040) ;  /* 0xfffe9af000007947 */ /* 0x000fea000383ffff */
.L_x_2891:
[----:B------:R-:W-:Y:S01]  /*20160*/  IMAD.MOV.U32 R33, RZ, RZ, R43 ;  /* 0x000000ffff217224 */ /* 0x000fe200078e002b */
[----:B------:R-:W-:Y:S01]  /*20170*/  MOV R2, RZ ;  /* 0x000000ff00027202 */ /* 0x000fe20000000f00 */
[----:B------:R-:W-:Y:S01]  /*20180*/  IMAD.MOV.U32 R32, RZ, RZ, 0x1c1f ;  /* 0x00001c1fff207424 */ /* 0x000fe200078e00ff */
[----:B------:R-:W-:Y:S02]  /*20190*/  MOV R3, 0x201b0 ;  /* 0x000201b000037802 */ /* 0x000fe40000000f00 */
[----:B-12---:R-:W-:Y:S05]  /*201a0*/  CALL.REL.NOINC `($__internal_49_$__cuda_sm70_shflsync_idx_p) ;  /* 0x000026d000007944 */ /* 0x006fea0003c00000 */
[----:B------:R-:W-:Y:S01]  /*201b0*/  IMAD.MOV.U32 R33, RZ, RZ, R13 ;  /* 0x000000ffff217224 */ /* 0x000fe200078e000d */
[----:B------:R-:W-:Y:S01]  /*201c0*/  MOV R32, 0x1c1f ;  /* 0x00001c1f00207802 */ /* 0x000fe20000000f00 */
[----:B------:R-:W-:Y:S01]  /*201d0*/  IMAD.MOV.U32 R2, RZ, RZ, RZ ;  /* 0x000000ffff027224 */ /* 0x000fe200078e00ff */
[----:B------:R-:W-:-:S02]  /*201e0*/  MOV R4, R34 ;  /* 0x0000002200047202 */ /* 0x000fc40000000f00 */
[----:B------:R-:W-:Y:S02]  /*201f0*/  MOV R3, 0x20210 ;  /* 0x0002021000037802 */ /* 0x000fe40000000f00 */
[----:B------:R-:W-:Y:S05]  /*20200*/  CALL.REL.NOINC `($__internal_49_$__cuda_sm70_shflsync_idx_p) ;  /* 0x0000267000007944 */ /* 0x000fea0003c00000 */
[----:B------:R-:W-:Y:S01]  /*20210*/  IMAD.MOV.U32 R12, RZ, RZ, R34 ;  /* 0x000000ffff0c7224 */ /* 0x000fe200078e0022 */
[----:B------:R-:W-:Y:S01]  /*20220*/  MOV R2, RZ ;  /* 0x000000ff00027202 */ /* 0x000fe20000000f00 */
[----:B------:R-:W-:Y:S01]  /*20230*/  IMAD.MOV.U32 R33, RZ, RZ, R44 ;  /* 0x000000ffff217224 */ /* 0x000fe200078e002c */
[----:B------:R-:W-:Y:S02]  /*20240*/  MOV R32, 0x1c1f ;  /* 0x00001c1f00207802 */ /* 0x000fe40000000f00 */
[----:B------:R-:W-:Y:S02]  /*20250*/  MOV R3, 0x20270 ;  /* 0x0002027000037802 */ /* 0x000fe40000000f00 */
[----:B------:R-:W-:Y:S05]  /*20260*/  CALL.REL.NOINC `($__internal_49_$__cuda_sm70_shflsync_idx_p) ;  /* 0x0000261000007944 */ /* 0x000fea0003c00000 */
[----:B------:R-:W-:Y:S01]  /*20270*/  MOV R0, R34 ;  /* 0x0000002200007202 */ /* 0x000fe20000000f00 */
[----:B------:R-:W-:Y:S05]  /*20280*/  BRA `(.L_x_3041) ;  /* 0xfffe9a0000007947 */ /* 0x000fea000383ffff */
.L_x_2894:
[----:B------:R-:W-:Y:S01]  /*20290*/  IMAD.MOV.U32 R33, RZ, RZ, R42 ;  /* 0x000000ffff217224 */ /* 0x000fe200078e002a */
[----:B------:R-:W-:Y:S01]  /*202a0*/  MOV R2, 0x1 ;  /* 0x0000000100027802 */ /* 0x000fe20000000f00 */
[----:B------:R-:W-:Y:S01]  /*202b0*/  IMAD.MOV.U32 R32, RZ, RZ, 0x1c1f ;  /* 0x00001c1fff207424 */ /* 0x000fe200078e00ff */
[----:B------:R-:W-:Y:S02]  /*202c0*/  MOV R3, 0x202e0 ;  /* 0x000202e000037802 */ /* 0x000fe40000000f00 */
[----:B---3--:R-:W-:Y:S05]  /*202d0*/  CALL.REL.NOINC `($__internal_49_$__cuda_sm70_shflsync_idx_p) ;  /* 0x000025a000007944 */ /* 0x008fea0003c00000 */
[----:B------:R-:W-:Y:S01]  /*202e0*/  IMAD.MOV.U32 R5, RZ, RZ, R34 ;  /* 0x000000ffff057224 */ /* 0x000fe200078e0022 */
[----:B------:R-:W-:Y:S01]  /*202f0*/  MOV R2, 0x1 ;  /* 0x0000000100027802 */ /* 0x000fe20000000f00 */
[----:B------:R-:W-:Y:S01]  /*20300*/  IMAD.MOV.U32 R33, RZ, RZ, R43 ;  /* 0x000000ffff217224 */ /* 0x000fe200078e002b */
[----:B------:R-:W-:-:S02]  /*20310*/  MOV R32, 0x1c1f ;  /* 0x00001c1f00207802 */ /* 0x000fc40000000f00 */
[----:B------:R-:W-:Y:S02]  /*20320*/  MOV R3, 0x20340 ;  /* 0x0002034000037802 */ /* 0x000fe40000000f00 */
[----:B------:R-:W-:Y:S05]  /*20330*/  CALL.REL.NOINC `($__internal_49_$__cuda_sm70_shflsync_idx_p) ;  /* 0x0000254000007944 */ /* 0x000fea0003c00000 */
[----:B------:R-:W-:Y:S01]  /*20340*/  IMAD.MOV.U32 R33, RZ, RZ, R13 ;  /* 0x000000ffff217224 */ /* 0x000fe200078e000d */
[----:B------:R-:W-:Y:S01]  /*20350*/  MOV R32, 0x1c1f ;  /* 0x00001c1f00207802 */ /* 0x000fe20000000f00 */
[----:B------:R-:W-:Y:S01]  /*20360*/  IMAD.MOV.U32 R2, RZ, RZ, 0x1 ;  /* 0x00000001ff027424 */ /* 0x000fe200078e00ff */
[----:B------:R-:W-:Y:S02]  /*20370*/  MOV R4, R34 ;  /* 0x0000002200047202 */ /* 0x000fe40000000f00 */
[----:B------:R-:W-:Y:S02]  /*20380*/  MOV R3, 0x203a0 ;  /* 0x000203a000037802 */ /* 0x000fe40000000f00 */
[----:B------:R-:W-:Y:S05]  /*20390*/  CALL.REL.NOINC `($__internal_49_$__cuda_sm70_shflsync_idx_p) ;  /* 0x000024e000007944 */ /* 0x000fea0003c00000 */
[----:B------:R-:W-:Y:S01]  /*203a0*/  IMAD.MOV.U32 R12, RZ, RZ, R34 ;  /* 0x000000ffff0c7224 */ /* 0x000fe200078e0022 */
[----:B------:R-:W-:Y:S01]  /*203b0*/  MOV R2, 0x1 ;  /* 0x0000000100027802 */ /* 0x000fe20000000f00 */
[----:B------:R-:W-:Y:S01]  /*203c0*/  IMAD.MOV.U32 R33, RZ, RZ, R44 ;  /* 0x000000ffff217224 */ /* 0x000fe200078e002c */
[----:B------:R-:W-:Y:S02]  /*203d0*/  MOV R32, 0x1c1f ;  /* 0x00001c1f00207802 */ /* 0x000fe40000000f00 */
[----:B------:R-:W-:-:S02]  /*203e0*/  MOV R3, 0x20400 ;  /* 0x0002040000037802 */ /* 0x000fc40000000f00 */
[----:B------:R-:W-:Y:S05]  /*203f0*/  CALL.REL.NOINC `($__internal_49_$__cuda_sm70_shflsync_idx_p) ;  /* 0x0000248000007944 */ /* 0x000fea0003c00000 */
[----:B------:R-:W-:Y:S01]  /*20400*/  MOV R0, R34 ;  /* 0x0000002200007202 */ /* 0x000fe20000000f00 */
[----:B------:R-:W-:Y:S05]  /*20410*/  BRA `(.L_x_3042) ;  /* 0xfffea0c000007947 */ /* 0x000fea000383ffff */
.L_x_2919:
[----:B------:R-:W-:Y:S01]  /*20420*/  IMAD.MOV.U32 R33, RZ, RZ, R22 ;  /* 0x000000ffff217224 */ /* 0x000fe200078e0016 */
[----:B------:R-:W-:Y:S01]  /*20430*/  MOV R2, RZ ;  /* 0x000000ff00027202 */ /* 0x000fe20000000f00 */
[----:B------:R-:W-:Y:S01]  /*20440*/  IMAD.MOV.U32 R32, RZ, RZ, 0x1c1f ;  /* 0x00001c1fff207424 */ /* 0x000fe200078e00ff */
[----:B------:R-:W-:-:S02]  /*20450*/  MOV R3, 0x20470 ;  /* 0x0002047000037802 */ /* 0x000fc40000000f00 */
[----:B------:R-:W-:Y:S05]  /*20460*/  CALL.REL.NOINC `($__internal_49_$__cuda_sm70_shflsync_idx_p) ;  /* 0x0000241000007944 */ /* 0x000fea0003c00000 */
[----:B------:R-:W-:Y:S01]  /*20470*/  MOV R0, R34 ;  /* 0x0000002200007202 */ /* 0x000fe20000000f00 */
[----:B------:R-:W-:Y:S05]  /*20480*/  BRA `(.L_x_3043) ;  /* 0xfffecd4000007947 */ /* 0x000fea000383ffff */
.L_x_2920:
[----:B------:R-:W-:Y:S01]  /*20490*/  IMAD.MOV.U32 R33, RZ, RZ, R23 ;  /* 0x000000ffff217224 */ /* 0x000fe200078e0017 */
[----:B------:R-:W-:Y:S01]  /*204a0*/  MOV R2, RZ ;  /* 0x000000ff00027202 */ /* 0x000fe20000000f00 */
[----:B------:R-:W-:Y:S01]  /*204b0*/  IMAD.MOV.U32 R32, RZ, RZ, 0x1c1f ;  /* 0x00001c1fff207424 */ /* 0x000fe200078e00ff */
[----:B------:R-:W-:-:S02]  /*204c0*/  MOV R3, 0x204e0 ;  /* 0x000204e000037802 */ /* 0x000fc40000000f00 */
[----:B-12---:R-:W-:Y:S05]  /*204d0*/  CALL.REL.NOINC `($__internal_49_$__cuda_sm70_shflsync_idx_p) ;  /* 0x000023a000007944 */ /* 0x006fea0003c00000 */
[----:B------:R-:W-:Y:S01]  /*204e0*/  IMAD.MOV.U32 R33, RZ, RZ, R21 ;  /* 0x000000ffff217224 */ /* 0x000fe200078e0015 */
[----:B------:R-:W-:Y:S01]  /*204f0*/  MOV R2, RZ ;  /* 0x000000ff00027202 */ /* 0x000fe20000000f00 */
[----:B------:R-:W-:Y:S01]  /*20500*/  IMAD.MOV.U32 R32, RZ, RZ, 0x1c1f ;  /* 0x00001c1fff207424 */ /* 0x000fe200078e00ff */
[----:B------:R-:W-:Y:S01]  /*20510*/  MOV R8, R34 ;  /* 0x0000002200087202 */ /* 0x000fe20000000f00 */
[----:B------:R-:W-:Y:S01]  /*20520*/  IMAD.MOV.U32 R9, RZ, RZ, R0 ;  /* 0x000000ffff097224 */ /* 0x000fe200078e0000 */
[----:B------:R-:W-:-:S02]  /*20530*/  MOV R3, 0x20550 ;  /* 0x0002055000037802 */ /* 0x000fc40000000f00 */
[----:B------:R-:W-:Y:S05]  /*20540*/  CALL.REL.NOINC `($__internal_49_$__cuda_sm70_shflsync_idx_p) ;  /* 0x0000233000007944 */ /* 0x000fea0003c00000 */
[----:B------:R-:W-:Y:S01]  /*20550*/  IMAD.MOV.U32 R20, RZ, RZ, R34 ;  /* 0x000000ffff147224 */ /* 0x000fe200078e0022 */
[----:B------:R-:W-:Y:S01]  /*20560*/  MOV R2, RZ ;  /* 0x000000ff00027202 */ /* 0x000fe20000000f00 */
[----:B------:R-:W-:Y:S01]  /*20570*/  IMAD.MOV.U32 R33, RZ, RZ, R24 ;  /* 0x000000ffff217224 */ /* 0x000fe200078e0018 */
[----:B------:R-:W-:-:S02]  /*20580*/  MOV R32, 0x1c1f ;  /* 0x00001c1f00207802 */ /* 0x000fc40000000f00 */
[----:B------:R-:W-:Y:S02]  /*20590*/  MOV R3, 0x205b0 ;  /* 0x000205b000037802 */ /* 0x000fe40000000f00 */
[----:B------:R-:W-:Y:S05]  /*205a0*/  CALL.REL.NOINC `($__internal_49_$__cuda_sm70_shflsync_idx_p) ;  /* 0x000022d000007944 */ /* 0x000fea0003c00000 */
[----:B------:R-:W-:Y:S01]  /*205b0*/  MOV R3, R34 ;  /* 0x0000002200037202 */ /* 0x000fe20000000f00 */
[----:B------:R-:W-:Y:S05]  /*205c0*/  BRA `(.L_x_3044) ;  /* 0xfffecc5000007947 */ /* 0x000fea000383ffff */
.L_x_2923:
[----:B------:R-:W-:Y:S01]  /*205d0*/  IMAD.MOV.U32 R33, RZ, RZ, R22 ;  /* 0x000000ffff217224 */ /* 0x000fe200078e0016 */
[----:B------:R-:W-:Y:S01]  /*205e0*/  MOV R2, 0x1 ;  /* 0x0000000100027802 */ /* 0x000fe20000000f00 */
[----:B------:R-:W-:Y:S01]  /*205f0*/  IMAD.MOV.U32 R32, RZ, RZ, 0x1c1f ;  /* 0x00001c1fff207424 */ /* 0x000fe200078e00ff */
[----:B------:R-:W-:Y:S02]  /*20600*/  MOV R3, 0x20620 ;  /* 0x0002062000037802 */ /* 0x000fe40000000f00 */
[----:B--2---:R-:W-:Y:S05]  /*20610*/  CALL.REL.NOINC `($__internal_49_$__cuda_sm70_shflsync_idx_p) ;  /* 0x0000226000007944 */ /* 0x004fea0003c00000 */
[----:B------:R-:W-:Y:S01]  /*20620*/  IMAD.MOV.U32 R0, RZ, RZ, R34 ;  /* 0x000000ffff007224 */ /* 0x000fe200078e0022 */
[----:B------:R-:W-:Y:S01]  /*20630*/  MOV R2, 0x1 ;  /* 0x0000000100027802 */ /* 0x000fe20000000f00 */
[----:B------:R-:W-:Y:S01]  /*20640*/  IMAD.MOV.U32 R33, RZ, RZ, R23 ;  /* 0x000000ffff217224 */ /* 0x000fe200078e0017 */
[----:B------:R-:W-:Y:S02]  /*20650*/  MOV R32, 0x1c1f ;  /* 0x00001c1f00207802 */ /* 0x000fe40000000f00 */
[----:B------:R-:W-:Y:S02]  /*20660*/  MOV R3, 0x20680 ;  /* 0x0002068000037802 */ /* 0x000fe40000000f00 */
[----:B------:R-:W-:Y:S05]  /*20670*/  CALL.REL.NOINC `($__internal_49_$__cuda_sm70_shflsync_idx_p) ;  /* 0x0000220000007944 */ /* 0x000fea0003c00000 */
[----:B------:R-:W-:Y:S01]  /*20680*/  IMAD.MOV.U32 R33, RZ, RZ, R21 ;  /* 0x000000ffff217224 */ /* 0x000fe200078e0015 */
[----:B------:R-:W-:Y:S01]  /*20690*/  MOV R2, 0x1 ;  /* 0x0000000100027802 */ /* 0x000fe20000000f00 */
[----:B------:R-:W-:Y:S01]  /*206a0*/  IMAD.MOV.U32 R32, RZ, RZ, 0x1c1f ;  /* 0x00001c1fff207424 */ /* 0x000fe200078e00ff */
[----:B------:R-:W-:Y:S01]  /*206b0*/  MOV R8, R34 ;  /* 0x0000002200087202 */ /* 0x000fe20000000f00 */
[----:B------:R-:W-:Y:S01]  /*206c0*/  IMAD.MOV.U32 R9, RZ, RZ, R0 ;  /* 0x000000ffff097224 */ /* 0x000fe200078e0000 */
[----:B------:R-:W-:-:S02]  /*206d0*/  MOV R3, 0x206f0 ;  /* 0x000206f000037802 */ /* 0x000fc40000000f00 */
[----:B------:R-:W-:Y:S05]  /*206e0*/  CALL.REL.NOINC `($__internal_49_$__cuda_sm70_shflsync_idx_p) ;  /* 0x0000219000007944 */ /* 0x000fea0003c00000 */
        /* <DEDUP_REMOVED lines=8> */
.L_x_2938:
[----:B------:R-:W-:Y:S01]  /*20770*/  IMAD.MOV.U32 R33, RZ, RZ, R12 ;  /* 0x000000ffff217224 */ /* 0x000fe200078e000c */
[----:B------:R-:W-:Y:S01]  /*20780*/  MOV R2, RZ ;  /* 0x000000ff00027202 */ /* 0x000fe20000000f00 */
[----:B------:R-:W-:Y:S01]  /*20790*/  IMAD.MOV.U32 R32, RZ, RZ, 0x181f ;  /* 0x0000181fff207424 */ /* 0x000fe200078e00ff */
[----:B------:R-:W-:Y:S02]  /*207a0*/  MOV R3, 0x207c0 ;  /* 0x000207c000037802 */ /* 0x000fe40000000f00 */
[----:B-1-345:R-:W-:Y:S05]  /*207b0*/  CALL.REL.NOINC `($__internal_49_$__cuda_sm70_shflsync_idx_p) ;  /* 0x000020c000007944 */ /* 0x03afea0003c00000 */
[----:B------:R-:W-:Y:S01]  /*207c0*/  MOV R5, R34 ;  /* 0x0000002200057202 */ /* 0x000fe20000000f00 */
[----:B------:R-:W-:Y:S05]  /*207d0*/  BRA `(.L_x_3046) ;  /* 0xffff009000007947 */ /* 0x000fea000383ffff */
.L_x_2939:
[----:B------:R-:W-:Y:S01]  /*207e0*/  IMAD.MOV.U32 R33, RZ, RZ, R15 ;  /* 0x000000ffff217224 */ /* 0x000fe200078e000f */
[----:B------:R-:W-:Y:S01]  /*207f0*/  MOV R2, RZ ;  /* 0x000000ff00027202 */ /* 0x000fe20000000f00 */
[----:B------:R-:W-:Y:S01]  /*20800*/  IMAD.MOV.U32 R32, RZ, RZ, 0x181f ;  /* 0x0000181fff207424 */ /* 0x000fe200078e00ff */
[----:B------:R-:W-:Y:S02]  /*20810*/  MOV R3, 0x20830 ;  /* 0x0002083000037802 */ /* 0x000fe40000000f00 */
[----:B-12345:R-:W-:Y:S05]  /*20820*/  CALL.REL.NOINC `($__internal_49_$__cuda_sm70_shflsync_idx_p) ;  /* 0x0000205000007944 */ /* 0x03efea0003c00000 */
[----:B------:R-:W-:Y:S01]  /*20830*/  ISETP.GE.AND P2, PT, R216, c[0x0][0x1d4], PT ;  /* 0x00007500d8007a0c */ /* 0x000fe20003f46270 */
[----:B------:R-:W-:Y:S01]  /*20840*/  IMAD.MOV.U32 R33, RZ, RZ, R12 ;  /* 0x000000ffff217224 */ /* 0x000fe200078e000c */
[C---:B------:R-:W-:Y:S01]  /*20850*/  IADD3 R2, P0, R34.reuse, R24, RZ ;  /* 0x0000001822027210 */ /* 0x040fe20007f1e0ff */
[----:B------:R-:W-:Y:S01]  /*20860*/  IMAD.MOV.U32 R32, RZ, RZ, 0x181f ;  /* 0x0000181fff207424 */ /* 0x000fe200078e00ff */
[----:B------:R-:W-:-:S02]  /*20870*/  IADD3 R6, P3, R34, R25, RZ ;  /* 0x0000001922067210 */ /* 0x000fc40007f7e0ff */
[----:B------:R-:W-:Y:S01]  /*20880*/  ISETP.GE.AND P1, PT, R218, c[0x0][0x1d4], PT ;  /* 0x00007500da007a0c */ /* 0x000fe20003f26270 */
[----:B------:R-:W-:Y:S01]  /*20890*/  IMAD.X R3, R5, 0x1, R26, P0 ;  /* 0x0000000105037824 */ /* 0x000fe200000e061a */
[----:B------:R-:W-:Y:S01]  /*208a0*/  ISETP.GE.AND P0, PT, R219, c[0x0][0x1d4], PT ;  /* 0x00007500db007a0c */ /* 0x000fe20003f06270 */
[----:B------:R-:W-:Y:S01]  /*208b0*/  IMAD.X R7, R5, 0x1, R27, P3 ;  /* 0x0000000105077824 */ /* 0x000fe200018e061b */
[----:B------:R-:W-:Y:S02]  /*208c0*/  SEL R14, RZ, 0x10, P2 ;  /* 0x00000010ff0e7807 */ /* 0x000fe40001000000 */
[----:B------:R-:W-:Y:S01]  /*208d0*/  SEL R13, RZ, 0x10, P1 ;  /* 0x00000010ff0d7807 */ /* 0x000fe20000800000 */
[----:B------:R-:W-:Y:S01]  /*208e0*/  @!PT LDS RZ, [RZ] ;  /* 0x00000000fffff984 */ /* 0x000fe20000000800 */
[----:B------:R-:W-:Y:S01]  /*208f0*/  @!PT LDS RZ, [RZ] ;  /* 0x00000000fffff984 */ /* 0x000fe20000000800 */
[----:B------:R-:W-:Y:S01]  /*20900*/  @!PT LDS RZ, [RZ] ;  /* 0x00000000fffff984 */ /* 0x000fe20000000800 */
[----:B------:R1:W-:Y:S01]  /*20910*/  LDGSTS.E.BYPASS.LTC128B.128 [R144+0x6100], [R2.64], !P2 ;  /* 0x0610000002907fae */ /* 0x0003e2000d101d48 */
[----:B------:R-:W-:-:S05]  /*20920*/  SEL R12, RZ, 0x10, P0 ;  /* 0x00000010ff0c7807 */ /* 0x000fca0000000000 */
[----:B------:R2:W-:Y:S01]  /*20930*/  LDGSTS.E.BYPASS.LTC128B.128 [R144+0x8100], [R6.64], !P1 ;  /* 0x0810000006907fae */ /* 0x0005e2000c901d48 */
[----:B-1----:R-:W-:-:S05]  /*20940*/  IADD3 R2, P3, R34, R28, RZ ;  /* 0x0000001c22027210 */ /* 0x002fca0007f7e0ff */
[----:B------:R-:W-:-:S05]  /*20950*/  IMAD.X R3, R5, 0x1, R29, P3 ;  /* 0x0000000105037824 */ /* 0x000fca00018e061d */
[----:B------:R1:W-:Y:S02]  /*20960*/  LDGSTS.E.BYPASS.LTC128B.128 [R144+0xa100], [R2.64], !P0 ;  /* 0x0a10000002907fae */ /* 0x0003e4000c101d48 */
[----:B-1----:R-:W-:Y:S01]  /*20970*/  IMAD.MOV.U32 R2, RZ, RZ, 0x1 ;  /* 0x00000001ff027424 */ /* 0x002fe200078e00ff */
        /* <DEDUP_REMOVED lines=8> */
[----:B------:R-:W-:Y:S01]  /*20a00*/  MOV R0, R34 ;  /* 0x0000002200007202 */ /* 0x000fe20000000f00 */
[----:B------:R-:W-:Y:S05]  /*20a10*/  BRA `(.L_x_3047) ;  /* 0xfffeffa000007947 */ /* 0x000fea000383ffff */
.L_x_2942:
[----:B------:R-:W-:Y:S01]  /*20a20*/  IMAD.MOV.U32 R33, RZ, RZ, R5 ;  /* 0x000000ffff217224 */ /* 0x000fe200078e0005 */
[----:B------:R-:W-:Y:S01]  /*20a30*/  MOV R2, RZ ;  /* 0x000000ff00027202 */ /* 0x000fe20000000f00 */
[----:B------:R-:W-:Y:S01]  /*20a40*/  IMAD.MOV.U32 R32, RZ, RZ, 0x181f ;  /* 0x0000181fff207424 */ /* 0x000fe200078e00ff */
[----:B------:R-:W-:-:S02]  /*20a50*/  MOV R3, 0x20a70 ;  /* 0x00020a7000037802 */ /* 0x000fc40000000f00 */
[----:B------:R-:W-:Y:S05]  /*20a60*/  CALL.REL.NOINC `($__internal_49_$__cuda_sm70_shflsync_idx_p) ;  /* 0x00001e1000007944 */ /* 0x000fea0003c00000 */
[----:B------:R-:W-:Y:S01]  /*20a70*/  MOV R4, R34 ;  /* 0x0000002200047202 */ /* 0x000fe20000000f00 */
[----:B------:R-:W-:Y:S05]  /*20a80*/  BRA `(.L_x_3048) ;  /* 0xffff297000007947 */ /* 0x000fea000383ffff */
.L_x_2943:
[----:B------:R-:W-:Y:S01]  /*20a90*/  IMAD.MOV.U32 R33, RZ, RZ, R12 ;  /* 0x000000ffff217224 */ /* 0x000fe200078e000c */
[----:B------:R-:W-:Y:S01]  /*20aa0*/  MOV R2, RZ ;  /* 0x000000ff00027202 */ /* 0x000fe20000000f00 */
[----:B------:R-:W-:Y:S01]  /*20ab0*/  IMAD.MOV.U32 R32, RZ, RZ, 0x181f ;  /* 0x0000181fff207424 */ /* 0x000fe200078e00ff */
[----:B------:R-:W-:-:S02]  /*20ac0*/  MOV R3, 0x20ae0 ;  /* 0x00020ae000037802 */ /* 0x000fc40000000f00 */
[----:B-12---:R-:W-:Y:S05]  /*20ad0*/  CALL.REL.NOINC `($__internal_49_$__cuda_sm70_shflsync_idx_p) ;  /* 0x00001da000007944 */ /* 0x006fea0003c00000 */
        /* <DEDUP_REMOVED lines=17> */
[----:B-1----:R-:W-:-:S05]  /*20bf0*/  IADD3 R2, P3, R34, R17, RZ ;  /* 0x0000001122027210 */ /* 0x002fca0007f7e0ff */
[----:B------:R-:W-:-:S05]  /*20c00*/  IMAD.X R3, R4, 0x1, R18, P3 ;  /* 0x0000000104037824 */ /* 0x000fca00018e0612 */
[----:B------:R1:W-:Y:S02]  /*20c10*/  LDGSTS.E.BYPASS.LTC128B.128 [R144+0x10100], [R2.64], !P0 ;  /* 0x1010000002907fae */ /* 0x0003e4000c101d48 */
[----:B-1----:R-:W-:Y:S01]  /*20c20*/  IMAD.MOV.U32 R2, RZ, RZ, 0x1 ;  /* 0x00000001ff027424 */ /* 0x002fe200078e00ff */
[----:B------:R-:W-:Y:S02]  /*20c30*/  MOV R3, 0x20c50 ;  /* 0x00020c5000037802 */ /* 0x000fe40000000f00 */
[----:B------:R-:W-:Y:S05]  /*20c40*/  CALL.REL.NOINC `($__internal_49_$__cuda_sm70_shflsync_idx_p) ;  /* 0x00001c3000007944 */ /* 0x000fea0003c00000 */
        /* <DEDUP_REMOVED lines=8> */
.L_x_2947:
[----:B------:R-:W-:Y:S01]  /*20cd0*/  MOV R2, RZ ;  /* 0x000000ff00027202 */ /* 0x000fe20000000f00 */
[----:B------:R-:W-:Y:S01]  /*20ce0*/  IMAD.MOV.U32 R33, RZ, RZ, R8 ;  /* 0x000000ffff217224 */ /* 0x000fe200078e0008 */
[----:B------:R-:W-:Y:S01]  /*20cf0*/  MOV R3, 0x20d20 ;  /* 0x00020d2000037802 */ /* 0x000fe20000000f00 */
[----:B------:R-:W-:Y:S02]  /*20d00*/  IMAD.MOV.U32 R32, RZ, RZ, 0x181f ;  /* 0x0000181fff207424 */ /* 0x000fe400078e00ff */
[----:B-1234-:R-:W-:Y:S05]  /*20d10*/  CALL.REL.NOINC `($__internal_49_$__cuda_sm70_shflsync_idx_p) ;  /* 0x00001b6000007944 */ /* 0x01efea0003c00000 */
[----:B------:R-:W-:Y:S01]  /*20d20*/  MOV R5, R34 ;  /* 0x0000002200057202 */ /* 0x000fe20000000f00 */
[----:B------:R-:W-:-:S05]  /*20d30*/  BRA `(.L_x_3050) ;  /* 0xffff2d3000007947 */ /* 0x000fca000383ffff */
.L_x_2948:
[----:B------:R-:W-:Y:S01]  /*20d40*/  MOV R2, RZ ;  /* 0x000000ff00027202 */ /* 0x000fe20000000f00 */
[----:B------:R-:W-:Y:S01]  /*20d50*/  IMAD.MOV.U32 R33, RZ, RZ, R17 ;  /* 0x000000ffff217224 */ /* 0x000fe200078e0011 */
[----:B------:R-:W-:Y:S01]  /*20d60*/  MOV R3, 0x20d90 ;  /* 0x00020d9000037802 */ /* 0x000fe20000000f00 */
[----:B------:R-:W-:Y:S02]  /*20d70*/  IMAD.MOV.U32 R32, RZ, RZ, 0x181f ;  /* 0x0000181fff207424 */ /* 0x000fe400078e00ff */
[----:B-1234-:R-:W-:Y:S05]  /*20d80*/  CALL.REL.NOINC `($__internal_49_$__cuda_sm70_shflsync_idx_p) ;  /* 0x00001af000007944 */ /* 0x01efea0003c00000 */
[----:B------:R-:W-:Y:S01]  /*20d90*/  ISETP.GE.AND P2, PT, R216, c[0x0][0x1d4], PT ;  /* 0x00007500d8007a0c */ /* 0x000fe20003f46270 */
[----:B------:R-:W-:Y:S01]  /*20da0*/  IMAD R4, R214, 0x6000, R10 ;  /* 0x00006000d6047824 */ /* 0x000fe200078e020a */
[----:B------:R-:W-:Y:S01]  /*20db0*/  IADD3 R2, P0, R34, R18, RZ ;  /* 0x0000001222027210 */ /* 0x000fe20007f1e0ff */
[----:B------:R-:W-:Y:S01]  /*20dc0*/  IMAD.MOV.U32 R33, RZ, RZ, R8 ;  /* 0x000000ffff217224 */ /* 0x000fe200078e0008 */
[----:B------:R-:W-:Y:S01]  /*20dd0*/  ISETP.GE.AND P1, PT, R218, c[0x0][0x1d4], PT ;  /* 0x00007500da007a0c */ /* 0x000fe20003f26270 */
[----:B------:R-:W-:Y:S01]  /*20de0*/  IMAD.MOV.U32 R32, RZ, RZ, 0x181f ;  /* 0x0000181fff207424 */ /* 0x000fe200078e00ff */
        /* <DEDUP_REMOVED lines=11> */
[----:B-1----:R-:W-:Y:S02]  /*20ea0*/  IADD3 R2, P3, R34, R26, RZ ;  /* 0x0000001a22027210 */ /* 0x002fe40007f7e0ff */
[----:B--2---:R-:W-:Y:S03]  /*20eb0*/  SEL R6, RZ, 0x10, P2 ;  /* 0x00000010ff067807 */ /* 0x004fe60001000000 */
[----:B------:R-:W-:Y:S05]  /*20ec0*/  IMAD.X R3, R5, 0x1, R27, P3 ;  /* 0x0000000105037824 */ /* 0x000fea00018e061b */
[----:B------:R1:W-:Y:S02]  /*20ed0*/  LDGSTS.E.BYPASS.LTC128B.128 [R4+0x4000], [R2.64], !P0 ;  /* 0x0400000002047fae */ /* 0x0003e4000c101d48 */
[----:B-1----:R-:W-:Y:S01]  /*20ee0*/  MOV R3, 0x20f10 ;  /* 0x00020f1000037802 */ /* 0x002fe20000000f00 */
[----:B------:R-:W-:Y:S02]  /*20ef0*/  IMAD.MOV.U32 R2, RZ, RZ, 0x1 ;  /* 0x00000001ff027424 */ /* 0x000fe400078e00ff */
[----:B------:R-:W-:Y:S05]  /*20f00*/  CALL.REL.NOINC `($__internal_49_$__cuda_sm70_shflsync_idx_p) ;  /* 0x0000197000007944 */ /* 0x000fea0003c00000 */
[----:B------:R-:W-:Y:S01]  /*20f10*/  MOV R2, 0x1 ;  /* 0x0000000100027802 */ /* 0x000fe20000000f00 */
[----:B------:R-:W-:Y:S01]  /*20f20*/  IMAD.MOV.U32 R5, RZ, RZ, R34 ;  /* 0x000000ffff057224 */ /* 0x000fe200078e0022 */
[----:B------:R-:W-:Y:S01]  /*20f30*/  MOV R32, 0x181f ;  /* 0x0000181f00207802 */ /* 0x000fe20000000f00 */
[----:B------:R-:W-:Y:S01]  /*20f40*/  IMAD.MOV.U32 R33, RZ, RZ, R17 ;  /* 0x000000ffff217224 */ /* 0x000fe200078e0011 */
[----:B------:R-:W-:Y:S02]  /*20f50*/  MOV R3, 0x20f70 ;  /* 0x00020f7000037802 */ /* 0x000fe40000000f00 */
[----:B------:R-:W-:Y:S05]  /*20f60*/  CALL.REL.NOINC `($__internal_49_$__cuda_sm70_shflsync_idx_p) ;  /* 0x0000191000007944 */ /* 0x000fea0003c00000 */
[----:B------:R-:W-:Y:S01]  /*20f70*/  MOV R2, R34 ;  /* 0x0000002200027202 */ /* 0x000fe20000000f00 */
[----:B------:R-:W-:-:S05]  /*20f80*/  BRA `(.L_x_3051) ;  /* 0xffff2c4000007947 */ /* 0x000fca000383ffff */
.L_x_2951:
[----:B------:R-:W-:Y:S01]  /*20f90*/  MOV R2, RZ ;  /* 0x000000ff00027202 */ /* 0x000fe20000000f00 */
[----:B------:R-:W-:Y:S01]  /*20fa0*/  IMAD.MOV.U32 R33, RZ, RZ, R5 ;  /* 0x000000ffff217224 */ /* 0x000fe200078e0005 */
[----:B------:R-:W-:Y:S01]  /*20fb0*/  MOV R3, 0x20fe0 ;  /* 0x00020fe000037802 */ /* 0x000fe20000000f00 */
[----:B------:R-:W-:Y:S02]  /*20fc0*/  IMAD.MOV.U32 R32, RZ, RZ, 0x181f ;  /* 0x0000181fff207424 */ /* 0x000fe400078e00ff */
[----:B------:R-:W-:Y:S05]  /*20fd0*/  CALL.REL.NOINC `($__internal_49_$__cuda_sm70_shflsync_idx_p) ;  /* 0x000018a000007944 */ /* 0x000fea0003c00000 */
[----:B------:R-:W-:Y:S01]  /*20fe0*/  MOV R4, R34 ;  /* 0x0000002200047202 */ /* 0x000fe20000000f00 */
[----:B------:R-:W-:-:S05]  /*20ff0*/  BRA `(.L_x_3052) ;  /* 0xffff5c0000007947 */ /* 0x000fca000383ffff */
.L_x_2952:
[----:B------:R-:W-:Y:S01]  /*21000*/  MOV R2, RZ ;  /* 0x000000ff00027202 */ /* 0x000fe20000000f00 */
[----:B------:R-:W-:Y:S01]  /*21010*/  IMAD.MOV.U32 R33, RZ, RZ, R14 ;  /* 0x000000ffff217224 */ /* 0x000fe200078e000e */
[----:B------:R-:W-:Y:S01]  /*21020*/  MOV R3, 0x21050 ;  /* 0x0002105000037802 */ /* 0x000fe20000000f00 */
[----:B------:R-:W-:Y:S02]  /*21030*/  IMAD.MOV.U32 R32, RZ, RZ, 0x181f ;  /* 0x0000181fff207424 */ /* 0x000fe400078e00ff */
[----:B-12---:R-:W-:Y:S05]  /*21040*/  CALL.REL.NOINC `($__internal_49_$__cuda_sm70_shflsync_idx_p) ;  /* 0x0000183000007944 */ /* 0x006fea0003c00000 */
[----:B------:R-:W-:Y:S01]  /*21050*/  ISETP.GE.AND P2, PT, R216, c[0x0][0x1d4], PT ;  /* 0x00007500d8007a0c */ /* 0x000fe20003f46270 */
[----:B------:R-:W-:Y:S01]  /*21060*/  IMAD R0, R214, 0x6000, R11 ;  /* 0x00006000d6007824 */ /* 0x000fe200078e020b */
[----:B------:R-:W-:Y:S01]  /*21070*/  IADD3 R2, P0, R34, R15, RZ ;  /* 0x0000000f22027210 */ /* 0x000fe20007f1e0ff */
[----:B------:R-:W-:Y:S01]  /*21080*/  IMAD.MOV.U32 R33, RZ, RZ, R5 ;  /* 0x000000ffff217224 */ /* 0x000fe200078e0005 */
[----:B------:R-:W-:Y:S01]  /*21090*/  ISETP.GE.AND P1, PT, R218, c[0x0][0x1d4], PT ;  /* 0x00007500da007a0c */ /* 0x000fe20003f26270 */
[----:B------:R-:W-:Y:S01]  /*210a0*/  IMAD.MOV.U32 R32, RZ, RZ, 0x181f ;  /* 0x0000181fff207424 */ /* 0x000fe200078e00ff */
        /* <DEDUP_REMOVED lines=9> */
[----:B------:R1:W-:Y:S01]  /*21140*/  LDGSTS.E.BYPASS.LTC128B.128 [R0], [R2.64], !P2 ;  /* 0x0000000002007fae */ /* 0x0003e2000d101d48 */
[----:B------:R-:W-:Y:S03]  /*21150*/  SEL R12, RZ, 0x10, P0 ;  /* 0x00000010ff0c7807 */ /* 0x000fe60000000000 */
[----:B------:R2:W-:Y:S01]  /*21160*/  LDGSTS.E.BYPASS.LTC128B.128 [R0+0x2000], [R6.64], !P1 ;  /* 0x0200000006007fae */ /* 0x0005e2000c901d48 */
[----:B-1----:R-:W-:Y:S05]  /*21170*/  IADD3 R2, P3, R34, R19, RZ ;  /* 0x0000001322027210 */ /* 0x002fea0007f7e0ff */
[----:B------:R-:W-:Y:S05]  /*21180*/  IMAD.X R3, R4, 0x1, R20, P3 ;  /* 0x0000000104037824 */ /* 0x000fea00018e0614 */
[----:B------:R1:W-:Y:S02]  /*21190*/  LDGSTS.E.BYPASS.LTC128B.128 [R0+0x4000], [R2.64], !P0 ;  /* 0x0400000002007fae */ /* 0x0003e4000c101d48 */
[----:B-1----:R-:W-:Y:S01]  /*211a0*/  MOV R3, 0x211d0 ;  /* 0x000211d000037802 */ /* 0x002fe20000000f00 */
[----:B------:R-:W-:Y:S02]  /*211b0*/  IMAD.MOV.U32 R2, RZ, RZ, 0x1 ;  /* 0x00000001ff027424 */ /* 0x000fe400078e00ff */
[----:B--2---:R-:W-:Y:S05]  /*211c0*/  CALL.REL.NOINC `($__internal_49_$__cuda_sm70_shflsync_idx_p) ;  /* 0x000016b000007944 */ /* 0x004fea0003c00000 */
        /* <DEDUP_REMOVED lines=8> */
.L_x_2957:
[----:B------:R-:W-:Y:S01]  /*21250*/  MOV R2, RZ ;  /* 0x000000ff00027202 */ /* 0x000fe20000000f00 */
[----:B------:R-:W-:Y:S01]  /*21260*/  IMAD.MOV.U32 R33, RZ, RZ, R9 ;  /* 0x000000ffff217224 */ /* 0x000fe200078e0009 */
[----:B------:R-:W-:Y:S01]  /*21270*/  MOV R3, 0x212a0 ;  /* 0x000212a000037802 */ /* 0x000fe20000000f00 */
[----:B------:R-:W-:Y:S02]  /*21280*/  IMAD.MOV.U32 R32, RZ, RZ, 0x181f ;  /* 0x0000181fff207424 */ /* 0x000fe400078e00ff */
[----:B-1234-:R-:W-:Y:S05]  /*21290*/  CALL.REL.NOINC `($__internal_49_$__cuda_sm70_shflsync_idx_p) ;  /* 0x000015e000007944 */ /* 0x01efea0003c00000 */
[----:B------:R-:W-:Y:S01]  /*212a0*/  MOV R5, R34 ;  /* 0x0000002200057202 */ /* 0x000fe20000000f00 */
[----:B------:R-:W-:-:S05]  /*212b0*/  BRA `(.L_x_3054) ;  /* 0xffff5f7000007947 */ /* 0x000fca000383ffff */
.L_x_2958:
        /* <DEDUP_REMOVED lines=37> */
.L_x_2959:
[----:B------:R-:W-:Y:S02]  /*21510*/  MOV R3, 0x2 ;  /* 0x0000000200037802 */ /* 0x000fe40000000f00 */
[----:B------:R-:W-:Y:S02]  /*21520*/  MOV R2, 0x21540 ;  /* 0x0002154000027802 */ /* 0x000fe40000000f00 */
[----:B------:R-:W-:Y:S05]  /*21530*/  CALL.REL.NOINC `($__internal_48_$__cuda_sm70_shflsync_bfly_p) ;  /* 0x0000130000007944 */ /* 0x000fea0003c00000 */
[----:B------:R-:W-:Y:S01]  /*21540*/  MOV R2, R23 ;  /* 0x0000001700027202 */ /* 0x000fe20000000f00 */
[----:B------:R-:W-:-:S05]  /*21550*/  BRA `(.L_x_3056) ;  /* 0xffff6f6000007947 */ /* 0x000fca000383ffff */
.L_x_2962:
[----:B------:R-:W-:Y:S01]  /*21560*/  MOV R2, RZ ;  /* 0x000000ff00027202 */ /* 0x000fe20000000f00 */
[----:B------:R-:W-:Y:S01]  /*21570*/  IMAD.MOV.U32 R33, RZ, RZ, R5 ;  /* 0x000000ffff217224 */ /* 0x000fe200078e0005 */
[----:B------:R-:W-:Y:S01]  /*21580*/  MOV R3, 0x215b0 ;  /* 0x000215b000037802 */ /* 0x000fe20000000f00 */
[----:B------:R-:W-:Y:S02]  /*21590*/  IMAD.MOV.U32 R32, RZ, RZ, 0x181f ;  /* 0x0000181fff207424 */ /* 0x000fe400078e00ff */
[----:B------:R-:W-:Y:S05]  /*215a0*/  CALL.REL.NOINC `($__internal_49_$__cuda_sm70_shflsync_idx_p) ;  /* 0x000012d000007944 */ /* 0x000fea0003c00000 */
[----:B------:R-:W-:Y:S01]  /*215b0*/  MOV R4, R34 ;  /* 0x0000002200047202 */ /* 0x000fe20000000f00 */
[----:B------:R-:W-:-:S05]  /*215c0*/  BRA `(.L_x_3057) ;  /* 0xffff88c000007947 */ /* 0x000fca000383ffff */
.L_x_2963:
        /* <DEDUP_REMOVED lines=37> */
.L_x_2965:
[----:B------:R-:W-:Y:S01]  /*21820*/  IMAD.MOV.U32 R4, RZ, RZ, R221 ;  /* 0x000000ffff047224 */ /* 0x000fe200078e00dd */
[----:B------:R-:W-:-:S02]  /*21830*/  MOV R3, 0x2 ;  /* 0x0000000200037802 */ /* 0x000fc40000000f00 */
[----:B------:R-:W-:Y:S02]  /*21840*/  MOV R2, 0x21860 ;  /* 0x0002186000027802 */ /* 0x000fe40000000f00 */
[----:B------:R-:W-:Y:S05]  /*21850*/  CALL.REL.NOINC `($__internal_48_$__cuda_sm70_shflsync_bfly_p) ;  /* 0x00000fe000007944 */ /* 0x000fea0003c00000 */
[----:B------:R-:W-:Y:S01]  /*21860*/  MOV R0, R23 ;  /* 0x0000001700007202 */ /* 0x000fe20000000f00 */
[----:B------:R-:W-:Y:S05]  /*21870*/  BRA `(.L_x_3059) ;  /* 0xffff899000007947 */ /* 0x000fea000383ffff */
.L_x_2966:
[----:B------:R-:W-:Y:S01]  /*21880*/  IMAD.MOV.U32 R4, RZ, RZ, R0 ;  /* 0x000000ffff047224 */ /* 0x000fe200078e0000 */
[----:B------:R-:W-:Y:S02]  /*21890*/  MOV R3, 0x1 ;  /* 0x0000000100037802 */ /* 0x000fe40000000f00 */
[----:B------:R-:W-:Y:S02]  /*218a0*/  MOV R2, 0x218c0 ;  /* 0x000218c000027802 */ /* 0x000fe40000000f00 */
[----:B-1----:R-:W-:Y:S05]  /*218b0*/  CALL.REL.NOINC `($__internal_48_$__cuda_sm70_shflsync_bfly_p) ;  /* 0x00000f8000007944 */ /* 0x002fea0003c00000 */
[----:B------:R-:W-:Y:S01]  /*218c0*/  FADD.FTZ R0, R0, R23 ;  /* 0x0000001700007221 */ /* 0x000fe20000010000 */
[----:B------:R-:W-:Y:S02]  /*218d0*/  MOV R4, R220 ;  /* 0x000000dc00047202 */ /* 0x000fe40000000f00 */
[----:B------:R-:W-:Y:S02]  /*218e0*/  MOV R3, 0x2 ;  /* 0x0000000200037802 */ /* 0x000fe40000000f00 */
[----:B------:R-:W-:Y:S02]  /*218f0*/  MOV R2, 0x21910 ;  /* 0x0002191000027802 */ /* 0x000fe40000000f00 */
[----:B------:R-:W-:Y:S05]  /*21900*/  CALL.REL.NOINC `($__internal_48_$__cuda_sm70_shflsync_bfly_p) ;  /* 0x00000f3000007944 */ /* 0x000fea0003c00000 */
[----:B------:R-:W-:Y:S01]  /*21910*/  FADD.FTZ R4, R220, R23 ;  /* 0x00000017dc047221 */ /* 0x000fe20000010000 */
[----:B------:R-:W-:-:S02]  /*21920*/  MOV R3, 0x1 ;  /* 0x0000000100037802 */ /* 0x000fc40000000f00 */
[----:B------:R-:W-:Y:S02]  /*21930*/  MOV R2, 0x21950 ;  /* 0x0002195000027802 */ /* 0x000fe40000000f00 */
[----:B------:R-:W-:Y:S05]  /*21940*/  CALL.REL.NOINC `($__internal_48_$__cuda_sm70_shflsync_bfly_p) ;  /* 0x00000ef000007944 */ /* 0x000fea0003c00000 */
[----:B------:R-:W-:Y:S01]  /*21950*/  MOV R3, R23 ;  /* 0x0000001700037202 */ /* 0x000fe20000000f00 */
[----:B------:R-:W-:Y:S05]  /*21960*/  BRA `(.L_x_3060) ;  /* 0xffff891000007947 */ /* 0x000fea000383ffff */
.L_x_2973:
[----:B--234-:R-:W-:Y:S01]  /*21970*/  IMAD.MOV.U32 R33, RZ, RZ, R13 ;  /* 0x000000ffff217224 */ /* 0x01cfe200078e000d */
[----:B------:R-:W-:Y:S01]  /*21980*/  MOV R2, RZ ;  /* 0x000000ff00027202 */ /* 0x000fe20000000f00 */
[----:B------:R-:W-:Y:S01]  /*21990*/  IMAD.MOV.U32 R32, RZ, RZ, 0x181f ;  /* 0x0000181fff207424 */ /* 0x000fe200078e00ff */
[----:B------:R-:W-:Y:S02]  /*219a0*/  MOV R3, 0x219c0 ;  /* 0x000219c000037802 */ /* 0x000fe40000000f00 */
[----:B-1----:R-:W-:Y:S05]  /*219b0*/  CALL.REL.NOINC `($__internal_49_$__cuda_sm70_shflsync_idx_p) ;  /* 0x00000ec000007944 */ /* 0x002fea0003c00000 */
[----:B------:R-:W-:Y:S01]  /*219c0*/  MOV R5, R34 ;  /* 0x0000002200057202 */ /* 0x000fe20000000f00 */
[----:B------:R-:W-:Y:S05]  /*219d0*/  BRA `(.L_x_3061) ;  /* 0xffffa27000007947 */ /* 0x000fea000383ffff */
.L_x_2974:
[----:B------:R-:W-:Y:S01]  /*219e0*/  IMAD.MOV.U32 R33, RZ, RZ, R14 ;  /* 0x000000ffff217224 */ /* 0x000fe200078e000e */
[----:B------:R-:W-:Y:S01]  /*219f0*/  MOV R2, RZ ;  /* 0x000000ff00027202 */ /* 0x000fe20000000f00 */
[----:B------:R-:W-:Y:S01]  /*21a00*/  IMAD.MOV.U32 R32, RZ, RZ, 0x181f ;  /* 0x0000181fff207424 */ /* 0x000fe200078e00ff */
[----:B------:R-:W-:Y:S02]  /*21a10*/  MOV R3, 0x21a30 ;  /* 0x00021a3000037802 */ /* 0x000fe40000000f00 */
[----:B-123--:R-:W-:Y:S05]  /*21a20*/  CALL.REL.NOINC `($__internal_49_$__cuda_sm70_shflsync_idx_p) ;  /* 0x00000e5000007944 */ /* 0x00efea0003c00000 */
[----:B------:R-:W-:Y:S01]  /*21a30*/  MOV R0, R34 ;  /* 0x0000002200007202 */ /* 0x000fe20000000f00 */
[----:B------:R-:W-:Y:S05]  /*21a40*/  BRA `(.L_x_3062) ;  /* 0xffffa22000007947 */ /* 0x000fea000383ffff */
.L_x_2977:
[----:B------:R-:W-:Y:S01]  /*21a50*/  IMAD.MOV.U32 R33, RZ, RZ, R13 ;  /* 0x000000ffff217224 */ /* 0x000fe200078e000d */
[----:B--2---:R-:W-:Y:S01]  /*21a60*/  MOV R2, 0x1 ;  /* 0x0000000100027802 */ /* 0x004fe20000000f00 */
[----:B------:R-:W-:Y:S01]  /*21a70*/  IMAD.MOV.U32 R32, RZ, RZ, 0x181f ;  /* 0x0000181fff207424 */ /* 0x000fe200078e00ff */
[----:B------:R-:W-:-:S02]  /*21a80*/  MOV R3, 0x21aa0 ;  /* 0x00021aa000037802 */ /* 0x000fc40000000f00 */
[----:B-1-34-:R-:W-:Y:S05]  /*21a90*/  CALL.REL.NOINC `($__internal_49_$__cuda_sm70_shflsync_idx_p) ;  /* 0x00000de000007944 */ /* 0x01afea0003c00000 */
        /* <DEDUP_REMOVED lines=8> */
.L_x_2980:
[----:B------:R-:W-:Y:S01]  /*21b20*/  IMAD.MOV.U32 R33, RZ, RZ, R13 ;  /* 0x000000ffff217224 */ /* 0x000fe200078e000d */
[----:B--2---:R-:W-:Y:S01]  /*21b30*/  MOV R2, 0x2 ;  /* 0x0000000200027802 */ /* 0x004fe20000000f00 */
[----:B------:R-:W-:Y:S01]  /*21b40*/  IMAD.MOV.U32 R32, RZ, RZ, 0x181f ;  /* 0x0000181fff207424 */ /* 0x000fe200078e00ff */
[----:B------:R-:W-:Y:S02]  /*21b50*/  MOV R3, 0x21b70 ;  /* 0x00021b7000037802 */ /* 0x000fe40000000f00 */
[----:B-1-34-:R-:W-:Y:S05]  /*21b60*/  CALL.REL.NOINC `($__internal_49_$__cuda_sm70_shflsync_idx_p) ;  /* 0x00000d1000007944 */ /* 0x01afea0003c00000 */
[----:B------:R-:W-:Y:S01]  /*21b70*/  MOV R5, R34 ;  /* 0x0000002200057202 */ /* 0x000fe20000000f00 */
[----:B------:R-:W-:Y:S05]  /*21b80*/  BRA `(.L_x_3064) ;  /* 0xffffa34000007947 */ /* 0x000fea000383ffff */
.L_x_2981:
[----:B------:R-:W-:Y:S01]  /*21b90*/  IMAD.MOV.U32 R33, RZ, RZ, R14 ;  /* 0x000000ffff217224 */ /* 0x000fe200078e000e */
[----:B--2---:R-:W-:Y:S01]  /*21ba0*/  MOV R2, 0x2 ;  /* 0x0000000200027802 */ /* 0x004fe20000000f00 */
[----:B------:R-:W-:Y:S01]  /*21bb0*/  IMAD.MOV.U32 R32, RZ, RZ, 0x181f ;  /* 0x0000181fff207424 */ /* 0x000fe200078e00ff */
[----:B------:R-:W-:Y:S02]  /*21bc0*/  MOV R3, 0x21be0 ;  /* 0x00021be000037802 */ /* 0x000fe40000000f00 */
[----:B-1-34-:R-:W-:Y:S05]  /*21bd0*/  CALL.REL.NOINC `($__internal_49_$__cuda_sm70_shflsync_idx_p) ;  /* 0x00000ca000007944 */ /* 0x01afea0003c00000 */
[----:B------:R-:W-:Y:S01]  /*21be0*/  MOV R0, R34 ;  /* 0x0000002200007202 */ /* 0x000fe20000000f00 */
[----:B------:R-:W-:Y:S05]  /*21bf0*/  BRA `(.L_x_3065) ;  /* 0xffffa2f000007947 */ /* 0x000fea000383ffff */
.L_x_2984:
[----:B------:R-:W-:Y:S01]  /*21c00*/  IMAD.MOV.U32 R33, RZ, RZ, R13 ;  /* 0x000000ffff217224 */ /* 0x000fe200078e000d */
[----:B---3--:R-:W-:Y:S01]  /*21c10*/  MOV R2, 0x3 ;  /* 0x0000000300027802 */ /* 0x008fe20000000f00 */
        /* <DEDUP_REMOVED lines=11> */
.L_x_2986:
[----:B------:R-:W-:Y:S01]  /*21cd0*/  IMAD.MOV.U32 R33, RZ, RZ, R5 ;  /* 0x000000ffff217224 */ /* 0x000fe200078e0005 */
[----:B------:R-:W-:Y:S01]  /*21ce0*/  MOV R2, RZ ;  /* 0x000000ff00027202 */ /* 0x000fe20000000f00 */
[----:B------:R-:W-:Y:S01]  /*21cf0*/  IMAD.MOV.U32 R32, RZ, RZ, 0x1c1f ;  /* 0x00001c1fff207424 */ /* 0x000fe200078e00ff */
[----:B------:R-:W-:Y:S02]  /*21d00*/  MOV R3, 0x21d20 ;  /* 0x00021d2000037802 */ /* 0x000fe40000000f00 */
[----:B--2---:R-:W-:Y:S05]  /*21d10*/  CALL.REL.NOINC `($__internal_49_$__cuda_sm70_shflsync_idx_p) ;  /* 0x00000b6000007944 */ /* 0x004fea0003c00000 */
[----:B------:R-:W-:Y:S01]  /*21d20*/  MOV R4, R34 ;  /* 0x0000002200047202 */ /* 0x000fe20000000f00 */
[----:B------:R-:W-:Y:S05]  /*21d30*/  BRA `(.L_x_3067) ;  /* 0xffffa62000007947 */ /* 0x000fea000383ffff */
.L_x_2987:
[----:B------:R-:W-:Y:S01]  /*21d40*/  IMAD.MOV.U32 R33, RZ, RZ, R14 ;  /* 0x000000ffff217224 */ /* 0x000fe200078e000e */
[----:B------:R-:W-:Y:S01]  /*21d50*/  MOV R2, RZ ;  /* 0x000000ff00027202 */ /* 0x000fe20000000f00 */
[----:B------:R-:W-:Y:S01]  /*21d60*/  IMAD.MOV.U32 R32, RZ, RZ, 0x1c1f ;  /* 0x00001c1fff207424 */ /* 0x000fe200078e00ff */
[----:B------:R-:W-:Y:S02]  /*21d70*/  MOV R3, 0x21d90 ;  /* 0x00021d9000037802 */ /* 0x000fe40000000f00 */
[----:B-123--:R-:W-:Y:S05]  /*21d80*/  CALL.REL.NOINC `($__internal_49_$__cuda_sm70_shflsync_idx_p) ;  /* 0x00000af000007944 */ /* 0x00efea0003c00000 */
[----:B------:R-:W-:Y:S01]  /*21d90*/  MOV R0, R34 ;  /* 0x0000002200007202 */ /* 0x000fe20000000f00 */
[----:B------:R-:W-:Y:S05]  /*21da0*/  BRA `(.L_x_3068) ;  /* 0xffffa5d000007947 */ /* 0x000fea000383ffff */
.L_x_2990:
        /* <DEDUP_REMOVED lines=13> */
.L_x_2994:
[----:B------:R-:W-:Y:S01]  /*21e80*/  IMAD.MOV.U32 R33, RZ, RZ, R5 ;  /* 0x000000ffff217224 */ /* 0x000fe200078e0005 */
[----:B------:R-:W-:Y:S01]  /*21e90*/  MOV R2, RZ ;  /* 0x000000ff00027202 */ /* 0x000fe20000000f00 */
[----:B------:R-:W-:Y:S01]  /*21ea0*/  IMAD.MOV.U32 R32, RZ, RZ, 0x181f ;  /* 0x0000181fff207424 */ /* 0x000fe200078e00ff */
[----:B------:R-:W-:Y:S02]  /*21eb0*/  MOV R3, 0x21ed0 ;  /* 0x00021ed000037802 */ /* 0x000fe40000000f00 */
[----:B------:R-:W-:Y:S05]  /*21ec0*/  CALL.REL.NOINC `($__internal_49_$__cuda_sm70_shflsync_idx_p) ;  /* 0x000009b000007944 */ /* 0x000fea0003c00000 */
[----:B------:R-:W-:Y:S01]  /*21ed0*/  MOV R4, R34 ;  /* 0x0000002200047202 */ /* 0x000fe20000000f00 */
[----:B------:R-:W-:Y:S05]  /*21ee0*/  BRA `(.L_x_3070) ;  /* 0xffffc22000007947 */ /* 0x000fea000383ffff */
.L_x_2995:
[----:B------:R-:W-:Y:S01]  /*21ef0*/  IMAD.MOV.U32 R33, RZ, RZ, R14 ;  /* 0x000000ffff217224 */ /* 0x000fe200078e000e */
[----:B------:R-:W-:Y:S01]  /*21f00*/  MOV R2, RZ ;  /* 0x000000ff00027202 */ /* 0x000fe20000000f00 */
[----:B------:R-:W-:Y:S01]  /*21f10*/  IMAD.MOV.U32 R32, RZ, RZ, 0x181f ;  /* 0x0000181fff207424 */ /* 0x000fe200078e00ff */
[----:B------:R-:W-:Y:S02]  /*21f20*/  MOV R3, 0x21f40 ;  /* 0x00021f4000037802 */ /* 0x000fe40000000f00 */
[----:B-12---:R-:W-:Y:S05]  /*21f30*/  CALL.REL.NOINC `($__internal_49_$__cuda_sm70_shflsync_idx_p) ;  /* 0x0000094000007944 */ /* 0x006fea0003c00000 */
[----:B------:R-:W-:Y:S01]  /*21f40*/  MOV R0, R34 ;  /* 0x0000002200007202 */ /* 0x000fe20000000f00 */
[----:B------:R-:W-:Y:S05]  /*21f50*/  BRA `(.L_x_3071) ;  /* 0xffffc1d000007947 */ /* 0x000fea000383ffff */
.L_x_2998:
        /* <DEDUP_REMOVED lines=13> */
.L_x_3001:
[----:B------:R-:W-:Y:S01]  /*22030*/  IMAD.MOV.U32 R33, RZ, RZ, R5 ;  /* 0x000000ffff217224 */ /* 0x000fe200078e0005 */
[----:B-1----:R-:W-:Y:S01]  /*22040*/  MOV R2, 0x2 ;  /* 0x0000000200027802 */ /* 0x002fe20000000f00 */
[----:B------:R-:W-:Y:S01]  /*22050*/  IMAD.MOV.U32 R32, RZ, RZ, 0x181f ;  /* 0x0000181fff207424 */ /* 0x000fe200078e00ff */
[----:B------:R-:W-:Y:S02]  /*22060*/  MOV R3, 0x22080 ;  /* 0x0002208000037802 */ /* 0x000fe40000000f00 */
[----:B--234-:R-:W-:Y:S05]  /*22070*/  CALL.REL.NOINC `($__internal_49_$__cuda_sm70_shflsync_idx_p) ;  /* 0x0000080000007944 */ /* 0x01cfea0003c00000 */
[----:B------:R-:W-:Y:S01]  /*22080*/  MOV R4, R34 ;  /* 0x0000002200047202 */ /* 0x000fe20000000f00 */
[----:B------:R-:W-:Y:S05]  /*22090*/  BRA `(.L_x_3073) ;  /* 0xffffc30000007947 */ /* 0x000fea000383ffff */
.L_x_3002:
[----:B------:R-:W-:Y:S01]  /*220a0*/  IMAD.MOV.U32 R33, RZ, RZ, R14 ;  /* 0x000000ffff217224 */ /* 0x000fe200078e000e */
[----:B------:R-:W-:Y:S01]  /*220b0*/  MOV R2, 0x2 ;  /* 0x0000000200027802 */ /* 0x000fe20000000f00 */
[----:B------:R-:W-:Y:S01]  /*220c0*/  IMAD.MOV.U32 R32, RZ, RZ, 0x181f ;  /* 0x0000181fff207424 */ /* 0x000fe200078e00ff */
[----:B------:R-:W-:Y:S02]  /*220d0*/  MOV R3, 0x220f0 ;  /* 0x000220f000037802 */ /* 0x000fe40000000f00 */
[----:B-1234-:R-:W-:Y:S05]  /*220e0*/  CALL.REL.NOINC `($__internal_49_$__cuda_sm70_shflsync_idx_p) ;  /* 0x0000079000007944 */ /* 0x01efea0003c00000 */
[----:B------:R-:W-:Y:S01]  /*220f0*/  MOV R0, R34 ;  /* 0x0000002200007202 */ /* 0x000fe20000000f00 */
[----:B------:R-:W-:Y:S05]  /*22100*/  BRA `(.L_x_3074) ;  /* 0xffffc2b000007947 */ /* 0x000fea000383ffff */
.L_x_3005:
[----:B------:R-:W-:Y:S01]  /*22110*/  IMAD.MOV.U32 R33, RZ, RZ, R5 ;  /* 0x000000ffff217224 */ /* 0x000fe200078e0005 */
[----:B-1----:R-:W-:Y:S01]  /*22120*/  MOV R2, 0x3 ;  /* 0x0000000300027802 */ /* 0x002fe20000000f00 */
[----:B------:R-:W-:Y:S01]  /*22130*/  IMAD.MOV.U32 R32, RZ, RZ, 0x181f ;  /* 0x0000181fff207424 */ /* 0x000fe200078e00ff */
[----:B------:R-:W-:-:S02]  /*22140*/  MOV R3, 0x22160 ;  /* 0x0002216000037802 */ /* 0x000fc40000000f00 */
[----:B--234-:R-:W-:Y:S05]  /*22150*/  CALL.REL.NOINC `($__internal_49_$__cuda_sm70_shflsync_idx_p) ;  /* 0x0000072000007944 */ /* 0x01cfea0003c00000 */
        /* <DEDUP_REMOVED lines=8> */
.L_x_3007:
[----:B------:R-:W-:Y:S01]  /*221e0*/  IMAD.MOV.U32 R33, RZ, RZ, R35 ;  /* 0x000000ffff217224 */ /* 0x000fe200078e0023 */
[----:B------:R-:W-:Y:S01]  /*221f0*/  MOV R2, RZ ;  /* 0x000000ff00027202 */ /* 0x000fe20000000f00 */
[----:B------:R-:W-:Y:S01]  /*22200*/  IMAD.MOV.U32 R32, RZ, RZ, 0x1f ;  /* 0x0000001fff207424 */ /* 0x000fe200078e00ff */
[----:B------:R-:W-:Y:S02]  /*22210*/  MOV R3, 0x22230 ;  /* 0x0002223000037802 */ /* 0x000fe40000000f00 */
[----:B-1----:R-:W-:Y:S05]  /*22220*/  CALL.REL.NOINC `($__internal_49_$__cuda_sm70_shflsync_idx_p) ;  /* 0x0000065000007944 */ /* 0x002fea0003c00000 */
[----:B------:R-:W-:Y:S01]  /*22230*/  MOV R9, R34 ;  /* 0x0000002200097202 */ /* 0x000fe20000000f00 */
[----:B------:R-:W-:Y:S05]  /*22240*/  BRA `(.L_x_3076) ;  /* 0xffffc4a000007947 */ /* 0x000fea000383ffff */
.L_x_3008:
[----:B------:R-:W-:Y:S01]  /*22250*/  IMAD.MOV.U32 R33, RZ, RZ, R35 ;  /* 0x000000ffff217224 */ /* 0x000fe200078e0023 */
[----:B------:R-:W-:Y:S01]  /*22260*/  MOV R2, 0x1 ;  /* 0x0000000100027802 */ /* 0x000fe20000000f00 */
[----:B------:R-:W-:Y:S01]  /*22270*/  IMAD.MOV.U32 R32, RZ, RZ, 0x1f ;  /* 0x0000001fff207424 */ /* 0x000fe200078e00ff */
[----:B------:R-:W-:Y:S02]  /*22280*/  MOV R3, 0x222a0 ;  /* 0x000222a000037802 */ /* 0x000fe40000000f00 */
[----:B-123--:R-:W-:Y:S05]  /*22290*/  CALL.REL.NOINC `($__internal_49_$__cuda_sm70_shflsync_idx_p) ;  /* 0x000005e000007944 */ /* 0x00efea0003c00000 */
[----:B------:R-:W-:Y:S01]  /*222a0*/  MOV R6, R34 ;  /* 0x0000002200067202 */ /* 0x000fe20000000f00 */
[----:B------:R-:W-:Y:S05]  /*222b0*/  BRA `(.L_x_3077) ;  /* 0xffffc45000007947 */ /* 0x000fea000383ffff */
.L_x_3009:
[----:B------:R-:W-:Y:S02]  /*222c0*/  MOV R3, 0x1 ;  /* 0x0000000100037802 */ /* 0x000fe40000000f00 */
[----:B------:R-:W-:-:S02]  /*222d0*/  MOV R2, 0x222f0 ;  /* 0x000222f000027802 */ /* 0x000fc40000000f00 */
[----:B-1234-:R-:W-:Y:S05]  /*222e0*/  CALL.REL.NOINC `($__internal_50_$__cuda_sm70_shflsync_up_p) ;  /* 0x000005f000007944 */ /* 0x01efea0003c00000 */
[----:B------:R-:W-:Y:S05]  /*222f0*/  BRA `(.L_x_3078) ;  /* 0xffffc54000007947 */ /* 0x000fea000383ffff */
.L_x_3010:
[----:B------:R-:W-:Y:S02]  /*22300*/  MOV R3, 0x2 ;  /* 0x0000000200037802 */ /* 0x000fe40000000f00 */
[----:B------:R-:W-:-:S02]  /*22310*/  MOV R2, 0x22330 ;  /* 0x0002233000027802 */ /* 0x000fc40000000f00 */
[----:B---34-:R-:W-:Y:S05]  /*22320*/  CALL.REL.NOINC `($__internal_50_$__cuda_sm70_shflsync_up_p) ;  /* 0x000005b000007944 */ /* 0x018fea0003c00000 */
        /* <DEDUP_REMOVED lines=24> */
.L_x_3014:
[----:B------:R-:W-:Y:S02]  /*224b0*/  MOV R3, 0x1 ;  /* 0x0000000100037802 */ /* 0x000fe40000000f00 */
[----:B------:R-:W-:Y:S02]  /*224c0*/  MOV R2, 0x224e0 ;  /* 0x000224e000027802 */ /* 0x000fe40000000f00 */
[----:B------:R-:W-:Y:S05]  /*224d0*/  CALL.REL.NOINC `($__internal_50_$__cuda_sm70_shflsync_up_p) ;  /* 0x0000040000007944 */ /* 0x000fea0003c00000 */
[----:B------:R-:W-:Y:S01]  /*224e0*/  MOV R2, R4 ;  /* 0x0000000400027202 */ /* 0x000fe20000000f00 */
[----:B------:R-:W-:Y:S05]  /*224f0*/  BRA `(.L_x_3080) ;  /* 0xffffc5b000007947 */ /* 0x000fea000383ffff */
.L_x_3015:
        /* <DEDUP_REMOVED lines=27> */
.L_x_3017:
[----:B------:R-:W-:Y:S02]  /*226b0*/  SEL R0, RZ, 0x1, P0 ;  /* 0x00000001ff007807 */ /* 0x000fe40000000000 */
[----:B------:R-:W-:Y:S02]  /*226c0*/  MOV R2, 0x226e0 ;  /* 0x000226e000027802 */ /* 0x000fe40000000f00 */
[----:B-1----:R-:W-:Y:S05]  /*226d0*/  CALL.REL.NOINC `($__internal_51_$__cuda_sm70_votesync_ballot) ;  /* 0x0000026000007944 */ /* 0x002fea0003c00000 */
[----:B------:R-:W-:Y:S01]  /*226e0*/  MOV R6, R0 ;  /* 0x0000000000067202 */ /* 0x000fe20000000f00 */
[----:B------:R-:W-:Y:S05]  /*226f0*/  BRA `(.L_x_3082) ;  /* 0xffffc54000007947 */ /* 0x000fea000383ffff */
.L_x_3018:
[----:B------:R-:W-:Y:S01]  /*22700*/  IMAD.MOV.U32 R33, RZ, RZ, R7 ;  /* 0x000000ffff217224 */ /* 0x000fe200078e0007 */
[----:B--2---:R-:W-:Y:S01]  /*22710*/  MOV R2, R0 ;  /* 0x0000000000027202 */ /* 0x004fe20000000f00 */
[----:B------:R-:W-:Y:S01]  /*22720*/  IMAD.MOV.U32 R32, RZ, RZ, 0x1f ;  /* 0x0000001fff207424 */ /* 0x000fe200078e00ff */
[----:B------:R-:W-:Y:S02]  /*22730*/  MOV R3, 0x22750 ;  /* 0x0002275000037802 */ /* 0x000fe40000000f00 */
[----:B-1----:R-:W-:Y:S05]  /*22740*/  CALL.REL.NOINC `($__internal_49_$__cuda_sm70_shflsync_idx_p) ;  /* 0x0000013000007944 */ /* 0x002fea0003c00000 */
[----:B------:R-:W-:Y:S01]  /*22750*/  IMAD.MOV.U32 R12, RZ, RZ, R34 ;  /* 0x000000ffff0c7224 */ /* 0x000fe200078e0022 */
[----:B------:R-:W-:Y:S01]  /*22760*/  MOV R2, R0 ;  /* 0x0000000000027202 */ /* 0x000fe20000000f00 */
[----:B------:R-:W-:Y:S01]  /*22770*/  IMAD.MOV.U32 R33, RZ, RZ, R8 ;  /* 0x000000ffff217224 */ /* 0x000fe200078e0008 */
[----:B------:R-:W-:-:S02]  /*22780*/  MOV R32, 0x1f ;  /* 0x0000001f00207802 */ /* 0x000fc40000000f00 */
[----:B------:R-:W-:Y:S02]  /*22790*/  MOV R3, 0x227b0 ;  /* 0x000227b000037802 */ /* 0x000fe40000000f00 */
[----:B------:R-:W-:Y:S05]  /*227a0*/  CALL.REL.NOINC `($__internal_49_$__cuda_sm70_shflsync_idx_p) ;  /* 0x000000d000007944 */ /* 0x000fea0003c00000 */
[----:B------:R-:W-:Y:S01]  /*227b0*/  MOV R5, R34 ;  /* 0x0000002200057202 */ /* 0x000fe20000000f00 */
[----:B------:R-:W-:Y:S05]  /*227c0*/  BRA `(.L_x_3083) ;  /* 0xffffc4e000007947 */ /* 0x000fea000383ffff */
.L_x_3021:
[----:B------:R-:W-:Y:S01]  /*227d0*/  IMAD.MOV.U32 R33, RZ, RZ, R4 ;  /* 0x000000ffff217224 */ /* 0x000fe200078e0004 */
[----:B--2---:R-:W-:Y:S01]  /*227e0*/  MOV R2, R0 ;  /* 0x0000000000027202 */ /* 0x004fe20000000f00 */
[----:B------:R-:W-:Y:S01]  /*227f0*/  IMAD.MOV.U32 R32, RZ, RZ, 0x1f ;  /* 0x0000001fff207424 */ /* 0x000fe200078e00ff */
[----:B------:R-:W-:Y:S02]  /*22800*/  MOV R3, 0x22820 ;  /* 0x0002282000037802 */ /* 0x000fe40000000f00 */
[----:B-1--4-:R-:W-:Y:S05]  /*22810*/  CALL.REL.NOINC `($__internal_49_$__cuda_sm70_shflsync_idx_p) ;  /* 0x0000006000007944 */ /* 0x012fea0003c00000 */
[----:B------:R-:W-:Y:S01]  /*22820*/  MOV R14, R34 ;  /* 0x00000022000e7202 */ /* 0x000fe20000000f00 */
[----:B------:R-:W-:Y:S05]  /*22830*/  BRA `(.L_x_3020) ;  /* 0xffffc4d000007947 */ /* 0x000fea000383ffff */
        .weak           $__internal_48_$__cuda_sm70_shflsync_bfly_p
        .type           $__internal_48_$__cuda_sm70_shflsync_bfly_p,@function
        .size           $__internal_48_$__cuda_sm70_shflsync_bfly_p,($__internal_49_$__cuda_sm70_shflsync_idx_p - $__internal_48_$__cuda_sm70_shflsync_bfly_p)
$__internal_48_$__cuda_sm70_shflsync_bfly_p:
[----:B------:R-:W-:Y:S04]  /*22840*/  WARPSYNC R196 ;  /* 0x000000c400007348 */ /* 0x000fe80003800000 */
[----:B------:R1:W2:Y:S02]  /*22850*/  SHFL.BFLY PT, R23, R4, R3, R197 ;  /* 0x0c00000304177389 */ /* 0x0002a400000e00c5 */
[----:B-1----:R-:W-:-:S04]  /*22860*/  MOV R3, 0x0 ;  /* 0x0000000000037802 */ /* 0x002fc80000000f00 */
[----:B--2---:R-:W-:Y:S05]  /*22870*/  RET.REL.NODEC R2 `(_ZN7cutlass13device_kernelIN5flash19enable_sm80_to_sm89INS1_16FlashAttnFwdSm80INS1_25CollectiveMainloopFwdSm80ILi8ELi2ELb0EN4cute5tupleIJNS5_1CILi128EEENS7_ILi64EEENS7_ILi192EEEEEELi192ENS_6half_tEfNS_4arch4Sm80ELb1ELb0ELb1ELb1ELb1ELb1ELb1ELb1EEENS1_21CollectiveEpilogueFwdINS6_IJS8_SA_S9_EEENS6_IJNS7_ILi1EEESI_SI_EEESC_SE_Li256ELb1ELb1ELb1ELb0EEENS1_36VarlenDynamicPersistentTileSchedulerILi128ELi64ELi256ELi256ELb1ELb1ELb0ELb1ELb1ELb1EEEEEEEEEvNT_6ParamsE) ;  /* 0xfffdd78002007950 */ /* 0x004fea0003c3ffff */
        .weak           $__internal_49_$__cuda_sm70_shflsync_idx_p
        .type           $__internal_49_$__cuda_sm70_shflsync_idx_p,@function
        .size           $__internal_49_$__cuda_sm70_shflsync_idx_p,($__internal_50_$__cuda_sm70_shflsync_up_p - $__internal_49_$__cuda_sm70_shflsync_idx_p)
$__internal_49_$__cuda_sm70_shflsync_idx_p:
[----:B------:R-:W-:-:S04]  /*22880*/  MOV R34, 0xffffffff ;  /* 0xffffffff00227802 */ /* 0x000fc80000000f00 */
[----:B------:R-:W-:Y:S04]  /*22890*/  WARPSYNC R34 ;  /* 0x0000002200007348 */ /* 0x000fe80003800000 */
[----:B------:R1:W2:Y:S02]  /*228a0*/  SHFL.IDX PT, R34, R33, R2, R32 ;  /* 0x0000000221227389 */ /* 0x0002a400000e0020 */
[----:B-1----:R-:W-:Y:S02]  /*228b0*/  MOV R2, R3 ;  /* 0x0000000300027202 */ /* 0x002fe40000000f00 */
[----:B------:R-:W-:-:S04]  /*228c0*/  MOV R3, 0x0 ;  /* 0x0000000000037802 */ /* 0x000fc80000000f00 */
[----:B--2---:R-:W-:Y:S05]  /*228d0*/  RET.REL.NODEC R2 `(_ZN7cutlass13device_kernelIN5flash19enable_sm80_to_sm89INS1_16FlashAttnFwdSm80INS1_25CollectiveMainloopFwdSm80ILi8ELi2ELb0EN4cute5tupleIJNS5_1CILi128EEENS7_ILi64EEENS7_ILi192EEEEEELi192ENS_6half_tEfNS_4arch4Sm80ELb1ELb0ELb1ELb1ELb1ELb1ELb1ELb1EEENS1_21CollectiveEpilogueFwdINS6_IJS8_SA_S9_EEENS6_IJNS7_ILi1EEESI_SI_EEESC_SE_Li256ELb1ELb1ELb1ELb0EEENS1_36VarlenDynamicPersistentTileSchedulerILi128ELi64ELi256ELi256ELb1ELb1ELb0ELb1ELb1ELb1EEEEEEEEEvNT_6ParamsE) ;  /* 0xfffdd72002007950 */ /* 0x004fea0003c3ffff */
        .weak           $__internal_50_$__cuda_sm70_shflsync_up_p
        .type           $__internal_50_$__cuda_sm70_shflsync_up_p,@function
        .size           $__internal_50_$__cuda_sm70_shflsync_up_p,($__internal_51_$__cuda_sm70_votesync_ballot - $__internal_50_$__cuda_sm70_shflsync_up_p)
$__internal_50_$__cuda_sm70_shflsync_up_p:
[----:B------:R-:W-:Y:S02]  /*228e0*/  MOV R4, RZ ;  /* 0x000000ff00047202 */ /* 0x000fe40000000f00 */
[----:B------:R-:W-:-:S04]  /*228f0*/  MOV R12, 0xffffffff ;  /* 0xffffffff000c7802 */ /* 0x000fc80000000f00 */
[----:B------:R-:W-:Y:S04]  /*22900*/  WARPSYNC R12 ;  /* 0x0000000c00007348 */ /* 0x000fe80003800000 */
[----:B------:R1:W2:Y:S02]  /*22910*/  SHFL.UP PT, R4, R0, R3, R4 ;  /* 0x0400000300047389 */ /* 0x0002a400000e0004 */
[----:B-1----:R-:W-:-:S04]  /*22920*/  MOV R3, 0x0 ;  /* 0x0000000000037802 */ /* 0x002fc80000000f00 */
[----:B--2---:R-:W-:Y:S05]  /*22930*/  RET.REL.NODEC R2 `(_ZN7cutlass13device_kernelIN5flash19enable_sm80_to_sm89INS1_16FlashAttnFwdSm80INS1_25CollectiveMainloopFwdSm80ILi8ELi2ELb0EN4cute5tupleIJNS5_1CILi128EEENS7_ILi64EEENS7_ILi192EEEEEELi192ENS_6half_tEfNS_4arch4Sm80ELb1ELb0ELb1ELb1ELb1ELb1ELb1ELb1EEENS1_21CollectiveEpilogueFwdINS6_IJS8_SA_S9_EEENS6_IJNS7_ILi1EEESI_SI_EEESC_SE_Li256ELb1ELb1ELb1ELb0EEENS1_36VarlenDynamicPersistentTileSchedulerILi128ELi64ELi256ELi256ELb1ELb1ELb0ELb1ELb1ELb1EEEEEEEEEvNT_6ParamsE) ;  /* 0xfffdd6c002007950 */ /* 0x004fea0003c3ffff */
        .weak           $__internal_51_$__cuda_sm70_votesync_ballot
        .type           $__internal_51_$__cuda_sm70_votesync_ballot,@function
        .size           $__internal_51_$__cuda_sm70_votesync_ballot,(.L_x_6235 - $__internal_51_$__cuda_sm70_votesync_ballot)
$__internal_51_$__cuda_sm70_votesync_ballot:
[----:B------:R-:W-:Y:S01]  /*22940*/  ISETP.NE.U32.AND P0, PT, R0, 0x1, PT ;  /* 0x000000010000780c */ /* 0x000fe20003f05070 */
[----:B------:R-:W-:-:S04]  /*22950*/  IMAD.MOV.U32 R3, RZ, RZ, -0x1 ;  /* 0xffffffffff037424 */ /* 0x000fc800078e00ff */
[----:B------:R-:W-:Y:S08]  /*22960*/  WARPSYNC R3 ;  /* 0x0000000300007348 */ /* 0x000ff00003800000 */
[----:B------:R-:W-:-:S04]  /*22970*/  VOTE.ANY R0, PT, !P0 ;  /* 0x0000000000007806 */ /* 0x000fc800040e0100 */
[----:B------:R-:W-:Y:S01]  /*22980*/  LOP3.LUT R0, R0, R3, RZ, 0xc0, !PT ;  /* 0x0000000300007212 */ /* 0x000fe200078ec0ff */
[----:B------:R-:W-:-:S04]  /*22990*/  IMAD.MOV.U32 R3, RZ, RZ, 0x0 ;  /* 0x00000000ff037424 */ /* 0x000fc800078e00ff */
[----:B------:R-:W-:Y:S05]  /*229a0*/  RET.REL.NODEC R2 `(_ZN7cutlass13device_kernelIN5flash19enable_sm80_to_sm89INS1_16FlashAttnFwdSm80INS1_25CollectiveMainloopFwdSm80ILi8ELi2ELb0EN4cute5tupleIJNS5_1CILi128EEENS7_ILi64EEENS7_ILi192EEEEEELi192ENS_6half_tEfNS_4arch4Sm80ELb1ELb0ELb1ELb1ELb1ELb1ELb1ELb1EEENS1_21CollectiveEpilogueFwdINS6_IJS8_SA_S9_EEENS6_IJNS7_ILi1EEESI_SI_EEESC_SE_Li256ELb1ELb1ELb1ELb0EEENS1_36VarlenDynamicPersistentTileSchedulerILi128ELi64ELi256ELi256ELb1ELb1ELb0ELb1ELb1ELb1EEEEEEEEEvNT_6ParamsE) ;  /* 0xfffdd65002007950 */ /* 0x000fea0003c3ffff */
.L_x_3084:
        /* <DEDUP_REMOVED lines=13> */
.L_x_6235:


//--------------------- .text._ZN7cutlass13device_kernelIN5flash19enable_sm80_to_sm89INS1_16FlashAttnFwdSm80INS1_25CollectiveMainloopFwdSm80ILi8ELi1ELb0EN4cute5tupleIJNS5_1CILi128EEENS7_ILi64EEENS7_ILi192EEEEEELi192ENS_6half_tEfNS_4arch4Sm80ELb0ELb0ELb0ELb0ELb1ELb0ELb1ELb1EEENS1_21CollectiveEpilogueFwdINS6_IJS8_SA_S9_EEENS6_IJNS7_ILi1EEESI_SI_EEESC_SE_Li256ELb0ELb1ELb1ELb0EEENS1_19SingleTileSchedulerILb0ELb1ELb1ELi128EEEEEEEEEvNT_6ParamsE --------------------------
	.section	.text._ZN7cutlass13device_kernelIN5flash19enable_sm80_to_sm89INS1_16FlashAttnFwdSm80INS1_25CollectiveMainloopFwdSm80ILi8ELi1ELb0EN4cute5tupleIJNS5_1CILi128EEENS7_ILi64EEENS7_ILi192EEEEEELi192ENS_6half_tEfNS_4arch4Sm80ELb0ELb0ELb0ELb0ELb1ELb0ELb1ELb1EEENS1_21CollectiveEpilogueFwdINS6_IJS8_SA_S9_EEENS6_IJNS7_ILi1EEESI_SI_EEESC_SE_Li256ELb0ELb1ELb1ELb0EEENS1_19SingleTileSchedulerILb0ELb1ELb1ELi128EEEEEEEEEvNT_6ParamsE,"ax",@progbits
	.sectioninfo	@"SHI_REGISTERS=226"
	.align	128
.text._ZN7cutlass13device_kernelIN5flash19enable_sm80_to_sm89INS1_16FlashAttnFwdSm80INS1_25CollectiveMainloopFwdSm80ILi8ELi1ELb0EN4cute5tupleIJNS5_1CILi128EEENS7_ILi64EEENS7_ILi192EEEEEELi192ENS_6half_tEfNS_4arch4Sm80ELb0ELb0ELb0ELb0ELb1ELb0ELb1ELb1EEENS1_21CollectiveEpilogueFwdINS6_IJS8_SA_S9_EEENS6_IJNS7_ILi1EEESI_SI_EEESC_SE_Li256ELb0ELb1ELb1ELb0EEENS1_19SingleTileSchedulerILb0ELb1ELb1ELi128EEEEEEEEEvNT_6ParamsE:
        .type           _ZN7cutlass13device_kernelIN5flash19enable_sm80_to_sm89INS1_16FlashAttnFwdSm80INS1_25CollectiveMainloopFwdSm80ILi8ELi1ELb0EN4cute5tupleIJNS5_1CILi128EEENS7_ILi64EEENS7_ILi192EEEEEELi192ENS_6half_tEfNS_4arch4Sm80ELb0ELb0ELb0ELb0ELb1ELb0ELb1ELb1EEENS1_21CollectiveEpilogueFwdINS6_IJS8_SA_S9_EEENS6_IJNS7_ILi1EEESI_SI_EEESC_SE_Li256ELb0ELb1ELb1ELb0EEENS1_19SingleTileSchedulerILb0ELb1ELb1ELi128EEEEEEEEEvNT_6ParamsE,@function
        .size           _ZN7cutlass13device_kernelIN5flash19enable_sm80_to_sm89INS1_16FlashAttnFwdSm80INS1_25CollectiveMainloopFwdSm80ILi8ELi1ELb0EN4cute5tupleIJNS5_1CILi128EEENS7_ILi64EEENS7_ILi192EEEEEELi192ENS_6half_tEfNS_4arch4Sm80ELb0ELb0ELb0ELb0ELb1ELb0ELb1ELb1EEENS1_21CollectiveEpilogueFwdINS6_IJS8_SA_S9_EEENS6_IJNS7_ILi1EEESI_SI_EEESC_SE_Li256ELb0ELb1ELb1ELb0EEENS1_19SingleTileSchedulerILb0ELb1ELb1ELi128EEEEEEEEEvNT_6ParamsE,(.L_x_6240 - _ZN7cutlass13device_kernelIN5flash19enable_sm80_to_sm89INS1_16FlashAttnFwdSm80INS1_25CollectiveMainloopFwdSm80ILi8ELi1ELb0EN4cute5tupleIJNS5_1CILi128EEENS7_ILi64EEENS7_ILi192EEEEEELi192ENS_6half_tEfNS_4arch4Sm80ELb0ELb0ELb0ELb0ELb1ELb0ELb1ELb1EEENS1_21CollectiveEpilogueFwdINS6_IJS8_SA_S9_EEENS6_IJNS7_ILi1EEESI_SI_EEESC_SE_Li256ELb0ELb1ELb1ELb0EEENS1_19SingleTileSchedulerILb0ELb1ELb1ELi128EEEEEEEEEvNT_6ParamsE)
        .other          _ZN7cutlass13device_kernelIN5flash19enable_sm80_to_sm89INS1_16FlashAttnFwdSm80INS1_25CollectiveMainloopFwdSm80ILi8ELi1ELb0EN4cute5tupleIJNS5_1CILi128EEENS7_ILi64EEENS7_ILi192EEEEEELi192ENS_6half_tEfNS_4arch4Sm80ELb0ELb0ELb0ELb0ELb1ELb0ELb1ELb1EEENS1_21CollectiveEpilogueFwdINS6_IJS8_SA_S9_EEENS6_IJNS7_ILi1EEESI_SI_EEESC_SE_Li256ELb0ELb1ELb1ELb0EEENS1_19SingleTileSchedulerILb0ELb1ELb1ELi128EEEEEEEEEvNT_6ParamsE,@"STO_CUDA_ENTRY STV_DEFAULT"
_ZN7cutlass13device_kernelIN5flash19enable_sm80_to_sm89INS1_16FlashAttnFwdSm80INS1_25CollectiveMainloopFwdSm80ILi8ELi1ELb0EN4cute5tupleIJNS5_1CILi128EEENS7_ILi64EEENS7_ILi192EEEEEELi192ENS_6half_tEfNS_4arch4Sm80ELb0ELb0ELb0ELb0ELb1ELb0ELb1ELb1EEENS1_21CollectiveEpilogueFwdINS6_IJS8_SA_S9_EEENS6_IJNS7_ILi1EEESI_SI_EEESC_SE_Li256ELb0ELb1ELb1ELb0EEENS1_19SingleTileSchedulerILb0ELb1ELb1ELi128EEEEEEEEEvNT_6ParamsE:
        /* <DEDUP_REMOVED lines=17> */
.L_x_3085:
[----:B------:R-:W-:Y:S02]  /*0110*/  ULDC.64 UR4, c[0x0][0x550] ;  /* 0x0001540000047ab9 */ /* 0x000fe40000000a00 */
[----:B------:R-:W-:Y:S02]  /*0120*/  UISETP.NE.AND UP0, UPT, UR4, 0x1, UPT ;  /* 0x000000010400788c */ /* 0x000fe4000bf05270 */
[----:B------:R-:W-:-:S02]  /*0130*/  UIMAD.WIDE.U32 UR8, UR6, UR5, URZ ;  /* 0x00000005060872a5 */ /* 0x000fc4000f8e003f */
[----:B------:R-:W-:Y:S02]  /*0140*/  ULDC UR4, c[0x0][0x558] ;  /* 0x0001560000047ab9 */ /* 0x000fe40000000800 */
[----:B------:R-:W-:-:S05]  /*0150*/  UMOV UR10, UR6 ;  /* 0x00000006000a7c82 */ /* 0x000fca0008000000 */
[----:B------:R-:W-:-:S03]  /*0160*/  @UP0 USHF.R.U32.HI UR10, URZ, UR4, UR9 ;  /* 0x000000043f0a0299 */ /* 0x000fc60008011609 */
.L_x_3086:
        /* <DEDUP_REMOVED lines=65> */
.L_x_3087:
        /* <DEDUP_REMOVED lines=94> */
[----:B------:R-:W-:Y:S01]  /*0b60*/  ISETP.GE.AND P5, PT, R144, c[0x0][0x198], PT ;  /* 0x0000660090007a0c */ /* 0x000fe20003fa6270 */
[----:B------:R-:W-:Y:S01]  /*0b70*/  ULDC UR4, c[0x0][0x168] ;  /* 0x00005a0000047ab9 */ /* 0x000fe20000000800 */
[----:B---3--:R-:W-:Y:S01]  /*0b80*/  IMAD R9, R12, 0x80, R202 ;  /* 0x000000800c097824 */ /* 0x008fe200078e02ca */
[----:B------:R-:W-:Y:S01]  /*0b90*/  UIADD3 UR5, UR17, UR5, URZ ;  /* 0x0000000511057290 */ /* 0x000fe2000fffe03f */
[----:B------:R-:W-:-:S02]  /*0ba0*/  IMAD.U32 R15, RZ, RZ, UR17 ;  /* 0x00000011ff0f7e24 */ /* 0x000fc4000f8e00ff */
[----:B------:R-:W-:-:S04]  /*0bb0*/  @P1 IMAD.HI.U32 R0, R9, c[0x0][0x2c8], RZ ;  /* 0x0000b20009001a27 */ /* 0x000fc800078e00ff */
        /* <DEDUP_REMOVED lines=9> */
[----:B------:R-:W-:Y:S01]  /*0c50*/  IMAD R0, R0, c[0x0][0x2c4], R9 ;  /* 0x0000b10000007a24 */ /* 0x000fe200078e0209 */
[----:B------:R-:W-:Y:S01]  /*0c60*/  IADD3 R9, R144, 0x40, RZ ;  /* 0x0000004090097810 */ /* 0x000fe20007ffe0ff */
[----:B------:R-:W-:Y:S02]  /*0c70*/  IMAD R4, R4, c[0x0][0x1b0], RZ ;  /* 0x00006c0004047a24 */ /* 0x000fe400078e02ff */
[----:B------:R-:W-:Y:S01]  /*0c80*/  IMAD R12, R12, 0x80, R7 ;  /* 0x000000800c0c7824 */ /* 0x000fe200078e0207 */
[----:B------:R-:W-:Y:S01]  /*0c90*/  SHF.R.S32.HI R11, RZ, 0x1f, R0 ;  /* 0x0000001fff0b7819 */ /* 0x000fe20000011400 */
[----:B------:R-:W-:Y:S01]  /*0ca0*/  IMAD R5, R5, c[0x0][0x1b4], R4 ;  /* 0x00006d0005057a24 */ /* 0x000fe200078e0204 */
[----:B------:R-:W-:-:S03]  /*0cb0*/  ISETP.GE.AND P4, PT, R9, c[0x0][0x198], PT ;  /* 0x0000660009007a0c */ /* 0x000fc60003f86270 */
        /* <DEDUP_REMOVED lines=14> */
[----:B------:R-:W-:Y:S01]  /*0da0*/  LOP3.LUT R199, R199, 0x38, R144, 0xf8, !PT ;  /* 0x00000038c7c77812 */ /* 0x000fe200078ef890 */
[----:B------:R1:W2:Y:S01]  /*0db0*/  SHFL.IDX PT, R21, R11, RZ, 0x181f ;  /* 0x00181fff0b157589 */ /* 0x0002a200000e0000 */
[----:B------:R-:W-:Y:S02]  /*0dc0*/  LEA.HI R4, R4, R5, RZ, 0x3 ;  /* 0x0000000504047211 */ /* 0x000fe400078f18ff */
[----:B------:R-:W-:Y:S01]  /*0dd0*/  LOP3.LUT R199, R199, R0, RZ, 0x3c, !PT ;  /* 0x00000000c7c77212 */ /* 0x000fe200078e3cff */
[----:B------:R-:W-:Y:S01]  /*0de0*/  IMAD.MOV.U32 R0, RZ, RZ, 0x10 ;  /* 0x00000010ff007424 */ /* 0x000fe200078e00ff */
[----:B------:R-:W-:Y:S02]  /*0df0*/  LOP3.LUT R6, R4, 0xfffffff8, RZ, 0xc0, !PT ;  /* 0xfffffff804067812 */ /* 0x000fe400078ec0ff */
[----:B------:R-:W-:-:S03]  /*0e00*/  LOP3.LUT R199, R199, 0xfffffe00, R14, 0xf8, !PT ;  /* 0xfffffe00c7c77812 */ /* 0x000fc600078ef80e */
        /* <DEDUP_REMOVED lines=25> */
.L_x_3090:
[----:B-123--:R-:W-:Y:S05]  /*0fa0*/  BSYNC B0 ;  /* 0x0000000000007941 */ /* 0x00efea0003800000 */
.L_x_3089:
        /* <DEDUP_REMOVED lines=20> */
.L_x_3092:
[----:B------:R-:W-:Y:S05]  /*10f0*/  BSYNC B0 ;  /* 0x0000000000007941 */ /* 0x000fea0003800000 */
.L_x_3091:
        /* <DEDUP_REMOVED lines=20> */
.L_x_3094:
[----:B------:R-:W-:Y:S05]  /*1240*/  BSYNC B0 ;  /* 0x0000000000007941 */ /* 0x000fea0003800000 */
.L_x_3093:
[----:B------:R-:W-:Y:S01]  /*1250*/  UIADD3 UR11, UR6, -0x1, URZ ;  /* 0xffffffff060b7890 */ /* 0x000fe2000fffe03f */
[----:B---3--:R-:W-:Y:S01]  /*1260*/  SHFL.IDX PT, R16, R18, 0x3, 0x181f ;  /* 0x00781f0012107f89 */ /* 0x008fe200000e0000 */
[----:B------:R-:W-:Y:S01]  /*1270*/  IADD3 R12, R12, 0x60, RZ ;  /* 0x000000600c0c7810 */ /* 0x000fe20007ffe0ff */
[----:B------:R-:W-:Y:S01]  /*1280*/  IMAD.MOV.U32 R14, RZ, RZ, c[0x0][0x2b8] ;  /* 0x0000ae00ff0e7624 */ /* 0x000fe200078e00ff */
[----:B------:R-:W-:Y:S01]  /*1290*/  USHF.R.S32.HI UR15, URZ, 0x1f, UR14 ;  /* 0x0000001f3f0f7899 */ /* 0x000fe2000801140e */
[----:B------:R3:W5:Y:S01]  /*12a0*/  SHFL.IDX PT, R17, R11, 0x3, 0x181f ;  /* 0x00781f000b117f89 */ /* 0x00076200000e0000 */
[----:B------:R-:W-:Y:S01]  /*12b0*/  IMAD.U32 R15, RZ, RZ, UR11 ;  /* 0x0000000bff0f7e24 */ /* 0x000fe2000f8e00ff */
[----:B------:R-:W-:Y:S01]  /*12c0*/  ISETP.GE.AND P2, PT, R12, UR4, PT ;  /* 0x000000040c007c0c */ /* 0x000fe2000bf46270 */
[----:B------:R-:W-:Y:S01]  /*12d0*/  IMAD.SHL.U32 R199, R199, 0x2, RZ ;  /* 0x00000002c7c77824 */ /* 0x000fe200078e00ff */
[----:B------:R-:W-:Y:S01]  /*12e0*/  SHF.R.S32.HI R12, RZ, 0x1f, R9 ;  /* 0x0000001fff0c7819 */ /* 0x000fe20000011409 */
[----:B------:R-:W-:Y:S01]  /*12f0*/  IMAD R15, R15, 0x40, R202 ;  /* 0x000000400f0f7824 */ /* 0x000fe200078e02ca */
[----:B------:R-:W-:Y:S01]  /*1300*/  ISETP.NE.AND P0, PT, R14, 0x1, PT ;  /* 0x000000010e00780c */ /* 0x000fe20003f05270 */
[----:B------:R-:W-:Y:S01]  /*1310*/  ULDC.64 UR4, c[0x0][0x2b0] ;  /* 0x0000ac0000047ab9 */ /* 0x000fe20000000a00 */
[----:B------:R-:W-:Y:S01]  /*1320*/  LEA.HI R133, R12, R9, RZ, 0x3 ;  /* 0x000000090c857211 */ /* 0x000fe200078f18ff */
[----:B------:R-:W-:Y:S01]  /*1330*/  UIMAD UR15, UR15, UR4, URZ ;  /* 0x000000040f0f72a4 */ /* 0x000fe2000f8e023f */
[C---:B------:R-:W-:Y:S01]  /*1340*/  IADD3 R201, R15.reuse, UR8, RZ ;  /* 0x000000080fc97c10 */ /* 0x040fe2000fffe0ff */
[----:B------:R-:W-:Y:S01]  /*1350*/  UIMAD.WIDE.U32 UR16, UR14, UR4, URZ ;  /* 0x000000040e1072a5 */ /* 0x000fe2000f8e003f */
[----:B------:R-:W-:Y:S01]  /*1360*/  ISETP.GE.AND P6, PT, R15, UR9, PT ;  /* 0x000000090f007c0c */ /* 0x000fe2000bfc6270 */
[----:B------:R-:W-:Y:S01]  /*1370*/  UIMAD UR15, UR14, UR5, UR15 ;  /* 0x000000050e0f72a4 */ /* 0x000fe2000f8e020f */
[----:B------:R-:W-:Y:S01]  /*1380*/  SHF.R.S32.HI R15, RZ, 0x1f, R8 ;  /* 0x0000001fff0f7819 */ /* 0x000fe20000011408 */
[----:B------:R-:W-:Y:S01]  /*1390*/  IMAD.MOV.U32 R200, RZ, RZ, RZ ;  /* 0x000000ffffc87224 */ /* 0x000fe200078e00ff */
[----:B------:R-:W-:Y:S01]  /*13a0*/  LOP3.LUT R133, R133, 0xfffffff8, RZ, 0xc0, !PT ;  /* 0xfffffff885857812 */ /* 0x000fe200078ec0ff */
[----:B------:R-:W-:Y:S01]  /*13b0*/  UIADD3 UR15, UR17, UR15, URZ ;  /* 0x0000000f110f7290 */ /* 0x000fe2000fffe03f */
[----:B------:R-:W-:Y:S01]  /*13c0*/  LEA.HI R134, R15, R8, RZ, 0x3 ;  /* 0x000000080f867211 */ /* 0x000fe200078f18ff */
[----:B------:R-:W-:Y:S01]  /*13d0*/  @P0 IMAD.HI.U32 R14, R201, c[0x0][0x2bc], RZ ;  /* 0x0000af00c90e0a27 */ /* 0x000fe200078e00ff */
[----:B------:R-:W-:-:S03]  /*13e0*/  ISETP.GT.OR P6, PT, R202, 0x3f, P6 ;  /* 0x0000003fca00780c */ /* 0x000fc600037c4670 */
[----:B-123--:R-:W-:Y:S01]  /*13f0*/  IMAD.MOV.U32 R11, RZ, RZ, R201 ;  /* 0x000000ffff0b7224 */ /* 0x00efe200078e00c9 */
[----:B------:R-:W-:Y:S01]  /*1400*/  LOP3.LUT R134, R134, 0xfffffff8, RZ, 0xc0, !PT ;  /* 0xfffffff886867812 */ /* 0x000fe200078ec0ff */
[----:B----45:R-:W-:Y:S01]  /*1410*/  @!P2 IMAD.WIDE R20, R144, 0x2, R16 ;  /* 0x000000029014a825 */ /* 0x030fe200078e0210 */
[----:B------:R-:W-:Y:S01]  /*1420*/  @P0 SHF.R.U32.HI R11, RZ, c[0x0][0x2c0], R14 ;  /* 0x0000b000ff0b0a19 */ /* 0x000fe2000001160e */
[----:B------:R-:W-:Y:S02]  /*1430*/  USHF.R.S32.HI UR14, URZ, 0x1f, UR10 ;  /* 0x0000001f3f0e7899 */ /* 0x000fe4000801140a */
[--C-:B------:R-:W-:Y:S01]  /*1440*/  @!P2 IMAD.WIDE R18, R133, 0x2, R16.reuse ;  /* 0x000000028512a825 */ /* 0x100fe200078e0210 */
[----:B------:R-:W-:Y:S01]  /*1450*/  @!PT LDS RZ, [RZ] ;  /* 0x00000000fffff984 */ /* 0x000fe20000000800 */
[----:B------:R1:W-:Y:S01]  /*1460*/  @!P2 LDGSTS.E.BYPASS.LTC128B.128 [R199+0xf100], [R20.64], !P5 ;  /* 0x0f10000014c7afae */ /* 0x0003e2000e901d4c */
[----:B------:R-:W-:Y:S02]  /*1470*/  ULDC.64 UR4, c[0x0][0x1e8] ;  /* 0x00007a0000047ab9 */ /* 0x000fe40000000a00 */
[----:B------:R-:W-:Y:S01]  /*1480*/  @!P2 IMAD.WIDE R16, R134, 0x2, R16 ;  /* 0x000000028610a825 */ /* 0x000fe200078e0210 */
[----:B------:R2:W-:Y:S01]  /*1490*/  @!P2 LDGSTS.E.BYPASS.LTC128B.128 [R199+0x13100], [R18.64], !P4 ;  /* 0x1310000012c7afae */ /* 0x0005e2000e101d4c */
[----:B------:R-:W-:-:S03]  /*14a0*/  @!P6 IADD3 R15, P1, R11, UR16, RZ ;  /* 0x000000100b0fec10 */ /* 0x000fc6000ff3e0ff */
[----:B------:R3:W-:Y:S01]  /*14b0*/  @!P2 LDGSTS.E.BYPASS.LTC128B.128 [R199+0x17100], [R16.64], !P3 ;  /* 0x1710000010c7afae */ /* 0x0007e2000d901d4c */
[----:B------:R-:W-:Y:S02]  /*14c0*/  @!P6 LEA.HI.X.SX32 R12, R11, UR15, 0x1, P1 ;  /* 0x0000000f0b0cec11 */ /* 0x000fe400088f0eff */
[C---:B------:R-:W-:Y:S01]  /*14d0*/  @!P6 LEA R14, P1, R15.reuse, c[0x0][0x2a0], 0x2 ;  /* 0x0000a8000f0eea11 */ /* 0x040fe200078210ff */
[----:B------:R-:W0:Y:S03]  /*14e0*/  LDGDEPBAR ;  /* 0x00000000000079af */ /* 0x000e260000000000 */
[----:B------:R-:W-:Y:S01]  /*14f0*/  @!P6 LEA.HI.X R15, R15, c[0x0][0x2a4], R12, 0x2, P1 ;  /* 0x0000a9000f0fea11 */ /* 0x000fe200008f140c */
[----:B------:R-:W-:Y:S06]  /*1500*/  BAR.SYNC.DEFER_BLOCKING 0x0 ;  /* 0x0000000000007b1d */ /* 0x000fec0000010000 */
[----:B------:R4:W5:Y:S01]  /*1510*/  @!P6 LDG.E R200, [R14.64] ;  /* 0x0000000c0ec8e981 */ /* 0x000962000c1e1900 */
[----:B------:R-:W-:Y:S01]  /*1520*/  IMAD.MOV R12, RZ, RZ, -R11 ;  /* 0x000000ffff0c7224 */ /* 0x000fe200078e0a0b */
[----:B------:R-:W-:Y:S01]  /*1530*/  UIMAD UR18, UR14, UR4, URZ ;  /* 0x000000040e1272a4 */ /* 0x000fe2000f8e023f */
[----:B---3--:R-:W-:Y:S01]  /*1540*/  IMAD.SHL.U32 R16, R7, 0x8, RZ ;  /* 0x0000000807107824 */ /* 0x008fe200078e00ff */
[----:B------:R-:W-:Y:S01]  /*1550*/  UIMAD.WIDE.U32 UR20, UR10, UR4, URZ ;  /* 0x000000040a1472a5 */ /* 0x000fe2000f8e003f */
[----:B------:R-:W-:Y:S01]  /*1560*/  IMAD R201, R12, c[0x0][0x2b8], R201 ;  /* 0x0000ae000cc97a24 */ /* 0x000fe200078e02c9 */
[----:B------:R-:W-:Y:S01]  /*1570*/  UIMAD UR18, UR10, UR5, UR18 ;  /* 0x000000050a1272a4 */ /* 0x000fe2000f8e0212 */
[----:B------:R-:W-:Y:S01]  /*1580*/  LOP3.LUT P2, RZ, R2, 0x2, RZ, 0xc0, !PT ;  /* 0x0000000202ff7812 */ /* 0x000fe2000784c0ff */
[----:B------:R-:W-:Y:S01]  /*1590*/  UIMAD UR9, UR11, -0x40, UR9 ;  /* 0xffffffc00b0978a4 */ /* 0x000fe2000f8e0209 */
[C---:B--2---:R-:W-:Y:S01]  /*15a0*/  IMAD.WIDE.U32 R18, R201.reuse, c[0x0][0x1e0], RZ ;  /* 0x00007800c9127a25 */ /* 0x044fe200078e00ff */
[----:B------:R-:W-:Y:S01]  /*15b0*/  SHF.R.S32.HI R12, RZ, 0x1f, R201 ;  /* 0x0000001fff0c7819 */ /* 0x000fe200000114c9 */
[----:B------:R-:W-:Y:S01]  /*15c0*/  UIADD3 UR18, UR21, UR18, URZ ;  /* 0x0000001215127290 */ /* 0x000fe2000fffe03f */
[----:B------:R-:W-:Y:S01]  /*15d0*/  ISETP.GE.AND P3, PT, R144, c[0x0][0x1d4], PT ;  /* 0x0000750090007a0c */ /* 0x000fe20003f66270 */
[----:B------:R-:W-:Y:S01]  /*15e0*/  IMAD.WIDE.U32 R22, R201, c[0x0][0x208], RZ ;  /* 0x00008200c9167a25 */ /* 0x000fe200078e00ff */
[----:B------:R-:W-:Y:S01]  /*15f0*/  ULDC.64 UR4, c[0x0][0x210] ;  /* 0x0000840000047ab9 */ /* 0x000fe20000000a00 */
[----:B------:R-:W-:Y:S01]  /*1600*/  IADD3 R44, -R7, UR9, RZ ;  /* 0x00000009072c7c10 */ /* 0x000fe2000fffe1ff */
[----:B------:R-:W-:Y:S01]  /*1610*/  UIMAD UR14, UR14, UR4, URZ ;  /* 0x000000040e0e72a4 */ /* 0x000fe2000f8e023f */
[C---:B-1----:R-:W-:Y:S01]  /*1620*/  IMAD R20, R12.reuse, c[0x0][0x1e0], RZ ;  /* 0x000078000c147a24 */ /* 0x042fe200078e02ff */
[----:B------:R-:W-:Y:S01]  /*1630*/  UIMAD.WIDE.U32 UR22, UR10, UR4, URZ ;  /* 0x000000040a1672a5 */ /* 0x000fe2000f8e003f */
[----:B------:R-:W-:Y:S01]  /*1640*/  IMAD R12, R12, c[0x0][0x208], RZ ;  /* 0x000082000c0c7a24 */ /* 0x000fe200078e02ff */
[----:B------:R-:W-:Y:S01]  /*1650*/  UIMAD UR5, UR10, UR5, UR14 ;  /* 0x000000050a0572a4 */ /* 0x000fe2000f8e020e */
[----:B------:R-:W-:Y:S01]  /*1660*/  IMAD R20, R201, c[0x0][0x1e4], R20 ;  /* 0x00007900c9147a24 */ /* 0x000fe200078e0214 */
[----:B------:R-:W-:Y:S01]  /*1670*/  ISETP.GE.AND P5, PT, R44, 0x1, PT ;  /* 0x000000012c00780c */ /* 0x000fe20003fa6270 */
[----:B------:R-:W-:Y:S01]  /*1680*/  IMAD.SHL.U32 R6, R6, 0x40, RZ ;  /* 0x0000004006067824 */ /* 0x000fe200078e00ff */
[----:B------:R-:W-:Y:S01]  /*1690*/  UIADD3 UR5, UR23, UR5, URZ ;  /* 0x0000000517057290 */ /* 0x000fe2000fffe03f */
[----:B------:R-:W-:Y:S01]  /*16a0*/  IMAD.IADD R21, R19, 0x1, R20 ;  /* 0x0000000113157824 */ /* 0x000fe200078e0214 */
[----:B------:R-:W-:Y:S01]  /*16b0*/  ISETP.GT.AND P4, PT, R44, 0x20, PT ;  /* 0x000000202c00780c */ /* 0x000fe20003f84270 */
[----:B------:R-:W-:Y:S01]  /*16c0*/  IMAD.MOV.U32 R20, RZ, RZ, R18 ;  /* 0x000000ffff147224 */ /* 0x000fe200078e0012 */
[----:B------:R-:W-:Y:S01]  /*16d0*/  SHF.R.S32.HI R18, RZ, 0x4, R13 ;  /* 0x00000004ff127819 */ /* 0x000fe2000001140d */
[----:B----4-:R-:W-:Y:S01]  /*16e0*/  IMAD.SHL.U32 R15, R2, 0x40, RZ ;  /* 0x00000040020f7824 */ /* 0x010fe200078e00ff */
[----:B------:R-:W-:Y:S01]  /*16f0*/  LOP3.LUT R6, R6, 0x1c0, RZ, 0xc0, !PT ;  /* 0x000001c006067812 */ /* 0x000fe200078ec0ff */
[----:B------:R-:W-:Y:S01]  /*1700*/  IMAD R19, R201, c[0x0][0x20c], R12 ;  /* 0x00008300c9137a24 */ /* 0x000fe200078e020c */
[----:B------:R-:W-:Y:S01]  /*1710*/  LEA.HI R13, R13, R18, RZ, 0x1 ;  /* 0x000000120d0d7211 */ /* 0x000fe200078f08ff */
[----:B------:R-:W-:Y:S01]  /*1720*/  UISETP.GT.AND UP0, UPT, UR11, UR7, UPT ;  /* 0x000000070b00728c */ /* 0x000fe2000bf04270 */
[----:B------:R-:W-:Y:S01]  /*1730*/  LOP3.LUT R15, R15, 0x1c0, RZ, 0xc0, !PT ;  /* 0x000001c00f0f7812 */ /* 0x000fe200078ec0ff */
[----:B------:R-:W-:Y:S01]  /*1740*/  IMAD.IADD R19, R23, 0x1, R19 ;  /* 0x0000000117137824 */ /* 0x000fe200078e0213 */
[----:B------:R-:W-:-:S02]  /*1750*/  LOP3.LUT R13, R13, 0xfffffffe, RZ, 0xc0, !PT ;  /* 0xfffffffe0d0d7812 */ /* 0x000fc400078ec0ff */
[----:B------:R-:W-:Y:S02]  /*1760*/  LOP3.LUT R16, R15, 0x8, R16, 0xf8, !PT ;  /* 0x000000080f107812 */ /* 0x000fe400078ef810 */
[----:B------:R-:W-:Y:S01]  /*1770*/  SHF.R.U32.HI R15, RZ, 0x3, R15 ;  /* 0x00000003ff0f7819 */ /* 0x000fe2000001160f */
[----:B------:R-:W-:Y:S01]  /*1780*/  IMAD.IADD R13, R18, 0x1, -R13 ;  /* 0x00000001120d7824 */ /* 0x000fe200078e0a0d */
[----:B------:R-:W-:Y:S01]  /*1790*/  SHF.R.S32.HI R145, RZ, 0x1f, R144 ;  /* 0x0000001fff917819 */ /* 0x000fe20000011490 */
[----:B------:R-:W-:Y:S01]  /*17a0*/  IMAD.MOV.U32 R18, RZ, RZ, R22 ;  /* 0x000000ffff127224 */ /* 0x000fe200078e0016 */
[----:B------:R-:W-:Y:S02]  /*17b0*/  LOP3.LUT R16, R16, R15, RZ, 0x3c, !PT ;  /* 0x0000000f10107212 */ /* 0x000fe400078e3cff */
[----:B------:R-:W-:Y:S02]  /*17c0*/  IADD3 R203, R199, 0x100, RZ ;  /* 0x00000100c7cb7810 */ /* 0x000fe40007ffe0ff */
[----:B------:R-:W-:Y:S01]  /*17d0*/  SHF.R.S32.HI R146, RZ, 0x1f, R133 ;  /* 0x0000001fff927819 */ /* 0x000fe20000011485 */
[----:B------:R-:W-:Y:S01]  /*17e0*/  IMAD R197, R13, 0x200, R16 ;  /* 0x000002000dc57824 */ /* 0x000fe200078e0210 */
[----:B------:R-:W-:-:S03]  /*17f0*/  SHF.R.S32.HI R135, RZ, 0x1f, R134 ;  /* 0x0000001fff877819 */ /* 0x000fc60000011486 */
[----:B------:R-:W-:-:S05]  /*1800*/  IMAD.SHL.U32 R197, R197, 0x2, RZ ;  /* 0x00000002c5c57824 */ /* 0x000fca00078e00ff */
[----:B------:R-:W-:Y:S02]  /*1810*/  IADD3 R196, R197, 0x6120, RZ ;  /* 0x00006120c5c47810 */ /* 0x000fe40007ffe0ff */
[----:B-----5:R-:W-:Y:S01]  /*1820*/  SHF.R.S32.HI R14, RZ, 0x1f, R200 ;  /* 0x0000001fff0e7819 */ /* 0x020fe200000114c8 */
[----:B------:R-:W-:-:S04]  /*1830*/  IMAD.WIDE.U32 R20, R200, c[0x0][0x1f0], R20 ;  /* 0x00007c00c8147a25 */ /* 0x000fc800078e0014 */
[C---:B------:R-:W-:Y:S02]  /*1840*/  IMAD R11, R14.reuse, c[0x0][0x1f0], RZ ;  /* 0x00007c000e0b7a24 */ /* 0x040fe400078e02ff */
[----:B------:R-:W-:Y:S02]  /*1850*/  IMAD R15, R14, c[0x0][0x218], RZ ;  /* 0x000086000e0f7a24 */ /* 0x000fe400078e02ff */
[----:B------:R-:W-:Y:S01]  /*1860*/  IMAD R12, R200, c[0x0][0x1f4], R11 ;  /* 0x00007d00c80c7a24 */ /* 0x000fe200078e020b */
[----:B------:R-:W-:-:S04]  /*1870*/  IADD3 R11, P1, R20, UR20, RZ ;  /* 0x00000014140b7c10 */ /* 0x000fc8000ff3e0ff */
[----:B------:R-:W-:Y:S02]  /*1880*/  IADD3.X R20, R21, UR18, R12, P1, !PT ;  /* 0x0000001215147c10 */ /* 0x000fe40008ffe40c */
[----:B------:R-:W-:-:S04]  /*1890*/  LEA R12, P1, R11, c[0x0][0x1c8], 0x1 ;  /* 0x000072000b0c7a11 */ /* 0x000fc800078208ff */
[----:B------:R-:W-:Y:S01]  /*18a0*/  LEA.HI.X R11, R11, c[0x0][0x1cc], R20, 0x1, P1 ;  /* 0x000073000b0b7a11 */ /* 0x000fe200008f0c14 */
[----:B------:R-:W-:Y:S01]  /*18b0*/  SHFL.IDX PT, R16, R12, RZ, 0x181f ;  /* 0x00181fff0c107589 */ /* 0x000fe200000e0000 */
[----:B------:R-:W-:-:S03]  /*18c0*/  IMAD.WIDE.U32 R20, R200, c[0x0][0x218], R18 ;  /* 0x00008600c8147a25 */ /* 0x000fc600078e0012 */
[----:B------:R-:W1:Y:S01]  /*18d0*/  SHFL.IDX PT, R17, R11, RZ, 0x181f ;  /* 0x00181fff0b117589 */ /* 0x000e6200000e0000 */
[----:B------:R-:W-:Y:S02]  /*18e0*/  IMAD R18, R200, c[0x0][0x21c], R15 ;  /* 0x00008700c8127a24 */ /* 0x000fe400078e020f */
[----:B------:R-:W-:Y:S01]  /*18f0*/  IMAD.SHL.U32 R19, R13, 0x8, RZ ;  /* 0x000000080d137824 */ /* 0x000fe200078e00ff */
[----:B------:R-:W-:Y:S01]  /*1900*/  SHFL.IDX PT, R14, R12, 0x1, 0x181f ;  /* 0x00381f000c0e7f89 */ /* 0x000fe200000e0000 */
[----:B------:R-:W-:Y:S02]  /*1910*/  IADD3 R13, P1, R20, UR22, RZ ;  /* 0x00000016140d7c10 */ /* 0x000fe4000ff3e0ff */
[----:B------:R-:W-:Y:S01]  /*1920*/  IADD3 R20, R197, 0x6100, RZ ;  /* 0x00006100c5147810 */ /* 0x000fe20007ffe0ff */
[----:B------:R-:W2:Y:S01]  /*1930*/  SHFL.IDX PT, R15, R11, 0x1, 0x181f ;  /* 0x00381f000b0f7f89 */ /* 0x000ea200000e0000 */
[----:B------:R-:W-:Y:S02]  /*1940*/  IADD3.X R18, R21, UR5, R18, P1, !PT ;  /* 0x0000000515127c10 */ /* 0x000fe40008ffe412 */
[----:B------:R-:W-:-:S02]  /*1950*/  LEA R7, P1, R13, c[0x0][0x1f8], 0x1 ;  /* 0x00007e000d077a11 */ /* 0x000fc400078208ff */
[----:B------:R-:W-:Y:S02]  /*1960*/  @P2 IADD3 R196, R20, -0x20, RZ ;  /* 0xffffffe014c42810 */ /* 0x000fe40007ffe0ff */
[----:B------:R-:W-:Y:S01]  /*1970*/  LEA.HI.X R18, R13, c[0x0][0x1fc], R18, 0x1, P1 ;  /* 0x00007f000d127a11 */ /* 0x000fe200008f0c12 */
[----:B------:R-:W-:Y:S01]  /*1980*/  SHFL.IDX PT, R48, R7, RZ, 0x181f ;  /* 0x00181fff07307589 */ /* 0x000fe200000e0000 */
[----:B------:R-:W-:Y:S02]  /*1990*/  ISETP.GE.AND P2, PT, R9, c[0x0][0x1d4], PT ;  /* 0x0000750009007a0c */ /* 0x000fe40003f46270 */
[----:B------:R-:W-:Y:S01]  /*19a0*/  ISETP.GE.AND P1, PT, R8, c[0x0][0x1d4], PT ;  /* 0x0000750008007a0c */ /* 0x000fe20003f26270 */
[----:B------:R3:W4:Y:S01]  /*19b0*/  SHFL.IDX PT, R72, R7, 0x1, 0x181f ;  /* 0x00381f0007487f89 */ /* 0x00072200000e0000 */
[----:B------:R-:W-:Y:S02]  /*19c0*/  LOP3.LUT R19, R6, 0x8, R19, 0xf8, !PT ;  /* 0x0000000806137812 */ /* 0x000fe400078ef813 */
[----:B------:R-:W-:Y:S01]  /*19d0*/  SHF.R.U32.HI R6, RZ, 0x3, R6 ;  /* 0x00000003ff067819 */ /* 0x000fe20000011606 */
[----:B-1----:R-:W-:Y:S01]  /*19e0*/  @P5 IMAD.WIDE R22, R144, 0x2, R16 ;  /* 0x0000000290165825 */ /* 0x002fe200078e0210 */
[----:B------:R-:W1:Y:S01]  /*19f0*/  SHFL.IDX PT, R13, R18, RZ, 0x181f ;  /* 0x00181fff120d7589 */ /* 0x000e6200000e0000 */
[----:B------:R-:W-:-:S02]  /*1a00*/  IADD3 R187, R196, 0x800, RZ ;  /* 0x00000800c4bb7810 */ /* 0x000fc40007ffe0ff */
[--C-:B------:R-:W-:Y:S01]  /*1a10*/  @P5 IMAD.WIDE R20, R133, 0x2, R16.reuse ;  /* 0x0000000285145825 */ /* 0x100fe200078e0210 */
[----:B------:R5:W-:Y:S01]  /*1a20*/  @P5 LDGSTS.E.BYPASS.LTC128B.128 [R199+0x6100], [R22.64], !P3 ;  /* 0x0610000016c75fae */ /* 0x000be2000d901d4c */
[----:B------:R-:W-:Y:S02]  /*1a30*/  LOP3.LUT R6, R19, R6, RZ, 0x3c, !PT ;  /* 0x0000000613067212 */ /* 0x000fe400078e3cff */
[----:B------:R-:W-:Y:S01]  /*1a40*/  @P5 IMAD.WIDE R16, R134, 0x2, R16 ;  /* 0x0000000286105825 */ /* 0x000fe200078e0210 */
[----:B------:R5:W-:Y:S01]  /*1a50*/  @P5 LDGSTS.E.BYPASS.LTC128B.128 [R199+0x8100], [R20.64], !P2 ;  /* 0x0810000014c75fae */ /* 0x000be2000d101d4c */
[----:B------:R-:W-:Y:S02]  /*1a60*/  IADD3 R186, R196, 0x1000, RZ ;  /* 0x00001000c4ba7810 */ /* 0x000fe40007ffe0ff */
[----:B--2---:R-:W-:Y:S01]  /*1a70*/  @P4 IMAD.WIDE R24, R144, 0x2, R14 ;  /* 0x0000000290184825 */ /* 0x004fe200078e020e */
[----:B------:R2:W-:Y:S01]  /*1a80*/  @P5 LDGSTS.E.BYPASS.LTC128B.128 [R199+0xa100], [R16.64], !P1 ;  /* 0x0a10000010c75fae */ /* 0x0005e2000c901d4c */
[----:B------:R-:W-:-:S02]  /*1a90*/  IADD3 R185, R196, 0x1800, RZ ;  /* 0x00001800c4b97810 */ /* 0x000fc40007ffe0ff */
[--C-:B------:R-:W-:Y:S01]  /*1aa0*/  @P4 IMAD.WIDE R26, R133, 0x2, R14.reuse ;  /* 0x00000002851a4825 */ /* 0x100fe200078e020e */
[----:B------:R1:W-:Y:S01]  /*1ab0*/  @P4 LDGSTS.E.BYPASS.LTC128B.128 [R199+0x7100], [R24.64], !P3 ;  /* 0x0710000018c74fae */ /* 0x0003e2000d901d4c */
[----:B------:R-:W-:Y:S02]  /*1ac0*/  IADD3 R183, R196, 0x2000, RZ ;  /* 0x00002000c4b77810 */ /* 0x000fe40007ffe0ff */
[----:B------:R-:W-:Y:S01]  /*1ad0*/  @P4 IMAD.WIDE R14, R134, 0x2, R14 ;  /* 0x00000002860e4825 */ /* 0x000fe200078e020e */
[----:B------:R5:W-:Y:S01]  /*1ae0*/  @P4 LDGSTS.E.BYPASS.LTC128B.128 [R199+0x9100], [R26.64], !P2 ;  /* 0x091000001ac74fae */ /* 0x000be2000d101d4c */
[----:B------:R-:W-:Y:S02]  /*1af0*/  IADD3 R182, R196, 0x2800, RZ ;  /* 0x00002800c4b67810 */ /* 0x000fe40007ffe0ff */
[----:B---3--:R-:W-:Y:S01]  /*1b00*/  IMAD.SHL.U32 R7, R4, 0x40, RZ ;  /* 0x0000004004077824 */ /* 0x008fe200078e00ff */
[----:B------:R3:W-:Y:S01]  /*1b10*/  @P4 LDGSTS.E.BYPASS.LTC128B.128 [R199+0xb100], [R14.64], !P1 ;  /* 0x0b1000000ec74fae */ /* 0x0007e2000c901d4c */
[----:B------:R-:W-:Y:S01]  /*1b20*/  LEA.HI R4, R10, R3, RZ, 0x5 ;  /* 0x000000030a047211 */ /* 0x000fe200078f28ff */
[----:B------:R-:W-:Y:S01]  /*1b30*/  IMAD.WIDE R10, R144, 0x2, RZ ;  /* 0x00000002900a7825 */ /* 0x000fe200078e02ff */
[----:B------:R-:W-:Y:S01]  /*1b40*/  IADD3 R181, R196, 0x3000, RZ ;  /* 0x00003000c4b57810 */ /* 0x000fe20007ffe0ff */
[----:B------:R-:W0:Y:S01]  /*1b50*/  LDGDEPBAR ;  /* 0x00000000000079af */ /* 0x000e220000000000 */
[----:B------:R-:W-:Y:S01]  /*1b60*/  LOP3.LUT R7, R7, 0xfffffe00, RZ, 0xc0, !PT ;  /* 0xfffffe0007077812 */ /* 0x000fe200078ec0ff */
[----:B------:R-:W-:Y:S01]  /*1b70*/  IMAD.SHL.U32 R198, R4, 0x20, RZ ;  /* 0x0000002004c67824 */ /* 0x000fe200078e00ff */
[----:B----4-:R-:W-:Y:S01]  /*1b80*/  IADD3 R46, P5, R10, R72, RZ ;  /* 0x000000480a2e7210 */ /* 0x010fe20007fbe0ff */
[----:B------:R4:W3:Y:S01]  /*1b90*/  SHFL.IDX PT, R12, R18, 0x1, 0x181f ;  /* 0x00381f00120c7f89 */ /* 0x0008e200000e0000 */
[----:B------:R-:W-:-:S02]  /*1ba0*/  IADD3 R180, R196, 0x3800, RZ ;  /* 0x00003800c4b47810 */ /* 0x000fc40007ffe0ff */
[----:B------:R-:W-:Y:S02]  /*1bb0*/  LOP3.LUT R198, R198, 0x7ffffc00, RZ, 0xc0, !PT ;  /* 0x7ffffc00c6c67812 */ /* 0x000fe400078ec0ff */
[----:B------:R-:W-:Y:S02]  /*1bc0*/  IADD3 R179, R196, 0x4000, RZ ;  /* 0x00004000c4b37810 */ /* 0x000fe40007ffe0ff */
[----:B--2---:R-:W-:Y:S02]  /*1bd0*/  IADD3 R16, P4, R48, R10, RZ ;  /* 0x0000000a30107210 */ /* 0x004fe40007f9e0ff */
[----:B------:R-:W-:Y:S02]  /*1be0*/  IADD3 R198, R6, R7, R198 ;  /* 0x0000000706c67210 */ /* 0x000fe40007ffe0c6 */
[C---:B------:R-:W-:Y:S01]  /*1bf0*/  IADD3 R178, R196.reuse, 0x4800, RZ ;  /* 0x00004800c4b27810 */ /* 0x040fe20007ffe0ff */
[----:B-1----:R-:W-:Y:S01]  /*1c00*/  IMAD.X R17, R13, 0x1, R11, P4 ;  /* 0x000000010d117824 */ /* 0x002fe200020e060b */
[----:B------:R-:W-:Y:S01]  /*1c10*/  IADD3 R177, R196, 0x5000, RZ ;  /* 0x00005000c4b17810 */ /* 0x000fe20007ffe0ff */
[----:B------:R-:W-:Y:S01]  /*1c20*/  IMAD.SHL.U32 R198, R198, 0x2, RZ ;  /* 0x00000002c6c67824 */ /* 0x000fe200078e00ff */
[----:B------:R-:W-:-:S03]  /*1c30*/  IADD3 R176, R196, 0x5800, RZ ;  /* 0x00005800c4b07810 */ /* 0x000fc60007ffe0ff */
[----:B------:R-:W-:Y:S01]  /*1c40*/  IMAD R194, R0, 0x2, R198 ;  /* 0x0000000200c27824 */ /* 0x000fe200078e02c6 */
[----:B------:R-:W-:-:S04]  /*1c50*/  DEPBAR.LE SB0, 0x1 ;  /* 0x000080400000791a */ /* 0x000fc80000000000 */
[----:B----4-:R-:W-:Y:S01]  /*1c60*/  IMAD.WIDE R18, R133, 0x2, RZ ;  /* 0x0000000285127825 */ /* 0x010fe200078e02ff */
[----:B------:R-:W-:-:S04]  /*1c70*/  DEPBAR.LE SB0, 0x0 ;  /* 0x000080000000791a */ /* 0x000fc80000000000 */
[----:B---3--:R-:W-:Y:S01]  /*1c80*/  IMAD.WIDE R14, R134, 0x2, RZ ;  /* 0x00000002860e7825 */ /* 0x008fe200078e02ff */
[----:B------:R-:W-:Y:S01]  /*1c90*/  BAR.SYNC.DEFER_BLOCKING 0x0 ;  /* 0x0000000000007b1d */ /* 0x000fe20000010000 */
[----:B------:R-:W-:Y:S02]  /*1ca0*/  IADD3 R74, P4, R18, R72, RZ ;  /* 0x00000048124a7210 */ /* 0x000fe40007f9e0ff */
[C---:B------:R-:W-:Y:S01]  /*1cb0*/  IADD3 R10, P6, R48.reuse, R18, RZ ;  /* 0x00000012300a7210 */ /* 0x040fe20007fde0ff */
[--C-:B------:R-:W-:Y:S01]  /*1cc0*/  IMAD.X R47, R11, 0x1, R12.reuse, P5 ;  /* 0x000000010b2f7824 */ /* 0x100fe200028e060c */
[----:B------:R-:W-:Y:S01]  /*1cd0*/  IADD3 R48, P5, R48, R14, RZ ;  /* 0x0000000e30307210 */ /* 0x000fe20007fbe0ff */
[--C-:B------:R-:W-:Y:S01]  /*1ce0*/  IMAD.X R75, R19, 0x1, R12.reuse, P4 ;  /* 0x00000001134b7824 */ /* 0x100fe200020e060c */
[----:B------:R-:W-:Y:S01]  /*1cf0*/  IADD3 R72, P4, R14, R72, RZ ;  /* 0x000000480e487210 */ /* 0x000fe20007f9e0ff */
[----:B------:R-:W-:Y:S01]  /*1d00*/  IMAD.X R11, R13, 0x1, R19, P6 ;  /* 0x000000010d0b7824 */ /* 0x000fe200030e0613 */
[----:B------:R-:W-:Y:S01]  /*1d10*/  ISETP.GE.AND P6, PT, R9, c[0x0][0x1d4], PT ;  /* 0x0000750009007a0c */ /* 0x000fe20003fc6270 */
[----:B------:R-:W-:Y:S01]  /*1d20*/  IMAD.X R49, R13, 0x1, R15, P5 ;  /* 0x000000010d317824 */ /* 0x000fe200028e060f */
[----:B------:R-:W-:Y:S01]  /*1d30*/  ISETP.GE.AND P5, PT, R144, c[0x0][0x1d4], PT ;  /* 0x0000750090007a0c */ /* 0x000fe20003fa6270 */
[----:B------:R-:W-:-:S02]  /*1d40*/  IMAD.X R73, R15, 0x1, R12, P4 ;  /* 0x000000010f497824 */ /* 0x000fc400020e060c */
[C---:B------:R-:W-:Y:S01]  /*1d50*/  IMAD R193, R5.reuse, 0x2, R198 ;  /* 0x0000000205c17824 */ /* 0x040fe200078e02c6 */
[----:B------:R-:W-:Y:S01]  /*1d60*/  ISETP.LT.OR P4, PT, R44, 0x1, P5 ;  /* 0x000000012c00780c */ /* 0x000fe20002f81670 */
[----:B------:R-:W-:Y:S01]  /*1d70*/  IMAD R191, R5, 0x2, R194 ;  /* 0x0000000205bf7824 */ /* 0x000fe200078e02c2 */
[----:B------:R-:W-:Y:S01]  /*1d80*/  ISETP.GE.AND P5, PT, R8, c[0x0][0x1d4], PT ;  /* 0x0000750008007a0c */ /* 0x000fe20003fa6270 */
[----:B------:R-:W-:Y:S04]  /*1d90*/  LDSM.16.M88.4 R76, [R198+0xc100] ;  /* 0x00c10000c64c783b */ /* 0x000fe80000000200 */
[----:B------:R-:W1:Y:S04]  /*1da0*/  LDSM.16.M88.4 R28, [R197+0x6100] ;  /* 0x00610000c51c783b */ /* 0x000e680000000200 */
[----:B------:R-:W-:Y:S04]  /*1db0*/  LDSM.16.M88.4 R56, [R194+0xc100] ;  /* 0x00c10000c238783b */ /* 0x000fe80000000200 */
[----:B-----5:R-:W2:Y:S04]  /*1dc0*/  LDSM.16.M88.4 R20, [R197+0x6900] ;  /* 0x00690000c514783b */ /* 0x020ea80000000200 */
[----:B------:R-:W3:Y:S04]  /*1dd0*/  LDSM.16.M88.4 R12, [R197+0x7100] ;  /* 0x00710000c50c783b */ /* 0x000ee80000000200 */
[----:B------:R-:W4:Y:S04]  /*1de0*/  LDSM.16.M88.4 R40, [R197+0x7900] ;  /* 0x00790000c528783b */ /* 0x000f280000000200 */
[----:B------:R-:W5:Y:S04]  /*1df0*/  LDSM.16.M88.4 R36, [R196] ;  /* 0x00000000c424783b */ /* 0x000f680000000200 */
[----:B------:R-:W3:Y:S04]  /*1e00*/  LDSM.16.M88.4 R68, [R196+0x800] ;  /* 0x00080000c444783b */ /* 0x000ee80000000200 */
[----:B------:R-:W4:Y:S04]  /*1e10*/  LDSM.16.M88.4 R64, [R196+0x1000] ;  /* 0x00100000c440783b */ /* 0x000f280000000200 */
[----:B------:R-:W4:Y:S04]  /*1e20*/  LDSM.16.M88.4 R60, [R196+0x1800] ;  /* 0x00180000c43c783b */ /* 0x000f280000000200 */
[----:B------:R-:W-:Y:S01]  /*1e30*/  @!PT LDS RZ, [RZ] ;  /* 0x00000000fffff984 */ /* 0x000fe20000000800 */
[----:B------:R-:W-:Y:S01]  /*1e40*/  @!PT LDS RZ, [RZ] ;  /* 0x00000000fffff984 */ /* 0x000fe20000000800 */
[----:B------:R-:W-:Y:S01]  /*1e50*/  @!PT LDS RZ, [RZ] ;  /* 0x00000000fffff984 */ /* 0x000fe20000000800 */
[----:B------:R3:W-:Y:S01]  /*1e60*/  LDGSTS.E.BYPASS.LTC128B.128 [R199+0x100], [R16.64], !P4 ;  /* 0x0010000010c77fae */ /* 0x0007e2000e101d4c */
[----:B------:R-:W-:-:S02]  /*1e70*/  ISETP.LT.OR P4, PT, R44, 0x1, P6 ;  /* 0x000000012c00780c */ /* 0x000fc40003781670 */
[C---:B------:R-:W-:Y:S01]  /*1e80*/  ISETP.LT.OR P6, PT, R44.reuse, 0x21, P6 ;  /* 0x000000212c00780c */ /* 0x040fe200037c1670 */
[C---:B-1----:R-:W-:Y:S08]  /*1e90*/  HMMA.16816.F32 R32, R76.reuse, R28, RZ ;  /* 0x0000001c4c20723c */ /* 0x042ff000000018ff */
[----:B------:R-:W-:Y:S02]  /*1ea0*/  HMMA.16816.F32 R28, R76, R30, RZ ;  /* 0x0000001e4c1c723c */ /* 0x000fe400000018ff */
[----:B------:R4:W-:Y:S01]  /*1eb0*/  LDGSTS.E.BYPASS.LTC128B.128 [R199+0x2100], [R10.64], !P4 ;  /* 0x021000000ac77fae */ /* 0x0009e2000e101d4c */
[----:B------:R-:W-:-:S02]  /*1ec0*/  ISETP.LT.OR P4, PT, R44, 0x1, P5 ;  /* 0x000000012c00780c */ /* 0x000fc40002f81670 */
[----:B------:R-:W-:-:S03]  /*1ed0*/  ISETP.LT.OR P5, PT, R44, 0x21, P5 ;  /* 0x000000212c00780c */ /* 0x000fc60002fa1670 */
[C---:B--2---:R-:W-:Y:S08]  /*1ee0*/  HMMA.16816.F32 R24, R76.reuse, R20, RZ ;  /* 0x000000144c18723c */ /* 0x044ff000000018ff */
[----:B------:R1:W-:Y:S01]  /*1ef0*/  LDGSTS.E.BYPASS.LTC128B.128 [R199+0x4100], [R48.64], !P4 ;  /* 0x0410000030c77fae */ /* 0x0003e2000e101d4c */
[----:B------:R-:W-:Y:S01]  /*1f00*/  ISETP.GE.AND P4, PT, R144, c[0x0][0x1d4], PT ;  /* 0x0000750090007a0c */ /* 0x000fe20003f86270 */
[----:B---3--:R-:W-:Y:S03]  /*1f10*/  HMMA.16816.F32 R16, R76, R12, RZ ;  /* 0x0000000c4c10723c */ /* 0x008fe600000018ff */
[----:B------:R-:W-:-:S05]  /*1f20*/  ISETP.LT.OR P4, PT, R44, 0x21, P4 ;  /* 0x000000212c00780c */ /* 0x000fca0002781670 */
[C---:B------:R-:W-:Y:S08]  /*1f30*/  HMMA.16816.F32 R20, R76.reuse, R22, RZ ;  /* 0x000000164c14723c */ /* 0x040ff000000018ff */
[----:B------:R2:W-:Y:S01]  /*1f40*/  LDGSTS.E.BYPASS.LTC128B.128 [R199+0x1100], [R46.64], !P4 ;  /* 0x011000002ec77fae */ /* 0x0005e2000e101d4c */
[----:B------:R-:W-:Y:S01]  /*1f50*/  LOP3.LUT P4, RZ, R2, 0x4, RZ, 0xc0, !PT ;  /* 0x0000000402ff7812 */ /* 0x000fe2000788c0ff */
[----:B------:R-:W-:Y:S01]  /*1f60*/  IMAD.MOV.U32 R2, RZ, RZ, 0x40 ;  /* 0x00000040ff027424 */ /* 0x000fe200078e00ff */
[----:B------:R-:W-:Y:S01]  /*1f70*/  HMMA.16816.F32 R12, R76, R14, RZ ;  /* 0x0000000e4c0c723c */ /* 0x000fe200000018ff */
[----:B------:R3:W-:Y:S01]  /*1f80*/  LDGSTS.E.BYPASS.LTC128B.128 [R199+0x3100], [R74.64], !P6 ;  /* 0x031000004ac77fae */ /* 0x0007e2000f101d4c */
[----:B------:R-:W-:-:S02]  /*1f90*/  ISETP.GT.AND P6, PT, R202, 0x3f, PT ;  /* 0x0000003fca00780c */ /* 0x000fc40003fc4270 */
[----:B------:R-:W-:Y:S01]  /*1fa0*/  SEL R2, R2, 0xffffffc0, !P4 ;  /* 0xffffffc002027807 */ /* 0x000fe20006000000 */
[----:B------:R3:W-:Y:S01]  /*1fb0*/  LDGSTS.E.BYPASS.LTC128B.128 [R199+0x5100], [R72.64], !P5 ;  /* 0x0510000048c77fae */ /* 0x0007e2000e901d4c */
[----:B------:R-:W-:Y:S02]  /*1fc0*/  PLOP3.LUT P4, PT, PT, PT, UP0, 0x80, 0x0 ;  /* 0x000000000000781c */ /* 0x000fe40003f8f008 */
[C---:B----4-:R-:W-:Y:S01]  /*1fd0*/  HMMA.16816.F32 R8, R76.reuse, R40, RZ ;  /* 0x000000284c08723c */ /* 0x050fe200000018ff */
[----:B------:R-:W-:Y:S01]  /*1fe0*/  IMAD.IADD R192, R197, 0x1, R2 ;  /* 0x00000001c5c07824 */ /* 0x000fe200078e0202 */
[----:B------:R-:W-:Y:S01]  /*1ff0*/  LDSM.16.M88.4 R52, [R193+0xc100] ;  /* 0x00c10000c134783b */ /* 0x000fe20000000200 */
[----:B------:R-:W-:Y:S01]  /*2000*/  IMAD.IADD R184, R2, 0x1, R196 ;  /* 0x0000000102b87824 */ /* 0x000fe200078e02c4 */
[----:B------:R-:W-:Y:S02]  /*2010*/  LOP3.LUT R2, R6, R7, RZ, 0xfc, !PT ;  /* 0x0000000706027212 */ /* 0x000fe400078efcff */
[----:B-1----:R-:W1:Y:S02]  /*2020*/  LDSM.16.M88.4 R48, [R192+0x6100] ;  /* 0x00610000c030783b */ /* 0x002e640000000200 */
[----:B------:R-:W-:Y:S02]  /*2030*/  HMMA.16816.F32 R76, R76, R42, RZ ;  /* 0x0000002a4c4c723c */ /* 0x000fe400000018ff */
[----:B------:R-:W-:Y:S04]  /*2040*/  LDSM.16.M88.4 R40, [R192+0x7100] ;  /* 0x00710000c028783b */ /* 0x000fe80000000200 */
[----:B------:R-:W0:Y:S02]  /*2050*/  LDGDEPBAR ;  /* 0x00000000000079af */ /* 0x000e240000000000 */
[C---:B-----5:R-:W-:Y:S02]  /*2060*/  HMMA.16816.F32 R32, R56.reuse, R36, R32 ;  /* 0x000000243820723c */ /* 0x060fe40000001820 */
[----:B--2---:R-:W2:Y:S06]  /*2070*/  LDSM.16.M88.4 R44, [R192+0x6900] ;  /* 0x00690000c02c783b */ /* 0x004eac0000000200 */
[C---:B------:R-:W-:Y:S01]  /*2080*/  HMMA.16816.F32 R28, R56.reuse, R38, R28 ;  /* 0x00000026381c723c */ /* 0x040fe2000000181c */
[----:B------:R-:W4:Y:S04]  /*2090*/  LDSM.16.M88.4 R36, [R192+0x7900] ;  /* 0x00790000c024783b */ /* 0x000f280000000200 */
[----:B---3--:R-:W-:Y:S03]  /*20a0*/  LDSM.16.M88.4 R72, [R191+0xc100] ;  /* 0x00c10000bf48783b */ /* 0x008fe60000000200 */
[C---:B------:R-:W-:Y:S08]  /*20b0*/  HMMA.16816.F32 R24, R56.reuse, R68, R24 ;  /* 0x000000443818723c */ /* 0x040ff00000001818 */
[C---:B------:R-:W-:Y:S01]  /*20c0*/  HMMA.16816.F32 R20, R56.reuse, R70, R20 ;  /* 0x000000463814723c */ /* 0x040fe20000001814 */
[----:B------:R-:W3:Y:S07]  /*20d0*/  LDSM.16.M88.4 R68, [R184] ;  /* 0x00000000b844783b */ /* 0x000eee0000000200 */
[C---:B------:R-:W-:Y:S08]  /*20e0*/  HMMA.16816.F32 R16, R56.reuse, R64, R16 ;  /* 0x000000403810723c */ /* 0x040ff00000001810 */
[C---:B------:R-:W-:Y:S01]  /*20f0*/  HMMA.16816.F32 R12, R56.reuse, R66, R12 ;  /* 0x00000042380c723c */ /* 0x040fe2000000180c */
[----:B------:R-:W5:Y:S07]  /*2100*/  LDSM.16.M88.4 R64, [R184+0x800] ;  /* 0x00080000b840783b */ /* 0x000f6e0000000200 */
[C---:B------:R-:W-:Y:S08]  /*2110*/  HMMA.16816.F32 R8, R56.reuse, R60, R8 ;  /* 0x0000003c3808723c */ /* 0x040ff00000001808 */
[----:B------:R-:W-:Y:S01]  /*2120*/  HMMA.16816.F32 R76, R56, R62, R76 ;  /* 0x0000003e384c723c */ /* 0x000fe2000000184c */
[----:B------:R-:W3:Y:S04]  /*2130*/  LDSM.16.M88.4 R60, [R184+0x1000] ;  /* 0x00100000b83c783b */ /* 0x000ee80000000200 */
[----:B------:R-:W3:Y:S03]  /*2140*/  LDSM.16.M88.4 R56, [R184+0x1800] ;  /* 0x00180000b838783b */ /* 0x000ee60000000200 */
[C---:B-1----:R-:W-:Y:S08]  /*2150*/  HMMA.16816.F32 R32, R52.reuse, R48, R32 ;  /* 0x000000303420723c */ /* 0x042ff00000001820 */
[C---:B------:R-:W-:Y:S01]  /*2160*/  HMMA.16816.F32 R28, R52.reuse, R50, R28 ;  /* 0x00000032341c723c */ /* 0x040fe2000000181c */
[----:B------:R-:W-:Y:S07]  /*2170*/  LDSM.16.M88.4 R48, [R197+0x8100] ;  /* 0x00810000c530783b */ /* 0x000fee0000000200 */
[C---:B--2---:R-:W-:Y:S08]  /*2180*/  HMMA.16816.F32 R24, R52.reuse, R44, R24 ;  /* 0x0000002c3418723c */ /* 0x044ff00000001818 */
[C---:B------:R-:W-:Y:S01]  /*2190*/  HMMA.16816.F32 R20, R52.reuse, R46, R20 ;  /* 0x0000002e3414723c */ /* 0x040fe20000001814 */
[----:B------:R-:W-:Y:S07]  /*21a0*/  LDSM.16.M88.4 R44, [R197+0x8900] ;  /* 0x00890000c52c783b */ /* 0x000fee0000000200 */
[C---:B------:R-:W-:Y:S08]  /*21b0*/  HMMA.16816.F32 R16, R52.reuse, R40, R16 ;  /* 0x000000283410723c */ /* 0x040ff00000001810 */
[C---:B------:R-:W-:Y:S01]  /*21c0*/  HMMA.16816.F32 R12, R52.reuse, R42, R12 ;  /* 0x0000002a340c723c */ /* 0x040fe2000000180c */
[----:B------:R-:W-:Y:S07]  /*21d0*/  LDSM.16.M88.4 R40, [R197+0x9100] ;  /* 0x00910000c528783b */ /* 0x000fee0000000200 */
[C---:B----4-:R-:W-:Y:S08]  /*21e0*/  HMMA.16816.F32 R8, R52.reuse, R36, R8 ;  /* 0x000000243408723c */ /* 0x050ff00000001808 */
[----:B------:R-:W-:Y:S01]  /*21f0*/  HMMA.16816.F32 R76, R52, R38, R76 ;  /* 0x00000026344c723c */ /* 0x000fe2000000184c */
[----:B------:R-:W1:Y:S04]  /*2200*/  LDSM.16.M88.4 R52, [R198+0x10100] ;  /* 0x01010000c634783b */ /* 0x000e680000000200 */
[----:B------:R-:W2:Y:S03]  /*2210*/  LDSM.16.M88.4 R36, [R197+0x9900] ;  /* 0x00990000c524783b */ /* 0x000ea60000000200 */
[C---:B---3--:R-:W-:Y:S08]  /*2220*/  HMMA.16816.F32 R32, R72.reuse, R68, R32 ;  /* 0x000000444820723c */ /* 0x048ff00000001820 */
[C---:B------:R-:W-:Y:S01]  /*2230*/  HMMA.16816.F32 R28, R72.reuse, R70, R28 ;  /* 0x00000046481c723c */ /* 0x040fe2000000181c */
[----:B------:R-:W-:Y:S07]  /*2240*/  LDSM.16.M88.4 R68, [R196+0x2000] ;  /* 0x00200000c444783b */ /* 0x000fee0000000200 */
[C---:B-----5:R-:W-:Y:S08]  /*2250*/  HMMA.16816.F32 R24, R72.reuse, R64, R24 ;  /* 0x000000404818723c */ /* 0x060ff00000001818 */
        /* <DEDUP_REMOVED lines=8> */
[----:B------:R-:W4:Y:S03]  /*22e0*/  LDSM.16.M88.4 R56, [R196+0x3800] ;  /* 0x00380000c438783b */ /* 0x000f260000000200 */
[C---:B-1----:R-:W-:Y:S08]  /*22f0*/  HMMA.16816.F32 R32, R52.reuse, R48, R32 ;  /* 0x000000303420723c */ /* 0x042ff00000001820 */
        /* <DEDUP_REMOVED lines=10> */
[----:B------:R-:W1:Y:S04]  /*23a0*/  LDSM.16.M88.4 R52, [R193+0x10100] ;  /* 0x01010000c134783b */ /* 0x000e680000000200 */
[----:B------:R-:W2:Y:S03]  /*23b0*/  LDSM.16.M88.4 R36, [R192+0x9900] ;  /* 0x00990000c024783b */ /* 0x000ea60000000200 */
[C---:B---3--:R-:W-:Y:S08]  /*23c0*/  HMMA.16816.F32 R32, R72.reuse, R68, R32 ;  /* 0x000000444820723c */ /* 0x048ff00000001820 */
        /* <DEDUP_REMOVED lines=8> */
[C---:B----4-:R-:W-:Y:S08]  /*2450*/  HMMA.16816.F32 R8, R72.reuse, R56, R8 ;  /* 0x000000384808723c */ /* 0x050ff00000001808 */
        /* <DEDUP_REMOVED lines=53> */
[----:B------:R-:W-:Y:S04]  /*27b0*/  LDSM.16.M88.4 R56, [R191+0x14100] ;  /* 0x01410000bf38783b */ /* 0x000fe80000000200 */
[----:B------:R-:W3:Y:S01]  /*27c0*/  LDSM.16.M88.4 R72, [R184+0x4000] ;  /* 0x00400000b848783b */ /* 0x000ee20000000200 */
[----:B------:R-:W-:-:S04]  /*27d0*/  DEPBAR.LE SB0, 0x0 ;  /* 0x000080000000791a */ /* 0x000fc80000000000 */
[C---:B-1----:R-:W-:Y:S08]  /*27e0*/  HMMA.16816.F32 R32, R52.reuse, R48, R32 ;  /* 0x000000303420723c */ /* 0x042ff00000001820 */
[C---:B------:R-:W-:Y:S08]  /*27f0*/  HMMA.16816.F32 R28, R52.reuse, R50, R28 ;  /* 0x00000032341c723c */ /* 0x040ff0000000181c */
[C---:B------:R-:W-:Y:S08]  /*2800*/  HMMA.16816.F32 R24, R52.reuse, R44, R24 ;  /* 0x0000002c3418723c */ /* 0x040ff00000001818 */
[C---:B------:R-:W-:Y:S08]  /*2810*/  HMMA.16816.F32 R20, R52.reuse, R46, R20 ;  /* 0x0000002e3414723c */ /* 0x040ff00000001814 */
[C---:B------:R-:W-:Y:S08]  /*2820*/  HMMA.16816.F32 R16, R52.reuse, R40, R16 ;  /* 0x000000283410723c */ /* 0x040ff00000001810 */
[C---:B------:R-:W-:Y:S08]  /*2830*/  HMMA.16816.F32 R12, R52.reuse, R42, R12 ;  /* 0x0000002a340c723c */ /* 0x040ff0000000180c */
[C---:B--2---:R-:W-:Y:S08]  /*2840*/  HMMA.16816.F32 R8, R52.reuse, R36, R8 ;  /* 0x000000243408723c */ /* 0x044ff00000001808 */
[----:B------:R-:W-:Y:S08]  /*2850*/  HMMA.16816.F32 R76, R52, R38, R76 ;  /* 0x00000026344c723c */ /* 0x000ff0000000184c */
[C---:B---3--:R-:W-:Y:S08]  /*2860*/  HMMA.16816.F32 R32, R56.reuse, R72, R32 ;  /* 0x000000483820723c */ /* 0x048ff00000001820 */
[C---:B------:R-:W-:Y:S08]  /*2870*/  HMMA.16816.F32 R28, R56.reuse, R74, R28 ;  /* 0x0000004a381c723c */ /* 0x040ff0000000181c */
[C---:B------:R-:W-:Y:S08]  /*2880*/  HMMA.16816.F32 R24, R56.reuse, R68, R24 ;  /* 0x000000443818723c */ /* 0x040ff00000001818 */
[C---:B------:R-:W-:Y:S08]  /*2890*/  HMMA.16816.F32 R20, R56.reuse, R70, R20 ;  /* 0x000000463814723c */ /* 0x040ff00000001814 */
[C---:B------:R-:W-:Y:S08]  /*28a0*/  HMMA.16816.F32 R16, R56.reuse, R64, R16 ;  /* 0x000000403810723c */ /* 0x040ff00000001810 */
[C---:B------:R-:W-:Y:S08]  /*28b0*/  HMMA.16816.F32 R12, R56.reuse, R66, R12 ;  /* 0x00000042380c723c */ /* 0x040ff0000000180c */
[C---:B------:R-:W-:Y:S08]  /*28c0*/  HMMA.16816.F32 R8, R56.reuse, R60, R8 ;  /* 0x0000003c3808723c */ /* 0x040ff00000001808 */
[----:B------:R-:W-:Y:S01]  /*28d0*/  HMMA.16816.F32 R76, R56, R62, R76 ;  /* 0x0000003e384c723c */ /* 0x000fe2000000184c */
[----:B------:R-:W-:Y:S06]  /*28e0*/  BAR.SYNC.DEFER_BLOCKING 0x0 ;  /* 0x0000000000007b1d */ /* 0x000fec0000010000 */
[----:B------:R-:W-:Y:S05]  /*28f0*/  @!P4 BRA `(.L_x_3095) ;  /* 0x000004300000c947 */ /* 0x000fea0003800000 */
[----:B------:R-:W-:Y:S01]  /*2900*/  ULEA UR11, UR11, UR8, 0x6 ;  /* 0x000000080b0b7291 */ /* 0x000fe2000f8e303f */
        /* <DEDUP_REMOVED lines=39> */
[----:B------:R-:W2:Y:S01]  /*2b80*/  SHFL.IDX PT, R43, R47, 0x1, 0x181f ;  /* 0x00381f002f2b7f89 */ /* 0x000ea200000e0000 */
[----:B------:R-:W-:-:S03]  /*2b90*/  SHF.L.U64.HI R37, R133, 0x1, R146 ;  /* 0x0000000185257819 */ /* 0x000fc60000010292 */
[----:B------:R3:W4:Y:S04]  /*2ba0*/  SHFL.IDX PT, R45, R6, RZ, 0x181f ;  /* 0x00181fff062d7589 */ /* 0x00072800000e0000 */
[----:B------:R-:W5:Y:S01]  /*2bb0*/  SHFL.IDX PT, R44, R47, RZ, 0x181f ;  /* 0x00181fff2f2c7589 */ /* 0x000f6200000e0000 */
[----:B-1----:R-:W-:-:S04]  /*2bc0*/  IADD3 R50, P5, P4, R50, R42, R39 ;  /* 0x0000002a32327210 */ /* 0x002fc80007cbe027 */
[----:B--2---:R-:W-:Y:S02]  /*2bd0*/  IADD3.X R51, RZ, R43, R40, P5, P4 ;  /* 0x0000002bff337210 */ /* 0x004fe40002fe8428 */
[----:B------:R-:W-:Y:S01]  /*2be0*/  IADD3 R48, P5, P4, R49, R42, R36 ;  /* 0x0000002a31307210 */ /* 0x000fe20007cbe024 */
[----:B---3--:R-:W-:-:S03]  /*2bf0*/  IMAD.SHL.U32 R6, R134, 0x2, RZ ;  /* 0x0000000286067824 */ /* 0x008fc600078e00ff */
[----:B------:R-:W-:Y:S02]  /*2c00*/  IADD3.X R49, RZ, R43, R37, P5, P4 ;  /* 0x0000002bff317210 */ /* 0x000fe40002fe8425 */
[----:B------:R-:W-:Y:S02]  /*2c10*/  IADD3 R42, P5, P4, R41, R42, R6 ;  /* 0x0000002a292a7210 */ /* 0x000fe40007cbe006 */
[----:B------:R-:W-:-:S04]  /*2c20*/  SHF.L.U64.HI R41, R134, 0x1, R135 ;  /* 0x0000000186297819 */ /* 0x000fc80000010287 */
[----:B------:R-:W-:Y:S02]  /*2c30*/  IADD3.X R43, RZ, R43, R41, P5, P4 ;  /* 0x0000002bff2b7210 */ /* 0x000fe40002fe8429 */
[C---:B----4-:R-:W-:Y:S02]  /*2c40*/  IADD3 R52, P5, R45.reuse, R39, RZ ;  /* 0x000000272d347210 */ /* 0x050fe40007fbe0ff */
[----:B------:R-:W-:-:S03]  /*2c50*/  IADD3 R36, P4, R45, R36, RZ ;  /* 0x000000242d247210 */ /* 0x000fc60007f9e0ff */
[----:B-----5:R-:W-:Y:S01]  /*2c60*/  IMAD.X R53, R44, 0x1, R40, P5 ;  /* 0x000000012c357824 */ /* 0x020fe200028e0628 */
        /* <DEDUP_REMOVED lines=12> */
.L_x_3095:
[----:B------:R-:W-:Y:S01]  /*2d30*/  LOP3.LUT R4, R4, 0xffffffe0, RZ, 0xc0, !PT ;  /* 0xffffffe004047812 */ /* 0x000fe200078ec0ff */
[----:B-1----:R-:W-:Y:S01]  /*2d40*/  IMAD.U32 R36, RZ, RZ, UR9 ;  /* 0x00000009ff247e24 */ /* 0x002fe2000f8e00ff */
[----:B------:R-:W-:Y:S01]  /*2d50*/  UIADD3 UR6, UR6, -0x2, URZ ;  /* 0xfffffffe06067890 */ /* 0x000fe2000fffe03f */
[----:B------:R-:W-:Y:S01]  /*2d60*/  IMAD.SHL.U32 R195, R2, 0x2, RZ ;  /* 0x0000000202c37824 */ /* 0x000fe200078e00ff */
[----:B------:R-:W0:Y:S01]  /*2d70*/  LDGDEPBAR ;  /* 0x00000000000079af */ /* 0x000e220000000000 */
[----:B------:R-:W-:Y:S01]  /*2d80*/  IMAD.IADD R4, R3, 0x1, -R4 ;  /* 0x0000000103047824 */ /* 0x000fe200078e0a04 */
[----:B------:R-:W-:Y:S01]  /*2d90*/  UISETP.GE.AND UP0, UPT, UR6, UR7, UPT ;  /* 0x000000070600728c */ /* 0x000fe2000bf06270 */
[--C-:B------:R-:W-:Y:S01]  /*2da0*/  IMAD R189, R5, 0x2, R195.reuse ;  /* 0x0000000205bd7824 */ /* 0x100fe200078e02c3 */
[----:B------:R-:W-:Y:S01]  /*2db0*/  LDSM.16.MT88.4 R68, [R195+0x2100] ;  /* 0x00210000c344783b */ /* 0x000fe20000004200 */
[----:B------:R-:W-:Y:S01]  /*2dc0*/  IMAD R190, R0, 0x2, R195 ;  /* 0x0000000200be7824 */ /* 0x000fe200078e02c3 */
[----:B------:R-:W-:-:S02]  /*2dd0*/  SHF.R.S32.HI R3, RZ, 0x1f, R4 ;  /* 0x0000001fff037819 */ /* 0x000fc40000011404 */
[----:B------:R-:W-:Y:S01]  /*2de0*/  LDSM.16.MT88.4 R84, [R189+0x2100] ;  /* 0x00210000bd54783b */ /* 0x000fe20000004200 */
[----:B------:R-:W-:Y:S01]  /*2df0*/  IMAD R188, R5, 0x2, R190 ;  /* 0x0000000205bc7824 */ /* 0x000fe200078e02be */
[----:B------:R-:W-:Y:S02]  /*2e00*/  LEA.HI R3, R3, R4, RZ, 0x2 ;  /* 0x0000000403037211 */ /* 0x000fe400078f10ff */
[----:B------:R-:W-:Y:S02]  /*2e10*/  LDSM.16.MT88.4 R44, [R190+0x100] ;  /* 0x00010000be2c783b */ /* 0x000fe40000004200 */
[----:B------:R-:W-:Y:S02]  /*2e20*/  LOP3.LUT R3, R3, 0x7ffffffc, RZ, 0xc0, !PT ;  /* 0x7ffffffc03037812 */ /* 0x000fe400078ec0ff */
        /* <DEDUP_REMOVED lines=11> */
[C---:B------:R-:W-:Y:S01]  /*2ee0*/  ISETP.GT.AND P5, PT, R36.reuse, 0x8, PT ;  /* 0x000000082400780c */ /* 0x040fe20003fa4270 */
[----:B------:R-:W-:Y:S01]  /*2ef0*/  LDSM.16.MT88.4 R112, [R189+0x4100] ;  /* 0x00410000bd70783b */ /* 0x000fe20000004200 */
[----:B------:R-:W-:Y:S02]  /*2f00*/  FSEL R32, R35, -INF , P4 ;  /* 0xff80000023207808 */ /* 0x000fe40002000000 */
[----:B------:R-:W-:Y:S01]  /*2f10*/  FSEL R33, R33, -INF , P4 ;  /* 0xff80000021217808 */ /* 0x000fe20002000000 */
[----:B------:R-:W-:Y:S01]  /*2f20*/  LDSM.16.MT88.4 R136, [R190+0x900] ;  /* 0x00090000be88783b */ /* 0x000fe20000004200 */
[----:B------:R-:W-:-:S02]  /*2f30*/  ISETP.GT.AND P4, PT, R36, 0x9, PT ;  /* 0x000000092400780c */ /* 0x000fc40003f84270 */
[----:B------:R-:W-:Y:S02]  /*2f40*/  FSEL R6, R30, -INF , P5 ;  /* 0xff8000001e067808 */ /* 0x000fe40002800000 */
[----:B------:R-:W-:Y:S02]  /*2f50*/  FSEL R35, R28, -INF , P5 ;  /* 0xff8000001c237808 */ /* 0x000fe40002800000 */
[----:B------:R-:W-:Y:S02]  /*2f60*/  ISETP.GT.AND P5, PT, R36, 0x10, PT ;  /* 0x000000102400780c */ /* 0x000fe40003fa4270 */
[----:B------:R-:W-:Y:S02]  /*2f70*/  FSEL R4, R31, -INF , P4 ;  /* 0xff8000001f047808 */ /* 0x000fe40002000000 */
[----:B------:R-:W-:Y:S02]  /*2f80*/  FSEL R31, R29, -INF , P4 ;  /* 0xff8000001d1f7808 */ /* 0x000fe40002000000 */
[----:B------:R-:W-:-:S02]  /*2f90*/  FSEL R29, R24, -INF , P5 ;  /* 0xff800000181d7808 */ /* 0x000fc40002800000 */
[----:B------:R-:W-:Y:S02]  /*2fa0*/  FMNMX.FTZ R24, R3, R33, !PT ;  /* 0x0000002103187209 */ /* 0x000fe40007810000 */
[----:B------:R-:W-:Y:S02]  /*2fb0*/  ISETP.GT.AND P4, PT, R36, 0x11, PT ;  /* 0x000000112400780c */ /* 0x000fe40003f84270 */
[----:B------:R-:W-:Y:S02]  /*2fc0*/  FSEL R30, R26, -INF , P5 ;  /* 0xff8000001a1e7808 */ /* 0x000fe40002800000 */
[----:B------:R-:W-:Y:S02]  /*2fd0*/  ISETP.GT.AND P5, PT, R36, 0x18, PT ;  /* 0x000000182400780c */ /* 0x000fe40003fa4270 */
[----:B------:R-:W-:Y:S02]  /*2fe0*/  FMNMX.FTZ R24, R35, R24, !PT ;  /* 0x0000001823187209 */ /* 0x000fe40007810000 */
[----:B------:R-:W-:-:S02]  /*2ff0*/  FSEL R28, R27, -INF , P4 ;  /* 0xff8000001b1c7808 */ /* 0x000fc40002000000 */
[----:B------:R-:W-:Y:S02]  /*3000*/  FSEL R25, R25, -INF , P4 ;  /* 0xff80000019197808 */ /* 0x000fe40002000000 */
[----:B------:R-:W-:Y:S02]  /*3010*/  ISETP.GT.AND P4, PT, R36, 0x19, PT ;  /* 0x000000192400780c */ /* 0x000fe40003f84270 */
[----:B------:R-:W-:Y:S02]  /*3020*/  FSEL R7, R20, -INF , P5 ;  /* 0xff80000014077808 */ /* 0x000fe40002800000 */
[----:B------:R-:W-:Y:S02]  /*3030*/  FMNMX.FTZ R20, R31, R24, !PT ;  /* 0x000000181f147209 */ /* 0x000fe40007810000 */
[----:B------:R-:W-:Y:S02]  /*3040*/  FSEL R26, R22, -INF , P5 ;  /* 0xff800000161a7808 */ /* 0x000fe40002800000 */
[----:B------:R-:W-:-:S02]  /*3050*/  FSEL R24, R23, -INF , P4 ;  /* 0xff80000017187808 */ /* 0x000fc40002000000 */
[----:B------:R-:W-:Y:S02]  /*3060*/  FSEL R21, R21, -INF , P4 ;  /* 0xff80000015157808 */ /* 0x000fe40002000000 */
[C---:B------:R-:W-:Y:S02]  /*3070*/  ISETP.GT.AND P5, PT, R36.reuse, 0x20, PT ;  /* 0x000000202400780c */ /* 0x040fe40003fa4270 */
[----:B------:R-:W-:Y:S02]  /*3080*/  ISETP.GT.AND P4, PT, R36, 0x21, PT ;  /* 0x000000212400780c */ /* 0x000fe40003f84270 */
[----:B------:R-:W-:Y:S02]  /*3090*/  FMNMX.FTZ R20, R29, R20, !PT ;  /* 0x000000141d147209 */ /* 0x000fe40007810000 */
[----:B------:R-:W-:Y:S02]  /*30a0*/  FSEL R171, R16, -INF , P5 ;  /* 0xff80000010ab7808 */ /* 0x000fe40002800000 */
[----:B------:R-:W-:-:S02]  /*30b0*/  FSEL R163, R17, -INF , P4 ;  /* 0xff80000011a37808 */ /* 0x000fc40002000000 */
[----:B------:R-:W-:Y:S02]  /*30c0*/  FMNMX.FTZ R16, R25, R20, !PT ;  /* 0x0000001419107209 */ /* 0x000fe40007810000 */
[----:B------:R-:W-:Y:S02]  /*30d0*/  FMNMX.FTZ R17, R34, R32, !PT ;  /* 0x0000002022117209 */ /* 0x000fe40007810000 */
[----:B------:R-:W-:Y:S02]  /*30e0*/  FSEL R166, R18, -INF , P5 ;  /* 0xff80000012a67808 */ /* 0x000fe40002800000 */
[----:B------:R-:W-:Y:S02]  /*30f0*/  FSEL R204, R19, -INF , P4 ;  /* 0xff80000013cc7808 */ /* 0x000fe40002000000 */
[C---:B------:R-:W-:Y:S02]  /*3100*/  ISETP.GT.AND P5, PT, R36.reuse, 0x28, PT ;  /* 0x000000282400780c */ /* 0x040fe40003fa4270 */
[----:B------:R-:W-:-:S02]  /*3110*/  ISETP.GT.AND P4, PT, R36, 0x29, PT ;  /* 0x000000292400780c */ /* 0x000fc40003f84270 */
[----:B------:R-:W-:Y:S02]  /*3120*/  FMNMX.FTZ R16, R7, R16, !PT ;  /* 0x0000001007107209 */ /* 0x000fe40007810000 */
[----:B------:R-:W-:Y:S02]  /*3130*/  FMNMX.FTZ R17, R6, R17, !PT ;  /* 0x0000001106117209 */ /* 0x000fe40007810000 */
[----:B------:R-:W-:Y:S02]  /*3140*/  FSEL R168, R14, -INF , P5 ;  /* 0xff8000000ea87808 */ /* 0x000fe40002800000 */
[----:B------:R-:W-:Y:S02]  /*3150*/  FSEL R174, R15, -INF , P4 ;  /* 0xff8000000fae7808 */ /* 0x000fe40002000000 */
[----:B------:R-:W-:Y:S02]  /*3160*/  FMNMX.FTZ R14, R21, R16, !PT ;  /* 0x00000010150e7209 */ /* 0x000fe40007810000 */
[----:B------:R-:W-:-:S02]  /*3170*/  FMNMX.FTZ R15, R4, R17, !PT ;  /* 0x00000011040f7209 */ /* 0x000fc40007810000 */
[----:B------:R-:W-:Y:S01]  /*3180*/  FSEL R169, R12, -INF , P5 ;  /* 0xff8000000ca97808 */ /* 0x000fe20002800000 */
[----:B------:R-:W-:Y:S01]  /*3190*/  LDSM.16.MT88.4 R16, [R189+0x2900] ;  /* 0x00290000bd10783b */ /* 0x000fe20000004200 */
[----:B------:R-:W-:Y:S02]  /*31a0*/  FSEL R165, R13, -INF , P4 ;  /* 0xff8000000da57808 */ /* 0x000fe40002000000 */
[----:B------:R-:W-:Y:S02]  /*31b0*/  FMNMX.FTZ R12, R171, R14, !PT ;  /* 0x0000000eab0c7209 */ /* 0x000fe40007810000 */
[----:B------:R-:W-:Y:S02]  /*31c0*/  FMNMX.FTZ R13, R30, R15, !PT ;  /* 0x0000000f1e0d7209 */ /* 0x000fe40007810000 */
[----:B------:R-:W-:Y:S02]  /*31d0*/  ISETP.GT.AND P5, PT, R36, 0x30, PT ;  /* 0x000000302400780c */ /* 0x000fe40003fa4270 */
[----:B------:R-:W-:-:S02]  /*31e0*/  FMNMX.FTZ R12, R163, R12, !PT ;  /* 0x0000000ca30c7209 */ /* 0x000fc40007810000 */
[----:B------:R-:W-:Y:S02]  /*31f0*/  FMNMX.FTZ R13, R28, R13, !PT ;  /* 0x0000000d1c0d7209 */ /* 0x000fe40007810000 */
[----:B------:R-:W-:Y:S02]  /*3200*/  FSEL R170, R10, -INF , P5 ;  /* 0xff8000000aaa7808 */ /* 0x000fe40002800000 */
[----:B------:R-:W-:Y:S02]  /*3210*/  FMNMX.FTZ R10, R169, R12, !PT ;  /* 0x0000000ca90a7209 */ /* 0x000fe40007810000 */
[----:B------:R-:W-:Y:S02]  /*3220*/  FMNMX.FTZ R13, R26, R13, !PT ;  /* 0x0000000d1a0d7209 */ /* 0x000fe40007810000 */
[----:B------:R-:W-:Y:S02]  /*3230*/  ISETP.GT.AND P4, PT, R36, 0x31, PT ;  /* 0x000000312400780c */ /* 0x000fe40003f84270 */
[----:B------:R-:W-:-:S02]  /*3240*/  FSEL R175, R8, -INF , P5 ;  /* 0xff80000008af7808 */ /* 0x000fc40002800000 */
[----:B------:R-:W-:Y:S02]  /*3250*/  FMNMX.FTZ R10, R165, R10, !PT ;  /* 0x0000000aa50a7209 */ /* 0x000fe40007810000 */
[----:B------:R-:W-:Y:S02]  /*3260*/  FMNMX.FTZ R13, R24, R13, !PT ;  /* 0x0000000d180d7209 */ /* 0x000fe40007810000 */
[----:B------:R-:W-:Y:S02]  /*3270*/  FSEL R173, R9, -INF , P4 ;  /* 0xff80000009ad7808 */ /* 0x000fe40002000000 */
[----:B------:R-:W-:Y:S02]  /*3280*/  ISETP.GT.AND P5, PT, R36, 0x38, PT ;  /* 0x000000382400780c */ /* 0x000fe40003fa4270 */
[----:B------:R-:W-:Y:S02]  /*3290*/  FMNMX.FTZ R10, R175, R10, !PT ;  /* 0x0000000aaf0a7209 */ /* 0x000fe40007810000 */
[----:B------:R-:W-:-:S02]  /*32a0*/  FMNMX.FTZ R13, R166, R13, !PT ;  /* 0x0000000da60d7209 */ /* 0x000fc40007810000 */
[----:B------:R-:W-:Y:S02]  /*32b0*/  FSEL R142, R11, -INF , P4 ;  /* 0xff8000000b8e7808 */ /* 0x000fe40002000000 */
[----:B------:R-:W-:Y:S02]  /*32c0*/  ISETP.GT.AND P4, PT, R36, 0x39, PT ;  /* 0x000000392400780c */ /* 0x000fe40003f84270 */
[----:B------:R-:W-:Y:S01]  /*32d0*/  FSEL R143, R76, -INF , P5 ;  /* 0xff8000004c8f7808 */ /* 0x000fe20002800000 */
[----:B------:R-:W-:Y:S01]  /*32e0*/  LDSM.16.MT88.4 R36, [R195+0x100] ;  /* 0x00010000c324783b */ /* 0x000fe20000004200 */
[----:B------:R-:W-:Y:S02]  /*32f0*/  FMNMX.FTZ R10, R173, R10, !PT ;  /* 0x0000000aad0a7209 */ /* 0x000fe40007810000 */
[----:B------:R-:W-:Y:S02]  /*3300*/  FMNMX.FTZ R9, R204, R13, !PT ;  /* 0x0000000dcc097209 */ /* 0x000fe40007810000 */
[----:B------:R-:W-:Y:S01]  /*3310*/  FSEL R141, R77, -INF , P4 ;  /* 0xff8000004d8d7808 */ /* 0x000fe20002000000 */
[----:B------:R-:W-:Y:S01]  /*3320*/  LDSM.16.MT88.4 R12, [R188+0x2900] ;  /* 0x00290000bc0c783b */ /* 0x000fe20000004200 */
[----:B------:R-:W-:-:S02]  /*3330*/  FMNMX.FTZ R8, R143, R10, !PT ;  /* 0x0000000a8f087209 */ /* 0x000fc40007810000 */
[----:B------:R-:W-:Y:S02]  /*3340*/  FMNMX.FTZ R9, R168, R9, !PT ;  /* 0x00000009a8097209 */ /* 0x000fe40007810000 */
[----:B------:R-:W-:Y:S02]  /*3350*/  FMNMX.FTZ R8, R141, R8, !PT ;  /* 0x000000088d087209 */ /* 0x000fe40007810000 */
[----:B------:R-:W-:Y:S02]  /*3360*/  FMNMX.FTZ R9, R174, R9, !PT ;  /* 0x00000009ae097209 */ /* 0x000fe40007810000 */
[----:B------:R-:W-:Y:S01]  /*3370*/  FSEL R140, R78, -INF , P5 ;  /* 0xff8000004e8c7808 */ /* 0x000fe20002800000 */
[----:B------:R-:W1:Y:S01]  /*3380*/  SHFL.BFLY PT, R11, R8, 0x2, 0x1f ;  /* 0x0c401f00080b7f89 */ /* 0x000e6200000e0000 */
[----:B------:R-:W-:Y:S02]  /*3390*/  FMNMX.FTZ R9, R170, R9, !PT ;  /* 0x00000009aa097209 */ /* 0x000fe40007810000 */
[----:B------:R-:W-:-:S02]  /*33a0*/  FSEL R164, R79, -INF , P4 ;  /* 0xff8000004fa47808 */ /* 0x000fc40002000000 */
[----:B------:R-:W-:Y:S01]  /*33b0*/  FMNMX.FTZ R9, R142, R9, !PT ;  /* 0x000000098e097209 */ /* 0x000fe20007810000 */
[----:B------:R-:W-:Y:S03]  /*33c0*/  LDSM.16.MT88.4 R76, [R190+0x2100] ;  /* 0x00210000be4c783b */ /* 0x000fe60000004200 */
        /* <DEDUP_REMOVED lines=20> */
[----:B------:R-:W-:-:S02]  /*3510*/  FFMA.FTZ R149, R7, c[0x0][0x2d0], -R172 ;  /* 0x0000b40007957a23 */ /* 0x000fc400000108ac */
[--C-:B------:R-:W-:Y:S01]  /*3520*/  FFMA.FTZ R155, R29, c[0x0][0x2d0], -R172.reuse ;  /* 0x0000b4001d9b7a23 */ /* 0x100fe200000108ac */
[----:B------:R-:W-:Y:S01]  /*3530*/  FSEL R167, R167, RZ, P4 ;  /* 0x000000ffa7a77208 */ /* 0x000fe20002000000 */
[--C-:B------:R-:W-:Y:S01]  /*3540*/  FFMA.FTZ R150, R25, c[0x0][0x2d0], -R172.reuse ;  /* 0x0000b40019967a23 */ /* 0x100fe200000108ac */
[----:B------:R-:W-:Y:S01]  /*3550*/  PLOP3.LUT P4, PT, PT, PT, UP0, 0x80, 0x0 ;  /* 0x000000000000781c */ /* 0x000fe20003f8f008 */
[----:B------:R-:W-:Y:S01]  /*3560*/  FFMA.FTZ R2, R21, c[0x0][0x2d0], -R172 ;  /* 0x0000b40015027a23 */ /* 0x000fe200000108ac */
[----:B------:R-:W1:Y:S01]  /*3570*/  MUFU.EX2 R156, R156 ;  /* 0x0000009c009c7308 */ /* 0x000e620000000800 */
[--C-:B------:R-:W-:Y:S01]  /*3580*/  FFMA.FTZ R158, R34, c[0x0][0x2d0], -R167.reuse ;  /* 0x0000b400229e7a23 */ /* 0x100fe200000108a7 */
[----:B------:R-:W-:Y:S01]  /*3590*/  LDSM.16.MT88.4 R20, [R195+0x900] ;  /* 0x00090000c314783b */ /* 0x000fe20000004200 */
[--C-:B------:R-:W-:Y:S02]  /*35a0*/  FFMA.FTZ R159, R32, c[0x0][0x2d0], -R167.reuse ;  /* 0x0000b400209f7a23 */ /* 0x100fe400000108a7 */
[--C-:B------:R-:W-:Y:S01]  /*35b0*/  FFMA.FTZ R161, R6, c[0x0][0x2d0], -R167.reuse ;  /* 0x0000b40006a17a23 */ /* 0x100fe200000108a7 */
[----:B------:R-:W-:Y:S01]  /*35c0*/  LDSM.16.MT88.4 R32, [R189+0x900] ;  /* 0x00090000bd20783b */ /* 0x000fe20000004200 */
[--C-:B------:R-:W-:Y:S01]  /*35d0*/  FFMA.FTZ R152, R4, c[0x0][0x2d0], -R167.reuse ;  /* 0x0000b40004987a23 */ /* 0x100fe200000108a7 */
[----:B------:R-:W-:Y:S01]  /*35e0*/  MUFU.EX2 R154, R154 ;  /* 0x0000009a009a7308 */ /* 0x000fe20000000800 */
[--C-:B------:R-:W-:Y:S01]  /*35f0*/  FFMA.FTZ R153, R30, c[0x0][0x2d0], -R167.reuse ;  /* 0x0000b4001e997a23 */ /* 0x100fe200000108a7 */
[----:B------:R-:W2:Y:S01]  /*3600*/  LDSM.16.MT88.4 R4, [R188+0x4100] ;  /* 0x00410000bc04783b */ /* 0x000ea20000004200 */
[----:B------:R-:W-:-:S02]  /*3610*/  FFMA.FTZ R148, R28, c[0x0][0x2d0], -R167 ;  /* 0x0000b4001c947a23 */ /* 0x000fc400000108a7 */
[--C-:B------:R-:W-:Y:S01]  /*3620*/  FFMA.FTZ R147, R26, c[0x0][0x2d0], -R167.reuse ;  /* 0x0000b4001a937a23 */ /* 0x100fe200000108a7 */
[----:B------:R-:W-:Y:S01]  /*3630*/  LDSM.16.MT88.4 R28, [R188+0x900] ;  /* 0x00090000bc1c783b */ /* 0x000fe20000004200 */
[----:B------:R-:W-:Y:S01]  /*3640*/  FFMA.FTZ R0, R24, c[0x0][0x2d0], -R167 ;  /* 0x0000b40018007a23 */ /* 0x000fe200000108a7 */
[----:B------:R-:W3:Y:S01]  /*3650*/  MUFU.EX2 R151, R151 ;  /* 0x0000009700977308 */ /* 0x000ee20000000800 */
[----:B-1----:R-:W-:Y:S01]  /*3660*/  F2FP.PACK_AB R116, R156, R157 ;  /* 0x0000009d9c74723e */ /* 0x002fe200000000ff */
[----:B------:R-:W-:Y:S01]  /*3670*/  LDSM.16.MT88.4 R24, [R190+0x2900] ;  /* 0x00290000be18783b */ /* 0x000fe20000004200 */
[--C-:B------:R-:W-:Y:S02]  /*3680*/  FFMA.FTZ R160, R171, c[0x0][0x2d0], -R172.reuse ;  /* 0x0000b400aba07a23 */ /* 0x100fe400000108ac */
[--C-:B------:R-:W-:Y:S02]  /*3690*/  FFMA.FTZ R162, R169, c[0x0][0x2d0], -R172.reuse ;  /* 0x0000b400a9a27a23 */ /* 0x100fe400000108ac */
[--C-:B------:R-:W-:Y:S01]  /*36a0*/  FFMA.FTZ R163, R163, c[0x0][0x2d0], -R172.reuse ;  /* 0x0000b400a3a37a23 */ /* 0x100fe200000108ac */
[----:B------:R-:W-:Y:S01]  /*36b0*/  MUFU.EX2 R158, R158 ;  /* 0x0000009e009e7308 */ /* 0x000fe20000000800 */
[----:B------:R-:W-:-:S02]  /*36c0*/  FFMA.FTZ R165, R165, c[0x0][0x2d0], -R172 ;  /* 0x0000b400a5a57a23 */ /* 0x000fc400000108ac */
[--C-:B------:R-:W-:Y:S02]  /*36d0*/  FFMA.FTZ R166, R166, c[0x0][0x2d0], -R167.reuse ;  /* 0x0000b400a6a67a23 */ /* 0x100fe400000108a7 */
[--C-:B------:R-:W-:Y:S02]  /*36e0*/  FFMA.FTZ R169, R204, c[0x0][0x2d0], -R167.reuse ;  /* 0x0000b400cca97a23 */ /* 0x100fe400000108a7 */
[--C-:B------:R-:W-:Y:S01]  /*36f0*/  FFMA.FTZ R168, R168, c[0x0][0x2d0], -R167.reuse ;  /* 0x0000b400a8a87a23 */ /* 0x100fe200000108a7 */
[----:B------:R-:W1:Y:S01]  /*3700*/  MUFU.EX2 R159, R159 ;  /* 0x0000009f009f7308 */ /* 0x000e620000000800 */
[----:B---3--:R-:W-:Y:S01]  /*3710*/  F2FP.PACK_AB R118, R151, R154 ;  /* 0x0000009a9776723e */ /* 0x008fe200000000ff */
[----:B------:R-:W-:Y:S02]  /*3720*/  FFMA.FTZ R171, R174, c[0x0][0x2d0], -R167 ;  /* 0x0000b400aeab7a23 */ /* 0x000fe400000108a7 */
[--C-:B------:R-:W-:Y:S02]  /*3730*/  FFMA.FTZ R174, R175, c[0x0][0x2d0], -R172.reuse ;  /* 0x0000b400afae7a23 */ /* 0x100fe400000108ac */
[----:B------:R-:W-:-:S02]  /*3740*/  FFMA.FTZ R173, R173, c[0x0][0x2d0], -R172 ;  /* 0x0000b400adad7a23 */ /* 0x000fc400000108ac */
[----:B------:R-:W-:Y:S01]  /*3750*/  MUFU.EX2 R161, R161 ;  /* 0x000000a100a17308 */ /* 0x000fe20000000800 */
[--C-:B------:R-:W-:Y:S02]  /*3760*/  FFMA.FTZ R175, R143, c[0x0][0x2d0], -R172.reuse ;  /* 0x0000b4008faf7a23 */ /* 0x100fe400000108ac */
[----:B------:R-:W-:Y:S02]  /*3770*/  FFMA.FTZ R172, R141, c[0x0][0x2d0], -R172 ;  /* 0x0000b4008dac7a23 */ /* 0x000fe400000108ac */
[--C-:B------:R-:W-:Y:S02]  /*3780*/  FFMA.FTZ R170, R170, c[0x0][0x2d0], -R167.reuse ;  /* 0x0000b400aaaa7a23 */ /* 0x100fe400000108a7 */
[--C-:B------:R-:W-:Y:S01]  /*3790*/  FFMA.FTZ R205, R142, c[0x0][0x2d0], -R167.reuse ;  /* 0x0000b4008ecd7a23 */ /* 0x100fe200000108a7 */
[----:B------:R-:W3:Y:S01]  /*37a0*/  MUFU.EX2 R152, R152 ;  /* 0x0000009800987308 */ /* 0x000ee20000000800 */
[----:B-1----:R-:W-:Y:S01]  /*37b0*/  F2FP.PACK_AB R117, R159, R158 ;  /* 0x0000009e9f75723e */ /* 0x002fe200000000ff */
[----:B------:R-:W-:-:S02]  /*37c0*/  FFMA.FTZ R204, R140, c[0x0][0x2d0], -R167 ;  /* 0x0000b4008ccc7a23 */ /* 0x000fc400000108a7 */
[----:B------:R-:W-:Y:S01]  /*37d0*/  FFMA.FTZ R211, R164, c[0x0][0x2d0], -R167 ;  /* 0x0000b400a4d37a23 */ /* 0x000fe200000108a7 */
[----:B------:R-:W-:Y:S01]  /*37e0*/  LDSM.16.MT88.4 R140, [R190+0x1900] ;  /* 0x00190000be8c783b */ /* 0x000fe20000004200 */
[----:B------:R-:W-:Y:S02]  /*37f0*/  FADD.FTZ R157, R157, R156 ;  /* 0x0000009c9d9d7221 */ /* 0x000fe40000010000 */
[----:B------:R-:W-:Y:S01]  /*3800*/  MUFU.EX2 R155, R155 ;  /* 0x0000009b009b7308 */ /* 0x000fe20000000800 */
[----:B------:R-:W-:Y:S02]  /*3810*/  FADD.FTZ R158, R158, R159 ;  /* 0x0000009f9e9e7221 */ /* 0x000fe40000010000 */
[----:B------:R-:W-:-:S04]  /*3820*/  FADD.FTZ R154, R154, R157 ;  /* 0x0000009d9a9a7221 */ /* 0x000fc80000010000 */
[----:B------:R-:W-:Y:S01]  /*3830*/  FADD.FTZ R154, R151, R154 ;  /* 0x0000009a979a7221 */ /* 0x000fe20000010000 */
[----:B---3--:R-:W-:Y:S01]  /*3840*/  F2FP.PACK_AB R119, R152, R161 ;  /* 0x000000a19877723e */ /* 0x008fe200000000ff */
[----:B------:R-:W1:Y:S01]  /*3850*/  MUFU.EX2 R150, R150 ;  /* 0x0000009600967308 */ /* 0x000e620000000800 */
[----:B------:R-:W-:-:S04]  /*3860*/  FADD.FTZ R161, R161, R158 ;  /* 0x0000009ea1a17221 */ /* 0x000fc80000010000 */
        /* <DEDUP_REMOVED lines=8> */
[----:B------:R-:W3:Y:S06]  /*38f0*/  MUFU.EX2 R148, R148 ;  /* 0x0000009400947308 */ /* 0x000eec0000000800 */
[C---:B------:R-:W-:Y:S02]  /*3900*/  HMMA.16816.F32 R128, R116.reuse, R36, RZ ;  /* 0x000000247480723c */ /* 0x040fe400000018ff */
[----:B------:R-:W-:Y:S06]  /*3910*/  MUFU.EX2 R147, R147 ;  /* 0x0000009300937308 */ /* 0x000fec0000000800 */
[C---:B------:R-:W-:Y:S02]  /*3920*/  HMMA.16816.F32 R40, R116.reuse, R44, RZ ;  /* 0x0000002c7428723c */ /* 0x040fe400000018ff */
[----:B------:R-:W4:Y:S06]  /*3930*/  MUFU.EX2 R0, R0 ;  /* 0x0000000000007308 */ /* 0x000f2c0000000800 */
        /* <DEDUP_REMOVED lines=31> */
[----:B------:R-:W4:Y:S06]  /*3b30*/  MUFU.EX2 R211, R211 ;  /* 0x000000d300d37308 */ /* 0x000f2c0000000800 */
[C---:B--2---:R-:W-:Y:S07]  /*3b40*/  HMMA.16816.F32 R120, R116.reuse, R4, RZ ;  /* 0x000000047478723c */ /* 0x044fee00000018ff */
[----:B-1----:R-:W-:Y:S01]  /*3b50*/  F2FP.PACK_AB R4, R150, R155 ;  /* 0x0000009b9604723e */ /* 0x002fe200000000ff */
[----:B------:R-:W-:Y:S01]  /*3b60*/  HMMA.16816.F32 R116, R116, R6, RZ ;  /* 0x000000067474723c */ /* 0x000fe200000018ff */
[----:B---3--:R-:W-:Y:S01]  /*3b70*/  F2FP.PACK_AB R5, R148, R153 ;  /* 0x000000999405723e */ /* 0x008fe200000000ff */
[----:B------:R-:W-:-:S02]  /*3b80*/  FADD.FTZ R155, R155, R154 ;  /* 0x0000009a9b9b7221 */ /* 0x000fc40000010000 */
[----:B------:R-:W-:Y:S02]  /*3b90*/  FADD.FTZ R153, R153, R152 ;  /* 0x0000009899997221 */ /* 0x000fe40000010000 */
[----:B------:R-:W-:Y:S01]  /*3ba0*/  FADD.FTZ R150, R150, R155 ;  /* 0x0000009b96967221 */ /* 0x000fe20000010000 */
[----:B------:R-:W-:Y:S01]  /*3bb0*/  F2FP.PACK_AB R6, R2, R149 ;  /* 0x000000950206723e */ /* 0x000fe200000000ff */
[----:B------:R-:W-:Y:S01]  /*3bc0*/  FADD.FTZ R148, R148, R153 ;  /* 0x0000009994947221 */ /* 0x000fe20000010000 */
[----:B----4-:R-:W-:Y:S01]  /*3bd0*/  F2FP.PACK_AB R7, R0, R147 ;  /* 0x000000930007723e */ /* 0x010fe200000000ff */
[----:B------:R-:W-:Y:S02]  /*3be0*/  FADD.FTZ R149, R149, R150 ;  /* 0x0000009695957221 */ /* 0x000fe40000010000 */
[----:B------:R-:W-:Y:S02]  /*3bf0*/  FADD.FTZ R147, R147, R148 ;  /* 0x0000009493937221 */ /* 0x000fe40000010000 */
[----:B------:R-:W-:-:S02]  /*3c00*/  FADD.FTZ R149, R2, R149 ;  /* 0x0000009502957221 */ /* 0x000fc40000010000 */
[----:B------:R-:W-:Y:S01]  /*3c10*/  HMMA.16816.F32 R64, R4, R8, R64 ;  /* 0x000000080440723c */ /* 0x000fe20000001840 */
        /* <DEDUP_REMOVED lines=36> */
[----:B-----5:R-:W-:Y:S01]  /*3e60*/  F2FP.PACK_AB R4, R163, R160 ;  /* 0x000000a0a304723e */ /* 0x020fe200000000ff */
        /* <DEDUP_REMOVED lines=96> */
.L_x_3099:
        /* <DEDUP_REMOVED lines=50> */
.L_x_3097:
[----:B------:R-:W-:Y:S04]  /*4790*/  DEPBAR.LE SB0, 0x0 ;  /* 0x000080000000791a */ /* 0x000fe80000000000 */
[----:B------:R-:W-:Y:S01]  /*47a0*/  BAR.SYNC.DEFER_BLOCKING 0x0 ;  /* 0x0000000000007b1d */ /* 0x000fe20000010000 */
[----:B------:R-:W-:Y:S01]  /*47b0*/  SHF.R.S32.HI R3, RZ, 0x1f, R201 ;  /* 0x0000001fff037819 */ /* 0x000fe200000114c9 */
[----:B------:R-:W-:Y:S01]  /*47c0*/  IMAD.WIDE.U32 R214, R201, c[0x0][0x208], RZ ;  /* 0x00008200c9d67a25 */ /* 0x000fe200078e00ff */
[----:B------:R-:W-:Y:S03]  /*47d0*/  UISETP.GT.AND UP0, UPT, UR6, UR7, UPT ;  /* 0x000000070600728c */ /* 0x000fe6000bf04270 */
[----:B------:R-:W-:Y:S04]  /*47e0*/  IMAD R3, R3, c[0x0][0x208], RZ ;  /* 0x0000820003037a24 */ /* 0x000fe800078e02ff */
[----:B------:R-:W-:Y:S04]  /*47f0*/  IMAD R3, R201, c[0x0][0x20c], R3 ;  /* 0x00008300c9037a24 */ /* 0x000fe800078e0203 */
[----:B------:R-:W-:Y:S01]  /*4800*/  IMAD.IADD R215, R215, 0x1, R3 ;  /* 0x00000001d7d77824 */ /* 0x000fe200078e0203 */
[----:B------:R-:W-:Y:S03]  /*4810*/  SHF.R.S32.HI R3, RZ, 0x1f, R200 ;  /* 0x0000001fff037819 */ /* 0x000fe600000114c8 */
[----:B------:R-:W-:Y:S04]  /*4820*/  IMAD.WIDE.U32 R214, R200, c[0x0][0x218], R214 ;  /* 0x00008600c8d67a25 */ /* 0x000fe800078e00d6 */
[----:B------:R-:W-:Y:S01]  /*4830*/  IMAD R3, R3, c[0x0][0x218], RZ ;  /* 0x0000860003037a24 */ /* 0x000fe200078e02ff */
[----:B------:R-:W-:Y:S01]  /*4840*/  IADD3 R2, P4, R214, UR22, RZ ;  /* 0x00000016d6027c10 */ /* 0x000fe2000ff9e0ff */
[----:B------:R-:W-:Y:S02]  /*4850*/  LDSM.16.M88.4 R136, [R198+0xc100] ;  /* 0x00c10000c688783b */ /* 0x000fe40000000200 */
[----:B------:R-:W-:Y:S02]  /*4860*/  IMAD R3, R200, c[0x0][0x21c], R3 ;  /* 0x00008700c8037a24 */ /* 0x000fe400078e0203 */
[----:B------:R-:W1:Y:S03]  /*4870*/  LDSM.16.M88.4 R140, [R197+0x6100] ;  /* 0x00610000c58c783b */ /* 0x000e660000000200 */
[----:B------:R-:W-:Y:S01]  /*4880*/  IADD3.X R3, R215, UR5, R3, P4, !PT ;  /* 0x00000005d7037c10 */ /* 0x000fe2000a7fe403 */
[----:B------:R-:W-:Y:S01]  /*4890*/  LDSM.16.M88.4 R144, [R197+0x6900] ;  /* 0x00690000c590783b */ /* 0x000fe20000000200 */
[C---:B------:R-:W-:Y:S03]  /*48a0*/  LEA R210, P4, R2.reuse, c[0x0][0x1f8], 0x1 ;  /* 0x00007e0002d27a11 */ /* 0x040fe600078808ff */
[----:B------:R-:W-:Y:S01]  /*48b0*/  LDSM.16.M88.4 R148, [R197+0x7100] ;  /* 0x00710000c594783b */ /* 0x000fe20000000200 */
[----:B------:R-:W-:Y:S03]  /*48c0*/  LEA.HI.X R134, R2, c[0x0][0x1fc], R3, 0x1, P4 ;  /* 0x00007f0002867a11 */ /* 0x000fe600020f0c03 */
[----:B------:R-:W-:Y:S04]  /*48d0*/  LDSM.16.M88.4 R152, [R194+0xc100] ;  /* 0x00c10000c298783b */ /* 0x000fe80000000200 */
[----:B------:R-:W-:Y:S04]  /*48e0*/  LDSM.16.M88.4 R156, [R187] ;  /* 0x00000000bb9c783b */ /* 0x000fe80000000200 */
[----:B------:R-:W-:Y:S04]  /*48f0*/  LDSM.16.M88.4 R160, [R186] ;  /* 0x00000000baa0783b */ /* 0x000fe80000000200 */
[----:B------:R-:W-:Y:S04]  /*4900*/  LDSM.16.M88.4 R164, [R185] ;  /* 0x00000000b9a4783b */ /* 0x000fe80000000200 */
[----:B------:R-:W2:Y:S04]  /*4910*/  SHFL.IDX PT, R135, R210, RZ, 0x181f ;  /* 0x00181fffd2877589 */ /* 0x000ea800000e0000 */
[----:B------:R-:W3:Y:S04]  /*4920*/  SHFL.IDX PT, R132, R134, RZ, 0x181f ;  /* 0x00181fff86847589 */ /* 0x000ee800000e0000 */
[----:B------:R-:W4:Y:S01]  /*4930*/  SHFL.IDX PT, R3, R210, 0x1, 0x181f ;  /* 0x00381f00d2037f89 */ /* 0x000f2200000e0000 */
[C---:B-1----:R-:W-:Y:S03]  /*4940*/  HMMA.16816.F32 R4, R136.reuse, R140, RZ ;  /* 0x0000008c8804723c */ /* 0x042fe600000018ff */
[----:B------:R1:W5:Y:S05]  /*4950*/  SHFL.IDX PT, R2, R134, 0x1, 0x181f ;  /* 0x00381f0086027f89 */ /* 0x00036a00000e0000 */
[C---:B------:R-:W-:Y:S01]  /*4960*/  HMMA.16816.F32 R8, R136.reuse, R142, RZ ;  /* 0x0000008e8808723c */ /* 0x040fe200000018ff */
[----:B------:R-:W5:Y:S03]  /*4970*/  LDSM.16.M88.4 R140, [R197+0x7900] ;  /* 0x00790000c58c783b */ /* 0x000f660000000200 */
[C---:B--2---:R-:W-:Y:S02]  /*4980*/  IADD3 R222, P5, R135.reuse, R208, RZ ;  /* 0x000000d087de7210 */ /* 0x044fe40007fbe0ff */
[C---:B------:R-:W-:Y:S02]  /*4990*/  IADD3 R220, P4, R135.reuse, R206, RZ ;  /* 0x000000ce87dc7210 */ /* 0x040fe40007f9e0ff */
[C---:B------:R-:W-:Y:S01]  /*49a0*/  HMMA.16816.F32 R12, R136.reuse, R144, RZ ;  /* 0x00000090880c723c */ /* 0x040fe200000018ff */
[C---:B---3--:R-:W-:Y:S03]  /*49b0*/  IMAD.X R223, R132.reuse, 0x1, R209, P5 ;  /* 0x0000000184df7824 */ /* 0x048fe600028e06d1 */
[----:B------:R-:W-:Y:S01]  /*49c0*/  IADD3 R218, P5, R135, R204, RZ ;  /* 0x000000cc87da7210 */ /* 0x000fe20007fbe0ff */
[C---:B------:R-:W-:Y:S01]  /*49d0*/  IMAD.X R221, R132.reuse, 0x1, R207, P4 ;  /* 0x0000000184dd7824 */ /* 0x040fe200020e06cf */
[C---:B----4-:R-:W-:Y:S02]  /*49e0*/  IADD3 R216, P4, R3.reuse, R208, RZ ;  /* 0x000000d003d87210 */ /* 0x050fe40007f9e0ff */
[C---:B------:R-:W-:Y:S01]  /*49f0*/  HMMA.16816.F32 R16, R136.reuse, R146, RZ ;  /* 0x000000928810723c */ /* 0x040fe200000018ff */
[----:B------:R-:W2:Y:S03]  /*4a00*/  LDSM.16.M88.4 R144, [R196] ;  /* 0x00000000c490783b */ /* 0x000ea60000000200 */
[----:B------:R-:W-:Y:S01]  /*4a10*/  IMAD.X R219, R132, 0x1, R205, P5 ;  /* 0x0000000184db7824 */ /* 0x000fe200028e06cd */
[----:B------:R-:W-:Y:S01]  /*4a20*/  @!PT LDS RZ, [RZ] ;  /* 0x00000000fffff984 */ /* 0x000fe20000000800 */
[----:B------:R-:W-:Y:S01]  /*4a30*/  @!PT LDS RZ, [RZ] ;  /* 0x00000000fffff984 */ /* 0x000fe20000000800 */
[----:B------:R-:W-:Y:S01]  /*4a40*/  @!PT LDS RZ, [RZ] ;  /* 0x00000000fffff984 */ /* 0x000fe20000000800 */
[----:B------:R3:W-:Y:S01]  /*4a50*/  LDGSTS.E.BYPASS.LTC128B.128 [R203], [R222.64], !P3 ;  /* 0x00000000decb7fae */ /* 0x0007e2000d901d4c */
[C---:B-1----:R-:W-:Y:S01]  /*4a60*/  IADD3 R134, P5, R3.reuse, R206, RZ ;  /* 0x000000ce03867210 */ /* 0x042fe20007fbe0ff */
[C---:B-----5:R-:W-:Y:S01]  /*4a70*/  IMAD.X R217, R2.reuse, 0x1, R209, P4 ;  /* 0x0000000102d97824 */ /* 0x060fe200020e06d1 */
[C---:B------:R-:W-:Y:S01]  /*4a80*/  HMMA.16816.F32 R20, R136.reuse, R148, RZ ;  /* 0x000000948814723c */ /* 0x040fe200000018ff */
[----:B------:R3:W-:Y:S03]  /*4a90*/  LDGSTS.E.BYPASS.LTC128B.128 [R203+0x2000], [R220.64], !P2 ;  /* 0x02000000dccb7fae */ /* 0x0007e6000d101d4c */
[----:B------:R-:W-:Y:S01]  /*4aa0*/  IADD3 R214, P4, R3, R204, RZ ;  /* 0x000000cc03d67210 */ /* 0x000fe20007f9e0ff */
[----:B------:R3:W-:Y:S01]  /*4ab0*/  LDGSTS.E.BYPASS.LTC128B.128 [R203+0x4000], [R218.64], !P1 ;  /* 0x04000000dacb7fae */ /* 0x0007e2000c901d4c */
[C---:B------:R-:W-:Y:S02]  /*4ac0*/  IMAD.X R135, R2.reuse, 0x1, R207, P5 ;  /* 0x0000000102877824 */ /* 0x040fe400028e06cf */
[C---:B------:R-:W-:Y:S01]  /*4ad0*/  HMMA.16816.F32 R24, R136.reuse, R150, RZ ;  /* 0x000000968818723c */ /* 0x040fe200000018ff */
[----:B------:R3:W-:Y:S03]  /*4ae0*/  LDGSTS.E.BYPASS.LTC128B.128 [R203+0x1000], [R216.64], !P3 ;  /* 0x01000000d8cb7fae */ /* 0x0007e6000d901d4c */
[----:B------:R-:W-:Y:S01]  /*4af0*/  IMAD.X R215, R2, 0x1, R205, P4 ;  /* 0x0000000102d77824 */ /* 0x000fe200020e06cd */
[----:B------:R3:W-:Y:S01]  /*4b00*/  LDGSTS.E.BYPASS.LTC128B.128 [R203+0x3000], [R134.64], !P2 ;  /* 0x0300000086cb7fae */ /* 0x0007e2000d101d4c */
[----:B------:R-:W-:Y:S02]  /*4b10*/  PLOP3.LUT P4, PT, PT, PT, UP0, 0x80, 0x0 ;  /* 0x000000000000781c */ /* 0x000fe40003f8f008 */
[C---:B------:R-:W-:Y:S01]  /*4b20*/  HMMA.16816.F32 R28, R136.reuse, R140, RZ ;  /* 0x0000008c881c723c */ /* 0x040fe200000018ff */
[----:B------:R3:W-:Y:S04]  /*4b30*/  LDGSTS.E.BYPASS.LTC128B.128 [R203+0x5000], [R214.64], !P1 ;  /* 0x05000000d6cb7fae */ /* 0x0007e8000c901d4c */
[----:B------:R-:W-:Y:S03]  /*4b40*/  LDSM.16.M88.4 R148, [R193+0xc100] ;  /* 0x00c10000c194783b */ /* 0x000fe60000000200 */
[----:B------:R-:W-:Y:S01]  /*4b50*/  HMMA.16816.F32 R32, R136, R142, RZ ;  /* 0x0000008e8820723c */ /* 0x000fe200000018ff */
[----:B------:R-:W0:Y:S04]  /*4b60*/  LDGDEPBAR ;  /* 0x00000000000079af */ /* 0x000e280000000000 */
[----:B------:R-:W1:Y:S03]  /*4b70*/  LDSM.16.M88.4 R168, [R192+0x6100] ;  /* 0x00610000c0a8783b */ /* 0x000e660000000200 */
[C---:B--2---:R-:W-:Y:S01]  /*4b80*/  HMMA.16816.F32 R4, R152.reuse, R144, R4 ;  /* 0x000000909804723c */ /* 0x044fe20000001804 */
[----:B------:R-:W2:Y:S04]  /*4b90*/  LDSM.16.M88.4 R172, [R192+0x6900] ;  /* 0x00690000c0ac783b */ /* 0x000ea80000000200 */
[----:B------:R-:W4:Y:S03]  /*4ba0*/  LDSM.16.M88.4 R136, [R192+0x7100] ;  /* 0x00710000c088783b */ /* 0x000f260000000200 */
[C---:B------:R-:W-:Y:S01]  /*4bb0*/  HMMA.16816.F32 R8, R152.reuse, R146, R8 ;  /* 0x000000929808723c */ /* 0x040fe20000001808 */
[----:B------:R-:W5:Y:S04]  /*4bc0*/  LDSM.16.M88.4 R140, [R192+0x7900] ;  /* 0x00790000c08c783b */ /* 0x000f680000000200 */
[----:B------:R-:W-:Y:S03]  /*4bd0*/  LDSM.16.M88.4 R144, [R191+0xc100] ;  /* 0x00c10000bf90783b */ /* 0x000fe60000000200 */
[C---:B------:R-:W-:Y:S08]  /*4be0*/  HMMA.16816.F32 R12, R152.reuse, R156, R12 ;  /* 0x0000009c980c723c */ /* 0x040ff0000000180c */
[C---:B------:R-:W-:Y:S01]  /*4bf0*/  HMMA.16816.F32 R16, R152.reuse, R158, R16 ;  /* 0x0000009e9810723c */ /* 0x040fe20000001810 */
[----:B------:R-:W2:Y:S07]  /*4c00*/  LDSM.16.M88.4 R156, [R184] ;  /* 0x00000000b89c783b */ /* 0x000eae0000000200 */
[C---:B------:R-:W-:Y:S08]  /*4c10*/  HMMA.16816.F32 R20, R152.reuse, R160, R20 ;  /* 0x000000a09814723c */ /* 0x040ff00000001814 */
[C---:B------:R-:W-:Y:S01]  /*4c20*/  HMMA.16816.F32 R24, R152.reuse, R162, R24 ;  /* 0x000000a29818723c */ /* 0x040fe20000001818 */
[----:B------:R-:W3:Y:S07]  /*4c30*/  LDSM.16.M88.4 R160, [R184+0x800] ;  /* 0x00080000b8a0783b */ /* 0x000eee0000000200 */
        /* <DEDUP_REMOVED lines=10> */
[C---:B----4-:R-:W-:Y:S08]  /*4ce0*/  HMMA.16816.F32 R20, R148.reuse, R136, R20 ;  /* 0x000000889414723c */ /* 0x050ff00000001814 */
[C---:B------:R-:W-:Y:S01]  /*4cf0*/  HMMA.16816.F32 R24, R148.reuse, R138, R24 ;  /* 0x0000008a9418723c */ /* 0x040fe20000001818 */
[----:B------:R-:W1:Y:S07]  /*4d00*/  LDSM.16.M88.4 R136, [R198+0x10100] ;  /* 0x01010000c688783b */ /* 0x000e6e0000000200 */
[C---:B-----5:R-:W-:Y:S08]  /*4d10*/  HMMA.16816.F32 R28, R148.reuse, R140, R28 ;  /* 0x0000008c941c723c */ /* 0x060ff0000000181c */
[----:B------:R-:W-:Y:S01]  /*4d20*/  HMMA.16816.F32 R32, R148, R142, R32 ;  /* 0x0000008e9420723c */ /* 0x000fe20000001820 */
[----:B------:R-:W2:Y:S04]  /*4d30*/  LDSM.16.M88.4 R140, [R197+0x9100] ;  /* 0x00910000c58c783b */ /* 0x000ea80000000200 */
[----:B------:R-:W4:Y:S03]  /*4d40*/  LDSM.16.M88.4 R148, [R197+0x9900] ;  /* 0x00990000c594783b */ /* 0x000f260000000200 */
[C---:B------:R-:W-:Y:S08]  /*4d50*/  HMMA.16816.F32 R4, R144.reuse, R156, R4 ;  /* 0x0000009c9004723c */ /* 0x040ff00000001804 */
[C---:B------:R-:W-:Y:S01]  /*4d60*/  HMMA.16816.F32 R8, R144.reuse, R158, R8 ;  /* 0x0000009e9008723c */ /* 0x040fe20000001808 */
[----:B------:R-:W-:Y:S07]  /*4d70*/  LDSM.16.M88.4 R156, [R183] ;  /* 0x00000000b79c783b */ /* 0x000fee0000000200 */
[C---:B---3--:R-:W-:Y:S08]  /*4d80*/  HMMA.16816.F32 R12, R144.reuse, R160, R12 ;  /* 0x000000a0900c723c */ /* 0x048ff0000000180c */
[C---:B------:R-:W-:Y:S01]  /*4d90*/  HMMA.16816.F32 R16, R144.reuse, R162, R16 ;  /* 0x000000a29010723c */ /* 0x040fe20000001810 */
[----:B------:R-:W-:Y:S07]  /*4da0*/  LDSM.16.M88.4 R160, [R182] ;  /* 0x00000000b6a0783b */ /* 0x000fee0000000200 */
[C---:B------:R-:W-:Y:S08]  /*4db0*/  HMMA.16816.F32 R20, R144.reuse, R152, R20 ;  /* 0x000000989014723c */ /* 0x040ff00000001814 */
[C---:B------:R-:W-:Y:S01]  /*4dc0*/  HMMA.16816.F32 R24, R144.reuse, R154, R24 ;  /* 0x0000009a9018723c */ /* 0x040fe20000001818 */
[----:B------:R-:W3:Y:S07]  /*4dd0*/  LDSM.16.M88.4 R152, [R194+0x10100] ;  /* 0x01010000c298783b */ /* 0x000eee0000000200 */
[C---:B------:R-:W-:Y:S08]  /*4de0*/  HMMA.16816.F32 R28, R144.reuse, R164, R28 ;  /* 0x000000a4901c723c */ /* 0x040ff0000000181c */
[----:B------:R-:W-:Y:S01]  /*4df0*/  HMMA.16816.F32 R32, R144, R166, R32 ;  /* 0x000000a69020723c */ /* 0x000fe20000001820 */
[----:B------:R-:W5:Y:S04]  /*4e00*/  LDSM.16.M88.4 R144, [R181] ;  /* 0x00000000b590783b */ /* 0x000f680000000200 */
[----:B------:R-:W3:Y:S03]  /*4e10*/  LDSM.16.M88.4 R164, [R180] ;  /* 0x00000000b4a4783b */ /* 0x000ee60000000200 */
        /* <DEDUP_REMOVED lines=11> */
[----:B------:R-:W2:Y:S04]  /*4ed0*/  LDSM.16.M88.4 R136, [R192+0x9100] ;  /* 0x00910000c088783b */ /* 0x000ea80000000200 */
[----:B------:R-:W4:Y:S03]  /*4ee0*/  LDSM.16.M88.4 R148, [R192+0x9900] ;  /* 0x00990000c094783b */ /* 0x000f260000000200 */
[C---:B---3--:R-:W-:Y:S08]  /*4ef0*/  HMMA.16816.F32 R4, R152.reuse, R156, R4 ;  /* 0x0000009c9804723c */ /* 0x048ff00000001804 */
[C---:B------:R-:W-:Y:S01]  /*4f00*/  HMMA.16816.F32 R8, R152.reuse, R158, R8 ;  /* 0x0000009e9808723c */ /* 0x040fe20000001808 */
[----:B------:R-:W-:Y:S07]  /*4f10*/  LDSM.16.M88.4 R156, [R184+0x2000] ;  /* 0x00200000b89c783b */ /* 0x000fee0000000200 */
[C---:B------:R-:W-:Y:S08]  /*4f20*/  HMMA.16816.F32 R12, R152.reuse, R160, R12 ;  /* 0x000000a0980c723c */ /* 0x040ff0000000180c */
[C---:B------:R-:W-:Y:S01]  /*4f30*/  HMMA.16816.F32 R16, R152.reuse, R162, R16 ;  /* 0x000000a29810723c */ /* 0x040fe20000001810 */
[----:B------:R-:W-:Y:S07]  /*4f40*/  LDSM.16.M88.4 R160, [R184+0x2800] ;  /* 0x00280000b8a0783b */ /* 0x000fee0000000200 */
[C---:B-----5:R-:W-:Y:S08]  /*4f50*/  HMMA.16816.F32 R20, R152.reuse, R144, R20 ;  /* 0x000000909814723c */ /* 0x060ff00000001814 */
[C---:B------:R-:W-:Y:S01]  /*4f60*/  HMMA.16816.F32 R24, R152.reuse, R146, R24 ;  /* 0x000000929818723c */ /* 0x040fe20000001818 */
[----:B------:R-:W3:Y:S07]  /*4f70*/  LDSM.16.M88.4 R144, [R191+0x10100] ;  /* 0x01010000bf90783b */ /* 0x000eee0000000200 */
[C---:B------:R-:W-:Y:S08]  /*4f80*/  HMMA.16816.F32 R28, R152.reuse, R164, R28 ;  /* 0x000000a4981c723c */ /* 0x040ff0000000181c */
[----:B------:R-:W-:Y:S01]  /*4f90*/  HMMA.16816.F32 R32, R152, R166, R32 ;  /* 0x000000a69820723c */ /* 0x000fe20000001820 */
[----:B------:R-:W5:Y:S04]  /*4fa0*/  LDSM.16.M88.4 R152, [R184+0x3000] ;  /* 0x00300000b898783b */ /* 0x000f680000000200 */
[----:B------:R-:W3:Y:S03]  /*4fb0*/  LDSM.16.M88.4 R164, [R184+0x3800] ;  /* 0x00380000b8a4783b */ /* 0x000ee60000000200 */
        /* <DEDUP_REMOVED lines=15> */
[----:B------:R-:W-:Y:S07]  /*50b0*/  LDSM.16.M88.4 R156, [R179] ;  /* 0x00000000b39c783b */ /* 0x000fee0000000200 */
[C---:B------:R-:W-:Y:S08]  /*50c0*/  HMMA.16816.F32 R12, R144.reuse, R160, R12 ;  /* 0x000000a0900c723c */ /* 0x040ff0000000180c */
[C---:B------:R-:W-:Y:S01]  /*50d0*/  HMMA.16816.F32 R16, R144.reuse, R162, R16 ;  /* 0x000000a29010723c */ /* 0x040fe20000001810 */
[----:B------:R-:W-:Y:S07]  /*50e0*/  LDSM.16.M88.4 R160, [R178] ;  /* 0x00000000b2a0783b */ /* 0x000fee0000000200 */
[C---:B-----5:R-:W-:Y:S08]  /*50f0*/  HMMA.16816.F32 R20, R144.reuse, R152, R20 ;  /* 0x000000989014723c */ /* 0x060ff00000001814 */
        /* <DEDUP_REMOVED lines=32> */
[C---:B-1----:R-:W-:Y:S01]  /*5300*/  HMMA.16816.F32 R4, R140.reuse, R168, R4 ;  /* 0x000000a88c04723c */ /* 0x042fe20000001804 */
[----:B------:R-:W-:Y:S04]  /*5310*/  DEPBAR.LE SB0, 0x0 ;  /* 0x000080000000791a */ /* 0x000fe80000000000 */
[----:B------:R-:W-:Y:S03]  /*5320*/  BAR.SYNC.DEFER_BLOCKING 0x0 ;  /* 0x0000000000007b1d */ /* 0x000fe60000010000 */
[C---:B------:R-:W-:Y:S08]  /*5330*/  HMMA.16816.F32 R8, R140.reuse, R170, R8 ;  /* 0x000000aa8c08723c */ /* 0x040ff00000001808 */
[C---:B------:R-:W-:Y:S08]  /*5340*/  HMMA.16816.F32 R12, R140.reuse, R172, R12 ;  /* 0x000000ac8c0c723c */ /* 0x040ff0000000180c */
[C---:B------:R-:W-:Y:S08]  /*5350*/  HMMA.16816.F32 R16, R140.reuse, R174, R16 ;  /* 0x000000ae8c10723c */ /* 0x040ff00000001810 */
[C---:B--2---:R-:W-:Y:S08]  /*5360*/  HMMA.16816.F32 R20, R140.reuse, R136, R20 ;  /* 0x000000888c14723c */ /* 0x044ff00000001814 */
[C---:B------:R-:W-:Y:S08]  /*5370*/  HMMA.16816.F32 R24, R140.reuse, R138, R24 ;  /* 0x0000008a8c18723c */ /* 0x040ff00000001818 */
[C---:B----4-:R-:W-:Y:S08]  /*5380*/  HMMA.16816.F32 R28, R140.reuse, R148, R28 ;  /* 0x000000948c1c723c */ /* 0x050ff0000000181c */
[----:B------:R-:W-:Y:S08]  /*5390*/  HMMA.16816.F32 R32, R140, R150, R32 ;  /* 0x000000968c20723c */ /* 0x000ff00000001820 */
[C---:B---3--:R-:W-:Y:S08]  /*53a0*/  HMMA.16816.F32 R4, R144.reuse, R156, R4 ;  /* 0x0000009c9004723c */ /* 0x048ff00000001804 */
[C---:B------:R-:W-:Y:S08]  /*53b0*/  HMMA.16816.F32 R8, R144.reuse, R158, R8 ;  /* 0x0000009e9008723c */ /* 0x040ff00000001808 */
[C---:B------:R-:W-:Y:S08]  /*53c0*/  HMMA.16816.F32 R12, R144.reuse, R160, R12 ;  /* 0x000000a0900c723c */ /* 0x040ff0000000180c */
[C---:B------:R-:W-:Y:S08]  /*53d0*/  HMMA.16816.F32 R16, R144.reuse, R162, R16 ;  /* 0x000000a29010723c */ /* 0x040ff00000001810 */
[C---:B-----5:R-:W-:Y:S08]  /*53e0*/  HMMA.16816.F32 R20, R144.reuse, R152, R20 ;  /* 0x000000989014723c */ /* 0x060ff00000001814 */
[C---:B------:R-:W-:Y:S08]  /*53f0*/  HMMA.16816.F32 R24, R144.reuse, R154, R24 ;  /* 0x0000009a9018723c */ /* 0x040ff00000001818 */
[C---:B------:R-:W-:Y:S08]  /*5400*/  HMMA.16816.F32 R28, R144.reuse, R164, R28 ;  /* 0x000000a4901c723c */ /* 0x040ff0000000181c */
[----:B------:R-:W-:Y:S01]  /*5410*/  HMMA.16816.F32 R32, R144, R166, R32 ;  /* 0x000000a69020723c */ /* 0x000fe20000001820 */
[----:B------:R-:W-:-:S07]  /*5420*/  @P4 BRA `(.L_x_3099) ;  /* 0xfffff04000004947 */ /* 0x000fce000383ffff */
.L_x_3098:
        /* <DEDUP_REMOVED lines=36> */
[----:B------:R-:W-:Y:S02]  /*5670*/  PLOP3.LUT P4, PT, PT, PT, UP0, 0x80, 0x0 ;  /* 0x000000000000781c */ /* 0x000fe40003f8f008 */
[----:B------:R-:W-:Y:S02]  /*5680*/  FMNMX.FTZ R2, R32, R3, !PT ;  /* 0x0000000320027209 */ /* 0x000fe40007810000 */
[----:B------:R-:W-:Y:S02]  /*5690*/  FMNMX.FTZ R3, R31, R132, !PT ;  /* 0x000000841f037209 */ /* 0x000fe40007810000 */
        /* <DEDUP_REMOVED lines=9> */
[----:B-1----:R-:W-:Y:S05]  /*5730*/  FMNMX.FTZ R3, R3, R134, !PT ;  /* 0x0000008603037209 */ /* 0x002fea0007810000 */
[----:B------:R-:W-:Y:S01]  /*5740*/  FMUL.FTZ R167, R3, c[0x0][0x2d0] ;  /* 0x0000b40003a77a20 */ /* 0x000fe20000410000 */
[----:B--2---:R-:W-:Y:S03]  /*5750*/  FMNMX.FTZ R132, R137, R132, !PT ;  /* 0x0000008489847209 */ /* 0x004fe60007810000 */
[--C-:B------:R-:W-:Y:S01]  /*5760*/  FFMA.FTZ R6, R6, c[0x0][0x2d0], -R167.reuse ;  /* 0x0000b40006067a23 */ /* 0x100fe200000108a7 */
[----:B------:R-:W1:Y:S01]  /*5770*/  LDSM.16.MT88.4 R136, [R195+0x100] ;  /* 0x00010000c388783b */ /* 0x000e620000004200 */
[----:B------:R-:W-:Y:S02]  /*5780*/  FFMA.FTZ R7, R7, c[0x0][0x2d0], -R167 ;  /* 0x0000b40007077a23 */ /* 0x000fe400000108a7 */
[C---:B------:R-:W-:Y:S02]  /*5790*/  FADD.FTZ R2, -R132.reuse, R133 ;  /* 0x0000008584027221 */ /* 0x040fe40000010100 */
[----:B------:R-:W-:Y:S01]  /*57a0*/  FMUL.FTZ R168, R132, c[0x0][0x2d0] ;  /* 0x0000b40084a87a20 */ /* 0x000fe20000410000 */
[----:B------:R-:W-:Y:S01]  /*57b0*/  MUFU.EX2 R6, R6 ;  /* 0x0000000600067308 */ /* 0x000fe20000000800 */
[----:B------:R-:W-:Y:S02]  /*57c0*/  FMUL.FTZ R135, R2, c[0x0][0x2d0] ;  /* 0x0000b40002877a20 */ /* 0x000fe40000410000 */
[----:B------:R-:W-:Y:S02]  /*57d0*/  FADD.FTZ R133, -R3, R0 ;  /* 0x0000000003857221 */ /* 0x000fe40000010100 */
[--C-:B------:R-:W-:Y:S02]  /*57e0*/  FFMA.FTZ R164, R4, c[0x0][0x2d0], -R168.reuse ;  /* 0x0000b40004a47a23 */ /* 0x100fe400000108a8 */
[--C-:B------:R-:W-:Y:S02]  /*57f0*/  FFMA.FTZ R5, R5, c[0x0][0x2d0], -R168.reuse ;  /* 0x0000b40005057a23 */ /* 0x100fe400000108a8 */
[--C-:B------:R-:W-:Y:S01]  /*5800*/  FFMA.FTZ R134, R8, c[0x0][0x2d0], -R168.reuse ;  /* 0x0000b40008867a23 */ /* 0x100fe200000108a8 */
[----:B------:R2:W3:Y:S01]  /*5810*/  MUFU.EX2 R2, R135 ;  /* 0x0000008700027308 */ /* 0x0004e20000000800 */
[--C-:B------:R-:W-:Y:S02]  /*5820*/  FFMA.FTZ R165, R10, c[0x0][0x2d0], -R167.reuse ;  /* 0x0000b4000aa57a23 */ /* 0x100fe400000108a7 */
[--C-:B------:R-:W-:Y:S02]  /*5830*/  FFMA.FTZ R166, R11, c[0x0][0x2d0], -R167.reuse ;  /* 0x0000b4000ba67a23 */ /* 0x100fe400000108a7 */
[----:B------:R-:W-:Y:S01]  /*5840*/  FMUL.FTZ R0, R133, c[0x0][0x2d0] ;  /* 0x0000b40085007a20 */ /* 0x000fe20000410000 */
[----:B------:R-:W-:Y:S01]  /*5850*/  MOV R133, R132 ;  /* 0x0000008400857202 */ /* 0x000fe20000000f00 */
        /* <DEDUP_REMOVED lines=11> */
[----:B--2---:R-:W-:Y:S02]  /*5910*/  FFMA.FTZ R135, R9, c[0x0][0x2d0], -R168 ;  /* 0x0000b40009877a23 */ /* 0x004fe400000108a8 */
[C---:B---3--:R-:W-:Y:S02]  /*5920*/  FMUL.FTZ R8, R2.reuse, R128 ;  /* 0x0000008002087220 */ /* 0x048fe40000410000 */
[C---:B------:R-:W-:Y:S01]  /*5930*/  FMUL.FTZ R9, R2.reuse, R129 ;  /* 0x0000008102097220 */ /* 0x040fe20000410000 */
[----:B------:R-:W2:Y:S01]  /*5940*/  MUFU.EX2 R5, R5 ;  /* 0x0000000500057308 */ /* 0x000ea20000000800 */
        /* <DEDUP_REMOVED lines=8> */
[C---:B----4-:R-:W-:Y:S02]  /*59d0*/  FMUL.FTZ R10, R0.reuse, R130 ;  /* 0x00000082000a7220 */ /* 0x050fe40000410000 */
[C---:B------:R-:W-:Y:S02]  /*59e0*/  FMUL.FTZ R11, R0.reuse, R131 ;  /* 0x00000083000b7220 */ /* 0x040fe40000410000 */
[C---:B------:R-:W-:Y:S01]  /*59f0*/  FMUL.FTZ R38, R0.reuse, R38 ;  /* 0x0000002600267220 */ /* 0x040fe20000410000 */
[----:B------:R-:W3:Y:S01]  /*5a00*/  MUFU.EX2 R135, R135 ;  /* 0x0000008700877308 */ /* 0x000ee20000000800 */
[C---:B------:R-:W-:Y:S02]  /*5a10*/  FMUL.FTZ R39, R0.reuse, R39 ;  /* 0x0000002700277220 */ /* 0x040fe40000410000 */
[C---:B------:R-:W-:Y:S01]  /*5a20*/  FMUL.FTZ R42, R0.reuse, R42 ;  /* 0x0000002a002a7220 */ /* 0x040fe20000410000 */
[----:B--2---:R-:W-:Y:S01]  /*5a30*/  F2FP.PACK_AB R128, R5, R164 ;  /* 0x000000a40580723e */ /* 0x004fe200000000ff */
[C---:B------:R-:W-:Y:S02]  /*5a40*/  FMUL.FTZ R43, R0.reuse, R43 ;  /* 0x0000002b002b7220 */ /* 0x040fe40000410000 */
[C---:B------:R-:W-:Y:S02]  /*5a50*/  FMUL.FTZ R46, R0.reuse, R46 ;  /* 0x0000002e002e7220 */ /* 0x040fe40000410000 */
[----:B------:R-:W-:Y:S01]  /*5a60*/  FMUL.FTZ R47, R0, R47 ;  /* 0x0000002f002f7220 */ /* 0x000fe20000410000 */
[----:B------:R-:W2:Y:S01]  /*5a70*/  MUFU.EX2 R7, R7 ;  /* 0x0000000700077308 */ /* 0x000ea20000000800 */
[----:B------:R-:W-:Y:S02]  /*5a80*/  FMUL.FTZ R49, R2, R49 ;  /* 0x0000003102317220 */ /* 0x000fe40000410000 */
[C---:B------:R-:W-:Y:S02]  /*5a90*/  FMUL.FTZ R50, R0.reuse, R50 ;  /* 0x0000003200327220 */ /* 0x040fe40000410000 */
[----:B------:R-:W-:Y:S02]  /*5aa0*/  FMUL.FTZ R51, R0, R51 ;  /* 0x0000003300337220 */ /* 0x000fe40000410000 */
[C---:B------:R-:W-:Y:S02]  /*5ab0*/  FMUL.FTZ R12, R2.reuse, R124 ;  /* 0x0000007c020c7220 */ /* 0x040fe40000410000 */
[----:B------:R-:W-:Y:S01]  /*5ac0*/  FMUL.FTZ R13, R2, R125 ;  /* 0x0000007d020d7220 */ /* 0x000fe20000410000 */
[----:B------:R-:W-:Y:S01]  /*5ad0*/  MUFU.EX2 R165, R165 ;  /* 0x000000a500a57308 */ /* 0x000fe20000000800 */
[C---:B------:R-:W-:Y:S02]  /*5ae0*/  FMUL.FTZ R14, R0.reuse, R126 ;  /* 0x0000007e000e7220 */ /* 0x040fe40000410000 */
[----:B------:R-:W-:Y:S01]  /*5af0*/  FMUL.FTZ R15, R0, R127 ;  /* 0x0000007f000f7220 */ /* 0x000fe20000410000 */
[----:B---3--:R-:W-:Y:S01]  /*5b00*/  F2FP.PACK_AB R130, R135, R134 ;  /* 0x000000868782723e */ /* 0x008fe200000000ff */
[----:B------:R-:W-:Y:S01]  /*5b10*/  LDSM.16.MT88.4 R124, [R188+0x4100] ;  /* 0x00410000bc7c783b */ /* 0x000fe20000004200 */
[C---:B------:R-:W-:Y:S02]  /*5b20*/  FMUL.FTZ R52, R2.reuse, R52 ;  /* 0x0000003402347220 */ /* 0x040fe40000410000 */
[----:B------:R-:W-:Y:S02]  /*5b30*/  FMUL.FTZ R53, R2, R53 ;  /* 0x0000003502357220 */ /* 0x000fe40000410000 */
[----:B------:R-:W3:Y:S01]  /*5b40*/  MUFU.EX2 R166, R166 ;  /* 0x000000a600a67308 */ /* 0x000ee20000000800 */
        /* <DEDUP_REMOVED lines=15> */
[----:B---3--:R-:W-:Y:S01]  /*5c40*/  F2FP.PACK_AB R131, R166, R165 ;  /* 0x000000a5a683723e */ /* 0x008fe200000000ff */
[C---:B------:R-:W-:Y:S02]  /*5c50*/  FMUL.FTZ R66, R0.reuse, R66 ;  /* 0x0000004200427220 */ /* 0x040fe40000410000 */
[----:B------:R-:W-:Y:S02]  /*5c60*/  FMUL.FTZ R67, R0, R67 ;  /* 0x0000004300437220 */ /* 0x000fe40000410000 */
[C---:B------:R-:W-:Y:S01]  /*5c70*/  FMUL.FTZ R68, R2.reuse, R68 ;  /* 0x0000004402447220 */ /* 0x040fe20000410000 */
[----:B------:R-:W-:Y:S01]  /*5c80*/  MUFU.EX2 R171, R171 ;  /* 0x000000ab00ab7308 */ /* 0x000fe20000000800 */
[C---:B-1----:R-:W-:Y:S05]  /*5c90*/  HMMA.16816.F32 R8, R128.reuse, R136, R8 ;  /* 0x000000888008723c */ /* 0x042fea0000001808 */
[----:B------:R-:W-:Y:S02]  /*5ca0*/  FMUL.FTZ R69, R2, R69 ;  /* 0x0000004502457220 */ /* 0x000fe40000410000 */
[C---:B------:R-:W-:Y:S01]  /*5cb0*/  FMUL.FTZ R70, R0.reuse, R70 ;  /* 0x0000004600467220 */ /* 0x040fe20000410000 */
[C---:B------:R-:W-:Y:S01]  /*5cc0*/  HMMA.16816.F32 R36, R128.reuse, R138, R36 ;  /* 0x0000008a8024723c */ /* 0x040fe20000001824 */
[----:B------:R-:W1:Y:S01]  /*5cd0*/  LDSM.16.MT88.4 R136, [R188+0x100] ;  /* 0x00010000bc88783b */ /* 0x000e620000004200 */
[----:B------:R-:W3:Y:S02]  /*5ce0*/  MUFU.EX2 R172, R172 ;  /* 0x000000ac00ac7308 */ /* 0x000ee40000000800 */
[----:B------:R-:W-:Y:S02]  /*5cf0*/  FMUL.FTZ R71, R0, R71 ;  /* 0x0000004700477220 */ /* 0x000fe40000410000 */
[C---:B------:R-:W-:Y:S02]  /*5d00*/  FMUL.FTZ R72, R2.reuse, R72 ;  /* 0x0000004802487220 */ /* 0x040fe40000410000 */
[C---:B------:R-:W-:Y:S04]  /*5d10*/  HMMA.16816.F32 R40, R128.reuse, R140, R40 ;  /* 0x0000008c8028723c */ /* 0x040fe80000001828 */
[----:B------:R-:W-:Y:S01]  /*5d20*/  FMUL.FTZ R73, R2, R73 ;  /* 0x0000004902497220 */ /* 0x000fe20000410000 */
[----:B------:R-:W-:Y:S01]  /*5d30*/  MUFU.EX2 R173, R173 ;  /* 0x000000ad00ad7308 */ /* 0x000fe20000000800 */
[C---:B------:R-:W-:Y:S02]  /*5d40*/  FMUL.FTZ R74, R0.reuse, R74 ;  /* 0x0000004a004a7220 */ /* 0x040fe40000410000 */
[C---:B------:R-:W-:Y:S01]  /*5d50*/  HMMA.16816.F32 R44, R128.reuse, R142, R44 ;  /* 0x0000008e802c723c */ /* 0x040fe2000000182c */
[----:B------:R-:W4:Y:S03]  /*5d60*/  LDSM.16.MT88.4 R140, [R195+0x2100] ;  /* 0x00210000c38c783b */ /* 0x000f260000004200 */
[----:B------:R-:W-:Y:S02]  /*5d70*/  FMUL.FTZ R75, R0, R75 ;  /* 0x0000004b004b7220 */ /* 0x000fe40000410000 */
[C---:B------:R-:W-:Y:S01]  /*5d80*/  FMUL.FTZ R76, R2.reuse, R76 ;  /* 0x0000004c024c7220 */ /* 0x040fe20000410000 */
[----:B------:R-:W5:Y:S01]  /*5d90*/  MUFU.EX2 R174, R174 ;  /* 0x000000ae00ae7308 */ /* 0x000f620000000800 */
[C---:B------:R-:W-:Y:S04]  /*5da0*/  HMMA.16816.F32 R48, R128.reuse, R144, R48 ;  /* 0x000000908030723c */ /* 0x040fe80000001830 */
[----:B------:R-:W-:Y:S02]  /*5db0*/  FMUL.FTZ R77, R2, R77 ;  /* 0x0000004d024d7220 */ /* 0x000fe40000410000 */
[C---:B------:R-:W-:Y:S02]  /*5dc0*/  FMUL.FTZ R78, R0.reuse, R78 ;  /* 0x0000004e004e7220 */ /* 0x040fe40000410000 */
[C---:B------:R-:W-:Y:S01]  /*5dd0*/  HMMA.16816.F32 R52, R128.reuse, R146, R52 ;  /* 0x000000928034723c */ /* 0x040fe20000001834 */
[----:B------:R-:W2:Y:S01]  /*5de0*/  LDSM.16.MT88.4 R144, [R190+0x2100] ;  /* 0x00210000be90783b */ /* 0x000ea20000004200 */
[----:B------:R-:W-:Y:S02]  /*5df0*/  MUFU.EX2 R175, R175 ;  /* 0x000000af00af7308 */ /* 0x000fe40000000800 */
[----:B------:R-:W-:Y:S02]  /*5e00*/  FMUL.FTZ R79, R0, R79 ;  /* 0x0000004f004f7220 */ /* 0x000fe40000410000 */
[C---:B------:R-:W-:Y:S02]  /*5e10*/  FMUL.FTZ R80, R2.reuse, R80 ;  /* 0x0000005002507220 */ /* 0x040fe40000410000 */
[----:B------:R-:W-:Y:S01]  /*5e20*/  FMUL.FTZ R81, R2, R81 ;  /* 0x0000005102517220 */ /* 0x000fe20000410000 */
[C---:B-1----:R-:W-:Y:S03]  /*5e30*/  HMMA.16816.F32 R56, R128.reuse, R136, R56 ;  /* 0x000000888038723c */ /* 0x042fe60000001838 */
[C---:B------:R-:W-:Y:S01]  /*5e40*/  FMUL.FTZ R82, R0.reuse, R82 ;  /* 0x0000005200527220 */ /* 0x040fe20000410000 */
[----:B------:R-:W-:Y:S01]  /*5e50*/  MUFU.EX2 R212, R212 ;  /* 0x000000d400d47308 */ /* 0x000fe20000000800 */
[----:B------:R-:W-:Y:S02]  /*5e60*/  FMUL.FTZ R83, R0, R83 ;  /* 0x0000005300537220 */ /* 0x000fe40000410000 */
[C---:B------:R-:W-:Y:S01]  /*5e70*/  FMUL.FTZ R84, R2.reuse, R84 ;  /* 0x0000005402547220 */ /* 0x040fe20000410000 */
[C---:B------:R-:W-:Y:S01]  /*5e80*/  HMMA.16816.F32 R60, R128.reuse, R138, R60 ;  /* 0x0000008a803c723c */ /* 0x040fe2000000183c */
[----:B------:R-:W1:Y:S03]  /*5e90*/  LDSM.16.MT88.4 R136, [R189+0x2100] ;  /* 0x00210000bd88783b */ /* 0x000e660000004200 */
[----:B------:R-:W-:Y:S02]  /*5ea0*/  FMUL.FTZ R85, R2, R85 ;  /* 0x0000005502557220 */ /* 0x000fe40000410000 */
[C---:B------:R-:W-:Y:S01]  /*5eb0*/  FMUL.FTZ R86, R0.reuse, R86 ;  /* 0x0000005600567220 */ /* 0x040fe20000410000 */
[----:B------:R-:W-:Y:S01]  /*5ec0*/  MUFU.EX2 R214, R214 ;  /* 0x000000d600d67308 */ /* 0x000fe20000000800 */
[C---:B----4-:R-:W-:Y:S04]  /*5ed0*/  HMMA.16816.F32 R64, R128.reuse, R140, R64 ;  /* 0x0000008c8040723c */ /* 0x050fe80000001840 */
[----:B------:R-:W-:Y:S02]  /*5ee0*/  FMUL.FTZ R87, R0, R87 ;  /* 0x0000005700577220 */ /* 0x000fe40000410000 */
[C---:B------:R-:W-:Y:S02]  /*5ef0*/  FMUL.FTZ R88, R2.reuse, R88 ;  /* 0x0000005802587220 */ /* 0x040fe40000410000 */
[C---:B------:R-:W-:Y:S01]  /*5f00*/  HMMA.16816.F32 R68, R128.reuse, R142, R68 ;  /* 0x0000008e8044723c */ /* 0x040fe20000001844 */
[----:B------:R-:W4:Y:S03]  /*5f10*/  LDSM.16.MT88.4 R140, [R188+0x2100] ;  /* 0x00210000bc8c783b */ /* 0x000f260000004200 */
[----:B------:R-:W-:Y:S02]  /*5f20*/  FMUL.FTZ R89, R2, R89 ;  /* 0x0000005902597220 */ /* 0x000fe40000410000 */
[C---:B------:R-:W-:Y:S02]  /*5f30*/  FMUL.FTZ R90, R0.reuse, R90 ;  /* 0x0000005a005a7220 */ /* 0x040fe40000410000 */
[C---:B--2---:R-:W-:Y:S04]  /*5f40*/  HMMA.16816.F32 R72, R128.reuse, R144, R72 ;  /* 0x000000908048723c */ /* 0x044fe80000001848 */
[----:B------:R-:W-:Y:S02]  /*5f50*/  FMUL.FTZ R91, R0, R91 ;  /* 0x0000005b005b7220 */ /* 0x000fe40000410000 */
[C---:B------:R-:W-:Y:S02]  /*5f60*/  FMUL.FTZ R92, R2.reuse, R92 ;  /* 0x0000005c025c7220 */ /* 0x040fe40000410000 */
[C---:B------:R-:W-:Y:S01]  /*5f70*/  HMMA.16816.F32 R76, R128.reuse, R146, R76 ;  /* 0x00000092804c723c */ /* 0x040fe2000000184c */
[----:B------:R-:W2:Y:S03]  /*5f80*/  LDSM.16.MT88.4 R144, [R195+0x4100] ;  /* 0x00410000c390783b */ /* 0x000ea60000004200 */
        /* <DEDUP_REMOVED lines=8> */
[----:B------:R-:W1:Y:S03]  /*6010*/  LDSM.16.MT88.4 R136, [R190+0x4100] ;  /* 0x00410000be88783b */ /* 0x000e660000004200 */
[----:B------:R-:W-:Y:S02]  /*6020*/  FMUL.FTZ R99, R0, R99 ;  /* 0x0000006300637220 */ /* 0x000fe40000410000 */
[C---:B------:R-:W-:Y:S02]  /*6030*/  FMUL.FTZ R100, R2.reuse, R100 ;  /* 0x0000006402647220 */ /* 0x040fe40000410000 */
        /* <DEDUP_REMOVED lines=11> */
[----:B------:R-:W-:Y:S03]  /*60f0*/  LDSM.16.MT88.4 R144, [R190+0x900] ;  /* 0x00090000be90783b */ /* 0x000fe60000004200 */
[----:B------:R-:W-:Y:S02]  /*6100*/  FMUL.FTZ R107, R0, R107 ;  /* 0x0000006b006b7220 */ /* 0x000fe40000410000 */
[C---:B------:R-:W-:Y:S02]  /*6110*/  FMUL.FTZ R108, R2.reuse, R108 ;  /* 0x0000006c026c7220 */ /* 0x040fe40000410000 */
[----:B------:R-:W-:Y:S01]  /*6120*/  FMUL.FTZ R109, R2, R109 ;  /* 0x0000006d026d7220 */ /* 0x000fe20000410000 */
[C---:B-1----:R-:W-:Y:S03]  /*6130*/  HMMA.16816.F32 R12, R128.reuse, R136, R12 ;  /* 0x00000088800c723c */ /* 0x042fe6000000180c */
[C---:B------:R-:W-:Y:S02]  /*6140*/  FMUL.FTZ R110, R0.reuse, R110 ;  /* 0x0000006e006e7220 */ /* 0x040fe40000410000 */
[----:B------:R-:W-:Y:S02]  /*6150*/  FMUL.FTZ R111, R0, R111 ;  /* 0x0000006f006f7220 */ /* 0x000fe40000410000 */
[----:B------:R-:W-:Y:S01]  /*6160*/  FFMA.FTZ R210, R19, c[0x0][0x2d0], -R167 ;  /* 0x0000b40013d27a23 */ /* 0x000fe200000108a7 */
[C---:B------:R-:W-:Y:S01]  /*6170*/  HMMA.16816.F32 R104, R128.reuse, R138, R104 ;  /* 0x0000008a8068723c */ /* 0x040fe20000001868 */
[----:B------:R-:W1:Y:S03]  /*6180*/  LDSM.16.MT88.4 R136, [R195+0x900] ;  /* 0x00090000c388783b */ /* 0x000e660000004200 */
[C---:B------:R-:W-:Y:S01]  /*6190*/  FMUL.FTZ R112, R2.reuse, R112 ;  /* 0x0000007002707220 */ /* 0x040fe20000410000 */
[----:B------:R-:W2:Y:S01]  /*61a0*/  MUFU.EX2 R210, R210 ;  /* 0x000000d200d27308 */ /* 0x000ea20000000800 */
[----:B------:R-:W-:Y:S02]  /*61b0*/  FMUL.FTZ R113, R2, R113 ;  /* 0x0000007102717220 */ /* 0x000fe40000410000 */
[C---:B----4-:R-:W-:Y:S04]  /*61c0*/  HMMA.16816.F32 R108, R128.reuse, R140, R108 ;  /* 0x0000008c806c723c */ /* 0x050fe8000000186c */
[C---:B------:R-:W-:Y:S02]  /*61d0*/  FMUL.FTZ R114, R0.reuse, R114 ;  /* 0x0000007200727220 */ /* 0x040fe40000410000 */
[----:B------:R-:W-:Y:S02]  /*61e0*/  FMUL.FTZ R115, R0, R115 ;  /* 0x0000007300737220 */ /* 0x000fe40000410000 */
[----:B------:R-:W-:Y:S01]  /*61f0*/  FMUL.FTZ R16, R2, R120 ;  /* 0x0000007802107220 */ /* 0x000fe20000410000 */
[----:B------:R-:W-:Y:S03]  /*6200*/  F2FP.PACK_AB R120, R170, R169 ;  /* 0x000000a9aa78723e */ /* 0x000fe600000000ff */
[----:B------:R-:W-:Y:S01]  /*6210*/  FMUL.FTZ R17, R2, R121 ;  /* 0x0000007902117220 */ /* 0x000fe20000410000 */
[C---:B------:R-:W-:Y:S01]  /*6220*/  HMMA.16816.F32 R112, R128.reuse, R142, R112 ;  /* 0x0000008e8070723c */ /* 0x040fe20000001870 */
[----:B------:R-:W4:Y:S02]  /*6230*/  LDSM.16.MT88.4 R140, [R189+0x900] ;  /* 0x00090000bd8c783b */ /* 0x000f240000004200 */
[----:B------:R-:W-:Y:S01]  /*6240*/  FMUL.FTZ R18, R0, R122 ;  /* 0x0000007a00127220 */ /* 0x000fe20000410000 */
[----:B---3--:R-:W-:Y:S01]  /*6250*/  F2FP.PACK_AB R121, R172, R171 ;  /* 0x000000abac79723e */ /* 0x008fe200000000ff */
[----:B------:R-:W-:Y:S01]  /*6260*/  FMUL.FTZ R19, R0, R123 ;  /* 0x0000007b00137220 */ /* 0x000fe20000410000 */
[----:B-----5:R-:W-:Y:S01]  /*6270*/  F2FP.PACK_AB R122, R174, R173 ;  /* 0x000000adae7a723e */ /* 0x020fe200000000ff */
[----:B------:R-:W-:Y:S01]  /*6280*/  FMUL.FTZ R116, R2, R116 ;  /* 0x0000007402747220 */ /* 0x000fe20000410000 */
[----:B--2---:R-:W-:Y:S01]  /*6290*/  F2FP.PACK_AB R123, R210, R175 ;  /* 0x000000afd27b723e */ /* 0x004fe200000000ff */
[----:B------:R-:W-:Y:S03]  /*62a0*/  FMUL.FTZ R117, R2, R117 ;  /* 0x0000007502757220 */ /* 0x000fe60000410000 */
[C---:B------:R-:W-:Y:S03]  /*62b0*/  HMMA.16816.F32 R16, R128.reuse, R124, R16 ;  /* 0x0000007c8010723c */ /* 0x040fe60000001810 */
[C---:B------:R-:W-:Y:S02]  /*62c0*/  FMUL.FTZ R118, R0.reuse, R118 ;  /* 0x0000007600767220 */ /* 0x040fe40000410000 */
[----:B------:R-:W-:Y:S02]  /*62d0*/  FMUL.FTZ R119, R0, R119 ;  /* 0x0000007700777220 */ /* 0x000fe40000410000 */
[----:B------:R-:W-:Y:S02]  /*62e0*/  FFMA.FTZ R164, R2, R213, R164 ;  /* 0x000000d502a47223 */ /* 0x000fe400000100a4 */
[----:B------:R-:W-:Y:S03]  /*62f0*/  FFMA.FTZ R6, R0, R211, R6 ;  /* 0x000000d300067223 */ /* 0x000fe60000010006 */
[----:B------:R-:W-:Y:S01]  /*6300*/  HMMA.16816.F32 R116, R128, R126, R116 ;  /* 0x0000007e8074723c */ /* 0x000fe20000001874 */
[----:B------:R-:W2:Y:S02]  /*6310*/  LDSM.16.MT88.4 R124, [R188+0x2900] ;  /* 0x00290000bc7c783b */ /* 0x000ea40000004200 */
[----:B------:R-:W-:Y:S01]  /*6320*/  MOV R0, R3 ;  /* 0x0000000300007202 */ /* 0x000fe20000000f00 */
[----:B------:R-:W-:Y:S02]  /*6330*/  FADD.FTZ R5, R5, R164 ;  /* 0x000000a405057221 */ /* 0x000fe40000010000 */
[----:B------:R-:W-:Y:S02]  /*6340*/  FADD.FTZ R6, R7, R6 ;  /* 0x0000000607067221 */ /* 0x000fe40000010000 */
[C---:B-1----:R-:W-:Y:S01]  /*6350*/  HMMA.16816.F32 R8, R120.reuse, R136, R8 ;  /* 0x000000887808723c */ /* 0x042fe20000001808 */
[----:B------:R-:W1:Y:S04]  /*6360*/  LDSM.16.MT88.4 R128, [R195+0x4900] ;  /* 0x00490000c380783b */ /* 0x000e680000004200 */
[----:B------:R-:W-:Y:S02]  /*6370*/  FADD.FTZ R134, R134, R5 ;  /* 0x0000000586867221 */ /* 0x000fe40000010000 */
[----:B------:R-:W-:Y:S01]  /*6380*/  FADD.FTZ R165, R165, R6 ;  /* 0x00000006a5a57221 */ /* 0x000fe20000010000 */
[C---:B------:R-:W-:Y:S01]  /*6390*/  HMMA.16816.F32 R36, R120.reuse, R138, R36 ;  /* 0x0000008a7824723c */ /* 0x040fe20000001824 */
[----:B------:R-:W3:Y:S03]  /*63a0*/  LDSM.16.MT88.4 R136, [R190+0x4900] ;  /* 0x00490000be88783b */ /* 0x000ee60000004200 */
        /* <DEDUP_REMOVED lines=13> */
[----:B------:R-:W4:Y:S03]  /*6480*/  LDSM.16.MT88.4 R140, [R189+0x4900] ;  /* 0x00490000bd8c783b */ /* 0x000f260000004200 */
[----:B------:R-:W-:Y:S02]  /*6490*/  FADD.FTZ R173, R174, R173 ;  /* 0x000000adaead7221 */ /* 0x000fe40000010000 */
[----:B------:R-:W-:Y:S02]  /*64a0*/  FADD.FTZ R5, R210, R5 ;  /* 0x00000005d2057221 */ /* 0x000fe40000010000 */
[C---:B------:R-:W-:Y:S08]  /*64b0*/  HMMA.16816.F32 R56, R120.reuse, R148, R56 ;  /* 0x000000947838723c */ /* 0x040ff00000001838 */
[C---:B------:R-:W-:Y:S01]  /*64c0*/  HMMA.16816.F32 R60, R120.reuse, R150, R60 ;  /* 0x00000096783c723c */ /* 0x040fe2000000183c */
[----:B------:R-:W-:Y:S07]  /*64d0*/  LDSM.16.MT88.4 R148, [R189+0x3100] ;  /* 0x00310000bd94783b */ /* 0x000fee0000004200 */
[C---:B------:R-:W-:Y:S07]  /*64e0*/  HMMA.16816.F32 R64, R120.reuse, R152, R64 ;  /* 0x000000987840723c */ /* 0x040fee0000001840 */
[--C-:B------:R-:W-:Y:S01]  /*64f0*/  FFMA.FTZ R152, R20, c[0x0][0x2d0], -R168.reuse ;  /* 0x0000b40014987a23 */ /* 0x100fe200000108a8 */
[C---:B------:R-:W-:Y:S04]  /*6500*/  HMMA.16816.F32 R68, R120.reuse, R154, R68 ;  /* 0x0000009a7844723c */ /* 0x040fe80000001844 */
[--C-:B------:R-:W-:Y:S01]  /*6510*/  FFMA.FTZ R153, R21, c[0x0][0x2d0], -R168.reuse ;  /* 0x0000b40015997a23 */ /* 0x100fe200000108a8 */
[----:B------:R-:W-:Y:S02]  /*6520*/  MUFU.EX2 R152, R152 ;  /* 0x0000009800987308 */ /* 0x000fe40000000800 */
[--C-:B------:R-:W-:Y:S01]  /*6530*/  FFMA.FTZ R154, R22, c[0x0][0x2d0], -R167.reuse ;  /* 0x0000b400169a7a23 */ /* 0x100fe200000108a7 */
[C---:B------:R-:W-:Y:S04]  /*6540*/  HMMA.16816.F32 R72, R120.reuse, R156, R72 ;  /* 0x0000009c7848723c */ /* 0x040fe80000001848 */
[--C-:B------:R-:W-:Y:S02]  /*6550*/  FFMA.FTZ R155, R23, c[0x0][0x2d0], -R167.reuse ;  /* 0x0000b400179b7a23 */ /* 0x100fe400000108a7 */
[----:B------:R-:W5:Y:S01]  /*6560*/  LDSM.16.MT88.4 R20, [R188+0x4900] ;  /* 0x00490000bc14783b */ /* 0x000f620000004200 */
[--C-:B------:R-:W-:Y:S01]  /*6570*/  FFMA.FTZ R156, R24, c[0x0][0x2d0], -R168.reuse ;  /* 0x0000b400189c7a23 */ /* 0x100fe200000108a8 */
[C---:B------:R-:W-:Y:S01]  /*6580*/  HMMA.16816.F32 R76, R120.reuse, R158, R76 ;  /* 0x0000009e784c723c */ /* 0x040fe2000000184c */
[----:B------:R-:W1:Y:S03]  /*6590*/  MUFU.EX2 R153, R153 ;  /* 0x0000009900997308 */ /* 0x000e660000000800 */
[--C-:B------:R-:W-:Y:S03]  /*65a0*/  FFMA.FTZ R157, R25, c[0x0][0x2d0], -R168.reuse ;  /* 0x0000b400199d7a23 */ /* 0x100fe600000108a8 */
[--C-:B------:R-:W-:Y:S01]  /*65b0*/  FFMA.FTZ R158, R26, c[0x0][0x2d0], -R167.reuse ;  /* 0x0000b4001a9e7a23 */ /* 0x100fe200000108a7 */
[C---:B------:R-:W-:Y:S03]  /*65c0*/  HMMA.16816.F32 R80, R120.reuse, R160, R80 ;  /* 0x000000a07850723c */ /* 0x040fe60000001850 */
[----:B------:R-:W-:Y:S01]  /*65d0*/  MUFU.EX2 R154, R154 ;  /* 0x0000009a009a7308 */ /* 0x000fe20000000800 */
[--C-:B------:R-:W-:Y:S02]  /*65e0*/  FFMA.FTZ R159, R27, c[0x0][0x2d0], -R167.reuse ;  /* 0x0000b4001b9f7a23 */ /* 0x100fe400000108a7 */
[----:B------:R-:W-:Y:S01]  /*65f0*/  LDSM.16.MT88.4 R24, [R189+0x1100] ;  /* 0x00110000bd18783b */ /* 0x000fe20000004200 */
[--C-:B------:R-:W-:Y:S01]  /*6600*/  FFMA.FTZ R160, R28, c[0x0][0x2d0], -R168.reuse ;  /* 0x0000b4001ca07a23 */ /* 0x100fe200000108a8 */
[C---:B------:R-:W-:Y:S04]  /*6610*/  HMMA.16816.F32 R84, R120.reuse, R162, R84 ;  /* 0x000000a27854723c */ /* 0x040fe80000001854 */
[--C-:B------:R-:W-:Y:S01]  /*6620*/  FFMA.FTZ R161, R29, c[0x0][0x2d0], -R168.reuse ;  /* 0x0000b4001da17a23 */ /* 0x100fe200000108a8 */
[----:B------:R-:W3:Y:S01]  /*6630*/  MUFU.EX2 R155, R155 ;  /* 0x0000009b009b7308 */ /* 0x000ee20000000800 */
[----:B------:R-:W-:Y:S02]  /*6640*/  FFMA.FTZ R168, R33, c[0x0][0x2d0], -R168 ;  /* 0x0000b40021a87a23 */ /* 0x000fe400000108a8 */
[C---:B--2---:R-:W-:Y:S04]  /*6650*/  HMMA.16816.F32 R88, R120.reuse, R124, R88 ;  /* 0x0000007c7858723c */ /* 0x044fe80000001858 */
[--C-:B------:R-:W-:Y:S02]  /*6660*/  FFMA.FTZ R162, R30, c[0x0][0x2d0], -R167.reuse ;  /* 0x0000b4001ea27a23 */ /* 0x100fe400000108a7 */
[--C-:B------:R-:W-:Y:S01]  /*6670*/  FFMA.FTZ R163, R31, c[0x0][0x2d0], -R167.reuse ;  /* 0x0000b4001fa37a23 */ /* 0x100fe200000108a7 */
[----:B------:R-:W-:Y:S01]  /*6680*/  MUFU.EX2 R156, R156 ;  /* 0x0000009c009c7308 */ /* 0x000fe20000000800 */
[C---:B------:R-:W-:Y:S01]  /*6690*/  HMMA.16816.F32 R92, R120.reuse, R126, R92 ;  /* 0x0000007e785c723c */ /* 0x040fe2000000185c */
[----:B------:R-:W2:Y:S03]  /*66a0*/  LDSM.16.MT88.4 R124, [R195+0x1100] ;  /* 0x00110000c37c783b */ /* 0x000ea60000004200 */
[----:B------:R-:W-:Y:S04]  /*66b0*/  FFMA.FTZ R167, R35, c[0x0][0x2d0], -R167 ;  /* 0x0000b40023a77a23 */ /* 0x000fe800000108a7 */
[C---:B-1----:R-:W-:Y:S01]  /*66c0*/  HMMA.16816.F32 R96, R120.reuse, R128, R96 ;  /* 0x000000807860723c */ /* 0x042fe20000001860 */
[----:B------:R-:W-:Y:S01]  /*66d0*/  LDSM.16.MT88.4 R28, [R188+0x5100] ;  /* 0x00510000bc1c783b */ /* 0x000fe20000004200 */
[----:B------:R-:W1:Y:S06]  /*66e0*/  MUFU.EX2 R157, R157 ;  /* 0x0000009d009d7308 */ /* 0x000e6c0000000800 */
[C---:B------:R-:W-:Y:S01]  /*66f0*/  HMMA.16816.F32 R100, R120.reuse, R130, R100 ;  /* 0x000000827864723c */ /* 0x040fe20000001864 */
[----:B------:R-:W1:Y:S03]  /*6700*/  LDSM.16.MT88.4 R128, [R190+0x1100] ;  /* 0x00110000be80783b */ /* 0x000e660000004200 */
[----:B------:R-:W-:Y:S04]  /*6710*/  MUFU.EX2 R158, R158 ;  /* 0x0000009e009e7308 */ /* 0x000fe80000000800 */
[C---:B---3--:R-:W-:Y:S01]  /*6720*/  HMMA.16816.F32 R12, R120.reuse, R136, R12 ;  /* 0x00000088780c723c */ /* 0x048fe2000000180c */
[----:B------:R-:W-:Y:S05]  /*6730*/  LDSM.16.MT88.4 R32, [R189+0x1900] ;  /* 0x00190000bd20783b */ /* 0x000fea0000004200 */
[----:B------:R-:W3:Y:S02]  /*6740*/  MUFU.EX2 R159, R159 ;  /* 0x0000009f009f7308 */ /* 0x000ee40000000800 */
[C---:B------:R-:W-:Y:S01]  /*6750*/  HMMA.16816.F32 R104, R120.reuse, R138, R104 ;  /* 0x0000008a7868723c */ /* 0x040fe20000001868 */
[----:B------:R-:W2:Y:S07]  /*6760*/  LDSM.16.MT88.4 R136, [R188+0x1100] ;  /* 0x00110000bc88783b */ /* 0x000eae0000004200 */
[C---:B----4-:R-:W-:Y:S01]  /*6770*/  HMMA.16816.F32 R108, R120.reuse, R140, R108 ;  /* 0x0000008c786c723c */ /* 0x050fe2000000186c */
[----:B------:R-:W-:Y:S07]  /*6780*/  MUFU.EX2 R160, R160 ;  /* 0x000000a000a07308 */ /* 0x000fee0000000800 */
[C---:B------:R-:W-:Y:S01]  /*6790*/  HMMA.16816.F32 R112, R120.reuse, R142, R112 ;  /* 0x0000008e7870723c */ /* 0x040fe20000001870 */
[----:B------:R-:W4:Y:S02]  /*67a0*/  LDSM.16.MT88.4 R140, [R195+0x3100] ;  /* 0x00310000c38c783b */ /* 0x000f240000004200 */
[----:B------:R-:W2:Y:S05]  /*67b0*/  MUFU.EX2 R161, R161 ;  /* 0x000000a100a17308 */ /* 0x000eaa0000000800 */
[C---:B-----5:R-:W-:Y:S05]  /*67c0*/  HMMA.16816.F32 R16, R120.reuse, R20, R16 ;  /* 0x000000147810723c */ /* 0x060fea0000001810 */
[----:B------:R-:W-:Y:S02]  /*67d0*/  MUFU.EX2 R162, R162 ;  /* 0x000000a200a27308 */ /* 0x000fe40000000800 */
[----:B------:R-:W-:Y:S01]  /*67e0*/  F2FP.PACK_AB R20, R153, R152 ;  /* 0x000000989914723e */ /* 0x000fe200000000ff */
[----:B------:R-:W-:Y:S01]  /*67f0*/  HMMA.16816.F32 R116, R120, R22, R116 ;  /* 0x000000167874723c */ /* 0x000fe20000001874 */
[----:B------:R-:W5:Y:S03]  /*6800*/  LDSM.16.MT88.4 R120, [R188+0x3100] ;  /* 0x00310000bc78783b */ /* 0x000f660000004200 */
[----:B------:R-:W-:Y:S01]  /*6810*/  F2FP.PACK_AB R21, R155, R154 ;  /* 0x0000009a9b15723e */ /* 0x000fe200000000ff */
[----:B------:R-:W-:Y:S02]  /*6820*/  FADD.FTZ R152, R152, R173 ;  /* 0x000000ad98987221 */ /* 0x000fe40000010000 */
[----:B-1----:R-:W-:Y:S01]  /*6830*/  F2FP.PACK_AB R22, R157, R156 ;  /* 0x0000009c9d16723e */ /* 0x002fe200000000ff */
[----:B------:R-:W1:Y:S01]  /*6840*/  MUFU.EX2 R163, R163 ;  /* 0x000000a300a37308 */ /* 0x000e620000000800 */
[----:B---3--:R-:W-:Y:S03]  /*6850*/  F2FP.PACK_AB R23, R159, R158 ;  /* 0x0000009e9f17723e */ /* 0x008fe600000000ff */
[----:B------:R-:W-:Y:S02]  /*6860*/  FADD.FTZ R154, R154, R5 ;  /* 0x000000059a9a7221 */ /* 0x000fe40000010000 */
[----:B------:R-:W-:Y:S02]  /*6870*/  FADD.FTZ R153, R153, R152 ;  /* 0x0000009899997221 */ /* 0x000fe40000010000 */
[C---:B--2---:R-:W-:Y:S02]  /*6880*/  HMMA.16816.F32 R8, R20.reuse, R124, R8 ;  /* 0x0000007c1408723c */ /* 0x044fe40000001808 */
[----:B------:R-:W2:Y:S03]  /*6890*/  MUFU.EX2 R215, R168 ;  /* 0x000000a800d77308 */ /* 0x000ea60000000800 */
[----:B------:R-:W-:Y:S02]  /*68a0*/  FADD.FTZ R155, R155, R154 ;  /* 0x0000009a9b9b7221 */ /* 0x000fe40000010000 */
[----:B------:R-:W-:Y:S01]  /*68b0*/  FADD.FTZ R156, R156, R153 ;  /* 0x000000999c9c7221 */ /* 0x000fe20000010000 */
[C---:B------:R-:W-:Y:S01]  /*68c0*/  HMMA.16816.F32 R36, R20.reuse, R126, R36 ;  /* 0x0000007e1424723c */ /* 0x040fe20000001824 */
[----:B------:R-:W-:Y:S03]  /*68d0*/  LDSM.16.MT88.4 R124, [R190+0x5100] ;  /* 0x00510000be7c783b */ /* 0x000fe60000004200 */
[----:B------:R-:W3:Y:S01]  /*68e0*/  MUFU.EX2 R167, R167 ;  /* 0x000000a700a77308 */ /* 0x000ee20000000800 */
[----:B------:R-:W-:Y:S02]  /*68f0*/  FADD.FTZ R158, R158, R155 ;  /* 0x0000009b9e9e7221 */ /* 0x000fe40000010000 */
[----:B------:R-:W-:Y:S01]  /*6900*/  FADD.FTZ R157, R157, R156 ;  /* 0x0000009c9d9d7221 */ /* 0x000fe20000010000 */
[C---:B------:R-:W-:Y:S04]  /*6910*/  HMMA.16816.F32 R40, R20.reuse, R128, R40 ;  /* 0x000000801428723c */ /* 0x040fe80000001828 */
[----:B------:R-:W-:Y:S04]  /*6920*/  FADD.FTZ R159, R159, R158 ;  /* 0x0000009e9f9f7221 */ /* 0x000fe80000010000 */
        /* <DEDUP_REMOVED lines=8> */
[C---:B----4-:R-:W-:Y:S08]  /*69b0*/  HMMA.16816.F32 R64, R20.reuse, R140, R64 ;  /* 0x0000008c1440723c */ /* 0x050ff00000001840 */
        /* <DEDUP_REMOVED lines=8> */
[C---:B-----5:R-:W-:Y:S08]  /*6a40*/  HMMA.16816.F32 R88, R20.reuse, R120, R88 ;  /* 0x000000781458723c */ /* 0x060ff00000001858 */
[C---:B------:R-:W-:Y:S01]  /*6a50*/  HMMA.16816.F32 R92, R20.reuse, R122, R92 ;  /* 0x0000007a145c723c */ /* 0x040fe2000000185c */
[----:B------:R-:W-:Y:S07]  /*6a60*/  LDSM.16.MT88.4 R120, [R190+0x1900] ;  /* 0x00190000be78783b */ /* 0x000fee0000004200 */
[C---:B-1----:R-:W-:Y:S08]  /*6a70*/  HMMA.16816.F32 R96, R20.reuse, R24, R96 ;  /* 0x000000181460723c */ /* 0x042ff00000001860 */
[C---:B------:R-:W-:Y:S01]  /*6a80*/  HMMA.16816.F32 R100, R20.reuse, R26, R100 ;  /* 0x0000001a1464723c */ /* 0x040fe20000001864 */
[----:B------:R-:W1:Y:S07]  /*6a90*/  LDSM.16.MT88.4 R24, [R195+0x1900] ;  /* 0x00190000c318783b */ /* 0x000e6e0000004200 */
[C---:B------:R-:W-:Y:S08]  /*6aa0*/  HMMA.16816.F32 R12, R20.reuse, R124, R12 ;  /* 0x0000007c140c723c */ /* 0x040ff0000000180c */
[C---:B------:R-:W-:Y:S01]  /*6ab0*/  HMMA.16816.F32 R104, R20.reuse, R126, R104 ;  /* 0x0000007e1468723c */ /* 0x040fe20000001868 */
[----:B------:R-:W4:Y:S07]  /*6ac0*/  LDSM.16.MT88.4 R124, [R188+0x1900] ;  /* 0x00190000bc7c783b */ /* 0x000f2e0000004200 */
[C---:B------:R-:W-:Y:S08]  /*6ad0*/  HMMA.16816.F32 R108, R20.reuse, R128, R108 ;  /* 0x00000080146c723c */ /* 0x040ff0000000186c */
[C---:B------:R-:W-:Y:S08]  /*6ae0*/  HMMA.16816.F32 R112, R20.reuse, R130, R112 ;  /* 0x000000821470723c */ /* 0x040ff00000001870 */
[C---:B------:R-:W-:Y:S08]  /*6af0*/  HMMA.16816.F32 R16, R20.reuse, R28, R16 ;  /* 0x0000001c1410723c */ /* 0x040ff00000001810 */
[----:B------:R-:W-:Y:S01]  /*6b00*/  HMMA.16816.F32 R116, R20, R30, R116 ;  /* 0x0000001e1474723c */ /* 0x000fe20000001874 */
[----:B------:R-:W5:Y:S06]  /*6b10*/  LDSM.16.MT88.4 R28, [R189+0x3900] ;  /* 0x00390000bd1c783b */ /* 0x000f6c0000004200 */
[----:B------:R-:W-:Y:S01]  /*6b20*/  F2FP.PACK_AB R20, R161, R160 ;  /* 0x000000a0a114723e */ /* 0x000fe200000000ff */
[----:B------:R-:W-:Y:S01]  /*6b30*/  FADD.FTZ R160, R160, R157 ;  /* 0x0000009da0a07221 */ /* 0x000fe20000010000 */
[----:B------:R-:W-:Y:S03]  /*6b40*/  F2FP.PACK_AB R21, R163, R162 ;  /* 0x000000a2a315723e */ /* 0x000fe600000000ff */
[----:B--2---:R-:W-:Y:S01]  /*6b50*/  F2FP.PACK_AB R22, R215, R212 ;  /* 0x000000d4d716723e */ /* 0x004fe200000000ff */
[----:B------:R-:W-:Y:S01]  /*6b60*/  FADD.FTZ R162, R162, R159 ;  /* 0x0000009fa2a27221 */ /* 0x000fe20000010000 */
[----:B---3--:R-:W-:Y:S01]  /*6b70*/  F2FP.PACK_AB R23, R167, R214 ;  /* 0x000000d6a717723e */ /* 0x008fe200000000ff */
[----:B------:R-:W-:Y:S02]  /*6b80*/  FADD.FTZ R161, R161, R160 ;  /* 0x000000a0a1a17221 */ /* 0x000fe40000010000 */
[----:B------:R-:W-:Y:S02]  /*6b90*/  FADD.FTZ R163, R163, R162 ;  /* 0x000000a2a3a37221 */ /* 0x000fe40000010000 */
[----:B------:R-:W-:Y:S02]  /*6ba0*/  FADD.FTZ R212, R212, R161 ;  /* 0x000000a1d4d47221 */ /* 0x000fe40000010000 */
[C---:B-1----:R-:W-:Y:S01]  /*6bb0*/  HMMA.16816.F32 R128, R20.reuse, R24, R8 ;  /* 0x000000181480723c */ /* 0x042fe20000001808 */
[----:B------:R-:W1:Y:S02]  /*6bc0*/  LDSM.16.MT88.4 R8, [R190+0x5900] ;  /* 0x00590000be08783b */ /* 0x000e640000004200 */
[----:B------:R-:W-:Y:S02]  /*6bd0*/  FADD.FTZ R214, R214, R163 ;  /* 0x000000a3d6d67221 */ /* 0x000fe40000010000 */
[----:B------:R-:W-:Y:S02]  /*6be0*/  FADD.FTZ R213, R215, R212 ;  /* 0x000000d4d7d57221 */ /* 0x000fe40000010000 */
[----:B------:R-:W-:Y:S01]  /*6bf0*/  FADD.FTZ R211, R167, R214 ;  /* 0x000000d6a7d37221 */ /* 0x000fe20000010000 */
        /* <DEDUP_REMOVED lines=8> */
[C---:B------:R-:W-:Y:S08]  /*6c80*/  HMMA.16816.F32 R64, R20.reuse, R136, R64 ;  /* 0x000000881440723c */ /* 0x040ff00000001840 */
[C---:B------:R-:W-:Y:S08]  /*6c90*/  HMMA.16816.F32 R68, R20.reuse, R138, R68 ;  /* 0x0000008a1444723c */ /* 0x040ff00000001844 */
[C---:B------:R-:W-:Y:S08]  /*6ca0*/  HMMA.16816.F32 R72, R20.reuse, R140, R72 ;  /* 0x0000008c1448723c */ /* 0x040ff00000001848 */
[C---:B------:R-:W-:Y:S08]  /*6cb0*/  HMMA.16816.F32 R76, R20.reuse, R142, R76 ;  /* 0x0000008e144c723c */ /* 0x040ff0000000184c */
[C---:B-----5:R-:W-:Y:S08]  /*6cc0*/  HMMA.16816.F32 R80, R20.reuse, R28, R80 ;  /* 0x0000001c1450723c */ /* 0x060ff00000001850 */
[C---:B------:R-:W-:Y:S01]  /*6cd0*/  HMMA.16816.F32 R84, R20.reuse, R30, R84 ;  /* 0x0000001e1454723c */ /* 0x040fe20000001854 */
[----:B------:R-:W3:Y:S07]  /*6ce0*/  LDSM.16.MT88.4 R28, [R188+0x5900] ;  /* 0x00590000bc1c783b */ /* 0x000eee0000004200 */
[C---:B------:R-:W-:Y:S08]  /*6cf0*/  HMMA.16816.F32 R88, R20.reuse, R144, R88 ;  /* 0x000000901458723c */ /* 0x040ff00000001858 */
[C---:B------:R-:W-:Y:S08]  /*6d00*/  HMMA.16816.F32 R92, R20.reuse, R146, R92 ;  /* 0x00000092145c723c */ /* 0x040ff0000000185c */
[C---:B------:R-:W-:Y:S08]  /*6d10*/  HMMA.16816.F32 R96, R20.reuse, R148, R96 ;  /* 0x000000941460723c */ /* 0x040ff00000001860 */
[C---:B------:R-:W-:Y:S08]  /*6d20*/  HMMA.16816.F32 R100, R20.reuse, R150, R100 ;  /* 0x000000961464723c */ /* 0x040ff00000001864 */
[C---:B-1----:R-:W-:Y:S08]  /*6d30*/  HMMA.16816.F32 R124, R20.reuse, R8, R12 ;  /* 0x00000008147c723c */ /* 0x042ff0000000180c */
[C---:B------:R-:W-:Y:S08]  /*6d40*/  HMMA.16816.F32 R104, R20.reuse, R10, R104 ;  /* 0x0000000a1468723c */ /* 0x040ff00000001868 */
[C---:B--2---:R-:W-:Y:S08]  /*6d50*/  HMMA.16816.F32 R108, R20.reuse, R24, R108 ;  /* 0x00000018146c723c */ /* 0x044ff0000000186c */
[C---:B------:R-:W-:Y:S08]  /*6d60*/  HMMA.16816.F32 R112, R20.reuse, R26, R112 ;  /* 0x0000001a1470723c */ /* 0x040ff00000001870 */
[C---:B---3--:R-:W-:Y:S08]  /*6d70*/  HMMA.16816.F32 R120, R20.reuse, R28, R16 ;  /* 0x0000001c1478723c */ /* 0x048ff00000001810 */
[----:B------:R-:W-:Y:S01]  /*6d80*/  HMMA.16816.F32 R116, R20, R30, R116 ;  /* 0x0000001e1474723c */ /* 0x000fe20000001874 */
[----:B------:R-:W-:-:S07]  /*6d90*/  @P4 BRA `(.L_x_3097) ;  /* 0xffffd9f000004947 */ /* 0x000fce000383ffff */
.L_x_3096:
        /* <DEDUP_REMOVED lines=123> */
.L_x_3088:
        /* <DEDUP_REMOVED lines=260> */
.L_x_3102:
[----:B------:R-:W-:Y:S05]  /*8590*/  BSYNC B0 ;  /* 0x0000000000007941 */ /* 0x000fea0003800000 */
.L_x_3101:
        /* <DEDUP_REMOVED lines=146> */
.L_x_3100:
        /* <DEDUP_REMOVED lines=50> */
.L_x_3103:
        /* <DEDUP_REMOVED lines=10> */
.L_x_6240:


//--------------------- .text._ZN7cutlass13device_kernelIN5flash19enable_sm80_to_sm89INS1_16FlashAttnFwdSm80INS1_25CollectiveMainloopFwdSm80ILi8ELi1ELb0EN4cute5tupleIJNS5_1CILi128EEENS7_ILi64EEENS7_ILi192EEEEEELi192ENS_6half_tEfNS_4arch4Sm80ELb0ELb0ELb0ELb1ELb1ELb0ELb1ELb1EEENS1_21CollectiveEpilogueFwdINS6_IJS8_SA_S9_EEENS6_IJNS7_ILi1EEESI_SI_EEESC_SE_Li256ELb1ELb1ELb1ELb0EEENS1_36VarlenDynamicPersistentTileSchedulerILi128ELi64ELi256ELi256ELb1ELb1ELb0ELb0ELb1ELb1EEEEEEEEEvNT_6ParamsE --------------------------
	.section	.text._ZN7cutlass13device_kernelIN5flash19enable_sm80_to_sm89INS1_16FlashAttnFwdSm80INS1_25CollectiveMainloopFwdSm80ILi8ELi1ELb0EN4cute5tupleIJNS5_1CILi128EEENS7_ILi64EEENS7_ILi192EEEEEELi192ENS_6half_tEfNS_4arch4Sm80ELb0ELb0ELb0ELb1ELb1ELb0ELb1ELb1EEENS1_21CollectiveEpilogueFwdINS6_IJS8_SA_S9_EEENS6_IJNS7_ILi1EEESI_SI_EEESC_SE_Li256ELb1ELb1ELb1ELb0EEENS1_36VarlenDynamicPersistentTileSchedulerILi128ELi64ELi256ELi256ELb1ELb1ELb0ELb0ELb1ELb1EEEEEEEEEvNT_6ParamsE,"ax",@progbits
	.sectioninfo	@"SHI_REGISTERS=255"
	.align	128
.text._ZN7cutlass13device_kernelIN5flash19enable_sm80_to_sm89INS1_16FlashAttnFwdSm80INS1_25CollectiveMainloopFwdSm80ILi8ELi1ELb0EN4cute5tupleIJNS5_1CILi128EEENS7_ILi64EEENS7_ILi192EEEEEELi192ENS_6half_tEfNS_4arch4Sm80ELb0ELb0ELb0ELb1ELb1ELb0ELb1ELb1EEENS1_21CollectiveEpilogueFwdINS6_IJS8_SA_S9_EEENS6_IJNS7_ILi1EEESI_SI_EEESC_SE_Li256ELb1ELb1ELb1ELb0EEENS1_36VarlenDynamicPersistentTileSchedulerILi128ELi64ELi256ELi256ELb1ELb1ELb0ELb0ELb1ELb1EEEEEEEEEvNT_6ParamsE:
        .type           _ZN7cutlass13device_kernelIN5flash19enable_sm80_to_sm89INS1_16FlashAttnFwdSm80INS1_25CollectiveMainloopFwdSm80ILi8ELi1ELb0EN4cute5tupleIJNS5_1CILi128EEENS7_ILi64EEENS7_ILi192EEEEEELi192ENS_6half_tEfNS_4arch4Sm80ELb0ELb0ELb0ELb1ELb1ELb0ELb1ELb1EEENS1_21CollectiveEpilogueFwdINS6_IJS8_SA_S9_EEENS6_IJNS7_ILi1EEESI_SI_EEESC_SE_Li256ELb1ELb1ELb1ELb0EEENS1_36VarlenDynamicPersistentTileSchedulerILi128ELi64ELi256ELi256ELb1ELb1ELb0ELb0ELb1ELb1EEEEEEEEEvNT_6ParamsE,@function
        .size           _ZN7cutlass13device_kernelIN5flash19enable_sm80_to_sm89INS1_16FlashAttnFwdSm80INS1_25CollectiveMainloopFwdSm80ILi8ELi1ELb0EN4cute5tupleIJNS5_1CILi128EEENS7_ILi64EEENS7_ILi192EEEEEELi192ENS_6half_tEfNS_4arch4Sm80ELb0ELb0ELb0ELb1ELb1ELb0ELb1ELb1EEENS1_21CollectiveEpilogueFwdINS6_IJS8_SA_S9_EEENS6_IJNS7_ILi1EEESI_SI_EEESC_SE_Li256ELb1ELb1ELb1ELb0EEENS1_36VarlenDynamicPersistentTileSchedulerILi128ELi64ELi256ELi256ELb1ELb1ELb0ELb0ELb1ELb1EEEEEEEEEvNT_6ParamsE,(.L_x_6241 - _ZN7cutlass13device_kernelIN5flash19enable_sm80_to_sm89INS1_16FlashAttnFwdSm80INS1_25CollectiveMainloopFwdSm80ILi8ELi1ELb0EN4cute5tupleIJNS5_1CILi128EEENS7_ILi64EEENS7_ILi192EEEEEELi192ENS_6half_tEfNS_4arch4Sm80ELb0ELb0ELb0ELb1ELb1ELb0ELb1ELb1EEENS1_21CollectiveEpilogueFwdINS6_IJS8_SA_S9_EEENS6_IJNS7_ILi1EEESI_SI_EEESC_SE_Li256ELb1ELb1ELb1ELb0EEENS1_36VarlenDynamicPersistentTileSchedulerILi128ELi64ELi256ELi256ELb1ELb1ELb0ELb0ELb1ELb1EEEEEEEEEvNT_6ParamsE)
        .other          _ZN7cutlass13device_kernelIN5flash19enable_sm80_to_sm89INS1_16FlashAttnFwdSm80INS1_25CollectiveMainloopFwdSm80ILi8ELi1ELb0EN4cute5tupleIJNS5_1CILi128EEENS7_ILi64EEENS7_ILi192EEEEEELi192ENS_6half_tEfNS_4arch4Sm80ELb0ELb0ELb0ELb1ELb1ELb0ELb1ELb1EEENS1_21CollectiveEpilogueFwdINS6_IJS8_SA_S9_EEENS6_IJNS7_ILi1EEESI_SI_EEESC_SE_Li256ELb1ELb1ELb1ELb0EEENS1_36VarlenDynamicPersistentTileSchedulerILi128ELi64ELi256ELi256ELb1ELb1ELb0ELb0ELb1ELb1EEEEEEEEEvNT_6ParamsE,@"STO_CUDA_ENTRY STV_DEFAULT"
_ZN7cutlass13device_kernelIN5flash19enable_sm80_to_sm89INS1_16FlashAttnFwdSm80INS1_25CollectiveMainloopFwdSm80ILi8ELi1ELb0EN4cute5tupleIJNS5_1CILi128EEENS7_ILi64EEENS7_ILi192EEEEEELi192ENS_6half_tEfNS_4arch4Sm80ELb0ELb0ELb0ELb1ELb1ELb0ELb1ELb1EEENS1_21CollectiveEpilogueFwdINS6_IJS8_SA_S9_EEENS6_IJNS7_ILi1EEESI_SI_EEESC_SE_Li256ELb1ELb1ELb1ELb0EEENS1_36VarlenDynamicPersistentTileSchedulerILi128ELi64ELi256ELi256ELb1ELb1ELb0ELb0ELb1ELb1EEEEEEEEEvNT_6ParamsE:
        /* <DEDUP_REMOVED lines=52> */
.L_x_3109:
        /* <DEDUP_REMOVED lines=17> */
.L_x_3207:
        /* <DEDUP_REMOVED lines=16> */
.L_x_3208:
[----:B---3--:R-:W-:-:S05]  /*0550*/  IMAD R0, R0, c[0x0][0x538], RZ ;  /* 0x00014e0000007a24 */ /* 0x008fca00078e02ff */
[----:B------:R-:W-:-:S04]  /*0560*/  IADD3 R6, R0, R6, RZ ;  /* 0x0000000600067210 */ /* 0x000fc80007ffe0ff */
[----:B------:R-:W-:-:S13]  /*0570*/  ISETP.GT.AND P0, PT, R6, UR4, PT ;  /* 0x0000000406007c0c */ /* 0x000fda000bf04270 */
[----:B-12---:R-:W-:Y:S05]  /*0580*/  @!P0 BRA `(.L_x_3109) ;  /* 0xfffffdb000008947 */ /* 0x006fea000383ffff */
.L_x_3105:
[----:B--2---:R-:W-:-:S05]  /*0590*/  IADD3 R212, -R0, R6, RZ ;  /* 0x0000000600d47210 */ /* 0x004fca0007ffe1ff */
[----:B------:R-:W-:-:S05]  /*05a0*/  IMAD R0, R4, c[0x0][0x538], R212 ;  /* 0x00014e0004007a24 */ /* 0x000fca00078e02d4 */
[----:B------:R-:W-:Y:S01]  /*05b0*/  ISETP.GT.AND P0, PT, R0, UR4, PT ;  /* 0x0000000400007c0c */ /* 0x000fe2000bf04270 */
[----:B------:R-:W-:-:S12]  /*05c0*/  BRA.DIV ~URZ, `(.L_x_3110) ;  /* 0x0000c6427f007947 */ /* 0x000fd8000b800000 */
[----:B------:R-:W-:-:S04]  /*05d0*/  VOTE.ANY R0, PT, !P0 ;  /* 0x0000000000007806 */ /* 0x000fc800040e0100 */
.L_x_3209:
[----:B------:R1:W2:Y:S01]  /*05e0*/  POPC R215, R0 ;  /* 0x0000000000d77309 */ /* 0x0002a20000000000 */
[----:B------:R-:W-:Y:S05]  /*05f0*/  BRA.DIV ~URZ, `(.L_x_3111) ;  /* 0x0000c6527f007947 */ /* 0x000fea000b800000 */
[----:B--2---:R2:W3:Y:S01]  /*0600*/  SHFL.IDX PT, R11, R8, R215, 0x1f ;  /* 0x00001fd7080b7589 */ /* 0x0044e200000e0000 */
[----:B------:R-:W-:-:S03]  /*0610*/  MOV R6, RZ ;  /* 0x000000ff00067202 */ /* 0x000fc60000000f00 */
[----:B------:R2:W4:Y:S04]  /*0620*/  SHFL.IDX PT, R10, R7, R215, 0x1f ;  /* 0x00001fd7070a7589 */ /* 0x00052800000e0000 */
.L_x_3210:
[----:B------:R-:W-:Y:S01]  /*0630*/  ISETP.NE.AND P0, PT, R0, RZ, PT ;  /* 0x000000ff0000720c */ /* 0x000fe20003f05270 */
[----:B------:R-:W-:-:S12]  /*0640*/  BSSY B0, `(.L_x_3112) ;  /* 0x0000005000007945 */ /* 0x000fd80003800000 */
[----:B------:R-:W-:Y:S05]  /*0650*/  @!P0 BRA `(.L_x_3113) ;  /* 0x0000003000008947 */ /* 0x000fea0003800000 */
[----:B------:R-:W-:Y:S01]  /*0660*/  IADD3 R190, R215, -0x1, RZ ;  /* 0xffffffffd7be7810 */ /* 0x000fe20007ffe0ff */
[----:B------:R-:W-:Y:S05]  /*0670*/  BRA.DIV ~URZ, `(.L_x_3114) ;  /* 0x0000c6b27f007947 */ /* 0x000fea000b800000 */
[----:B------:R1:W2:Y:S02]  /*0680*/  SHFL.IDX PT, R6, R4, R190, 0x1f ;  /* 0x00001fbe04067589 */ /* 0x0002a400000e0000 */
.L_x_3113:
[----:B------:R-:W-:Y:S05]  /*0690*/  BSYNC B0 ;  /* 0x0000000000007941 */ /* 0x000fea0003800000 */
.L_x_3112:
        /* <DEDUP_REMOVED lines=65> */
.L_x_3106:
[----:B--2---:R-:W-:Y:S01]  /*0ab0*/  IMAD.MOV.U32 R213, RZ, RZ, RZ ;  /* 0x000000ffffd57224 */ /* 0x004fe200078e00ff */
[----:B------:R-:W-:Y:S01]  /*0ac0*/  MOV R214, RZ ;  /* 0x000000ff00d67202 */ /* 0x000fe20000000f00 */
[----:B------:R-:W-:Y:S01]  /*0ad0*/  IMAD.U32 R212, RZ, RZ, UR4 ;  /* 0x00000004ffd47e24 */ /* 0x000fe2000f8e00ff */
[----:B------:R-:W-:Y:S02]  /*0ae0*/  MOV R215, c[0x0][0x53c] ;  /* 0x00014f0000d77a02 */ /* 0x000fe40000000f00 */
.L_x_3115:
[----:B------:R-:W-:Y:S01]  /*0af0*/  ISETP.NE.AND P0, PT, R12, RZ, PT ;  /* 0x000000ff0c00720c */ /* 0x000fe20003f05270 */
[----:B------:R-:W-:-:S12]  /*0b00*/  WARPSYNC 0xffffffff ;  /* 0xffffffff00007948 */ /* 0x000fd80003800000 */
[----:B------:R1:W-:Y:S04]  /*0b10*/  @!P0 STS.128 [0x18100], R212 ;  /* 0x018100d4ff008388 */ /* 0x0003e80000000c00 */
[----:B------:R-:W-:Y:S06]  /*0b20*/  BAR.ARV 0x5, 0x100 ;  /* 0x0144000000007b1d */ /* 0x000fec0000002000 */
.L_x_3104:
        /* <DEDUP_REMOVED lines=145> */
[----:B------:R-:W-:Y:S01]  /*1440*/  IMAD.IADD R186, R183, 0x1, R0 ;  /* 0x00000001b7ba7824 */ /* 0x000fe200078e0200 */
        /* <DEDUP_REMOVED lines=18> */
.L_x_3206:
        /* <DEDUP_REMOVED lines=30> */
.L_x_3116:
[----:B------:R-:W-:-:S04]  /*1750*/  ISETP.NE.U32.AND P1, PT, RZ, c[0x0][0x368], PT ;  /* 0x0000da00ff007a0c */ /* 0x000fc80003f25070 */
[----:B------:R-:W-:-:S13]  /*1760*/  ISETP.NE.AND.EX P1, PT, RZ, c[0x0][0x36c], PT, P1 ;  /* 0x0000db00ff007a0c */ /* 0x000fda0003f25310 */
[----:B------:R-:W-:Y:S05]  /*1770*/  @!P1 BRA `(.L_x_3117) ;  /* 0x0000004000009947 */ /* 0x000fea0003800000 */
[----:B-1----:R-:W-:-:S04]  /*1780*/  IADD3 R2, P1, R217, c[0x0][0x368], RZ ;  /* 0x0000da00d9027a10 */ /* 0x002fc80007f3e0ff */
[----:B------:R-:W-:-:S05]  /*1790*/  IADD3.X R3, R218, c[0x0][0x36c], RZ, P1, !PT ;  /* 0x0000db00da037a10 */ /* 0x000fca0000ffe4ff */
[----:B------:R1:W5:Y:S01]  /*17a0*/  LDG.E R0, [R2.64] ;  /* 0x0000000602007981 */ /* 0x000362000c1e1900 */
[----:B------:R-:W-:Y:S05]  /*17b0*/  BRA `(.L_x_3118) ;  /* 0x0000008000007947 */ /* 0x000fea0003800000 */
.L_x_3117:
        /* <DEDUP_REMOVED lines=8> */
.L_x_3118:
        /* <DEDUP_REMOVED lines=45> */
.L_x_3120:
[----:B------:R-:W-:Y:S05]  /*1b10*/  BSYNC B0 ;  /* 0x0000000000007941 */ /* 0x000fea0003800000 */
.L_x_3119:
        /* <DEDUP_REMOVED lines=102> */
.L_x_3211:
[----:B------:R-:W-:Y:S05]  /*2180*/  BRA.DIV ~URZ, `(.L_x_3123) ;  /* 0x0000ac727f007947 */ /* 0x000fea000b800000 */
[----:B------:R3:W4:Y:S02]  /*2190*/  SHFL.IDX PT, R0, R12, RZ, 0x181f ;  /* 0x00181fff0c007589 */ /* 0x00072400000e0000 */
.L_x_3212:
        /* <DEDUP_REMOVED lines=20> */
.L_x_3125:
[----:B------:R-:W-:Y:S05]  /*22e0*/  BSYNC B0 ;  /* 0x0000000000007941 */ /* 0x000fea0003800000 */
.L_x_3124:
[----:B------:R-:W-:Y:S05]  /*22f0*/  BRA.DIV ~URZ, `(.L_x_3126) ;  /* 0x0000ab727f007947 */ /* 0x000fea000b800000 */
[----:B--2---:R2:W1:Y:S04]  /*2300*/  SHFL.IDX PT, R8, R9, 0x1, 0x181f ;  /* 0x00381f0009087f89 */ /* 0x00446800000e0000 */
[----:B----4-:R2:W4:Y:S02]  /*2310*/  SHFL.IDX PT, R0, R12, 0x1, 0x181f ;  /* 0x00381f000c007f89 */ /* 0x01052400000e0000 */
.L_x_3213:
        /* <DEDUP_REMOVED lines=19> */
.L_x_3128:
[----:B------:R-:W-:Y:S05]  /*2450*/  BSYNC B0 ;  /* 0x0000000000007941 */ /* 0x000fea0003800000 */
.L_x_3127:
[----:B------:R-:W-:Y:S05]  /*2460*/  BRA.DIV ~URZ, `(.L_x_3129) ;  /* 0x0000aad27f007947 */ /* 0x000fea000b800000 */
[----:B-1----:R1:W2:Y:S02]  /*2470*/  SHFL.IDX PT, R8, R9, 0x2, 0x181f ;  /* 0x00581f0009087f89 */ /* 0x0022a400000e0000 */
.L_x_3214:
[----:B------:R-:W-:Y:S05]  /*2480*/  BRA.DIV ~URZ, `(.L_x_3130) ;  /* 0x0000ab227f007947 */ /* 0x000fea000b800000 */
[----:B----4-:R4:W1:Y:S02]  /*2490*/  SHFL.IDX PT, R0, R12, 0x2, 0x181f ;  /* 0x00581f000c007f89 */ /* 0x01086400000e0000 */
.L_x_3215:
        /* <DEDUP_REMOVED lines=19> */
.L_x_3132:
[----:B------:R-:W-:Y:S05]  /*25d0*/  BSYNC B0 ;  /* 0x0000000000007941 */ /* 0x000fea0003800000 */
.L_x_3131:
[----:B------:R-:W-:Y:S05]  /*25e0*/  BRA.DIV ~URZ, `(.L_x_3133) ;  /* 0x0000aa327f007947 */ /* 0x000fea000b800000 */
[----:B--2---:R2:W3:Y:S04]  /*25f0*/  SHFL.IDX PT, R8, R9, 0x3, 0x181f ;  /* 0x00781f0009087f89 */ /* 0x0044e800000e0000 */
[----:B-1----:R2:W1:Y:S02]  /*2600*/  SHFL.IDX PT, R0, R12, 0x3, 0x181f ;  /* 0x00781f000c007f89 */ /* 0x00246400000e0000 */
.L_x_3216:
        /* <DEDUP_REMOVED lines=8> */
[-C--:B------:R-:W-:Y:S02]  /*2690*/  @!P3 LEA R4, P1, R198, R0.reuse, 0x1 ;  /* 0x00000000c604b211 */ /* 0x080fe400078208ff */
[C---:B------:R-:W-:Y:S02]  /*26a0*/  @!P3 LEA R2, P0, R199.reuse, R0, 0x1 ;  /* 0x00000000c702b211 */ /* 0x040fe400078008ff */
        /* <DEDUP_REMOVED lines=74> */
[----:B-1----:R-:W-:-:S02]  /*2b50*/  @P2 LEA R8, P6, R194, R0, 0x1 ;  /* 0x00000000c2082211 */ /* 0x002fc400078c08ff */
[-C--:B------:R-:W-:Y:S02]  /*2b60*/  @P2 LEA R6, P1, R198, R0.reuse, 0x1 ;  /* 0x00000000c6062211 */ /* 0x080fe400078208ff */
[-C--:B--2---:R-:W-:Y:S02]  /*2b70*/  @P2 LEA.HI.X R9, R194, R5.reuse, R18, 0x1, P6 ;  /* 0x00000005c2092211 */ /* 0x084fe400030f0c12 */
[-C--:B------:R-:W-:Y:S02]  /*2b80*/  @P2 LEA.HI.X R7, R198, R5.reuse, R17, 0x1, P1 ;  /* 0x00000005c6072211 */ /* 0x080fe400008f0c11 */
[C---:B---3--:R-:W-:Y:S01]  /*2b90*/  @P2 LEA R4, P6, R199.reuse, R0, 0x1 ;  /* 0x00000000c7042211 */ /* 0x048fe200078c08ff */
[----:B------:R4:W-:Y:S01]  /*2ba0*/  @P2 LDGSTS.E.BYPASS.LTC128B.128 [R187+0x6100], [R8.64], !P5 ;  /* 0x0610000008bb2fae */ /* 0x0009e2000e901d46 */
[----:B------:R-:W-:Y:S02]  /*2bb0*/  IADD3 R0, P1, R2, R208, RZ ;  /* 0x000000d002007210 */ /* 0x000fe40007f3e0ff */
[----:B------:R-:W-:Y:S01]  /*2bc0*/  @P2 LEA.HI.X R5, R199, R5, R15, 0x1, P6 ;  /* 0x00000005c7052211 */ /* 0x000fe200030f0c0f */
[----:B------:R1:W-:Y:S01]  /*2bd0*/  @P2 LDGSTS.E.BYPASS.LTC128B.128 [R187+0x8100], [R6.64], !P4 ;  /* 0x0810000006bb2fae */ /* 0x0003e2000e101d46 */
[----:B------:R-:W-:-:S02]  /*2be0*/  ISETP.GE.AND P6, PT, R22, 0x21, PT ;  /* 0x000000211600780c */ /* 0x000fc40003fc6270 */
        /* <DEDUP_REMOVED lines=23> */
[----:B------:R-:W-:Y:S01]  /*2d60*/  @P1 IADD3 R3, R176, -0x20, RZ ;  /* 0xffffffe0b0031810 */ /* 0x000fe20007ffe0ff */
[----:B------:R-:W-:Y:S01]  /*2d70*/  IMAD.X R13, R2, 0x1, R114, P6 ;  /* 0x00000001020d7824 */ /* 0x000fe200030e0672 */
[----:B------:R-:W-:Y:S01]  /*2d80*/  IADD3 R14, P1, R0, R119, RZ ;  /* 0x00000077000e7210 */ /* 0x000fe20007f3e0ff */
[----:B------:R-:W-:Y:S01]  /*2d90*/  IMAD.MOV.U32 R0, RZ, RZ, 0x40 ;  /* 0x00000040ff007424 */ /* 0x000fe200078e00ff */
[----:B------:R-:W-:-:S03]  /*2da0*/  ISETP.GE.AND P6, PT, R194, c[0x0][0x1d4], PT ;  /* 0x00007500c2007a0c */ /* 0x000fc60003fc6270 */
[----:B------:R-:W-:Y:S01]  /*2db0*/  IMAD.X R15, R2, 0x1, R113, P1 ;  /* 0x00000001020f7824 */ /* 0x000fe200008e0671 */
[----:B------:R-:W-:Y:S02]  /*2dc0*/  IADD3 R18, P1, R21, R118, RZ ;  /* 0x0000007615127210 */ /* 0x000fe40007f3e0ff */
[----:B------:R-:W-:Y:S02]  /*2dd0*/  SEL R0, R0, 0xffffffc0, !P2 ;  /* 0xffffffc000007807 */ /* 0x000fe40005000000 */
[----:B------:R-:W-:Y:S01]  /*2de0*/  IADD3 R2, R3, 0x4000, RZ ;  /* 0x0000400003027810 */ /* 0x000fe20007ffe0ff */
[----:B------:R-:W-:-:S04]  /*2df0*/  DEPBAR.LE SB0, 0x1 ;  /* 0x000080400000791a */ /* 0x000fc80000000000 */
[----:B------:R-:W-:-:S04]  /*2e00*/  DEPBAR.LE SB0, 0x0 ;  /* 0x000080000000791a */ /* 0x000fc80000000000 */
[----:B------:R-:W-:Y:S01]  /*2e10*/  BAR.SYNC.DEFER_BLOCKING 0x0 ;  /* 0x0000000000007b1d */ /* 0x000fe20000010000 */
[----:B------:R-:W-:Y:S01]  /*2e20*/  IMAD.X R19, R20, 0x1, R112, P1 ;  /* 0x0000000114137824 */ /* 0x000fe200008e0670 */
[----:B------:R-:W-:Y:S01]  /*2e30*/  ISETP.LT.OR P1, PT, R22, 0x1, P6 ;  /* 0x000000011600780c */ /* 0x000fe20003721670 */
[----:B------:R-:W-:Y:S01]  /*2e40*/  IMAD.IADD R177, R2, 0x1, R0 ;  /* 0x0000000102b17824 */ /* 0x000fe200078e0200 */
[----:B------:R-:W-:Y:S02]  /*2e50*/  ISETP.GE.AND P6, PT, R198, c[0x0][0x1d4], PT ;  /* 0x00007500c6007a0c */ /* 0x000fe40003fc6270 */
[----:B--2---:R-:W-:Y:S04]  /*2e60*/  LDSM.16.M88.4 R4, [R183] ;  /* 0x00000000b704783b */ /* 0x004fe80000000200 */
[----:B------:R-:W2:Y:S04]  /*2e70*/  LDSM.16.M88.4 R28, [R176] ;  /* 0x00000000b01c783b */ /* 0x000ea80000000200 */
[----:B------:R-:W3:Y:S04]  /*2e80*/  LDSM.16.M88.4 R32, [R176+0x800] ;  /* 0x00080000b020783b */ /* 0x000ee80000000200 */
[----:B------:R-:W-:Y:S04]  /*2e90*/  LDSM.16.M88.4 R40, [R176+0x1000] ;  /* 0x00100000b028783b */ /* 0x000fe80000000200 */
[----:B------:R-:W4:Y:S04]  /*2ea0*/  LDSM.16.M88.4 R52, [R176+0x1800] ;  /* 0x00180000b034783b */ /* 0x000f280000000200 */
[----:B-1----:R-:W-:Y:S04]  /*2eb0*/  LDSM.16.M88.4 R8, [R184] ;  /* 0x00000000b808783b */ /* 0x002fe80000000200 */
[----:B------:R-:W-:Y:S04]  /*2ec0*/  LDSM.16.M88.4 R48, [R3] ;  /* 0x000000000330783b */ /* 0x000fe80000000200 */
[----:B------:R-:W1:Y:S04]  /*2ed0*/  LDSM.16.M88.4 R44, [R3+0x800] ;  /* 0x00080000032c783b */ /* 0x000e680000000200 */
[----:B------:R-:W-:Y:S04]  /*2ee0*/  LDSM.16.M88.4 R68, [R3+0x1000] ;  /* 0x001000000344783b */ /* 0x000fe80000000200 */
[----:B------:R-:W5:Y:S04]  /*2ef0*/  LDSM.16.M88.4 R72, [R3+0x1800] ;  /* 0x001800000348783b */ /* 0x000f680000000200 */
        /* <DEDUP_REMOVED lines=13> */
[----:B-1----:R-:W-:Y:S01]  /*2fd0*/  HMMA.16816.F32 R52, R8, R44, R24 ;  /* 0x0000002c0834723c */ /* 0x002fe20000001818 */
[----:B------:R-:W-:Y:S01]  /*2fe0*/  IMAD.X R15, R20, 0x1, R113, P1 ;  /* 0x00000001140f7824 */ /* 0x000fe200008e0671 */
[C---:B------:R-:W-:Y:S02]  /*2ff0*/  ISETP.LT.OR P1, PT, R22.reuse, 0x1, P6 ;  /* 0x000000011600780c */ /* 0x040fe40003721670 */
[----:B------:R-:W-:-:S04]  /*3000*/  ISETP.LT.OR P6, PT, R22, 0x21, P6 ;  /* 0x000000211600780c */ /* 0x000fc800037c1670 */
[C---:B------:R-:W-:Y:S07]  /*3010*/  HMMA.16816.F32 R76, R8.reuse, R48, R36 ;  /* 0x00000030084c723c */ /* 0x040fee0000001824 */
[----:B------:R1:W-:Y:S01]  /*3020*/  LDGSTS.E.BYPASS.LTC128B.128 [R187+0x4100], [R12.64], !P1 ;  /* 0x041000000cbb7fae */ /* 0x0003e2000c901d46 */
[C---:B------:R-:W-:Y:S08]  /*3030*/  HMMA.16816.F32 R56, R8.reuse, R50, R28 ;  /* 0x000000320838723c */ /* 0x040ff0000000181c */
[----:B-----5:R-:W-:Y:S01]  /*3040*/  HMMA.16816.F32 R36, R8, R74, R60 ;  /* 0x0000004a0824723c */ /* 0x020fe2000000183c */
[----:B-1----:R-:W-:-:S05]  /*3050*/  IADD3 R12, P1, R21, R120, RZ ;  /* 0x00000078150c7210 */ /* 0x002fca0007f3e0ff */
[----:B------:R-:W-:Y:S01]  /*3060*/  IMAD.X R13, R20, 0x1, R114, P1 ;  /* 0x00000001140d7824 */ /* 0x000fe200008e0672 */
[----:B------:R-:W-:-:S04]  /*3070*/  ISETP.GE.AND P1, PT, R194, c[0x0][0x1d4], PT ;  /* 0x00007500c2007a0c */ /* 0x000fc80003f26270 */
[----:B------:R-:W-:Y:S11]  /*3080*/  ISETP.LT.OR P1, PT, R22, 0x21, P1 ;  /* 0x000000211600780c */ /* 0x000ff60000f21670 */
[----:B------:R-:W-:Y:S02]  /*3090*/  @!UPT UIADD3 URZ, URZ, URZ, URZ ;  /* 0x0000003f3f3ff290 */ /* 0x000fe4000fffe03f */
        /* <DEDUP_REMOVED lines=9> */
[C---:B-1----:R-:W-:Y:S03]  /*3130*/  HMMA.16816.F32 R16, R4.reuse, R34, RZ ;  /* 0x000000220410723c */ /* 0x042fe600000018ff */
[----:B------:R-:W-:Y:S04]  /*3140*/  LDSM.16.M88.4 R84, [R177+-0x3000] ;  /* 0xffd00000b154783b */ /* 0x000fe80000000200 */
[----:B------:R-:W-:Y:S01]  /*3150*/  LDSM.16.M88.4 R92, [R177+-0x2800] ;  /* 0xffd80000b15c783b */ /* 0x000fe20000000200 */
[C---:B------:R-:W-:Y:S03]  /*3160*/  HMMA.16816.F32 R32, R4.reuse, R40, RZ ;  /* 0x000000280420723c */ /* 0x040fe600000018ff */
[----:B------:R-:W-:Y:S04]  /*3170*/  LDSM.16.M88.4 R88, [R176+0x3800] ;  /* 0x00380000b058783b */ /* 0x000fe80000000200 */
[----:B------:R-:W-:Y:S01]  /*3180*/  LDSM.16.M88.4 R96, [R3+0x5000] ;  /* 0x005000000360783b */ /* 0x000fe20000000200 */
[----:B------:R-:W-:Y:S03]  /*3190*/  HMMA.16816.F32 R40, R4, R42, RZ ;  /* 0x0000002a0428723c */ /* 0x000fe600000018ff */
[----:B------:R-:W-:Y:S04]  /*31a0*/  LDSM.16.M88.4 R4, [R186] ;  /* 0x00000000ba04783b */ /* 0x000fe80000000200 */
[----:B------:R-:W-:Y:S01]  /*31b0*/  LDSM.16.M88.4 R108, [R3+0x5800] ;  /* 0x00580000036c783b */ /* 0x000fe20000000200 */
[C---:B------:R-:W-:Y:S03]  /*31c0*/  HMMA.16816.F32 R44, R8.reuse, R46, R16 ;  /* 0x0000002e082c723c */ /* 0x040fe60000001810 */
[----:B------:R-:W0:Y:S04]  /*31d0*/  LDGDEPBAR ;  /* 0x00000000000079af */ /* 0x000e280000000000 */
[----:B------:R-:W-:Y:S01]  /*31e0*/  IMAD.IADD R16, R176, 0x1, R0 ;  /* 0x00000001b0107824 */ /* 0x000fe200078e0200 */
[C---:B------:R-:W-:Y:S04]  /*31f0*/  HMMA.16816.F32 R32, R8.reuse, R68, R32 ;  /* 0x000000440820723c */ /* 0x040fe80000001820 */
[----:B------:R-:W1:Y:S04]  /*3200*/  LDSM.16.M88.4 R20, [R16] ;  /* 0x000000001014783b */ /* 0x000e680000000200 */
[----:B--2---:R-:W2:Y:S01]  /*3210*/  LDSM.16.M88.4 R12, [R16+0x800] ;  /* 0x00080000100c783b */ /* 0x004ea20000000200 */
[C---:B------:R-:W-:Y:S03]  /*3220*/  HMMA.16816.F32 R28, R8.reuse, R70, R40 ;  /* 0x00000046081c723c */ /* 0x040fe60000001828 */
[----:B------:R-:W3:Y:S04]  /*3230*/  LDSM.16.M88.4 R24, [R16+0x1000] ;  /* 0x001000001018783b */ /* 0x000ee80000000200 */
[----:B------:R-:W4:Y:S01]  /*3240*/  LDSM.16.M88.4 R48, [R16+0x1800] ;  /* 0x001800001030783b */ /* 0x000f220000000200 */
[----:B------:R-:W-:Y:S03]  /*3250*/  HMMA.16816.F32 R40, R8, R72, R64 ;  /* 0x000000480828723c */ /* 0x000fe60000001840 */
[----:B------:R-:W-:Y:S04]  /*3260*/  LDSM.16.M88.4 R8, [R185] ;  /* 0x00000000b908783b */ /* 0x000fe80000000200 */
[----:B------:R-:W5:Y:S04]  /*3270*/  LDSM.16.M88.4 R72, [R177+-0x4000] ;  /* 0xffc00000b148783b */ /* 0x000f680000000200 */
[----:B------:R-:W-:Y:S04]  /*3280*/  LDSM.16.M88.4 R68, [R176+0x2800] ;  /* 0x00280000b044783b */ /* 0x000fe80000000200 */
[----:B------:R-:W-:Y:S04]  /*3290*/  LDSM.16.M88.4 R100, [R16+0x5000] ;  /* 0x005000001064783b */ /* 0x000fe80000000200 */
[----:B------:R-:W-:Y:S01]  /*32a0*/  LDSM.16.M88.4 R104, [R16+0x5800] ;  /* 0x005800001068783b */ /* 0x000fe20000000200 */
[C---:B-1----:R-:W-:Y:S08]  /*32b0*/  HMMA.16816.F32 R60, R4.reuse, R22, R56 ;  /* 0x00000016043c723c */ /* 0x042ff00000001838 */
[C---:B------:R-:W-:Y:S01]  /*32c0*/  HMMA.16816.F32 R64, R4.reuse, R20, R76 ;  /* 0x000000140440723c */ /* 0x040fe2000000184c */
[----:B------:R-:W-:Y:S07]  /*32d0*/  LDSM.16.M88.4 R76, [R176+0x3000] ;  /* 0x00300000b04c783b */ /* 0x000fee0000000200 */
[C---:B--2---:R-:W-:Y:S08]  /*32e0*/  HMMA.16816.F32 R56, R4.reuse, R12, R52 ;  /* 0x0000000c0438723c */ /* 0x044ff00000001834 */
[C---:B------:R-:W-:Y:S08]  /*32f0*/  HMMA.16816.F32 R52, R4.reuse, R14, R44 ;  /* 0x0000000e0434723c */ /* 0x040ff0000000182c */
[C---:B---3--:R-:W-:Y:S08]  /*3300*/  HMMA.16816.F32 R20, R4.reuse, R24, R32 ;  /* 0x000000180414723c */ /* 0x048ff00000001820 */
[C---:B------:R-:W-:Y:S08]  /*3310*/  HMMA.16816.F32 R12, R4.reuse, R26, R28 ;  /* 0x0000001a040c723c */ /* 0x040ff0000000181c */
[C---:B----4-:R-:W-:Y:S01]  /*3320*/  HMMA.16816.F32 R32, R4.reuse, R48, R40 ;  /* 0x000000300420723c */ /* 0x050fe20000001828 */
[----:B------:R-:W-:Y:S07]  /*3330*/  LDSM.16.M88.4 R40, [R176+0x2000] ;  /* 0x00200000b028783b */ /* 0x000fee0000000200 */
[----:B------:R-:W-:Y:S01]  /*3340*/  HMMA.16816.F32 R28, R4, R50, R36 ;  /* 0x00000032041c723c */ /* 0x000fe20000001824 */
[----:B------:R-:W1:Y:S07]  /*3350*/  LDSM.16.M88.4 R4, [R183+0x4000] ;  /* 0x00400000b704783b */ /* 0x000e6e0000000200 */
[C---:B-----5:R-:W-:Y:S01]  /*3360*/  HMMA.16816.F32 R36, R8.reuse, R72, R64 ;  /* 0x000000480824723c */ /* 0x060fe20000001840 */
[----:B------:R-:W-:Y:S07]  /*3370*/  LDSM.16.M88.4 R64, [R3+0x2000] ;  /* 0x002000000340783b */ /* 0x000fee0000000200 */
[C---:B------:R-:W-:Y:S01]  /*3380*/  HMMA.16816.F32 R44, R8.reuse, R74, R60 ;  /* 0x0000004a082c723c */ /* 0x040fe2000000183c */
[----:B------:R-:W-:Y:S07]  /*3390*/  LDSM.16.M88.4 R72, [R3+0x2800] ;  /* 0x002800000348783b */ /* 0x000fee0000000200 */
[C---:B------:R-:W-:Y:S08]  /*33a0*/  HMMA.16816.F32 R56, R8.reuse, R80, R56 ;  /* 0x000000500838723c */ /* 0x040ff00000001838 */
[C---:B------:R-:W-:Y:S08]  /*33b0*/  HMMA.16816.F32 R48, R8.reuse, R84, R20 ;  /* 0x000000540830723c */ /* 0x040ff00000001814 */
[C---:B------:R-:W-:Y:S01]  /*33c0*/  HMMA.16816.F32 R24, R8.reuse, R86, R12 ;  /* 0x000000560818723c */ /* 0x040fe2000000180c */
[----:B------:R-:W-:Y:S07]  /*33d0*/  LDSM.16.M88.4 R84, [R3+0x3800] ;  /* 0x003800000354783b */ /* 0x000fee0000000200 */
[C---:B------:R-:W-:Y:S01]  /*33e0*/  HMMA.16816.F32 R52, R8.reuse, R82, R52 ;  /* 0x000000520834723c */ /* 0x040fe20000001834 */
[----:B------:R-:W-:Y:S07]  /*33f0*/  LDSM.16.M88.4 R80, [R3+0x3000] ;  /* 0x003000000350783b */ /* 0x000fee0000000200 */
[C---:B------:R-:W-:Y:S08]  /*3400*/  HMMA.16816.F32 R20, R8.reuse, R92, R32 ;  /* 0x0000005c0814723c */ /* 0x040ff00000001820 */
[----:B------:R-:W-:Y:S01]  /*3410*/  HMMA.16816.F32 R12, R8, R94, R28 ;  /* 0x0000005e080c723c */ /* 0x000fe2000000181c */
[----:B------:R-:W2:Y:S04]  /*3420*/  LDSM.16.M88.4 R8, [R184+0x4000] ;  /* 0x00400000b808783b */ /* 0x000ea80000000200 */
[----:B------:R-:W-:Y:S03]  /*3430*/  LDSM.16.M88.4 R92, [R16+0x4800] ;  /* 0x00480000105c783b */ /* 0x000fe60000000200 */
[C---:B-1----:R-:W-:Y:S08]  /*3440*/  HMMA.16816.F32 R32, R4.reuse, R40, R36 ;  /* 0x000000280420723c */ /* 0x042ff00000001824 */
[C---:B------:R-:W-:Y:S08]  /*3450*/  HMMA.16816.F32 R36, R4.reuse, R42, R44 ;  /* 0x0000002a0424723c */ /* 0x040ff0000000182c */
[C---:B------:R-:W-:Y:S01]  /*3460*/  HMMA.16816.F32 R40, R4.reuse, R68, R56 ;  /* 0x000000440428723c */ /* 0x040fe20000001838 */
[----:B------:R-:W-:Y:S07]  /*3470*/  LDSM.16.M88.4 R56, [R16+0x2800] ;  /* 0x002800001038783b */ /* 0x000fee0000000200 */
[C---:B------:R-:W-:Y:S08]  /*3480*/  HMMA.16816.F32 R28, R4.reuse, R78, R24 ;  /* 0x0000004e041c723c */ /* 0x040ff00000001818 */
[C---:B------:R-:W-:Y:S01]  /*3490*/  HMMA.16816.F32 R60, R4.reuse, R70, R52 ;  /* 0x00000046043c723c */ /* 0x040fe20000001834 */
[----:B------:R-:W-:Y:S04]  /*34a0*/  LDSM.16.M88.4 R68, [R16+0x3000] ;  /* 0x003000001044783b */ /* 0x000fe80000000200 */
[----:B------:R-:W-:Y:S03]  /*34b0*/  LDSM.16.M88.4 R52, [R177+-0x2000] ;  /* 0xffe00000b134783b */ /* 0x000fe60000000200 */
[C---:B------:R-:W-:Y:S01]  /*34c0*/  HMMA.16816.F32 R44, R4.reuse, R76, R48 ;  /* 0x0000004c042c723c */ /* 0x040fe20000001830 */
[----:B------:R-:W-:Y:S04]  /*34d0*/  LDSM.16.M88.4 R48, [R16+0x2000] ;  /* 0x002000001030783b */ /* 0x000fe80000000200 */
[----:B------:R-:W-:Y:S03]  /*34e0*/  LDSM.16.M88.4 R76, [R16+0x3800] ;  /* 0x00380000104c783b */ /* 0x000fe60000000200 */
[C---:B------:R-:W-:Y:S08]  /*34f0*/  HMMA.16816.F32 R24, R4.reuse, R88, R20 ;  /* 0x000000580418723c */ /* 0x040ff00000001814 */
[----:B------:R-:W-:Y:S01]  /*3500*/  HMMA.16816.F32 R12, R4, R90, R12 ;  /* 0x0000005a040c723c */ /* 0x000fe2000000180c */
[----:B------:R-:W1:Y:S04]  /*3510*/  LDSM.16.M88.4 R4, [R186+0x4000] ;  /* 0x00400000ba04783b */ /* 0x000e680000000200 */
[----:B------:R-:W-:Y:S03]  /*3520*/  LDSM.16.M88.4 R88, [R176+0x5800] ;  /* 0x00580000b058783b */ /* 0x000fe60000000200 */
[C---:B--2---:R-:W-:Y:S08]  /*3530*/  HMMA.16816.F32 R20, R8.reuse, R64, R32 ;  /* 0x000000400814723c */ /* 0x044ff00000001820 */
[C---:B------:R-:W-:Y:S01]  /*3540*/  HMMA.16816.F32 R36, R8.reuse, R66, R36 ;  /* 0x000000420824723c */ /* 0x040fe20000001824 */
[----:B------:R-:W-:Y:S07]  /*3550*/  LDSM.16.M88.4 R64, [R177+-0x1800] ;  /* 0xffe80000b140783b */ /* 0x000fee0000000200 */
[C---:B------:R-:W-:Y:S08]  /*3560*/  HMMA.16816.F32 R40, R8.reuse, R72, R40 ;  /* 0x000000480828723c */ /* 0x040ff00000001828 */
[C---:B------:R-:W-:Y:S08]  /*3570*/  HMMA.16816.F32 R32, R8.reuse, R82, R28 ;  /* 0x000000520820723c */ /* 0x040ff0000000181c */
[C---:B------:R-:W-:Y:S01]  /*3580*/  HMMA.16816.F32 R60, R8.reuse, R74, R60 ;  /* 0x0000004a083c723c */ /* 0x040fe2000000183c */
[----:B------:R-:W-:Y:S07]  /*3590*/  LDSM.16.M88.4 R72, [R176+0x4800] ;  /* 0x00480000b048783b */ /* 0x000fee0000000200 */
[C---:B------:R-:W-:Y:S01]  /*35a0*/  HMMA.16816.F32 R44, R8.reuse, R80, R44 ;  /* 0x00000050082c723c */ /* 0x040fe2000000182c */
[----:B------:R-:W-:Y:S07]  /*35b0*/  LDSM.16.M88.4 R80, [R177+-0x1000] ;  /* 0xfff00000b150783b */ /* 0x000fee0000000200 */
[C---:B------:R-:W-:Y:S08]  /*35c0*/  HMMA.16816.F32 R28, R8.reuse, R84, R24 ;  /* 0x00000054081c723c */ /* 0x040ff00000001818 */
[----:B------:R-:W-:Y:S01]  /*35d0*/  HMMA.16816.F32 R12, R8, R86, R12 ;  /* 0x00000056080c723c */ /* 0x000fe2000000180c */
[----:B------:R-:W2:Y:S04]  /*35e0*/  LDSM.16.M88.4 R8, [R185+0x4000] ;  /* 0x00400000b908783b */ /* 0x000ea80000000200 */
[----:B------:R-:W3:Y:S03]  /*35f0*/  LDSM.16.M88.4 R84, [R177+-0x800] ;  /* 0xfff80000b154783b */ /* 0x000ee60000000200 */
[C---:B-1----:R-:W-:Y:S08]  /*3600*/  HMMA.16816.F32 R20, R4.reuse, R48, R20 ;  /* 0x000000300414723c */ /* 0x042ff00000001814 */
[C---:B------:R-:W-:Y:S08]  /*3610*/  HMMA.16816.F32 R24, R4.reuse, R50, R36 ;  /* 0x000000320418723c */ /* 0x040ff00000001824 */
[C---:B------:R-:W-:Y:S08]  /*3620*/  HMMA.16816.F32 R40, R4.reuse, R56, R40 ;  /* 0x000000380428723c */ /* 0x040ff00000001828 */
[C---:B------:R-:W-:Y:S08]  /*3630*/  HMMA.16816.F32 R36, R4.reuse, R70, R32 ;  /* 0x000000460424723c */ /* 0x040ff00000001820 */
[C---:B------:R-:W-:Y:S08]  /*3640*/  HMMA.16816.F32 R60, R4.reuse, R58, R60 ;  /* 0x0000003a043c723c */ /* 0x040ff0000000183c */
[C---:B------:R-:W-:Y:S01]  /*3650*/  HMMA.16816.F32 R44, R4.reuse, R68, R44 ;  /* 0x00000044042c723c */ /* 0x040fe2000000182c */
[----:B------:R-:W-:Y:S07]  /*3660*/  LDSM.16.M88.4 R68, [R176+0x4000] ;  /* 0x00400000b044783b */ /* 0x000fee0000000200 */
[C---:B------:R-:W-:Y:S08]  /*3670*/  HMMA.16816.F32 R32, R4.reuse, R76, R28 ;  /* 0x0000004c0420723c */ /* 0x040ff0000000181c */
[----:B------:R-:W-:Y:S01]  /*3680*/  HMMA.16816.F32 R12, R4, R78, R12 ;  /* 0x0000004e040c723c */ /* 0x000fe2000000180c */
[----:B------:R-:W1:Y:S04]  /*3690*/  LDSM.16.M88.4 R4, [R183+0x8000] ;  /* 0x00800000b704783b */ /* 0x000e680000000200 */
[----:B------:R-:W4:Y:S03]  /*36a0*/  LDSM.16.M88.4 R76, [R176+0x5000] ;  /* 0x00500000b04c783b */ /* 0x000f260000000200 */
[C---:B--2---:R-:W-:Y:S08]  /*36b0*/  HMMA.16816.F32 R28, R8.reuse, R52, R20 ;  /* 0x00000034081c723c */ /* 0x044ff00000001814 */
[C---:B------:R-:W-:Y:S08]  /*36c0*/  HMMA.16816.F32 R24, R8.reuse, R54, R24 ;  /* 0x000000360818723c */ /* 0x040ff00000001818 */
[C---:B------:R-:W-:Y:S08]  /*36d0*/  HMMA.16816.F32 R20, R8.reuse, R64, R40 ;  /* 0x000000400814723c */ /* 0x040ff00000001828 */
[C---:B------:R-:W-:Y:S01]  /*36e0*/  HMMA.16816.F32 R60, R8.reuse, R66, R60 ;  /* 0x00000042083c723c */ /* 0x040fe2000000183c */
[----:B------:R-:W-:Y:S07]  /*36f0*/  LDSM.16.M88.4 R64, [R3+0x4000] ;  /* 0x004000000340783b */ /* 0x000fee0000000200 */
[C---:B------:R-:W-:Y:S08]  /*3700*/  HMMA.16816.F32 R56, R8.reuse, R80, R44 ;  /* 0x000000500838723c */ /* 0x040ff0000000182c */
[C---:B------:R-:W-:Y:S08]  /*3710*/  HMMA.16816.F32 R52, R8.reuse, R82, R36 ;  /* 0x000000520834723c */ /* 0x040ff00000001824 */
[C---:B---3--:R-:W-:Y:S08]  /*3720*/  HMMA.16816.F32 R48, R8.reuse, R84, R32 ;  /* 0x000000540830723c */ /* 0x048ff00000001820 */
[----:B------:R-:W-:Y:S01]  /*3730*/  HMMA.16816.F32 R8, R8, R86, R12 ;  /* 0x000000560808723c */ /* 0x000fe2000000180c */
[----:B------:R-:W2:Y:S04]  /*3740*/  LDSM.16.M88.4 R12, [R184+0x8000] ;  /* 0x00800000b80c783b */ /* 0x000ea80000000200 */
[----:B------:R-:W3:Y:S03]  /*3750*/  LDSM.16.M88.4 R84, [R3+0x4800] ;  /* 0x004800000354783b */ /* 0x000ee60000000200 */
[C---:B-1----:R-:W-:Y:S08]  /*3760*/  HMMA.16816.F32 R44, R4.reuse, R68, R28 ;  /* 0x00000044042c723c */ /* 0x042ff0000000181c */
[C---:B------:R-:W-:Y:S08]  /*3770*/  HMMA.16816.F32 R40, R4.reuse, R70, R24 ;  /* 0x000000460428723c */ /* 0x040ff00000001818 */
[C---:B------:R-:W-:Y:S08]  /*3780*/  HMMA.16816.F32 R36, R4.reuse, R72, R20 ;  /* 0x000000480424723c */ /* 0x040ff00000001814 */
[C---:B------:R-:W-:Y:S08]  /*3790*/  HMMA.16816.F32 R32, R4.reuse, R74, R60 ;  /* 0x0000004a0420723c */ /* 0x040ff0000000183c */
[C---:B----4-:R-:W-:Y:S01]  /*37a0*/  HMMA.16816.F32 R28, R4.reuse, R76, R56 ;  /* 0x0000004c041c723c */ /* 0x050fe20000001838 */
[----:B------:R-:W-:Y:S07]  /*37b0*/  LDSM.16.M88.4 R56, [R177] ;  /* 0x00000000b138783b */ /* 0x000fee0000000200 */
[C---:B------:R-:W-:Y:S01]  /*37c0*/  HMMA.16816.F32 R24, R4.reuse, R78, R52 ;  /* 0x0000004e0418723c */ /* 0x040fe20000001834 */
[----:B------:R-:W-:Y:S07]  /*37d0*/  LDSM.16.M88.4 R52, [R177+0x800] ;  /* 0x00080000b134783b */ /* 0x000fee0000000200 */
[C---:B------:R-:W-:Y:S01]  /*37e0*/  HMMA.16816.F32 R20, R4.reuse, R88, R48 ;  /* 0x000000580414723c */ /* 0x040fe20000001830 */
[----:B------:R-:W-:Y:S07]  /*37f0*/  LDSM.16.M88.4 R48, [R177+0x1000] ;  /* 0x00100000b130783b */ /* 0x000fee0000000200 */
[----:B------:R-:W-:Y:S01]  /*3800*/  HMMA.16816.F32 R4, R4, R90, R8 ;  /* 0x0000005a0404723c */ /* 0x000fe20000001808 */
[----:B------:R-:W-:Y:S04]  /*3810*/  LDSM.16.M88.4 R8, [R186+0x8000] ;  /* 0x00800000ba08783b */ /* 0x000fe80000000200 */
[----:B------:R1:W4:Y:S03]  /*3820*/  LDSM.16.M88.4 R88, [R16+0x4000] ;  /* 0x004000001058783b */ /* 0x0003260000000200 */
[C---:B--2---:R-:W-:Y:S01]  /*3830*/  HMMA.16816.F32 R80, R12.reuse, R64, R44 ;  /* 0x000000400c50723c */ /* 0x044fe2000000182c */
[----:B------:R-:W-:Y:S07]  /*3840*/  LDSM.16.M88.4 R44, [R177+0x1800] ;  /* 0x00180000b12c783b */ /* 0x000fee0000000200 */
[C---:B------:R-:W-:Y:S08]  /*3850*/  HMMA.16816.F32 R76, R12.reuse, R66, R40 ;  /* 0x000000420c4c723c */ /* 0x040ff00000001828 */
[C---:B---3--:R-:W-:Y:S08]  /*3860*/  HMMA.16816.F32 R72, R12.reuse, R84, R36 ;  /* 0x000000540c48723c */ /* 0x048ff00000001824 */
[C---:B------:R-:W-:Y:S08]  /*3870*/  HMMA.16816.F32 R68, R12.reuse, R86, R32 ;  /* 0x000000560c44723c */ /* 0x040ff00000001820 */
[C---:B------:R-:W-:Y:S08]  /*3880*/  HMMA.16816.F32 R64, R12.reuse, R96, R28 ;  /* 0x000000600c40723c */ /* 0x040ff0000000181c */
[C---:B------:R-:W-:Y:S08]  /*3890*/  HMMA.16816.F32 R60, R12.reuse, R98, R24 ;  /* 0x000000620c3c723c */ /* 0x040ff00000001818 */
[C---:B-1----:R-:W-:Y:S08]  /*38a0*/  HMMA.16816.F32 R16, R12.reuse, R108, R20 ;  /* 0x0000006c0c10723c */ /* 0x042ff00000001814 */
[----:B------:R-:W-:Y:S01]  /*38b0*/  HMMA.16816.F32 R12, R12, R110, R4 ;  /* 0x0000006e0c0c723c */ /* 0x000fe20000001804 */
[----:B------:R-:W1:Y:S01]  /*38c0*/  LDSM.16.M88.4 R4, [R185+0x8000] ;  /* 0x00800000b904783b */ /* 0x000e620000000200 */
[----:B------:R-:W-:-:S06]  /*38d0*/  DEPBAR.LE SB0, 0x0 ;  /* 0x000080000000791a */ /* 0x000fcc0000000000 */
[C---:B----4-:R-:W-:Y:S08]  /*38e0*/  HMMA.16816.F32 R40, R8.reuse, R88, R80 ;  /* 0x000000580828723c */ /* 0x050ff00000001850 */
[C---:B------:R-:W-:Y:S08]  /*38f0*/  HMMA.16816.F32 R36, R8.reuse, R90, R76 ;  /* 0x0000005a0824723c */ /* 0x040ff0000000184c */
[C---:B------:R-:W-:Y:S08]  /*3900*/  HMMA.16816.F32 R32, R8.reuse, R92, R72 ;  /* 0x0000005c0820723c */ /* 0x040ff00000001848 */
[C---:B------:R-:W-:Y:S08]  /*3910*/  HMMA.16816.F32 R28, R8.reuse, R94, R68 ;  /* 0x0000005e081c723c */ /* 0x040ff00000001844 */
[C---:B------:R-:W-:Y:S08]  /*3920*/  HMMA.16816.F32 R24, R8.reuse, R100, R64 ;  /* 0x000000640818723c */ /* 0x040ff00000001840 */
[C---:B------:R-:W-:Y:S08]  /*3930*/  HMMA.16816.F32 R20, R8.reuse, R102, R60 ;  /* 0x000000660814723c */ /* 0x040ff0000000183c */
[C---:B------:R-:W-:Y:S08]  /*3940*/  HMMA.16816.F32 R16, R8.reuse, R104, R16 ;  /* 0x000000680810723c */ /* 0x040ff00000001810 */
[----:B------:R-:W-:Y:S08]  /*3950*/  HMMA.16816.F32 R8, R8, R106, R12 ;  /* 0x0000006a0808723c */ /* 0x000ff0000000180c */
        /* <DEDUP_REMOVED lines=9> */
[----:B------:R-:W-:Y:S01]  /*39f0*/  @!UPT UIADD3 URZ, URZ, URZ, URZ ;  /* 0x0000003f3f3ff290 */ /* 0x000fe2000fffe03f */
        /* <DEDUP_REMOVED lines=30> */
.L_x_3217:
        /* <DEDUP_REMOVED lines=17> */
.L_x_3218:
        /* <DEDUP_REMOVED lines=21> */
.L_x_3135:
[----:B------:R-:W-:Y:S05]  /*3e40*/  BSYNC B0 ;  /* 0x0000000000007941 */ /* 0x000fea0003800000 */
.L_x_3134:
[----:B------:R-:W-:Y:S01]  /*3e50*/  IMAD.IADD R0, R117, 0x1, -R222 ;  /* 0x0000000175007824 */ /* 0x000fe200078e0ade */
[----:B------:R-:W0:Y:S04]  /*3e60*/  LDGDEPBAR ;  /* 0x00000000000079af */ /* 0x000e280000000000 */
[C---:B------:R-:W-:Y:S02]  /*3e70*/  ISETP.GT.AND P3, PT, R0.reuse, RZ, PT ;  /* 0x000000ff0000720c */ /* 0x040fe40003f64270 */
[----:B------:R-:W-:-:S02]  /*3e80*/  ISETP.GT.AND P2, PT, R0, 0x1, PT ;  /* 0x000000010000780c */ /* 0x000fc40003f44270 */
[----:B------:R-:W-:Y:S02]  /*3e90*/  ISETP.GT.AND P1, PT, R0, 0x8, PT ;  /* 0x000000080000780c */ /* 0x000fe40003f24270 */
[----:B-1----:R-:W-:Y:S02]  /*3ea0*/  FSEL R6, R40, -INF , P3 ;  /* 0xff80000028067808 */ /* 0x002fe40001800000 */
        /* <DEDUP_REMOVED lines=29> */
[----:B------:R-:W-:Y:S02]  /*4080*/  FSEL R22, R29, -INF , P0 ;  /* 0xff8000001d167808 */ /* 0x000fe40000000000 */
[C---:B------:R-:W-:Y:S02]  /*4090*/  ISETP.GT.AND P1, PT, R0.reuse, 0x20, PT ;  /* 0x000000200000780c */ /* 0x040fe40003f24270 */
[----:B------:R-:W-:Y:S02]  /*40a0*/  FMNMX.FTZ R2, R21, R2, !PT ;  /* 0x0000000215027209 */ /* 0x000fe40007810000 */
[----:B------:R-:W-:Y:S02]  /*40b0*/  ISETP.GT.AND P0, PT, R0, 0x21, PT ;  /* 0x000000210000780c */ /* 0x000fe40003f04270 */
[----:B------:R-:W-:-:S02]  /*40c0*/  FMNMX.FTZ R3, R25, R3, !PT ;  /* 0x0000000319037209 */ /* 0x000fc40007810000 */
[----:B------:R-:W-:Y:S02]  /*40d0*/  FSEL R81, R36, -INF , P1 ;  /* 0xff80000024517808 */ /* 0x000fe40000800000 */
[----:B------:R-:W-:Y:S02]  /*40e0*/  FMNMX.FTZ R2, R22, R2, !PT ;  /* 0x0000000216027209 */ /* 0x000fe40007810000 */
[----:B------:R-:W-:Y:S02]  /*40f0*/  FSEL R83, R38, -INF , P1 ;  /* 0xff80000026537808 */ /* 0x000fe40000800000 */
[----:B------:R-:W-:Y:S02]  /*4100*/  FSEL R82, R39, -INF , P0 ;  /* 0xff80000027527808 */ /* 0x000fe40000000000 */
[----:B------:R-:W-:Y:S02]  /*4110*/  FSEL R79, R37, -INF , P0 ;  /* 0xff800000254f7808 */ /* 0x000fe40000000000 */
[----:B------:R-:W-:-:S02]  /*4120*/  FMNMX.FTZ R3, R26, R3, !PT ;  /* 0x000000031a037209 */ /* 0x000fc40007810000 */
[----:B------:R-:W-:Y:S02]  /*4130*/  ISETP.GT.AND P0, PT, R0, 0x28, PT ;  /* 0x000000280000780c */ /* 0x000fe40003f04270 */
[----:B------:R-:W-:Y:S02]  /*4140*/  FMNMX.FTZ R2, R81, R2, !PT ;  /* 0x0000000251027209 */ /* 0x000fe40007810000 */
        /* <DEDUP_REMOVED lines=40> */
.L_x_3219:
        /* <DEDUP_REMOVED lines=80> */
[----:B------:R-:W2:Y:S07]  /*48d0*/  LDSM.16.MT88.4 R40, [R178+0x2800] ;  /* 0x00280000b228783b */ /* 0x000eae0000004200 */
[----:B------:R-:W-:Y:S01]  /*48e0*/  HMMA.16816.F32 R20, R8, R64, RZ ;  /* 0x000000400814723c */ /* 0x000fe200000018ff */
[----:B------:R-:W2:Y:S01]  /*48f0*/  LDSM.16.MT88.4 R64, [R180+0x2800] ;  /* 0x00280000b440783b */ /* 0x000ea20000004200 */
[----:B-----5:R-:W-:-:S06]  /*4900*/  FFMA.FTZ R3, R76, c[0x0][0x2d0], -R2 ;  /* 0x0000b4004c037a23 */ /* 0x020fcc0000010802 */
[----:B-1----:R-:W-:Y:S01]  /*4910*/  HMMA.16816.F32 R32, R8, R26, RZ ;  /* 0x0000001a0820723c */ /* 0x002fe200000018ff */
[----:B------:R1:W5:Y:S07]  /*4920*/  MUFU.EX2 R159, R3 ;  /* 0x00000003009f7308 */ /* 0x00036e0000000800 */
[----:B------:R-:W-:Y:S08]  /*4930*/  HMMA.16816.F32 R120, R4, R46, R28 ;  /* 0x0000002e0478723c */ /* 0x000ff0000000181c */
[----:B------:R-:W-:Y:S01]  /*4940*/  HMMA.16816.F32 R44, R8, R24, RZ ;  /* 0x00000018082c723c */ /* 0x000fe200000018ff */
[----:B-1----:R-:W-:-:S04]  /*4950*/  FFMA.FTZ R3, R83, c[0x0][0x2d0], -R0 ;  /* 0x0000b40053037a23 */ /* 0x002fc80000010800 */
[----:B------:R1:W-:Y:S03]  /*4960*/  MUFU.EX2 R15, R3 ;  /* 0x00000003000f7308 */ /* 0x0003e60000000800 */
[----:B------:R-:W-:Y:S08]  /*4970*/  HMMA.16816.F32 R24, R8, R62, RZ ;  /* 0x0000003e0818723c */ /* 0x000ff000000018ff */
[----:B---3--:R-:W-:Y:S01]  /*4980*/  HMMA.16816.F32 R88, R4, R38, R16 ;  /* 0x000000260458723c */ /* 0x008fe20000001810 */
[----:B-1----:R-:W-:-:S07]  /*4990*/  FFMA.FTZ R3, R82, c[0x0][0x2d0], -R0 ;  /* 0x0000b40052037a23 */ /* 0x002fce0000010800 */
[----:B----4-:R-:W-:Y:S01]  /*49a0*/  HMMA.16816.F32 R16, R8, R56, RZ ;  /* 0x000000380810723c */ /* 0x010fe200000018ff */
[----:B------:R1:W3:Y:S07]  /*49b0*/  MUFU.EX2 R154, R3 ;  /* 0x00000003009a7308 */ /* 0x0002ee0000000800 */
[----:B------:R-:W-:Y:S01]  /*49c0*/  HMMA.16816.F32 R108, R4, R36, R20 ;  /* 0x00000024046c723c */ /* 0x000fe20000001814 */
[----:B------:R-:W4:Y:S07]  /*49d0*/  LDSM.16.MT88.4 R36, [R178+0x4800] ;  /* 0x00480000b224783b */ /* 0x000f2e0000004200 */
[----:B------:R-:W-:Y:S01]  /*49e0*/  HMMA.16816.F32 R28, R8, R60, RZ ;  /* 0x0000003c081c723c */ /* 0x000fe200000018ff */
[----:B------:R-:W-:Y:S01]  /*49f0*/  LDSM.16.MT88.4 R60, [R181+0x2800] ;  /* 0x00280000b53c783b */ /* 0x000fe20000004200 */
[----:B-1----:R-:W-:-:S04]  /*4a00*/  FFMA.FTZ R3, R80, c[0x0][0x2d0], -R0 ;  /* 0x0000b40050037a23 */ /* 0x002fc80000010800 */
[----:B------:R1:W-:Y:S02]  /*4a10*/  MUFU.EX2 R124, R3 ;  /* 0x00000003007c7308 */ /* 0x0003e40000000800 */
[C---:B--2---:R-:W-:Y:S01]  /*4a20*/  HMMA.16816.F32 R104, R4.reuse, R54, R32 ;  /* 0x000000360468723c */ /* 0x044fe20000001820 */
[----:B------:R-:W2:Y:S07]  /*4a30*/  LDSM.16.MT88.4 R32, [R179+0x4000] ;  /* 0x00400000b320783b */ /* 0x000eae0000004200 */
[----:B------:R-:W-:Y:S01]  /*4a40*/  HMMA.16816.F32 R84, R4, R42, R24 ;  /* 0x0000002a0454723c */ /* 0x000fe20000001818 */
[----:B-1----:R-:W-:-:S07]  /*4a50*/  FFMA.FTZ R3, R78, c[0x0][0x2d0], -R0 ;  /* 0x0000b4004e037a23 */ /* 0x002fce0000010800 */
[----:B------:R-:W-:Y:S01]  /*4a60*/  HMMA.16816.F32 R24, R8, R58, RZ ;  /* 0x0000003a0818723c */ /* 0x000fe200000018ff */
[----:B------:R1:W1:Y:S07]  /*4a70*/  MUFU.EX2 R156, R3 ;  /* 0x00000003009c7308 */ /* 0x00026e0000000800 */
[----:B------:R-:W-:Y:S08]  /*4a80*/  HMMA.16816.F32 R92, R4, R64, R16 ;  /* 0x00000040045c723c */ /* 0x000ff00000001810 */
[----:B------:R-:W-:Y:S01]  /*4a90*/  HMMA.16816.F32 R16, R8, R68, RZ ;  /* 0x000000440810723c */ /* 0x000fe200000018ff */
[----:B-1----:R-:W-:-:S07]  /*4aa0*/  FFMA.FTZ R3, R151, c[0x0][0x2d0], -R2 ;  /* 0x0000b40097037a23 */ /* 0x002fce0000010802 */
[----:B------:R-:W-:Y:S01]  /*4ab0*/  HMMA.16816.F32 R112, R4, R40, R28 ;  /* 0x000000280470723c */ /* 0x000fe2000000181c */
[----:B------:R-:W1:Y:S07]  /*4ac0*/  LDSM.16.MT88.4 R28, [R179+0x4800] ;  /* 0x00480000b31c783b */ /* 0x000e6e0000004200 */
[----:B------:R-:W-:Y:S08]  /*4ad0*/  HMMA.16816.F32 R20, R8, R50, RZ ;  /* 0x000000320814723c */ /* 0x000ff000000018ff */
[C---:B------:R-:W-:Y:S08]  /*4ae0*/  HMMA.16816.F32 R72, R4.reuse, R66, R24 ;  /* 0x000000420448723c */ /* 0x040ff00000001818 */
[----:B----4-:R-:W-:Y:S08]  /*4af0*/  HMMA.16816.F32 R64, R4, R36, R16 ;  /* 0x000000240440723c */ /* 0x010ff00000001810 */
[----:B--2---:R-:W-:Y:S08]  /*4b00*/  HMMA.16816.F32 R16, R8, R34, RZ ;  /* 0x000000220810723c */ /* 0x004ff000000018ff */
[----:B------:R-:W-:Y:S08]  /*4b10*/  HMMA.16816.F32 R96, R4, R62, R20 ;  /* 0x0000003e0460723c */ /* 0x000ff00000001814 */
[----:B------:R-:W-:Y:S01]  /*4b20*/  HMMA.16816.F32 R20, R8, R32, RZ ;  /* 0x000000200814723c */ /* 0x000fe200000018ff */
[----:B------:R-:W2:Y:S07]  /*4b30*/  LDSM.16.MT88.4 R32, [R181+0x4000] ;  /* 0x00400000b520783b */ /* 0x000eae0000004200 */
[C---:B-1----:R-:W-:Y:S01]  /*4b40*/  HMMA.16816.F32 R40, R4.reuse, R30, R16 ;  /* 0x0000001e0428723c */ /* 0x042fe20000001810 */
[----:B------:R-:W1:Y:S07]  /*4b50*/  LDSM.16.MT88.4 R16, [R180+0x4000] ;  /* 0x00400000b410783b */ /* 0x000e6e0000004200 */
[----:B------:R-:W-:Y:S08]  /*4b60*/  HMMA.16816.F32 R144, R4, R52, R44 ;  /* 0x000000340490723c */ /* 0x000ff0000000182c */
[C---:B------:R-:W-:Y:S08]  /*4b70*/  HMMA.16816.F32 R44, R8.reuse, R48, RZ ;  /* 0x00000030082c723c */ /* 0x040ff000000018ff */
[----:B------:R-:W-:Y:S08]  /*4b80*/  HMMA.16816.F32 R24, R8, R70, RZ ;  /* 0x000000460818723c */ /* 0x000ff000000018ff */
[C---:B------:R-:W-:Y:S01]  /*4b90*/  HMMA.16816.F32 R48, R4.reuse, R28, R20 ;  /* 0x0000001c0430723c */ /* 0x040fe20000001814 */
[----:B------:R-:W4:Y:S07]  /*4ba0*/  LDSM.16.MT88.4 R28, [R181+0x4800] ;  /* 0x00480000b51c783b */ /* 0x000f2e0000004200 */
[C---:B------:R-:W-:Y:S08]  /*4bb0*/  HMMA.16816.F32 R100, R4.reuse, R60, R44 ;  /* 0x0000003c0464723c */ /* 0x040ff0000000182c */
[----:B------:R-:W-:Y:S08]  /*4bc0*/  HMMA.16816.F32 R60, R4, R38, R24 ;  /* 0x00000026043c723c */ /* 0x000ff00000001818 */
[C---:B--2---:R-:W-:Y:S08]  /*4bd0*/  HMMA.16816.F32 R24, R8.reuse, R32, RZ ;  /* 0x000000200818723c */ /* 0x044ff000000018ff */
[C---:B------:R-:W-:Y:S08]  /*4be0*/  HMMA.16816.F32 R20, R8.reuse, R34, RZ ;  /* 0x000000220814723c */ /* 0x040ff000000018ff */
[C---:B-1----:R-:W-:Y:S08]  /*4bf0*/  HMMA.16816.F32 R32, R8.reuse, R16, RZ ;  /* 0x000000100820723c */ /* 0x042ff000000018ff */
        /* <DEDUP_REMOVED lines=8> */
[----:B-----5:R-:W-:Y:S02]  /*4c80*/  F2FP.PACK_AB R6, R159, R157 ;  /* 0x0000009d9f06723e */ /* 0x020fe400000000ff */
[----:B---3--:R-:W-:Y:S02]  /*4c90*/  F2FP.PACK_AB R5, R154, R15 ;  /* 0x0000000f9a05723e */ /* 0x008fe400000000ff */
[----:B------:R-:W-:-:S07]  /*4ca0*/  F2FP.PACK_AB R7, R156, R124 ;  /* 0x0000007c9c07723e */ /* 0x000fce00000000ff */
[C---:B-1----:R-:W-:Y:S08]  /*4cb0*/  HMMA.16816.F32 R132, R4.reuse, R8, R132 ;  /* 0x000000080484723c */ /* 0x042ff00000001884 */
        /* <DEDUP_REMOVED lines=101> */
[C---:B------:R-:W-:Y:S08]  /*5310*/  HMMA.16816.F32 R132, R120.reuse, R128, R132 ;  /* 0x000000807884723c */ /* 0x040ff00000001884 */
[C---:B------:R-:W-:Y:S08]  /*5320*/  HMMA.16816.F32 R96, R120.reuse, R98, R116 ;  /* 0x000000627860723c */ /* 0x040ff00000001874 */
[C---:B-1----:R-:W-:Y:S08]  /*5330*/  HMMA.16816.F32 R52, R120.reuse, R56, R144 ;  /* 0x000000387834723c */ /* 0x042ff00000001890 */
[C---:B------:R-:W-:Y:S08]  /*5340*/  HMMA.16816.F32 R56, R120.reuse, R58, R68 ;  /* 0x0000003a7838723c */ /* 0x040ff00000001844 */
[C---:B------:R-:W-:Y:S08]  /*5350*/  HMMA.16816.F32 R68, R120.reuse, R72, R84 ;  /* 0x000000487844723c */ /* 0x040ff00000001854 */
[C---:B------:R-:W-:Y:S01]  /*5360*/  HMMA.16816.F32 R72, R120.reuse, R74, R88 ;  /* 0x0000004a7848723c */ /* 0x040fe20000001858 */
[----:B------:R-:W1:Y:S07]  /*5370*/  LDSM.16.MT88.4 R88, [R180+0x3800] ;  /* 0x00380000b458783b */ /* 0x000e6e0000004200 */
[C---:B--2---:R-:W-:Y:S08]  /*5380*/  HMMA.16816.F32 R76, R120.reuse, R80, R140 ;  /* 0x00000050784c723c */ /* 0x044ff0000000188c */
[C---:B------:R-:W-:Y:S01]  /*5390*/  HMMA.16816.F32 R80, R120.reuse, R82, R112 ;  /* 0x000000527850723c */ /* 0x040fe20000001870 */
[----:B------:R-:W-:Y:S07]  /*53a0*/  LDSM.16.MT88.4 R112, [R181+0x5800] ;  /* 0x00580000b570783b */ /* 0x000fee0000004200 */
[C---:B------:R-:W-:Y:S08]  /*53b0*/  HMMA.16816.F32 R128, R120.reuse, R130, R28 ;  /* 0x000000827880723c */ /* 0x040ff0000000181c */
[C---:B------:R-:W-:Y:S08]  /*53c0*/  HMMA.16816.F32 R116, R120.reuse, R4, R32 ;  /* 0x000000047874723c */ /* 0x040ff00000001820 */
[C---:B-1----:R-:W-:Y:S01]  /*53d0*/  HMMA.16816.F32 R84, R120.reuse, R88, R104 ;  /* 0x000000587854723c */ /* 0x042fe20000001868 */
[----:B------:R-:W1:Y:S07]  /*53e0*/  LDSM.16.MT88.4 R104, [R179+0x5800] ;  /* 0x00580000b368783b */ /* 0x000e6e0000004200 */
[C---:B------:R-:W-:Y:S08]  /*53f0*/  HMMA.16816.F32 R88, R120.reuse, R90, R100 ;  /* 0x0000005a7858723c */ /* 0x040ff00000001864 */
[C---:B-1----:R-:W-:Y:S08]  /*5400*/  HMMA.16816.F32 R100, R120.reuse, R104, R136 ;  /* 0x000000687864723c */ /* 0x042ff00000001888 */
[C---:B------:R-:W-:Y:S08]  /*5410*/  HMMA.16816.F32 R104, R120.reuse, R106, R108 ;  /* 0x0000006a7868723c */ /* 0x040ff0000000186c */
        /* <DEDUP_REMOVED lines=8> */
.L_x_3146:
        /* <DEDUP_REMOVED lines=9> */
[----:B------:R-:W-:Y:S01]  /*5530*/  IMAD.WIDE.U32 R2, R189, c[0x0][0x208], RZ ;  /* 0x00008200bd027a25 */ /* 0x000fe200078e00ff */
[----:B------:R-:W-:Y:S02]  /*5540*/  SHF.R.S32.HI R12, RZ, 0x1f, R198 ;  /* 0x0000001fff0c7819 */ /* 0x000fe400000114c6 */
[----:B------:R-:W-:Y:S01]  /*5550*/  SHF.L.U64.HI R22, R199, 0x1, R5 ;  /* 0x00000001c7167819 */ /* 0x000fe20000010205 */
[----:B------:R-:W-:Y:S01]  /*5560*/  IMAD R0, R189, c[0x0][0x20c], R0 ;  /* 0x00008300bd007a24 */ /* 0x000fe200078e0200 */
[----:B------:R-:W-:Y:S01]  /*5570*/  SHF.R.S32.HI R5, RZ, 0x1f, R194 ;  /* 0x0000001fff057819 */ /* 0x000fe200000114c2 */
[----:B------:R-:W-:Y:S01]  /*5580*/  IMAD R4, R4, c[0x0][0x218], RZ ;  /* 0x0000860004047a24 */ /* 0x000fe200078e02ff */
[----:B------:R-:W-:Y:S01]  /*5590*/  SHF.L.U64.HI R14, R198, 0x1, R12 ;  /* 0x00000001c60e7819 */ /* 0x000fe2000001020c */
[----:B------:R-:W-:Y:S01]  /*55a0*/  IMAD.IADD R3, R3, 0x1, R0 ;  /* 0x0000000103037824 */ /* 0x000fe200078e0200 */
[----:B------:R-:W-:Y:S01]  /*55b0*/  IADD3 R0, R176, 0x20, RZ ;  /* 0x00000020b0007810 */ /* 0x000fe20007ffe0ff */
[----:B------:R-:W-:Y:S01]  /*55c0*/  IMAD R4, R188, c[0x0][0x21c], R4 ;  /* 0x00008700bc047a24 */ /* 0x000fe200078e0204 */
[----:B------:R-:W-:Y:S01]  /*55d0*/  @P2 IADD3 R124, R176, -0x40, RZ ;  /* 0xffffffc0b07c2810 */ /* 0x000fe20007ffe0ff */
[----:B------:R-:W-:Y:S01]  /*55e0*/  IMAD.WIDE.U32 R2, R188, c[0x0][0x218], R2 ;  /* 0x00008600bc027a25 */ /* 0x000fe200078e0002 */
[----:B------:R-:W-:Y:S02]  /*55f0*/  @P1 IADD3 R0, R176, -0x20, RZ ;  /* 0xffffffe0b0001810 */ /* 0x000fe40007ffe0ff */
[C---:B------:R-:W-:Y:S01]  /*5600*/  ISETP.GE.AND P1, PT, R199.reuse, c[0x0][0x1d4], PT ;  /* 0x00007500c7007a0c */ /* 0x040fe20003f26270 */
[----:B------:R-:W-:Y:S01]  /*5610*/  IMAD.SHL.U32 R28, R199, 0x2, RZ ;  /* 0x00000002c71c7824 */ /* 0x000fe200078e00ff */
[----:B------:R-:W-:Y:S01]  /*5620*/  IADD3 R2, P0, R208, R2, RZ ;  /* 0x00000002d0027210 */ /* 0x000fe20007f1e0ff */
[----:B------:R-:W-:Y:S01]  /*5630*/  IMAD.SHL.U32 R15, R198, 0x2, RZ ;  /* 0x00000002c60f7824 */ /* 0x000fe200078e00ff */
[C---:B------:R-:W-:Y:S01]  /*5640*/  SHF.L.U64.HI R13, R194.reuse, 0x1, R5 ;  /* 0x00000001c20d7819 */ /* 0x040fe20000010205 */
        /* <DEDUP_REMOVED lines=36> */
.L_x_3220:
[----:B------:R-:W4:Y:S01]  /*5890*/  SHFL.IDX PT, R3, R6, RZ, 0x181f ;  /* 0x00181fff06037589 */ /* 0x000f2200000e0000 */
[----:B------:R-:W-:Y:S01]  /*58a0*/  SEL R192, RZ, 0x10, P5 ;  /* 0x00000010ffc07807 */ /* 0x000fe20002800000 */
[----:B------:R-:W-:Y:S03]  /*58b0*/  BSSY B0, `(.L_x_3141) ;  /* 0x0000102000007945 */ /* 0x000fe60003800000 */
[----:B------:R-:W5:Y:S05]  /*58c0*/  SHFL.IDX PT, R20, R6, 0x1, 0x181f ;  /* 0x00381f0006147f89 */ /* 0x000f6a00000e0000 */
[----:B------:R-:W2:Y:S01]  /*58d0*/  SHFL.IDX PT, R21, R7, 0x1, 0x181f ;  /* 0x00381f0007157f89 */ /* 0x000ea200000e0000 */
[C---:B----4-:R-:W-:Y:S05]  /*58e0*/  IADD3 R4, P2, R3.reuse, R12, RZ ;  /* 0x0000000c03047210 */ /* 0x050fea0007f5e0ff */
[C-C-:B---3--:R-:W-:Y:S05]  /*58f0*/  IMAD.X R5, R2.reuse, 0x1, R13.reuse, P2 ;  /* 0x0000000102057824 */ /* 0x148fea00010e060d */
[----:B------:R3:W-:Y:S02]  /*5900*/  LDGSTS.E.BYPASS.LTC128B.128 [R187+0x100], [R4.64], !P5 ;  /* 0x0010000004bb7fae */ /* 0x0007e4000e901d46 */
[C---:B---3--:R-:W-:Y:S05]  /*5910*/  IADD3 R4, P2, R3.reuse, R15, RZ ;  /* 0x0000000f03047210 */ /* 0x048fea0007f5e0ff */
[----:B------:R-:W-:Y:S05]  /*5920*/  IMAD.X R5, R2, 0x1, R14, P2 ;  /* 0x0000000102057824 */ /* 0x000fea00010e060e */
[----:B------:R3:W-:Y:S02]  /*5930*/  LDGSTS.E.BYPASS.LTC128B.128 [R187+0x2100], [R4.64], !P0 ;  /* 0x0210000004bb7fae */ /* 0x0007e4000c101d46 */
[----:B---3--:R-:W-:Y:S02]  /*5940*/  IADD3 R5, -R192, 0x10, RZ ;  /* 0x00000010c0057810 */ /* 0x008fe40007ffe1ff */
[----:B------:R-:W-:Y:S02]  /*5950*/  IADD3 R4, P3, R3, R28, RZ ;  /* 0x0000001c03047210 */ /* 0x000fe40007f7e0ff */
[----:B------:R-:W-:Y:S04]  /*5960*/  LOP3.LUT R5, R5, 0xf, RZ, 0xc0, !PT ;  /* 0x0000000f05057812 */ /* 0x000fe800078ec0ff */
[-C--:B-----5:R-:W-:Y:S01]  /*5970*/  IADD3 R12, P4, P2, R5, R20.reuse, R12 ;  /* 0x00000014050c7210 */ /* 0x0a0fe20007a9e00c */
[----:B------:R-:W-:Y:S01]  /*5980*/  IMAD.X R5, R2, 0x1, R22, P3 ;  /* 0x0000000102057824 */ /* 0x000fe200018e0616 */
[----:B------:R-:W-:Y:S02]  /*5990*/  ISETP.NE.U32.AND P3, PT, R192, RZ, PT ;  /* 0x000000ffc000720c */ /* 0x000fe40003f65070 */
[----:B------:R-:W-:Y:S02]  /*59a0*/  SEL R2, RZ, 0x10, P0 ;  /* 0x00000010ff027807 */ /* 0x000fe40000000000 */
        /* <DEDUP_REMOVED lines=21> */
[----:B------:R1:W-:Y:S05]  /*5b00*/  LDGSTS.E.BYPASS.LTC128B.128.ZFILL [R187+0x5100], [R2.64], P4 ;  /* 0x0510000002bb7fae */ /* 0x0003ea000a141d46 */
[----:B------:R-:W0:Y:S02]  /*5b10*/  LDGDEPBAR ;  /* 0x00000000000079af */ /* 0x000e240000000000 */
[C---:B------:R-:W-:Y:S08]  /*5b20*/  HMMA.16816.F32 R24, R32.reuse, R26, RZ ;  /* 0x0000001a2018723c */ /* 0x040ff000000018ff */
        /* <DEDUP_REMOVED lines=14> */
[----:B------:R-:W5:Y:S05]  /*5c10*/  LDSM.16.M88.4 R140, [R160] ;  /* 0x00000000a08c783b */ /* 0x000f6a0000000200 */
[----:B------:R-:W-:Y:S02]  /*5c20*/  LDSM.16.M88.4 R156, [R177+-0x3800] ;  /* 0xffc80000b19c783b */ /* 0x000fe40000000200 */
[C---:B--2---:R-:W-:Y:S08]  /*5c30*/  HMMA.16816.F32 R4, R136.reuse, R144, R4 ;  /* 0x000000908804723c */ /* 0x044ff00000001804 */
        /* <DEDUP_REMOVED lines=10> */
[----:B------:R-:W4:Y:S05]  /*5ce0*/  LDSM.16.M88.4 R136, [R177+-0x2800] ;  /* 0xffd80000b188783b */ /* 0x000f2a0000000200 */
[----:B------:R-:W-:Y:S02]  /*5cf0*/  LDSM.16.M88.4 R140, [R183+0x4000] ;  /* 0x00400000b78c783b */ /* 0x000fe40000000200 */
[C---:B--2---:R-:W-:Y:S08]  /*5d00*/  HMMA.16816.F32 R4, R144.reuse, R148, R4 ;  /* 0x000000949004723c */ /* 0x044ff00000001804 */
[C---:B------:R-:W-:Y:S01]  /*5d10*/  HMMA.16816.F32 R8, R144.reuse, R150, R8 ;  /* 0x000000969008723c */ /* 0x040fe20000001808 */
[----:B------:R-:W2:Y:S07]  /*5d20*/  LDSM.16.M88.4 R148, [R176+0x2000] ;  /* 0x00200000b094783b */ /* 0x000eae0000000200 */
        /* <DEDUP_REMOVED lines=8> */
[----:B------:R-:W4:Y:S05]  /*5db0*/  LDSM.16.M88.4 R136, [R176+0x3800] ;  /* 0x00380000b088783b */ /* 0x000f2a0000000200 */
[----:B------:R-:W-:Y:S02]  /*5dc0*/  LDSM.16.M88.4 R144, [R184+0x4000] ;  /* 0x00400000b890783b */ /* 0x000fe40000000200 */
[C---:B--2---:R-:W-:Y:S08]  /*5dd0*/  HMMA.16816.F32 R4, R140.reuse, R148, R4 ;  /* 0x000000948c04723c */ /* 0x044ff00000001804 */
[C---:B------:R-:W-:Y:S01]  /*5de0*/  HMMA.16816.F32 R8, R140.reuse, R150, R8 ;  /* 0x000000968c08723c */ /* 0x040fe20000001808 */
[----:B------:R-:W2:Y:S07]  /*5df0*/  LDSM.16.M88.4 R148, [R161] ;  /* 0x00000000a194783b */ /* 0x000eae0000000200 */
[C---:B---3--:R-:W-:Y:S08]  /*5e00*/  HMMA.16816.F32 R12, R140.reuse, R152, R12 ;  /* 0x000000988c0c723c */ /* 0x048ff0000000180c */
[C---:B------:R-:W-:Y:S01]  /*5e10*/  HMMA.16816.F32 R16, R140.reuse, R154, R16 ;  /* 0x0000009a8c10723c */ /* 0x040fe20000001810 */
[----:B------:R-:W3:Y:S05]  /*5e20*/  LDSM.16.M88.4 R152, [R162] ;  /* 0x00000000a298783b */ /* 0x000eea0000000200 */
[----:B------:R-:W5:Y:S02]  /*5e30*/  LDSM.16.M88.4 R160, [R163] ;  /* 0x00000000a3a0783b */ /* 0x000f640000000200 */
[C---:B------:R-:W-:Y:S08]  /*5e40*/  HMMA.16816.F32 R20, R140.reuse, R156, R20 ;  /* 0x0000009c8c14723c */ /* 0x040ff00000001814 */
[C---:B------:R-:W-:Y:S01]  /*5e50*/  HMMA.16816.F32 R24, R140.reuse, R158, R24 ;  /* 0x0000009e8c18723c */ /* 0x040fe20000001818 */
[----:B------:R-:W-:Y:S07]  /*5e60*/  LDSM.16.M88.4 R156, [R165] ;  /* 0x00000000a59c783b */ /* 0x000fee0000000200 */
[C---:B----4-:R-:W-:Y:S08]  /*5e70*/  HMMA.16816.F32 R28, R140.reuse, R136, R28 ;  /* 0x000000888c1c723c */ /* 0x050ff0000000181c */
[----:B------:R-:W-:Y:S01]  /*5e80*/  HMMA.16816.F32 R32, R140, R138, R32 ;  /* 0x0000008a8c20723c */ /* 0x000fe20000001820 */
[----:B------:R-:W4:Y:S05]  /*5e90*/  LDSM.16.M88.4 R136, [R164] ;  /* 0x00000000a488783b */ /* 0x000f2a0000000200 */
[----:B------:R-:W1:Y:S02]  /*5ea0*/  LDSM.16.M88.4 R140, [R186+0x4000] ;  /* 0x00400000ba8c783b */ /* 0x000e640000000200 */
[C---:B--2---:R-:W-:Y:S08]  /*5eb0*/  HMMA.16816.F32 R4, R144.reuse, R148, R4 ;  /* 0x000000949004723c */ /* 0x044ff00000001804 */
[C---:B------:R-:W-:Y:S01]  /*5ec0*/  HMMA.16816.F32 R8, R144.reuse, R150, R8 ;  /* 0x000000969008723c */ /* 0x040fe20000001808 */
[----:B------:R-:W2:Y:S07]  /*5ed0*/  LDSM.16.M88.4 R148, [R166] ;  /* 0x00000000a694783b */ /* 0x000eae0000000200 */
[C---:B---3--:R-:W-:Y:S08]  /*5ee0*/  HMMA.16816.F32 R12, R144.reuse, R152, R12 ;  /* 0x00000098900c723c */ /* 0x048ff0000000180c */
[C---:B------:R-:W-:Y:S01]  /*5ef0*/  HMMA.16816.F32 R16, R144.reuse, R154, R16 ;  /* 0x0000009a9010723c */ /* 0x040fe20000001810 */
[----:B------:R-:W3:Y:S05]  /*5f00*/  LDSM.16.M88.4 R152, [R167] ;  /* 0x00000000a798783b */ /* 0x000eea0000000200 */
[----:B------:R-:W2:Y:S02]  /*5f10*/  LDSM.16.M88.4 R164, [R168] ;  /* 0x00000000a8a4783b */ /* 0x000ea40000000200 */
[C---:B-----5:R-:W-:Y:S08]  /*5f20*/  HMMA.16816.F32 R20, R144.reuse, R160, R20 ;  /* 0x000000a09014723c */ /* 0x060ff00000001814 */
[C---:B------:R-:W-:Y:S01]  /*5f30*/  HMMA.16816.F32 R24, R144.reuse, R162, R24 ;  /* 0x000000a29018723c */ /* 0x040fe20000001818 */
[----:B------:R-:W-:Y:S07]  /*5f40*/  LDSM.16.M88.4 R160, [R177+-0x1000] ;  /* 0xfff00000b1a0783b */ /* 0x000fee0000000200 */
[C---:B----4-:R-:W-:Y:S08]  /*5f50*/  HMMA.16816.F32 R28, R144.reuse, R136, R28 ;  /* 0x00000088901c723c */ /* 0x050ff0000000181c */
[----:B------:R-:W-:Y:S01]  /*5f60*/  HMMA.16816.F32 R32, R144, R138, R32 ;  /* 0x0000008a9020723c */ /* 0x000fe20000001820 */
[----:B------:R-:W-:Y:S05]  /*5f70*/  LDSM.16.M88.4 R136, [R185+0x4000] ;  /* 0x00400000b988783b */ /* 0x000fea0000000200 */
[----:B------:R-:W4:Y:S02]  /*5f80*/  LDSM.16.M88.4 R144, [R177+-0x2000] ;  /* 0xffe00000b190783b */ /* 0x000f240000000200 */
[C---:B-1----:R-:W-:Y:S08]  /*5f90*/  HMMA.16816.F32 R4, R140.reuse, R156, R4 ;  /* 0x0000009c8c04723c */ /* 0x042ff00000001804 */
[C---:B------:R-:W-:Y:S01]  /*5fa0*/  HMMA.16816.F32 R8, R140.reuse, R158, R8 ;  /* 0x0000009e8c08723c */ /* 0x040fe20000001808 */
[----:B------:R-:W1:Y:S07]  /*5fb0*/  LDSM.16.M88.4 R156, [R177+-0x1800] ;  /* 0xffe80000b19c783b */ /* 0x000e6e0000000200 */
[C---:B--2---:R-:W-:Y:S08]  /*5fc0*/  HMMA.16816.F32 R12, R140.reuse, R148, R12 ;  /* 0x000000948c0c723c */ /* 0x044ff0000000180c */
[C---:B------:R-:W-:Y:S01]  /*5fd0*/  HMMA.16816.F32 R16, R140.reuse, R150, R16 ;  /* 0x000000968c10723c */ /* 0x040fe20000001810 */
[----:B------:R-:W-:Y:S07]  /*5fe0*/  LDSM.16.M88.4 R148, [R183+0x8000] ;  /* 0x00800000b794783b */ /* 0x000fee0000000200 */
[C---:B---3--:R-:W-:Y:S08]  /*5ff0*/  HMMA.16816.F32 R20, R140.reuse, R152, R20 ;  /* 0x000000988c14723c */ /* 0x048ff00000001814 */
[C---:B------:R-:W-:Y:S01]  /*6000*/  HMMA.16816.F32 R24, R140.reuse, R154, R24 ;  /* 0x0000009a8c18723c */ /* 0x040fe20000001818 */
[----:B------:R-:W-:Y:S07]  /*6010*/  LDSM.16.M88.4 R152, [R176+0x4000] ;  /* 0x00400000b098783b */ /* 0x000fee0000000200 */
[C---:B------:R-:W-:Y:S08]  /*6020*/  HMMA.16816.F32 R28, R140.reuse, R164, R28 ;  /* 0x000000a48c1c723c */ /* 0x040ff0000000181c */
[----:B------:R-:W-:Y:S01]  /*6030*/  HMMA.16816.F32 R32, R140, R166, R32 ;  /* 0x000000a68c20723c */ /* 0x000fe20000001820 */
[----:B------:R-:W2:Y:S05]  /*6040*/  LDSM.16.M88.4 R140, [R177+-0x800] ;  /* 0xfff80000b18c783b */ /* 0x000eaa0000000200 */
[----:B------:R-:W3:Y:S02]  /*6050*/  LDSM.16.M88.4 R164, [R176+0x4800] ;  /* 0x00480000b0a4783b */ /* 0x000ee40000000200 */
        /* <DEDUP_REMOVED lines=8> */
[----:B------:R-:W-:Y:S07]  /*60e0*/  LDSM.16.M88.4 R160, [R171] ;  /* 0x00000000aba0783b */ /* 0x000fee0000000200 */
[C---:B--2---:R-:W-:Y:S08]  /*60f0*/  HMMA.16816.F32 R28, R136.reuse, R140, R28 ;  /* 0x0000008c881c723c */ /* 0x044ff0000000181c */
[----:B------:R-:W-:Y:S01]  /*6100*/  HMMA.16816.F32 R32, R136, R142, R32 ;  /* 0x0000008e8820723c */ /* 0x000fe20000001820 */
[----:B------:R-:W-:Y:S05]  /*6110*/  LDSM.16.M88.4 R140, [R169] ;  /* 0x00000000a98c783b */ /* 0x000fea0000000200 */
[----:B------:R-:W2:Y:S02]  /*6120*/  LDSM.16.M88.4 R136, [R184+0x8000] ;  /* 0x00800000b888783b */ /* 0x000ea40000000200 */
[C---:B------:R-:W-:Y:S08]  /*6130*/  HMMA.16816.F32 R4, R148.reuse, R152, R4 ;  /* 0x000000989404723c */ /* 0x040ff00000001804 */
[C---:B------:R-:W-:Y:S01]  /*6140*/  HMMA.16816.F32 R8, R148.reuse, R154, R8 ;  /* 0x0000009a9408723c */ /* 0x040fe20000001808 */
[----:B------:R-:W5:Y:S05]  /*6150*/  LDSM.16.M88.4 R152, [R170] ;  /* 0x00000000aa98783b */ /* 0x000f6a0000000200 */
[----:B------:R-:W2:Y:S02]  /*6160*/  LDSM.16.M88.4 R168, [R172] ;  /* 0x00000000aca8783b */ /* 0x000ea40000000200 */
[C---:B---3--:R-:W-:Y:S08]  /*6170*/  HMMA.16816.F32 R12, R148.reuse, R164, R12 ;  /* 0x000000a4940c723c */ /* 0x048ff0000000180c */
[C---:B------:R-:W-:Y:S01]  /*6180*/  HMMA.16816.F32 R16, R148.reuse, R166, R16 ;  /* 0x000000a69410723c */ /* 0x040fe20000001810 */
[----:B------:R-:W-:Y:S07]  /*6190*/  LDSM.16.M88.4 R164, [R173] ;  /* 0x00000000ada4783b */ /* 0x000fee0000000200 */
[C---:B----4-:R-:W-:Y:S08]  /*61a0*/  HMMA.16816.F32 R20, R148.reuse, R144, R20 ;  /* 0x000000909414723c */ /* 0x050ff00000001814 */
[C---:B------:R-:W-:Y:S01]  /*61b0*/  HMMA.16816.F32 R24, R148.reuse, R146, R24 ;  /* 0x000000929418723c */ /* 0x040fe20000001818 */
[----:B------:R-:W3:Y:S07]  /*61c0*/  LDSM.16.M88.4 R144, [R186+0x8000] ;  /* 0x00800000ba90783b */ /* 0x000eee0000000200 */
[C---:B-1----:R-:W-:Y:S08]  /*61d0*/  HMMA.16816.F32 R28, R148.reuse, R156, R28 ;  /* 0x0000009c941c723c */ /* 0x042ff0000000181c */
[----:B------:R-:W-:Y:S01]  /*61e0*/  HMMA.16816.F32 R32, R148, R158, R32 ;  /* 0x0000009e9420723c */ /* 0x000fe20000001820 */
[----:B------:R-:W1:Y:S05]  /*61f0*/  LDSM.16.M88.4 R148, [R174] ;  /* 0x00000000ae94783b */ /* 0x000e6a0000000200 */
[----:B------:R-:W4:Y:S02]  /*6200*/  LDSM.16.M88.4 R156, [R175] ;  /* 0x00000000af9c783b */ /* 0x000f240000000200 */
[C---:B--2---:R-:W-:Y:S03]  /*6210*/  HMMA.16816.F32 R4, R136.reuse, R140, R4 ;  /* 0x0000008c8804723c */ /* 0x044fe60000001804 */
[----:B------:R-:W2:Y:S05]  /*6220*/  LDSM.16.M88.4 R172, [R182] ;  /* 0x00000000b6ac783b */ /* 0x000eaa0000000200 */
[C---:B------:R-:W-:Y:S01]  /*6230*/  HMMA.16816.F32 R8, R136.reuse, R142, R8 ;  /* 0x0000008e8808723c */ /* 0x040fe20000001808 */
[----:B------:R-:W-:Y:S07]  /*6240*/  LDSM.16.M88.4 R140, [R185+0x8000] ;  /* 0x00800000b98c783b */ /* 0x000fee0000000200 */
[C---:B-----5:R-:W-:Y:S08]  /*6250*/  HMMA.16816.F32 R12, R136.reuse, R152, R12 ;  /* 0x00000098880c723c */ /* 0x060ff0000000180c */
[C---:B------:R-:W-:Y:S01]  /*6260*/  HMMA.16816.F32 R16, R136.reuse, R154, R16 ;  /* 0x0000009a8810723c */ /* 0x040fe20000001810 */
[----:B------:R-:W5:Y:S07]  /*6270*/  LDSM.16.M88.4 R152, [R177] ;  /* 0x00000000b198783b */ /* 0x000f6e0000000200 */
[C---:B------:R-:W-:Y:S08]  /*6280*/  HMMA.16816.F32 R20, R136.reuse, R160, R20 ;  /* 0x000000a08814723c */ /* 0x040ff00000001814 */
[C---:B------:R-:W-:Y:S01]  /*6290*/  HMMA.16816.F32 R24, R136.reuse, R162, R24 ;  /* 0x000000a28818723c */ /* 0x040fe20000001818 */
[----:B------:R-:W2:Y:S07]  /*62a0*/  LDSM.16.M88.4 R160, [R177+0x800] ;  /* 0x00080000b1a0783b */ /* 0x000eae0000000200 */
[C---:B------:R-:W-:Y:S08]  /*62b0*/  HMMA.16816.F32 R28, R136.reuse, R168, R28 ;  /* 0x000000a8881c723c */ /* 0x040ff0000000181c */
[----:B------:R-:W-:Y:S01]  /*62c0*/  HMMA.16816.F32 R32, R136, R170, R32 ;  /* 0x000000aa8820723c */ /* 0x000fe20000001820 */
[----:B------:R-:W2:Y:S05]  /*62d0*/  LDSM.16.M88.4 R136, [R177+0x1000] ;  /* 0x00100000b188783b */ /* 0x000eaa0000000200 */
[----:B------:R-:W2:Y:S02]  /*62e0*/  LDSM.16.M88.4 R168, [R177+0x1800] ;  /* 0x00180000b1a8783b */ /* 0x000ea40000000200 */
[C---:B---3--:R-:W-:Y:S01]  /*62f0*/  HMMA.16816.F32 R4, R144.reuse, R164, R4 ;  /* 0x000000a49004723c */ /* 0x048fe20000001804 */
[----:B------:R-:W-:Y:S04]  /*6300*/  DEPBAR.LE SB0, 0x0 ;  /* 0x000080000000791a */ /* 0x000fe80000000000 */
[----:B------:R-:W-:Y:S03]  /*6310*/  BAR.SYNC.DEFER_BLOCKING 0x0 ;  /* 0x0000000000007b1d */ /* 0x000fe60000010000 */
[C---:B------:R-:W-:Y:S08]  /*6320*/  HMMA.16816.F32 R8, R144.reuse, R166, R8 ;  /* 0x000000a69008723c */ /* 0x040ff00000001808 */
[C---:B-1----:R-:W-:Y:S08]  /*6330*/  HMMA.16816.F32 R12, R144.reuse, R148, R12 ;  /* 0x00000094900c723c */ /* 0x042ff0000000180c */
[C---:B------:R-:W-:Y:S08]  /*6340*/  HMMA.16816.F32 R16, R144.reuse, R150, R16 ;  /* 0x000000969010723c */ /* 0x040ff00000001810 */
[C---:B----4-:R-:W-:Y:S08]  /*6350*/  HMMA.16816.F32 R20, R144.reuse, R156, R20 ;  /* 0x0000009c9014723c */ /* 0x050ff00000001814 */
[C---:B------:R-:W-:Y:S08]  /*6360*/  HMMA.16816.F32 R24, R144.reuse, R158, R24 ;  /* 0x0000009e9018723c */ /* 0x040ff00000001818 */
[C---:B--2---:R-:W-:Y:S08]  /*6370*/  HMMA.16816.F32 R28, R144.reuse, R172, R28 ;  /* 0x000000ac901c723c */ /* 0x044ff0000000181c */
[----:B------:R-:W-:Y:S08]  /*6380*/  HMMA.16816.F32 R32, R144, R174, R32 ;  /* 0x000000ae9020723c */ /* 0x000ff00000001820 */
[C---:B-----5:R-:W-:Y:S08]  /*6390*/  HMMA.16816.F32 R4, R140.reuse, R152, R4 ;  /* 0x000000988c04723c */ /* 0x060ff00000001804 */
        /* <DEDUP_REMOVED lines=8> */
[----:B------:R-:W-:-:S11]  /*6420*/  @!P2 BRA `(.L_x_3142) ;  /* 0x000004a00000a947 */ /* 0x000fd60003800000 */
[----:B------:R-:W-:Y:S01]  /*6430*/  IMAD.MOV.U32 R0, RZ, RZ, 0x1 ;  /* 0x00000001ff007424 */ /* 0x000fe200078e00ff */
        /* <DEDUP_REMOVED lines=9> */
[----:B------:R-:W-:Y:S01]  /*64d0*/  IMAD.SHL.U32 R143, R198, 0x2, RZ ;  /* 0x00000002c68f7824 */ /* 0x000fe200078e00ff */
[----:B------:R-:W-:Y:S01]  /*64e0*/  IADD3 R2, R2, -0x40, R0 ;  /* 0xffffffc002027810 */ /* 0x000fe20007ffe000 */
[----:B------:R-:W-:Y:S01]  /*64f0*/  IMAD.SHL.U32 R142, R194, 0x2, RZ ;  /* 0x00000002c28e7824 */ /* 0x000fe200078e00ff */
        /* <DEDUP_REMOVED lines=27> */
.L_x_3221:
        /* <DEDUP_REMOVED lines=18> */
.L_x_3222:
        /* <DEDUP_REMOVED lines=16> */
.L_x_3142:
[----:B------:R-:W-:Y:S05]  /*68d0*/  BSYNC B0 ;  /* 0x0000000000007941 */ /* 0x000fea0003800000 */
.L_x_3141:
[----:B--2---:R-:W-:Y:S01]  /*68e0*/  FMNMX.FTZ R2, R4, R126, !PT ;  /* 0x0000007e04027209 */ /* 0x004fe20007810000 */
        /* <DEDUP_REMOVED lines=33> */
[----:B------:R-:W2:Y:S04]  /*6b00*/  SHFL.BFLY PT, R2, R124, 0x2, 0x1f ;  /* 0x0c401f007c027f89 */ /* 0x000ea800000e0000 */
[----:B------:R-:W3:Y:S01]  /*6b10*/  SHFL.BFLY PT, R0, R136, 0x2, 0x1f ;  /* 0x0c401f0088007f89 */ /* 0x000ee200000e0000 */
[----:B--2---:R-:W-:Y:S02]  /*6b20*/  FMNMX.FTZ R2, R124, R2, !PT ;  /* 0x000000027c027209 */ /* 0x004fe40007810000 */
[----:B---3--:R-:W-:Y:S03]  /*6b30*/  FMNMX.FTZ R124, R136, R0, !PT ;  /* 0x00000000887c7209 */ /* 0x008fe60007810000 */
[----:B------:R-:W2:Y:S04]  /*6b40*/  SHFL.BFLY PT, R3, R2, 0x1, 0x1f ;  /* 0x0c201f0002037f89 */ /* 0x000ea800000e0000 */
[----:B------:R3:W4:Y:S01]  /*6b50*/  SHFL.BFLY PT, R0, R124, 0x1, 0x1f ;  /* 0x0c201f007c007f89 */ /* 0x00072200000e0000 */
[----:B-12---:R-:W-:Y:S05]  /*6b60*/  FMNMX.FTZ R125, R2, R3, !PT ;  /* 0x00000003027d7209 */ /* 0x006fea0007810000 */
.L_x_3223:
        /* <DEDUP_REMOVED lines=8> */
[--C-:B------:R-:W-:Y:S09]  /*6bf0*/  FFMA.FTZ R29, R29, c[0x0][0x2d0], -R144.reuse ;  /* 0x0000b4001d1d7a23 */ /* 0x100ff20000010890 */
[----:B------:R-:W-:Y:S01]  /*6c00*/  MUFU.EX2 R2, R2 ;  /* 0x0000000200027308 */ /* 0x000fe20000000800 */
[--C-:B--2---:R-:W-:Y:S09]  /*6c10*/  FFMA.FTZ R3, R5, c[0x0][0x2d0], -R144.reuse ;  /* 0x0000b40005037a23 */ /* 0x104ff20000010890 */
[----:B------:R2:W5:Y:S02]  /*6c20*/  MUFU.EX2 R147, R3 ;  /* 0x0000000300937308 */ /* 0x0005640000000800 */
[--C-:B--2---:R-:W-:Y:S01]  /*6c30*/  FFMA.FTZ R3, R8, c[0x0][0x2d0], -R144.reuse ;  /* 0x0000b40008037a23 */ /* 0x104fe20000010890 */
[----:B-----5:R-:W-:Y:S01]  /*6c40*/  F2FP.PACK_AB R136, R147, R126 ;  /* 0x0000007e9388723e */ /* 0x020fe200000000ff */
[C---:B------:R-:W-:Y:S06]  /*6c50*/  FMUL.FTZ R8, R2.reuse, R128 ;  /* 0x0000008002087220 */ /* 0x040fec0000410000 */
        /* <DEDUP_REMOVED lines=13> */
[----:B--2-4-:R-:W-:Y:S01]  /*6d30*/  FMNMX.FTZ R3, R0, R124, !PT ;  /* 0x0000007c00037209 */ /* 0x014fe20007810000 */
[----:B------:R-:W-:Y:S02]  /*6d40*/  FFMA.FTZ R0, R9, c[0x0][0x2d0], -R144 ;  /* 0x0000b40009007a23 */ /* 0x000fe40000010890 */
        /* <DEDUP_REMOVED lines=15> */
[C---:B------:R-:W-:Y:S02]  /*6e40*/  FADD.FTZ R0, -R3.reuse, R127 ;  /* 0x0000007f03007221 */ /* 0x040fe40000010100 */
[----:B------:R-:W-:Y:S02]  /*6e50*/  FMUL.FTZ R127, R3, c[0x0][0x2d0] ;  /* 0x0000b400037f7a20 */ /* 0x000fe40000410000 */
[----:B------:R-:W-:Y:S02]  /*6e60*/  FMUL.FTZ R0, R0, c[0x0][0x2d0] ;  /* 0x0000b40000007a20 */ /* 0x000fe40000410000 */
[--C-:B------:R-:W-:Y:S02]  /*6e70*/  FFMA.FTZ R4, R10, c[0x0][0x2d0], -R127.reuse ;  /* 0x0000b4000a047a23 */ /* 0x100fe4000001087f */
[--C-:B------:R-:W-:Y:S02]  /*6e80*/  FFMA.FTZ R6, R6, c[0x0][0x2d0], -R127.reuse ;  /* 0x0000b40006067a23 */ /* 0x100fe4000001087f */
[----:B------:R2:W-:Y:S01]  /*6e90*/  MUFU.EX2 R152, R4 ;  /* 0x0000000400987308 */ /* 0x0005e20000000800 */
[--C-:B------:R-:W-:Y:S02]  /*6ea0*/  FFMA.FTZ R7, R7, c[0x0][0x2d0], -R127.reuse ;  /* 0x0000b40007077a23 */ /* 0x100fe4000001087f */
[C---:B------:R-:W-:Y:S02]  /*6eb0*/  FMUL.FTZ R81, R2.reuse, R81 ;  /* 0x0000005102517220 */ /* 0x040fe40000410000 */
[C---:B------:R-:W-:Y:S02]  /*6ec0*/  FMUL.FTZ R84, R2.reuse, R84 ;  /* 0x0000005402547220 */ /* 0x040fe40000410000 */
[C---:B------:R-:W-:Y:S02]  /*6ed0*/  FMUL.FTZ R85, R2.reuse, R85 ;  /* 0x0000005502557220 */ /* 0x040fe40000410000 */
[C---:B------:R-:W-:Y:S01]  /*6ee0*/  FMUL.FTZ R88, R2.reuse, R88 ;  /* 0x0000005802587220 */ /* 0x040fe20000410000 */
[----:B------:R-:W4:Y:S01]  /*6ef0*/  MUFU.EX2 R0, R0 ;  /* 0x0000000000007308 */ /* 0x000f220000000800 */
[C---:B------:R-:W-:Y:S02]  /*6f00*/  FMUL.FTZ R89, R2.reuse, R89 ;  /* 0x0000005902597220 */ /* 0x040fe40000410000 */
[C---:B------:R-:W-:Y:S02]  /*6f10*/  FMUL.FTZ R92, R2.reuse, R92 ;  /* 0x0000005c025c7220 */ /* 0x040fe40000410000 */
[C---:B------:R-:W-:Y:S02]  /*6f20*/  FMUL.FTZ R93, R2.reuse, R93 ;  /* 0x0000005d025d7220 */ /* 0x040fe40000410000 */
[C---:B------:R-:W-:Y:S02]  /*6f30*/  FMUL.FTZ R96, R2.reuse, R96 ;  /* 0x0000006002607220 */ /* 0x040fe40000410000 */
[C---:B------:R-:W-:Y:S01]  /*6f40*/  FMUL.FTZ R97, R2.reuse, R97 ;  /* 0x0000006102617220 */ /* 0x040fe20000410000 */
[----:B------:R5:W-:Y:S01]  /*6f50*/  MUFU.EX2 R145, R6 ;  /* 0x0000000600917308 */ /* 0x000be20000000800 */
[C---:B------:R-:W-:Y:S02]  /*6f60*/  FMUL.FTZ R100, R2.reuse, R100 ;  /* 0x0000006402647220 */ /* 0x040fe40000410000 */
[C---:B------:R-:W-:Y:S02]  /*6f70*/  FMUL.FTZ R101, R2.reuse, R101 ;  /* 0x0000006502657220 */ /* 0x040fe40000410000 */
[--C-:B--2---:R-:W-:Y:S02]  /*6f80*/  FFMA.FTZ R4, R11, c[0x0][0x2d0], -R127.reuse ;  /* 0x0000b4000b047a23 */ /* 0x104fe4000001087f */
[C---:B------:R-:W-:Y:S02]  /*6f90*/  FMUL.FTZ R104, R2.reuse, R104 ;  /* 0x0000006802687220 */ /* 0x040fe40000410000 */
[C---:B------:R-:W-:Y:S01]  /*6fa0*/  FMUL.FTZ R105, R2.reuse, R105 ;  /* 0x0000006902697220 */ /* 0x040fe20000410000 */
[----:B------:R-:W2:Y:S01]  /*6fb0*/  MUFU.EX2 R146, R7 ;  /* 0x0000000700927308 */ /* 0x000ea20000000800 */
[C---:B------:R-:W-:Y:S02]  /*6fc0*/  FMUL.FTZ R108, R2.reuse, R108 ;  /* 0x0000006c026c7220 */ /* 0x040fe40000410000 */
[----:B------:R-:W-:Y:S02]  /*6fd0*/  FMUL.FTZ R109, R2, R109 ;  /* 0x0000006d026d7220 */ /* 0x000fe40000410000 */
[C---:B----4-:R-:W-:Y:S02]  /*6fe0*/  FMUL.FTZ R10, R0.reuse, R130 ;  /* 0x00000082000a7220 */ /* 0x050fe40000410000 */
[C---:B------:R-:W-:Y:S02]  /*6ff0*/  FMUL.FTZ R11, R0.reuse, R131 ;  /* 0x00000083000b7220 */ /* 0x040fe40000410000 */
[----:B------:R-:W4:Y:S01]  /*7000*/  LDSM.16.MT88.4 R128, [R179] ;  /* 0x00000000b380783b */ /* 0x000f220000004200 */
[----:B------:R-:W3:Y:S01]  /*7010*/  MUFU.EX2 R159, R4 ;  /* 0x00000004009f7308 */ /* 0x000ee20000000800 */
[C---:B------:R-:W-:Y:S02]  /*7020*/  FMUL.FTZ R38, R0.reuse, R38 ;  /* 0x0000002600267220 */ /* 0x040fe40000410000 */
[C---:B------:R-:W-:Y:S02]  /*7030*/  FMUL.FTZ R39, R0.reuse, R39 ;  /* 0x0000002700277220 */ /* 0x040fe40000410000 */
[C---:B-----5:R-:W-:Y:S02]  /*7040*/  FMUL.FTZ R6, R0.reuse, R134 ;  /* 0x0000008600067220 */ /* 0x060fe40000410000 */
[C---:B------:R-:W-:Y:S02]  /*7050*/  FMUL.FTZ R42, R0.reuse, R42 ;  /* 0x0000002a002a7220 */ /* 0x040fe40000410000 */
[C---:B------:R-:W-:Y:S02]  /*7060*/  FMUL.FTZ R43, R0.reuse, R43 ;  /* 0x0000002b002b7220 */ /* 0x040fe40000410000 */
[C---:B------:R-:W-:Y:S02]  /*7070*/  FMUL.FTZ R46, R0.reuse, R46 ;  /* 0x0000002e002e7220 */ /* 0x040fe40000410000 */
[----:B------:R-:W-:Y:S01]  /*7080*/  FMUL.FTZ R47, R0, R47 ;  /* 0x0000002f002f7220 */ /* 0x000fe20000410000 */
[----:B--2---:R-:W-:Y:S01]  /*7090*/  F2FP.PACK_AB R137, R146, R145 ;  /* 0x000000919289723e */ /* 0x004fe200000000ff */
[C---:B------:R-:W-:Y:S02]  /*70a0*/  FMUL.FTZ R7, R0.reuse, R135 ;  /* 0x0000008700077220 */ /* 0x040fe40000410000 */
[C---:B------:R-:W-:Y:S02]  /*70b0*/  FMUL.FTZ R50, R0.reuse, R50 ;  /* 0x0000003200327220 */ /* 0x040fe40000410000 */
[C---:B------:R-:W-:Y:S02]  /*70c0*/  FMUL.FTZ R51, R0.reuse, R51 ;  /* 0x0000003300337220 */ /* 0x040fe40000410000 */
[C---:B------:R-:W-:Y:S02]  /*70d0*/  FMUL.FTZ R54, R0.reuse, R54 ;  /* 0x0000003600367220 */ /* 0x040fe40000410000 */
[----:B------:R-:W-:Y:S01]  /*70e0*/  FMUL.FTZ R55, R0, R55 ;  /* 0x0000003700377220 */ /* 0x000fe20000410000 */
[----:B---3--:R-:W-:Y:S01]  /*70f0*/  F2FP.PACK_AB R139, R159, R152 ;  /* 0x000000989f8b723e */ /* 0x008fe200000000ff */
[----:B------:R-:W-:Y:S02]  /*7100*/  FMUL.FTZ R4, R2, R132 ;  /* 0x0000008402047220 */ /* 0x000fe40000410000 */
[----:B------:R-:W-:Y:S01]  /*7110*/  LDSM.16.MT88.4 R132, [R179+0x800] ;  /* 0x00080000b384783b */ /* 0x000fe20000004200 */
[C---:B------:R-:W-:Y:S02]  /*7120*/  FMUL.FTZ R58, R0.reuse, R58 ;  /* 0x0000003a003a7220 */ /* 0x040fe40000410000 */
[C---:B------:R-:W-:Y:S02]  /*7130*/  FMUL.FTZ R59, R0.reuse, R59 ;  /* 0x0000003b003b7220 */ /* 0x040fe40000410000 */
[C---:B-1----:R-:W-:Y:S05]  /*7140*/  HMMA.16816.F32 R4, R136.reuse, R140, R4 ;  /* 0x0000008c8804723c */ /* 0x042fea0000001804 */
[C---:B------:R-:W-:Y:S02]  /*7150*/  FMUL.FTZ R62, R0.reuse, R62 ;  /* 0x0000003e003e7220 */ /* 0x040fe40000410000 */
[C---:B------:R-:W-:Y:S01]  /*7160*/  FMUL.FTZ R63, R0.reuse, R63 ;  /* 0x0000003f003f7220 */ /* 0x040fe20000410000 */
[C---:B------:R-:W-:Y:S04]  /*7170*/  HMMA.16816.F32 R8, R136.reuse, R142, R8 ;  /* 0x0000008e8808723c */ /* 0x040fe80000001808 */
[C---:B------:R-:W-:Y:S02]  /*7180*/  FMUL.FTZ R66, R0.reuse, R66 ;  /* 0x0000004200427220 */ /* 0x040fe40000410000 */
[C---:B------:R-:W-:Y:S02]  /*7190*/  FMUL.FTZ R67, R0.reuse, R67 ;  /* 0x0000004300437220 */ /* 0x040fe40000410000 */
[C---:B----4-:R-:W-:Y:S04]  /*71a0*/  HMMA.16816.F32 R36, R136.reuse, R128, R36 ;  /* 0x000000808824723c */ /* 0x050fe80000001824 */
[C---:B------:R-:W-:Y:S02]  /*71b0*/  FMUL.FTZ R70, R0.reuse, R70 ;  /* 0x0000004600467220 */ /* 0x040fe40000410000 */
[C---:B------:R-:W-:Y:S02]  /*71c0*/  FMUL.FTZ R71, R0.reuse, R71 ;  /* 0x0000004700477220 */ /* 0x040fe40000410000 */
[C---:B------:R-:W-:Y:S01]  /*71d0*/  HMMA.16816.F32 R40, R136.reuse, R130, R40 ;  /* 0x000000828828723c */ /* 0x040fe20000001828 */
[----:B------:R-:W1:Y:S03]  /*71e0*/  LDSM.16.MT88.4 R128, [R181] ;  /* 0x00000000b580783b */ /* 0x000e660000004200 */
        /* <DEDUP_REMOVED lines=35> */
[----:B------:R-:W-:Y:S02]  /*7420*/  FFMA.FTZ R124, R2, R195, R126 ;  /* 0x000000c3027c7223 */ /* 0x000fe4000001007e */
[----:B------:R-:W-:Y:S02]  /*7430*/  FFMA.FTZ R2, R12, c[0x0][0x2d0], -R144 ;  /* 0x0000b4000c027a23 */ /* 0x000fe40000010890 */
[----:B------:R-:W-:Y:S02]  /*7440*/  FADD.FTZ R124, R147, R124 ;  /* 0x0000007c937c7221 */ /* 0x000fe40000010000 */
[----:B------:R2:W-:Y:S01]  /*7450*/  MUFU.EX2 R149, R2 ;  /* 0x0000000200957308 */ /* 0x0005e20000000800 */
[C---:B-1----:R-:W-:Y:S08]  /*7460*/  HMMA.16816.F32 R52, R136.reuse, R128, R52 ;  /* 0x000000808834723c */ /* 0x042ff00000001834 */
[C---:B------:R-:W-:Y:S01]  /*7470*/  HMMA.16816.F32 R56, R136.reuse, R130, R56 ;  /* 0x000000828838723c */ /* 0x040fe20000001838 */
[----:B------:R-:W1:Y:S03]  /*7480*/  LDSM.16.MT88.4 R128, [R178+0x2000] ;  /* 0x00200000b280783b */ /* 0x000e660000004200 */
[--C-:B--2---:R-:W-:Y:S04]  /*7490*/  FFMA.FTZ R2, R13, c[0x0][0x2d0], -R144.reuse ;  /* 0x0000b4000d027a23 */ /* 0x104fe80000010890 */
[----:B------:R2:W3:Y:S04]  /*74a0*/  MUFU.EX2 R151, R2 ;  /* 0x0000000200977308 */ /* 0x0004e80000000800 */
[--C-:B--2---:R-:W-:Y:S01]  /*74b0*/  FFMA.FTZ R2, R16, c[0x0][0x2d0], -R144.reuse ;  /* 0x0000b40010027a23 */ /* 0x104fe20000010890 */
[----:B---3--:R-:W-:Y:S01]  /*74c0*/  F2FP.PACK_AB R12, R151, R149 ;  /* 0x00000095970c723e */ /* 0x008fe200000000ff */
[C---:B-1----:R-:W-:Y:S04]  /*74d0*/  HMMA.16816.F32 R60, R136.reuse, R128, R60 ;  /* 0x00000080883c723c */ /* 0x042fe8000000183c */
[----:B------:R1:W-:Y:S04]  /*74e0*/  MUFU.EX2 R157, R2 ;  /* 0x00000002009d7308 */ /* 0x0003e80000000800 */
[C---:B------:R-:W-:Y:S01]  /*74f0*/  HMMA.16816.F32 R64, R136.reuse, R130, R64 ;  /* 0x000000828840723c */ /* 0x040fe20000001840 */
[----:B------:R-:W2:Y:S03]  /*7500*/  LDSM.16.MT88.4 R128, [R179+0x2000] ;  /* 0x00200000b380783b */ /* 0x000ea60000004200 */
[----:B-1----:R-:W-:Y:S04]  /*7510*/  FFMA.FTZ R2, R17, c[0x0][0x2d0], -R144 ;  /* 0x0000b40011027a23 */ /* 0x002fe80000010890 */
[----:B------:R1:W3:Y:S01]  /*7520*/  MUFU.EX2 R158, R2 ;  /* 0x00000002009e7308 */ /* 0x0002e20000000800 */
[C---:B--2---:R-:W-:Y:S03]  /*7530*/  HMMA.16816.F32 R68, R136.reuse, R128, R68 ;  /* 0x000000808844723c */ /* 0x044fe60000001844 */
[--C-:B-1----:R-:W-:Y:S01]  /*7540*/  FFMA.FTZ R2, R14, c[0x0][0x2d0], -R127.reuse ;  /* 0x0000b4000e027a23 */ /* 0x102fe2000001087f */
[----:B---3--:R-:W-:Y:S04]  /*7550*/  F2FP.PACK_AB R14, R158, R157 ;  /* 0x0000009d9e0e723e */ /* 0x008fe800000000ff */
[C---:B------:R-:W-:Y:S01]  /*7560*/  HMMA.16816.F32 R72, R136.reuse, R130, R72 ;  /* 0x000000828848723c */ /* 0x040fe20000001848 */
[----:B------:R-:W1:Y:S01]  /*7570*/  LDSM.16.MT88.4 R128, [R181+0x2000] ;  /* 0x00200000b580783b */ /* 0x000e620000004200 */
[----:B------:R2:W-:Y:S02]  /*7580*/  MUFU.EX2 R148, R2 ;  /* 0x0000000200947308 */ /* 0x0005e40000000800 */
[--C-:B--2---:R-:W-:Y:S08]  /*7590*/  FFMA.FTZ R2, R15, c[0x0][0x2d0], -R127.reuse ;  /* 0x0000b4000f027a23 */ /* 0x104ff0000001087f */
[----:B------:R2:W3:Y:S01]  /*75a0*/  MUFU.EX2 R150, R2 ;  /* 0x0000000200967308 */ /* 0x0004e20000000800 */
[C---:B-1----:R-:W-:Y:S08]  /*75b0*/  HMMA.16816.F32 R76, R136.reuse, R128, R76 ;  /* 0x00000080884c723c */ /* 0x042ff0000000184c */
[C---:B------:R-:W-:Y:S01]  /*75c0*/  HMMA.16816.F32 R80, R136.reuse, R130, R80 ;  /* 0x000000828850723c */ /* 0x040fe20000001850 */
[----:B------:R-:W1:Y:S03]  /*75d0*/  LDSM.16.MT88.4 R128, [R180+0x2000] ;  /* 0x00200000b480783b */ /* 0x000e660000004200 */
[----:B--2---:R-:W-:Y:S01]  /*75e0*/  FFMA.FTZ R2, R18, c[0x0][0x2d0], -R127 ;  /* 0x0000b40012027a23 */ /* 0x004fe2000001087f */
[----:B---3--:R-:W-:Y:S03]  /*75f0*/  F2FP.PACK_AB R13, R150, R148 ;  /* 0x00000094960d723e */ /* 0x008fe600000000ff */
[----:B------:R2:W-:Y:S04]  /*7600*/  MUFU.EX2 R156, R2 ;  /* 0x00000002009c7308 */ /* 0x0005e80000000800 */
[----:B--2---:R-:W-:Y:S02]  /*7610*/  FFMA.FTZ R2, R0, R196, R145 ;  /* 0x000000c400027223 */ /* 0x004fe40000010091 */
[--C-:B------:R-:W-:Y:S02]  /*7620*/  FFMA.FTZ R0, R19, c[0x0][0x2d0], -R127.reuse ;  /* 0x0000b40013007a23 */ /* 0x100fe4000001087f */
[----:B------:R-:W-:Y:S01]  /*7630*/  LDSM.16.MT88.4 R16, [R181+0x800] ;  /* 0x00080000b510783b */ /* 0x000fe20000004200 */
[----:B------:R-:W-:Y:S01]  /*7640*/  FADD.FTZ R126, R146, R2 ;  /* 0x00000002927e7221 */ /* 0x000fe20000010000 */
[----:B------:R2:W3:Y:S01]  /*7650*/  MUFU.EX2 R155, R0 ;  /* 0x00000000009b7308 */ /* 0x0004e20000000800 */
[----:B------:R-:W-:Y:S01]  /*7660*/  FFMA.FTZ R2, R33, c[0x0][0x2d0], -R144 ;  /* 0x0000b40021027a23 */ /* 0x000fe20000010890 */
[C---:B-1----:R-:W-:Y:S03]  /*7670*/  HMMA.16816.F32 R84, R136.reuse, R128, R84 ;  /* 0x000000808854723c */ /* 0x042fe60000001854 */
[----:B------:R-:W-:Y:S05]  /*7680*/  FADD.FTZ R33, R152, R126 ;  /* 0x0000007e98217221 */ /* 0x000fea0000010000 */
[C---:B------:R-:W-:Y:S01]  /*7690*/  HMMA.16816.F32 R88, R136.reuse, R130, R88 ;  /* 0x000000828858723c */ /* 0x040fe20000001858 */
[----:B------:R-:W1:Y:S03]  /*76a0*/  LDSM.16.MT88.4 R128, [R178+0x4000] ;  /* 0x00400000b280783b */ /* 0x000e660000004200 */
[--C-:B--2---:R-:W-:Y:S01]  /*76b0*/  FFMA.FTZ R0, R20, c[0x0][0x2d0], -R144.reuse ;  /* 0x0000b40014007a23 */ /* 0x104fe20000010890 */
[----:B---3--:R-:W-:Y:S03]  /*76c0*/  F2FP.PACK_AB R15, R155, R156 ;  /* 0x0000009c9b0f723e */ /* 0x008fe600000000ff */
[----:B------:R2:W-:Y:S01]  /*76d0*/  MUFU.EX2 R143, R0 ;  /* 0x00000000008f7308 */ /* 0x0005e20000000800 */
[C---:B-1----:R-:W-:Y:S03]  /*76e0*/  HMMA.16816.F32 R92, R136.reuse, R128, R92 ;  /* 0x00000080885c723c */ /* 0x042fe6000000185c */
[--C-:B--2---:R-:W-:Y:S06]  /*76f0*/  FFMA.FTZ R0, R21, c[0x0][0x2d0], -R144.reuse ;  /* 0x0000b40015007a23 */ /* 0x104fec0000010890 */
        /* <DEDUP_REMOVED lines=8> */
[----:B-1----:R-:W-:Y:S04]  /*7780*/  FFMA.FTZ R0, R25, c[0x0][0x2d0], -R144 ;  /* 0x0000b40019007a23 */ /* 0x002fe80000010890 */
[----:B------:R1:W-:Y:S04]  /*7790*/  MUFU.EX2 R147, R0 ;  /* 0x0000000000937308 */ /* 0x0003e80000000800 */
[--C-:B-1----:R-:W-:Y:S06]  /*77a0*/  FFMA.FTZ R0, R22, c[0x0][0x2d0], -R127.reuse ;  /* 0x0000b40016007a23 */ /* 0x102fec000001087f */
[----:B------:R1:W3:Y:S01]  /*77b0*/  MUFU.EX2 R142, R0 ;  /* 0x00000000008e7308 */ /* 0x0002e20000000800 */
[C---:B--2---:R-:W-:Y:S08]  /*77c0*/  HMMA.16816.F32 R108, R136.reuse, R128, R108 ;  /* 0x00000080886c723c */ /* 0x044ff0000000186c */
[C---:B------:R-:W-:Y:S01]  /*77d0*/  HMMA.16816.F32 R112, R136.reuse, R130, R112 ;  /* 0x000000828870723c */ /* 0x040fe20000001870 */
[----:B------:R-:W2:Y:S03]  /*77e0*/  LDSM.16.MT88.4 R128, [R180+0x4000] ;  /* 0x00400000b480783b */ /* 0x000ea60000004200 */
[--C-:B-1----:R-:W-:Y:S05]  /*77f0*/  FFMA.FTZ R0, R23, c[0x0][0x2d0], -R127.reuse ;  /* 0x0000b40017007a23 */ /* 0x102fea000001087f */
[----:B------:R-:W-:Y:S01]  /*7800*/  LDSM.16.MT88.4 R20, [R179+0x1000] ;  /* 0x00100000b314783b */ /* 0x000fe20000004200 */
[----:B------:R1:W4:Y:S02]  /*7810*/  MUFU.EX2 R141, R0 ;  /* 0x00000000008d7308 */ /* 0x0003240000000800 */
[--C-:B-1----:R-:W-:Y:S01]  /*7820*/  FFMA.FTZ R0, R26, c[0x0][0x2d0], -R127.reuse ;  /* 0x0000b4001a007a23 */ /* 0x102fe2000001087f */
[C---:B--2---:R-:W-:Y:S07]  /*7830*/  HMMA.16816.F32 R116, R136.reuse, R128, R116 ;  /* 0x000000808874723c */ /* 0x044fee0000001874 */
[----:B------:R1:W2:Y:S01]  /*7840*/  MUFU.EX2 R140, R0 ;  /* 0x00000000008c7308 */ /* 0x0002a20000000800 */
[----:B------:R-:W-:Y:S01]  /*7850*/  HMMA.16816.F32 R120, R136, R130, R120 ;  /* 0x000000828878723c */ /* 0x000fe20000001878 */
[----:B------:R-:W5:Y:S08]  /*7860*/  LDSM.16.MT88.4 R128, [R178+0x800] ;  /* 0x00080000b280783b */ /* 0x000f700000004200 */
[----:B------:R-:W-:Y:S10]  /*7870*/  MUFU.EX2 R136, R29 ;  /* 0x0000001d00887308 */ /* 0x000ff40000000800 */
[----:B------:R2:W-:Y:S01]  /*7880*/  MUFU.EX2 R138, R2 ;  /* 0x00000002008a7308 */ /* 0x0005e20000000800 */
[----:B-1----:R-:W-:Y:S02]  /*7890*/  FFMA.FTZ R0, R27, c[0x0][0x2d0], -R127 ;  /* 0x0000b4001b007a23 */ /* 0x002fe4000001087f */
[----:B------:R-:W-:Y:S07]  /*78a0*/  LDSM.16.MT88.4 R24, [R181+0x1000] ;  /* 0x00100000b518783b */ /* 0x000fee0000004200 */
[----:B------:R1:W1:Y:S01]  /*78b0*/  MUFU.EX2 R139, R0 ;  /* 0x00000000008b7308 */ /* 0x0002620000000800 */
[----:B--2---:R-:W-:Y:S01]  /*78c0*/  FADD.FTZ R2, R159, R33 ;  /* 0x000000219f027221 */ /* 0x004fe20000010000 */
[C---:B-----5:R-:W-:Y:S05]  /*78d0*/  HMMA.16816.F32 R4, R12.reuse, R128, R4 ;  /* 0x000000800c04723c */ /* 0x060fea0000001804 */
[----:B------:R-:W-:Y:S03]  /*78e0*/  FADD.FTZ R2, R148, R2 ;  /* 0x0000000294027221 */ /* 0x000fe60000010000 */
[C---:B------:R-:W-:Y:S01]  /*78f0*/  HMMA.16816.F32 R8, R12.reuse, R130, R8 ;  /* 0x000000820c08723c */ /* 0x040fe20000001808 */
[----:B------:R-:W2:Y:S03]  /*7900*/  LDSM.16.MT88.4 R128, [R180+0x800] ;  /* 0x00080000b480783b */ /* 0x000ea60000004200 */
[----:B-1----:R-:W-:Y:S02]  /*7910*/  FADD.FTZ R0, R153, R124 ;  /* 0x0000007c99007221 */ /* 0x002fe40000010000 */
[--C-:B------:R-:W-:Y:S02]  /*7920*/  FFMA.FTZ R124, R28, c[0x0][0x2d0], -R144.reuse ;  /* 0x0000b4001c7c7a23 */ /* 0x100fe40000010890 */
[C---:B------:R-:W-:Y:S02]  /*7930*/  HMMA.16816.F32 R36, R12.reuse, R132, R36 ;  /* 0x000000840c24723c */ /* 0x040fe40000001824 */
[----:B------:R-:W1:Y:S02]  /*7940*/  MUFU.EX2 R126, R124 ;  /* 0x0000007c007e7308 */ /* 0x000e640000000800 */
[----:B------:R-:W-:Y:S02]  /*7950*/  FFMA.FTZ R28, R32, c[0x0][0x2d0], -R144 ;  /* 0x0000b400201c7a23 */ /* 0x000fe40000010890 */
[----:B------:R-:W-:Y:S02]  /*7960*/  FADD.FTZ R32, R154, R0 ;  /* 0x000000009a207221 */ /* 0x000fe40000010000 */
[C---:B------:R-:W-:Y:S04]  /*7970*/  HMMA.16816.F32 R40, R12.reuse, R134, R40 ;  /* 0x000000860c28723c */ /* 0x040fe80000001828 */
[----:B------:R5:W1:Y:S01]  /*7980*/  MUFU.EX2 R137, R28 ;  /* 0x0000001c00897308 */ /* 0x000a620000000800 */
[--C-:B------:R-:W-:Y:S02]  /*7990*/  FFMA.FTZ R0, R30, c[0x0][0x2d0], -R127.reuse ;  /* 0x0000b4001e007a23 */ /* 0x100fe4000001087f */
[----:B------:R-:W-:Y:S01]  /*79a0*/  FADD.FTZ R29, R149, R32 ;  /* 0x00000020951d7221 */ /* 0x000fe20000010000 */
[C---:B------:R-:W-:Y:S04]  /*79b0*/  HMMA.16816.F32 R44, R12.reuse, R16, R44 ;  /* 0x000000100c2c723c */ /* 0x040fe8000000182c */
[----:B------:R-:W-:Y:S02]  /*79c0*/  FADD.FTZ R2, R150, R2 ;  /* 0x0000000296027221 */ /* 0x000fe40000010000 */
[----:B------:R1:W-:Y:S02]  /*79d0*/  MUFU.EX2 R124, R0 ;  /* 0x00000000007c7308 */ /* 0x0003e40000000800 */
[C---:B------:R-:W-:Y:S01]  /*79e0*/  HMMA.16816.F32 R48, R12.reuse, R18, R48 ;  /* 0x000000120c30723c */ /* 0x040fe20000001830 */
[----:B------:R-:W1:Y:S03]  /*79f0*/  LDSM.16.MT88.4 R16, [R178+0x2800] ;  /* 0x00280000b210783b */ /* 0x000e660000004200 */
[----:B------:R-:W-:Y:S04]  /*7a00*/  FADD.FTZ R2, R156, R2 ;  /* 0x000000029c027221 */ /* 0x000fe80000010000 */
[----:B------:R-:W-:Y:S01]  /*7a10*/  FADD.FTZ R2, R155, R2 ;  /* 0x000000029b027221 */ /* 0x000fe20000010000 */
[C---:B--2---:R-:W-:Y:S03]  /*7a20*/  HMMA.16816.F32 R52, R12.reuse, R128, R52 ;  /* 0x000000800c34723c */ /* 0x044fe60000001834 */
[--C-:B-----5:R-:W-:Y:S02]  /*7a30*/  FFMA.FTZ R28, R35, c[0x0][0x2d0], -R127.reuse ;  /* 0x0000b400231c7a23 */ /* 0x120fe4000001087f */
[----:B---3--:R-:W-:Y:S03]  /*7a40*/  FADD.FTZ R2, R142, R2 ;  /* 0x000000028e027221 */ /* 0x008fe60000010000 */
[C---:B------:R-:W-:Y:S01]  /*7a50*/  HMMA.16816.F32 R56, R12.reuse, R130, R56 ;  /* 0x000000820c38723c */ /* 0x040fe20000001838 */
[----:B------:R-:W2:Y:S01]  /*7a60*/  LDSM.16.MT88.4 R128, [R179+0x2800] ;  /* 0x00280000b380783b */ /* 0x000ea20000004200 */
[----:B------:R-:W-:Y:S02]  /*7a70*/  MUFU.EX2 R28, R28 ;  /* 0x0000001c001c7308 */ /* 0x000fe40000000800 */
[----:B----4-:R-:W-:Y:S02]  /*7a80*/  FADD.FTZ R2, R141, R2 ;  /* 0x000000028d027221 */ /* 0x010fe40000010000 */
[--C-:B-1----:R-:W-:Y:S02]  /*7a90*/  FFMA.FTZ R0, R31, c[0x0][0x2d0], -R127.reuse ;  /* 0x0000b4001f007a23 */ /* 0x102fe4000001087f */
[----:B------:R-:W-:Y:S04]  /*7aa0*/  FADD.FTZ R2, R140, R2 ;  /* 0x000000028c027221 */ /* 0x000fe80000010000 */
[----:B------:R1:W3:Y:S01]  /*7ab0*/  MUFU.EX2 R31, R0 ;  /* 0x00000000001f7308 */ /* 0x0002e20000000800 */
[C---:B------:R-:W-:Y:S08]  /*7ac0*/  HMMA.16816.F32 R60, R12.reuse, R16, R60 ;  /* 0x000000100c3c723c */ /* 0x040ff0000000183c */
[C---:B------:R-:W-:Y:S01]  /*7ad0*/  HMMA.16816.F32 R64, R12.reuse, R18, R64 ;  /* 0x000000120c40723c */ /* 0x040fe20000001840 */
[----:B------:R-:W4:Y:S03]  /*7ae0*/  LDSM.16.MT88.4 R16, [R181+0x2800] ;  /* 0x00280000b510783b */ /* 0x000f260000004200 */
[----:B-1----:R-:W-:Y:S01]  /*7af0*/  FFMA.FTZ R0, R34, c[0x0][0x2d0], -R127 ;  /* 0x0000b40022007a23 */ /* 0x002fe2000001087f */
[----:B------:R-:W-:Y:S03]  /*7b00*/  MOV R127, R3 ;  /* 0x00000003007f7202 */ /* 0x000fe60000000f00 */
[----:B------:R1:W5:Y:S01]  /*7b10*/  MUFU.EX2 R30, R0 ;  /* 0x00000000001e7308 */ /* 0x0003620000000800 */
[C---:B--2---:R-:W-:Y:S08]  /*7b20*/  HMMA.16816.F32 R68, R12.reuse, R128, R68 ;  /* 0x000000800c44723c */ /* 0x044ff00000001844 */
[C---:B------:R-:W-:Y:S01]  /*7b30*/  HMMA.16816.F32 R72, R12.reuse, R130, R72 ;  /* 0x000000820c48723c */ /* 0x040fe20000001848 */
[----:B------:R-:W2:Y:S03]  /*7b40*/  LDSM.16.MT88.4 R128, [R180+0x2800] ;  /* 0x00280000b480783b */ /* 0x000ea60000004200 */
[----:B-1----:R-:W-:Y:S04]  /*7b50*/  FADD.FTZ R0, R151, R29 ;  /* 0x0000001d97007221 */ /* 0x002fe80000010000 */
[----:B------:R-:W-:Y:S04]  /*7b60*/  FADD.FTZ R0, R157, R0 ;  /* 0x000000009d007221 */ /* 0x000fe80000010000 */
[----:B------:R-:W-:Y:S01]  /*7b70*/  FADD.FTZ R0, R158, R0 ;  /* 0x000000009e007221 */ /* 0x000fe20000010000 */
[C---:B----4-:R-:W-:Y:S03]  /*7b80*/  HMMA.16816.F32 R76, R12.reuse, R16, R76 ;  /* 0x000000100c4c723c */ /* 0x050fe6000000184c */
[----:B------:R-:W-:Y:S04]  /*7b90*/  FADD.FTZ R0, R143, R0 ;  /* 0x000000008f007221 */ /* 0x000fe80000010000 */
[C---:B------:R-:W-:Y:S01]  /*7ba0*/  FADD.FTZ R0, R146.reuse, R0 ;  /* 0x0000000092007221 */ /* 0x040fe20000010000 */
[C---:B------:R-:W-:Y:S01]  /*7bb0*/  HMMA.16816.F32 R80, R12.reuse, R18, R80 ;  /* 0x000000120c50723c */ /* 0x040fe20000001850 */
[----:B------:R-:W1:Y:S03]  /*7bc0*/  LDSM.16.MT88.4 R16, [R178+0x4800] ;  /* 0x00480000b210783b */ /* 0x000e660000004200 */
        /* <DEDUP_REMOVED lines=20> */
[----:B------:R-:W-:Y:S07]  /*7d10*/  F2FP.PACK_AB R15, R139, R140 ;  /* 0x0000008c8b0f723e */ /* 0x000fee00000000ff */
[C---:B-1----:R-:W-:Y:S08]  /*7d20*/  HMMA.16816.F32 R4, R12.reuse, R16, R4 ;  /* 0x000000100c04723c */ /* 0x042ff00000001804 */
[C---:B------:R-:W-:Y:S01]  /*7d30*/  HMMA.16816.F32 R8, R12.reuse, R18, R8 ;  /* 0x000000120c08723c */ /* 0x040fe20000001808 */
[----:B------:R-:W1:Y:S07]  /*7d40*/  LDSM.16.MT88.4 R16, [R180+0x1000] ;  /* 0x00100000b410783b */ /* 0x000e6e0000004200 */
[C---:B------:R-:W-:Y:S08]  /*7d50*/  HMMA.16816.F32 R36, R12.reuse, R20, R36 ;  /* 0x000000140c24723c */ /* 0x040ff00000001824 */
[C---:B------:R-:W-:Y:S01]  /*7d60*/  HMMA.16816.F32 R40, R12.reuse, R22, R40 ;  /* 0x000000160c28723c */ /* 0x040fe20000001828 */
[----:B------:R-:W2:Y:S07]  /*7d70*/  LDSM.16.MT88.4 R20, [R178+0x3000] ;  /* 0x00300000b214783b */ /* 0x000eae0000004200 */
        /* <DEDUP_REMOVED lines=9> */
[C---:B----4-:R-:W-:Y:S08]  /*7e10*/  HMMA.16816.F32 R68, R12.reuse, R24, R68 ;  /* 0x000000180c44723c */ /* 0x050ff00000001844 */
        /* <DEDUP_REMOVED lines=18> */
[----:B------:R-:W-:Y:S01]  /*7f40*/  HMMA.16816.F32 R120, R12, R26, R120 ;  /* 0x0000001a0c78723c */ /* 0x000fe20000001878 */
[----:B------:R-:W4:Y:S06]  /*7f50*/  LDSM.16.MT88.4 R24, [R180+0x1800] ;  /* 0x00180000b418783b */ /* 0x000f2c0000004200 */
[----:B------:R-:W-:Y:S02]  /*7f60*/  F2FP.PACK_AB R12, R136, R126 ;  /* 0x0000007e880c723e */ /* 0x000fe400000000ff */
[----:B------:R-:W-:Y:S03]  /*7f70*/  F2FP.PACK_AB R14, R138, R137 ;  /* 0x000000898a0e723e */ /* 0x000fe600000000ff */
[----:B---3--:R-:W-:Y:S02]  /*7f80*/  F2FP.PACK_AB R13, R31, R124 ;  /* 0x0000007c1f0d723e */ /* 0x008fe400000000ff */
[----:B-----5:R-:W-:Y:S07]  /*7f90*/  F2FP.PACK_AB R15, R28, R30 ;  /* 0x0000001e1c0f723e */ /* 0x020fee00000000ff */
[C---:B------:R-:W-:Y:S01]  /*7fa0*/  HMMA.16816.F32 R132, R12.reuse, R128, R4 ;  /* 0x000000800c84723c */ /* 0x040fe20000001804 */
[----:B------:R-:W3:Y:S07]  /*7fb0*/  LDSM.16.MT88.4 R4, [R178+0x3800] ;  /* 0x00380000b204783b */ /* 0x000eee0000004200 */
[C---:B------:R-:W-:Y:S01]  /*7fc0*/  HMMA.16816.F32 R128, R12.reuse, R130, R8 ;  /* 0x000000820c80723c */ /* 0x040fe20000001808 */
[----:B------:R-:W5:Y:S07]  /*7fd0*/  LDSM.16.MT88.4 R8, [R179+0x3800] ;  /* 0x00380000b308783b */ /* 0x000f6e0000004200 */
[C---:B-1----:R-:W-:Y:S08]  /*7fe0*/  HMMA.16816.F32 R36, R12.reuse, R16, R36 ;  /* 0x000000100c24723c */ /* 0x042ff00000001824 */
[C---:B------:R-:W-:Y:S01]  /*7ff0*/  HMMA.16816.F32 R40, R12.reuse, R18, R40 ;  /* 0x000000120c28723c */ /* 0x040fe20000001828 */
[----:B------:R-:W1:Y:S07]  /*8000*/  LDSM.16.MT88.4 R16, [R181+0x3800] ;  /* 0x00380000b510783b */ /* 0x000e6e0000004200 */
[C---:B--2---:R-:W-:Y:S08]  /*8010*/  HMMA.16816.F32 R44, R12.reuse, R20, R44 ;  /* 0x000000140c2c723c */ /* 0x044ff0000000182c */
[C---:B------:R-:W-:Y:S01]  /*8020*/  HMMA.16816.F32 R48, R12.reuse, R22, R48 ;  /* 0x000000160c30723c */ /* 0x040fe20000001830 */
[----:B------:R-:W2:Y:S07]  /*8030*/  LDSM.16.MT88.4 R20, [R180+0x3800] ;  /* 0x00380000b414783b */ /* 0x000eae0000004200 */
[C---:B----4-:R-:W-:Y:S08]  /*8040*/  HMMA.16816.F32 R52, R12.reuse, R24, R52 ;  /* 0x000000180c34723c */ /* 0x050ff00000001834 */
[C---:B------:R-:W-:Y:S08]  /*8050*/  HMMA.16816.F32 R56, R12.reuse, R26, R56 ;  /* 0x0000001a0c38723c */ /* 0x040ff00000001838 */
[C---:B---3--:R-:W-:Y:S08]  /*8060*/  HMMA.16816.F32 R60, R12.reuse, R4, R60 ;  /* 0x000000040c3c723c */ /* 0x048ff0000000183c */
        /* <DEDUP_REMOVED lines=11> */
[C---:B---3--:R-:W-:Y:S07]  /*8120*/  HMMA.16816.F32 R92, R12.reuse, R4, R92 ;  /* 0x000000040c5c723c */ /* 0x048fee000000185c */
[----:B------:R-:W-:Y:S01]  /*8130*/  FADD.FTZ R4, R139, R2 ;  /* 0x000000028b047221 */ /* 0x000fe20000010000 */
[C---:B------:R-:W-:Y:S04]  /*8140*/  HMMA.16816.F32 R96, R12.reuse, R6, R96 ;  /* 0x000000060c60723c */ /* 0x040fe80000001860 */
[----:B------:R-:W-:Y:S01]  /*8150*/  FADD.FTZ R2, R126, R0 ;  /* 0x000000007e027221 */ /* 0x000fe20000010000 */
[----:B------:R-:W-:Y:S01]  /*8160*/  MOV R126, R125 ;  /* 0x0000007d007e7202 */ /* 0x000fe20000000f00 */
[----:B------:R-:W-:Y:S02]  /*8170*/  FADD.FTZ R0, R124, R4 ;  /* 0x000000047c007221 */ /* 0x000fe40000010000 */
[C---:B----4-:R-:W-:Y:S04]  /*8180*/  HMMA.16816.F32 R100, R12.reuse, R8, R100 ;  /* 0x000000080c64723c */ /* 0x050fe80000001864 */
[----:B------:R-:W-:Y:S02]  /*8190*/  FADD.FTZ R2, R136, R2 ;  /* 0x0000000288027221 */ /* 0x000fe40000010000 */
[----:B------:R-:W-:Y:S02]  /*81a0*/  FADD.FTZ R0, R31, R0 ;  /* 0x000000001f007221 */ /* 0x000fe40000010000 */
[C---:B------:R-:W-:Y:S04]  /*81b0*/  HMMA.16816.F32 R104, R12.reuse, R10, R104 ;  /* 0x0000000a0c68723c */ /* 0x040fe80000001868 */
[----:B------:R-:W-:Y:S02]  /*81c0*/  FADD.FTZ R4, R137, R2 ;  /* 0x0000000289047221 */ /* 0x000fe40000010000 */
[----:B------:R-:W-:Y:S01]  /*81d0*/  FADD.FTZ R2, R30, R0 ;  /* 0x000000001e027221 */ /* 0x000fe20000010000 */
[----:B------:R-:W-:Y:S01]  /*81e0*/  IADD3 R0, R193, -0x1, RZ ;  /* 0xffffffffc1007810 */ /* 0x000fe20007ffe0ff */
[C---:B-1----:R-:W-:Y:S04]  /*81f0*/  HMMA.16816.F32 R108, R12.reuse, R16, R108 ;  /* 0x000000100c6c723c */ /* 0x042fe8000000186c */
[----:B------:R-:W-:Y:S01]  /*8200*/  FADD.FTZ R195, R138, R4 ;  /* 0x000000048ac37221 */ /* 0x000fe20000010000 */
[----:B------:R-:W-:Y:S01]  /*8210*/  MOV R193, R0 ;  /* 0x0000000000c17202 */ /* 0x000fe20000000f00 */
[----:B------:R-:W-:Y:S02]  /*8220*/  FADD.FTZ R196, R28, R2 ;  /* 0x000000021cc47221 */ /* 0x000fe40000010000 */
[C---:B------:R-:W-:Y:S08]  /*8230*/  HMMA.16816.F32 R112, R12.reuse, R18, R112 ;  /* 0x000000120c70723c */ /* 0x040ff00000001870 */
[C---:B--2---:R-:W-:Y:S08]  /*8240*/  HMMA.16816.F32 R116, R12.reuse, R20, R116 ;  /* 0x000000140c74723c */ /* 0x044ff00000001874 */
[----:B------:R-:W-:Y:S07]  /*8250*/  HMMA.16816.F32 R120, R12, R22, R120 ;  /* 0x000000160c78723c */ /* 0x000fee0000001878 */
[----:B------:R-:W-:Y:S01]  /*8260*/  MOV R12, R3 ;  /* 0x00000003000c7202 */ /* 0x000fe20000000f00 */
[----:B------:R-:W-:-:S11]  /*8270*/  @P0 BRA `(.L_x_3146) ;  /* 0xffffd22000000947 */ /* 0x000fd6000383ffff */
.L_x_3139:
[----:B------:R-:W-:Y:S05]  /*8280*/  BRA.DIV ~URZ, `(.L_x_3147) ;  /* 0x000056327f007947 */ /* 0x000fea000b800000 */
[----:B------:R1:W2:Y:S02]  /*8290*/  SHFL.BFLY PT, R0, R195, 0x2, 0x1f ;  /* 0x0c401f00c3007f89 */ /* 0x0002a400000e0000 */
.L_x_3224:
[----:B--2---:R-:W-:Y:S01]  /*82a0*/  FADD.FTZ R4, R0, R195 ;  /* 0x000000c300047221 */ /* 0x004fe20000010000 */
[----:B------:R-:W-:Y:S05]  /*82b0*/  BRA.DIV ~URZ, `(.L_x_3148) ;  /* 0x000056527f007947 */ /* 0x000fea000b800000 */
[----:B------:R-:W2:Y:S04]  /*82c0*/  SHFL.BFLY PT, R0, R196, 0x2, 0x1f ;  /* 0x0c401f00c4007f89 */ /* 0x000ea800000e0000 */
[----:B------:R-:W3:Y:S01]  /*82d0*/  SHFL.BFLY PT, R2, R4, 0x1, 0x1f ;  /* 0x0c201f0004027f89 */ /* 0x000ee200000e0000 */
[----:B--2---:R-:W-:-:S02]  /*82e0*/  FADD.FTZ R5, R0, R196 ;  /* 0x000000c400057221 */ /* 0x004fc40000010000 */
[----:B---3--:R-:W-:-:S03]  /*82f0*/  FADD.FTZ R4, R4, R2 ;  /* 0x0000000204047221 */ /* 0x008fc60000010000 */
[----:B------:R2:W3:Y:S04]  /*8300*/  SHFL.BFLY PT, R3, R5, 0x1, 0x1f ;  /* 0x0c201f0005037f89 */ /* 0x0004e800000e0000 */
.L_x_3225:
[----:B------:R-:W-:Y:S01]  /*8310*/  FSETP.NE.FTZ.AND P1, PT, R4, RZ, PT ;  /* 0x000000ff0400720b */ /* 0x000fe20003f35000 */
[----:B---3--:R-:W-:Y:S01]  /*8320*/  FADD.FTZ R3, R3, R5 ;  /* 0x0000000503037221 */ /* 0x008fe20000010000 */
[----:B------:R-:W-:Y:S02]  /*8330*/  MOV R2, RZ ;  /* 0x000000ff00027202 */ /* 0x000fe40000000f00 */
[----:B------:R-:W-:Y:S02]  /*8340*/  MOV R0, RZ ;  /* 0x000000ff00007202 */ /* 0x000fe40000000f00 */
[----:B------:R-:W-:Y:S02]  /*8350*/  FSETP.NE.FTZ.AND P0, PT, R3, RZ, PT ;  /* 0x000000ff0300720b */ /* 0x000fe40003f15000 */
[----:B------:R-:W-:Y:S02]  /*8360*/  MOV R23, 0xff800000 ;  /* 0xff80000000177802 */ /* 0x000fe40000000f00 */
[----:B------:R-:W-:-:S03]  /*8370*/  MOV R22, 0xff800000 ;  /* 0xff80000000167802 */ /* 0x000fc60000000f00 */
[----:B------:R-:W3:Y:S08]  /*8380*/  @P1 MUFU.RCP R2, R4 ;  /* 0x0000000400021308 */ /* 0x000ef00000001000 */
[----:B------:R4:W5:Y:S01]  /*8390*/  @P1 MUFU.LG2 R6, R4 ;  /* 0x0000000400061308 */ /* 0x0009620000000c00 */
[----:B---3--:R-:W-:-:S07]  /*83a0*/  FMUL.FTZ R30, R2, R36 ;  /* 0x00000024021e7220 */ /* 0x008fce0000410000 */
[----:B------:R-:W3:Y:S01]  /*83b0*/  @P0 MUFU.RCP R0, R3 ;  /* 0x0000000300000308 */ /* 0x000ee20000001000 */
[C---:B------:R-:W-:Y:S02]  /*83c0*/  FMUL.FTZ R31, R2.reuse, R37 ;  /* 0x00000025021f7220 */ /* 0x040fe40000410000 */
[C---:B------:R-:W-:Y:S02]  /*83d0*/  FMUL.FTZ R32, R2.reuse, R40 ;  /* 0x0000002802207220 */ /* 0x040fe40000410000 */
[----:B------:R-:W-:Y:S01]  /*83e0*/  FMUL.FTZ R33, R2, R41 ;  /* 0x0000002902217220 */ /* 0x000fe20000410000 */
[----:B----4-:R-:W-:Y:S01]  /*83f0*/  @P1 MOV R4, 0x3f317218 ;  /* 0x3f31721800041802 */ /* 0x010fe20000000f00 */
        /* <DEDUP_REMOVED lines=22> */
[----:B------:R-:W-:Y:S01]  /*8560*/  @P1 FFMA.FTZ R23, R4, R125, R6 ;  /* 0x0000007d04171223 */ /* 0x000fe20000010006 */
[----:B------:R-:W-:Y:S01]  /*8570*/  MOV R4, 0x1 ;  /* 0x0000000100047802 */ /* 0x000fe20000000f00 */
        /* <DEDUP_REMOVED lines=24> */
[----:B------:R4:W5:Y:S01]  /*8700*/  @P0 MUFU.LG2 R2, R3 ;  /* 0x0000000300020308 */ /* 0x0009620000000c00 */
[C---:B---3--:R-:W-:Y:S02]  /*8710*/  FMUL.FTZ R104, R0.reuse, R134 ;  /* 0x0000008600687220 */ /* 0x048fe40000410000 */
[C---:B------:R-:W-:Y:S02]  /*8720*/  FMUL.FTZ R105, R0.reuse, R135 ;  /* 0x0000008700697220 */ /* 0x040fe40000410000 */
[C---:B------:R-:W-:Y:S02]  /*8730*/  FMUL.FTZ R96, R0.reuse, R130 ;  /* 0x0000008200607220 */ /* 0x040fe40000410000 */
[----:B------:R-:W-:-:S02]  /*8740*/  FMUL.FTZ R97, R0, R131 ;  /* 0x0000008300617220 */ /* 0x000fc40000410000 */
[C---:B------:R-:W-:Y:S02]  /*8750*/  FMUL.FTZ R130, R0.reuse, R50 ;  /* 0x0000003200827220 */ /* 0x040fe40000410000 */
[C---:B------:R-:W-:Y:S02]  /*8760*/  FMUL.FTZ R131, R0.reuse, R51 ;  /* 0x0000003300837220 */ /* 0x040fe40000410000 */
[C---:B------:R-:W-:Y:S02]  /*8770*/  FMUL.FTZ R134, R0.reuse, R74 ;  /* 0x0000004a00867220 */ /* 0x040fe40000410000 */
[----:B------:R-:W-:Y:S01]  /*8780*/  FMUL.FTZ R135, R0, R75 ;  /* 0x0000004b00877220 */ /* 0x000fe20000410000 */
[----:B----4-:R-:W-:Y:S01]  /*8790*/  @P0 MOV R3, 0x3f317218 ;  /* 0x3f31721800030802 */ /* 0x010fe20000000f00 */
[----:B-----5:R-:W-:Y:S02]  /*87a0*/  @P0 FMUL.FTZ R2, R2, 0.69314718246459960938 ;  /* 0x3f31721802020820 */ /* 0x020fe40000410000 */
[----:B------:R-:W-:-:S02]  /*87b0*/  FMUL.FTZ R112, R0, R54 ;  /* 0x0000003600707220 */ /* 0x000fc40000410000 */
        /* <DEDUP_REMOVED lines=42> */
.L_x_3121:
[----:B------:R-:W3:Y:S01]  /*8a60*/  S2R R2, SR_TID.X ;  /* 0x0000000000027919 */ /* 0x000ee20000002100 */
[----:B------:R-:W-:Y:S01]  /*8a70*/  BSSY B0, `(.L_x_3149) ;  /* 0x0000010000007945 */ /* 0x000fe20003800000 */
[----:B---3--:R-:W-:-:S13]  /*8a80*/  LOP3.LUT P0, RZ, R2, 0xff, RZ, 0xc0, !PT ;  /* 0x000000ff02ff7812 */ /* 0x008fda000780c0ff */
[----:B------:R-:W-:Y:S05]  /*8a90*/  @P0 BRA `(.L_x_3150) ;  /* 0x000000d000000947 */ /* 0x000fea0003800000 */
[----:B------:R-:W3:Y:S01]  /*8aa0*/  S2R R4, SR_LANEID ;  /* 0x0000000000047919 */ /* 0x000ee20000000000 */
[----:B------:R-:W-:Y:S01]  /*8ab0*/  VOTEU.ANY UR4, UPT, PT ;  /* 0x0000000000047886 */ /* 0x000fe200038e0100 */
[----:B--2---:R-:W-:Y:S01]  /*8ac0*/  IMAD.MOV.U32 R5, RZ, RZ, c[0x0][0x564] ;  /* 0x00015900ff057624 */ /* 0x004fe200078e00ff */
[----:B------:R-:W3:Y:S08]  /*8ad0*/  FLO.U32 R3, UR4 ;  /* 0x0000000400037d00 */ /* 0x000ef000080e0000 */
[----:B------:R-:W2:Y:S01]  /*8ae0*/  POPC R2, UR4 ;  /* 0x0000000400027d09 */ /* 0x000ea20008000000 */
[----:B---3--:R-:W-:Y:S01]  /*8af0*/  ISETP.EQ.U32.AND P0, PT, R3, R4, PT ;  /* 0x000000040300720c */ /* 0x008fe20003f02070 */
[----:B------:R-:W-:-:S12]  /*8b00*/  IMAD.MOV.U32 R4, RZ, RZ, c[0x0][0x560] ;  /* 0x00015800ff047624 */ /* 0x000fd800078e00ff */
[----:B--2---:R2:W3:Y:S04]  /*8b10*/  @P0 ATOMG.E.ADD.STRONG.GPU PT, R2, [R4.64], R2 ;  /* 0x00000002040209a8 */ /* 0x0044e800081ee1c6 */
[----:B--2---:R-:W2:Y:S04]  /*8b20*/  S2R R4, SR_LTMASK ;  /* 0x0000000000047919 */ /* 0x004ea80000003900 */
[----:B---3--:R2:W3:Y:S02]  /*8b30*/  SHFL.IDX PT, R3, R2, R3, 0x1f ;  /* 0x00001f0302037589 */ /* 0x0084e400000e0000 */
[----:B--2---:R-:W-:-:S06]  /*8b40*/  LOP3.LUT R2, R4, UR4, RZ, 0xc0, !PT ;  /* 0x0000000404027c12 */ /* 0x004fcc000f8ec0ff */
[----:B------:R-:W3:Y:S02]  /*8b50*/  POPC R2, R2 ;  /* 0x0000000200027309 */ /* 0x000ee40000000000 */
[----:B---3--:R-:W-:-:S06]  /*8b60*/  IADD3 R212, R3, c[0x0][0xc], R2 ;  /* 0x0000030003d47a10 */ /* 0x008fcc0007ffe002 */
.L_x_3150:
[----:B------:R-:W-:Y:S05]  /*8b70*/  BSYNC B0 ;  /* 0x0000000000007941 */ /* 0x000fea0003800000 */
.L_x_3149:
[----:B------:R-:W-:Y:S01]  /*8b80*/  PRMT R0, R0, 0x9910, RZ ;  /* 0x0000991000007816 */ /* 0x000fe200000000ff */
[----:B------:R-:W-:Y:S01]  /*8b90*/  BSSY B1, `(.L_x_3151) ;  /* 0x000032d000017945 */ /* 0x000fe20003800000 */
[----:B------:R-:W-:Y:S02]  /*8ba0*/  IMAD.MOV.U32 R94, RZ, RZ, R212 ;  /* 0x000000ffff5e7224 */ /* 0x000fe400078e00d4 */
[----:B------:R-:W-:-:S13]  /*8bb0*/  ISETP.NE.AND P0, PT, R0, RZ, PT ;  /* 0x000000ff0000720c */ /* 0x000fda0003f05270 */
[----:B------:R-:W-:Y:S05]  /*8bc0*/  @!P0 BRA `(.L_x_3152) ;  /* 0x0000260000008947 */ /* 0x000fea0003800000 */
[----:B--2---:R-:W2:Y:S01]  /*8bd0*/  LDL R5, [R1] ;  /* 0x0000000001057983 */ /* 0x004ea20000100800 */
        /* <DEDUP_REMOVED lines=118> */
.L_x_3153:
        /* <DEDUP_REMOVED lines=114> */
.L_x_3226:
[----:B------:R-:W-:Y:S05]  /*9a60*/  BRA.DIV ~URZ, `(.L_x_3156) ;  /* 0x000040127f007947 */ /* 0x000fea000b800000 */
[----:B------:R4:W2:Y:S02]  /*9a70*/  SHFL.IDX PT, R0, R12, RZ, 0x181f ;  /* 0x00181fff0c007589 */ /* 0x0008a400000e0000 */
.L_x_3227:
        /* <DEDUP_REMOVED lines=19> */
.L_x_3158:
[----:B------:R-:W-:Y:S05]  /*9bb0*/  BSYNC B0 ;  /* 0x0000000000007941 */ /* 0x000fea0003800000 */
.L_x_3157:
[----:B------:R-:W-:Y:S05]  /*9bc0*/  BRA.DIV ~URZ, `(.L_x_3159) ;  /* 0x00003f227f007947 */ /* 0x000fea000b800000 */
[----:B---3--:R3:W4:Y:S04]  /*9bd0*/  SHFL.IDX PT, R8, R9, 0x1, 0x181f ;  /* 0x00381f0009087f89 */ /* 0x00872800000e0000 */
[----:B--2---:R3:W2:Y:S02]  /*9be0*/  SHFL.IDX PT, R0, R12, 0x1, 0x181f ;  /* 0x00381f000c007f89 */ /* 0x0046a400000e0000 */
.L_x_3228:
        /* <DEDUP_REMOVED lines=19> */
.L_x_3161:
[----:B------:R-:W-:Y:S05]  /*9d20*/  BSYNC B0 ;  /* 0x0000000000007941 */ /* 0x000fea0003800000 */
.L_x_3160:
[----:B------:R-:W-:Y:S05]  /*9d30*/  BRA.DIV ~URZ, `(.L_x_3162) ;  /* 0x00003e827f007947 */ /* 0x000fea000b800000 */
[----:B----4-:R4:W3:Y:S02]  /*9d40*/  SHFL.IDX PT, R8, R9, 0x2, 0x181f ;  /* 0x00581f0009087f89 */ /* 0x0108e400000e0000 */
.L_x_3229:
[----:B------:R-:W-:Y:S05]  /*9d50*/  BRA.DIV ~URZ, `(.L_x_3163) ;  /* 0x00003ed27f007947 */ /* 0x000fea000b800000 */
[----:B--2---:R2:W4:Y:S02]  /*9d60*/  SHFL.IDX PT, R0, R12, 0x2, 0x181f ;  /* 0x00581f000c007f89 */ /* 0x00452400000e0000 */
.L_x_3230:
        /* <DEDUP_REMOVED lines=19> */
.L_x_3165:
[----:B------:R-:W-:Y:S05]  /*9ea0*/  BSYNC B0 ;  /* 0x0000000000007941 */ /* 0x000fea0003800000 */
.L_x_3164:
[----:B------:R-:W-:Y:S05]  /*9eb0*/  BRA.DIV ~URZ, `(.L_x_3166) ;  /* 0x00003de27f007947 */ /* 0x000fea000b800000 */
[----:B---3--:R3:W2:Y:S04]  /*9ec0*/  SHFL.IDX PT, R6, R9, 0x3, 0x181f ;  /* 0x00781f0009067f89 */ /* 0x0086a800000e0000 */
[----:B----4-:R3:W4:Y:S02]  /*9ed0*/  SHFL.IDX PT, R0, R12, 0x3, 0x181f ;  /* 0x00781f000c007f89 */ /* 0x01072400000e0000 */
.L_x_3231:
        /* <DEDUP_REMOVED lines=20> */
.L_x_3154:
        /* <DEDUP_REMOVED lines=32> */
.L_x_3232:
[----:B------:R-:W-:Y:S05]  /*a220*/  BRA.DIV ~URZ, `(.L_x_3169) ;  /* 0x00003bb27f007947 */ /* 0x000fea000b800000 */
[----:B------:R3:W4:Y:S02]  /*a230*/  SHFL.IDX PT, R0, R12, RZ, 0x1c1f ;  /* 0x001c1fff0c007589 */ /* 0x00072400000e0000 */
.L_x_3233:
        /* <DEDUP_REMOVED lines=122> */
.L_x_3171:
[----:B------:R-:W-:Y:S05]  /*a9e0*/  BSYNC B0 ;  /* 0x0000000000007941 */ /* 0x000fea0003800000 */
.L_x_3170:
[----:B------:R-:W-:Y:S05]  /*a9f0*/  BRA.DIV ~URZ, `(.L_x_3172) ;  /* 0x000034527f007947 */ /* 0x000fea000b800000 */
[----:B--2---:R2:W1:Y:S04]  /*aa00*/  SHFL.IDX PT, R4, R5, 0x1, 0x1c1f ;  /* 0x003c1f0005047f89 */ /* 0x00446800000e0000 */
[----:B----4-:R2:W4:Y:S02]  /*aa10*/  SHFL.IDX PT, R0, R12, 0x1, 0x1c1f ;  /* 0x003c1f000c007f89 */ /* 0x01052400000e0000 */
.L_x_3234:
        /* <DEDUP_REMOVED lines=123> */
.L_x_3152:
        /* <DEDUP_REMOVED lines=10> */
[----:B--2---:R-:W-:-:S05]  /*b270*/  @P1 IADD3.X R5, R218, c[0x0][0x50c], RZ, P0, !PT ;  /* 0x00014300da051a10 */ /* 0x004fca00007fe4ff */
        /* <DEDUP_REMOVED lines=8> */
.L_x_3173:
[----:B---3--:R-:W2:Y:S01]  /*b300*/  S2R R2, SR_TID.X ;  /* 0x0000000000027919 */ /* 0x008ea20000002100 */
        /* <DEDUP_REMOVED lines=54> */
.L_x_3175:
[----:B------:R-:W-:Y:S05]  /*b670*/  BSYNC B0 ;  /* 0x0000000000007941 */ /* 0x000fea0003800000 */
.L_x_3174:
        /* <DEDUP_REMOVED lines=35> */
.L_x_3235:
[----:B------:R-:W-:Y:S05]  /*b8b0*/  BRA.DIV ~URZ, `(.L_x_3177) ;  /* 0x000026d27f007947 */ /* 0x000fea000b800000 */
[----:B------:R3:W4:Y:S02]  /*b8c0*/  SHFL.IDX PT, R0, R12, RZ, 0x181f ;  /* 0x00181fff0c007589 */ /* 0x00072400000e0000 */
.L_x_3236:
        /* <DEDUP_REMOVED lines=20> */
.L_x_3179:
[----:B------:R-:W-:Y:S05]  /*ba10*/  BSYNC B0 ;  /* 0x0000000000007941 */ /* 0x000fea0003800000 */
.L_x_3178:
[----:B------:R-:W-:Y:S05]  /*ba20*/  BRA.DIV ~URZ, `(.L_x_3180) ;  /* 0x000025d27f007947 */ /* 0x000fea000b800000 */
[----:B--2---:R2:W1:Y:S04]  /*ba30*/  SHFL.IDX PT, R8, R9, 0x1, 0x181f ;  /* 0x00381f0009087f89 */ /* 0x00446800000e0000 */
[----:B----4-:R2:W4:Y:S02]  /*ba40*/  SHFL.IDX PT, R0, R12, 0x1, 0x181f ;  /* 0x00381f000c007f89 */ /* 0x01052400000e0000 */
.L_x_3237:
        /* <DEDUP_REMOVED lines=19> */
.L_x_3182:
[----:B------:R-:W-:Y:S05]  /*bb80*/  BSYNC B0 ;  /* 0x0000000000007941 */ /* 0x000fea0003800000 */
.L_x_3181:
[----:B------:R-:W-:Y:S05]  /*bb90*/  BRA.DIV ~URZ, `(.L_x_3183) ;  /* 0x000025327f007947 */ /* 0x000fea000b800000 */
[----:B-1----:R1:W2:Y:S02]  /*bba0*/  SHFL.IDX PT, R8, R9, 0x2, 0x181f ;  /* 0x00581f0009087f89 */ /* 0x0022a400000e0000 */
.L_x_3238:
[----:B------:R-:W-:Y:S05]  /*bbb0*/  BRA.DIV ~URZ, `(.L_x_3184) ;  /* 0x000025827f007947 */ /* 0x000fea000b800000 */
[----:B----4-:R4:W1:Y:S02]  /*bbc0*/  SHFL.IDX PT, R0, R12, 0x2, 0x181f ;  /* 0x00581f000c007f89 */ /* 0x01086400000e0000 */
.L_x_3239:
        /* <DEDUP_REMOVED lines=19> */
.L_x_3186:
[----:B------:R-:W-:Y:S05]  /*bd00*/  BSYNC B0 ;  /* 0x0000000000007941 */ /* 0x000fea0003800000 */
.L_x_3185:
[----:B------:R-:W-:Y:S05]  /*bd10*/  BRA.DIV ~URZ, `(.L_x_3187) ;  /* 0x000024927f007947 */ /* 0x000fea000b800000 */
[----:B--2---:R2:W3:Y:S04]  /*bd20*/  SHFL.IDX PT, R8, R9, 0x3, 0x181f ;  /* 0x00781f0009087f89 */ /* 0x0044e800000e0000 */
[----:B-1----:R2:W1:Y:S02]  /*bd30*/  SHFL.IDX PT, R0, R12, 0x3, 0x181f ;  /* 0x00781f000c007f89 */ /* 0x00246400000e0000 */
.L_x_3240:
        /* <DEDUP_REMOVED lines=18> */
.L_x_3167:
[----:B------:R-:W-:Y:S05]  /*be60*/  BSYNC B1 ;  /* 0x0000000000017941 */ /* 0x000fea0003800000 */
.L_x_3151:
        /* <DEDUP_REMOVED lines=13> */
.L_x_3241:
[----:B------:R-:W-:Y:S05]  /*bf40*/  BRA.DIV ~URZ, `(.L_x_3190) ;  /* 0x000023a27f007947 */ /* 0x000fea000b800000 */
[----:B------:R4:W2:Y:S02]  /*bf50*/  SHFL.IDX PT, R8, R94, 0x1, 0x1f ;  /* 0x00201f005e087f89 */ /* 0x0008a400000e0000 */
.L_x_3242:
        /* <DEDUP_REMOVED lines=18> */
.L_x_3243:
        /* <DEDUP_REMOVED lines=16> */
.L_x_3244:
[----:B----4-:R-:W-:Y:S01]  /*c180*/  IMAD R0, R0, c[0x0][0x538], RZ ;  /* 0x00014e0000007a24 */ /* 0x010fe200078e02ff */
[----:B------:R-:W-:Y:S04]  /*c190*/  BSSY B1, `(.L_x_3193) ;  /* 0x000007c000017945 */ /* 0x000fe80003800000 */
[----:B--2---:R-:W-:-:S04]  /*c1a0*/  IADD3 R8, R0, R8, RZ ;  /* 0x0000000800087210 */ /* 0x004fc80007ffe0ff */
[----:B---3--:R-:W-:-:S13]  /*c1b0*/  ISETP.GT.AND P6, PT, R8, R9, PT ;  /* 0x000000090800720c */ /* 0x008fda0003fc4270 */
[----:B------:R-:W-:Y:S05]  /*c1c0*/  @P6 BRA `(.L_x_3194) ;  /* 0x0000024000006947 */ /* 0x000fea0003800000 */
.L_x_3198:
        /* <DEDUP_REMOVED lines=16> */
.L_x_3245:
        /* <DEDUP_REMOVED lines=16> */
.L_x_3246:
[----:B--2---:R-:W-:-:S05]  /*c3d0*/  IMAD R0, R0, c[0x0][0x538], RZ ;  /* 0x00014e0000007a24 */ /* 0x004fca00078e02ff */
[----:B------:R-:W-:-:S04]  /*c3e0*/  IADD3 R8, R0, R8, RZ ;  /* 0x0000000800087210 */ /* 0x000fc80007ffe0ff */
[----:B------:R-:W-:-:S13]  /*c3f0*/  ISETP.GT.AND P6, PT, R8, R9, PT ;  /* 0x000000090800720c */ /* 0x000fda0003fc4270 */
[----:B-1----:R-:W-:Y:S05]  /*c400*/  @!P6 BRA `(.L_x_3198) ;  /* 0xfffffdc00000e947 */ /* 0x002fea000383ffff */
.L_x_3194:
[----:B------:R-:W-:-:S05]  /*c410*/  IADD3 R8, -R0, R8, RZ ;  /* 0x0000000800087210 */ /* 0x000fca0007ffe1ff */
[----:B------:R-:W-:-:S05]  /*c420*/  IMAD R0, R4, c[0x0][0x538], R8 ;  /* 0x00014e0004007a24 */ /* 0x000fca00078e0208 */
[----:B------:R-:W-:Y:S01]  /*c430*/  ISETP.GT.AND P0, PT, R0, R9, PT ;  /* 0x000000090000720c */ /* 0x000fe20003f04270 */
[----:B------:R-:W-:-:S12]  /*c440*/  BRA.DIV ~URZ, `(.L_x_3199) ;  /* 0x000023027f007947 */ /* 0x000fd8000b800000 */
[----:B------:R-:W-:-:S04]  /*c450*/  VOTE.ANY R0, PT, !P0 ;  /* 0x0000000000007806 */ /* 0x000fc800040e0100 */
.L_x_3247:
[----:B------:R2:W3:Y:S01]  /*c460*/  POPC R11, R0 ;  /* 0x00000000000b7309 */ /* 0x0004e20000000000 */
[----:B------:R-:W-:Y:S05]  /*c470*/  BRA.DIV ~URZ, `(.L_x_3200) ;  /* 0x000023127f007947 */ /* 0x000fea000b800000 */
[----:B---3--:R3:W4:Y:S04]  /*c480*/  SHFL.IDX PT, R6, R6, R11, 0x1f ;  /* 0x00001f0b06067589 */ /* 0x00872800000e0000 */
[----:B------:R3:W1:Y:S02]  /*c490*/  SHFL.IDX PT, R7, R7, R11, 0x1f ;  /* 0x00001f0b07077589 */ /* 0x00066400000e0000 */
.L_x_3248:
[----:B------:R-:W-:Y:S01]  /*c4a0*/  ISETP.NE.AND P0, PT, R0, RZ, PT ;  /* 0x000000ff0000720c */ /* 0x000fe20003f05270 */
[----:B------:R-:W-:-:S12]  /*c4b0*/  BSSY B0, `(.L_x_3201) ;  /* 0x0000005000007945 */ /* 0x000fd80003800000 */
[----:B------:R-:W-:Y:S05]  /*c4c0*/  @!P0 BRA `(.L_x_3202) ;  /* 0x0000003000008947 */ /* 0x000fea0003800000 */
[----:B--2---:R-:W-:Y:S01]  /*c4d0*/  IADD3 R0, R11, -0x1, RZ ;  /* 0xffffffff0b007810 */ /* 0x004fe20007ffe0ff */
[----:B------:R-:W-:Y:S05]  /*c4e0*/  BRA.DIV ~URZ, `(.L_x_3203) ;  /* 0x000023727f007947 */ /* 0x000fea000b800000 */
[----:B------:R2:W3:Y:S02]  /*c4f0*/  SHFL.IDX PT, R10, R4, R0, 0x1f ;  /* 0x00001f00040a7589 */ /* 0x0004e400000e0000 */
.L_x_3202:
[----:B------:R-:W-:Y:S05]  /*c500*/  BSYNC B0 ;  /* 0x0000000000007941 */ /* 0x000fea0003800000 */
.L_x_3201:
        /* <DEDUP_REMOVED lines=64> */
.L_x_3195:
[----:B------:R-:W-:Y:S01]  /*c910*/  IMAD.MOV.U32 R212, RZ, RZ, R9 ;  /* 0x000000ffffd47224 */ /* 0x000fe200078e0009 */
[----:B------:R-:W-:Y:S01]  /*c920*/  MOV R214, RZ ;  /* 0x000000ff00d67202 */ /* 0x000fe20000000f00 */
[----:B------:R-:W-:Y:S01]  /*c930*/  IMAD.MOV.U32 R213, RZ, RZ, RZ ;  /* 0x000000ffffd57224 */ /* 0x000fe200078e00ff */
[----:B------:R-:W-:Y:S02]  /*c940*/  MOV R215, c[0x0][0x53c] ;  /* 0x00014f0000d77a02 */ /* 0x000fe40000000f00 */
.L_x_3204:
[----:B------:R-:W-:Y:S05]  /*c950*/  BSYNC B1 ;  /* 0x0000000000017941 */ /* 0x000fea0003800000 */
.L_x_3193:
[----:B------:R-:W-:Y:S01]  /*c960*/  WARPSYNC 0xffffffff ;  /* 0xffffffff00007948 */ /* 0x000fe20003800000 */
[----:B------:R-:W-:Y:S01]  /*c970*/  BAR.SYNC.DEFER_BLOCKING 0x4, 0x100 ;  /* 0x0104000000007b1d */ /* 0x000fe20000010000 */
[----:B------:R-:W-:-:S13]  /*c980*/  ISETP.NE.AND P0, PT, R13, RZ, PT ;  /* 0x000000ff0d00720c */ /* 0x000fda0003f05270 */
[----:B------:R2:W-:Y:S04]  /*c990*/  @!P0 STS.128 [0x18100], R212 ;  /* 0x018100d4ff008388 */ /* 0x0005e80000000c00 */
[----:B------:R-:W-:Y:S06]  /*c9a0*/  BAR.ARV 0x5, 0x100 ;  /* 0x0144000000007b1d */ /* 0x000fec0000002000 */
.L_x_3188:
[----:B-1----:R-:W-:-:S13]  /*c9b0*/  ISETP.GE.AND P0, PT, R215, c[0x0][0x53c], PT ;  /* 0x00014f00d7007a0c */ /* 0x002fda0003f06270 */
[----:B--23--:R-:W-:Y:S01]  /*c9c0*/  @P0 CALL.REL.NOINC `(.L_x_3205) ;  /* 0x0000001000000944 */ /* 0x00cfe20003c00000 */
[----:B------:R-:W-:Y:S05]  /*c9d0*/  BRA `(.L_x_3206) ;  /* 0xffff4b9000007947 */ /* 0x000fea000383ffff */
.L_x_3205:
[----:B------:R-:W-:Y:S05]  /*c9e0*/  EXIT ;  /* 0x000000000000794d */ /* 0x000fea0003800000 */
.L_x_3107:
[----:B------:R-:W-:Y:S01]  /*c9f0*/  IMAD.MOV.U32 R0, RZ, RZ, R5 ;  /* 0x000000ffff007224 */ /* 0x000fe200078e0005 */
[----:B------:R-:W-:Y:S02]  /*ca00*/  MOV R2, 0x1 ;  /* 0x0000000100027802 */ /* 0x000fe40000000f00 */
[----:B------:R-:W-:Y:S02]  /*ca10*/  MOV R3, 0xca30 ;  /* 0x0000ca3000037802 */ /* 0x000fe40000000f00 */
[----:B--2---:R-:W-:Y:S05]  /*ca20*/  CALL.REL.NOINC `($__internal_54_$__cuda_sm70_shflsync_up_p) ;  /* 0x00001f7000007944 */ /* 0x004fea0003c00000 */
[----:B------:R-:W-:Y:S01]  /*ca30*/  MOV R0, R4 ;  /* 0x0000000400007202 */ /* 0x000fe20000000f00 */
[----:B------:R-:W-:Y:S05]  /*ca40*/  BRA `(.L_x_3207) ;  /* 0xffff3a0000007947 */ /* 0x000fea000383ffff */
.L_x_3108:
[----:B------:R-:W-:Y:S01]  /*ca50*/  IMAD.MOV.U32 R0, RZ, RZ, R5 ;  /* 0x000000ffff007224 */ /* 0x000fe200078e0005 */
[----:B------:R-:W-:Y:S02]  /*ca60*/  MOV R2, 0x2 ;  /* 0x0000000200027802 */ /* 0x000fe40000000f00 */
[----:B------:R-:W-:Y:S02]  /*ca70*/  MOV R3, 0xca90 ;  /* 0x0000ca9000037802 */ /* 0x000fe40000000f00 */
[----:B--2---:R-:W-:Y:S05]  /*ca80*/  CALL.REL.NOINC `($__internal_54_$__cuda_sm70_shflsync_up_p) ;  /* 0x00001f1000007944 */ /* 0x004fea0003c00000 */
[----:B------:R-:W-:Y:S01]  /*ca90*/  SEL R0, R4, RZ, P4 ;  /* 0x000000ff04007207 */ /* 0x000fe20002000000 */
[----:B------:R-:W-:Y:S01]  /*caa0*/  IMAD.MOV.U32 R2, RZ, RZ, 0x4 ;  /* 0x00000004ff027424 */ /* 0x000fe200078e00ff */
[----:B------:R-:W-:-:S03]  /*cab0*/  MOV R3, 0xcae0 ;  /* 0x0000cae000037802 */ /* 0x000fc60000000f00 */
[----:B------:R-:W-:Y:S02]  /*cac0*/  IMAD.IADD R0, R5, 0x1, R0 ;  /* 0x0000000105007824 */ /* 0x000fe400078e0200 */
[----:B------:R-:W-:Y:S05]  /*cad0*/  CALL.REL.NOINC `($__internal_54_$__cuda_sm70_shflsync_up_p) ;  /* 0x00001ec000007944 */ /* 0x000fea0003c00000 */
        /* <DEDUP_REMOVED lines=12> */
[----:B------:R-:W-:Y:S02]  /*cba0*/  MOV R3, 0x1f ;  /* 0x0000001f00037802 */ /* 0x000fe40000000f00 */
[----:B------:R-:W-:Y:S01]  /*cbb0*/  MOV R2, 0xcbf0 ;  /* 0x0000cbf000027802 */ /* 0x000fe20000000f00 */
[----:B------:R-:W-:-:S04]  /*cbc0*/  IMAD.IADD R4, R0, 0x1, R4 ;  /* 0x0000000100047824 */ /* 0x000fc800078e0204 */
[----:B------:R-:W-:Y:S02]  /*cbd0*/  IMAD.MOV.U32 R191, RZ, RZ, R4 ;  /* 0x000000ffffbf7224 */ /* 0x000fe400078e0004 */
[----:B------:R-:W-:Y:S05]  /*cbe0*/  CALL.REL.NOINC `($__internal_53_$__cuda_sm70_shflsync_idx_p) ;  /* 0x00001d4000007944 */ /* 0x000fea0003c00000 */
[----:B-----5:R-:W-:Y:S01]  /*cbf0*/  MOV R0, R191 ;  /* 0x000000bf00007202 */ /* 0x020fe20000000f00 */
[----:B-1----:R-:W-:Y:S05]  /*cc00*/  BRA `(.L_x_3208) ;  /* 0xffff394000007947 */ /* 0x002fea000383ffff */
.L_x_3110:
[----:B------:R-:W-:Y:S02]  /*cc10*/  SEL R0, RZ, 0x1, P0 ;  /* 0x00000001ff007807 */ /* 0x000fe40000000000 */
[----:B------:R-:W-:Y:S02]  /*cc20*/  MOV R2, 0xcc40 ;  /* 0x0000cc4000027802 */ /* 0x000fe40000000f00 */
[----:B------:R-:W-:Y:S05]  /*cc30*/  CALL.REL.NOINC `($__internal_55_$__cuda_sm70_votesync_ballot) ;  /* 0x00001dd000007944 */ /* 0x000fea0003c00000 */
[----:B------:R-:W-:Y:S05]  /*cc40*/  BRA `(.L_x_3209) ;  /* 0xffff399000007947 */ /* 0x000fea000383ffff */
.L_x_3111:
[----:B------:R-:W-:Y:S01]  /*cc50*/  IMAD.MOV.U32 R191, RZ, RZ, R8 ;  /* 0x000000ffffbf7224 */ /* 0x000fe200078e0008 */
[----:B--2---:R-:W-:Y:S01]  /*cc60*/  MOV R190, R215 ;  /* 0x000000d700be7202 */ /* 0x004fe20000000f00 */
[----:B------:R-:W-:Y:S01]  /*cc70*/  IMAD.MOV.U32 R3, RZ, RZ, 0x1f ;  /* 0x0000001fff037424 */ /* 0x000fe200078e00ff */
[----:B------:R-:W-:Y:S02]  /*cc80*/  MOV R2, 0xcca0 ;  /* 0x0000cca000027802 */ /* 0x000fe40000000f00 */
[----:B-1----:R-:W-:Y:S05]  /*cc90*/  CALL.REL.NOINC `($__internal_53_$__cuda_sm70_shflsync_idx_p) ;  /* 0x00001c9000007944 */ /* 0x002fea0003c00000 */
[----:B------:R-:W-:Y:S01]  /*cca0*/  IMAD.MOV.U32 R11, RZ, RZ, R191 ;  /* 0x000000ffff0b7224 */ /* 0x000fe200078e00bf */
[----:B------:R-:W-:Y:S01]  /*ccb0*/  MOV R191, R7 ;  /* 0x0000000700bf7202 */ /* 0x000fe20000000f00 */
[----:B------:R-:W-:Y:S01]  /*ccc0*/  IMAD.MOV.U32 R6, RZ, RZ, RZ ;  /* 0x000000ffff067224 */ /* 0x000fe200078e00ff */
[----:B------:R-:W-:Y:S01]  /*ccd0*/  MOV R190, R215 ;  /* 0x000000d700be7202 */ /* 0x000fe20000000f00 */
[----:B------:R-:W-:Y:S01]  /*cce0*/  IMAD.MOV.U32 R3, RZ, RZ, 0x1f ;  /* 0x0000001fff037424 */ /* 0x000fe200078e00ff */
[----:B------:R-:W-:-:S02]  /*ccf0*/  MOV R2, 0xcd10 ;  /* 0x0000cd1000027802 */ /* 0x000fc40000000f00 */
[----:B-1---5:R-:W-:Y:S05]  /*cd00*/  CALL.REL.NOINC `($__internal_53_$__cuda_sm70_shflsync_idx_p) ;  /* 0x00001c2000007944 */ /* 0x022fea0003c00000 */
[----:B------:R-:W-:Y:S01]  /*cd10*/  MOV R10, R191 ;  /* 0x000000bf000a7202 */ /* 0x000fe20000000f00 */
[----:B-1---5:R-:W-:Y:S05]  /*cd20*/  BRA `(.L_x_3210) ;  /* 0xffff390000007947 */ /* 0x022fea000383ffff */
.L_x_3114:
[----:B------:R-:W-:Y:S01]  /*cd30*/  IMAD.MOV.U32 R191, RZ, RZ, R4 ;  /* 0x000000ffffbf7224 */ /* 0x000fe200078e0004 */
[----:B------:R-:W-:-:S02]  /*cd40*/  MOV R3, 0x1f ;  /* 0x0000001f00037802 */ /* 0x000fc40000000f00 */
[----:B------:R-:W-:Y:S02]  /*cd50*/  MOV R2, 0xcd70 ;  /* 0x0000cd7000027802 */ /* 0x000fe40000000f00 */
[----:B-1234-:R-:W-:Y:S05]  /*cd60*/  CALL.REL.NOINC `($__internal_53_$__cuda_sm70_shflsync_idx_p) ;  /* 0x00001bc000007944 */ /* 0x01efea0003c00000 */
[----:B------:R-:W-:Y:S01]  /*cd70*/  MOV R6, R191 ;  /* 0x000000bf00067202 */ /* 0x000fe20000000f00 */
[----:B-1---5:R-:W-:Y:S05]  /*cd80*/  BRA `(.L_x_3113) ;  /* 0xffff390000007947 */ /* 0x022fea000383ffff */
.L_x_3122:
[----:B------:R-:W-:Y:S01]  /*cd90*/  IMAD.MOV.U32 R191, RZ, RZ, R9 ;  /* 0x000000ffffbf7224 */ /* 0x000fe200078e0009 */
[----:B------:R-:W-:Y:S01]  /*cda0*/  MOV R190, RZ ;  /* 0x000000ff00be7202 */ /* 0x000fe20000000f00 */
[----:B------:R-:W-:Y:S01]  /*cdb0*/  IMAD.MOV.U32 R3, RZ, RZ, 0x181f ;  /* 0x0000181fff037424 */ /* 0x000fe200078e00ff */
[----:B------:R-:W-:Y:S02]  /*cdc0*/  MOV R2, 0xcde0 ;  /* 0x0000cde000027802 */ /* 0x000fe40000000f00 */
[----:B-----5:R-:W-:Y:S05]  /*cdd0*/  CALL.REL.NOINC `($__internal_53_$__cuda_sm70_shflsync_idx_p) ;  /* 0x00001b5000007944 */ /* 0x020fea0003c00000 */
[----:B------:R-:W-:Y:S01]  /*cde0*/  MOV R8, R191 ;  /* 0x000000bf00087202 */ /* 0x000fe20000000f00 */
[----:B-1---5:R-:W-:Y:S05]  /*cdf0*/  BRA `(.L_x_3211) ;  /* 0xffff538000007947 */ /* 0x022fea000383ffff */
.L_x_3123:
[----:B------:R-:W-:Y:S01]  /*ce00*/  IMAD.MOV.U32 R191, RZ, RZ, R12 ;  /* 0x000000ffffbf7224 */ /* 0x000fe200078e000c */
[----:B------:R-:W-:Y:S01]  /*ce10*/  MOV R190, RZ ;  /* 0x000000ff00be7202 */ /* 0x000fe20000000f00 */
[----:B------:R-:W-:Y:S01]  /*ce20*/  IMAD.MOV.U32 R3, RZ, RZ, 0x181f ;  /* 0x0000181fff037424 */ /* 0x000fe200078e00ff */
[----:B------:R-:W-:Y:S02]  /*ce30*/  MOV R2, 0xce50 ;  /* 0x0000ce5000027802 */ /* 0x000fe40000000f00 */
[----:B-12--5:R-:W-:Y:S05]  /*ce40*/  CALL.REL.NOINC `($__internal_53_$__cuda_sm70_shflsync_idx_p) ;  /* 0x00001ae000007944 */ /* 0x026fea0003c00000 */
[----:B-----5:R-:W-:Y:S01]  /*ce50*/  MOV R0, R191 ;  /* 0x000000bf00007202 */ /* 0x020fe20000000f00 */
[----:B-1----:R-:W-:Y:S05]  /*ce60*/  BRA `(.L_x_3212) ;  /* 0xffff533000007947 */ /* 0x002fea000383ffff */
.L_x_3126:
[----:B------:R-:W-:Y:S01]  /*ce70*/  IMAD.MOV.U32 R191, RZ, RZ, R9 ;  /* 0x000000ffffbf7224 */ /* 0x000fe200078e0009 */
[----:B------:R-:W-:Y:S01]  /*ce80*/  MOV R190, 0x1 ;  /* 0x0000000100be7802 */ /* 0x000fe20000000f00 */
[----:B--2---:R-:W-:Y:S01]  /*ce90*/  IMAD.MOV.U32 R3, RZ, RZ, 0x181f ;  /* 0x0000181fff037424 */ /* 0x004fe200078e00ff */
[----:B------:R-:W-:-:S02]  /*cea0*/  MOV R2, 0xcec0 ;  /* 0x0000cec000027802 */ /* 0x000fc40000000f00 */
[----:B-1-345:R-:W-:Y:S05]  /*ceb0*/  CALL.REL.NOINC `($__internal_53_$__cuda_sm70_shflsync_idx_p) ;  /* 0x00001a7000007944 */ /* 0x03afea0003c00000 */
[----:B------:R-:W-:Y:S01]  /*cec0*/  IMAD.MOV.U32 R8, RZ, RZ, R191 ;  /* 0x000000ffff087224 */ /* 0x000fe200078e00bf */
[----:B------:R-:W-:Y:S01]  /*ced0*/  MOV R190, 0x1 ;  /* 0x0000000100be7802 */ /* 0x000fe20000000f00 */
[----:B------:R-:W-:Y:S01]  /*cee0*/  IMAD.MOV.U32 R191, RZ, RZ, R12 ;  /* 0x000000ffffbf7224 */ /* 0x000fe200078e000c */
[----:B------:R-:W-:-:S02]  /*cef0*/  MOV R3, 0x181f ;  /* 0x0000181f00037802 */ /* 0x000fc40000000f00 */
[----:B------:R-:W-:Y:S02]  /*cf00*/  MOV R2, 0xcf20 ;  /* 0x0000cf2000027802 */ /* 0x000fe40000000f00 */
[----:B-1---5:R-:W-:Y:S05]  /*cf10*/  CALL.REL.NOINC `($__internal_53_$__cuda_sm70_shflsync_idx_p) ;  /* 0x00001a1000007944 */ /* 0x022fea0003c00000 */
[----:B-----5:R-:W-:Y:S01]  /*cf20*/  MOV R0, R191 ;  /* 0x000000bf00007202 */ /* 0x020fe20000000f00 */
[----:B-1----:R-:W-:Y:S05]  /*cf30*/  BRA `(.L_x_3213) ;  /* 0xffff53e000007947 */ /* 0x002fea000383ffff */
.L_x_3129:
[----:B------:R-:W-:Y:S01]  /*cf40*/  IMAD.MOV.U32 R191, RZ, RZ, R9 ;  /* 0x000000ffffbf7224 */ /* 0x000fe200078e0009 */
[----:B------:R-:W-:Y:S01]  /*cf50*/  MOV R190, 0x2 ;  /* 0x0000000200be7802 */ /* 0x000fe20000000f00 */
[----:B-1----:R-:W-:Y:S01]  /*cf60*/  IMAD.MOV.U32 R3, RZ, RZ, 0x181f ;  /* 0x0000181fff037424 */ /* 0x002fe200078e00ff */
[----:B------:R-:W-:Y:S02]  /*cf70*/  MOV R2, 0xcf90 ;  /* 0x0000cf9000027802 */ /* 0x000fe40000000f00 */
[----:B--2345:R-:W-:Y:S05]  /*cf80*/  CALL.REL.NOINC `($__internal_53_$__cuda_sm70_shflsync_idx_p) ;  /* 0x000019a000007944 */ /* 0x03cfea0003c00000 */
[----:B------:R-:W-:Y:S01]  /*cf90*/  MOV R8, R191 ;  /* 0x000000bf00087202 */ /* 0x000fe20000000f00 */
[----:B-1---5:R-:W-:Y:S05]  /*cfa0*/  BRA `(.L_x_3214) ;  /* 0xffff54d000007947 */ /* 0x022fea000383ffff */
.L_x_3130:
[----:B------:R-:W-:Y:S01]  /*cfb0*/  IMAD.MOV.U32 R191, RZ, RZ, R12 ;  /* 0x000000ffffbf7224 */ /* 0x000fe200078e000c */
[----:B------:R-:W-:Y:S01]  /*cfc0*/  MOV R190, 0x2 ;  /* 0x0000000200be7802 */ /* 0x000fe20000000f00 */
[----:B------:R-:W-:Y:S01]  /*cfd0*/  IMAD.MOV.U32 R3, RZ, RZ, 0x181f ;  /* 0x0000181fff037424 */ /* 0x000fe200078e00ff */
[----:B------:R-:W-:Y:S02]  /*cfe0*/  MOV R2, 0xd000 ;  /* 0x0000d00000027802 */ /* 0x000fe40000000f00 */
[----:B-12345:R-:W-:Y:S05]  /*cff0*/  CALL.REL.NOINC `($__internal_53_$__cuda_sm70_shflsync_idx_p) ;  /* 0x0000193000007944 */ /* 0x03efea0003c00000 */
[----:B-----5:R-:W-:Y:S01]  /*d000*/  MOV R0, R191 ;  /* 0x000000bf00007202 */ /* 0x020fe20000000f00 */
[----:B-1----:R-:W-:Y:S05]  /*d010*/  BRA `(.L_x_3215) ;  /* 0xffff548000007947 */ /* 0x002fea000383ffff */
.L_x_3133:
[----:B------:R-:W-:Y:S01]  /*d020*/  IMAD.MOV.U32 R191, RZ, RZ, R9 ;  /* 0x000000ffffbf7224 */ /* 0x000fe200078e0009 */
[----:B------:R-:W-:Y:S01]  /*d030*/  MOV R190, 0x3 ;  /* 0x0000000300be7802 */ /* 0x000fe20000000f00 */
[----:B-1----:R-:W-:Y:S01]  /*d040*/  IMAD.MOV.U32 R3, RZ, RZ, 0x181f ;  /* 0x0000181fff037424 */ /* 0x002fe200078e00ff */
[----:B------:R-:W-:-:S02]  /*d050*/  MOV R2, 0xd070 ;  /* 0x0000d07000027802 */ /* 0x000fc40000000f00 */
[----:B--2345:R-:W-:Y:S05]  /*d060*/  CALL.REL.NOINC `($__internal_53_$__cuda_sm70_shflsync_idx_p) ;  /* 0x000018c000007944 */ /* 0x03cfea0003c00000 */
        /* <DEDUP_REMOVED lines=8> */
.L_x_3136:
[----:B------:R-:W-:Y:S01]  /*d0f0*/  IMAD.MOV.U32 R191, RZ, RZ, R5 ;  /* 0x000000ffffbf7224 */ /* 0x000fe200078e0005 */
[----:B------:R-:W-:Y:S01]  /*d100*/  MOV R190, RZ ;  /* 0x000000ff00be7202 */ /* 0x000fe20000000f00 */
[----:B------:R-:W-:Y:S01]  /*d110*/  IMAD.MOV.U32 R3, RZ, RZ, 0x181f ;  /* 0x0000181fff037424 */ /* 0x000fe200078e00ff */
[----:B------:R-:W-:Y:S02]  /*d120*/  MOV R2, 0xd140 ;  /* 0x0000d14000027802 */ /* 0x000fe40000000f00 */
[----:B------:R-:W-:Y:S05]  /*d130*/  CALL.REL.NOINC `($__internal_53_$__cuda_sm70_shflsync_idx_p) ;  /* 0x000017f000007944 */ /* 0x000fea0003c00000 */
[----:B------:R-:W-:Y:S01]  /*d140*/  MOV R4, R191 ;  /* 0x000000bf00047202 */ /* 0x000fe20000000f00 */
[----:B-1---5:R-:W-:Y:S05]  /*d150*/  BRA `(.L_x_3217) ;  /* 0xffff6a8000007947 */ /* 0x022fea000383ffff */
.L_x_3137:
[----:B------:R-:W-:Y:S01]  /*d160*/  IMAD.MOV.U32 R191, RZ, RZ, R10 ;  /* 0x000000ffffbf7224 */ /* 0x000fe200078e000a */
[----:B------:R-:W-:Y:S01]  /*d170*/  MOV R190, RZ ;  /* 0x000000ff00be7202 */ /* 0x000fe20000000f00 */
[----:B------:R-:W-:Y:S01]  /*d180*/  IMAD.MOV.U32 R3, RZ, RZ, 0x181f ;  /* 0x0000181fff037424 */ /* 0x000fe200078e00ff */
[----:B------:R-:W-:Y:S02]  /*d190*/  MOV R2, 0xd1b0 ;  /* 0x0000d1b000027802 */ /* 0x000fe40000000f00 */
[----:B-12---:R-:W-:Y:S05]  /*d1a0*/  CALL.REL.NOINC `($__internal_53_$__cuda_sm70_shflsync_idx_p) ;  /* 0x0000178000007944 */ /* 0x006fea0003c00000 */
        /* <DEDUP_REMOVED lines=17> */
[----:B---3--:R-:W-:Y:S02]  /*d2c0*/  MOV R3, 0x181f ;  /* 0x0000181f00037802 */ /* 0x008fe40000000f00 */
[----:B------:R-:W-:Y:S02]  /*d2d0*/  MOV R2, 0xd2f0 ;  /* 0x0000d2f000027802 */ /* 0x000fe40000000f00 */
[----:B-12--5:R-:W-:Y:S05]  /*d2e0*/  CALL.REL.NOINC `($__internal_53_$__cuda_sm70_shflsync_idx_p) ;  /* 0x0000164000007944 */ /* 0x026fea0003c00000 */
[----:B------:R-:W-:Y:S01]  /*d2f0*/  IMAD.MOV.U32 R8, RZ, RZ, R191 ;  /* 0x000000ffff087224 */ /* 0x000fe200078e00bf */
[----:B------:R-:W-:Y:S01]  /*d300*/  MOV R190, 0x1 ;  /* 0x0000000100be7802 */ /* 0x000fe20000000f00 */
[----:B------:R-:W-:Y:S01]  /*d310*/  IMAD.MOV.U32 R191, RZ, RZ, R10 ;  /* 0x000000ffffbf7224 */ /* 0x000fe200078e000a */
[----:B------:R-:W-:Y:S02]  /*d320*/  MOV R3, 0x181f ;  /* 0x0000181f00037802 */ /* 0x000fe40000000f00 */
[----:B------:R-:W-:Y:S02]  /*d330*/  MOV R2, 0xd350 ;  /* 0x0000d35000027802 */ /* 0x000fe40000000f00 */
[----:B-1---5:R-:W-:Y:S05]  /*d340*/  CALL.REL.NOINC `($__internal_53_$__cuda_sm70_shflsync_idx_p) ;  /* 0x000015e000007944 */ /* 0x022fea0003c00000 */
[----:B-----5:R-:W-:Y:S01]  /*d350*/  MOV R0, R191 ;  /* 0x000000bf00007202 */ /* 0x020fe20000000f00 */
[----:B-1----:R-:W-:Y:S05]  /*d360*/  BRA `(.L_x_3218) ;  /* 0xffff698000007947 */ /* 0x002fea000383ffff */
.L_x_3138:
[----:B------:R-:W-:Y:S01]  /*d370*/  IMAD.MOV.U32 R124, RZ, RZ, R4 ;  /* 0x000000ffff7c7224 */ /* 0x000fe200078e0004 */
[----:B------:R-:W-:-:S02]  /*d380*/  MOV R0, 0x2 ;  /* 0x0000000200007802 */ /* 0x000fc40000000f00 */
[----:B------:R-:W-:Y:S02]  /*d390*/  MOV R2, 0xd3b0 ;  /* 0x0000d3b000027802 */ /* 0x000fe40000000f00 */
[----:B------:R-:W-:Y:S05]  /*d3a0*/  CALL.REL.NOINC `($__internal_52_$__cuda_sm70_shflsync_bfly_p) ;  /* 0x0000152000007944 */ /* 0x000fea0003c00000 */
[----:B------:R-:W-:Y:S01]  /*d3b0*/  FMNMX.FTZ R4, R4, R0, !PT ;  /* 0x0000000004047209 */ /* 0x000fe20007810000 */
[----:B------:R-:W-:Y:S01]  /*d3c0*/  IMAD.MOV.U32 R0, RZ, RZ, 0x1 ;  /* 0x00000001ff007424 */ /* 0x000fe200078e00ff */
[----:B------:R-:W-:-:S03]  /*d3d0*/  MOV R2, 0xd400 ;  /* 0x0000d40000027802 */ /* 0x000fc60000000f00 */
[----:B------:R-:W-:Y:S02]  /*d3e0*/  IMAD.MOV.U32 R124, RZ, RZ, R4 ;  /* 0x000000ffff7c7224 */ /* 0x000fe400078e0004 */
[----:B------:R-:W-:Y:S05]  /*d3f0*/  CALL.REL.NOINC `($__internal_52_$__cuda_sm70_shflsync_bfly_p) ;  /* 0x000014d000007944 */ /* 0x000fea0003c00000 */
[----:B------:R-:W-:Y:S01]  /*d400*/  FMNMX.FTZ R125, R4, R0, !PT ;  /* 0x00000000047d7209 */ /* 0x000fe20007810000 */
[----:B------:R-:W-:Y:S01]  /*d410*/  IMAD.MOV.U32 R124, RZ, RZ, R5 ;  /* 0x000000ffff7c7224 */ /* 0x000fe200078e0005 */
[----:B------:R-:W-:Y:S01]  /*d420*/  MOV R2, 0xd450 ;  /* 0x0000d45000027802 */ /* 0x000fe20000000f00 */
[----:B------:R-:W-:Y:S02]  /*d430*/  IMAD.MOV.U32 R0, RZ, RZ, 0x2 ;  /* 0x00000002ff007424 */ /* 0x000fe400078e00ff */
[----:B------:R-:W-:Y:S05]  /*d440*/  CALL.REL.NOINC `($__internal_52_$__cuda_sm70_shflsync_bfly_p) ;  /* 0x0000148000007944 */ /* 0x000fea0003c00000 */
[----:B------:R-:W-:Y:S01]  /*d450*/  FMNMX.FTZ R5, R5, R0, !PT ;  /* 0x0000000005057209 */ /* 0x000fe20007810000 */
[----:B------:R-:W-:Y:S01]  /*d460*/  IMAD.MOV.U32 R0, RZ, RZ, 0x1 ;  /* 0x00000001ff007424 */ /* 0x000fe200078e00ff */
[----:B------:R-:W-:-:S03]  /*d470*/  MOV R2, 0xd4a0 ;  /* 0x0000d4a000027802 */ /* 0x000fc60000000f00 */
[----:B------:R-:W-:Y:S02]  /*d480*/  IMAD.MOV.U32 R124, RZ, RZ, R5 ;  /* 0x000000ffff7c7224 */ /* 0x000fe400078e0005 */
[----:B------:R-:W-:Y:S05]  /*d490*/  CALL.REL.NOINC `($__internal_52_$__cuda_sm70_shflsync_bfly_p) ;  /* 0x0000143000007944 */ /* 0x000fea0003c00000 */
[----:B------:R-:W-:Y:S01]  /*d4a0*/  MOV R3, R0 ;  /* 0x0000000000037202 */ /* 0x000fe20000000f00 */
[----:B------:R-:W-:Y:S05]  /*d4b0*/  BRA `(.L_x_3219) ;  /* 0xffff6f1000007947 */ /* 0x000fea000383ffff */
.L_x_3140:
[----:B--234-:R-:W-:Y:S01]  /*d4c0*/  MOV R190, RZ ;  /* 0x000000ff00be7202 */ /* 0x01cfe20000000f00 */
[----:B------:R-:W-:Y:S01]  /*d4d0*/  IMAD.MOV.U32 R191, RZ, RZ, R7 ;  /* 0x000000ffffbf7224 */ /* 0x000fe200078e0007 */
[----:B------:R-:W-:Y:S01]  /*d4e0*/  MOV R2, 0xd510 ;  /* 0x0000d51000027802 */ /* 0x000fe20000000f00 */
[----:B------:R-:W-:Y:S02]  /*d4f0*/  IMAD.MOV.U32 R3, RZ, RZ, 0x181f ;  /* 0x0000181fff037424 */ /* 0x000fe400078e00ff */
[----:B-1----:R-:W-:Y:S05]  /*d500*/  CALL.REL.NOINC `($__internal_53_$__cuda_sm70_shflsync_idx_p) ;  /* 0x0000142000007944 */ /* 0x002fea0003c00000 */
[----:B------:R-:W-:Y:S01]  /*d510*/  MOV R2, R191 ;  /* 0x000000bf00027202 */ /* 0x000fe20000000f00 */
[----:B-1---5:R-:W-:-:S05]  /*d520*/  BRA `(.L_x_3220) ;  /* 0xffff836000007947 */ /* 0x022fca000383ffff */
.L_x_3143:
[----:B------:R-:W-:Y:S01]  /*d530*/  MOV R190, RZ ;  /* 0x000000ff00be7202 */ /* 0x000fe20000000f00 */
[----:B------:R-:W-:Y:S01]  /*d540*/  IMAD.MOV.U32 R191, RZ, RZ, R125 ;  /* 0x000000ffffbf7224 */ /* 0x000fe200078e007d */
[----:B------:R-:W-:Y:S01]  /*d550*/  MOV R2, 0xd580 ;  /* 0x0000d58000027802 */ /* 0x000fe20000000f00 */
[----:B------:R-:W-:Y:S02]  /*d560*/  IMAD.MOV.U32 R3, RZ, RZ, 0x181f ;  /* 0x0000181fff037424 */ /* 0x000fe400078e00ff */
[----:B------:R-:W-:Y:S05]  /*d570*/  CALL.REL.NOINC `($__internal_53_$__cuda_sm70_shflsync_idx_p) ;  /* 0x000013b000007944 */ /* 0x000fea0003c00000 */
[----:B------:R-:W-:Y:S01]  /*d580*/  MOV R124, R191 ;  /* 0x000000bf007c7202 */ /* 0x000fe20000000f00 */
[----:B-1---5:R-:W-:-:S05]  /*d590*/  BRA `(.L_x_3221) ;  /* 0xffff911000007947 */ /* 0x022fca000383ffff */
.L_x_3144:
[----:B------:R-:W-:Y:S01]  /*d5a0*/  MOV R190, RZ ;  /* 0x000000ff00be7202 */ /* 0x000fe20000000f00 */
[----:B------:R-:W-:Y:S01]  /*d5b0*/  IMAD.MOV.U32 R191, RZ, RZ, R138 ;  /* 0x000000ffffbf7224 */ /* 0x000fe200078e008a */
[----:B------:R-:W-:Y:S01]  /*d5c0*/  MOV R2, 0xd5f0 ;  /* 0x0000d5f000027802 */ /* 0x000fe20000000f00 */
[----:B------:R-:W-:Y:S02]  /*d5d0*/  IMAD.MOV.U32 R3, RZ, RZ, 0x181f ;  /* 0x0000181fff037424 */ /* 0x000fe400078e00ff */
[----:B-12---:R-:W-:Y:S05]  /*d5e0*/  CALL.REL.NOINC `($__internal_53_$__cuda_sm70_shflsync_idx_p) ;  /* 0x0000134000007944 */ /* 0x006fea0003c00000 */
        /* <DEDUP_REMOVED lines=13> */
[----:B--2---:R-:W-:Y:S01]  /*d6c0*/  IADD3 R2, P2, R191, R144, RZ ;  /* 0x00000090bf027210 */ /* 0x004fe20007f5e0ff */
[----:B------:R-:W-:Y:S04]  /*d6d0*/  IMAD.MOV.U32 R191, RZ, RZ, R125 ;  /* 0x000000ffffbf7224 */ /* 0x000fe800078e007d */
[----:B------:R-:W-:Y:S05]  /*d6e0*/  IMAD.X R3, R124, 0x1, R141, P2 ;  /* 0x000000017c037824 */ /* 0x000fea00010e068d */
[----:B------:R2:W-:Y:S02]  /*d6f0*/  LDGSTS.E.BYPASS.LTC128B.128 [R187+0xa100], [R2.64], !P1 ;  /* 0x0a10000002bb7fae */ /* 0x0005e4000c901d46 */
[----:B--2---:R-:W-:Y:S01]  /*d700*/  MOV R2, 0xd730 ;  /* 0x0000d73000027802 */ /* 0x004fe20000000f00 */
[----:B------:R-:W-:Y:S02]  /*d710*/  IMAD.MOV.U32 R3, RZ, RZ, 0x181f ;  /* 0x0000181fff037424 */ /* 0x000fe400078e00ff */
[----:B-1-3-5:R-:W-:Y:S05]  /*d720*/  CALL.REL.NOINC `($__internal_53_$__cuda_sm70_shflsync_idx_p) ;  /* 0x0000120000007944 */ /* 0x02afea0003c00000 */
[----:B------:R-:W-:Y:S01]  /*d730*/  MOV R190, 0x1 ;  /* 0x0000000100be7802 */ /* 0x000fe20000000f00 */
[----:B------:R-:W-:Y:S01]  /*d740*/  IMAD.MOV.U32 R124, RZ, RZ, R191 ;  /* 0x000000ffff7c7224 */ /* 0x000fe200078e00bf */
[----:B------:R-:W-:Y:S01]  /*d750*/  MOV R3, 0x181f ;  /* 0x0000181f00037802 */ /* 0x000fe20000000f00 */
[----:B------:R-:W-:Y:S01]  /*d760*/  IMAD.MOV.U32 R191, RZ, RZ, R138 ;  /* 0x000000ffffbf7224 */ /* 0x000fe200078e008a */
[----:B------:R-:W-:Y:S02]  /*d770*/  MOV R2, 0xd790 ;  /* 0x0000d79000027802 */ /* 0x000fe40000000f00 */
[----:B-1---5:R-:W-:Y:S05]  /*d780*/  CALL.REL.NOINC `($__internal_53_$__cuda_sm70_shflsync_idx_p) ;  /* 0x000011a000007944 */ /* 0x022fea0003c00000 */
[----:B-----5:R-:W-:Y:S01]  /*d790*/  MOV R0, R191 ;  /* 0x000000bf00007202 */ /* 0x020fe20000000f00 */
[----:B-1----:R-:W-:-:S05]  /*d7a0*/  BRA `(.L_x_3222) ;  /* 0xffff902000007947 */ /* 0x002fca000383ffff */
.L_x_3145:
[----:B------:R-:W-:Y:S02]  /*d7b0*/  MOV R0, 0x2 ;  /* 0x0000000200007802 */ /* 0x000fe40000000f00 */
[----:B------:R-:W-:Y:S02]  /*d7c0*/  MOV R2, 0xd7e0 ;  /* 0x0000d7e000027802 */ /* 0x000fe40000000f00 */
[----:B-1----:R-:W-:Y:S05]  /*d7d0*/  CALL.REL.NOINC `($__internal_52_$__cuda_sm70_shflsync_bfly_p) ;  /* 0x000010f000007944 */ /* 0x002fea0003c00000 */
[----:B------:R-:W-:Y:S01]  /*d7e0*/  FMNMX.FTZ R124, R124, R0, !PT ;  /* 0x000000007c7c7209 */ /* 0x000fe20007810000 */
[----:B------:R-:W-:Y:S01]  /*d7f0*/  IMAD.MOV.U32 R0, RZ, RZ, 0x1 ;  /* 0x00000001ff007424 */ /* 0x000fe200078e00ff */
[----:B------:R-:W-:Y:S02]  /*d800*/  MOV R2, 0xd820 ;  /* 0x0000d82000027802 */ /* 0x000fe40000000f00 */
        /* <DEDUP_REMOVED lines=8> */
[----:B------:R-:W-:Y:S02]  /*d890*/  MOV R2, 0xd8b0 ;  /* 0x0000d8b000027802 */ /* 0x000fe40000000f00 */
[----:B------:R-:W-:Y:S05]  /*d8a0*/  CALL.REL.NOINC `($__internal_52_$__cuda_sm70_shflsync_bfly_p) ;  /* 0x0000102000007944 */ /* 0x000fea0003c00000 */
[----:B------:R-:W-:-:S05]  /*d8b0*/  BRA `(.L_x_3223) ;  /* 0xffff92b000007947 */ /* 0x000fca000383ffff */
.L_x_3147:
[----:B------:R-:W-:Y:S01]  /*d8c0*/  IMAD.MOV.U32 R124, RZ, RZ, R195 ;  /* 0x000000ffff7c7224 */ /* 0x000fe200078e00c3 */
[----:B------:R-:W-:-:S02]  /*d8d0*/  MOV R0, 0x2 ;  /* 0x0000000200007802 */ /* 0x000fc40000000f00 */
[----:B------:R-:W-:Y:S02]  /*d8e0*/  MOV R2, 0xd900 ;  /* 0x0000d90000027802 */ /* 0x000fe40000000f00 */
[----:B------:R-:W-:Y:S05]  /*d8f0*/  CALL.REL.NOINC `($__internal_52_$__cuda_sm70_shflsync_bfly_p) ;  /* 0x00000fd000007944 */ /* 0x000fea0003c00000 */
[----:B------:R-:W-:Y:S05]  /*d900*/  BRA `(.L_x_3224) ;  /* 0xffffa99000007947 */ /* 0x000fea000383ffff */
.L_x_3148:
[----:B------:R-:W-:Y:S01]  /*d910*/  IMAD.MOV.U32 R124, RZ, RZ, R4 ;  /* 0x000000ffff7c7224 */ /* 0x000fe200078e0004 */
[----:B------:R-:W-:Y:S02]  /*d920*/  MOV R0, 0x1 ;  /* 0x0000000100007802 */ /* 0x000fe40000000f00 */
[----:B------:R-:W-:Y:S02]  /*d930*/  MOV R2, 0xd950 ;  /* 0x0000d95000027802 */ /* 0x000fe40000000f00 */
[----:B-1----:R-:W-:Y:S05]  /*d940*/  CALL.REL.NOINC `($__internal_52_$__cuda_sm70_shflsync_bfly_p) ;  /* 0x00000f8000007944 */ /* 0x002fea0003c00000 */
[----:B------:R-:W-:Y:S01]  /*d950*/  FADD.FTZ R4, R4, R0 ;  /* 0x0000000004047221 */ /* 0x000fe20000010000 */
[----:B------:R-:W-:Y:S02]  /*d960*/  MOV R124, R196 ;  /* 0x000000c4007c7202 */ /* 0x000fe40000000f00 */
[----:B------:R-:W-:Y:S02]  /*d970*/  MOV R0, 0x2 ;  /* 0x0000000200007802 */ /* 0x000fe40000000f00 */
[----:B------:R-:W-:Y:S02]  /*d980*/  MOV R2, 0xd9a0 ;  /* 0x0000d9a000027802 */ /* 0x000fe40000000f00 */
[----:B------:R-:W-:Y:S05]  /*d990*/  CALL.REL.NOINC `($__internal_52_$__cuda_sm70_shflsync_bfly_p) ;  /* 0x00000f3000007944 */ /* 0x000fea0003c00000 */
[----:B------:R-:W-:Y:S01]  /*d9a0*/  FADD.FTZ R5, R196, R0 ;  /* 0x00000000c4057221 */ /* 0x000fe20000010000 */
[----:B------:R-:W-:Y:S02]  /*d9b0*/  MOV R0, 0x1 ;  /* 0x0000000100007802 */ /* 0x000fe40000000f00 */
[----:B------:R-:W-:-:S02]  /*d9c0*/  MOV R2, 0xd9f0 ;  /* 0x0000d9f000027802 */ /* 0x000fc40000000f00 */
[----:B------:R-:W-:Y:S02]  /*d9d0*/  MOV R124, R5 ;  /* 0x00000005007c7202 */ /* 0x000fe40000000f00 */
[----:B------:R-:W-:Y:S05]  /*d9e0*/  CALL.REL.NOINC `($__internal_52_$__cuda_sm70_shflsync_bfly_p) ;  /* 0x00000ee000007944 */ /* 0x000fea0003c00000 */
[----:B------:R-:W-:Y:S01]  /*d9f0*/  MOV R3, R0 ;  /* 0x0000000000037202 */ /* 0x000fe20000000f00 */
[----:B------:R-:W-:Y:S05]  /*da00*/  BRA `(.L_x_3225) ;  /* 0xffffa90000007947 */ /* 0x000fea000383ffff */
.L_x_3155:
[----:B--234-:R-:W-:Y:S01]  /*da10*/  IMAD.MOV.U32 R191, RZ, RZ, R9 ;  /* 0x000000ffffbf7224 */ /* 0x01cfe200078e0009 */
[----:B------:R-:W-:Y:S01]  /*da20*/  MOV R190, RZ ;  /* 0x000000ff00be7202 */ /* 0x000fe20000000f00 */
[----:B------:R-:W-:Y:S01]  /*da30*/  IMAD.MOV.U32 R3, RZ, RZ, 0x181f ;  /* 0x0000181fff037424 */ /* 0x000fe200078e00ff */
[----:B------:R-:W-:Y:S02]  /*da40*/  MOV R2, 0xda60 ;  /* 0x0000da6000027802 */ /* 0x000fe40000000f00 */
[----:B-1----:R-:W-:Y:S05]  /*da50*/  CALL.REL.NOINC `($__internal_53_$__cuda_sm70_shflsync_idx_p) ;  /* 0x00000ed000007944 */ /* 0x002fea0003c00000 */
[----:B------:R-:W-:Y:S01]  /*da60*/  MOV R8, R191 ;  /* 0x000000bf00087202 */ /* 0x000fe20000000f00 */
[----:B-1---5:R-:W-:Y:S05]  /*da70*/  BRA `(.L_x_3226) ;  /* 0xffffbfe000007947 */ /* 0x022fea000383ffff */
.L_x_3156:
[----:B------:R-:W-:Y:S01]  /*da80*/  IMAD.MOV.U32 R191, RZ, RZ, R12 ;  /* 0x000000ffffbf7224 */ /* 0x000fe200078e000c */
[----:B------:R-:W-:Y:S01]  /*da90*/  MOV R190, RZ ;  /* 0x000000ff00be7202 */ /* 0x000fe20000000f00 */
[----:B------:R-:W-:Y:S01]  /*daa0*/  IMAD.MOV.U32 R3, RZ, RZ, 0x181f ;  /* 0x0000181fff037424 */ /* 0x000fe200078e00ff */
[----:B------:R-:W-:Y:S02]  /*dab0*/  MOV R2, 0xdad0 ;  /* 0x0000dad000027802 */ /* 0x000fe40000000f00 */
[----:B-123--:R-:W-:Y:S05]  /*dac0*/  CALL.REL.NOINC `($__internal_53_$__cuda_sm70_shflsync_idx_p) ;  /* 0x00000e6000007944 */ /* 0x00efea0003c00000 */
[----:B-----5:R-:W-:Y:S01]  /*dad0*/  MOV R0, R191 ;  /* 0x000000bf00007202 */ /* 0x020fe20000000f00 */
[----:B-1----:R-:W-:Y:S05]  /*dae0*/  BRA `(.L_x_3227) ;  /* 0xffffbf9000007947 */ /* 0x002fea000383ffff */
.L_x_3159:
[----:B------:R-:W-:Y:S01]  /*daf0*/  IMAD.MOV.U32 R191, RZ, RZ, R9 ;  /* 0x000000ffffbf7224 */ /* 0x000fe200078e0009 */
[----:B------:R-:W-:Y:S01]  /*db00*/  MOV R190, 0x1 ;  /* 0x0000000100be7802 */ /* 0x000fe20000000f00 */
[----:B--2---:R-:W-:Y:S01]  /*db10*/  IMAD.MOV.U32 R3, RZ, RZ, 0x181f ;  /* 0x0000181fff037424 */ /* 0x004fe200078e00ff */
[----:B------:R-:W-:-:S02]  /*db20*/  MOV R2, 0xdb40 ;  /* 0x0000db4000027802 */ /* 0x000fc40000000f00 */
[----:B-1-34-:R-:W-:Y:S05]  /*db30*/  CALL.REL.NOINC `($__internal_53_$__cuda_sm70_shflsync_idx_p) ;  /* 0x00000df000007944 */ /* 0x01afea0003c00000 */
        /* <DEDUP_REMOVED lines=8> */
.L_x_3162:
[----:B------:R-:W-:Y:S01]  /*dbc0*/  IMAD.MOV.U32 R191, RZ, RZ, R9 ;  /* 0x000000ffffbf7224 */ /* 0x000fe200078e0009 */
[----:B------:R-:W-:Y:S01]  /*dbd0*/  MOV R190, 0x2 ;  /* 0x0000000200be7802 */ /* 0x000fe20000000f00 */
[----:B--2---:R-:W-:Y:S01]  /*dbe0*/  IMAD.MOV.U32 R3, RZ, RZ, 0x181f ;  /* 0x0000181fff037424 */ /* 0x004fe200078e00ff */
[----:B------:R-:W-:Y:S02]  /*dbf0*/  MOV R2, 0xdc10 ;  /* 0x0000dc1000027802 */ /* 0x000fe40000000f00 */
[----:B-1-34-:R-:W-:Y:S05]  /*dc00*/  CALL.REL.NOINC `($__internal_53_$__cuda_sm70_shflsync_idx_p) ;  /* 0x00000d2000007944 */ /* 0x01afea0003c00000 */
[----:B------:R-:W-:Y:S01]  /*dc10*/  MOV R8, R191 ;  /* 0x000000bf00087202 */ /* 0x000fe20000000f00 */
[----:B-1---5:R-:W-:Y:S05]  /*dc20*/  BRA `(.L_x_3229) ;  /* 0xffffc12000007947 */ /* 0x022fea000383ffff */
.L_x_3163:
[----:B------:R-:W-:Y:S01]  /*dc30*/  IMAD.MOV.U32 R191, RZ, RZ, R12 ;  /* 0x000000ffffbf7224 */ /* 0x000fe200078e000c */
[----:B------:R-:W-:Y:S01]  /*dc40*/  MOV R190, 0x2 ;  /* 0x0000000200be7802 */ /* 0x000fe20000000f00 */
[----:B--2---:R-:W-:Y:S01]  /*dc50*/  IMAD.MOV.U32 R3, RZ, RZ, 0x181f ;  /* 0x0000181fff037424 */ /* 0x004fe200078e00ff */
[----:B------:R-:W-:Y:S02]  /*dc60*/  MOV R2, 0xdc80 ;  /* 0x0000dc8000027802 */ /* 0x000fe40000000f00 */
[----:B-1-34-:R-:W-:Y:S05]  /*dc70*/  CALL.REL.NOINC `($__internal_53_$__cuda_sm70_shflsync_idx_p) ;  /* 0x00000cb000007944 */ /* 0x01afea0003c00000 */
[----:B-----5:R-:W-:Y:S01]  /*dc80*/  MOV R0, R191 ;  /* 0x000000bf00007202 */ /* 0x020fe20000000f00 */
[----:B-1----:R-:W-:Y:S05]  /*dc90*/  BRA `(.L_x_3230) ;  /* 0xffffc0d000007947 */ /* 0x002fea000383ffff */
.L_x_3166:
[----:B------:R-:W-:Y:S01]  /*dca0*/  IMAD.MOV.U32 R191, RZ, RZ, R9 ;  /* 0x000000ffffbf7224 */ /* 0x000fe200078e0009 */
[----:B------:R-:W-:Y:S01]  /*dcb0*/  MOV R190, 0x3 ;  /* 0x0000000300be7802 */ /* 0x000fe20000000f00 */
[----:B---3--:R-:W-:Y:S01]  /*dcc0*/  IMAD.MOV.U32 R3, RZ, RZ, 0x181f ;  /* 0x0000181fff037424 */ /* 0x008fe200078e00ff */
        /* <DEDUP_REMOVED lines=10> */
.L_x_3168:
[----:B------:R-:W-:Y:S01]  /*dd70*/  IMAD.MOV.U32 R191, RZ, RZ, R5 ;  /* 0x000000ffffbf7224 */ /* 0x000fe200078e0005 */
[----:B------:R-:W-:Y:S01]  /*dd80*/  MOV R190, RZ ;  /* 0x000000ff00be7202 */ /* 0x000fe20000000f00 */
[----:B------:R-:W-:Y:S01]  /*dd90*/  IMAD.MOV.U32 R3, RZ, RZ, 0x1c1f ;  /* 0x00001c1fff037424 */ /* 0x000fe200078e00ff */
[----:B------:R-:W-:Y:S02]  /*dda0*/  MOV R2, 0xddc0 ;  /* 0x0000ddc000027802 */ /* 0x000fe40000000f00 */
[----:B------:R-:W-:Y:S05]  /*ddb0*/  CALL.REL.NOINC `($__internal_53_$__cuda_sm70_shflsync_idx_p) ;  /* 0x00000b7000007944 */ /* 0x000fea0003c00000 */
[----:B------:R-:W-:Y:S01]  /*ddc0*/  MOV R4, R191 ;  /* 0x000000bf00047202 */ /* 0x000fe20000000f00 */
[----:B-1---5:R-:W-:Y:S05]  /*ddd0*/  BRA `(.L_x_3232) ;  /* 0xffffc44000007947 */ /* 0x022fea000383ffff */
.L_x_3169:
[----:B------:R-:W-:Y:S01]  /*dde0*/  IMAD.MOV.U32 R191, RZ, RZ, R12 ;  /* 0x000000ffffbf7224 */ /* 0x000fe200078e000c */
[----:B------:R-:W-:Y:S01]  /*ddf0*/  MOV R190, RZ ;  /* 0x000000ff00be7202 */ /* 0x000fe20000000f00 */
[----:B------:R-:W-:Y:S01]  /*de00*/  IMAD.MOV.U32 R3, RZ, RZ, 0x1c1f ;  /* 0x00001c1fff037424 */ /* 0x000fe200078e00ff */
[----:B------:R-:W-:Y:S02]  /*de10*/  MOV R2, 0xde30 ;  /* 0x0000de3000027802 */ /* 0x000fe40000000f00 */
[----:B-12---:R-:W-:Y:S05]  /*de20*/  CALL.REL.NOINC `($__internal_53_$__cuda_sm70_shflsync_idx_p) ;  /* 0x00000b0000007944 */ /* 0x006fea0003c00000 */
[----:B-----5:R-:W-:Y:S01]  /*de30*/  MOV R0, R191 ;  /* 0x000000bf00007202 */ /* 0x020fe20000000f00 */
[----:B-1----:R-:W-:Y:S05]  /*de40*/  BRA `(.L_x_3233) ;  /* 0xffffc3f000007947 */ /* 0x002fea000383ffff */
.L_x_3172:
[----:B------:R-:W-:Y:S01]  /*de50*/  IMAD.MOV.U32 R191, RZ, RZ, R5 ;  /* 0x000000ffffbf7224 */ /* 0x000fe200078e0005 */
[----:B------:R-:W-:Y:S01]  /*de60*/  MOV R190, 0x1 ;  /* 0x0000000100be7802 */ /* 0x000fe20000000f00 */
[----:B----4-:R-:W-:Y:S01]  /*de70*/  IMAD.MOV.U32 R3, RZ, RZ, 0x1c1f ;  /* 0x00001c1fff037424 */ /* 0x010fe200078e00ff */
[----:B------:R-:W-:-:S02]  /*de80*/  MOV R2, 0xdea0 ;  /* 0x0000dea000027802 */ /* 0x000fc40000000f00 */
[----:B-123--:R-:W-:Y:S05]  /*de90*/  CALL.REL.NOINC `($__internal_53_$__cuda_sm70_shflsync_idx_p) ;  /* 0x00000a9000007944 */ /* 0x00efea0003c00000 */
        /* <DEDUP_REMOVED lines=8> */
.L_x_3176:
[----:B------:R-:W-:Y:S01]  /*df20*/  IMAD.MOV.U32 R191, RZ, RZ, R9 ;  /* 0x000000ffffbf7224 */ /* 0x000fe200078e0009 */
[----:B------:R-:W-:Y:S01]  /*df30*/  MOV R190, RZ ;  /* 0x000000ff00be7202 */ /* 0x000fe20000000f00 */
[----:B------:R-:W-:Y:S01]  /*df40*/  IMAD.MOV.U32 R3, RZ, RZ, 0x181f ;  /* 0x0000181fff037424 */ /* 0x000fe200078e00ff */
[----:B------:R-:W-:Y:S02]  /*df50*/  MOV R2, 0xdf70 ;  /* 0x0000df7000027802 */ /* 0x000fe40000000f00 */
[----:B------:R-:W-:Y:S05]  /*df60*/  CALL.REL.NOINC `($__internal_53_$__cuda_sm70_shflsync_idx_p) ;  /* 0x000009c000007944 */ /* 0x000fea0003c00000 */
[----:B------:R-:W-:Y:S01]  /*df70*/  MOV R8, R191 ;  /* 0x000000bf00087202 */ /* 0x000fe20000000f00 */
[----:B-1---5:R-:W-:Y:S05]  /*df80*/  BRA `(.L_x_3235) ;  /* 0xffffd92000007947 */ /* 0x022fea000383ffff */
.L_x_3177:
[----:B------:R-:W-:Y:S01]  /*df90*/  IMAD.MOV.U32 R191, RZ, RZ, R12 ;  /* 0x000000ffffbf7224 */ /* 0x000fe200078e000c */
[----:B------:R-:W-:Y:S01]  /*dfa0*/  MOV R190, RZ ;  /* 0x000000ff00be7202 */ /* 0x000fe20000000f00 */
[----:B------:R-:W-:Y:S01]  /*dfb0*/  IMAD.MOV.U32 R3, RZ, RZ, 0x181f ;  /* 0x0000181fff037424 */ /* 0x000fe200078e00ff */
[----:B------:R-:W-:Y:S02]  /*dfc0*/  MOV R2, 0xdfe0 ;  /* 0x0000dfe000027802 */ /* 0x000fe40000000f00 */
[----:B-12---:R-:W-:Y:S05]  /*dfd0*/  CALL.REL.NOINC `($__internal_53_$__cuda_sm70_shflsync_idx_p) ;  /* 0x0000095000007944 */ /* 0x006fea0003c00000 */
[----:B-----5:R-:W-:Y:S01]  /*dfe0*/  MOV R0, R191 ;  /* 0x000000bf00007202 */ /* 0x020fe20000000f00 */
[----:B-1----:R-:W-:Y:S05]  /*dff0*/  BRA `(.L_x_3236) ;  /* 0xffffd8d000007947 */ /* 0x002fea000383ffff */
.L_x_3180:
        /* <DEDUP_REMOVED lines=13> */
.L_x_3183:
[----:B------:R-:W-:Y:S01]  /*e0d0*/  IMAD.MOV.U32 R191, RZ, RZ, R9 ;  /* 0x000000ffffbf7224 */ /* 0x000fe200078e0009 */
[----:B------:R-:W-:Y:S01]  /*e0e0*/  MOV R190, 0x2 ;  /* 0x0000000200be7802 */ /* 0x000fe20000000f00 */
[----:B-1----:R-:W-:Y:S01]  /*e0f0*/  IMAD.MOV.U32 R3, RZ, RZ, 0x181f ;  /* 0x0000181fff037424 */ /* 0x002fe200078e00ff */
[----:B------:R-:W-:Y:S02]  /*e100*/  MOV R2, 0xe120 ;  /* 0x0000e12000027802 */ /* 0x000fe40000000f00 */
[----:B--234-:R-:W-:Y:S05]  /*e110*/  CALL.REL.NOINC `($__internal_53_$__cuda_sm70_shflsync_idx_p) ;  /* 0x0000081000007944 */ /* 0x01cfea0003c00000 */
[----:B------:R-:W-:Y:S01]  /*e120*/  MOV R8, R191 ;  /* 0x000000bf00087202 */ /* 0x000fe20000000f00 */
[----:B-1---5:R-:W-:Y:S05]  /*e130*/  BRA `(.L_x_3238) ;  /* 0xffffda7000007947 */ /* 0x022fea000383ffff */
.L_x_3184:
[----:B------:R-:W-:Y:S01]  /*e140*/  IMAD.MOV.U32 R191, RZ, RZ, R12 ;  /* 0x000000ffffbf7224 */ /* 0x000fe200078e000c */
[----:B------:R-:W-:Y:S01]  /*e150*/  MOV R190, 0x2 ;  /* 0x0000000200be7802 */ /* 0x000fe20000000f00 */
[----:B------:R-:W-:Y:S01]  /*e160*/  IMAD.MOV.U32 R3, RZ, RZ, 0x181f ;  /* 0x0000181fff037424 */ /* 0x000fe200078e00ff */
[----:B------:R-:W-:Y:S02]  /*e170*/  MOV R2, 0xe190 ;  /* 0x0000e19000027802 */ /* 0x000fe40000000f00 */
[----:B-1234-:R-:W-:Y:S05]  /*e180*/  CALL.REL.NOINC `($__internal_53_$__cuda_sm70_shflsync_idx_p) ;  /* 0x000007a000007944 */ /* 0x01efea0003c00000 */
[----:B-----5:R-:W-:Y:S01]  /*e190*/  MOV R0, R191 ;  /* 0x000000bf00007202 */ /* 0x020fe20000000f00 */
[----:B-1----:R-:W-:Y:S05]  /*e1a0*/  BRA `(.L_x_3239) ;  /* 0xffffda2000007947 */ /* 0x002fea000383ffff */
.L_x_3187:
[----:B------:R-:W-:Y:S01]  /*e1b0*/  IMAD.MOV.U32 R191, RZ, RZ, R9 ;  /* 0x000000ffffbf7224 */ /* 0x000fe200078e0009 */
[----:B------:R-:W-:Y:S01]  /*e1c0*/  MOV R190, 0x3 ;  /* 0x0000000300be7802 */ /* 0x000fe20000000f00 */
[----:B-1----:R-:W-:Y:S01]  /*e1d0*/  IMAD.MOV.U32 R3, RZ, RZ, 0x181f ;  /* 0x0000181fff037424 */ /* 0x002fe200078e00ff */
[----:B------:R-:W-:-:S02]  /*e1e0*/  MOV R2, 0xe200 ;  /* 0x0000e20000027802 */ /* 0x000fc40000000f00 */
[----:B--234-:R-:W-:Y:S05]  /*e1f0*/  CALL.REL.NOINC `($__internal_53_$__cuda_sm70_shflsync_idx_p) ;  /* 0x0000073000007944 */ /* 0x01cfea0003c00000 */
        /* <DEDUP_REMOVED lines=8> */
.L_x_3189:
[----:B------:R-:W-:Y:S01]  /*e280*/  IMAD.MOV.U32 R191, RZ, RZ, R94 ;  /* 0x000000ffffbf7224 */ /* 0x000fe200078e005e */
[----:B------:R-:W-:Y:S01]  /*e290*/  MOV R190, RZ ;  /* 0x000000ff00be7202 */ /* 0x000fe20000000f00 */
[----:B------:R-:W-:Y:S01]  /*e2a0*/  IMAD.MOV.U32 R3, RZ, RZ, 0x1f ;  /* 0x0000001fff037424 */ /* 0x000fe200078e00ff */
[----:B------:R-:W-:Y:S02]  /*e2b0*/  MOV R2, 0xe2d0 ;  /* 0x0000e2d000027802 */ /* 0x000fe40000000f00 */
[----:B-12---:R-:W-:Y:S05]  /*e2c0*/  CALL.REL.NOINC `($__internal_53_$__cuda_sm70_shflsync_idx_p) ;  /* 0x0000066000007944 */ /* 0x006fea0003c00000 */
[----:B------:R-:W-:Y:S01]  /*e2d0*/  MOV R9, R191 ;  /* 0x000000bf00097202 */ /* 0x000fe20000000f00 */
[----:B-1---5:R-:W-:Y:S05]  /*e2e0*/  BRA `(.L_x_3241) ;  /* 0xffffdc5000007947 */ /* 0x022fea000383ffff */
.L_x_3190:
[----:B------:R-:W-:Y:S01]  /*e2f0*/  IMAD.MOV.U32 R191, RZ, RZ, R94 ;  /* 0x000000ffffbf7224 */ /* 0x000fe200078e005e */
[----:B------:R-:W-:Y:S01]  /*e300*/  MOV R190, 0x1 ;  /* 0x0000000100be7802 */ /* 0x000fe20000000f00 */
[----:B------:R-:W-:Y:S01]  /*e310*/  IMAD.MOV.U32 R3, RZ, RZ, 0x1f ;  /* 0x0000001fff037424 */ /* 0x000fe200078e00ff */
[----:B------:R-:W-:Y:S02]  /*e320*/  MOV R2, 0xe340 ;  /* 0x0000e34000027802 */ /* 0x000fe40000000f00 */
[----:B-123--:R-:W-:Y:S05]  /*e330*/  CALL.REL.NOINC `($__internal_53_$__cuda_sm70_shflsync_idx_p) ;  /* 0x000005f000007944 */ /* 0x00efea0003c00000 */
[----:B------:R-:W-:Y:S01]  /*e340*/  MOV R8, R191 ;  /* 0x000000bf00087202 */ /* 0x000fe20000000f00 */
[----:B-1---5:R-:W-:Y:S05]  /*e350*/  BRA `(.L_x_3242) ;  /* 0xffffdc0000007947 */ /* 0x022fea000383ffff */
.L_x_3191:
[----:B------:R-:W-:Y:S02]  /*e360*/  MOV R2, 0x1 ;  /* 0x0000000100027802 */ /* 0x000fe40000000f00 */
[----:B------:R-:W-:-:S02]  /*e370*/  MOV R3, 0xe390 ;  /* 0x0000e39000037802 */ /* 0x000fc40000000f00 */
[----:B--234-:R-:W-:Y:S05]  /*e380*/  CALL.REL.NOINC `($__internal_54_$__cuda_sm70_shflsync_up_p) ;  /* 0x0000061000007944 */ /* 0x01cfea0003c00000 */
[----:B------:R-:W-:Y:S05]  /*e390*/  BRA `(.L_x_3243) ;  /* 0xffffdce000007947 */ /* 0x000fea000383ffff */
.L_x_3192:
[----:B------:R-:W-:Y:S02]  /*e3a0*/  MOV R2, 0x2 ;  /* 0x0000000200027802 */ /* 0x000fe40000000f00 */
[----:B------:R-:W-:-:S02]  /*e3b0*/  MOV R3, 0xe3d0 ;  /* 0x0000e3d000037802 */ /* 0x000fc40000000f00 */
[----:B--23--:R-:W-:Y:S05]  /*e3c0*/  CALL.REL.NOINC `($__internal_54_$__cuda_sm70_shflsync_up_p) ;  /* 0x000005d000007944 */ /* 0x00cfea0003c00000 */
        /* <DEDUP_REMOVED lines=24> */
.L_x_3196:
[----:B------:R-:W-:Y:S02]  /*e550*/  MOV R2, 0x1 ;  /* 0x0000000100027802 */ /* 0x000fe40000000f00 */
[----:B------:R-:W-:Y:S02]  /*e560*/  MOV R3, 0xe580 ;  /* 0x0000e58000037802 */ /* 0x000fe40000000f00 */
[----:B------:R-:W-:Y:S05]  /*e570*/  CALL.REL.NOINC `($__internal_54_$__cuda_sm70_shflsync_up_p) ;  /* 0x0000042000007944 */ /* 0x000fea0003c00000 */
[----:B------:R-:W-:Y:S01]  /*e580*/  MOV R2, R4 ;  /* 0x0000000400027202 */ /* 0x000fe20000000f00 */
[----:B------:R-:W-:Y:S05]  /*e590*/  BRA `(.L_x_3245) ;  /* 0xffffdd3000007947 */ /* 0x000fea000383ffff */
.L_x_3197:
[----:B------:R-:W-:Y:S02]  /*e5a0*/  MOV R2, 0x2 ;  /* 0x0000000200027802 */ /* 0x000fe40000000f00 */
[----:B------:R-:W-:Y:S02]  /*e5b0*/  MOV R3, 0xe5d0 ;  /* 0x0000e5d000037802 */ /* 0x000fe40000000f00 */
        /* <DEDUP_REMOVED lines=25> */
.L_x_3199:
[----:B------:R-:W-:Y:S02]  /*e750*/  SEL R0, RZ, 0x1, P0 ;  /* 0x00000001ff007807 */ /* 0x000fe40000000000 */
[----:B------:R-:W-:Y:S02]  /*e760*/  MOV R2, 0xe780 ;  /* 0x0000e78000027802 */ /* 0x000fe40000000f00 */
[----:B-1----:R-:W-:Y:S05]  /*e770*/  CALL.REL.NOINC `($__internal_55_$__cuda_sm70_votesync_ballot) ;  /* 0x0000029000007944 */ /* 0x002fea0003c00000 */
[----:B------:R-:W-:Y:S05]  /*e780*/  BRA `(.L_x_3247) ;  /* 0xffffdcd000007947 */ /* 0x000fea000383ffff */
.L_x_3200:
[----:B------:R-:W-:Y:S01]  /*e790*/  IMAD.MOV.U32 R191, RZ, RZ, R6 ;  /* 0x000000ffffbf7224 */ /* 0x000fe200078e0006 */
[----:B---3--:R-:W-:Y:S01]  /*e7a0*/  MOV R190, R11 ;  /* 0x0000000b00be7202 */ /* 0x008fe20000000f00 */
[----:B------:R-:W-:Y:S01]  /*e7b0*/  IMAD.MOV.U32 R3, RZ, RZ, 0x1f ;  /* 0x0000001fff037424 */ /* 0x000fe200078e00ff */
[----:B------:R-:W-:Y:S02]  /*e7c0*/  MOV R2, 0xe7e0 ;  /* 0x0000e7e000027802 */ /* 0x000fe40000000f00 */
[----:B-12---:R-:W-:Y:S05]  /*e7d0*/  CALL.REL.NOINC `($__internal_53_$__cuda_sm70_shflsync_idx_p) ;  /* 0x0000015000007944 */ /* 0x006fea0003c00000 */
[----:B------:R-:W-:Y:S01]  /*e7e0*/  IMAD.MOV.U32 R6, RZ, RZ, R191 ;  /* 0x000000ffff067224 */ /* 0x000fe200078e00bf */
[----:B------:R-:W-:Y:S01]  /*e7f0*/  MOV R190, R11 ;  /* 0x0000000b00be7202 */ /* 0x000fe20000000f00 */
[----:B------:R-:W-:Y:S01]  /*e800*/  IMAD.MOV.U32 R191, RZ, RZ, R7 ;  /* 0x000000ffffbf7224 */ /* 0x000fe200078e0007 */
[----:B------:R-:W-:Y:S02]  /*e810*/  MOV R3, 0x1f ;  /* 0x0000001f00037802 */ /* 0x000fe40000000f00 */
[----:B------:R-:W-:-:S02]  /*e820*/  MOV R2, 0xe840 ;  /* 0x0000e84000027802 */ /* 0x000fc40000000f00 */
[----:B-1---5:R-:W-:Y:S05]  /*e830*/  CALL.REL.NOINC `($__internal_53_$__cuda_sm70_shflsync_idx_p) ;  /* 0x000000f000007944 */ /* 0x022fea0003c00000 */
[----:B------:R-:W-:Y:S01]  /*e840*/  MOV R7, R191 ;  /* 0x000000bf00077202 */ /* 0x000fe20000000f00 */
[----:B-1---5:R-:W-:Y:S05]  /*e850*/  BRA `(.L_x_3248) ;  /* 0xffffdc4000007947 */ /* 0x022fea000383ffff */
.L_x_3203:
[----:B------:R-:W-:Y:S01]  /*e860*/  IMAD.MOV.U32 R191, RZ, RZ, R4 ;  /* 0x000000ffffbf7224 */ /* 0x000fe200078e0004 */
[----:B------:R-:W-:Y:S01]  /*e870*/  MOV R190, R0 ;  /* 0x0000000000be7202 */ /* 0x000fe20000000f00 */
[----:B------:R-:W-:Y:S01]  /*e880*/  IMAD.MOV.U32 R3, RZ, RZ, 0x1f ;  /* 0x0000001fff037424 */ /* 0x000fe200078e00ff */
[----:B------:R-:W-:-:S02]  /*e890*/  MOV R2, 0xe8b0 ;  /* 0x0000e8b000027802 */ /* 0x000fc40000000f00 */
[----:B-1-34-:R-:W-:Y:S05]  /*e8a0*/  CALL.REL.NOINC `($__internal_53_$__cuda_sm70_shflsync_idx_p) ;  /* 0x0000008000007944 */ /* 0x01afea0003c00000 */
[----:B------:R-:W-:Y:S01]  /*e8b0*/  MOV R10, R191 ;  /* 0x000000bf000a7202 */ /* 0x000fe20000000f00 */
[----:B-1---5:R-:W-:Y:S05]  /*e8c0*/  BRA `(.L_x_3202) ;  /* 0xffffdc3000007947 */ /* 0x022fea000383ffff */
        .weak           $__internal_52_$__cuda_sm70_shflsync_bfly_p
        .type           $__internal_52_$__cuda_sm70_shflsync_bfly_p,@function
        .size           $__internal_52_$__cuda_sm70_shflsync_bfly_p,($__internal_53_$__cuda_sm70_shflsync_idx_p - $__internal_52_$__cuda_sm70_shflsync_bfly_p)
$__internal_52_$__cuda_sm70_shflsync_bfly_p:
[----:B------:R-:W-:Y:S02]  /*e8d0*/  MOV R137, 0xffffffff ;  /* 0xffffffff00897802 */ /* 0x000fe40000000f00 */
[----:B------:R-:W-:-:S02]  /*e8e0*/  MOV R3, 0x1f ;  /* 0x0000001f00037802 */ /* 0x000fc40000000f00 */
[----:B------:R-:W-:Y:S04]  /*e8f0*/  WARPSYNC R137 ;  /* 0x0000008900007348 */ /* 0x000fe80003800000 */
[----:B------:R1:W2:Y:S02]  /*e900*/  SHFL.BFLY PT, R0, R124, R0, R3 ;  /* 0x0c0000007c007389 */ /* 0x0002a400000e0003 */
[----:B-1----:R-:W-:-:S04]  /*e910*/  MOV R3, 0x0 ;  /* 0x0000000000037802 */ /* 0x002fc80000000f00 */
[----:B--2---:R-:W-:Y:S05]  /*e920*/  RET.REL.NODEC R2 `(_ZN7cutlass13device_kernelIN5flash19enable_sm80_to_sm89INS1_16FlashAttnFwdSm80INS1_25CollectiveMainloopFwdSm80ILi8ELi1ELb0EN4cute5tupleIJNS5_1CILi128EEENS7_ILi64EEENS7_ILi192EEEEEELi192ENS_6half_tEfNS_4arch4Sm80ELb0ELb0ELb0ELb1ELb1ELb0ELb1ELb1EEENS1_21CollectiveEpilogueFwdINS6_IJS8_SA_S9_EEENS6_IJNS7_ILi1EEESI_SI_EEESC_SE_Li256ELb1ELb1ELb1ELb0EEENS1_36VarlenDynamicPersistentTileSchedulerILi128ELi64ELi256ELi256ELb1ELb1ELb0ELb0ELb1ELb1EEEEEEEEEvNT_6ParamsE) ;  /* 0xffff16d002007950 */ /* 0x004fea0003c3ffff */
        .weak           $__internal_53_$__cuda_sm70_shflsync_idx_p
        .type           $__internal_53_$__cuda_sm70_shflsync_idx_p,@function
        .size           $__internal_53_$__cuda_sm70_shflsync_idx_p,($__internal_54_$__cuda_sm70_shflsync_up_p - $__internal_53_$__cuda_sm70_shflsync_idx_p)
$__internal_53_$__cuda_sm70_shflsync_idx_p:
[----:B------:R1:W-:Y:S02]  /*e930*/  STL [R1+0x10], R0 ;  /* 0x0000100001007387 */ /* 0x0003e40000100800 */
[----:B-1----:R-:W-:-:S04]  /*e940*/  MOV R0, 0xffffffff ;  /* 0xffffffff00007802 */ /* 0x002fc80000000f00 */
[----:B------:R-:W-:Y:S04]  /*e950*/  WARPSYNC R0 ;  /* 0x0000000000007348 */ /* 0x000fe80003800000 */
[----:B------:R1:W2:Y:S04]  /*e960*/  SHFL.IDX PT, R191, R191, R190, R3 ;  /* 0x000000bebfbf7389 */ /* 0x0002a800000e0003 */
[----:B-1----:R1:W5:Y:S01]  /*e970*/  LDL.LU R0, [R1+0x10] ;  /* 0x0000100001007983 */ /* 0x0023620000300800 */
[----:B------:R-:W-:-:S04]  /*e980*/  MOV R3, 0x0 ;  /* 0x0000000000037802 */ /* 0x000fc80000000f00 */
[----:B--2---:R-:W-:Y:S05]  /*e990*/  RET.REL.NODEC R2 `(_ZN7cutlass13device_kernelIN5flash19enable_sm80_to_sm89INS1_16FlashAttnFwdSm80INS1_25CollectiveMainloopFwdSm80ILi8ELi1ELb0EN4cute5tupleIJNS5_1CILi128EEENS7_ILi64EEENS7_ILi192EEEEEELi192ENS_6half_tEfNS_4arch4Sm80ELb0ELb0ELb0ELb1ELb1ELb0ELb1ELb1EEENS1_21CollectiveEpilogueFwdINS6_IJS8_SA_S9_EEENS6_IJNS7_ILi1EEESI_SI_EEESC_SE_Li256ELb1ELb1ELb1ELb0EEENS1_36VarlenDynamicPersistentTileSchedulerILi128ELi64ELi256ELi256ELb1ELb1ELb0ELb0ELb1ELb1EEEEEEEEEvNT_6ParamsE) ;  /* 0xffff166002007950 */ /* 0x004fea0003c3ffff */
        .weak           $__internal_54_$__cuda_sm70_shflsync_up_p
        .type           $__internal_54_$__cuda_sm70_shflsync_up_p,@function
        .size           $__internal_54_$__cuda_sm70_shflsync_up_p,($__internal_55_$__cuda_sm70_votesync_ballot - $__internal_54_$__cuda_sm70_shflsync_up_p)
$__internal_54_$__cuda_sm70_shflsync_up_p:
[----:B------:R-:W-:Y:S02]  /*e9a0*/  IMAD.MOV.U32 R4, RZ, RZ, RZ ;  /* 0x000000ffff047224 */ /* 0x000fe400078e00ff */
[----:B------:R-:W-:-:S04]  /*e9b0*/  IMAD.MOV.U32 R11, RZ, RZ, -0x1 ;  /* 0xffffffffff0b7424 */ /* 0x000fc800078e00ff */
[----:B------:R-:W-:Y:S04]  /*e9c0*/  WARPSYNC R11 ;  /* 0x0000000b00007348 */ /* 0x000fe80003800000 */
[----:B------:R1:W2:Y:S02]  /*e9d0*/  SHFL.UP PT, R4, R0, R2, R4 ;  /* 0x0400000200047389 */ /* 0x0002a400000e0004 */
[----:B-1----:R-:W-:Y:S02]  /*e9e0*/  MOV R2, R3 ;  /* 0x0000000300027202 */ /* 0x002fe40000000f00 */
[----:B------:R-:W-:-:S04]  /*e9f0*/  MOV R3, 0x0 ;  /* 0x0000000000037802 */ /* 0x000fc80000000f00 */
[----:B--2---:R-:W-:Y:S05]  /*ea00*/  RET.REL.NODEC R2 `(_ZN7cutlass13device_kernelIN5flash19enable_sm80_to_sm89INS1_16FlashAttnFwdSm80INS1_25CollectiveMainloopFwdSm80ILi8ELi1ELb0EN4cute5tupleIJNS5_1CILi128EEENS7_ILi64EEENS7_ILi192EEEEEELi192ENS_6half_tEfNS_4arch4Sm80ELb0ELb0ELb0ELb1ELb1ELb0ELb1ELb1EEENS1_21CollectiveEpilogueFwdINS6_IJS8_SA_S9_EEENS6_IJNS7_ILi1EEESI_SI_EEESC_SE_Li256ELb1ELb1ELb1ELb0EEENS1_36VarlenDynamicPersistentTileSchedulerILi128ELi64ELi256ELi256ELb1ELb1ELb0ELb0ELb1ELb1EEEEEEEEEvNT_6ParamsE) ;  /* 0xffff15f002007950 */ /* 0x004fea0003c3ffff */
        .weak           $__internal_55_$__cuda_sm70_votesync_ballot
        .type           $__internal_55_$__cuda_sm70_votesync_ballot,@function
        .size           $__internal_55_$__cuda_sm70_votesync_ballot,(.L_x_6241 - $__internal_55_$__cuda_sm70_votesync_ballot)
$__internal_55_$__cuda_sm70_votesync_ballot:
[----:B------:R-:W-:Y:S01]  /*ea10*/  ISETP.NE.U32.AND P0, PT, R0, 0x1, PT ;  /* 0x000000010000780c */ /* 0x000fe20003f05070 */
[----:B------:R-:W-:-:S04]  /*ea20*/  IMAD.MOV.U32 R3, RZ, RZ, -0x1 ;  /* 0xffffffffff037424 */ /* 0x000fc800078e00ff */
[----:B------:R-:W-:Y:S08]  /*ea30*/  WARPSYNC R3 ;  /* 0x0000000300007348 */ /* 0x000ff00003800000 */
[----:B------:R-:W-:-:S04]  /*ea40*/  VOTE.ANY R0, PT, !P0 ;  /* 0x0000000000007806 */ /* 0x000fc800040e0100 */
[----:B------:R-:W-:Y:S01]  /*ea50*/  LOP3.LUT R0, R0, R3, RZ, 0xc0, !PT ;  /* 0x0000000300007212 */ /* 0x000fe200078ec0ff */
[----:B------:R-:W-:-:S04]  /*ea60*/  IMAD.MOV.U32 R3, RZ, RZ, 0x0 ;  /* 0x00000000ff037424 */ /* 0x000fc800078e00ff */
[----:B------:R-:W-:Y:S05]  /*ea70*/  RET.REL.NODEC R2 `(_ZN7cutlass13device_kernelIN5flash19enable_sm80_to_sm89INS1_16FlashAttnFwdSm80INS1_25CollectiveMainloopFwdSm80ILi8ELi1ELb0EN4cute5tupleIJNS5_1CILi128EEENS7_ILi64EEENS7_ILi192EEEEEELi192ENS_6half_tEfNS_4arch4Sm80ELb0ELb0ELb0ELb1ELb1ELb0ELb1ELb1EEENS1_21CollectiveEpilogueFwdINS6_IJS8_SA_S9_EEENS6_IJNS7_ILi1EEESI_SI_EEESC_SE_Li256ELb1ELb1ELb1ELb0EEENS1_36VarlenDynamicPersistentTileSchedulerILi128ELi64ELi256ELi256ELb1ELb1ELb0ELb0ELb1ELb1EEEEEEEEEvNT_6ParamsE) ;  /* 0xffff158002007950 */ /* 0x000fea0003c3ffff */
.L_x_3249:
        /* <DEDUP_REMOVED lines=16> */
.L_x_6241:


//--------------------- .text._ZN7cutlass13device_kernelIN5flash19enable_sm80_to_sm89INS1_16FlashAttnFwdSm80INS1_25CollectiveMainloopFwdSm80ILi8ELi1ELb0EN4cute5tupleIJNS5_1CILi128EEENS7_ILi64EEENS7_ILi192EEEEEELi192ENS_6half_tEfNS_4arch4Sm80ELb0ELb0ELb0ELb1ELb1ELb1ELb1ELb1EEENS1_21CollectiveEpilogueFwdINS6_IJS8_SA_S9_EEENS6_IJNS7_ILi1EEESI_SI_EEESC_SE_Li256ELb1ELb1ELb1ELb0EEENS1_36VarlenDynamicPersistentTileSchedulerILi128ELi64ELi256ELi256ELb1ELb1ELb0ELb0ELb1ELb1EEEEEEEEEvNT_6ParamsE --------------------------
	.section	.text._ZN7cutlass13device_kernelIN5flash19enable_sm80_to_sm89INS1_16FlashAttnFwdSm80INS1_25CollectiveMainloopFwdSm80ILi8ELi1ELb0EN4cute5tupleIJNS5_1CILi128EEENS7_ILi64EEENS7_ILi192EEEEEELi192ENS_6half_tEfNS_4arch4Sm80ELb0ELb0ELb0ELb1ELb1ELb1ELb1ELb1EEENS1_21CollectiveEpilogueFwdINS6_IJS8_SA_S9_EEENS6_IJNS7_ILi1EEESI_SI_EEESC_SE_Li256ELb1ELb1ELb1ELb0EEENS1_36VarlenDynamicPersistentTileSchedulerILi128ELi64ELi256ELi256ELb1ELb1ELb0ELb0ELb1ELb1EEEEEEEEEvNT_6ParamsE,"ax",@progbits
	.sectioninfo	@"SHI_REGISTERS=255"
	.align	128
.text._ZN7cutlass13device_kernelIN5flash19enable_sm80_to_sm89INS1_16FlashAttnFwdSm80INS1_25CollectiveMainloopFwdSm80ILi8ELi1ELb0EN4cute5tupleIJNS5_1CILi128EEENS7_ILi64EEENS7_ILi192EEEEEELi192ENS_6half_tEfNS_4arch4Sm80ELb0ELb0ELb0ELb1ELb1ELb1ELb1ELb1EEENS1_21CollectiveEpilogueFwdINS6_IJS8_SA_S9_EEENS6_IJNS7_ILi1EEESI_SI_EEESC_SE_Li256ELb1ELb1ELb1ELb0EEENS1_36VarlenDynamicPersistentTileSchedulerILi128ELi64ELi256ELi256ELb1ELb1ELb0ELb0ELb1ELb1EEEEEEEEEvNT_6ParamsE:
        .type           _ZN7cutlass13device_kernelIN5flash19enable_sm80_to_sm89INS1_16FlashAttnFwdSm80INS1_25CollectiveMainloopFwdSm80ILi8ELi1ELb0EN4cute5tupleIJNS5_1CILi128EEENS7_ILi64EEENS7_ILi192EEEEEELi192ENS_6half_tEfNS_4arch4Sm80ELb0ELb0ELb0ELb1ELb1ELb1ELb1ELb1EEENS1_21CollectiveEpilogueFwdINS6_IJS8_SA_S9_EEENS6_IJNS7_ILi1EEESI_SI_EEESC_SE_Li256ELb1ELb1ELb1ELb0EEENS1_36VarlenDynamicPersistentTileSchedulerILi128ELi64ELi256ELi256ELb1ELb1ELb0ELb0ELb1ELb1EEEEEEEEEvNT_6ParamsE,@function
        .size           _ZN7cutlass13device_kernelIN5flash19enable_sm80_to_sm89INS1_16FlashAttnFwdSm80INS1_25CollectiveMainloopFwdSm80ILi8ELi1ELb0EN4cute5tupleIJNS5_1CILi128EEENS7_ILi64EEENS7_ILi192EEEEEELi192ENS_6half_tEfNS_4arch4Sm80ELb0ELb0ELb0ELb1ELb1ELb1ELb1ELb1EEENS1_21CollectiveEpilogueFwdINS6_IJS8_SA_S9_EEENS6_IJNS7_ILi1EEESI_SI_EEESC_SE_Li256ELb1ELb1ELb1ELb0EEENS1_36VarlenDynamicPersistentTileSchedulerILi128ELi64ELi256ELi256ELb1ELb1ELb0ELb0ELb1ELb1EEEEEEEEEvNT_6ParamsE,(.L_x_6246 - _ZN7cutlass13device_kernelIN5flash19enable_sm80_to_sm89INS1_16FlashAttnFwdSm80INS1_25CollectiveMainloopFwdSm80ILi8ELi1ELb0EN4cute5tupleIJNS5_1CILi128EEENS7_ILi64EEENS7_ILi192EEEEEELi192ENS_6half_tEfNS_4arch4Sm80ELb0ELb0ELb0ELb1ELb1ELb1ELb1ELb1EEENS1_21CollectiveEpilogueFwdINS6_IJS8_SA_S9_EEENS6_IJNS7_ILi1EEESI_SI_EEESC_SE_Li256ELb1ELb1ELb1ELb0EEENS1_36VarlenDynamicPersistentTileSchedulerILi128ELi64ELi256ELi256ELb1ELb1ELb0ELb0ELb1ELb1EEEEEEEEEvNT_6ParamsE)
        .other          _ZN7cutlass13device_kernelIN5flash19enable_sm80_to_sm89INS1_16FlashAttnFwdSm80INS1_25CollectiveMainloopFwdSm80ILi8ELi1ELb0EN4cute5tupleIJNS5_1CILi128EEENS7_ILi64EEENS7_ILi192EEEEEELi192ENS_6half_tEfNS_4arch4Sm80ELb0ELb0ELb0ELb1ELb1ELb1ELb1ELb1EEENS1_21CollectiveEpilogueFwdINS6_IJS8_SA_S9_EEENS6_IJNS7_ILi1EEESI_SI_EEESC_SE_Li256ELb1ELb1ELb1ELb0EEENS1_36VarlenDynamicPersistentTileSchedulerILi128ELi64ELi256ELi256ELb1ELb1ELb0ELb0ELb1ELb1EEEEEEEEEvNT_6ParamsE,@"STO_CUDA_ENTRY STV_DEFAULT"
_ZN7cutlass13device_kernelIN5flash19enable_sm80_to_sm89INS1_16FlashAttnFwdSm80INS1_25CollectiveMainloopFwdSm80ILi8ELi1ELb0EN4cute5tupleIJNS5_1CILi128EEENS7_ILi64EEENS7_ILi192EEEEEELi192ENS_6half_tEfNS_4arch4Sm80ELb0ELb0ELb0ELb1ELb1ELb1ELb1ELb1EEENS1_21CollectiveEpilogueFwdINS6_IJS8_SA_S9_EEENS6_IJNS7_ILi1EEESI_SI_EEESC_SE_Li256ELb1ELb1ELb1ELb0EEENS1_36VarlenDynamicPersistentTileSchedulerILi128ELi64ELi256ELi256ELb1ELb1ELb0ELb0ELb1ELb1EEEEEEEEEvNT_6ParamsE:
        /* <DEDUP_REMOVED lines=52> */
.L_x_3255:
        /* <DEDUP_REMOVED lines=17> */
.L_x_3421:
        /* <DEDUP_REMOVED lines=16> */
.L_x_3422:
[----:B---3--:R-:W-:-:S05]  /*0550*/  IMAD R0, R0, c[0x0][0x538], RZ ;  /* 0x00014e0000007a24 */ /* 0x008fca00078e02ff */
[----:B------:R-:W-:-:S04]  /*0560*/  IADD3 R6, R0, R6, RZ ;  /* 0x0000000600067210 */ /* 0x000fc80007ffe0ff */
[----:B------:R-:W-:-:S13]  /*0570*/  ISETP.GT.AND P0, PT, R6, UR4, PT ;  /* 0x0000000406007c0c */ /* 0x000fda000bf04270 */
[----:B-12---:R-:W-:Y:S05]  /*0580*/  @!P0 BRA `(.L_x_3255) ;  /* 0xfffffdb000008947 */ /* 0x006fea000383ffff */
.L_x_3251:
[----:B------:R-:W-:-:S05]  /*0590*/  IADD3 R12, -R0, R6, RZ ;  /* 0x00000006000c7210 */ /* 0x000fca0007ffe1ff */
[----:B------:R-:W-:-:S05]  /*05a0*/  IMAD R0, R4, c[0x0][0x538], R12 ;  /* 0x00014e0004007a24 */ /* 0x000fca00078e020c */
[----:B------:R-:W-:Y:S01]  /*05b0*/  ISETP.GT.AND P0, PT, R0, UR4, PT ;  /* 0x0000000400007c0c */ /* 0x000fe2000bf04270 */
[----:B------:R-:W-:-:S12]  /*05c0*/  BRA.DIV ~URZ, `(.L_x_3256) ;  /* 0x00017d227f007947 */ /* 0x000fd8000b800000 */
[----:B------:R-:W-:-:S04]  /*05d0*/  VOTE.ANY R5, PT, !P0 ;  /* 0x0000000000057806 */ /* 0x000fc800040e0100 */
.L_x_3423:
[----:B------:R2:W3:Y:S01]  /*05e0*/  POPC R13, R5 ;  /* 0x00000005000d7309 */ /* 0x0004e20000000000 */
[----:B------:R-:W-:Y:S05]  /*05f0*/  BRA.DIV ~URZ, `(.L_x_3257) ;  /* 0x00017d427f007947 */ /* 0x000fea000b800000 */
[----:B---3--:R3:W4:Y:S01]  /*0600*/  SHFL.IDX PT, R11, R8, R13, 0x1f ;  /* 0x00001f0d080b7589 */ /* 0x00872200000e0000 */
[----:B------:R-:W-:-:S03]  /*0610*/  MOV R6, RZ ;  /* 0x000000ff00067202 */ /* 0x000fc60000000f00 */
[----:B------:R3:W2:Y:S04]  /*0620*/  SHFL.IDX PT, R10, R7, R13, 0x1f ;  /* 0x00001f0d070a7589 */ /* 0x0006a800000e0000 */
.L_x_3424:
[----:B------:R-:W-:Y:S01]  /*0630*/  ISETP.NE.AND P0, PT, R5, RZ, PT ;  /* 0x000000ff0500720c */ /* 0x000fe20003f05270 */
[----:B------:R-:W-:-:S12]  /*0640*/  BSSY B0, `(.L_x_3258) ;  /* 0x0000005000007945 */ /* 0x000fd80003800000 */
[----:B------:R-:W-:Y:S05]  /*0650*/  @!P0 BRA `(.L_x_3259) ;  /* 0x0000003000008947 */ /* 0x000fea0003800000 */
[----:B------:R-:W-:Y:S01]  /*0660*/  IADD3 R195, R13, -0x1, RZ ;  /* 0xffffffff0dc37810 */ /* 0x000fe20007ffe0ff */
[----:B------:R-:W-:Y:S05]  /*0670*/  BRA.DIV ~URZ, `(.L_x_3260) ;  /* 0x00017da27f007947 */ /* 0x000fea000b800000 */
[----:B------:R3:W4:Y:S02]  /*0680*/  SHFL.IDX PT, R6, R4, R195, 0x1f ;  /* 0x00001fc304067589 */ /* 0x00072400000e0000 */
.L_x_3259:
[----:B------:R-:W-:Y:S05]  /*0690*/  BSYNC B0 ;  /* 0x0000000000007941 */ /* 0x000fea0003800000 */
.L_x_3258:
        /* <DEDUP_REMOVED lines=65> */
.L_x_3252:
[----:B-1----:R-:W-:Y:S01]  /*0ab0*/  IMAD.MOV.U32 R237, RZ, RZ, RZ ;  /* 0x000000ffffed7224 */ /* 0x002fe200078e00ff */
[----:B------:R-:W-:Y:S01]  /*0ac0*/  MOV R238, RZ ;  /* 0x000000ff00ee7202 */ /* 0x000fe20000000f00 */
[----:B------:R-:W-:Y:S01]  /*0ad0*/  IMAD.U32 R236, RZ, RZ, UR4 ;  /* 0x00000004ffec7e24 */ /* 0x000fe2000f8e00ff */
[----:B------:R-:W-:Y:S02]  /*0ae0*/  MOV R239, c[0x0][0x53c] ;  /* 0x00014f0000ef7a02 */ /* 0x000fe40000000f00 */
.L_x_3261:
[----:B------:R-:W-:Y:S01]  /*0af0*/  ISETP.NE.AND P0, PT, R14, RZ, PT ;  /* 0x000000ff0e00720c */ /* 0x000fe20003f05270 */
[----:B------:R-:W-:-:S12]  /*0b00*/  WARPSYNC 0xffffffff ;  /* 0xffffffff00007948 */ /* 0x000fd80003800000 */
[----:B------:R1:W-:Y:S04]  /*0b10*/  @!P0 STS.128 [0x18100], R236 ;  /* 0x018100ecff008388 */ /* 0x0003e80000000c00 */
[----:B------:R-:W-:Y:S06]  /*0b20*/  BAR.ARV 0x5, 0x100 ;  /* 0x0144000000007b1d */ /* 0x000fec0000002000 */
.L_x_3250:
        /* <DEDUP_REMOVED lines=51> */
[C---:B------:R-:W-:Y:S01]  /*0e60*/  IMAD.SHL.U32 R106, R240.reuse, 0x4, RZ ;  /* 0x00000004f06a7824 */ /* 0x040fe200078e00ff */
        /* <DEDUP_REMOVED lines=52> */
[C---:B------:R-:W-:Y:S02]  /*11b0*/  LOP3.LUT R4, R25.reuse, 0x38, R216, 0xf8, !PT ;  /* 0x0000003819047812 */ /* 0x040fe400078ef8d8 */
[----:B------:R-:W-:Y:S01]  /*11c0*/  LOP3.LUT R21, R2, 0xfffffe00, RZ, 0xc0, !PT ;  /* 0xfffffe0002157812 */ /* 0x000fe200078ec0ff */
[----:B------:R-:W-:Y:S01]  /*11d0*/  IMAD.SHL.U32 R2, R8, 0x80, RZ ;  /* 0x0000008008027824 */ /* 0x000fe200078e00ff */
[--C-:B------:R-:W-:Y:S02]  /*11e0*/  LOP3.LUT R6, R218, 0x38, R215.reuse, 0xf8, !PT ;  /* 0x00000038da067812 */ /* 0x100fe400078ef8d7 */
[----:B------:R-:W-:Y:S01]  /*11f0*/  LOP3.LUT R9, R25, 0x38, R215, 0xf8, !PT ;  /* 0x0000003819097812 */ /* 0x000fe200078ef8d7 */
[----:B------:R-:W-:Y:S01]  /*1200*/  STL [R1+0x10], R21 ;  /* 0x0000101501007387 */ /* 0x000fe20000100800 */
[----:B------:R-:W-:Y:S02]  /*1210*/  LOP3.LUT R3, R3, 0xffffe000, RZ, 0xc0, !PT ;  /* 0xffffe00003037812 */ /* 0x000fe400078ec0ff */
[----:B------:R-:W-:-:S02]  /*1220*/  LOP3.LUT R8, R5, R219, RZ, 0x3c, !PT ;  /* 0x000000db05087212 */ /* 0x000fc400078e3cff */
[-C--:B------:R-:W-:Y:S02]  /*1230*/  LOP3.LUT R4, R4, R22.reuse, RZ, 0x3c, !PT ;  /* 0x0000001604047212 */ /* 0x080fe400078e3cff */
        /* <DEDUP_REMOVED lines=24> */
[----:B------:R-:W-:Y:S01]  /*13c0*/  STL [R1+0x48], R26 ;  /* 0x0000481a01007387 */ /* 0x000fe20000100800 */
        /* <DEDUP_REMOVED lines=22> */
[----:B------:R-:W-:Y:S01]  /*1530*/  IADD3 R27, R248, 0x58, RZ ;  /* 0x00000058f81b7810 */ /* 0x000fe20007ffe0ff */
[----:B------:R2:W-:Y:S01]  /*1540*/  STL [R1+0x38], R8 ;  /* 0x0000380801007387 */ /* 0x0005e20000100800 */
[----:B------:R-:W-:Y:S02]  /*1550*/  LEA R145, R0, 0x6100, 0x1 ;  /* 0x0000610000917811 */ /* 0x000fe400078e08ff */
[C---:B------:R-:W-:Y:S01]  /*1560*/  IADD3 R24, R248.reuse, 0x70, RZ ;  /* 0x00000070f8187810 */ /* 0x040fe20007ffe0ff */
[----:B------:R3:W-:Y:S01]  /*1570*/  STL [R1+0x34], R7 ;  /* 0x0000340701007387 */ /* 0x0007e20000100800 */
[C---:B------:R-:W-:Y:S02]  /*1580*/  SEL R2, R13.reuse, 0xffffffc0, !P3 ;  /* 0xffffffc00d027807 */ /* 0x040fe40005800000 */
[----:B------:R-:W-:Y:S01]  /*1590*/  SEL R0, R13, 0xffffffc0, !P5 ;  /* 0xffffffc00d007807 */ /* 0x000fe20006800000 */
[----:B------:R4:W-:Y:S01]  /*15a0*/  STL [R1+0x30], R6 ;  /* 0x0000300601007387 */ /* 0x0009e20000100800 */
[C---:B------:R-:W-:Y:S01]  /*15b0*/  IADD3 R21, R248.reuse, 0x88, RZ ;  /* 0x00000088f8157810 */ /* 0x040fe20007ffe0ff */
[C---:B------:R-:W-:Y:S01]  /*15c0*/  IMAD.IADD R175, R145.reuse, 0x1, R2 ;  /* 0x0000000191af7824 */ /* 0x040fe200078e0202 */
[----:B------:R-:W-:Y:S01]  /*15d0*/  IADD3 R10, R248, 0xb0, RZ ;  /* 0x000000b0f80a7810 */ /* 0x000fe20007ffe0ff */
[----:B------:R5:W-:Y:S01]  /*15e0*/  STL [R1+0x2c], R3 ;  /* 0x00002c0301007387 */ /* 0x000be20000100800 */
[----:B------:R-:W-:-:S02]  /*15f0*/  IADD3 R180, R145, 0x20, RZ ;  /* 0x0000002091b47810 */ /* 0x000fc40007ffe0ff */
[----:B------:R-:W-:Y:S02]  /*1600*/  @P4 IADD3 R180, R145, -0x20, RZ ;  /* 0xffffffe091b44810 */ /* 0x000fe40007ffe0ff */
[----:B------:R-:W-:Y:S02]  /*1610*/  LEA R249, R19, 0x80, 0x1 ;  /* 0x0000008013f97811 */ /* 0x000fe400078e08ff */
[----:B------:R-:W-:Y:S01]  /*1620*/  SHF.R.S32.HI R10, RZ, 0x1f, R10 ;  /* 0x0000001fff0a7819 */ /* 0x000fe2000001140a */
[----:B------:R-:W-:Y:S01]  /*1630*/  IMAD.IADD R172, R2, 0x1, R180 ;  /* 0x0000000102ac7824 */ /* 0x000fe200078e02b4 */
[----:B-1----:R-:W-:Y:S02]  /*1640*/  LEA R9, R11, 0xc100, 0x1 ;  /* 0x0000c1000b097811 */ /* 0x002fe400078e08ff */
[----:B------:R-:W-:Y:S02]  /*1650*/  LEA R10, R17, 0xc100, 0x1 ;  /* 0x0000c100110a7811 */ /* 0x000fe400078e08ff */
[----:B--2---:R-:W-:-:S02]  /*1660*/  SEL R8, R20, 0xffffffe0, !P1 ;  /* 0xffffffe014087807 */ /* 0x004fc40004800000 */
[C---:B------:R-:W-:Y:S02]  /*1670*/  IADD3 R250, R249.reuse, -0x10, RZ ;  /* 0xfffffff0f9fa7810 */ /* 0x040fe40007ffe0ff */
[----:B---3--:R-:W-:Y:S01]  /*1680*/  LOP3.LUT R7, R218, 0x38, R102, 0xf8, !PT ;  /* 0x00000038da077812 */ /* 0x008fe200078ef866 */
[----:B------:R-:W-:Y:S01]  /*1690*/  IMAD.IADD R252, R249, 0x1, R8 ;  /* 0x00000001f9fc7824 */ /* 0x000fe200078e0208 */
[----:B------:R-:W-:Y:S02]  /*16a0*/  LEA R176, R4, 0xc100, 0x1 ;  /* 0x0000c10004b07811 */ /* 0x000fe400078e08ff */
[----:B------:R-:W-:Y:S02]  /*16b0*/  LOP3.LUT R7, R220, R7, R219, 0xf6, !PT ;  /* 0x00000007dc077212 */ /* 0x000fe400078ef6db */
[----:B----4-:R-:W-:Y:S01]  /*16c0*/  SEL R6, R13, 0xffffffc0, !P2 ;  /* 0xffffffc00d067807 */ /* 0x010fe20005000000 */
[----:B------:R-:W-:Y:S01]  /*16d0*/  IMAD.IADD R179, R176, 0x1, R0 ;  /* 0x00000001b0b37824 */ /* 0x000fe200078e0200 */
[----:B------:R-:W-:Y:S01]  /*16e0*/  LEA R7, R7, 0xc100, 0x1 ;  /* 0x0000c10007077811 */ /* 0x000fe200078e08ff */
[----:B-----5:R-:W-:Y:S01]  /*16f0*/  IMAD R3, R12, 0x8, R23 ;  /* 0x000000080c037824 */ /* 0x020fe200078e0217 */
[----:B------:R-:W-:Y:S01]  /*1700*/  IADD3 R13, R248, 0xa0, RZ ;  /* 0x000000a0f80d7810 */ /* 0x000fe20007ffe0ff */
[----:B------:R-:W-:Y:S01]  /*1710*/  IMAD.IADD R2, R249, 0x1, R6 ;  /* 0x00000001f9027824 */ /* 0x000fe200078e0206 */
[----:B------:R-:W-:-:S02]  /*1720*/  LEA R146, R5, 0x100, 0x1 ;  /* 0x0000010005927811 */ /* 0x000fc400078e08ff */
[----:B------:R1:W-:Y:S01]  /*1730*/  STL [R1+0x58], R3 ;  /* 0x0000580301007387 */ /* 0x0003e20000100800 */
[----:B------:R-:W-:Y:S02]  /*1740*/  @P0 IADD3 R250, R249, 0x10, RZ ;  /* 0x00000010f9fa0810 */ /* 0x000fe40007ffe0ff */
[----:B------:R-:W-:Y:S01]  /*1750*/  IMAD.IADD R174, R0, 0x1, R146 ;  /* 0x0000000100ae7824 */ /* 0x000fe200078e0292 */
[----:B------:R2:W-:Y:S01]  /*1760*/  STL [R1+0x28], R9 ;  /* 0x0000280901007387 */ /* 0x0005e20000100800 */
[----:B------:R-:W-:Y:S01]  /*1770*/  LOP3.LUT R202, R218, 0x18, R102, 0xf8, !PT ;  /* 0x00000018daca7812 */ /* 0x000fe200078ef866 */
[----:B------:R-:W-:Y:S01]  /*1780*/  IMAD.IADD R251, R8, 0x1, R250 ;  /* 0x0000000108fb7824 */ /* 0x000fe200078e02fa */
[----:B------:R-:W-:Y:S01]  /*1790*/  IADD3 R35, R248, 0x18, RZ ;  /* 0x00000018f8237810 */ /* 0x000fe20007ffe0ff */
[----:B------:R3:W-:Y:S01]  /*17a0*/  STL [R1+0x24], R7 ;  /* 0x0000240701007387 */ /* 0x0007e20000100800 */
[----:B------:R-:W-:Y:S02]  /*17b0*/  LOP3.LUT R202, R220, R202, R219, 0xf6, !PT ;  /* 0x000000cadcca7212 */ /* 0x000fe400078ef6db */
[----:B------:R-:W-:-:S02]  /*17c0*/  IADD3 R32, R248, 0x30, RZ ;  /* 0x00000030f8207810 */ /* 0x000fc40007ffe0ff */
[C---:B------:R-:W-:Y:S02]  /*17d0*/  IADD3 R29, R248.reuse, 0x48, RZ ;  /* 0x00000048f81d7810 */ /* 0x040fe40007ffe0ff */
[C---:B------:R-:W-:Y:S02]  /*17e0*/  IADD3 R26, R248.reuse, 0x60, RZ ;  /* 0x00000060f81a7810 */ /* 0x040fe40007ffe0ff */
[----:B------:R-:W-:Y:S02]  /*17f0*/  IADD3 R23, R248, 0x78, RZ ;  /* 0x00000078f8177810 */ /* 0x000fe40007ffe0ff */
[----:B------:R-:W-:Y:S02]  /*1800*/  SHF.R.S32.HI R11, RZ, 0x1f, R35 ;  /* 0x0000001fff0b7819 */ /* 0x000fe40000011423 */
[----:B------:R-:W-:Y:S02]  /*1810*/  LEA R202, R202, 0x100, 0x1 ;  /* 0x00000100caca7811 */ /* 0x000fe400078e08ff */
[----:B------:R-:W-:-:S02]  /*1820*/  SHF.R.S32.HI R11, RZ, 0x1f, R32 ;  /* 0x0000001fff0b7819 */ /* 0x000fc40000011420 */
        /* <DEDUP_REMOVED lines=19> */
[----:B------:R-:W-:-:S02]  /*1960*/  LEA R9, R15, 0xc100, 0x1 ;  /* 0x0000c1000f097811 */ /* 0x000fc400078e08ff */
[C---:B------:R-:W-:Y:S01]  /*1970*/  IADD3 R206, R102.reuse, 0x60, RZ ;  /* 0x0000006066ce7810 */ /* 0x040fe20007ffe0ff */
[----:B------:R1:W-:Y:S01]  /*1980*/  STL [R1+0x20], R7 ;  /* 0x0000200701007387 */ /* 0x0003e20000100800 */
[C---:B------:R-:W-:Y:S02]  /*1990*/  IADD3 R205, R102.reuse, 0x80, RZ ;  /* 0x0000008066cd7810 */ /* 0x040fe40007ffe0ff */
[----:B------:R-:W-:Y:S01]  /*19a0*/  IADD3 R204, R102, 0xa0, RZ ;  /* 0x000000a066cc7810 */ /* 0x000fe20007ffe0ff */
[----:B------:R-:W-:Y:S01]  /*19b0*/  STL [R1+0x1c], R10 ;  /* 0x00001c0a01007387 */ /* 0x000fe20000100800 */
[C---:B------:R-:W-:Y:S02]  /*19c0*/  IADD3 R37, R248.reuse, 0x8, RZ ;  /* 0x00000008f8257810 */ /* 0x040fe40007ffe0ff */
        /* <DEDUP_REMOVED lines=33> */
[----:B------:R-:W-:Y:S02]  /*1be0*/  SHF.R.S32.HI R11, RZ, 0x1f, R12 ;  /* 0x0000001fff0b7819 */ /* 0x000fe4000001140c */
        /* <DEDUP_REMOVED lines=10> */
[----:B------:R-:W-:Y:S01]  /*1c90*/  IADD3 R181, R180, 0x5800, RZ ;  /* 0x00005800b4b57810 */ /* 0x000fe20007ffe0ff */
[----:B-1----:R-:W-:-:S05]  /*1ca0*/  IMAD.IADD R2, R6, 0x1, R250 ;  /* 0x0000000106027824 */ /* 0x002fca00078e02fa */
[----:B------:R1:W-:Y:S04]  /*1cb0*/  STL [R1+0x4], R2 ;  /* 0x0000040201007387 */ /* 0x0003e80000100800 */
[----:B------:R1:W-:Y:S02]  /*1cc0*/  STL [R1], R0 ;  /* 0x0000000001007387 */ /* 0x0003e40000100800 */
.L_x_3420:
        /* <DEDUP_REMOVED lines=42> */
.L_x_3262:
[----:B------:R-:W-:-:S04]  /*1f70*/  ISETP.NE.U32.AND P0, PT, RZ, c[0x0][0x368], PT ;  /* 0x0000da00ff007a0c */ /* 0x000fc80003f05070 */
[----:B------:R-:W-:-:S13]  /*1f80*/  ISETP.NE.AND.EX P0, PT, RZ, c[0x0][0x36c], PT, P0 ;  /* 0x0000db00ff007a0c */ /* 0x000fda0003f05300 */
[----:B------:R-:W-:Y:S05]  /*1f90*/  @!P0 BRA `(.L_x_3263) ;  /* 0x0000004000008947 */ /* 0x000fea0003800000 */
[----:B---3--:R-:W-:-:S04]  /*1fa0*/  IADD3 R4, P0, R241, c[0x0][0x368], RZ ;  /* 0x0000da00f1047a10 */ /* 0x008fc80007f1e0ff */
[----:B------:R-:W-:-:S05]  /*1fb0*/  IADD3.X R5, R242, c[0x0][0x36c], RZ, P0, !PT ;  /* 0x0000db00f2057a10 */ /* 0x000fca00007fe4ff */
[----:B------:R1:W5:Y:S01]  /*1fc0*/  LDG.E R8, [R4.64] ;  /* 0x0000000a04087981 */ /* 0x000362000c1e1900 */
[----:B------:R-:W-:Y:S05]  /*1fd0*/  BRA `(.L_x_3264) ;  /* 0x0000005000007947 */ /* 0x000fea0003800000 */
.L_x_3263:
[----:B------:R-:W-:Y:S01]  /*1fe0*/  MOV R8, UR8 ;  /* 0x0000000800087c02 */ /* 0x000fe20008000f00 */
[----:B------:R-:W-:Y:S05]  /*1ff0*/  @!P5 BRA `(.L_x_3264) ;  /* 0x000000300000d947 */ /* 0x000fea0003800000 */
[----:B---3--:R-:W2:Y:S04]  /*2000*/  LDG.E R6, [R4.64] ;  /* 0x0000000a04067981 */ /* 0x008ea8000c1e1900 */
[----:B------:R-:W2:Y:S02]  /*2010*/  LDG.E R0, [R4.64+0x4] ;  /* 0x0000040a04007981 */ /* 0x000ea4000c1e1900 */
[----:B--2---:R-:W-:Y:S02]  /*2020*/  IADD3 R8, -R6, R0, RZ ;  /* 0x0000000006087210 */ /* 0x004fe40007ffe1ff */
.L_x_3264:
        /* <DEDUP_REMOVED lines=56> */
.L_x_3266:
[----:B------:R-:W-:Y:S05]  /*23b0*/  BSYNC B0 ;  /* 0x0000000000007941 */ /* 0x000fea0003800000 */
.L_x_3265:
        /* <DEDUP_REMOVED lines=18> */
[C---:B------:R-:W-:Y:S01]  /*24e0*/  IADD3 R72, P0, R247.reuse, R11, RZ ;  /* 0x0000000bf7487210 */ /* 0x040fe20007f1e0ff */
        /* <DEDUP_REMOVED lines=104> */
[C---:B------:R-:W-:Y:S02]  /*2b70*/  IMAD R15, R212.reuse, c[0x0][0x294], R8 ;  /* 0x0000a500d40f7a24 */ /* 0x040fe400078e0208 */
        /* <DEDUP_REMOVED lines=29> */
[----:B------:R-:W-:Y:S01]  /*2d50*/  LOP3.LUT R15, R218, 0x38, R12, 0xf8, !PT ;  /* 0x00000038da0f7812 */ /* 0x000fe200078ef80c */
        /* <DEDUP_REMOVED lines=16> */
[--C-:B------:R-:W-:Y:S01]  /*2e60*/  IADD3 R21, R19, R21, R220.reuse ;  /* 0x0000001513157210 */ /* 0x100fe20007ffe0dc */
        /* <DEDUP_REMOVED lines=29> */
.L_x_3292:
[----:B------:R-:W-:Y:S01]  /*3040*/  IMAD.SHL.U32 R66, R59, 0x40, RZ ;  /* 0x000000403b427824 */ /* 0x000fe200078e00ff */
[----:B------:R-:W-:Y:S04]  /*3050*/  DEPBAR.LE SB0, 0x0 ;  /* 0x000080000000791a */ /* 0x000fe80000000000 */
[----:B-1----:R-:W-:Y:S01]  /*3060*/  IMAD.IADD R2, R133, 0x1, R66 ;  /* 0x0000000185027824 */ /* 0x002fe200078e0242 */
[----:B------:R-:W-:Y:S01]  /*3070*/  ISETP.NE.AND P1, PT, R135, 0x1, PT ;  /* 0x000000018700780c */ /* 0x000fe20003f25270 */
[----:B------:R-:W-:Y:S01]  /*3080*/  IMAD.MOV.U32 R63, RZ, RZ, RZ ;  /* 0x000000ffff3f7224 */ /* 0x000fe200078e00ff */
[----:B------:R-:W-:Y:S01]  /*3090*/  WARPSYNC 0xffffffff ;  /* 0xffffffff00007948 */ /* 0x000fe20003800000 */
[----:B------:R-:W-:Y:S01]  /*30a0*/  IMAD.IADD R0, R118, 0x1, R2 ;  /* 0x0000000176007824 */ /* 0x000fe200078e0202 */
        /* <DEDUP_REMOVED lines=101> */
.L_x_3272:
[----:B------:R-:W-:Y:S05]  /*3700*/  BSYNC B0 ;  /* 0x0000000000007941 */ /* 0x000fea0003800000 */
.L_x_3271:
        /* <DEDUP_REMOVED lines=96> */
.L_x_3275:
[----:B------:R-:W-:Y:S05]  /*3d10*/  BSYNC B0 ;  /* 0x0000000000007941 */ /* 0x000fea0003800000 */
.L_x_3274:
        /* <DEDUP_REMOVED lines=59> */
.L_x_3277:
[----:B------:R-:W-:Y:S05]  /*40d0*/  BSYNC B0 ;  /* 0x0000000000007941 */ /* 0x000fea0003800000 */
.L_x_3276:
        /* <DEDUP_REMOVED lines=39> */
[-C--:B------:R-:W-:Y:S02]  /*4350*/  @!P0 FMUL.FTZ R12, R9, R0.reuse ;  /* 0x00000000090c8220 */ /* 0x080fe40000410000 */
        /* <DEDUP_REMOVED lines=21> */
.L_x_3279:
[----:B------:R-:W-:Y:S05]  /*44b0*/  BSYNC B0 ;  /* 0x0000000000007941 */ /* 0x000fea0003800000 */
.L_x_3278:
        /* <DEDUP_REMOVED lines=58> */
.L_x_3281:
[----:B------:R-:W-:Y:S05]  /*4860*/  BSYNC B0 ;  /* 0x0000000000007941 */ /* 0x000fea0003800000 */
.L_x_3280:
        /* <DEDUP_REMOVED lines=58> */
.L_x_3283:
[----:B------:R-:W-:Y:S05]  /*4c10*/  BSYNC B0 ;  /* 0x0000000000007941 */ /* 0x000fea0003800000 */
.L_x_3282:
        /* <DEDUP_REMOVED lines=58> */
.L_x_3270:
        /* <DEDUP_REMOVED lines=47> */
.L_x_3285:
[----:B------:R-:W-:Y:S05]  /*52b0*/  BSYNC B0 ;  /* 0x0000000000007941 */ /* 0x000fea0003800000 */
.L_x_3284:
        /* <DEDUP_REMOVED lines=159> */
.L_x_3287:
[----:B------:R-:W-:Y:S05]  /*5cb0*/  BSYNC B0 ;  /* 0x0000000000007941 */ /* 0x000fea0003800000 */
.L_x_3286:
        /* <DEDUP_REMOVED lines=123> */
.L_x_3289:
[----:B------:R-:W-:Y:S05]  /*6470*/  BSYNC B0 ;  /* 0x0000000000007941 */ /* 0x000fea0003800000 */
.L_x_3288:
        /* <DEDUP_REMOVED lines=126> */
.L_x_3269:
        /* <DEDUP_REMOVED lines=39> */
.L_x_3273:
[----:B------:R-:W-:Y:S05]  /*6ed0*/  BSYNC B1 ;  /* 0x0000000000017941 */ /* 0x000fea0003800000 */
.L_x_3268:
        /* <DEDUP_REMOVED lines=19> */
[----:B------:R-:W-:Y:S02]  /*7010*/  @P1 IMAD.MOV.U32 R5, RZ, RZ, R74 ;  /* 0x000000ffff051224 */ /* 0x000fe400078e004a */
[----:B------:R-:W-:Y:S01]  /*7020*/  @P1 IMAD R0, R3, c[0x0][0x258], RZ ;  /* 0x0000960003001a24 */ /* 0x000fe200078e02ff */
[----:B------:R-:W-:Y:S01]  /*7030*/  @P0 MOV R3, R74 ;  /* 0x0000004a00030202 */ /* 0x000fe20000000f00 */
[C---:B------:R-:W-:Y:S04]  /*7040*/  @P1 IMAD.WIDE.U32 R4, R2.reuse, c[0x0][0x258], R4 ;  /* 0x0000960002041a25 */ /* 0x040fe800078e0004 */
[----:B------:R-:W-:Y:S01]  /*7050*/  @P1 IMAD R2, R2, c[0x0][0x25c], R0 ;  /* 0x0000970002021a24 */ /* 0x000fe200078e0200 */
[----:B------:R-:W-:Y:S01]  /*7060*/  @P1 LEA R6, P2, R4, c[0x0][0x250], 0x1 ;  /* 0x0000940004061a11 */ /* 0x000fe200078408ff */
[----:B------:R-:W-:Y:S03]  /*7070*/  @P0 IMAD R0, R12, c[0x0][0x258], RZ ;  /* 0x000096000c000a24 */ /* 0x000fe600078e02ff */
[----:B------:R-:W-:Y:S01]  /*7080*/  @P1 IADD3 R2, R5, R2, RZ ;  /* 0x0000000205021210 */ /* 0x000fe20007ffe0ff */
[C---:B------:R-:W-:Y:S03]  /*7090*/  @P0 IMAD R0, R9.reuse, c[0x0][0x25c], R0 ;  /* 0x0000970009000a24 */ /* 0x040fe600078e0200 */
        /* <DEDUP_REMOVED lines=13> */
[----:B------:R-:W-:Y:S02]  /*7170*/  @P0 LEA.HI.X R5, R2, c[0x0][0x254], R0, 0x1, P2 ;  /* 0x0000950002050a11 */ /* 0x000fe400010f0c00 */
[----:B------:R1:W2:Y:S04]  /*7180*/  SHFL.IDX PT, R2, R10, RZ, 0x1c1f ;  /* 0x001c1fff0a027589 */ /* 0x0002a800000e0000 */
[----:B------:R1:W-:Y:S04]  /*7190*/  @P0 LDGSTS.E.BYPASS.LTC128B.128 [R192+0x1100], [R4.64], !P6 ;  /* 0x0110000004c00fae */ /* 0x0003e8000f101d4a */
[----:B------:R1:W-:Y:S04]  /*71a0*/  @P0 LDGSTS.E.BYPASS.LTC128B.128 [R192+0x3100], [R4.64+0x80], !P5 ;  /* 0x0310008004c00fae */ /* 0x0003e8000e901d4a */
[----:B------:R1:W-:Y:S01]  /*71b0*/  @P0 LDGSTS.E.BYPASS.LTC128B.128 [R192+0x5100], [R4.64+0x100], !P4 ;  /* 0x0510010004c00fae */ /* 0x0003e2000e101d4a */
[----:B------:R-:W-:Y:S03]  /*71c0*/  ISETP.GT.AND P0, PT, R65, R212, PT ;  /* 0x000000d44100720c */ /* 0x000fe60003f04270 */
[----:B------:R-:W0:Y:S04]  /*71d0*/  LDGDEPBAR ;  /* 0x00000000000079af */ /* 0x000e280000000000 */
        /* <DEDUP_REMOVED lines=14> */
[----:B------:R-:W-:Y:S11]  /*72c0*/  ISETP.GE.AND P0, PT, R25, c[0x0][0x1d4], PT ;  /* 0x0000750019007a0c */ /* 0x000ff60003f06270 */
[----:B------:R-:W-:Y:S02]  /*72d0*/  @!UPT UIADD3 URZ, URZ, URZ, URZ ;  /* 0x0000003f3f3ff290 */ /* 0x000fe4000fffe03f */
[----:B------:R-:W-:Y:S01]  /*72e0*/  @!P0 IMAD.SHL.U32 R0, R216, 0x8, RZ ;  /* 0x00000008d8008824 */ /* 0x000fe200078e00ff */
[----:B-1----:R1:W-:Y:S04]  /*72f0*/  @!P1 ST.E.128 [R4.64], R12 ;  /* 0x0000000c04009985 */ /* 0x0023e8000c101d0a */
        /* <DEDUP_REMOVED lines=18> */
.L_x_3291:
[----:B-123--:R-:W-:Y:S05]  /*7420*/  BSYNC B0 ;  /* 0x0000000000007941 */ /* 0x00efea0003800000 */
.L_x_3290:
[C---:B------:R-:W-:Y:S02]  /*7430*/  ISETP.GT.AND P0, PT, R59.reuse, R96, PT ;  /* 0x000000603b00720c */ /* 0x040fe40003f04270 */
[----:B------:R-:W-:Y:S11]  /*7440*/  IADD3 R59, R59, -0x1, RZ ;  /* 0xffffffff3b3b7810 */ /* 0x000ff60007ffe0ff */
[----:B------:R-:W-:Y:S01]  /*7450*/  @P0 SHF.R.S32.HI R4, RZ, 0x1f, R59 ;  /* 0x0000001fff040819 */ /* 0x000fe2000001143b */
[----:B------:R-:W-:Y:S02]  /*7460*/  @P0 IMAD R0, R124, R59, RZ ;  /* 0x0000003b7c000224 */ /* 0x000fe400078e02ff */
[----:B------:R-:W-:Y:S02]  /*7470*/  @P0 IMAD.MOV.U32 R2, RZ, RZ, R80 ;  /* 0x000000ffff020224 */ /* 0x000fe400078e0050 */
[----:B------:R-:W-:Y:S02]  /*7480*/  @P0 IMAD.MOV.U32 R3, RZ, RZ, R79 ;  /* 0x000000ffff030224 */ /* 0x000fe400078e004f */
[-C--:B------:R-:W-:Y:S02]  /*7490*/  @P0 IMAD R0, R4, R129.reuse, R0 ;  /* 0x0000008104000224 */ /* 0x080fe400078e0200 */
[----:B------:R-:W-:Y:S04]  /*74a0*/  @P0 IMAD.WIDE.U32 R2, R59, R129, R2 ;  /* 0x000000813b020225 */ /* 0x000fe800078e0002 */
[----:B------:R-:W-:Y:S01]  /*74b0*/  @P0 IMAD.IADD R0, R3, 0x1, R0 ;  /* 0x0000000103000824 */ /* 0x000fe200078e0200 */
[C---:B------:R-:W-:Y:S04]  /*74c0*/  @P0 LEA R4, P1, R2.reuse, c[0x0][0x220], 0x1 ;  /* 0x0000880002040a11 */ /* 0x040fe800078208ff */
[----:B------:R-:W-:Y:S02]  /*74d0*/  @P0 LEA.HI.X R5, R2, c[0x0][0x224], R0, 0x1, P1 ;  /* 0x0000890002050a11 */ /* 0x000fe400008f0c00 */
        /* <DEDUP_REMOVED lines=15> */
.L_x_3267:
        /* <DEDUP_REMOVED lines=32> */
.L_x_3294:
[----:B------:R-:W-:Y:S05]  /*77d0*/  BSYNC B0 ;  /* 0x0000000000007941 */ /* 0x000fea0003800000 */
.L_x_3293:
        /* <DEDUP_REMOVED lines=105> */
.L_x_3425:
[----:B------:R-:W-:Y:S05]  /*7e70*/  BRA.DIV ~URZ, `(.L_x_3297) ;  /* 0x000106727f007947 */ /* 0x000fea000b800000 */
[----:B------:R3:W4:Y:S02]  /*7e80*/  SHFL.IDX PT, R0, R7, RZ, 0x181f ;  /* 0x00181fff07007589 */ /* 0x00072400000e0000 */
.L_x_3426:
        /* <DEDUP_REMOVED lines=16> */
.L_x_3299:
[----:B------:R-:W-:Y:S05]  /*7f90*/  BSYNC B0 ;  /* 0x0000000000007941 */ /* 0x000fea0003800000 */
.L_x_3298:
[----:B------:R-:W-:Y:S05]  /*7fa0*/  BRA.DIV ~URZ, `(.L_x_3300) ;  /* 0x000105a27f007947 */ /* 0x000fea000b800000 */
[----:B--2---:R2:W1:Y:S04]  /*7fb0*/  SHFL.IDX PT, R6, R5, 0x1, 0x181f ;  /* 0x00381f0005067f89 */ /* 0x00446800000e0000 */
[----:B----4-:R2:W4:Y:S02]  /*7fc0*/  SHFL.IDX PT, R0, R7, 0x1, 0x181f ;  /* 0x00381f0007007f89 */ /* 0x01052400000e0000 */
.L_x_3427:
        /* <DEDUP_REMOVED lines=16> */
.L_x_3302:
[----:B------:R-:W-:Y:S05]  /*80d0*/  BSYNC B0 ;  /* 0x0000000000007941 */ /* 0x000fea0003800000 */
.L_x_3301:
[----:B------:R-:W-:Y:S05]  /*80e0*/  BRA.DIV ~URZ, `(.L_x_3303) ;  /* 0x000105227f007947 */ /* 0x000fea000b800000 */
[----:B-1----:R1:W2:Y:S02]  /*80f0*/  SHFL.IDX PT, R6, R5, 0x2, 0x181f ;  /* 0x00581f0005067f89 */ /* 0x0022a400000e0000 */
.L_x_3428:
[----:B------:R-:W-:Y:S05]  /*8100*/  BRA.DIV ~URZ, `(.L_x_3304) ;  /* 0x000105727f007947 */ /* 0x000fea000b800000 */
[----:B----4-:R4:W1:Y:S02]  /*8110*/  SHFL.IDX PT, R0, R7, 0x2, 0x181f ;  /* 0x00581f0007007f89 */ /* 0x01086400000e0000 */
.L_x_3429:
        /* <DEDUP_REMOVED lines=16> */
.L_x_3306:
[----:B------:R-:W-:Y:S05]  /*8220*/  BSYNC B0 ;  /* 0x0000000000007941 */ /* 0x000fea0003800000 */
.L_x_3305:
[----:B------:R-:W-:Y:S05]  /*8230*/  BRA.DIV ~URZ, `(.L_x_3307) ;  /* 0x000104a27f007947 */ /* 0x000fea000b800000 */
[----:B-12---:R-:W1:Y:S04]  /*8240*/  SHFL.IDX PT, R5, R5, 0x3, 0x181f ;  /* 0x00781f0005057f89 */ /* 0x006e6800000e0000 */
[----:B------:R2:W3:Y:S02]  /*8250*/  SHFL.IDX PT, R0, R7, 0x3, 0x181f ;  /* 0x00781f0007007f89 */ /* 0x0004e400000e0000 */
.L_x_3430:
[----:B------:R-:W-:Y:S01]  /*8260*/  IADD3 R2, R4, 0x60, RZ ;  /* 0x0000006004027810 */ /* 0x000fe20007ffe0ff */
[----:B-----5:R-:W-:-:S03]  /*8270*/  IMAD.WIDE.U32 R232, R12, c[0x0][0x2b0], RZ ;  /* 0x0000ac000ce87a25 */ /* 0x020fc600078e00ff */
[----:B------:R-:W-:-:S13]  /*8280*/  ISETP.GE.AND P0, PT, R2, R34, PT ;  /* 0x000000220200720c */ /* 0x000fda0003f06270 */
[-C--:B---3--:R-:W-:Y:S02]  /*8290*/  @!P0 LEA R8, P3, R210, R0.reuse, 0x1 ;  /* 0x00000000d2088211 */ /* 0x088fe400078608ff */
[-C--:B------:R-:W-:Y:S02]  /*82a0*/  @!P0 LEA R6, P2, R208, R0.reuse, 0x1 ;  /* 0x00000000d0068211 */ /* 0x080fe400078408ff */
[C---:B------:R-:W-:Y:S02]  /*82b0*/  @!P0 LEA R2, P1, R209.reuse, R0, 0x1 ;  /* 0x00000000d1028211 */ /* 0x040fe400078208ff */
[----:B------:R-:W-:Y:S02]  /*82c0*/  SHF.R.S32.HI R0, RZ, 0x1f, R12 ;  /* 0x0000001fff007819 */ /* 0x000fe4000001140c */
[-C--:B-1----:R-:W-:Y:S02]  /*82d0*/  @!P0 LEA.HI.X R9, R210, R5.reuse, R211, 0x1, P3 ;  /* 0x00000005d2098211 */ /* 0x082fe400018f0cd3 */
[-C--:B--2-4-:R-:W-:Y:S01]  /*82e0*/  @!P0 LEA.HI.X R7, R208, R5.reuse, R225, 0x1, P2 ;  /* 0x00000005d0078211 */ /* 0x094fe200010f0ce1 */
[----:B------:R-:W-:Y:S01]  /*82f0*/  IMAD R0, R0, c[0x0][0x2b0], RZ ;  /* 0x0000ac0000007a24 */ /* 0x000fe200078e02ff */
[----:B------:R-:W-:Y:S01]  /*8300*/  @!P0 LEA.HI.X R3, R209, R5, R224, 0x1, P1 ;  /* 0x00000005d1038211 */ /* 0x000fe200008f0ce0 */
        /* <DEDUP_REMOVED lines=8> */
[----:B------:R-:W-:Y:S02]  /*8390*/  IMAD.IADD R234, R233, 0x1, R0 ;  /* 0x00000001e9ea7824 */ /* 0x000fe400078e0200 */
[----:B------:R1:W-:Y:S01]  /*83a0*/  @!P0 LDGSTS.E.BYPASS.LTC128B.128 [R192+0x17100], [R2.64], !P4 ;  /* 0x1710000002c08fae */ /* 0x0003e2000e101d4a */
[----:B------:R-:W-:Y:S02]  /*83b0*/  ISETP.GE.AND P4, PT, R208, c[0x0][0x1d4], PT ;  /* 0x00007500d0007a0c */ /* 0x000fe40003f86270 */
[----:B------:R-:W-:Y:S01]  /*83c0*/  SEL R95, RZ, 0x10, P5 ;  /* 0x00000010ff5f7807 */ /* 0x000fe20002800000 */
        /* <DEDUP_REMOVED lines=66> */
.L_x_3308:
        /* <DEDUP_REMOVED lines=99> */
.L_x_3312:
[----:B-12-4-:R-:W-:Y:S05]  /*8e20*/  BSYNC B0 ;  /* 0x0000000000007941 */ /* 0x016fea0003800000 */
.L_x_3311:
        /* <DEDUP_REMOVED lines=132> */
.L_x_3316:
[----:B------:R-:W-:Y:S05]  /*9670*/  BSYNC B0 ;  /* 0x0000000000007941 */ /* 0x000fea0003800000 */
.L_x_3315:
        /* <DEDUP_REMOVED lines=41> */
.L_x_3318:
[----:B------:R-:W-:Y:S05]  /*9910*/  BSYNC B0 ;  /* 0x0000000000007941 */ /* 0x000fea0003800000 */
.L_x_3317:
        /* <DEDUP_REMOVED lines=41> */
.L_x_3320:
[----:B------:R-:W-:Y:S05]  /*9bb0*/  BSYNC B0 ;  /* 0x0000000000007941 */ /* 0x000fea0003800000 */
.L_x_3319:
        /* <DEDUP_REMOVED lines=41> */
.L_x_3322:
[----:B------:R-:W-:Y:S05]  /*9e50*/  BSYNC B0 ;  /* 0x0000000000007941 */ /* 0x000fea0003800000 */
.L_x_3321:
        /* <DEDUP_REMOVED lines=41> */
.L_x_3324:
[----:B------:R-:W-:Y:S05]  /*a0f0*/  BSYNC B0 ;  /* 0x0000000000007941 */ /* 0x000fea0003800000 */
.L_x_3323:
        /* <DEDUP_REMOVED lines=40> */
.L_x_3314:
[----:B------:R-:W-:Y:S05]  /*a380*/  BSYNC B1 ;  /* 0x0000000000017941 */ /* 0x000fea0003800000 */
.L_x_3313:
        /* <DEDUP_REMOVED lines=44> */
.L_x_3327:
[----:B------:R-:W-:Y:S05]  /*a650*/  BSYNC B0 ;  /* 0x0000000000007941 */ /* 0x000fea0003800000 */
.L_x_3326:
        /* <DEDUP_REMOVED lines=41> */
.L_x_3329:
[----:B------:R-:W-:Y:S05]  /*a8f0*/  BSYNC B0 ;  /* 0x0000000000007941 */ /* 0x000fea0003800000 */
.L_x_3328:
        /* <DEDUP_REMOVED lines=41> */
.L_x_3331:
[----:B------:R-:W-:Y:S05]  /*ab90*/  BSYNC B0 ;  /* 0x0000000000007941 */ /* 0x000fea0003800000 */
.L_x_3330:
        /* <DEDUP_REMOVED lines=41> */
.L_x_3333:
[----:B------:R-:W-:Y:S05]  /*ae30*/  BSYNC B0 ;  /* 0x0000000000007941 */ /* 0x000fea0003800000 */
.L_x_3332:
        /* <DEDUP_REMOVED lines=41> */
.L_x_3335:
[----:B------:R-:W-:Y:S05]  /*b0d0*/  BSYNC B0 ;  /* 0x0000000000007941 */ /* 0x000fea0003800000 */
.L_x_3334:
        /* <DEDUP_REMOVED lines=41> */
.L_x_3310:
        /* <DEDUP_REMOVED lines=54> */
.L_x_3337:
[----:B-12-4-:R-:W-:Y:S05]  /*b6d0*/  BSYNC B0 ;  /* 0x0000000000007941 */ /* 0x016fea0003800000 */
.L_x_3336:
        /* <DEDUP_REMOVED lines=174> */
.L_x_3341:
[----:B------:R-:W-:Y:S05]  /*c1c0*/  BSYNC B0 ;  /* 0x0000000000007941 */ /* 0x000fea0003800000 */
.L_x_3340:
        /* <DEDUP_REMOVED lines=92> */
.L_x_3343:
[----:B------:R-:W-:Y:S05]  /*c790*/  BSYNC B0 ;  /* 0x0000000000007941 */ /* 0x000fea0003800000 */
.L_x_3342:
        /* <DEDUP_REMOVED lines=91> */
.L_x_3339:
[----:B------:R-:W-:Y:S05]  /*cd50*/  BSYNC B1 ;  /* 0x0000000000017941 */ /* 0x000fea0003800000 */
.L_x_3338:
        /* <DEDUP_REMOVED lines=102> */
.L_x_3345:
[----:B------:R-:W-:Y:S05]  /*d3c0*/  BSYNC B0 ;  /* 0x0000000000007941 */ /* 0x000fea0003800000 */
.L_x_3344:
        /* <DEDUP_REMOVED lines=92> */
.L_x_3347:
[----:B------:R-:W-:Y:S05]  /*d990*/  BSYNC B0 ;  /* 0x0000000000007941 */ /* 0x000fea0003800000 */
.L_x_3346:
        /* <DEDUP_REMOVED lines=91> */
.L_x_3325:
[----:B------:R-:W-:Y:S05]  /*df50*/  BSYNC B2 ;  /* 0x0000000000027941 */ /* 0x000fea0003800000 */
.L_x_3309:
[----:B------:R-:W-:Y:S01]  /*df60*/  IMAD R0, R64, c[0x0][0x208], RZ ;  /* 0x0000820040007a24 */ /* 0x000fe200078e02ff */
[----:B------:R-:W-:-:S04]  /*df70*/  DEPBAR.LE SB0, 0x0 ;  /* 0x000080000000791a */ /* 0x000fc80000000000 */
[----:B------:R-:W-:Y:S01]  /*df80*/  IMAD.WIDE.U32 R2, R196, c[0x0][0x208], RZ ;  /* 0x00008200c4027a25 */ /* 0x000fe200078e00ff */
[----:B------:R-:W-:Y:S01]  /*df90*/  BAR.SYNC.DEFER_BLOCKING 0x0 ;  /* 0x0000000000007b1d */ /* 0x000fe20000010000 */
[----:B------:R-:W-:Y:S02]  /*dfa0*/  SHF.L.U64.HI R90, R210, 0x1, R211 ;  /* 0x00000001d25a7819 */ /* 0x000fe400000102d3 */
[----:B------:R-:W-:Y:S01]  /*dfb0*/  IMAD R0, R196, c[0x0][0x20c], R0 ;  /* 0x00008300c4007a24 */ /* 0x000fe200078e0200 */
[----:B------:R-:W-:Y:S01]  /*dfc0*/  SHF.L.U64.HI R91, R208, 0x1, R225 ;  /* 0x00000001d05b7819 */ /* 0x000fe200000102e1 */
[----:B------:R-:W-:Y:S01]  /*dfd0*/  IMAD.WIDE.U32 R226, R63, c[0x0][0x210], RZ ;  /* 0x000084003fe27a25 */ /* 0x000fe200078e00ff */
[----:B------:R-:W-:Y:S01]  /*dfe0*/  ISETP.GE.AND P3, PT, R210, c[0x0][0x1d4], PT ;  /* 0x00007500d2007a0c */ /* 0x000fe20003f66270 */
[----:B------:R-:W-:Y:S01]  /*dff0*/  BSSY B0, `(.L_x_3348) ;  /* 0x0000115000007945 */ /* 0x000fe20003800000 */
[----:B------:R-:W-:Y:S01]  /*e000*/  SHF.L.U64.HI R93, R209, 0x1, R224 ;  /* 0x00000001d15d7819 */ /* 0x000fe200000102e0 */
[----:B------:R-:W-:-:S02]  /*e010*/  IMAD.IADD R3, R3, 0x1, R0 ;  /* 0x0000000103037824 */ /* 0x000fc400078e0200 */
[----:B------:R-:W-:Y:S02]  /*e020*/  IMAD R0, R65, c[0x0][0x218], RZ ;  /* 0x0000860041007a24 */ /* 0x000fe400078e02ff */
[----:B------:R-:W-:-:S04]  /*e030*/  IMAD.WIDE.U32 R2, R194, c[0x0][0x218], R2 ;  /* 0x00008600c2027a25 */ /* 0x000fc800078e0002 */
[----:B-12---:R-:W-:Y:S01]  /*e040*/  IMAD R4, R194, c[0x0][0x21c], R0 ;  /* 0x00008700c2047a24 */ /* 0x006fe200078e0200 */
[----:B------:R-:W-:Y:S01]  /*e050*/  IADD3 R0, P0, R2, R226, RZ ;  /* 0x000000e202007210 */ /* 0x000fe20007f1e0ff */
[----:B------:R-:W-:Y:S02]  /*e060*/  IMAD R228, R63, c[0x0][0x214], R227 ;  /* 0x000085003fe47a24 */ /* 0x000fe400078e02e3 */
[----:B------:R-:W-:Y:S02]  /*e070*/  IMAD.SHL.U32 R88, R210, 0x2, RZ ;  /* 0x00000002d2587824 */ /* 0x000fe400078e00ff */
[----:B------:R-:W-:Y:S01]  /*e080*/  IMAD.SHL.U32 R89, R208, 0x2, RZ ;  /* 0x00000002d0597824 */ /* 0x000fe200078e00ff */
[----:B------:R-:W-:Y:S01]  /*e090*/  IADD3.X R2, R228, R3, R4, P0, !PT ;  /* 0x00000003e4027210 */ /* 0x000fe200007fe404 */
[----:B------:R-:W-:Y:S01]  /*e0a0*/  IMAD.SHL.U32 R92, R209, 0x2, RZ ;  /* 0x00000002d15c7824 */ /* 0x000fe200078e00ff */
[C---:B------:R-:W-:Y:S01]  /*e0b0*/  LEA R3, P0, R0.reuse, c[0x0][0x1f8], 0x1 ;  /* 0x00007e0000037a11 */ /* 0x040fe200078008ff */
[----:B------:R-:W-:Y:S03]  /*e0c0*/  LDSM.16.M88.4 R24, [R145] ;  /* 0x000000009118783b */ /* 0x000fe60000000200 */
[----:B------:R-:W-:Y:S01]  /*e0d0*/  LEA.HI.X R4, R0, c[0x0][0x1fc], R2, 0x1, P0 ;  /* 0x00007f0000047a11 */ /* 0x000fe200000f0c02 */
[----:B------:R-:W-:Y:S04]  /*e0e0*/  LDSM.16.M88.4 R32, [R145+0x800] ;  /* 0x000800009120783b */ /* 0x000fe80000000200 */
        /* <DEDUP_REMOVED lines=8> */
[C---:B------:R-:W-:Y:S02]  /*e170*/  IADD3 R16, P1, R0.reuse, R92, RZ ;  /* 0x0000005c00107210 */ /* 0x040fe40007f3e0ff */
[-C--:B------:R-:W-:Y:S01]  /*e180*/  IADD3 R20, P2, R0, R89.reuse, RZ ;  /* 0x0000005900147210 */ /* 0x080fe20007f5e0ff */
[C-C-:B--2---:R-:W-:Y:S01]  /*e190*/  IMAD.X R23, R2.reuse, 0x1, R90.reuse, P0 ;  /* 0x0000000102177824 */ /* 0x144fe200000e065a */
[----:B------:R-:W-:Y:S01]  /*e1a0*/  LDSM.16.M88.4 R8, [R177] ;  /* 0x00000000b108783b */ /* 0x000fe20000000200 */
[C---:B------:R-:W-:Y:S01]  /*e1b0*/  IMAD.X R17, R2.reuse, 0x1, R93, P1 ;  /* 0x0000000102117824 */ /* 0x040fe200008e065d */
[----:B---3--:R-:W-:Y:S01]  /*e1c0*/  IADD3 R18, P0, R3, R88, RZ ;  /* 0x0000005803127210 */ /* 0x008fe20007f1e0ff */
[--C-:B------:R-:W-:Y:S01]  /*e1d0*/  IMAD.X R21, R2, 0x1, R91.reuse, P2 ;  /* 0x0000000102157824 */ /* 0x100fe200010e065b */
[----:B------:R-:W-:Y:S01]  /*e1e0*/  ISETP.GE.AND P1, PT, R208, c[0x0][0x1d4], PT ;  /* 0x00007500d0007a0c */ /* 0x000fe20003f26270 */
[----:B------:R-:W2:Y:S01]  /*e1f0*/  LDSM.16.M88.4 R36, [R180] ;  /* 0x00000000b424783b */ /* 0x000ea20000000200 */
[----:B------:R-:W-:Y:S01]  /*e200*/  ISETP.GE.AND P2, PT, R209, c[0x0][0x1d4], PT ;  /* 0x00007500d1007a0c */ /* 0x000fe20003f46270 */
[C---:B----4-:R-:W-:Y:S01]  /*e210*/  IMAD.X R19, R12.reuse, 0x1, R90, P0 ;  /* 0x000000010c137824 */ /* 0x050fe200000e065a */
[----:B------:R-:W-:Y:S01]  /*e220*/  IADD3 R14, P0, R3, R89, RZ ;  /* 0x00000059030e7210 */ /* 0x000fe20007f1e0ff */
[----:B------:R-:W3:Y:S04]  /*e230*/  LDSM.16.M88.4 R76, [R191] ;  /* 0x00000000bf4c783b */ /* 0x000ee80000000200 */
[----:B------:R-:W-:Y:S01]  /*e240*/  IMAD.X R15, R12, 0x1, R91, P0 ;  /* 0x000000010c0f7824 */ /* 0x000fe200000e065b */
[C---:B------:R-:W-:Y:S01]  /*e250*/  ISETP.LT.OR P0, PT, R72.reuse, 0x1, P3 ;  /* 0x000000014800780c */ /* 0x040fe20001f01670 */
[----:B------:R-:W4:Y:S01]  /*e260*/  LDSM.16.M88.4 R80, [R190] ;  /* 0x00000000be50783b */ /* 0x000f220000000200 */
[----:B------:R-:W-:-:S03]  /*e270*/  ISETP.LT.OR P3, PT, R72, 0x21, P3 ;  /* 0x000000214800780c */ /* 0x000fc60001f61670 */
[----:B------:R-:W1:Y:S01]  /*e280*/  LDSM.16.M88.4 R84, [R189] ;  /* 0x00000000bd54783b */ /* 0x000e620000000200 */
[C---:B------:R-:W-:Y:S07]  /*e290*/  HMMA.16816.F32 R28, R4.reuse, R24, RZ ;  /* 0x00000018041c723c */ /* 0x040fee00000018ff */
[----:B------:R-:W-:Y:S01]  /*e2a0*/  @!PT LDS RZ, [RZ] ;  /* 0x00000000fffff984 */ /* 0x000fe20000000800 */
[----:B------:R-:W-:Y:S01]  /*e2b0*/  @!PT LDS RZ, [RZ] ;  /* 0x00000000fffff984 */ /* 0x000fe20000000800 */
[----:B------:R-:W-:Y:S01]  /*e2c0*/  @!PT LDS RZ, [RZ] ;  /* 0x00000000fffff984 */ /* 0x000fe20000000800 */
[----:B------:R1:W-:Y:S01]  /*e2d0*/  LDGSTS.E.BYPASS.LTC128B.128 [R192+0x100], [R22.64], !P0 ;  /* 0x0010000016c07fae */ /* 0x0003e2000c101d4a */
[C---:B------:R-:W-:Y:S02]  /*e2e0*/  ISETP.LT.OR P0, PT, R72.reuse, 0x1, P1 ;  /* 0x000000014800780c */ /* 0x040fe40000f01670 */
        /* <DEDUP_REMOVED lines=9> */
[C---:B------:R-:W-:Y:S01]  /*e380*/  HMMA.16816.F32 R60, R4.reuse, R46, RZ ;  /* 0x0000002e043c723c */ /* 0x040fe200000018ff */
[----:B------:R-:W-:Y:S01]  /*e390*/  IMAD.X R3, R12, 0x1, R93, P0 ;  /* 0x000000010c037824 */ /* 0x000fe200000e065d */
[----:B------:R-:W-:Y:S01]  /*e3a0*/  ISETP.LT.OR P0, PT, R72, 0x21, P2 ;  /* 0x000000214800780c */ /* 0x000fe20001701670 */
[----:B------:R2:W-:Y:S05]  /*e3b0*/  LDGSTS.E.BYPASS.LTC128B.128 [R192+0x3100], [R14.64], !P1 ;  /* 0x031000000ec07fae */ /* 0x0005ea000c901d4a */
[C---:B-1----:R-:W-:Y:S07]  /*e3c0*/  HMMA.16816.F32 R20, R4.reuse, R32, RZ ;  /* 0x000000200414723c */ /* 0x042fee00000018ff */
[----:B------:R1:W-:Y:S01]  /*e3d0*/  LDGSTS.E.BYPASS.LTC128B.128 [R192+0x5100], [R2.64], !P0 ;  /* 0x0510000002c07fae */ /* 0x0003e2000c101d4a */
[----:B------:R-:W-:Y:S01]  /*e3e0*/  HMMA.16816.F32 R68, R4, R40, RZ ;  /* 0x000000280444723c */ /* 0x000fe200000018ff */
[----:B------:R-:W-:-:S02]  /*e3f0*/  ISETP.GT.AND P0, PT, R94, R217, PT ;  /* 0x000000d95e00720c */ /* 0x000fc40003f04270 */
[----:B------:R-:W-:Y:S04]  /*e400*/  LDSM.16.M88.4 R32, [R175+0x800] ;  /* 0x00080000af20783b */ /* 0x000fe80000000200 */
[----:B------:R-:W-:Y:S01]  /*e410*/  LDSM.16.M88.4 R72, [R175+0x1000] ;  /* 0x00100000af48783b */ /* 0x000fe20000000200 */
[----:B------:R-:W-:Y:S03]  /*e420*/  HMMA.16816.F32 R56, R4, R42, RZ ;  /* 0x0000002a0438723c */ /* 0x000fe600000018ff */
[----:B------:R-:W1:Y:S04]  /*e430*/  LDSM.16.M88.4 R4, [R179] ;  /* 0x00000000b304783b */ /* 0x000e680000000200 */
[----:B------:R-:W0:Y:S01]  /*e440*/  LDGDEPBAR ;  /* 0x00000000000079af */ /* 0x000e220000000000 */
[C---:B--2--5:R-:W-:Y:S08]  /*e450*/  HMMA.16816.F32 R64, R8.reuse, R36, R28 ;  /* 0x000000240840723c */ /* 0x064ff0000000181c */
[C---:B------:R-:W-:Y:S01]  /*e460*/  HMMA.16816.F32 R44, R8.reuse, R38, R24 ;  /* 0x00000026082c723c */ /* 0x040fe20000001818 */
[----:B------:R-:W2:Y:S07]  /*e470*/  LDSM.16.M88.4 R36, [R175] ;  /* 0x00000000af24783b */ /* 0x000eae0000000200 */
[C---:B---3--:R-:W-:Y:S08]  /*e480*/  HMMA.16816.F32 R40, R8.reuse, R76, R20 ;  /* 0x0000004c0828723c */ /* 0x048ff00000001814 */
[C---:B------:R-:W-:Y:S01]  /*e490*/  HMMA.16816.F32 R28, R8.reuse, R78, R48 ;  /* 0x0000004e081c723c */ /* 0x040fe20000001830 */
[----:B------:R-:W3:Y:S07]  /*e4a0*/  LDSM.16.M88.4 R76, [R175+0x1800] ;  /* 0x00180000af4c783b */ /* 0x000eee0000000200 */
[C---:B----4-:R-:W-:Y:S08]  /*e4b0*/  HMMA.16816.F32 R24, R8.reuse, R80, R52 ;  /* 0x000000500818723c */ /* 0x050ff00000001834 */
[C---:B------:R-:W-:Y:S01]  /*e4c0*/  HMMA.16816.F32 R20, R8.reuse, R82, R60 ;  /* 0x000000520814723c */ /* 0x040fe2000000183c */
[----:B------:R-:W-:Y:S07]  /*e4d0*/  LDSM.16.M88.4 R80, [R172+0x800] ;  /* 0x00080000ac50783b */ /* 0x000fee0000000200 */
[C---:B------:R-:W-:Y:S01]  /*e4e0*/  HMMA.16816.F32 R16, R8.reuse, R84, R68 ;  /* 0x000000540810723c */ /* 0x040fe20000001844 */
[----:B------:R-:W-:Y:S07]  /*e4f0*/  LDSM.16.M88.4 R68, [R172] ;  /* 0x00000000ac44783b */ /* 0x000fee0000000200 */
[----:B------:R-:W-:Y:S01]  /*e500*/  HMMA.16816.F32 R12, R8, R86, R56 ;  /* 0x00000056080c723c */ /* 0x000fe20000001838 */
[----:B------:R-:W4:Y:S04]  /*e510*/  LDSM.16.M88.4 R8, [R178] ;  /* 0x00000000b208783b */ /* 0x000f280000000200 */
[----:B------:R-:W-:Y:S03]  /*e520*/  LDSM.16.M88.4 R84, [R175+0x2800] ;  /* 0x00280000af54783b */ /* 0x000fe60000000200 */
[C---:B-1----:R-:W-:Y:S01]  /*e530*/  HMMA.16816.F32 R56, R4.reuse, R32, R40 ;  /* 0x000000200438723c */ /* 0x042fe20000001828 */
[----:B------:R-:W1:Y:S07]  /*e540*/  LDSM.16.M88.4 R40, [R172+0x1000] ;  /* 0x00100000ac28783b */ /* 0x000e6e0000000200 */
[C---:B--2---:R-:W-:Y:S08]  /*e550*/  HMMA.16816.F32 R64, R4.reuse, R36, R64 ;  /* 0x000000240440723c */ /* 0x044ff00000001840 */
[C---:B------:R-:W-:Y:S08]  /*e560*/  HMMA.16816.F32 R60, R4.reuse, R38, R44 ;  /* 0x00000026043c723c */ /* 0x040ff0000000182c */
[C---:B------:R-:W-:Y:S01]  /*e570*/  HMMA.16816.F32 R52, R4.reuse, R34, R28 ;  /* 0x000000220434723c */ /* 0x040fe2000000181c */
[----:B------:R-:W2:Y:S07]  /*e580*/  LDSM.16.M88.4 R32, [R172+0x1800] ;  /* 0x00180000ac20783b */ /* 0x000eae0000000200 */
[C---:B------:R-:W-:Y:S01]  /*e590*/  HMMA.16816.F32 R48, R4.reuse, R72, R24 ;  /* 0x000000480430723c */ /* 0x040fe20000001818 */
[----:B------:R-:W-:Y:S07]  /*e5a0*/  LDSM.16.M88.4 R24, [R145+0x2000] ;  /* 0x002000009118783b */ /* 0x000fee0000000200 */
[C---:B------:R-:W-:Y:S01]  /*e5b0*/  HMMA.16816.F32 R44, R4.reuse, R74, R20 ;  /* 0x0000004a042c723c */ /* 0x040fe20000001814 */
[----:B------:R-:W-:Y:S07]  /*e5c0*/  LDSM.16.M88.4 R72, [R145+0x2800] ;  /* 0x002800009148783b */ /* 0x000fee0000000200 */
[C---:B---3--:R-:W-:Y:S08]  /*e5d0*/  HMMA.16816.F32 R36, R4.reuse, R76, R16 ;  /* 0x0000004c0424723c */ /* 0x048ff00000001810 */
[----:B------:R-:W-:Y:S01]  /*e5e0*/  HMMA.16816.F32 R28, R4, R78, R12 ;  /* 0x0000004e041c723c */ /* 0x000fe2000000180c */
[----:B------:R-:W3:Y:S04]  /*e5f0*/  LDSM.16.M88.4 R4, [R176+0x4000] ;  /* 0x00400000b004783b */ /* 0x000ee80000000200 */
[----:B------:R-:W2:Y:S03]  /*e600*/  LDSM.16.M88.4 R76, [R145+0x3000] ;  /* 0x00300000914c783b */ /* 0x000ea60000000200 */
[C---:B----4-:R-:W-:Y:S08]  /*e610*/  HMMA.16816.F32 R20, R8.reuse, R68, R64 ;  /* 0x000000440814723c */ /* 0x050ff00000001840 */
[C---:B------:R-:W-:Y:S08]  /*e620*/  HMMA.16816.F32 R16, R8.reuse, R70, R60 ;  /* 0x000000460810723c */ /* 0x040ff0000000183c */
[C---:B------:R-:W-:Y:S08]  /*e630*/  HMMA.16816.F32 R12, R8.reuse, R80, R56 ;  /* 0x00000050080c723c */ /* 0x040ff00000001838 */
[C---:B------:R-:W-:Y:S01]  /*e640*/  HMMA.16816.F32 R68, R8.reuse, R82, R52 ;  /* 0x000000520844723c */ /* 0x040fe20000001834 */
[----:B------:R-:W4:Y:S07]  /*e650*/  LDSM.16.M88.4 R80, [R145+0x3800] ;  /* 0x003800009150783b */ /* 0x000f2e0000000200 */
[C---:B-1----:R-:W-:Y:S08]  /*e660*/  HMMA.16816.F32 R64, R8.reuse, R40, R48 ;  /* 0x000000280840723c */ /* 0x042ff00000001830 */
[C---:B------:R-:W-:Y:S01]  /*e670*/  HMMA.16816.F32 R60, R8.reuse, R42, R44 ;  /* 0x0000002a083c723c */ /* 0x040fe2000000182c */
[----:B------:R-:W-:Y:S07]  /*e680*/  LDSM.16.M88.4 R40, [R188] ;  /* 0x00000000bc28783b */ /* 0x000fee0000000200 */
[C---:B--2---:R-:W-:Y:S01]  /*e690*/  HMMA.16816.F32 R56, R8.reuse, R32, R36 ;  /* 0x000000200838723c */ /* 0x044fe20000001824 */
[----:B------:R-:W-:Y:S07]  /*e6a0*/  LDSM.16.M88.4 R36, [R187] ;  /* 0x00000000bb24783b */ /* 0x000fee0000000200 */
[----:B------:R-:W-:Y:S01]  /*e6b0*/  HMMA.16816.F32 R48, R8, R34, R28 ;  /* 0x000000220830723c */ /* 0x000fe2000000181c */
[----:B------:R-:W1:Y:S04]  /*e6c0*/  LDSM.16.M88.4 R8, [R177+0x4000] ;  /* 0x00400000b108783b */ /* 0x000e680000000200 */
[----:B------:R-:W2:Y:S03]  /*e6d0*/  LDSM.16.M88.4 R32, [R186] ;  /* 0x00000000ba20783b */ /* 0x000ea60000000200 */
[C---:B---3--:R-:W-:Y:S08]  /*e6e0*/  HMMA.16816.F32 R52, R4.reuse, R24, R20 ;  /* 0x000000180434723c */ /* 0x048ff00000001814 */
[C---:B------:R-:W-:Y:S08]  /*e6f0*/  HMMA.16816.F32 R44, R4.reuse, R26, R16 ;  /* 0x0000001a042c723c */ /* 0x040ff00000001810 */
[C---:B------:R-:W-:Y:S08]  /*e700*/  HMMA.16816.F32 R28, R4.reuse, R72, R12 ;  /* 0x00000048041c723c */ /* 0x040ff0000000180c */
[C---:B------:R-:W-:Y:S01]  /*e710*/  HMMA.16816.F32 R24, R4.reuse, R74, R68 ;  /* 0x0000004a0418723c */ /* 0x040fe20000001844 */
[----:B------:R-:W3:Y:S07]  /*e720*/  LDSM.16.M88.4 R72, [R185] ;  /* 0x00000000b948783b */ /* 0x000eee0000000200 */
[C---:B------:R-:W-:Y:S08]  /*e730*/  HMMA.16816.F32 R20, R4.reuse, R76, R64 ;  /* 0x0000004c0414723c */ /* 0x040ff00000001840 */
[C---:B------:R-:W-:Y:S01]  /*e740*/  HMMA.16816.F32 R16, R4.reuse, R78, R60 ;  /* 0x0000004e0410723c */ /* 0x040fe2000000183c */
[----:B------:R-:W-:Y:S07]  /*e750*/  LDSM.16.M88.4 R76, [R172+0x2800] ;  /* 0x00280000ac4c783b */ /* 0x000fee0000000200 */
        /* <DEDUP_REMOVED lines=12> */
[----:B------:R-:W2:Y:S07]  /*e820*/  LDSM.16.M88.4 R32, [R175+0x3800] ;  /* 0x00380000af20783b */ /* 0x000eae0000000200 */
[C---:B---3--:R-:W-:Y:S08]  /*e830*/  HMMA.16816.F32 R36, R8.reuse, R72, R12 ;  /* 0x000000480824723c */ /* 0x048ff0000000180c */
[----:B------:R-:W-:Y:S01]  /*e840*/  HMMA.16816.F32 R28, R8, R74, R48 ;  /* 0x0000004a081c723c */ /* 0x000fe20000001830 */
[----:B------:R-:W3:Y:S07]  /*e850*/  LDSM.16.M88.4 R8, [R178+0x4000] ;  /* 0x00400000b208783b */ /* 0x000eee0000000200 */
[C---:B----4-:R-:W-:Y:S08]  /*e860*/  HMMA.16816.F32 R20, R4.reuse, R80, R68 ;  /* 0x000000500414723c */ /* 0x050ff00000001844 */
[C---:B------:R-:W-:Y:S01]  /*e870*/  HMMA.16816.F32 R16, R4.reuse, R82, R64 ;  /* 0x000000520410723c */ /* 0x040fe20000001840 */
[----:B------:R-:W4:Y:S07]  /*e880*/  LDSM.16.M88.4 R80, [R172+0x3000] ;  /* 0x00300000ac50783b */ /* 0x000f2e0000000200 */
[C---:B------:R-:W-:Y:S08]  /*e890*/  HMMA.16816.F32 R12, R4.reuse, R84, R60 ;  /* 0x00000054040c723c */ /* 0x040ff0000000183c */
[C---:B------:R-:W-:Y:S01]  /*e8a0*/  HMMA.16816.F32 R72, R4.reuse, R86, R56 ;  /* 0x000000560448723c */ /* 0x040fe20000001838 */
[----:B------:R-:W4:Y:S07]  /*e8b0*/  LDSM.16.M88.4 R84, [R172+0x3800] ;  /* 0x00380000ac54783b */ /* 0x000f2e0000000200 */
[C---:B-1----:R-:W-:Y:S08]  /*e8c0*/  HMMA.16816.F32 R68, R4.reuse, R40, R52 ;  /* 0x000000280444723c */ /* 0x042ff00000001834 */
[C---:B------:R-:W-:Y:S01]  /*e8d0*/  HMMA.16816.F32 R64, R4.reuse, R42, R44 ;  /* 0x0000002a0440723c */ /* 0x040fe2000000182c */
[----:B------:R-:W-:Y:S04]  /*e8e0*/  LDSM.16.M88.4 R44, [R145+0x4000] ;  /* 0x00400000912c783b */ /* 0x000fe80000000200 */
[----:B------:R-:W-:Y:S03]  /*e8f0*/  LDSM.16.M88.4 R40, [R145+0x4800] ;  /* 0x004800009128783b */ /* 0x000fe60000000200 */
[C---:B--2---:R-:W-:Y:S01]  /*e900*/  HMMA.16816.F32 R60, R4.reuse, R32, R36 ;  /* 0x00000020043c723c */ /* 0x044fe20000001824 */
[----:B------:R-:W-:Y:S07]  /*e910*/  LDSM.16.M88.4 R36, [R145+0x5000] ;  /* 0x005000009124783b */ /* 0x000fee0000000200 */
[----:B------:R-:W-:Y:S01]  /*e920*/  HMMA.16816.F32 R52, R4, R34, R28 ;  /* 0x000000220434723c */ /* 0x000fe2000000181c */
[----:B------:R-:W1:Y:S07]  /*e930*/  LDSM.16.M88.4 R4, [R176+0x8000] ;  /* 0x00800000b004783b */ /* 0x000e6e0000000200 */
[C---:B---3--:R-:W-:Y:S01]  /*e940*/  HMMA.16816.F32 R28, R8.reuse, R78, R72 ;  /* 0x0000004e081c723c */ /* 0x048fe20000001848 */
[----:B------:R-:W2:Y:S07]  /*e950*/  LDSM.16.M88.4 R72, [R145+0x5800] ;  /* 0x005800009148783b */ /* 0x000eae0000000200 */
[C---:B------:R-:W-:Y:S08]  /*e960*/  HMMA.16816.F32 R56, R8.reuse, R24, R20 ;  /* 0x000000180838723c */ /* 0x040ff00000001814 */
[C---:B------:R-:W-:Y:S01]  /*e970*/  HMMA.16816.F32 R32, R8.reuse, R76, R12 ;  /* 0x0000004c0820723c */ /* 0x040fe2000000180c */
[----:B------:R-:W-:Y:S04]  /*e980*/  LDSM.16.M88.4 R12, [R177+0x8000] ;  /* 0x00800000b10c783b */ /* 0x000fe80000000200 */
[----:B------:R-:W-:Y:S03]  /*e990*/  LDSM.16.M88.4 R76, [R175+0x4800] ;  /* 0x00480000af4c783b */ /* 0x000fe60000000200 */
[C---:B------:R-:W-:Y:S08]  /*e9a0*/  HMMA.16816.F32 R48, R8.reuse, R26, R16 ;  /* 0x0000001a0830723c */ /* 0x040ff00000001810 */
[C---:B----4-:R-:W-:Y:S01]  /*e9b0*/  HMMA.16816.F32 R24, R8.reuse, R80, R68 ;  /* 0x000000500818723c */ /* 0x050fe20000001844 */
[----:B------:R-:W-:Y:S07]  /*e9c0*/  LDSM.16.M88.4 R68, [R184] ;  /* 0x00000000b844783b */ /* 0x000fee0000000200 */
[C---:B------:R-:W-:Y:S01]  /*e9d0*/  HMMA.16816.F32 R20, R8.reuse, R82, R64 ;  /* 0x000000520814723c */ /* 0x040fe20000001840 */
[----:B------:R-:W-:Y:S07]  /*e9e0*/  LDSM.16.M88.4 R80, [R175+0x5000] ;  /* 0x00500000af50783b */ /* 0x000fee0000000200 */
[C---:B------:R-:W-:Y:S08]  /*e9f0*/  HMMA.16816.F32 R16, R8.reuse, R84, R60 ;  /* 0x000000540810723c */ /* 0x040ff0000000183c */
[----:B------:R-:W-:Y:S01]  /*ea00*/  HMMA.16816.F32 R8, R8, R86, R52 ;  /* 0x000000560808723c */ /* 0x000fe20000001834 */
[----:B------:R-:W3:Y:S07]  /*ea10*/  LDSM.16.M88.4 R84, [R183] ;  /* 0x00000000b754783b */ /* 0x000eee0000000200 */
[C---:B-1----:R-:W-:Y:S08]  /*ea20*/  HMMA.16816.F32 R64, R4.reuse, R44, R56 ;  /* 0x0000002c0440723c */ /* 0x042ff00000001838 */
[C---:B------:R-:W-:Y:S01]  /*ea30*/  HMMA.16816.F32 R56, R4.reuse, R40, R32 ;  /* 0x000000280438723c */ /* 0x040fe20000001820 */
[----:B------:R-:W-:Y:S07]  /*ea40*/  LDSM.16.M88.4 R32, [R181] ;  /* 0x00000000b520783b */ /* 0x000fee0000000200 */
[C---:B------:R-:W-:Y:S08]  /*ea50*/  HMMA.16816.F32 R60, R4.reuse, R46, R48 ;  /* 0x0000002e043c723c */ /* 0x040ff00000001830 */
[C---:B------:R-:W-:Y:S01]  /*ea60*/  HMMA.16816.F32 R52, R4.reuse, R42, R28 ;  /* 0x0000002a0434723c */ /* 0x040fe2000000181c */
[----:B------:R-:W1:Y:S07]  /*ea70*/  LDSM.16.M88.4 R40, [R182] ;  /* 0x00000000b628783b */ /* 0x000e6e0000000200 */
[C---:B--2---:R-:W-:Y:S01]  /*ea80*/  HMMA.16816.F32 R28, R4.reuse, R74, R8 ;  /* 0x0000004a041c723c */ /* 0x044fe20000001808 */
[----:B------:R-:W2:Y:S07]  /*ea90*/  LDSM.16.M88.4 R8, [R179+0x8000] ;  /* 0x00800000b308783b */ /* 0x000eae0000000200 */
[C---:B------:R-:W-:Y:S01]  /*eaa0*/  HMMA.16816.F32 R48, R4.reuse, R36, R24 ;  /* 0x000000240430723c */ /* 0x040fe20000001818 */
[----:B------:R-:W4:Y:S07]  /*eab0*/  LDSM.16.M88.4 R24, [R175+0x4000] ;  /* 0x00400000af18783b */ /* 0x000f2e0000000200 */
[C---:B------:R-:W-:Y:S08]  /*eac0*/  HMMA.16816.F32 R44, R4.reuse, R38, R20 ;  /* 0x00000026042c723c */ /* 0x040ff00000001814 */
[----:B------:R-:W-:Y:S08]  /*ead0*/  HMMA.16816.F32 R36, R4, R72, R16 ;  /* 0x000000480424723c */ /* 0x000ff00000001810 */
[C---:B---3--:R-:W-:Y:S08]  /*eae0*/  HMMA.16816.F32 R4, R12.reuse, R84, R56 ;  /* 0x000000540c04723c */ /* 0x048ff00000001838 */
[C---:B------:R-:W-:Y:S08]  /*eaf0*/  HMMA.16816.F32 R20, R12.reuse, R68, R64 ;  /* 0x000000440c14723c */ /* 0x040ff00000001840 */
[C---:B------:R-:W-:Y:S08]  /*eb00*/  HMMA.16816.F32 R16, R12.reuse, R70, R60 ;  /* 0x000000460c10723c */ /* 0x040ff0000000183c */
[C---:B------:R-:W-:Y:S01]  /*eb10*/  HMMA.16816.F32 R68, R12.reuse, R86, R52 ;  /* 0x000000560c44723c */ /* 0x040fe20000001834 */
[----:B------:R-:W3:Y:S07]  /*eb20*/  LDSM.16.M88.4 R84, [R175+0x5800] ;  /* 0x00580000af54783b */ /* 0x000eee0000000200 */
[C---:B-1----:R-:W-:Y:S08]  /*eb30*/  HMMA.16816.F32 R72, R12.reuse, R40, R48 ;  /* 0x000000280c48723c */ /* 0x042ff00000001830 */
[C---:B------:R-:W-:Y:S01]  /*eb40*/  HMMA.16816.F32 R64, R12.reuse, R42, R44 ;  /* 0x0000002a0c40723c */ /* 0x040fe2000000182c */
[----:B------:R-:W-:Y:S04]  /*eb50*/  LDSM.16.M88.4 R44, [R172+0x4000] ;  /* 0x00400000ac2c783b */ /* 0x000fe80000000200 */
[----:B------:R-:W-:Y:S03]  /*eb60*/  LDSM.16.M88.4 R40, [R172+0x4800] ;  /* 0x00480000ac28783b */ /* 0x000fe60000000200 */
[C---:B------:R-:W-:Y:S01]  /*eb70*/  HMMA.16816.F32 R60, R12.reuse, R32, R36 ;  /* 0x000000200c3c723c */ /* 0x040fe20000001824 */
[----:B------:R-:W-:Y:S07]  /*eb80*/  LDSM.16.M88.4 R36, [R172+0x5000] ;  /* 0x00500000ac24783b */ /* 0x000fee0000000200 */
[----:B------:R-:W-:Y:S01]  /*eb90*/  HMMA.16816.F32 R56, R12, R34, R28 ;  /* 0x000000220c38723c */ /* 0x000fe2000000181c */
[----:B------:R-:W-:Y:S07]  /*eba0*/  LDSM.16.M88.4 R32, [R172+0x5800] ;  /* 0x00580000ac20783b */ /* 0x000fee0000000200 */
[----:B--2---:R-:W-:Y:S01]  /*ebb0*/  HMMA.16816.F32 R28, R8, R76, R4 ;  /* 0x0000004c081c723c */ /* 0x004fe20000001804 */
[----:B------:R-:W1:Y:S01]  /*ebc0*/  LDSM.16.M88.4 R4, [R178+0x8000] ;  /* 0x00800000b204783b */ /* 0x000e620000000200 */
[----:B------:R-:W-:-:S06]  /*ebd0*/  DEPBAR.LE SB0, 0x0 ;  /* 0x000080000000791a */ /* 0x000fcc0000000000 */
[C---:B----4-:R-:W-:Y:S08]  /*ebe0*/  HMMA.16816.F32 R52, R8.reuse, R24, R20 ;  /* 0x000000180834723c */ /* 0x050ff00000001814 */
[C---:B------:R-:W-:Y:S08]  /*ebf0*/  HMMA.16816.F32 R48, R8.reuse, R26, R16 ;  /* 0x0000001a0830723c */ /* 0x040ff00000001810 */
[C---:B------:R-:W-:Y:S08]  /*ec00*/  HMMA.16816.F32 R24, R8.reuse, R78, R68 ;  /* 0x0000004e0818723c */ /* 0x040ff00000001844 */
[C---:B------:R-:W-:Y:S08]  /*ec10*/  HMMA.16816.F32 R20, R8.reuse, R80, R72 ;  /* 0x000000500814723c */ /* 0x040ff00000001848 */
[C---:B------:R-:W-:Y:S08]  /*ec20*/  HMMA.16816.F32 R16, R8.reuse, R82, R64 ;  /* 0x000000520810723c */ /* 0x040ff00000001840 */
[C---:B---3--:R-:W-:Y:S08]  /*ec30*/  HMMA.16816.F32 R12, R8.reuse, R84, R60 ;  /* 0x00000054080c723c */ /* 0x048ff0000000183c */
        /* <DEDUP_REMOVED lines=12> */
[----:B------:R-:W-:Y:S01]  /*ed00*/  ISETP.NE.AND P2, PT, R96, 0x1, PT ;  /* 0x000000016000780c */ /* 0x000fe20003f45270 */
[----:B------:R-:W-:Y:S01]  /*ed10*/  IMAD R2, R94, 0x40, R235 ;  /* 0x000000405e027824 */ /* 0x000fe200078e02eb */
[----:B------:R-:W-:Y:S01]  /*ed20*/  ISETP.GT.AND P0, PT, R213, 0x3f, PT ;  /* 0x0000003fd500780c */ /* 0x000fe20003f04270 */
        /* <DEDUP_REMOVED lines=27> */
.L_x_3431:
        /* <DEDUP_REMOVED lines=17> */
.L_x_3432:
        /* <DEDUP_REMOVED lines=21> */
.L_x_3349:
[----:B------:R-:W-:Y:S05]  /*f140*/  BSYNC B0 ;  /* 0x0000000000007941 */ /* 0x000fea0003800000 */
.L_x_3348:
[----:B------:R-:W-:Y:S01]  /*f150*/  IMAD.IADD R0, R127, 0x1, -R248 ;  /* 0x000000017f007824 */ /* 0x000fe200078e0af8 */
[----:B------:R-:W0:Y:S04]  /*f160*/  LDGDEPBAR ;  /* 0x00000000000079af */ /* 0x000e280000000000 */
[C---:B------:R-:W-:Y:S02]  /*f170*/  ISETP.GT.AND P3, PT, R0.reuse, RZ, PT ;  /* 0x000000ff0000720c */ /* 0x040fe40003f64270 */
[C---:B------:R-:W-:Y:S02]  /*f180*/  ISETP.GT.AND P2, PT, R0.reuse, 0x1, PT ;  /* 0x000000010000780c */ /* 0x040fe40003f44270 */
[----:B------:R-:W-:Y:S02]  /*f190*/  ISETP.GT.AND P1, PT, R0, 0x8, PT ;  /* 0x000000080000780c */ /* 0x000fe40003f24270 */
[----:B-1----:R-:W-:-:S02]  /*f1a0*/  FSEL R6, R52, -INF , P3 ;  /* 0xff80000034067808 */ /* 0x002fc40001800000 */
        /* <DEDUP_REMOVED lines=8> */
[----:B------:R-:W-:Y:S02]  /*f230*/  FSEL R9, R49, -INF , P0 ;  /* 0xff80000031097808 */ /* 0x000fe40000000000 */
[----:B------:R-:W-:Y:S02]  /*f240*/  ISETP.GT.AND P3, PT, R0, 0x10, PT ;  /* 0x000000100000780c */ /* 0x000fe40003f64270 */
        /* <DEDUP_REMOVED lines=8> */
[C---:B------:R-:W-:Y:S02]  /*f2d0*/  ISETP.GT.AND P1, PT, R0.reuse, 0x18, PT ;  /* 0x000000180000780c */ /* 0x040fe40003f24270 */
        /* <DEDUP_REMOVED lines=19> */
[----:B------:R-:W-:Y:S02]  /*f410*/  FSEL R82, R43, -INF , P0 ;  /* 0xff8000002b527808 */ /* 0x000fe40000000000 */
[----:B------:R-:W-:Y:S02]  /*f420*/  FSEL R74, R41, -INF , P0 ;  /* 0xff800000294a7808 */ /* 0x000fe40000000000 */
[C---:B------:R-:W-:Y:S02]  /*f430*/  ISETP.GT.AND P5, PT, R0.reuse, 0x28, PT ;  /* 0x000000280000780c */ /* 0x040fe40003fa4270 */
        /* <DEDUP_REMOVED lines=41> */
.L_x_3433:
        /* <DEDUP_REMOVED lines=35> */
[----:B---3--:R-:W-:Y:S01]  /*f900*/  FFMA.FTZ R3, R14, c[0x0][0x2d0], -R0 ;  /* 0x0000b4000e037a23 */ /* 0x008fe20000010800 */
[----:B------:R-:W-:-:S05]  /*f910*/  F2FP.PACK_AB R14, R90, R88 ;  /* 0x000000585a0e723e */ /* 0x000fca00000000ff */
[----:B------:R3:W4:Y:S02]  /*f920*/  MUFU.EX2 R92, R3 ;  /* 0x00000003005c7308 */ /* 0x0007240000000800 */
[----:B---3--:R-:W-:Y:S01]  /*f930*/  FFMA.FTZ R3, R15, c[0x0][0x2d0], -R2 ;  /* 0x0000b4000f037a23 */ /* 0x008fe20000010802 */
[----:B----4-:R-:W-:-:S05]  /*f940*/  F2FP.PACK_AB R15, R92, R89 ;  /* 0x000000595c0f723e */ /* 0x010fca00000000ff */
[----:B------:R3:W4:Y:S02]  /*f950*/  MUFU.EX2 R93, R3 ;  /* 0x00000003005d7308 */ /* 0x0007240000000800 */
[C---:B-1----:R-:W-:Y:S08]  /*f960*/  HMMA.16816.F32 R24, R12.reuse, R4, RZ ;  /* 0x000000040c18723c */ /* 0x042ff000000018ff */
[----:B--2---:R-:W-:Y:S01]  /*f970*/  HMMA.16816.F32 R44, R12, R8, RZ ;  /* 0x000000080c2c723c */ /* 0x004fe200000018ff */
[----:B---3--:R-:W-:-:S02]  /*f980*/  FFMA.FTZ R3, R17, c[0x0][0x2d0], -R2 ;  /* 0x0000b40011037a23 */ /* 0x008fc40000010802 */
[----:B------:R-:W-:-:S04]  /*f990*/  FADD.FTZ R17, R87, R85 ;  /* 0x0000005557117221 */ /* 0x000fc80000010000 */
[----:B----4-:R-:W-:Y:S01]  /*f9a0*/  F2FP.PACK_AB R8, R93, R95 ;  /* 0x0000005f5d08723e */ /* 0x010fe200000000ff */
[----:B------:R1:W-:Y:S01]  /*f9b0*/  MUFU.EX2 R96, R3 ;  /* 0x0000000300607308 */ /* 0x0003e20000000800 */
[----:B------:R-:W-:Y:S01]  /*f9c0*/  HMMA.16816.F32 R28, R12, R10, RZ ;  /* 0x0000000a0c1c723c */ /* 0x000fe200000018ff */
[----:B------:R-:W-:Y:S02]  /*f9d0*/  FADD.FTZ R17, R89, R17 ;  /* 0x0000001159117221 */ /* 0x000fe40000010000 */
[--C-:B-1----:R-:W-:Y:S02]  /*f9e0*/  FFMA.FTZ R3, R18, c[0x0][0x2d0], -R2.reuse ;  /* 0x0000b40012037a23 */ /* 0x102fe40000010802 */
[----:B------:R-:W-:Y:S02]  /*f9f0*/  FFMA.FTZ R18, R73, c[0x0][0x2d0], -R2 ;  /* 0x0000b40049127a23 */ /* 0x000fe40000010802 */
[----:B------:R1:W2:Y:S02]  /*fa00*/  MUFU.EX2 R99, R3 ;  /* 0x0000000300637308 */ /* 0x0002a40000000800 */
[----:B-1----:R-:W-:Y:S01]  /*fa10*/  FFMA.FTZ R3, R19, c[0x0][0x2d0], -R0 ;  /* 0x0000b40013037a23 */ /* 0x002fe20000010800 */
[----:B--2---:R-:W-:Y:S01]  /*fa20*/  F2FP.PACK_AB R10, R99, R96 ;  /* 0x00000060630a723e */ /* 0x004fe200000000ff */
[----:B------:R-:W-:-:S04]  /*fa30*/  FFMA.FTZ R19, R74, c[0x0][0x2d0], -R2 ;  /* 0x0000b4004a137a23 */ /* 0x000fc80000010802 */
        /* <DEDUP_REMOVED lines=220> */
.L_x_3360:
[----:B------:R-:W-:Y:S04]  /*10800*/  DEPBAR.LE SB0, 0x0 ;  /* 0x000080000000791a */ /* 0x000fe80000000000 */
[----:B------:R-:W-:Y:S01]  /*10810*/  WARPSYNC 0xffffffff ;  /* 0xffffffff00007948 */ /* 0x000fe20003800000 */
[----:B------:R-:W-:Y:S01]  /*10820*/  BAR.SYNC.DEFER_BLOCKING 0x0 ;  /* 0x0000000000007b1d */ /* 0x000fe20000010000 */
[----:B------:R-:W-:Y:S01]  /*10830*/  SHF.R.S32.HI R0, RZ, 0x1f, R196 ;  /* 0x0000001fff007819 */ /* 0x000fe200000114c4 */
[----:B------:R-:W-:Y:S01]  /*10840*/  IMAD.WIDE.U32 R2, R196, c[0x0][0x208], RZ ;  /* 0x00008200c4027a25 */ /* 0x000fe200078e00ff */
[C---:B------:R-:W-:Y:S02]  /*10850*/  ISETP.GE.AND P4, PT, R209.reuse, c[0x0][0x1d4], PT ;  /* 0x00007500d1007a0c */ /* 0x040fe40003f86270 */
[----:B------:R-:W-:Y:S01]  /*10860*/  ISETP.GE.AND P3, PT, R208, c[0x0][0x1d4], PT ;  /* 0x00007500d0007a0c */ /* 0x000fe20003f66270 */
[----:B------:R-:W-:Y:S01]  /*10870*/  IMAD R0, R0, c[0x0][0x208], RZ ;  /* 0x0000820000007a24 */ /* 0x000fe200078e02ff */
[C---:B------:R-:W-:Y:S01]  /*10880*/  SHF.L.U64.HI R30, R209.reuse, 0x1, R224 ;  /* 0x00000001d11e7819 */ /* 0x040fe200000102e0 */
[----:B------:R-:W-:Y:S01]  /*10890*/  IMAD.SHL.U32 R23, R209, 0x2, RZ ;  /* 0x00000002d1177824 */ /* 0x000fe200078e00ff */
[----:B------:R-:W-:Y:S01]  /*108a0*/  SHF.L.U64.HI R22, R208, 0x1, R225 ;  /* 0x00000001d0167819 */ /* 0x000fe200000102e1 */
[----:B------:R-:W-:Y:S01]  /*108b0*/  IMAD R0, R196, c[0x0][0x20c], R0 ;  /* 0x00008300c4007a24 */ /* 0x000fe200078e0200 */
[----:B------:R-:W-:Y:S01]  /*108c0*/  SHF.L.U64.HI R14, R210, 0x1, R211 ;  /* 0x00000001d20e7819 */ /* 0x000fe200000102d3 */
        /* <DEDUP_REMOVED lines=23> */
.L_x_3434:
[----:B------:R-:W5:Y:S01]  /*10a40*/  SHFL.IDX PT, R3, R5, RZ, 0x181f ;  /* 0x00181fff05037589 */ /* 0x000f6200000e0000 */
[----:B------:R-:W-:Y:S01]  /*10a50*/  SEL R193, RZ, 0x10, P6 ;  /* 0x00000010ffc17807 */ /* 0x000fe20003000000 */
[----:B------:R-:W-:Y:S03]  /*10a60*/  BSSY B0, `(.L_x_3355) ;  /* 0x00000fe000007945 */ /* 0x000fe60003800000 */
[----:B------:R4:W-:Y:S05]  /*10a70*/  SHFL.IDX PT, R12, R4, 0x1, 0x181f ;  /* 0x00381f00040c7f89 */ /* 0x0009ea00000e0000 */
[----:B------:R3:W2:Y:S01]  /*10a80*/  SHFL.IDX PT, R2, R5, 0x1, 0x181f ;  /* 0x00381f0005027f89 */ /* 0x0006a200000e0000 */
[C---:B-----5:R-:W-:Y:S05]  /*10a90*/  IADD3 R6, P0, R3.reuse, R13, RZ ;  /* 0x0000000d03067210 */ /* 0x060fea0007f1e0ff */
[C---:B---3--:R-:W-:Y:S01]  /*10aa0*/  IMAD.X R7, R0.reuse, 0x1, R14, P0 ;  /* 0x0000000100077824 */ /* 0x048fe200000e060e */
[----:B----4-:R-:W-:Y:S04]  /*10ab0*/  IADD3 R4, P0, R3, R15, RZ ;  /* 0x0000000f03047210 */ /* 0x010fe80007f1e0ff */
[----:B------:R3:W-:Y:S01]  /*10ac0*/  LDGSTS.E.BYPASS.LTC128B.128 [R192+0x100], [R6.64], !P6 ;  /* 0x0010000006c07fae */ /* 0x0007e2000f101d4a */
[----:B------:R-:W-:Y:S05]  /*10ad0*/  IMAD.X R5, R0, 0x1, R22, P0 ;  /* 0x0000000100057824 */ /* 0x000fea00000e0616 */
        /* <DEDUP_REMOVED lines=11> */
[----:B------:R-:W-:Y:S01]  /*10b90*/  IADD3 R28, P1, P0, R4, R2, R15 ;  /* 0x00000002041c7210 */ /* 0x000fe2000783e00f */
[----:B------:R-:W-:Y:S01]  /*10ba0*/  IMAD.X R15, R0, 0x1, R30, P2 ;  /* 0x00000001000f7824 */ /* 0x000fe200010e061e */
[----:B------:R-:W-:Y:S02]  /*10bb0*/  IADD3 R4, -R13, 0x10, RZ ;  /* 0x000000100d047810 */ /* 0x000fe40007ffe1ff */
[----:B------:R-:W-:Y:S02]  /*10bc0*/  ISETP.NE.U32.AND P2, PT, R193, RZ, PT ;  /* 0x000000ffc100720c */ /* 0x000fe40003f45070 */
[----:B------:R2:W-:Y:S01]  /*10bd0*/  LDGSTS.E.BYPASS.LTC128B.128 [R192+0x4100], [R14.64], !P4 ;  /* 0x041000000ec07fae */ /* 0x0005e2000e101d4a */
[----:B------:R-:W-:Y:S02]  /*10be0*/  LOP3.LUT R4, R4, 0xf, RZ, 0xc0, !PT ;  /* 0x0000000f04047812 */ /* 0x000fe400078ec0ff */
[----:B------:R-:W-:Y:S02]  /*10bf0*/  IADD3.X R29, RZ, R12, R22, P1, P0 ;  /* 0x0000000cff1d7210 */ /* 0x000fe40000fe0416 */
[----:B------:R-:W-:Y:S02]  /*10c00*/  IADD3 R2, P1, P0, R4, R2, R23 ;  /* 0x0000000204027210 */ /* 0x000fe4000783e017 */
[C---:B---3--:R-:W-:Y:S03]  /*10c10*/  HMMA.16816.F32 R4, R32.reuse, R8, RZ ;  /* 0x000000082004723c */ /* 0x048fe600000018ff */
[----:B------:R-:W-:Y:S01]  /*10c20*/  IADD3.X R3, RZ, R12, R30, P1, P0 ;  /* 0x0000000cff037210 */ /* 0x000fe20000fe041e */
[----:B------:R3:W-:Y:S01]  /*10c30*/  LDGSTS.E.BYPASS.LTC128B.128.ZFILL [R192+0x1100], [R20.64], P2 ;  /* 0x0110000014c07fae */ /* 0x0007e20009141d4a */
[----:B------:R-:W-:Y:S03]  /*10c40*/  ISETP.NE.U32.AND P0, PT, R13, RZ, PT ;  /* 0x000000ff0d00720c */ /* 0x000fe60003f05070 */
[C---:B------:R-:W-:Y:S01]  /*10c50*/  HMMA.16816.F32 R8, R32.reuse, R10, RZ ;  /* 0x0000000a2008723c */ /* 0x040fe200000018ff */
[----:B------:R4:W-:Y:S09]  /*10c60*/  LDGSTS.E.BYPASS.LTC128B.128.ZFILL [R192+0x3100], [R28.64], P5 ;  /* 0x031000001cc07fae */ /* 0x0009f2000a941d4a */
[----:B------:R1:W-:Y:S01]  /*10c70*/  LDGSTS.E.BYPASS.LTC128B.128.ZFILL [R192+0x5100], [R2.64], P0 ;  /* 0x0510000002c07fae */ /* 0x0003e20008141d4a */
[----:B------:R-:W-:Y:S01]  /*10c80*/  ISETP.GT.AND P0, PT, R197, R217, PT ;  /* 0x000000d9c500720c */ /* 0x000fe20003f04270 */
[C---:B--2---:R-:W-:Y:S03]  /*10c90*/  HMMA.16816.F32 R12, R32.reuse, R16, RZ ;  /* 0x00000010200c723c */ /* 0x044fe600000018ff */
[----:B------:R-:W0:Y:S05]  /*10ca0*/  LDGDEPBAR ;  /* 0x00000000000079af */ /* 0x000e2a0000000000 */
        /* <DEDUP_REMOVED lines=29> */
[----:B------:R-:W2:Y:S05]  /*10e80*/  LDSM.16.M88.4 R148, [R172+0x1000] ;  /* 0x00100000ac94783b */ /* 0x000eaa0000000200 */
[----:B------:R-:W3:Y:S02]  /*10e90*/  LDSM.16.M88.4 R164, [R172+0x1800] ;  /* 0x00180000aca4783b */ /* 0x000ee40000000200 */
        /* <DEDUP_REMOVED lines=11> */
[----:B------:R-:W2:Y:S05]  /*10f50*/  LDSM.16.M88.4 R152, [R145+0x3000] ;  /* 0x003000009198783b */ /* 0x000eaa0000000200 */
[----:B------:R-:W3:Y:S02]  /*10f60*/  LDSM.16.M88.4 R164, [R145+0x3800] ;  /* 0x0038000091a4783b */ /* 0x000ee40000000200 */
        /* <DEDUP_REMOVED lines=11> */
[----:B------:R-:W2:Y:S05]  /*11020*/  LDSM.16.M88.4 R148, [R186] ;  /* 0x00000000ba94783b */ /* 0x000eaa0000000200 */
[----:B------:R-:W3:Y:S02]  /*11030*/  LDSM.16.M88.4 R164, [R185] ;  /* 0x00000000b9a4783b */ /* 0x000ee40000000200 */
        /* <DEDUP_REMOVED lines=78> */
[----:B------:R-:W-:Y:S04]  /*11520*/  DEPBAR.LE SB0, 0x0 ;  /* 0x000080000000791a */ /* 0x000fe80000000000 */
[----:B------:R-:W-:Y:S01]  /*11530*/  BAR.SYNC.DEFER_BLOCKING 0x0 ;  /* 0x0000000000007b1d */ /* 0x000fe20000010000 */
[C---:B-1----:R-:W-:Y:S08]  /*11540*/  HMMA.16816.F32 R4, R152.reuse, R156, R4 ;  /* 0x0000009c9804723c */ /* 0x042ff00000001804 */
[C---:B------:R-:W-:Y:S08]  /*11550*/  HMMA.16816.F32 R8, R152.reuse, R158, R8 ;  /* 0x0000009e9808723c */ /* 0x040ff00000001808 */
[C---:B------:R-:W-:Y:S08]  /*11560*/  HMMA.16816.F32 R12, R152.reuse, R160, R12 ;  /* 0x000000a0980c723c */ /* 0x040ff0000000180c */
[C---:B------:R-:W-:Y:S08]  /*11570*/  HMMA.16816.F32 R16, R152.reuse, R162, R16 ;  /* 0x000000a29810723c */ /* 0x040ff00000001810 */
[C---:B--2---:R-:W-:Y:S08]  /*11580*/  HMMA.16816.F32 R20, R152.reuse, R148, R20 ;  /* 0x000000949814723c */ /* 0x044ff00000001814 */
[C---:B------:R-:W-:Y:S08]  /*11590*/  HMMA.16816.F32 R24, R152.reuse, R150, R24 ;  /* 0x000000969818723c */ /* 0x040ff00000001818 */
[C---:B---3--:R-:W-:Y:S08]  /*115a0*/  HMMA.16816.F32 R28, R152.reuse, R164, R28 ;  /* 0x000000a4981c723c */ /* 0x048ff0000000181c */
[----:B------:R-:W-:Y:S01]  /*115b0*/  HMMA.16816.F32 R32, R152, R166, R32 ;  /* 0x000000a69820723c */ /* 0x000fe20000001820 */
[----:B------:R-:W-:Y:S07]  /*115c0*/  @!UPT UIADD3 URZ, URZ, URZ, URZ ;  /* 0x0000003f3f3ff290 */ /* 0x000fee000fffe03f */
[----:B------:R-:W-:-:S11]  /*115d0*/  @!P0 BRA `(.L_x_3356) ;  /* 0x0000046000008947 */ /* 0x000fd60003800000 */
[----:B------:R-:W-:Y:S01]  /*115e0*/  IMAD.MOV.U32 R0, RZ, RZ, 0x1 ;  /* 0x00000001ff007424 */ /* 0x000fe200078e00ff */
[----:B------:R-:W-:Y:S01]  /*115f0*/  ISETP.GT.AND P0, PT, R213, 0x3f, PT ;  /* 0x0000003fd500780c */ /* 0x000fe20003f04270 */
[----:B------:R-:W-:Y:S01]  /*11600*/  IMAD R2, R197, 0x40, R235 ;  /* 0x00000040c5027824 */ /* 0x000fe200078e02eb */
[C---:B------:R-:W-:Y:S01]  /*11610*/  SHF.L.U64.HI R156, R209.reuse, 0x1, R224 ;  /* 0x00000001d19c7819 */ /* 0x040fe200000102e0 */
        /* <DEDUP_REMOVED lines=33> */
.L_x_3435:
        /* <DEDUP_REMOVED lines=18> */
.L_x_3436:
        /* <DEDUP_REMOVED lines=15> */
.L_x_3356:
[----:B------:R-:W-:Y:S05]  /*11a40*/  BSYNC B0 ;  /* 0x0000000000007941 */ /* 0x000fea0003800000 */
.L_x_3355:
        /* <DEDUP_REMOVED lines=34> */
[----:B------:R-:W2:Y:S02]  /*11c70*/  SHFL.BFLY PT, R0, R100, 0x2, 0x1f ;  /* 0x0c401f0064007f89 */ /* 0x000ea400000e0000 */
[----:B--2---:R-:W-:Y:S05]  /*11c80*/  FMNMX.FTZ R0, R100, R0, !PT ;  /* 0x0000000064007209 */ /* 0x004fea0007810000 */
[----:B------:R-:W2:Y:S02]  /*11c90*/  SHFL.BFLY PT, R2, R0, 0x1, 0x1f ;  /* 0x0c201f0000027f89 */ /* 0x000ea400000e0000 */
[----:B-12---:R-:W-:Y:S02]  /*11ca0*/  FMNMX.FTZ R101, R0, R2, !PT ;  /* 0x0000000200657209 */ /* 0x006fe40007810000 */
[----:B------:R-:W1:Y:S02]  /*11cb0*/  SHFL.BFLY PT, R0, R148, 0x2, 0x1f ;  /* 0x0c401f0094007f89 */ /* 0x000e6400000e0000 */
[----:B-1----:R-:W-:Y:S05]  /*11cc0*/  FMNMX.FTZ R100, R148, R0, !PT ;  /* 0x0000000094647209 */ /* 0x002fea0007810000 */
[----:B------:R1:W2:Y:S02]  /*11cd0*/  SHFL.BFLY PT, R0, R100, 0x1, 0x1f ;  /* 0x0c201f0064007f89 */ /* 0x0002a400000e0000 */
.L_x_3437:
[----:B--2---:R-:W-:Y:S01]  /*11ce0*/  FMNMX.FTZ R3, R0, R100, !PT ;  /* 0x0000006400037209 */ /* 0x004fe20007810000 */
[C---:B-1----:R-:W-:Y:S01]  /*11cf0*/  FMUL.FTZ R100, R101.reuse, c[0x0][0x2d0] ;  /* 0x0000b40065647a20 */ /* 0x042fe20000410000 */
[----:B------:R-:W-:Y:S01]  /*11d00*/  WARPSYNC 0xffffffff ;  /* 0xffffffff00007948 */ /* 0x000fe20003800000 */
[----:B------:R-:W-:Y:S01]  /*11d10*/  FADD.FTZ R0, -R101, R104 ;  /* 0x0000006865007221 */ /* 0x000fe20000010100 */
[----:B------:R-:W-:Y:S01]  /*11d20*/  ISETP.GT.AND P0, PT, R197, R217, PT ;  /* 0x000000d9c500720c */ /* 0x000fe20003f04270 */
[--C-:B------:R-:W-:Y:S02]  /*11d30*/  FFMA.FTZ R104, R4, c[0x0][0x2d0], -R100.reuse ;  /* 0x0000b40004687a23 */ /* 0x100fe40000010864 */
        /* <DEDUP_REMOVED lines=19> */
[----:B------:R3:W-:Y:S10]  /*11e70*/  MUFU.EX2 R13, R4 ;  /* 0x00000004000d7308 */ /* 0x0007f40000000800 */
[----:B------:R-:W4:Y:S10]  /*11e80*/  MUFU.EX2 R9, R9 ;  /* 0x0000000900097308 */ /* 0x000f340000000800 */
[----:B------:R-:W-:Y:S01]  /*11e90*/  MUFU.EX2 R100, R100 ;  /* 0x0000006400647308 */ /* 0x000fe20000000800 */
[----:B---3--:R-:W-:Y:S04]  /*11ea0*/  FMUL.FTZ R4, R3, c[0x0][0x2d0] ;  /* 0x0000b40003047a20 */ /* 0x008fe80000410000 */
        /* <DEDUP_REMOVED lines=16> */
[----:B------:R-:W-:Y:S02]  /*11fb0*/  FFMA.FTZ R152, R15, c[0x0][0x2d0], -R4 ;  /* 0x0000b4000f987a23 */ /* 0x000fe40000010804 */
[----:B------:R-:W-:Y:S10]  /*11fc0*/  MUFU.EX2 R201, R153 ;  /* 0x0000009900c97308 */ /* 0x000ff40000000800 */
[----:B------:R-:W-:Y:S01]  /*11fd0*/  MUFU.EX2 R153, R169 ;  /* 0x000000a900997308 */ /* 0x000fe20000000800 */
[----:B-1----:R-:W-:Y:S01]  /*11fe0*/  FFMA.FTZ R0, R2, R207, R12 ;  /* 0x000000cf02007223 */ /* 0x002fe2000001000c */
[----:B--2---:R-:W-:Y:S01]  /*11ff0*/  F2FP.PACK_AB R148, R8, R12 ;  /* 0x0000000c0894723e */ /* 0x004fe200000000ff */
[----:B------:R-:W-:Y:S01]  /*12000*/  FMUL.FTZ R32, R2, R108 ;  /* 0x0000006c02207220 */ /* 0x000fe20000410000 */
[----:B----4-:R-:W-:Y:S01]  /*12010*/  F2FP.PACK_AB R150, R9, R13 ;  /* 0x0000000d0996723e */ /* 0x010fe200000000ff */
[----:B------:R-:W-:Y:S01]  /*12020*/  FADD.FTZ R5, R8, R0 ;  /* 0x0000000008057221 */ /* 0x000fe20000010000 */
[----:B---3--:R-:W-:Y:S01]  /*12030*/  F2FP.PACK_AB R149, R7, R10 ;  /* 0x0000000a0795723e */ /* 0x008fe200000000ff */
[----:B------:R-:W-:Y:S02]  /*12040*/  FADD.FTZ R0, -R3, R105 ;  /* 0x0000006903007221 */ /* 0x000fe40000010100 */
[----:B------:R-:W-:Y:S02]  /*12050*/  FMUL.FTZ R33, R2, R109 ;  /* 0x0000006d02217220 */ /* 0x000fe40000410000 */
[----:B------:R-:W-:Y:S02]  /*12060*/  FMUL.FTZ R0, R0, c[0x0][0x2d0] ;  /* 0x0000b40000007a20 */ /* 0x000fe40000410000 */
[----:B------:R-:W-:Y:S02]  /*12070*/  FFMA.FTZ R105, R11, c[0x0][0x2d0], -R4 ;  /* 0x0000b4000b697a23 */ /* 0x000fe40000010804 */
[C---:B------:R-:W-:Y:S02]  /*12080*/  FMUL.FTZ R17, R2.reuse, R125 ;  /* 0x0000007d02117220 */ /* 0x040fe40000410000 */
[----:B------:R-:W1:Y:S01]  /*12090*/  MUFU.EX2 R0, R0 ;  /* 0x0000000000007308 */ /* 0x000e620000000800 */
        /* <DEDUP_REMOVED lines=19> */
[C---:B------:R-:W-:Y:S02]  /*121d0*/  FFMA.FTZ R6, R0.reuse, R200, R10 ;  /* 0x000000c800067223 */ /* 0x040fe4000001000a */
[C---:B------:R-:W-:Y:S02]  /*121e0*/  FMUL.FTZ R10, R0.reuse, R134 ;  /* 0x00000086000a7220 */ /* 0x040fe40000410000 */
[----:B------:R-:W-:Y:S02]  /*121f0*/  FADD.FTZ R124, R7, R6 ;  /* 0x00000006077c7221 */ /* 0x000fe40000010000 */
[C---:B------:R-:W-:Y:S02]  /*12200*/  FMUL.FTZ R6, R0.reuse, R138 ;  /* 0x0000008a00067220 */ /* 0x040fe40000410000 */
[C---:B------:R-:W-:Y:S01]  /*12210*/  FMUL.FTZ R7, R0.reuse, R139 ;  /* 0x0000008b00077220 */ /* 0x040fe20000410000 */
[----:B------:R-:W2:Y:S01]  /*12220*/  MUFU.EX2 R126, R105 ;  /* 0x00000069007e7308 */ /* 0x000ea20000000800 */
[C---:B------:R-:W-:Y:S02]  /*12230*/  FMUL.FTZ R11, R0.reuse, R135 ;  /* 0x00000087000b7220 */ /* 0x040fe40000410000 */
[C---:B------:R-:W-:Y:S01]  /*12240*/  FMUL.FTZ R14, R0.reuse, R130 ;  /* 0x00000082000e7220 */ /* 0x040fe20000410000 */
[----:B------:R-:W-:Y:S01]  /*12250*/  LDSM.16.MT88.4 R132, [R146+0x1800] ;  /* 0x001800009284783b */ /* 0x000fe20000004200 */
[C---:B------:R-:W-:Y:S02]  /*12260*/  FMUL.FTZ R15, R0.reuse, R131 ;  /* 0x00000083000f7220 */ /* 0x040fe40000410000 */
[C---:B------:R-:W-:Y:S02]  /*12270*/  FMUL.FTZ R19, R0.reuse, R127 ;  /* 0x0000007f00137220 */ /* 0x040fe40000410000 */
[C---:B------:R-:W-:Y:S01]  /*12280*/  FMUL.FTZ R22, R0.reuse, R122 ;  /* 0x0000007a00167220 */ /* 0x040fe20000410000 */
[----:B------:R-:W-:Y:S01]  /*12290*/  MUFU.EX2 R105, R156 ;  /* 0x0000009c00697308 */ /* 0x000fe20000000800 */
[C---:B------:R-:W-:Y:S02]  /*122a0*/  FMUL.FTZ R23, R0.reuse, R123 ;  /* 0x0000007b00177220 */ /* 0x040fe40000410000 */
[C---:B------:R-:W-:Y:S02]  /*122b0*/  FMUL.FTZ R26, R0.reuse, R118 ;  /* 0x00000076001a7220 */ /* 0x040fe40000410000 */
[----:B------:R-:W-:Y:S02]  /*122c0*/  FMUL.FTZ R27, R0, R119 ;  /* 0x00000077001b7220 */ /* 0x000fe40000410000 */
[C---:B------:R-:W-:Y:S02]  /*122d0*/  FMUL.FTZ R24, R2.reuse, R116 ;  /* 0x0000007402187220 */ /* 0x040fe40000410000 */
[C---:B------:R-:W-:Y:S01]  /*122e0*/  FMUL.FTZ R28, R2.reuse, R112 ;  /* 0x00000070021c7220 */ /* 0x040fe20000410000 */
[----:B------:R-:W-:Y:S01]  /*122f0*/  MUFU.EX2 R116, R157 ;  /* 0x0000009d00747308 */ /* 0x000fe20000000800 */
[----:B------:R-:W-:Y:S02]  /*12300*/  FMUL.FTZ R29, R2, R113 ;  /* 0x00000071021d7220 */ /* 0x000fe40000410000 */
[----:B------:R-:W-:Y:S01]  /*12310*/  FMUL.FTZ R30, R0, R114 ;  /* 0x00000072001e7220 */ /* 0x000fe20000410000 */
[----:B--2---:R-:W-:Y:S01]  /*12320*/  F2FP.PACK_AB R151, R126, R125 ;  /* 0x0000007d7e97723e */ /* 0x004fe200000000ff */
[----:B------:R-:W-:Y:S02]  /*12330*/  FMUL.FTZ R31, R0, R115 ;  /* 0x00000073001f7220 */ /* 0x000fe40000410000 */
[----:B------:R-:W-:Y:S01]  /*12340*/  LDSM.16.MT88.4 R112, [R146+0x800] ;  /* 0x000800009270783b */ /* 0x000fe20000004200 */
[C---:B------:R-:W-:Y:S02]  /*12350*/  FMUL.FTZ R36, R2.reuse, R36 ;  /* 0x0000002402247220 */ /* 0x040fe40000410000 */
[----:B------:R-:W-:Y:S01]  /*12360*/  FMUL.FTZ R37, R2, R37 ;  /* 0x0000002502257220 */ /* 0x000fe20000410000 */
        /* <DEDUP_REMOVED lines=9> */
[C---:B------:R-:W-:Y:S04]  /*12400*/  FMUL.FTZ R42, R0.reuse, R42 ;  /* 0x0000002a002a7220 */ /* 0x040fe80000410000 */
        /* <DEDUP_REMOVED lines=61> */
[C---:B------:R-:W-:Y:S02]  /*127e0*/  FMUL.FTZ R96, R2.reuse, R96 ;  /* 0x0000006002607220 */ /* 0x040fe40000410000 */
[----:B------:R-:W-:Y:S02]  /*127f0*/  FMUL.FTZ R97, R2, R97 ;  /* 0x0000006102617220 */ /* 0x000fe40000410000 */
[----:B------:R-:W2:Y:S01]  /*12800*/  MUFU.EX2 R2, R158 ;  /* 0x0000009e00027308 */ /* 0x000ea20000000800 */
[C---:B------:R-:W-:Y:S02]  /*12810*/  FMUL.FTZ R94, R0.reuse, R94 ;  /* 0x0000005e005e7220 */ /* 0x040fe40000410000 */
[C---:B------:R-:W-:Y:S02]  /*12820*/  FMUL.FTZ R95, R0.reuse, R95 ;  /* 0x0000005f005f7220 */ /* 0x040fe40000410000 */
[C---:B------:R-:W-:Y:S01]  /*12830*/  FMUL.FTZ R98, R0.reuse, R98 ;  /* 0x0000006200627220 */ /* 0x040fe20000410000 */
[C---:B-1----:R-:W-:Y:S03]  /*12840*/  HMMA.16816.F32 R28, R148.reuse, R108, R28 ;  /* 0x0000006c941c723c */ /* 0x042fe6000000181c */
[----:B------:R-:W-:Y:S01]  /*12850*/  FMUL.FTZ R99, R0, R99 ;  /* 0x0000006300637220 */ /* 0x000fe20000410000 */
[----:B------:R-:W1:Y:S01]  /*12860*/  MUFU.EX2 R158, R155 ;  /* 0x0000009b009e7308 */ /* 0x000e620000000800 */
[----:B------:R-:W-:Y:S03]  /*12870*/  FADD.FTZ R0, R104, R160 ;  /* 0x000000a068007221 */ /* 0x000fe60000010000 */
[C---:B------:R-:W-:Y:S01]  /*12880*/  HMMA.16816.F32 R32, R148.reuse, R110, R32 ;  /* 0x0000006e9420723c */ /* 0x040fe20000001820 */
[----:B------:R-:W3:Y:S05]  /*12890*/  LDSM.16.MT88.4 R108, [R146+0x2000] ;  /* 0x00200000926c783b */ /* 0x000eea0000004200 */
[----:B------:R-:W-:Y:S01]  /*128a0*/  MUFU.EX2 R155, R163 ;  /* 0x000000a3009b7308 */ /* 0x000fe20000000800 */
[----:B--2---:R-:W-:Y:S05]  /*128b0*/  FADD.FTZ R0, R2, R0 ;  /* 0x0000000002007221 */ /* 0x004fea0000010000 */
[----:B------:R-:W-:Y:S04]  /*128c0*/  FADD.FTZ R0, R116, R0 ;  /* 0x0000000074007221 */ /* 0x000fe80000010000 */
[C---:B------:R-:W-:Y:S01]  /*128d0*/  FADD.FTZ R0, R105.reuse, R0 ;  /* 0x0000000069007221 */ /* 0x040fe20000010000 */
        /* <DEDUP_REMOVED lines=25> */
[----:B------:R-:W-:Y:S03]  /*12a70*/  F2FP.PACK_AB R109, R200, R201 ;  /* 0x000000c9c86d723e */ /* 0x000fe600000000ff */
[----:B------:R-:W-:Y:S02]  /*12a80*/  F2FP.PACK_AB R110, R105, R116 ;  /* 0x00000074696e723e */ /* 0x000fe400000000ff */
[----:B------:R-:W3:Y:S02]  /*12a90*/  LDSM.16.MT88.4 R116, [R147+0x800] ;  /* 0x000800009374783b */ /* 0x000ee40000004200 */
[----:B------:R-:W4:Y:S01]  /*12aa0*/  MUFU.EX2 R2, R167 ;  /* 0x000000a700027308 */ /* 0x000f220000000800 */
[----:B-1----:R-:W-:Y:S02]  /*12ab0*/  F2FP.PACK_AB R111, R158, R159 ;  /* 0x0000009f9e6f723e */ /* 0x002fe400000000ff */
[----:B------:R-:W-:Y:S05]  /*12ac0*/  F2FP.PACK_AB R149, R152, R153 ;  /* 0x000000999895723e */ /* 0x000fea00000000ff */
[C---:B------:R-:W-:Y:S02]  /*12ad0*/  HMMA.16816.F32 R4, R108.reuse, R112, R4 ;  /* 0x000000706c04723c */ /* 0x040fe40000001804 */
[----:B------:R-:W1:Y:S03]  /*12ae0*/  MUFU.EX2 R105, R165 ;  /* 0x000000a500697308 */ /* 0x000e660000000800 */
[----:B--2---:R-:W-:Y:S03]  /*12af0*/  FADD.FTZ R0, R104, R0 ;  /* 0x0000000068007221 */ /* 0x004fe60000010000 */
[C---:B------:R-:W-:Y:S01]  /*12b00*/  HMMA.16816.F32 R8, R108.reuse, R114, R8 ;  /* 0x000000726c08723c */ /* 0x040fe20000001808 */
[----:B------:R-:W2:Y:S03]  /*12b10*/  LDSM.16.MT88.4 R112, [R174+0x800] ;  /* 0x00080000ae70783b */ /* 0x000ea60000004200 */
[----:B----4-:R-:W-:Y:S04]  /*12b20*/  FADD.FTZ R0, R2, R0 ;  /* 0x0000000002007221 */ /* 0x010fe80000010000 */
[----:B------:R-:W-:Y:S04]  /*12b30*/  FADD.FTZ R0, R120, R0 ;  /* 0x0000000078007221 */ /* 0x000fe80000010000 */
[C---:B-1----:R-:W-:Y:S01]  /*12b40*/  FADD.FTZ R0, R105.reuse, R0 ;  /* 0x0000000069007221 */ /* 0x042fe20000010000 */
[C---:B---3--:R-:W-:Y:S08]  /*12b50*/  HMMA.16816.F32 R12, R108.reuse, R116, R12 ;  /* 0x000000746c0c723c */ /* 0x048ff0000000180c */
        /* <DEDUP_REMOVED lines=34> */
[----:B------:R-:W4:Y:S02]  /*12d80*/  MUFU.EX2 R105, R171 ;  /* 0x000000ab00697308 */ /* 0x000f240000000800 */
[----:B------:R-:W-:Y:S02]  /*12d90*/  F2FP.PACK_AB R108, R2, R104 ;  /* 0x00000068026c723e */ /* 0x000fe400000000ff */
[----:B------:R-:W-:Y:S02]  /*12da0*/  F2FP.PACK_AB R109, R156, R157 ;  /* 0x0000009d9c6d723e */ /* 0x000fe400000000ff */
[----:B------:R-:W-:Y:S04]  /*12db0*/  F2FP.PACK_AB R111, R154, R155 ;  /* 0x0000009b9a6f723e */ /* 0x000fe800000000ff */
[----:B------:R-:W5:Y:S03]  /*12dc0*/  MUFU.EX2 R2, R193 ;  /* 0x000000c100027308 */ /* 0x000f660000000800 */
[C---:B--2---:R-:W-:Y:S07]  /*12dd0*/  HMMA.16816.F32 R4, R108.reuse, R112, R4 ;  /* 0x000000706c04723c */ /* 0x044fee0000001804 */
[----:B------:R-:W2:Y:S01]  /*12de0*/  MUFU.EX2 R104, R198 ;  /* 0x000000c600687308 */ /* 0x000ea20000000800 */
[C---:B------:R-:W-:Y:S01]  /*12df0*/  HMMA.16816.F32 R8, R108.reuse, R114, R8 ;  /* 0x000000726c08723c */ /* 0x040fe20000001808 */
[----:B------:R-:W3:Y:S03]  /*12e00*/  LDSM.16.MT88.4 R112, [R173+0x1000] ;  /* 0x00100000ad70783b */ /* 0x000ee60000004200 */
[----:B----4-:R-:W-:Y:S04]  /*12e10*/  FADD.FTZ R0, R105, R0 ;  /* 0x0000000069007221 */ /* 0x010fe80000010000 */
[C---:B-1----:R-:W-:Y:S04]  /*12e20*/  HMMA.16816.F32 R12, R108.reuse, R116, R12 ;  /* 0x000000746c0c723c */ /* 0x042fe8000000180c */
[C---:B-----5:R-:W-:Y:S01]  /*12e30*/  FADD.FTZ R0, R2.reuse, R0 ;  /* 0x0000000002007221 */ /* 0x060fe20000010000 */
[----:B------:R-:W-:Y:S01]  /*12e40*/  F2FP.PACK_AB R148, R2, R105 ;  /* 0x000000690294723e */ /* 0x000fe200000000ff */
[----:B------:R-:W-:Y:S01]  /*12e50*/  FADD.FTZ R2, R125, R124 ;  /* 0x0000007c7d027221 */ /* 0x000fe20000010000 */
[----:B------:R-:W-:Y:S01]  /*12e60*/  MOV R105, R3 ;  /* 0x0000000300697202 */ /* 0x000fe20000000f00 */
[C---:B------:R-:W-:Y:S01]  /*12e70*/  HMMA.16816.F32 R16, R108.reuse, R118, R16 ;  /* 0x000000766c10723c */ /* 0x040fe20000001810 */
[----:B------:R-:W1:Y:S03]  /*12e80*/  LDSM.16.MT88.4 R116, [R146+0x3000] ;  /* 0x003000009274783b */ /* 0x000e660000004200 */
[----:B--2---:R-:W-:Y:S01]  /*12e90*/  F2FP.PACK_AB R150, R100, R104 ;  /* 0x000000686496723e */ /* 0x004fe200000000ff */
[----:B------:R-:W-:Y:S03]  /*12ea0*/  FADD.FTZ R0, R104, R0 ;  /* 0x0000000068007221 */ /* 0x000fe60000010000 */
[C---:B---3--:R-:W-:Y:S01]  /*12eb0*/  HMMA.16816.F32 R20, R108.reuse, R120, R20 ;  /* 0x000000786c14723c */ /* 0x048fe20000001814 */
[----:B------:R-:W-:Y:S03]  /*12ec0*/  MUFU.EX2 R104, R195 ;  /* 0x000000c300687308 */ /* 0x000fe60000000800 */
[----:B------:R-:W-:Y:S02]  /*12ed0*/  FADD.FTZ R207, R100, R0 ;  /* 0x0000000064cf7221 */ /* 0x000fe40000010000 */
[----:B------:R-:W-:Y:S02]  /*12ee0*/  FADD.FTZ R0, R126, R2 ;  /* 0x000000027e007221 */ /* 0x000fe40000010000 */
[C---:B------:R-:W-:Y:S01]  /*12ef0*/  HMMA.16816.F32 R24, R108.reuse, R122, R24 ;  /* 0x0000007a6c18723c */ /* 0x040fe20000001818 */
[----:B------:R-:W2:Y:S02]  /*12f00*/  LDSM.16.MT88.4 R120, [R147+0x3000] ;  /* 0x003000009378783b */ /* 0x000ea40000004200 */
[----:B------:R-:W3:Y:S01]  /*12f10*/  MUFU.EX2 R100, R199 ;  /* 0x000000c700647308 */ /* 0x000ee20000000800 */
[----:B------:R-:W-:Y:S04]  /*12f20*/  FADD.FTZ R0, R201, R0 ;  /* 0x00000000c9007221 */ /* 0x000fe80000010000 */
[C---:B------:R-:W-:Y:S01]  /*12f30*/  HMMA.16816.F32 R28, R108.reuse, R112, R28 ;  /* 0x000000706c1c723c */ /* 0x040fe2000000181c */
[----:B------:R-:W-:Y:S03]  /*12f40*/  LDSM.16.MT88.4 R124, [R147+0x1800] ;  /* 0x00180000937c783b */ /* 0x000fe60000004200 */
[----:B------:R-:W-:Y:S04]  /*12f50*/  FADD.FTZ R0, R200, R0 ;  /* 0x00000000c8007221 */ /* 0x000fe80000010000 */
[C---:B------:R-:W-:Y:S01]  /*12f60*/  HMMA.16816.F32 R32, R108.reuse, R114, R32 ;  /* 0x000000726c20723c */ /* 0x040fe20000001820 */
[----:B------:R-:W4:Y:S03]  /*12f70*/  LDSM.16.MT88.4 R112, [R174+0x3000] ;  /* 0x00300000ae70783b */ /* 0x000f260000004200 */
[----:B------:R-:W-:Y:S04]  /*12f80*/  FADD.FTZ R0, R159, R0 ;  /* 0x000000009f007221 */ /* 0x000fe80000010000 */
[----:B------:R-:W-:Y:S01]  /*12f90*/  FADD.FTZ R0, R158, R0 ;  /* 0x000000009e007221 */ /* 0x000fe20000010000 */
[C---:B-1----:R-:W-:Y:S03]  /*12fa0*/  HMMA.16816.F32 R36, R108.reuse, R116, R36 ;  /* 0x000000746c24723c */ /* 0x042fe60000001824 */
[----:B---3--:R-:W-:Y:S01]  /*12fb0*/  F2FP.PACK_AB R151, R100, R104 ;  /* 0x000000686497723e */ /* 0x008fe200000000ff */
[----:B------:R-:W-:Y:S04]  /*12fc0*/  FADD.FTZ R0, R157, R0 ;  /* 0x000000009d007221 */ /* 0x000fe80000010000 */
[C---:B------:R-:W-:Y:S01]  /*12fd0*/  HMMA.16816.F32 R40, R108.reuse, R118, R40 ;  /* 0x000000766c28723c */ /* 0x040fe20000001828 */
[----:B------:R-:W1:Y:S03]  /*12fe0*/  LDSM.16.MT88.4 R116, [R173+0x3000] ;  /* 0x00300000ad74783b */ /* 0x000e660000004200 */
[----:B------:R-:W-:Y:S04]  /*12ff0*/  FADD.FTZ R0, R156, R0 ;  /* 0x000000009c007221 */ /* 0x000fe80000010000 */
[C---:B--2---:R-:W-:Y:S04]  /*13000*/  HMMA.16816.F32 R44, R108.reuse, R120, R44 ;  /* 0x000000786c2c723c */ /* 0x044fe8000000182c */
[----:B------:R-:W-:Y:S04]  /*13010*/  FADD.FTZ R0, R155, R0 ;  /* 0x000000009b007221 */ /* 0x000fe80000010000 */
[C---:B------:R-:W-:Y:S01]  /*13020*/  HMMA.16816.F32 R48, R108.reuse, R122, R48 ;  /* 0x0000007a6c30723c */ /* 0x040fe20000001830 */
[----:B------:R-:W2:Y:S03]  /*13030*/  LDSM.16.MT88.4 R120, [R146+0x5000] ;  /* 0x005000009278783b */ /* 0x000ea60000004200 */
[----:B------:R-:W-:Y:S04]  /*13040*/  FADD.FTZ R0, R154, R0 ;  /* 0x000000009a007221 */ /* 0x000fe80000010000 */
[C---:B----4-:R-:W-:Y:S04]  /*13050*/  HMMA.16816.F32 R52, R108.reuse, R112, R52 ;  /* 0x000000706c34723c */ /* 0x050fe80000001834 */
[----:B------:R-:W-:Y:S04]  /*13060*/  FADD.FTZ R0, R153, R0 ;  /* 0x0000000099007221 */ /* 0x000fe80000010000 */
[C---:B------:R-:W-:Y:S01]  /*13070*/  HMMA.16816.F32 R56, R108.reuse, R114, R56 ;  /* 0x000000726c38723c */ /* 0x040fe20000001838 */
[----:B------:R-:W3:Y:S03]  /*13080*/  LDSM.16.MT88.4 R112, [R147+0x5000] ;  /* 0x005000009370783b */ /* 0x000ee60000004200 */
[----:B------:R-:W-:Y:S04]  /*13090*/  FADD.FTZ R0, R152, R0 ;  /* 0x0000000098007221 */ /* 0x000fe80000010000 */
[----:B------:R-:W-:Y:S01]  /*130a0*/  FADD.FTZ R2, R104, R0 ;  /* 0x0000000068027221 */ /* 0x000fe20000010000 */
[C---:B-1----:R-:W-:Y:S03]  /*130b0*/  HMMA.16816.F32 R60, R108.reuse, R116, R60 ;  /* 0x000000746c3c723c */ /* 0x042fe6000000183c */
[----:B------:R-:W-:Y:S01]  /*130c0*/  IADD3 R0, R197, -0x1, RZ ;  /* 0xffffffffc5007810 */ /* 0x000fe20007ffe0ff */
[----:B------:R-:W-:Y:S01]  /*130d0*/  FADD.FTZ R200, R100, R2 ;  /* 0x0000000264c87221 */ /* 0x000fe20000010000 */
[----:B------:R-:W-:Y:S02]  /*130e0*/  MOV R104, R101 ;  /* 0x0000006500687202 */ /* 0x000fe40000000f00 */
[----:B------:R-:W-:Y:S01]  /*130f0*/  MOV R197, R0 ;  /* 0x0000000000c57202 */ /* 0x000fe20000000f00 */
        /* <DEDUP_REMOVED lines=48> */
.L_x_3353:
[----:B------:R-:W-:Y:S05]  /*13400*/  BRA.DIV ~URZ, `(.L_x_3361) ;  /* 0x00005b327f007947 */ /* 0x000fea000b800000 */
[----:B------:R1:W2:Y:S02]  /*13410*/  SHFL.BFLY PT, R0, R207, 0x2, 0x1f ;  /* 0x0c401f00cf007f89 */ /* 0x0002a400000e0000 */
.L_x_3438:
[----:B--2---:R-:W-:Y:S01]  /*13420*/  FADD.FTZ R4, R0, R207 ;  /* 0x000000cf00047221 */ /* 0x004fe20000010000 */
[----:B------:R-:W-:Y:S05]  /*13430*/  BRA.DIV ~URZ, `(.L_x_3362) ;  /* 0x00005b527f007947 */ /* 0x000fea000b800000 */
[----:B------:R-:W2:Y:S02]  /*13440*/  SHFL.BFLY PT, R0, R4, 0x1, 0x1f ;  /* 0x0c201f0004007f89 */ /* 0x000ea400000e0000 */
[----:B--2---:R-:W-:-:S02]  /*13450*/  FADD.FTZ R4, R4, R0 ;  /* 0x0000000004047221 */ /* 0x004fc40000010000 */
[----:B------:R-:W2:Y:S02]  /*13460*/  SHFL.BFLY PT, R0, R200, 0x2, 0x1f ;  /* 0x0c401f00c8007f89 */ /* 0x000ea400000e0000 */
[----:B--2---:R-:W-:-:S05]  /*13470*/  FADD.FTZ R5, R0, R200 ;  /* 0x000000c800057221 */ /* 0x004fca0000010000 */
[----:B------:R2:W3:Y:S02]  /*13480*/  SHFL.BFLY PT, R3, R5, 0x1, 0x1f ;  /* 0x0c201f0005037f89 */ /* 0x0004e400000e0000 */
.L_x_3439:
[----:B------:R-:W-:Y:S01]  /*13490*/  FSETP.NE.FTZ.AND P0, PT, R4, RZ, PT ;  /* 0x000000ff0400720b */ /* 0x000fe20003f15000 */
[----:B---3--:R-:W-:Y:S01]  /*134a0*/  FADD.FTZ R3, R3, R5 ;  /* 0x0000000503037221 */ /* 0x008fe20000010000 */
[----:B------:R-:W-:Y:S02]  /*134b0*/  MOV R2, RZ ;  /* 0x000000ff00027202 */ /* 0x000fe40000000f00 */
[----:B------:R-:W-:Y:S02]  /*134c0*/  MOV R18, 0xff800000 ;  /* 0xff80000000127802 */ /* 0x000fe40000000f00 */
[----:B------:R-:W-:-:S07]  /*134d0*/  MOV R15, 0xff800000 ;  /* 0xff800000000f7802 */ /* 0x000fce0000000f00 */
[----:B------:R-:W3:Y:S01]  /*134e0*/  @P0 MUFU.LG2 R0, R4 ;  /* 0x0000000400000308 */ /* 0x000ee20000000c00 */
[----:B--2---:R-:W-:-:S07]  /*134f0*/  @P0 MOV R5, 0x3f317218 ;  /* 0x3f31721800050802 */ /* 0x004fce0000000f00 */
[----:B------:R3:W2:Y:S02]  /*13500*/  @P0 MUFU.RCP R2, R4 ;  /* 0x0000000400020308 */ /* 0x0006a40000001000 */
[----:B---3--:R-:W-:Y:S02]  /*13510*/  @P0 FMUL.FTZ R4, R0, 0.69314718246459960938 ;  /* 0x3f31721800040820 */ /* 0x008fe40000410000 */
[----:B------:R-:W-:Y:S02]  /*13520*/  @P0 FMUL.FTZ R0, R5, c[0x0][0x2d0] ;  /* 0x0000b40005000a20 */ /* 0x000fe40000410000 */
[----:B--2---:R-:W-:Y:S02]  /*13530*/  FMUL.FTZ R100, R2, R108 ;  /* 0x0000006c02647220 */ /* 0x004fe40000410000 */
        /* <DEDUP_REMOVED lines=84> */
[----:B------:R-:W-:Y:S02]  /*13a80*/  @P0 FFMA.FTZ R15, R4, R16, R3 ;  /* 0x00000010040f0223 */ /* 0x000fe40000010003 */
        /* <DEDUP_REMOVED lines=20> */
.L_x_3295:
        /* <DEDUP_REMOVED lines=17> */
.L_x_3364:
[----:B------:R-:W-:Y:S05]  /*13ce0*/  BSYNC B0 ;  /* 0x0000000000007941 */ /* 0x000fea0003800000 */
.L_x_3363:
        /* <DEDUP_REMOVED lines=127> */
.L_x_3367:
        /* <DEDUP_REMOVED lines=116> */
.L_x_3440:
[----:B------:R-:W-:Y:S05]  /*14c20*/  BRA.DIV ~URZ, `(.L_x_3370) ;  /* 0x000044d27f007947 */ /* 0x000fea000b800000 */
[----:B------:R4:W2:Y:S02]  /*14c30*/  SHFL.IDX PT, R0, R12, RZ, 0x181f ;  /* 0x00181fff0c007589 */ /* 0x0008a400000e0000 */
.L_x_3441:
        /* <DEDUP_REMOVED lines=15> */
.L_x_3372:
[----:B------:R-:W-:Y:S05]  /*14d30*/  BSYNC B0 ;  /* 0x0000000000007941 */ /* 0x000fea0003800000 */
.L_x_3371:
[----:B------:R-:W-:Y:S05]  /*14d40*/  BRA.DIV ~URZ, `(.L_x_3373) ;  /* 0x000044127f007947 */ /* 0x000fea000b800000 */
[----:B---3--:R3:W4:Y:S04]  /*14d50*/  SHFL.IDX PT, R7, R6, 0x1, 0x181f ;  /* 0x00381f0006077f89 */ /* 0x00872800000e0000 */
[----:B--2---:R3:W2:Y:S02]  /*14d60*/  SHFL.IDX PT, R0, R12, 0x1, 0x181f ;  /* 0x00381f000c007f89 */ /* 0x0046a400000e0000 */
.L_x_3442:
        /* <DEDUP_REMOVED lines=16> */
.L_x_3375:
[----:B------:R-:W-:Y:S05]  /*14e70*/  BSYNC B0 ;  /* 0x0000000000007941 */ /* 0x000fea0003800000 */
.L_x_3374:
[----:B------:R-:W-:Y:S05]  /*14e80*/  BRA.DIV ~URZ, `(.L_x_3376) ;  /* 0x000043927f007947 */ /* 0x000fea000b800000 */
[----:B----4-:R4:W3:Y:S02]  /*14e90*/  SHFL.IDX PT, R7, R6, 0x2, 0x181f ;  /* 0x00581f0006077f89 */ /* 0x0108e400000e0000 */
.L_x_3443:
[----:B------:R-:W-:Y:S05]  /*14ea0*/  BRA.DIV ~URZ, `(.L_x_3377) ;  /* 0x000043e27f007947 */ /* 0x000fea000b800000 */
[----:B--2---:R2:W4:Y:S02]  /*14eb0*/  SHFL.IDX PT, R0, R12, 0x2, 0x181f ;  /* 0x00581f000c007f89 */ /* 0x00452400000e0000 */
.L_x_3444:
        /* <DEDUP_REMOVED lines=16> */
.L_x_3379:
[----:B------:R-:W-:Y:S05]  /*14fc0*/  BSYNC B0 ;  /* 0x0000000000007941 */ /* 0x000fea0003800000 */
.L_x_3378:
[----:B------:R-:W-:Y:S05]  /*14fd0*/  BRA.DIV ~URZ, `(.L_x_3380) ;  /* 0x000043127f007947 */ /* 0x000fea000b800000 */
[----:B---34-:R-:W3:Y:S04]  /*14fe0*/  SHFL.IDX PT, R6, R6, 0x3, 0x181f ;  /* 0x00781f0006067f89 */ /* 0x018ee800000e0000 */
[----:B------:R4:W2:Y:S02]  /*14ff0*/  SHFL.IDX PT, R0, R12, 0x3, 0x181f ;  /* 0x00781f000c007f89 */ /* 0x0008a400000e0000 */
.L_x_3445:
        /* <DEDUP_REMOVED lines=17> */
.L_x_3368:
        /* <DEDUP_REMOVED lines=34> */
.L_x_3446:
[----:B------:R-:W-:Y:S05]  /*15330*/  BRA.DIV ~URZ, `(.L_x_3383) ;  /* 0x000040e27f007947 */ /* 0x000fea000b800000 */
[----:B------:R4:W1:Y:S02]  /*15340*/  SHFL.IDX PT, R0, R12, RZ, 0x1c1f ;  /* 0x001c1fff0c007589 */ /* 0x00086400000e0000 */
.L_x_3447:
[----:B------:R-:W-:Y:S01]  /*15350*/  BSSY B0, `(.L_x_3384) ;  /* 0x00000a8000007945 */ /* 0x000fe20003800000 */
[----:B------:R-:W-:Y:S05]  /*15360*/  @P0 BRA `(.L_x_3385) ;  /* 0x00000a6000000947 */ /* 0x000fea0003800000 */
[C---:B------:R-:W-:Y:S02]  /*15370*/  ISETP.GE.AND P0, PT, R248.reuse, c[0x0][0x3c8], PT ;  /* 0x0000f200f8007a0c */ /* 0x040fe40003f06270 */
[C---:B------:R-:W-:Y:S02]  /*15380*/  IADD3 R7, R248.reuse, 0x8, RZ ;  /* 0x00000008f8077810 */ /* 0x040fe40007ffe0ff */
[C---:B------:R-:W-:Y:S02]  /*15390*/  IADD3 R6, R248.reuse, 0x10, RZ ;  /* 0x00000010f8067810 */ /* 0x040fe40007ffe0ff */
        /* <DEDUP_REMOVED lines=11> */
[----:B------:R-:W-:Y:S02]  /*15450*/  IADD3 R15, R248, 0x30, RZ ;  /* 0x00000030f80f7810 */ /* 0x000fe40007ffe0ff */
        /* <DEDUP_REMOVED lines=112> */
[C---:B------:R-:W-:Y:S02]  /*15b60*/  IADD3 R15, R248.reuse, 0xa0, RZ ;  /* 0x000000a0f80f7810 */ /* 0x040fe40007ffe0ff */
[----:B--2---:R-:W-:Y:S01]  /*15b70*/  @!P6 LEA R6, P0, R11, R0, 0x2 ;  /* 0x000000000b06e211 */ /* 0x004fe200078010ff */
[----:B------:R-:W-:Y:S01]  /*15b80*/  @!P4 ST.E.64 [R8.64], R104 ;  /* 0x000000680800c985 */ /* 0x000fe2000c101b0a */
        /* <DEDUP_REMOVED lines=36> */
.L_x_3385:
[----:B------:R-:W-:Y:S05]  /*15dd0*/  BSYNC B0 ;  /* 0x0000000000007941 */ /* 0x000fea0003800000 */
.L_x_3384:
[----:B------:R-:W-:Y:S05]  /*15de0*/  BRA.DIV ~URZ, `(.L_x_3386) ;  /* 0x000036927f007947 */ /* 0x000fea000b800000 */
[----:B---3--:R3:W2:Y:S04]  /*15df0*/  SHFL.IDX PT, R4, R5, 0x1, 0x1c1f ;  /* 0x003c1f0005047f89 */ /* 0x0086a800000e0000 */
[----:B-1----:R3:W1:Y:S02]  /*15e00*/  SHFL.IDX PT, R0, R12, 0x1, 0x1c1f ;  /* 0x003c1f000c007f89 */ /* 0x00266400000e0000 */
.L_x_3448:
        /* <DEDUP_REMOVED lines=182> */
.L_x_3366:
        /* <DEDUP_REMOVED lines=19> */
.L_x_3387:
        /* <DEDUP_REMOVED lines=55> */
.L_x_3389:
[----:B------:R-:W-:Y:S05]  /*16e10*/  BSYNC B0 ;  /* 0x0000000000007941 */ /* 0x000fea0003800000 */
.L_x_3388:
        /* <DEDUP_REMOVED lines=37> */
.L_x_3449:
[----:B------:R-:W-:Y:S05]  /*17070*/  BRA.DIV ~URZ, `(.L_x_3391) ;  /* 0x000025327f007947 */ /* 0x000fea000b800000 */
[----:B------:R3:W4:Y:S02]  /*17080*/  SHFL.IDX PT, R0, R12, RZ, 0x181f ;  /* 0x00181fff0c007589 */ /* 0x00072400000e0000 */
.L_x_3450:
        /* <DEDUP_REMOVED lines=16> */
.L_x_3393:
[----:B------:R-:W-:Y:S05]  /*17190*/  BSYNC B0 ;  /* 0x0000000000007941 */ /* 0x000fea0003800000 */
.L_x_3392:
[----:B------:R-:W-:Y:S05]  /*171a0*/  BRA.DIV ~URZ, `(.L_x_3394) ;  /* 0x000024627f007947 */ /* 0x000fea000b800000 */
[----:B--2---:R2:W1:Y:S04]  /*171b0*/  SHFL.IDX PT, R4, R5, 0x1, 0x181f ;  /* 0x00381f0005047f89 */ /* 0x00446800000e0000 */
[----:B----4-:R2:W4:Y:S02]  /*171c0*/  SHFL.IDX PT, R0, R12, 0x1, 0x181f ;  /* 0x00381f000c007f89 */ /* 0x01052400000e0000 */
.L_x_3451:
        /* <DEDUP_REMOVED lines=16> */
.L_x_3396:
[----:B------:R-:W-:Y:S05]  /*172d0*/  BSYNC B0 ;  /* 0x0000000000007941 */ /* 0x000fea0003800000 */
.L_x_3395:
[----:B------:R-:W-:Y:S05]  /*172e0*/  BRA.DIV ~URZ, `(.L_x_3397) ;  /* 0x000023e27f007947 */ /* 0x000fea000b800000 */
[----:B-1----:R1:W2:Y:S02]  /*172f0*/  SHFL.IDX PT, R4, R5, 0x2, 0x181f ;  /* 0x00581f0005047f89 */ /* 0x0022a400000e0000 */
.L_x_3452:
[----:B------:R-:W-:Y:S05]  /*17300*/  BRA.DIV ~URZ, `(.L_x_3398) ;  /* 0x000024327f007947 */ /* 0x000fea000b800000 */
[----:B----4-:R4:W1:Y:S02]  /*17310*/  SHFL.IDX PT, R0, R12, 0x2, 0x181f ;  /* 0x00581f000c007f89 */ /* 0x01086400000e0000 */
.L_x_3453:
        /* <DEDUP_REMOVED lines=16> */
.L_x_3400:
[----:B------:R-:W-:Y:S05]  /*17420*/  BSYNC B0 ;  /* 0x0000000000007941 */ /* 0x000fea0003800000 */
.L_x_3399:
[----:B------:R-:W-:Y:S05]  /*17430*/  BRA.DIV ~URZ, `(.L_x_3401) ;  /* 0x000023627f007947 */ /* 0x000fea000b800000 */
[----:B--2---:R2:W3:Y:S04]  /*17440*/  SHFL.IDX PT, R4, R5, 0x3, 0x181f ;  /* 0x00781f0005047f89 */ /* 0x0044e800000e0000 */
[----:B-1----:R2:W1:Y:S02]  /*17450*/  SHFL.IDX PT, R0, R12, 0x3, 0x181f ;  /* 0x00781f000c007f89 */ /* 0x00246400000e0000 */
.L_x_3454:
        /* <DEDUP_REMOVED lines=15> */
.L_x_3381:
[----:B------:R-:W-:Y:S05]  /*17550*/  BSYNC B1 ;  /* 0x0000000000017941 */ /* 0x000fea0003800000 */
.L_x_3365:
        /* <DEDUP_REMOVED lines=12> */
.L_x_3455:
[----:B------:R-:W-:Y:S05]  /*17620*/  BRA.DIV ~URZ, `(.L_x_3404) ;  /* 0x000022a27f007947 */ /* 0x000fea000b800000 */
[----:B---3--:R3:W1:Y:S02]  /*17630*/  SHFL.IDX PT, R6, R86, 0x1, 0x1f ;  /* 0x00201f0056067f89 */ /* 0x00866400000e0000 */
.L_x_3456:
        /* <DEDUP_REMOVED lines=18> */
.L_x_3457:
        /* <DEDUP_REMOVED lines=16> */
.L_x_3458:
[----:B----4-:R-:W-:Y:S01]  /*17860*/  IMAD R0, R0, c[0x0][0x538], RZ ;  /* 0x00014e0000007a24 */ /* 0x010fe200078e02ff */
[----:B------:R-:W-:Y:S04]  /*17870*/  BSSY B1, `(.L_x_3407) ;  /* 0x000007d000017945 */ /* 0x000fe80003800000 */
[----:B-1----:R-:W-:-:S04]  /*17880*/  IADD3 R6, R0, R6, RZ ;  /* 0x0000000600067210 */ /* 0x002fc80007ffe0ff */
[----:B--2---:R-:W-:-:S13]  /*17890*/  ISETP.GT.AND P0, PT, R6, R9, PT ;  /* 0x000000090600720c */ /* 0x004fda0003f04270 */
[----:B------:R-:W-:Y:S05]  /*178a0*/  @P0 BRA `(.L_x_3408) ;  /* 0x0000025000000947 */ /* 0x000fea0003800000 */
.L_x_3412:
        /* <DEDUP_REMOVED lines=17> */
.L_x_3459:
        /* <DEDUP_REMOVED lines=16> */
.L_x_3460:
[----:B--2---:R-:W-:-:S05]  /*17ac0*/  IMAD R0, R0, c[0x0][0x538], RZ ;  /* 0x00014e0000007a24 */ /* 0x004fca00078e02ff */
[----:B------:R-:W-:-:S04]  /*17ad0*/  IADD3 R6, R0, R6, RZ ;  /* 0x0000000600067210 */ /* 0x000fc80007ffe0ff */
[----:B------:R-:W-:-:S13]  /*17ae0*/  ISETP.GT.AND P0, PT, R6, R9, PT ;  /* 0x000000090600720c */ /* 0x000fda0003f04270 */
[----:B-1----:R-:W-:Y:S05]  /*17af0*/  @!P0 BRA `(.L_x_3412) ;  /* 0xfffffdb000008947 */ /* 0x002fea000383ffff */
.L_x_3408:
[----:B------:R-:W-:-:S05]  /*17b00*/  IADD3 R12, -R0, R6, RZ ;  /* 0x00000006000c7210 */ /* 0x000fca0007ffe1ff */
[----:B------:R-:W-:-:S05]  /*17b10*/  IMAD R0, R4, c[0x0][0x538], R12 ;  /* 0x00014e0004007a24 */ /* 0x000fca00078e020c */
[----:B------:R-:W-:Y:S01]  /*17b20*/  ISETP.GT.AND P0, PT, R0, R9, PT ;  /* 0x000000090000720c */ /* 0x000fe20003f04270 */
[----:B------:R-:W-:-:S12]  /*17b30*/  BRA.DIV ~URZ, `(.L_x_3413) ;  /* 0x000021d27f007947 */ /* 0x000fd8000b800000 */
[----:B------:R-:W-:-:S04]  /*17b40*/  VOTE.ANY R10, PT, !P0 ;  /* 0x00000000000a7806 */ /* 0x000fc800040e0100 */
.L_x_3461:
[----:B------:R1:W2:Y:S01]  /*17b50*/  POPC R6, R10 ;  /* 0x0000000a00067309 */ /* 0x0002a20000000000 */
[----:B------:R-:W-:Y:S05]  /*17b60*/  BRA.DIV ~URZ, `(.L_x_3414) ;  /* 0x000021f27f007947 */ /* 0x000fea000b800000 */
[----:B--2---:R2:W4:Y:S04]  /*17b70*/  SHFL.IDX PT, R7, R7, R6, 0x1f ;  /* 0x00001f0607077589 */ /* 0x00452800000e0000 */
[----:B------:R2:W1:Y:S02]  /*17b80*/  SHFL.IDX PT, R5, R8, R6, 0x1f ;  /* 0x00001f0608057589 */ /* 0x00046400000e0000 */
.L_x_3462:
[----:B------:R-:W-:Y:S01]  /*17b90*/  ISETP.NE.AND P0, PT, R10, RZ, PT ;  /* 0x000000ff0a00720c */ /* 0x000fe20003f05270 */
[----:B------:R-:W-:-:S12]  /*17ba0*/  BSSY B0, `(.L_x_3415) ;  /* 0x0000005000007945 */ /* 0x000fd80003800000 */
[----:B------:R-:W-:Y:S05]  /*17bb0*/  @!P0 BRA `(.L_x_3416) ;  /* 0x0000003000008947 */ /* 0x000fea0003800000 */
[----:B------:R-:W-:Y:S01]  /*17bc0*/  IADD3 R195, R6, -0x1, RZ ;  /* 0xffffffff06c37810 */ /* 0x000fe20007ffe0ff */
[----:B------:R-:W-:Y:S05]  /*17bd0*/  BRA.DIV ~URZ, `(.L_x_3417) ;  /* 0x000022527f007947 */ /* 0x000fea000b800000 */
[----:B------:R2:W3:Y:S02]  /*17be0*/  SHFL.IDX PT, R13, R4, R195, 0x1f ;  /* 0x00001fc3040d7589 */ /* 0x0004e400000e0000 */
.L_x_3416:
[----:B------:R-:W-:Y:S05]  /*17bf0*/  BSYNC B0 ;  /* 0x0000000000007941 */ /* 0x000fea0003800000 */
.L_x_3415:
        /* <DEDUP_REMOVED lines=64> */
.L_x_3409:
[----:B------:R-:W-:Y:S01]  /*18000*/  IMAD.MOV.U32 R236, RZ, RZ, R9 ;  /* 0x000000ffffec7224 */ /* 0x000fe200078e0009 */
[----:B------:R-:W-:Y:S01]  /*18010*/  MOV R238, RZ ;  /* 0x000000ff00ee7202 */ /* 0x000fe20000000f00 */
[----:B------:R-:W-:Y:S01]  /*18020*/  IMAD.MOV.U32 R237, RZ, RZ, RZ ;  /* 0x000000ffffed7224 */ /* 0x000fe200078e00ff */
[----:B------:R-:W-:Y:S02]  /*18030*/  MOV R239, c[0x0][0x53c] ;  /* 0x00014f0000ef7a02 */ /* 0x000fe40000000f00 */
.L_x_3418:
[----:B------:R-:W-:Y:S05]  /*18040*/  BSYNC B1 ;  /* 0x0000000000017941 */ /* 0x000fea0003800000 */
.L_x_3407:
[----:B------:R-:W-:Y:S01]  /*18050*/  WARPSYNC 0xffffffff ;  /* 0xffffffff00007948 */ /* 0x000fe20003800000 */
[----:B------:R-:W-:Y:S01]  /*18060*/  BAR.SYNC.DEFER_BLOCKING 0x4, 0x100 ;  /* 0x0104000000007b1d */ /* 0x000fe20000010000 */
[----:B------:R-:W-:-:S13]  /*18070*/  ISETP.NE.AND P0, PT, R14, RZ, PT ;  /* 0x000000ff0e00720c */ /* 0x000fda0003f05270 */
[----:B------:R1:W-:Y:S04]  /*18080*/  @!P0 STS.128 [0x18100], R236 ;  /* 0x018100ecff008388 */ /* 0x0003e80000000c00 */
[----:B------:R-:W-:Y:S06]  /*18090*/  BAR.ARV 0x5, 0x100 ;  /* 0x0144000000007b1d */ /* 0x000fec0000002000 */
.L_x_3402:
[----:B----4-:R-:W-:-:S13]  /*180a0*/  ISETP.GE.AND P0, PT, R239, c[0x0][0x53c], PT ;  /* 0x00014f00ef007a0c */ /* 0x010fda0003f06270 */
[----:B-123--:R-:W-:Y:S01]  /*180b0*/  @P0 CALL.REL.NOINC `(.L_x_3419) ;  /* 0x0000001000000944 */ /* 0x00efe20003c00000 */
[----:B------:R-:W-:Y:S05]  /*180c0*/  BRA `(.L_x_3420) ;  /* 0xfffe9c0000007947 */ /* 0x000fea000383ffff */
.L_x_3419:
[----:B------:R-:W-:Y:S05]  /*180d0*/  EXIT ;  /* 0x000000000000794d */ /* 0x000fea0003800000 */
.L_x_3253:
[----:B------:R-:W-:Y:S01]  /*180e0*/  IMAD.MOV.U32 R0, RZ, RZ, R5 ;  /* 0x000000ffff007224 */ /* 0x000fe200078e0005 */
[----:B------:R-:W-:Y:S02]  /*180f0*/  MOV R3, 0x1 ;  /* 0x0000000100037802 */ /* 0x000fe40000000f00 */
[----:B------:R-:W-:Y:S02]  /*18100*/  MOV R2, 0x18120 ;  /* 0x0001812000027802 */ /* 0x000fe40000000f00 */
[----:B-1----:R-:W-:Y:S05]  /*18110*/  CALL.REL.NOINC `($__internal_58_$__cuda_sm70_shflsync_up_p) ;  /* 0x00001e2000007944 */ /* 0x002fea0003c00000 */
[----:B------:R-:W-:Y:S01]  /*18120*/  MOV R0, R4 ;  /* 0x0000000400007202 */ /* 0x000fe20000000f00 */
[----:B------:R-:W-:Y:S05]  /*18130*/  BRA `(.L_x_3421) ;  /* 0xfffe831000007947 */ /* 0x000fea000383ffff */
.L_x_3254:
[----:B------:R-:W-:Y:S01]  /*18140*/  IMAD.MOV.U32 R0, RZ, RZ, R5 ;  /* 0x000000ffff007224 */ /* 0x000fe200078e0005 */
[----:B------:R-:W-:Y:S02]  /*18150*/  MOV R3, 0x2 ;  /* 0x0000000200037802 */ /* 0x000fe40000000f00 */
[----:B------:R-:W-:Y:S02]  /*18160*/  MOV R2, 0x18180 ;  /* 0x0001818000027802 */ /* 0x000fe40000000f00 */
[----:B-1----:R-:W-:Y:S05]  /*18170*/  CALL.REL.NOINC `($__internal_58_$__cuda_sm70_shflsync_up_p) ;  /* 0x00001dc000007944 */ /* 0x002fea0003c00000 */
[----:B------:R-:W-:Y:S01]  /*18180*/  SEL R4, R4, RZ, P4 ;  /* 0x000000ff04047207 */ /* 0x000fe20002000000 */
[----:B------:R-:W-:Y:S01]  /*18190*/  IMAD.MOV.U32 R3, RZ, RZ, 0x4 ;  /* 0x00000004ff037424 */ /* 0x000fe200078e00ff */
[----:B------:R-:W-:-:S03]  /*181a0*/  MOV R2, 0x181d0 ;  /* 0x000181d000027802 */ /* 0x000fc60000000f00 */
[----:B------:R-:W-:Y:S02]  /*181b0*/  IMAD.IADD R0, R5, 0x1, R4 ;  /* 0x0000000105007824 */ /* 0x000fe400078e0204 */
[----:B------:R-:W-:Y:S05]  /*181c0*/  CALL.REL.NOINC `($__internal_58_$__cuda_sm70_shflsync_up_p) ;  /* 0x00001d7000007944 */ /* 0x000fea0003c00000 */
        /* <DEDUP_REMOVED lines=12> */
[----:B------:R-:W-:Y:S02]  /*18290*/  MOV R3, 0x1f ;  /* 0x0000001f00037802 */ /* 0x000fe40000000f00 */
[----:B------:R-:W-:Y:S01]  /*182a0*/  MOV R2, 0x182e0 ;  /* 0x000182e000027802 */ /* 0x000fe20000000f00 */
[----:B------:R-:W-:-:S04]  /*182b0*/  IMAD.IADD R4, R0, 0x1, R4 ;  /* 0x0000000100047824 */ /* 0x000fc800078e0204 */
[----:B------:R-:W-:Y:S02]  /*182c0*/  IMAD.MOV.U32 R0, RZ, RZ, R4 ;  /* 0x000000ffff007224 */ /* 0x000fe400078e0004 */
[----:B------:R-:W-:Y:S05]  /*182d0*/  CALL.REL.NOINC `($__internal_57_$__cuda_sm70_shflsync_idx_p) ;  /* 0x00001c1000007944 */ /* 0x000fea0003c00000 */
[----:B------:R-:W-:Y:S05]  /*182e0*/  BRA `(.L_x_3422) ;  /* 0xfffe826000007947 */ /* 0x000fea000383ffff */
.L_x_3256:
[----:B------:R-:W-:Y:S02]  /*182f0*/  SEL R0, RZ, 0x1, P0 ;  /* 0x00000001ff007807 */ /* 0x000fe40000000000 */
[----:B------:R-:W-:Y:S02]  /*18300*/  MOV R2, 0x18320 ;  /* 0x0001832000027802 */ /* 0x000fe40000000f00 */
[----:B-1----:R-:W-:Y:S05]  /*18310*/  CALL.REL.NOINC `($__internal_59_$__cuda_sm70_votesync_ballot) ;  /* 0x00001c8000007944 */ /* 0x002fea0003c00000 */
[----:B------:R-:W-:Y:S01]  /*18320*/  MOV R5, R0 ;  /* 0x0000000000057202 */ /* 0x000fe20000000f00 */
[----:B------:R-:W-:Y:S05]  /*18330*/  BRA `(.L_x_3423) ;  /* 0xfffe82a000007947 */ /* 0x000fea000383ffff */
.L_x_3257:
[----:B------:R-:W-:Y:S01]  /*18340*/  IMAD.MOV.U32 R0, RZ, RZ, R8 ;  /* 0x000000ffff007224 */ /* 0x000fe200078e0008 */
[----:B---3--:R-:W-:Y:S01]  /*18350*/  MOV R195, R13 ;  /* 0x0000000d00c37202 */ /* 0x008fe20000000f00 */
[----:B------:R-:W-:Y:S01]  /*18360*/  IMAD.MOV.U32 R3, RZ, RZ, 0x1f ;  /* 0x0000001fff037424 */ /* 0x000fe200078e00ff */
[----:B------:R-:W-:Y:S02]  /*18370*/  MOV R2, 0x18390 ;  /* 0x0001839000027802 */ /* 0x000fe40000000f00 */
[----:B-12---:R-:W-:Y:S05]  /*18380*/  CALL.REL.NOINC `($__internal_57_$__cuda_sm70_shflsync_idx_p) ;  /* 0x00001b6000007944 */ /* 0x006fea0003c00000 */
[----:B------:R-:W-:Y:S01]  /*18390*/  IMAD.MOV.U32 R11, RZ, RZ, R0 ;  /* 0x000000ffff0b7224 */ /* 0x000fe200078e0000 */
[----:B------:R-:W-:Y:S01]  /*183a0*/  MOV R0, R7 ;  /* 0x0000000700007202 */ /* 0x000fe20000000f00 */
[----:B------:R-:W-:Y:S01]  /*183b0*/  IMAD.MOV.U32 R6, RZ, RZ, RZ ;  /* 0x000000ffff067224 */ /* 0x000fe200078e00ff */
[----:B------:R-:W-:Y:S01]  /*183c0*/  MOV R195, R13 ;  /* 0x0000000d00c37202 */ /* 0x000fe20000000f00 */
[----:B------:R-:W-:Y:S01]  /*183d0*/  IMAD.MOV.U32 R3, RZ, RZ, 0x1f ;  /* 0x0000001fff037424 */ /* 0x000fe200078e00ff */
[----:B------:R-:W-:-:S02]  /*183e0*/  MOV R2, 0x18400 ;  /* 0x0001840000027802 */ /* 0x000fc40000000f00 */
[----:B------:R-:W-:Y:S05]  /*183f0*/  CALL.REL.NOINC `($__internal_57_$__cuda_sm70_shflsync_idx_p) ;  /* 0x00001af000007944 */ /* 0x000fea0003c00000 */
[----:B------:R-:W-:Y:S01]  /*18400*/  MOV R10, R0 ;  /* 0x00000000000a7202 */ /* 0x000fe20000000f00 */
[----:B------:R-:W-:Y:S05]  /*18410*/  BRA `(.L_x_3424) ;  /* 0xfffe821000007947 */ /* 0x000fea000383ffff */
.L_x_3260:
[----:B------:R-:W-:Y:S01]  /*18420*/  IMAD.MOV.U32 R0, RZ, RZ, R4 ;  /* 0x000000ffff007224 */ /* 0x000fe200078e0004 */
[----:B------:R-:W-:-:S02]  /*18430*/  MOV R3, 0x1f ;  /* 0x0000001f00037802 */ /* 0x000fc40000000f00 */
[----:B------:R-:W-:Y:S02]  /*18440*/  MOV R2, 0x18460 ;  /* 0x0001846000027802 */ /* 0x000fe40000000f00 */
[----:B-1234-:R-:W-:Y:S05]  /*18450*/  CALL.REL.NOINC `($__internal_57_$__cuda_sm70_shflsync_idx_p) ;  /* 0x00001a9000007944 */ /* 0x01efea0003c00000 */
[----:B------:R-:W-:Y:S01]  /*18460*/  MOV R6, R0 ;  /* 0x0000000000067202 */ /* 0x000fe20000000f00 */
[----:B------:R-:W-:Y:S05]  /*18470*/  BRA `(.L_x_3259) ;  /* 0xfffe821000007947 */ /* 0x000fea000383ffff */
.L_x_3296:
[----:B------:R-:W-:Y:S01]  /*18480*/  IMAD.MOV.U32 R0, RZ, RZ, R5 ;  /* 0x000000ffff007224 */ /* 0x000fe200078e0005 */
[----:B------:R-:W-:Y:S01]  /*18490*/  MOV R195, RZ ;  /* 0x000000ff00c37202 */ /* 0x000fe20000000f00 */
[----:B------:R-:W-:Y:S01]  /*184a0*/  IMAD.MOV.U32 R3, RZ, RZ, 0x181f ;  /* 0x0000181fff037424 */ /* 0x000fe200078e00ff */
[----:B------:R-:W-:Y:S02]  /*184b0*/  MOV R2, 0x184d0 ;  /* 0x000184d000027802 */ /* 0x000fe40000000f00 */
[----:B-----5:R-:W-:Y:S05]  /*184c0*/  CALL.REL.NOINC `($__internal_57_$__cuda_sm70_shflsync_idx_p) ;  /* 0x00001a2000007944 */ /* 0x020fea0003c00000 */
[----:B------:R-:W-:Y:S01]  /*184d0*/  MOV R6, R0 ;  /* 0x0000000000067202 */ /* 0x000fe20000000f00 */
[----:B------:R-:W-:Y:S05]  /*184e0*/  BRA `(.L_x_3425) ;  /* 0xfffef98000007947 */ /* 0x000fea000383ffff */
.L_x_3297:
[----:B------:R-:W-:Y:S01]  /*184f0*/  IMAD.MOV.U32 R0, RZ, RZ, R7 ;  /* 0x000000ffff007224 */ /* 0x000fe200078e0007 */
[----:B------:R-:W-:Y:S01]  /*18500*/  MOV R195, RZ ;  /* 0x000000ff00c37202 */ /* 0x000fe20000000f00 */
[----:B------:R-:W-:Y:S01]  /*18510*/  IMAD.MOV.U32 R3, RZ, RZ, 0x181f ;  /* 0x0000181fff037424 */ /* 0x000fe200078e00ff */
[----:B------:R-:W-:Y:S02]  /*18520*/  MOV R2, 0x18540 ;  /* 0x0001854000027802 */ /* 0x000fe40000000f00 */
[----:B-12--5:R-:W-:Y:S05]  /*18530*/  CALL.REL.NOINC `($__internal_57_$__cuda_sm70_shflsync_idx_p) ;  /* 0x000019b000007944 */ /* 0x026fea0003c00000 */
[----:B------:R-:W-:Y:S05]  /*18540*/  BRA `(.L_x_3426) ;  /* 0xfffef94000007947 */ /* 0x000fea000383ffff */
.L_x_3300:
[----:B----4-:R-:W-:Y:S01]  /*18550*/  IMAD.MOV.U32 R0, RZ, RZ, R5 ;  /* 0x000000ffff007224 */ /* 0x010fe200078e0005 */
[----:B------:R-:W-:Y:S01]  /*18560*/  MOV R195, 0x1 ;  /* 0x0000000100c37802 */ /* 0x000fe20000000f00 */
[----:B--2---:R-:W-:Y:S01]  /*18570*/  IMAD.MOV.U32 R3, RZ, RZ, 0x181f ;  /* 0x0000181fff037424 */ /* 0x004fe200078e00ff */
[----:B------:R-:W-:-:S02]  /*18580*/  MOV R2, 0x185a0 ;  /* 0x000185a000027802 */ /* 0x000fc40000000f00 */
[----:B-1-3-5:R-:W-:Y:S05]  /*18590*/  CALL.REL.NOINC `($__internal_57_$__cuda_sm70_shflsync_idx_p) ;  /* 0x0000195000007944 */ /* 0x02afea0003c00000 */
[----:B------:R-:W-:Y:S01]  /*185a0*/  IMAD.MOV.U32 R6, RZ, RZ, R0 ;  /* 0x000000ffff067224 */ /* 0x000fe200078e0000 */
[----:B------:R-:W-:Y:S01]  /*185b0*/  MOV R195, 0x1 ;  /* 0x0000000100c37802 */ /* 0x000fe20000000f00 */
[----:B------:R-:W-:Y:S01]  /*185c0*/  IMAD.MOV.U32 R0, RZ, RZ, R7 ;  /* 0x000000ffff007224 */ /* 0x000fe200078e0007 */
[----:B------:R-:W-:-:S02]  /*185d0*/  MOV R3, 0x181f ;  /* 0x0000181f00037802 */ /* 0x000fc40000000f00 */
[----:B------:R-:W-:Y:S02]  /*185e0*/  MOV R2, 0x18600 ;  /* 0x0001860000027802 */ /* 0x000fe40000000f00 */
[----:B------:R-:W-:Y:S05]  /*185f0*/  CALL.REL.NOINC `($__internal_57_$__cuda_sm70_shflsync_idx_p) ;  /* 0x000018f000007944 */ /* 0x000fea0003c00000 */
[----:B------:R-:W-:Y:S05]  /*18600*/  BRA `(.L_x_3427) ;  /* 0xfffef9c000007947 */ /* 0x000fea000383ffff */
.L_x_3303:
[----:B----4-:R-:W-:Y:S01]  /*18610*/  IMAD.MOV.U32 R0, RZ, RZ, R5 ;  /* 0x000000ffff007224 */ /* 0x010fe200078e0005 */
[----:B------:R-:W-:Y:S01]  /*18620*/  MOV R195, 0x2 ;  /* 0x0000000200c37802 */ /* 0x000fe20000000f00 */
[----:B-1----:R-:W-:Y:S01]  /*18630*/  IMAD.MOV.U32 R3, RZ, RZ, 0x181f ;  /* 0x0000181fff037424 */ /* 0x002fe200078e00ff */
[----:B------:R-:W-:Y:S02]  /*18640*/  MOV R2, 0x18660 ;  /* 0x0001866000027802 */ /* 0x000fe40000000f00 */
[----:B--23-5:R-:W-:Y:S05]  /*18650*/  CALL.REL.NOINC `($__internal_57_$__cuda_sm70_shflsync_idx_p) ;  /* 0x0000189000007944 */ /* 0x02cfea0003c00000 */
[----:B------:R-:W-:Y:S01]  /*18660*/  MOV R6, R0 ;  /* 0x0000000000067202 */ /* 0x000fe20000000f00 */
[----:B------:R-:W-:Y:S05]  /*18670*/  BRA `(.L_x_3428) ;  /* 0xfffefa8000007947 */ /* 0x000fea000383ffff */
.L_x_3304:
[----:B----4-:R-:W-:Y:S01]  /*18680*/  IMAD.MOV.U32 R0, RZ, RZ, R7 ;  /* 0x000000ffff007224 */ /* 0x010fe200078e0007 */
[----:B------:R-:W-:Y:S01]  /*18690*/  MOV R195, 0x2 ;  /* 0x0000000200c37802 */ /* 0x000fe20000000f00 */
[----:B------:R-:W-:Y:S01]  /*186a0*/  IMAD.MOV.U32 R3, RZ, RZ, 0x181f ;  /* 0x0000181fff037424 */ /* 0x000fe200078e00ff */
[----:B------:R-:W-:Y:S02]  /*186b0*/  MOV R2, 0x186d0 ;  /* 0x000186d000027802 */ /* 0x000fe40000000f00 */
[----:B-123-5:R-:W-:Y:S05]  /*186c0*/  CALL.REL.NOINC `($__internal_57_$__cuda_sm70_shflsync_idx_p) ;  /* 0x0000182000007944 */ /* 0x02efea0003c00000 */
[----:B------:R-:W-:Y:S05]  /*186d0*/  BRA `(.L_x_3429) ;  /* 0xfffefa4000007947 */ /* 0x000fea000383ffff */
.L_x_3307:
[----:B-1----:R-:W-:Y:S01]  /*186e0*/  IMAD.MOV.U32 R0, RZ, RZ, R5 ;  /* 0x000000ffff007224 */ /* 0x002fe200078e0005 */
[----:B------:R-:W-:Y:S01]  /*186f0*/  MOV R195, 0x3 ;  /* 0x0000000300c37802 */ /* 0x000fe20000000f00 */
[----:B------:R-:W-:Y:S01]  /*18700*/  IMAD.MOV.U32 R3, RZ, RZ, 0x181f ;  /* 0x0000181fff037424 */ /* 0x000fe200078e00ff */
[----:B------:R-:W-:-:S02]  /*18710*/  MOV R2, 0x18730 ;  /* 0x0001873000027802 */ /* 0x000fc40000000f00 */
[----:B--2345:R-:W-:Y:S05]  /*18720*/  CALL.REL.NOINC `($__internal_57_$__cuda_sm70_shflsync_idx_p) ;  /* 0x000017c000007944 */ /* 0x03cfea0003c00000 */
[----:B------:R-:W-:Y:S01]  /*18730*/  IMAD.MOV.U32 R5, RZ, RZ, R0 ;  /* 0x000000ffff057224 */ /* 0x000fe200078e0000 */
[----:B------:R-:W-:Y:S01]  /*18740*/  MOV R195, 0x3 ;  /* 0x0000000300c37802 */ /* 0x000fe20000000f00 */
[----:B------:R-:W-:Y:S01]  /*18750*/  IMAD.MOV.U32 R0, RZ, RZ, R7 ;  /* 0x000000ffff007224 */ /* 0x000fe200078e0007 */
[----:B------:R-:W-:-:S02]  /*18760*/  MOV R3, 0x181f ;  /* 0x0000181f00037802 */ /* 0x000fc40000000f00 */
[----:B------:R-:W-:Y:S02]  /*18770*/  MOV R2, 0x18790 ;  /* 0x0001879000027802 */ /* 0x000fe40000000f00 */
[----:B------:R-:W-:Y:S05]  /*18780*/  CALL.REL.NOINC `($__internal_57_$__cuda_sm70_shflsync_idx_p) ;  /* 0x0000176000007944 */ /* 0x000fea0003c00000 */
[----:B------:R-:W-:Y:S05]  /*18790*/  BRA `(.L_x_3430) ;  /* 0xfffefac000007947 */ /* 0x000fea000383ffff */
.L_x_3350:
[----:B------:R-:W-:Y:S01]  /*187a0*/  IMAD.MOV.U32 R0, RZ, RZ, R5 ;  /* 0x000000ffff007224 */ /* 0x000fe200078e0005 */
[----:B------:R-:W-:Y:S01]  /*187b0*/  MOV R195, RZ ;  /* 0x000000ff00c37202 */ /* 0x000fe20000000f00 */
[----:B------:R-:W-:Y:S01]  /*187c0*/  IMAD.MOV.U32 R3, RZ, RZ, 0x181f ;  /* 0x0000181fff037424 */ /* 0x000fe200078e00ff */
[----:B------:R-:W-:Y:S02]  /*187d0*/  MOV R2, 0x187f0 ;  /* 0x000187f000027802 */ /* 0x000fe40000000f00 */
[----:B------:R-:W-:Y:S05]  /*187e0*/  CALL.REL.NOINC `($__internal_57_$__cuda_sm70_shflsync_idx_p) ;  /* 0x0000170000007944 */ /* 0x000fea0003c00000 */
[----:B------:R-:W-:Y:S01]  /*187f0*/  MOV R4, R0 ;  /* 0x0000000000047202 */ /* 0x000fe20000000f00 */
[----:B------:R-:W-:Y:S05]  /*18800*/  BRA `(.L_x_3431) ;  /* 0xffff66d000007947 */ /* 0x000fea000383ffff */
.L_x_3351:
[----:B------:R-:W-:Y:S01]  /*18810*/  IMAD.MOV.U32 R0, RZ, RZ, R10 ;  /* 0x000000ffff007224 */ /* 0x000fe200078e000a */
[----:B------:R-:W-:Y:S01]  /*18820*/  MOV R195, RZ ;  /* 0x000000ff00c37202 */ /* 0x000fe20000000f00 */
[----:B------:R-:W-:Y:S01]  /*18830*/  IMAD.MOV.U32 R3, RZ, RZ, 0x181f ;  /* 0x0000181fff037424 */ /* 0x000fe200078e00ff */
[----:B------:R-:W-:Y:S02]  /*18840*/  MOV R2, 0x18860 ;  /* 0x0001886000027802 */ /* 0x000fe40000000f00 */
[----:B-12---:R-:W-:Y:S05]  /*18850*/  CALL.REL.NOINC `($__internal_57_$__cuda_sm70_shflsync_idx_p) ;  /* 0x0000169000007944 */ /* 0x006fea0003c00000 */
[----:B------:R-:W-:Y:S01]  /*18860*/  IADD3 R2, P0, R0, R88, RZ ;  /* 0x0000005800027210 */ /* 0x000fe20007f1e0ff */
[----:B------:R-:W-:Y:S01]  /*18870*/  IMAD.MOV.U32 R195, RZ, RZ, 0x1 ;  /* 0x00000001ffc37424 */ /* 0x000fe200078e00ff */
[----:B------:R-:W-:Y:S02]  /*18880*/  MOV R7, R95 ;  /* 0x0000005f00077202 */ /* 0x000fe40000000f00 */
[----:B------:R-:W-:Y:S01]  /*18890*/  SEL R6, RZ, 0x10, P4 ;  /* 0x00000010ff067807 */ /* 0x000fe20002000000 */
[----:B------:R-:W-:-:S05]  /*188a0*/  IMAD.X R3, R4, 0x1, R90, P0 ;  /* 0x0000000104037824 */ /* 0x000fca00000e065a */
        /* <DEDUP_REMOVED lines=12> */
[----:B-1----:R-:W-:Y:S02]  /*18970*/  MOV R3, 0x181f ;  /* 0x0000181f00037802 */ /* 0x002fe40000000f00 */
[----:B------:R-:W-:Y:S02]  /*18980*/  MOV R2, 0x189a0 ;  /* 0x000189a000027802 */ /* 0x000fe40000000f00 */
[----:B------:R-:W-:Y:S05]  /*18990*/  CALL.REL.NOINC `($__internal_57_$__cuda_sm70_shflsync_idx_p) ;  /* 0x0000155000007944 */ /* 0x000fea0003c00000 */
[----:B------:R-:W-:Y:S01]  /*189a0*/  IMAD.MOV.U32 R4, RZ, RZ, R0 ;  /* 0x000000ffff047224 */ /* 0x000fe200078e0000 */
[----:B------:R-:W-:Y:S01]  /*189b0*/  MOV R195, 0x1 ;  /* 0x0000000100c37802 */ /* 0x000fe20000000f00 */
[----:B------:R-:W-:Y:S01]  /*189c0*/  IMAD.MOV.U32 R0, RZ, RZ, R10 ;  /* 0x000000ffff007224 */ /* 0x000fe200078e000a */
[----:B------:R-:W-:Y:S02]  /*189d0*/  MOV R3, 0x181f ;  /* 0x0000181f00037802 */ /* 0x000fe40000000f00 */
[----:B------:R-:W-:Y:S02]  /*189e0*/  MOV R2, 0x18a00 ;  /* 0x00018a0000027802 */ /* 0x000fe40000000f00 */
[----:B------:R-:W-:Y:S05]  /*189f0*/  CALL.REL.NOINC `($__internal_57_$__cuda_sm70_shflsync_idx_p) ;  /* 0x000014f000007944 */ /* 0x000fea0003c00000 */
[----:B------:R-:W-:Y:S05]  /*18a00*/  BRA `(.L_x_3432) ;  /* 0xffff65e000007947 */ /* 0x000fea000383ffff */
.L_x_3352:
[----:B------:R-:W-:Y:S01]  /*18a10*/  IMAD.MOV.U32 R100, RZ, RZ, R4 ;  /* 0x000000ffff647224 */ /* 0x000fe200078e0004 */
[----:B------:R-:W-:-:S02]  /*18a20*/  MOV R0, 0x2 ;  /* 0x0000000200007802 */ /* 0x000fc40000000f00 */
[----:B------:R-:W-:Y:S02]  /*18a30*/  MOV R2, 0x18a50 ;  /* 0x00018a5000027802 */ /* 0x000fe40000000f00 */
[----:B------:R-:W-:Y:S05]  /*18a40*/  CALL.REL.NOINC `($__internal_56_$__cuda_sm70_shflsync_bfly_p) ;  /* 0x0000144000007944 */ /* 0x000fea0003c00000 */
[----:B------:R-:W-:Y:S01]  /*18a50*/  FMNMX.FTZ R4, R4, R0, !PT ;  /* 0x0000000004047209 */ /* 0x000fe20007810000 */
[----:B------:R-:W-:Y:S01]  /*18a60*/  IMAD.MOV.U32 R0, RZ, RZ, 0x1 ;  /* 0x00000001ff007424 */ /* 0x000fe200078e00ff */
[----:B------:R-:W-:-:S03]  /*18a70*/  MOV R2, 0x18aa0 ;  /* 0x00018aa000027802 */ /* 0x000fc60000000f00 */
[----:B------:R-:W-:Y:S02]  /*18a80*/  IMAD.MOV.U32 R100, RZ, RZ, R4 ;  /* 0x000000ffff647224 */ /* 0x000fe400078e0004 */
[----:B------:R-:W-:Y:S05]  /*18a90*/  CALL.REL.NOINC `($__internal_56_$__cuda_sm70_shflsync_bfly_p) ;  /* 0x000013f000007944 */ /* 0x000fea0003c00000 */
[----:B------:R-:W-:Y:S01]  /*18aa0*/  FMNMX.FTZ R101, R4, R0, !PT ;  /* 0x0000000004657209 */ /* 0x000fe20007810000 */
[----:B------:R-:W-:Y:S01]  /*18ab0*/  IMAD.MOV.U32 R100, RZ, RZ, R5 ;  /* 0x000000ffff647224 */ /* 0x000fe200078e0005 */
[----:B------:R-:W-:Y:S01]  /*18ac0*/  MOV R2, 0x18af0 ;  /* 0x00018af000027802 */ /* 0x000fe20000000f00 */
[----:B------:R-:W-:Y:S02]  /*18ad0*/  IMAD.MOV.U32 R0, RZ, RZ, 0x2 ;  /* 0x00000002ff007424 */ /* 0x000fe400078e00ff */
[----:B------:R-:W-:Y:S05]  /*18ae0*/  CALL.REL.NOINC `($__internal_56_$__cuda_sm70_shflsync_bfly_p) ;  /* 0x000013a000007944 */ /* 0x000fea0003c00000 */
[----:B------:R-:W-:Y:S01]  /*18af0*/  FMNMX.FTZ R4, R5, R0, !PT ;  /* 0x0000000005047209 */ /* 0x000fe20007810000 */
[----:B------:R-:W-:Y:S01]  /*18b00*/  IMAD.MOV.U32 R0, RZ, RZ, 0x1 ;  /* 0x00000001ff007424 */ /* 0x000fe200078e00ff */
[----:B------:R-:W-:-:S03]  /*18b10*/  MOV R2, 0x18b40 ;  /* 0x00018b4000027802 */ /* 0x000fc60000000f00 */
[----:B------:R-:W-:Y:S02]  /*18b20*/  IMAD.MOV.U32 R100, RZ, RZ, R4 ;  /* 0x000000ffff647224 */ /* 0x000fe400078e0004 */
[----:B------:R-:W-:Y:S05]  /*18b30*/  CALL.REL.NOINC `($__internal_56_$__cuda_sm70_shflsync_bfly_p) ;  /* 0x0000135000007944 */ /* 0x000fea0003c00000 */
[----:B------:R-:W-:Y:S01]  /*18b40*/  MOV R3, R0 ;  /* 0x0000000000037202 */ /* 0x000fe20000000f00 */
[----:B------:R-:W-:Y:S05]  /*18b50*/  BRA `(.L_x_3433) ;  /* 0xffff6b7000007947 */ /* 0x000fea000383ffff */
.L_x_3354:
[----:B------:R-:W-:Y:S01]  /*18b60*/  MOV R195, RZ ;  /* 0x000000ff00c37202 */ /* 0x000fe20000000f00 */
[----:B------:R-:W-:Y:S01]  /*18b70*/  IMAD.MOV.U32 R0, RZ, RZ, R4 ;  /* 0x000000ffff007224 */ /* 0x000fe200078e0004 */
[----:B------:R-:W-:Y:S01]  /*18b80*/  MOV R2, 0x18bb0 ;  /* 0x00018bb000027802 */ /* 0x000fe20000000f00 */
[----:B------:R-:W-:Y:S02]  /*18b90*/  IMAD.MOV.U32 R3, RZ, RZ, 0x181f ;  /* 0x0000181fff037424 */ /* 0x000fe400078e00ff */
[----:B-1234-:R-:W-:Y:S05]  /*18ba0*/  CALL.REL.NOINC `($__internal_57_$__cuda_sm70_shflsync_idx_p) ;  /* 0x0000134000007944 */ /* 0x01efea0003c00000 */
[----:B------:R-:W-:-:S05]  /*18bb0*/  BRA `(.L_x_3434) ;  /* 0xffff7e8000007947 */ /* 0x000fca000383ffff */
.L_x_3357:
[----:B------:R-:W-:Y:S01]  /*18bc0*/  MOV R195, RZ ;  /* 0x000000ff00c37202 */ /* 0x000fe20000000f00 */
[----:B------:R-:W-:Y:S01]  /*18bd0*/  IMAD.MOV.U32 R0, RZ, RZ, R101 ;  /* 0x000000ffff007224 */ /* 0x000fe200078e0065 */
[----:B------:R-:W-:Y:S01]  /*18be0*/  MOV R2, 0x18c10 ;  /* 0x00018c1000027802 */ /* 0x000fe20000000f00 */
[----:B------:R-:W-:Y:S02]  /*18bf0*/  IMAD.MOV.U32 R3, RZ, RZ, 0x181f ;  /* 0x0000181fff037424 */ /* 0x000fe400078e00ff */
[----:B------:R-:W-:Y:S05]  /*18c00*/  CALL.REL.NOINC `($__internal_57_$__cuda_sm70_shflsync_idx_p) ;  /* 0x000012e000007944 */ /* 0x000fea0003c00000 */
[----:B------:R-:W-:Y:S01]  /*18c10*/  MOV R100, R0 ;  /* 0x0000000000647202 */ /* 0x000fe20000000f00 */
[----:B------:R-:W-:-:S05]  /*18c20*/  BRA `(.L_x_3435) ;  /* 0xffff8c0000007947 */ /* 0x000fca000383ffff */
.L_x_3358:
[----:B------:R-:W-:Y:S01]  /*18c30*/  MOV R195, RZ ;  /* 0x000000ff00c37202 */ /* 0x000fe20000000f00 */
[----:B------:R-:W-:Y:S01]  /*18c40*/  IMAD.MOV.U32 R0, RZ, RZ, R150 ;  /* 0x000000ffff007224 */ /* 0x000fe200078e0096 */
[----:B------:R-:W-:Y:S01]  /*18c50*/  MOV R2, 0x18c80 ;  /* 0x00018c8000027802 */ /* 0x000fe20000000f00 */
[----:B------:R-:W-:Y:S02]  /*18c60*/  IMAD.MOV.U32 R3, RZ, RZ, 0x181f ;  /* 0x0000181fff037424 */ /* 0x000fe400078e00ff */
[----:B-12---:R-:W-:Y:S05]  /*18c70*/  CALL.REL.NOINC `($__internal_57_$__cuda_sm70_shflsync_idx_p) ;  /* 0x0000127000007944 */ /* 0x006fea0003c00000 */
        /* <DEDUP_REMOVED lines=19> */
[----:B--2---:R-:W-:Y:S05]  /*18db0*/  CALL.REL.NOINC `($__internal_57_$__cuda_sm70_shflsync_idx_p) ;  /* 0x0000113000007944 */ /* 0x004fea0003c00000 */
[----:B------:R-:W-:Y:S01]  /*18dc0*/  MOV R195, 0x1 ;  /* 0x0000000100c37802 */ /* 0x000fe20000000f00 */
[----:B------:R-:W-:Y:S01]  /*18dd0*/  IMAD.MOV.U32 R100, RZ, RZ, R0 ;  /* 0x000000ffff647224 */ /* 0x000fe200078e0000 */
[----:B------:R-:W-:Y:S01]  /*18de0*/  MOV R3, 0x181f ;  /* 0x0000181f00037802 */ /* 0x000fe20000000f00 */
[----:B------:R-:W-:Y:S01]  /*18df0*/  IMAD.MOV.U32 R0, RZ, RZ, R150 ;  /* 0x000000ffff007224 */ /* 0x000fe200078e0096 */
[----:B------:R-:W-:Y:S02]  /*18e00*/  MOV R2, 0x18e20 ;  /* 0x00018e2000027802 */ /* 0x000fe40000000f00 */
[----:B------:R-:W-:Y:S05]  /*18e10*/  CALL.REL.NOINC `($__internal_57_$__cuda_sm70_shflsync_idx_p) ;  /* 0x000010d000007944 */ /* 0x000fea0003c00000 */
[----:B------:R-:W-:-:S05]  /*18e20*/  BRA `(.L_x_3436) ;  /* 0xffff8b2000007947 */ /* 0x000fca000383ffff */
.L_x_3359:
[----:B------:R-:W-:Y:S02]  /*18e30*/  MOV R0, 0x2 ;  /* 0x0000000200007802 */ /* 0x000fe40000000f00 */
[----:B------:R-:W-:Y:S02]  /*18e40*/  MOV R2, 0x18e60 ;  /* 0x00018e6000027802 */ /* 0x000fe40000000f00 */
[----:B-1----:R-:W-:Y:S05]  /*18e50*/  CALL.REL.NOINC `($__internal_56_$__cuda_sm70_shflsync_bfly_p) ;  /* 0x0000103000007944 */ /* 0x002fea0003c00000 */
[----:B------:R-:W-:Y:S01]  /*18e60*/  FMNMX.FTZ R100, R100, R0, !PT ;  /* 0x0000000064647209 */ /* 0x000fe20007810000 */
[----:B------:R-:W-:Y:S01]  /*18e70*/  IMAD.MOV.U32 R0, RZ, RZ, 0x1 ;  /* 0x00000001ff007424 */ /* 0x000fe200078e00ff */
[----:B------:R-:W-:Y:S02]  /*18e80*/  MOV R2, 0x18ea0 ;  /* 0x00018ea000027802 */ /* 0x000fe40000000f00 */
        /* <DEDUP_REMOVED lines=8> */
[----:B------:R-:W-:Y:S02]  /*18f10*/  MOV R2, 0x18f30 ;  /* 0x00018f3000027802 */ /* 0x000fe40000000f00 */
[----:B------:R-:W-:Y:S05]  /*18f20*/  CALL.REL.NOINC `($__internal_56_$__cuda_sm70_shflsync_bfly_p) ;  /* 0x00000f6000007944 */ /* 0x000fea0003c00000 */
[----:B------:R-:W-:-:S05]  /*18f30*/  BRA `(.L_x_3437) ;  /* 0xffff8da000007947 */ /* 0x000fca000383ffff */
.L_x_3361:
[----:B------:R-:W-:Y:S01]  /*18f40*/  IMAD.MOV.U32 R100, RZ, RZ, R207 ;  /* 0x000000ffff647224 */ /* 0x000fe200078e00cf */
[----:B------:R-:W-:-:S02]  /*18f50*/  MOV R0, 0x2 ;  /* 0x0000000200007802 */ /* 0x000fc40000000f00 */
[----:B------:R-:W-:Y:S02]  /*18f60*/  MOV R2, 0x18f80 ;  /* 0x00018f8000027802 */ /* 0x000fe40000000f00 */
[----:B------:R-:W-:Y:S05]  /*18f70*/  CALL.REL.NOINC `($__internal_56_$__cuda_sm70_shflsync_bfly_p) ;  /* 0x00000f1000007944 */ /* 0x000fea0003c00000 */
[----:B------:R-:W-:Y:S05]  /*18f80*/  BRA `(.L_x_3438) ;  /* 0xffffa49000007947 */ /* 0x000fea000383ffff */
.L_x_3362:
[----:B------:R-:W-:Y:S01]  /*18f90*/  IMAD.MOV.U32 R100, RZ, RZ, R4 ;  /* 0x000000ffff647224 */ /* 0x000fe200078e0004 */
[----:B------:R-:W-:Y:S02]  /*18fa0*/  MOV R0, 0x1 ;  /* 0x0000000100007802 */ /* 0x000fe40000000f00 */
[----:B------:R-:W-:Y:S02]  /*18fb0*/  MOV R2, 0x18fd0 ;  /* 0x00018fd000027802 */ /* 0x000fe40000000f00 */
[----:B-1----:R-:W-:Y:S05]  /*18fc0*/  CALL.REL.NOINC `($__internal_56_$__cuda_sm70_shflsync_bfly_p) ;  /* 0x00000ec000007944 */ /* 0x002fea0003c00000 */
[----:B------:R-:W-:Y:S01]  /*18fd0*/  FADD.FTZ R4, R4, R0 ;  /* 0x0000000004047221 */ /* 0x000fe20000010000 */
[----:B------:R-:W-:Y:S02]  /*18fe0*/  MOV R100, R200 ;  /* 0x000000c800647202 */ /* 0x000fe40000000f00 */
[----:B------:R-:W-:Y:S02]  /*18ff0*/  MOV R0, 0x2 ;  /* 0x0000000200007802 */ /* 0x000fe40000000f00 */
[----:B------:R-:W-:Y:S02]  /*19000*/  MOV R2, 0x19020 ;  /* 0x0001902000027802 */ /* 0x000fe40000000f00 */
[----:B------:R-:W-:Y:S05]  /*19010*/  CALL.REL.NOINC `($__internal_56_$__cuda_sm70_shflsync_bfly_p) ;  /* 0x00000e7000007944 */ /* 0x000fea0003c00000 */
[----:B------:R-:W-:Y:S01]  /*19020*/  FADD.FTZ R5, R200, R0 ;  /* 0x00000000c8057221 */ /* 0x000fe20000010000 */
[----:B------:R-:W-:Y:S02]  /*19030*/  MOV R0, 0x1 ;  /* 0x0000000100007802 */ /* 0x000fe40000000f00 */
[----:B------:R-:W-:-:S02]  /*19040*/  MOV R2, 0x19070 ;  /* 0x0001907000027802 */ /* 0x000fc40000000f00 */
[----:B------:R-:W-:Y:S02]  /*19050*/  MOV R100, R5 ;  /* 0x0000000500647202 */ /* 0x000fe40000000f00 */
[----:B------:R-:W-:Y:S05]  /*19060*/  CALL.REL.NOINC `($__internal_56_$__cuda_sm70_shflsync_bfly_p) ;  /* 0x00000e2000007944 */ /* 0x000fea0003c00000 */
[----:B------:R-:W-:Y:S01]  /*19070*/  MOV R3, R0 ;  /* 0x0000000000037202 */ /* 0x000fe20000000f00 */
[----:B------:R-:W-:Y:S05]  /*19080*/  BRA `(.L_x_3439) ;  /* 0xffffa40000007947 */ /* 0x000fea000383ffff */
.L_x_3369:
[----:B--234-:R-:W-:Y:S01]  /*19090*/  IMAD.MOV.U32 R0, RZ, RZ, R6 ;  /* 0x000000ffff007224 */ /* 0x01cfe200078e0006 */
[----:B------:R-:W-:Y:S01]  /*190a0*/  MOV R195, RZ ;  /* 0x000000ff00c37202 */ /* 0x000fe20000000f00 */
[----:B------:R-:W-:Y:S01]  /*190b0*/  IMAD.MOV.U32 R3, RZ, RZ, 0x181f ;  /* 0x0000181fff037424 */ /* 0x000fe200078e00ff */
[----:B------:R-:W-:Y:S02]  /*190c0*/  MOV R2, 0x190e0 ;  /* 0x000190e000027802 */ /* 0x000fe40000000f00 */
[----:B-1----:R-:W-:Y:S05]  /*190d0*/  CALL.REL.NOINC `($__internal_57_$__cuda_sm70_shflsync_idx_p) ;  /* 0x00000e1000007944 */ /* 0x002fea0003c00000 */
[----:B------:R-:W-:Y:S01]  /*190e0*/  MOV R7, R0 ;  /* 0x0000000000077202 */ /* 0x000fe20000000f00 */
[----:B------:R-:W-:Y:S05]  /*190f0*/  BRA `(.L_x_3440) ;  /* 0xffffbb2000007947 */ /* 0x000fea000383ffff */
.L_x_3370:
[----:B------:R-:W-:Y:S01]  /*19100*/  IMAD.MOV.U32 R0, RZ, RZ, R12 ;  /* 0x000000ffff007224 */ /* 0x000fe200078e000c */
[----:B------:R-:W-:Y:S01]  /*19110*/  MOV R195, RZ ;  /* 0x000000ff00c37202 */ /* 0x000fe20000000f00 */
[----:B------:R-:W-:Y:S01]  /*19120*/  IMAD.MOV.U32 R3, RZ, RZ, 0x181f ;  /* 0x0000181fff037424 */ /* 0x000fe200078e00ff */
[----:B------:R-:W-:Y:S02]  /*19130*/  MOV R2, 0x19150 ;  /* 0x0001915000027802 */ /* 0x000fe40000000f00 */
[----:B-123--:R-:W-:Y:S05]  /*19140*/  CALL.REL.NOINC `($__internal_57_$__cuda_sm70_shflsync_idx_p) ;  /* 0x00000da000007944 */ /* 0x00efea0003c00000 */
[----:B------:R-:W-:Y:S05]  /*19150*/  BRA `(.L_x_3441) ;  /* 0xffffbae000007947 */ /* 0x000fea000383ffff */
.L_x_3373:
[----:B--2---:R-:W-:Y:S01]  /*19160*/  IMAD.MOV.U32 R0, RZ, RZ, R6 ;  /* 0x000000ffff007224 */ /* 0x004fe200078e0006 */
[----:B------:R-:W-:Y:S01]  /*19170*/  MOV R195, 0x1 ;  /* 0x0000000100c37802 */ /* 0x000fe20000000f00 */
[----:B------:R-:W-:Y:S01]  /*19180*/  IMAD.MOV.U32 R3, RZ, RZ, 0x181f ;  /* 0x0000181fff037424 */ /* 0x000fe200078e00ff */
[----:B------:R-:W-:-:S02]  /*19190*/  MOV R2, 0x191b0 ;  /* 0x000191b000027802 */ /* 0x000fc40000000f00 */
[----:B-1-34-:R-:W-:Y:S05]  /*191a0*/  CALL.REL.NOINC `($__internal_57_$__cuda_sm70_shflsync_idx_p) ;  /* 0x00000d4000007944 */ /* 0x01afea0003c00000 */
[----:B------:R-:W-:Y:S01]  /*191b0*/  IMAD.MOV.U32 R7, RZ, RZ, R0 ;  /* 0x000000ffff077224 */ /* 0x000fe200078e0000 */
[----:B------:R-:W-:Y:S01]  /*191c0*/  MOV R195, 0x1 ;  /* 0x0000000100c37802 */ /* 0x000fe20000000f00 */
[----:B------:R-:W-:Y:S01]  /*191d0*/  IMAD.MOV.U32 R0, RZ, RZ, R12 ;  /* 0x000000ffff007224 */ /* 0x000fe200078e000c */
[----:B------:R-:W-:-:S02]  /*191e0*/  MOV R3, 0x181f ;  /* 0x0000181f00037802 */ /* 0x000fc40000000f00 */
[----:B------:R-:W-:Y:S02]  /*191f0*/  MOV R2, 0x19210 ;  /* 0x0001921000027802 */ /* 0x000fe40000000f00 */
[----:B------:R-:W-:Y:S05]  /*19200*/  CALL.REL.NOINC `($__internal_57_$__cuda_sm70_shflsync_idx_p) ;  /* 0x00000ce000007944 */ /* 0x000fea0003c00000 */
[----:B------:R-:W-:Y:S05]  /*19210*/  BRA `(.L_x_3442) ;  /* 0xffffbb5000007947 */ /* 0x000fea000383ffff */
.L_x_3376:
[----:B--2---:R-:W-:Y:S01]  /*19220*/  IMAD.MOV.U32 R0, RZ, RZ, R6 ;  /* 0x000000ffff007224 */ /* 0x004fe200078e0006 */
[----:B------:R-:W-:Y:S01]  /*19230*/  MOV R195, 0x2 ;  /* 0x0000000200c37802 */ /* 0x000fe20000000f00 */
[----:B------:R-:W-:Y:S01]  /*19240*/  IMAD.MOV.U32 R3, RZ, RZ, 0x181f ;  /* 0x0000181fff037424 */ /* 0x000fe200078e00ff */
[----:B------:R-:W-:Y:S02]  /*19250*/  MOV R2, 0x19270 ;  /* 0x0001927000027802 */ /* 0x000fe40000000f00 */
[----:B-1-34-:R-:W-:Y:S05]  /*19260*/  CALL.REL.NOINC `($__internal_57_$__cuda_sm70_shflsync_idx_p) ;  /* 0x00000c8000007944 */ /* 0x01afea0003c00000 */
[----:B------:R-:W-:Y:S01]  /*19270*/  MOV R7, R0 ;  /* 0x0000000000077202 */ /* 0x000fe20000000f00 */
[----:B------:R-:W-:Y:S05]  /*19280*/  BRA `(.L_x_3443) ;  /* 0xffffbc1000007947 */ /* 0x000fea000383ffff */
.L_x_3377:
[----:B--2---:R-:W-:Y:S01]  /*19290*/  IMAD.MOV.U32 R0, RZ, RZ, R12 ;  /* 0x000000ffff007224 */ /* 0x004fe200078e000c */
[----:B------:R-:W-:Y:S01]  /*192a0*/  MOV R195, 0x2 ;  /* 0x0000000200c37802 */ /* 0x000fe20000000f00 */
[----:B------:R-:W-:Y:S01]  /*192b0*/  IMAD.MOV.U32 R3, RZ, RZ, 0x181f ;  /* 0x0000181fff037424 */ /* 0x000fe200078e00ff */
[----:B------:R-:W-:Y:S02]  /*192c0*/  MOV R2, 0x192e0 ;  /* 0x000192e000027802 */ /* 0x000fe40000000f00 */
[----:B-1-34-:R-:W-:Y:S05]  /*192d0*/  CALL.REL.NOINC `($__internal_57_$__cuda_sm70_shflsync_idx_p) ;  /* 0x00000c1000007944 */ /* 0x01afea0003c00000 */
[----:B------:R-:W-:Y:S05]  /*192e0*/  BRA `(.L_x_3444) ;  /* 0xffffbbd000007947 */ /* 0x000fea000383ffff */
.L_x_3380:
[----:B----4-:R-:W-:Y:S01]  /*192f0*/  IMAD.MOV.U32 R0, RZ, RZ, R6 ;  /* 0x000000ffff007224 */ /* 0x010fe200078e0006 */
[----:B------:R-:W-:Y:S01]  /*19300*/  MOV R195, 0x3 ;  /* 0x0000000300c37802 */ /* 0x000fe20000000f00 */
[----:B---3--:R-:W-:Y:S01]  /*19310*/  IMAD.MOV.U32 R3, RZ, RZ, 0x181f ;  /* 0x0000181fff037424 */ /* 0x008fe200078e00ff */
[----:B------:R-:W-:-:S02]  /*19320*/  MOV R2, 0x19340 ;  /* 0x0001934000027802 */ /* 0x000fc40000000f00 */
[----:B-12---:R-:W-:Y:S05]  /*19330*/  CALL.REL.NOINC `($__internal_57_$__cuda_sm70_shflsync_idx_p) ;  /* 0x00000bb000007944 */ /* 0x006fea0003c00000 */
[----:B------:R-:W-:Y:S01]  /*19340*/  IMAD.MOV.U32 R6, RZ, RZ, R0 ;  /* 0x000000ffff067224 */ /* 0x000fe200078e0000 */
[----:B------:R-:W-:Y:S01]  /*19350*/  MOV R195, 0x3 ;  /* 0x0000000300c37802 */ /* 0x000fe20000000f00 */
[----:B------:R-:W-:Y:S01]  /*19360*/  IMAD.MOV.U32 R0, RZ, RZ, R12 ;  /* 0x000000ffff007224 */ /* 0x000fe200078e000c */
[----:B------:R-:W-:-:S02]  /*19370*/  MOV R3, 0x181f ;  /* 0x0000181f00037802 */ /* 0x000fc40000000f00 */
[----:B------:R-:W-:Y:S02]  /*19380*/  MOV R2, 0x193a0 ;  /* 0x000193a000027802 */ /* 0x000fe40000000f00 */
[----:B------:R-:W-:Y:S05]  /*19390*/  CALL.REL.NOINC `($__internal_57_$__cuda_sm70_shflsync_idx_p) ;  /* 0x00000b5000007944 */ /* 0x000fea0003c00000 */
[----:B------:R-:W-:Y:S05]  /*193a0*/  BRA `(.L_x_3445) ;  /* 0xffffbc5000007947 */ /* 0x000fea000383ffff */
.L_x_3382:
[----:B------:R-:W-:Y:S01]  /*193b0*/  IMAD.MOV.U32 R0, RZ, RZ, R5 ;  /* 0x000000ffff007224 */ /* 0x000fe200078e0005 */
[----:B------:R-:W-:Y:S01]  /*193c0*/  MOV R195, RZ ;  /* 0x000000ff00c37202 */ /* 0x000fe20000000f00 */
[----:B------:R-:W-:Y:S01]  /*193d0*/  IMAD.MOV.U32 R3, RZ, RZ, 0x1c1f ;  /* 0x00001c1fff037424 */ /* 0x000fe200078e00ff */
[----:B------:R-:W-:Y:S02]  /*193e0*/  MOV R2, 0x19400 ;  /* 0x0001940000027802 */ /* 0x000fe40000000f00 */
[----:B--2---:R-:W-:Y:S05]  /*193f0*/  CALL.REL.NOINC `($__internal_57_$__cuda_sm70_shflsync_idx_p) ;  /* 0x00000af000007944 */ /* 0x004fea0003c00000 */
[----:B------:R-:W-:Y:S01]  /*19400*/  MOV R4, R0 ;  /* 0x0000000000047202 */ /* 0x000fe20000000f00 */
[----:B------:R-:W-:Y:S05]  /*19410*/  BRA `(.L_x_3446) ;  /* 0xffffbf1000007947 */ /* 0x000fea000383ffff */
.L_x_3383:
[----:B------:R-:W-:Y:S01]  /*19420*/  IMAD.MOV.U32 R0, RZ, RZ, R12 ;  /* 0x000000ffff007224 */ /* 0x000fe200078e000c */
[----:B------:R-:W-:Y:S01]  /*19430*/  MOV R195, RZ ;  /* 0x000000ff00c37202 */ /* 0x000fe20000000f00 */
[----:B------:R-:W-:Y:S01]  /*19440*/  IMAD.MOV.U32 R3, RZ, RZ, 0x1c1f ;  /* 0x00001c1fff037424 */ /* 0x000fe200078e00ff */
[----:B------:R-:W-:Y:S02]  /*19450*/  MOV R2, 0x19470 ;  /* 0x0001947000027802 */ /* 0x000fe40000000f00 */
[----:B-123--:R-:W-:Y:S05]  /*19460*/  CALL.REL.NOINC `($__internal_57_$__cuda_sm70_shflsync_idx_p) ;  /* 0x00000a8000007944 */ /* 0x00efea0003c00000 */
[----:B------:R-:W-:Y:S05]  /*19470*/  BRA `(.L_x_3447) ;  /* 0xffffbed000007947 */ /* 0x000fea000383ffff */
.L_x_3386:
[----:B-1----:R-:W-:Y:S01]  /*19480*/  IMAD.MOV.U32 R0, RZ, RZ, R5 ;  /* 0x000000ffff007224 */ /* 0x002fe200078e0005 */
[----:B------:R-:W-:Y:S01]  /*19490*/  MOV R195, 0x1 ;  /* 0x0000000100c37802 */ /* 0x000fe20000000f00 */
[----:B---3--:R-:W-:Y:S01]  /*194a0*/  IMAD.MOV.U32 R3, RZ, RZ, 0x1c1f ;  /* 0x00001c1fff037424 */ /* 0x008fe200078e00ff */
[----:B------:R-:W-:-:S02]  /*194b0*/  MOV R2, 0x194d0 ;  /* 0x000194d000027802 */ /* 0x000fc40000000f00 */
[----:B--2-4-:R-:W-:Y:S05]  /*194c0*/  CALL.REL.NOINC `($__internal_57_$__cuda_sm70_shflsync_idx_p) ;  /* 0x00000a2000007944 */ /* 0x014fea0003c00000 */
[----:B------:R-:W-:Y:S01]  /*194d0*/  IMAD.MOV.U32 R4, RZ, RZ, R0 ;  /* 0x000000ffff047224 */ /* 0x000fe200078e0000 */
[----:B------:R-:W-:Y:S01]  /*194e0*/  MOV R195, 0x1 ;  /* 0x0000000100c37802 */ /* 0x000fe20000000f00 */
[----:B------:R-:W-:Y:S01]  /*194f0*/  IMAD.MOV.U32 R0, RZ, RZ, R12 ;  /* 0x000000ffff007224 */ /* 0x000fe200078e000c */
[----:B------:R-:W-:-:S02]  /*19500*/  MOV R3, 0x1c1f ;  /* 0x00001c1f00037802 */ /* 0x000fc40000000f00 */
[----:B------:R-:W-:Y:S02]  /*19510*/  MOV R2, 0x19530 ;  /* 0x0001953000027802 */ /* 0x000fe40000000f00 */
[----:B------:R-:W-:Y:S05]  /*19520*/  CALL.REL.NOINC `($__internal_57_$__cuda_sm70_shflsync_idx_p) ;  /* 0x000009c000007944 */ /* 0x000fea0003c00000 */
[----:B------:R-:W-:Y:S05]  /*19530*/  BRA `(.L_x_3448) ;  /* 0xffffc8d000007947 */ /* 0x000fea000383ffff */
.L_x_3390:
[----:B------:R-:W-:Y:S01]  /*19540*/  IMAD.MOV.U32 R0, RZ, RZ, R5 ;  /* 0x000000ffff007224 */ /* 0x000fe200078e0005 */
[----:B------:R-:W-:Y:S01]  /*19550*/  MOV R195, RZ ;  /* 0x000000ff00c37202 */ /* 0x000fe20000000f00 */
[----:B------:R-:W-:Y:S01]  /*19560*/  IMAD.MOV.U32 R3, RZ, RZ, 0x181f ;  /* 0x0000181fff037424 */ /* 0x000fe200078e00ff */
[----:B------:R-:W-:Y:S02]  /*19570*/  MOV R2, 0x19590 ;  /* 0x0001959000027802 */ /* 0x000fe40000000f00 */
[----:B------:R-:W-:Y:S05]  /*19580*/  CALL.REL.NOINC `($__internal_57_$__cuda_sm70_shflsync_idx_p) ;  /* 0x0000096000007944 */ /* 0x000fea0003c00000 */
[----:B------:R-:W-:Y:S01]  /*19590*/  MOV R4, R0 ;  /* 0x0000000000047202 */ /* 0x000fe20000000f00 */
[----:B------:R-:W-:Y:S05]  /*195a0*/  BRA `(.L_x_3449) ;  /* 0xffffdac000007947 */ /* 0x000fea000383ffff */
.L_x_3391:
[----:B------:R-:W-:Y:S01]  /*195b0*/  IMAD.MOV.U32 R0, RZ, RZ, R12 ;  /* 0x000000ffff007224 */ /* 0x000fe200078e000c */
[----:B------:R-:W-:Y:S01]  /*195c0*/  MOV R195, RZ ;  /* 0x000000ff00c37202 */ /* 0x000fe20000000f00 */
[----:B------:R-:W-:Y:S01]  /*195d0*/  IMAD.MOV.U32 R3, RZ, RZ, 0x181f ;  /* 0x0000181fff037424 */ /* 0x000fe200078e00ff */
[----:B------:R-:W-:Y:S02]  /*195e0*/  MOV R2, 0x19600 ;  /* 0x0001960000027802 */ /* 0x000fe40000000f00 */
[----:B-12---:R-:W-:Y:S05]  /*195f0*/  CALL.REL.NOINC `($__internal_57_$__cuda_sm70_shflsync_idx_p) ;  /* 0x000008f000007944 */ /* 0x006fea0003c00000 */
[----:B------:R-:W-:Y:S05]  /*19600*/  BRA `(.L_x_3450) ;  /* 0xffffda8000007947 */ /* 0x000fea000383ffff */
.L_x_3394:
[----:B----4-:R-:W-:Y:S01]  /*19610*/  IMAD.MOV.U32 R0, RZ, RZ, R5 ;  /* 0x000000ffff007224 */ /* 0x010fe200078e0005 */
[----:B------:R-:W-:Y:S01]  /*19620*/  MOV R195, 0x1 ;  /* 0x0000000100c37802 */ /* 0x000fe20000000f00 */
[----:B--2---:R-:W-:Y:S01]  /*19630*/  IMAD.MOV.U32 R3, RZ, RZ, 0x181f ;  /* 0x0000181fff037424 */ /* 0x004fe200078e00ff */
[----:B------:R-:W-:-:S02]  /*19640*/  MOV R2, 0x19660 ;  /* 0x0001966000027802 */ /* 0x000fc40000000f00 */
[----:B-1-3--:R-:W-:Y:S05]  /*19650*/  CALL.REL.NOINC `($__internal_57_$__cuda_sm70_shflsync_idx_p) ;  /* 0x0000089000007944 */ /* 0x00afea0003c00000 */
[----:B------:R-:W-:Y:S01]  /*19660*/  IMAD.MOV.U32 R4, RZ, RZ, R0 ;  /* 0x000000ffff047224 */ /* 0x000fe200078e0000 */
[----:B------:R-:W-:Y:S01]  /*19670*/  MOV R195, 0x1 ;  /* 0x0000000100c37802 */ /* 0x000fe20000000f00 */
[----:B------:R-:W-:Y:S01]  /*19680*/  IMAD.MOV.U32 R0, RZ, RZ, R12 ;  /* 0x000000ffff007224 */ /* 0x000fe200078e000c */
[----:B------:R-:W-:-:S02]  /*19690*/  MOV R3, 0x181f ;  /* 0x0000181f00037802 */ /* 0x000fc40000000f00 */
[----:B------:R-:W-:Y:S02]  /*196a0*/  MOV R2, 0x196c0 ;  /* 0x000196c000027802 */ /* 0x000fe40000000f00 */
[----:B------:R-:W-:Y:S05]  /*196b0*/  CALL.REL.NOINC `($__internal_57_$__cuda_sm70_shflsync_idx_p) ;  /* 0x0000083000007944 */ /* 0x000fea0003c00000 */
[----:B------:R-:W-:Y:S05]  /*196c0*/  BRA `(.L_x_3451) ;  /* 0xffffdb0000007947 */ /* 0x000fea000383ffff */
.L_x_3397:
[----:B----4-:R-:W-:Y:S01]  /*196d0*/  IMAD.MOV.U32 R0, RZ, RZ, R5 ;  /* 0x000000ffff007224 */ /* 0x010fe200078e0005 */
[----:B------:R-:W-:Y:S01]  /*196e0*/  MOV R195, 0x2 ;  /* 0x0000000200c37802 */ /* 0x000fe20000000f00 */
[----:B-1----:R-:W-:Y:S01]  /*196f0*/  IMAD.MOV.U32 R3, RZ, RZ, 0x181f ;  /* 0x0000181fff037424 */ /* 0x002fe200078e00ff */
[----:B------:R-:W-:Y:S02]  /*19700*/  MOV R2, 0x19720 ;  /* 0x0001972000027802 */ /* 0x000fe40000000f00 */
[----:B--23--:R-:W-:Y:S05]  /*19710*/  CALL.REL.NOINC `($__internal_57_$__cuda_sm70_shflsync_idx_p) ;  /* 0x000007d000007944 */ /* 0x00cfea0003c00000 */
[----:B------:R-:W-:Y:S01]  /*19720*/  MOV R4, R0 ;  /* 0x0000000000047202 */ /* 0x000fe20000000f00 */
[----:B------:R-:W-:Y:S05]  /*19730*/  BRA `(.L_x_3452) ;  /* 0xffffdbc000007947 */ /* 0x000fea000383ffff */
.L_x_3398:
[----:B----4-:R-:W-:Y:S01]  /*19740*/  IMAD.MOV.U32 R0, RZ, RZ, R12 ;  /* 0x000000ffff007224 */ /* 0x010fe200078e000c */
[----:B------:R-:W-:Y:S01]  /*19750*/  MOV R195, 0x2 ;  /* 0x0000000200c37802 */ /* 0x000fe20000000f00 */
[----:B------:R-:W-:Y:S01]  /*19760*/  IMAD.MOV.U32 R3, RZ, RZ, 0x181f ;  /* 0x0000181fff037424 */ /* 0x000fe200078e00ff */
[----:B------:R-:W-:Y:S02]  /*19770*/  MOV R2, 0x19790 ;  /* 0x0001979000027802 */ /* 0x000fe40000000f00 */
[----:B-123--:R-:W-:Y:S05]  /*19780*/  CALL.REL.NOINC `($__internal_57_$__cuda_sm70_shflsync_idx_p) ;  /* 0x0000076000007944 */ /* 0x00efea0003c00000 */
[----:B------:R-:W-:Y:S05]  /*19790*/  BRA `(.L_x_3453) ;  /* 0xffffdb8000007947 */ /* 0x000fea000383ffff */
.L_x_3401:
[----:B-1----:R-:W-:Y:S01]  /*197a0*/  IMAD.MOV.U32 R0, RZ, RZ, R5 ;  /* 0x000000ffff007224 */ /* 0x002fe200078e0005 */
[----:B------:R-:W-:Y:S01]  /*197b0*/  MOV R195, 0x3 ;  /* 0x0000000300c37802 */ /* 0x000fe20000000f00 */
[----:B------:R-:W-:Y:S01]  /*197c0*/  IMAD.MOV.U32 R3, RZ, RZ, 0x181f ;  /* 0x0000181fff037424 */ /* 0x000fe200078e00ff */
[----:B------:R-:W-:-:S02]  /*197d0*/  MOV R2, 0x197f0 ;  /* 0x000197f000027802 */ /* 0x000fc40000000f00 */
[----:B--234-:R-:W-:Y:S05]  /*197e0*/  CALL.REL.NOINC `($__internal_57_$__cuda_sm70_shflsync_idx_p) ;  /* 0x0000070000007944 */ /* 0x01cfea0003c00000 */
[----:B------:R-:W-:Y:S01]  /*197f0*/  IMAD.MOV.U32 R4, RZ, RZ, R0 ;  /* 0x000000ffff047224 */ /* 0x000fe200078e0000 */
[----:B------:R-:W-:Y:S01]  /*19800*/  MOV R195, 0x3 ;  /* 0x0000000300c37802 */ /* 0x000fe20000000f00 */
[----:B------:R-:W-:Y:S01]  /*19810*/  IMAD.MOV.U32 R0, RZ, RZ, R12 ;  /* 0x000000ffff007224 */ /* 0x000fe200078e000c */
[----:B------:R-:W-:-:S02]  /*19820*/  MOV R3, 0x181f ;  /* 0x0000181f00037802 */ /* 0x000fc40000000f00 */
[----:B------:R-:W-:Y:S02]  /*19830*/  MOV R2, 0x19850 ;  /* 0x0001985000027802 */ /* 0x000fe40000000f00 */
[----:B------:R-:W-:Y:S05]  /*19840*/  CALL.REL.NOINC `($__internal_57_$__cuda_sm70_shflsync_idx_p) ;  /* 0x000006a000007944 */ /* 0x000fea0003c00000 */
[----:B------:R-:W-:Y:S05]  /*19850*/  BRA `(.L_x_3454) ;  /* 0xffffdc0000007947 */ /* 0x000fea000383ffff */
.L_x_3403:
[----:B------:R-:W-:Y:S01]  /*19860*/  IMAD.MOV.U32 R0, RZ, RZ, R86 ;  /* 0x000000ffff007224 */ /* 0x000fe200078e0056 */
[----:B------:R-:W-:Y:S01]  /*19870*/  MOV R195, RZ ;  /* 0x000000ff00c37202 */ /* 0x000fe20000000f00 */
[----:B------:R-:W-:Y:S01]  /*19880*/  IMAD.MOV.U32 R3, RZ, RZ, 0x1f ;  /* 0x0000001fff037424 */ /* 0x000fe200078e00ff */
[----:B------:R-:W-:Y:S02]  /*19890*/  MOV R2, 0x198b0 ;  /* 0x000198b000027802 */ /* 0x000fe40000000f00 */
[----:B---34-:R-:W-:Y:S05]  /*198a0*/  CALL.REL.NOINC `($__internal_57_$__cuda_sm70_shflsync_idx_p) ;  /* 0x0000064000007944 */ /* 0x018fea0003c00000 */
[----:B------:R-:W-:Y:S01]  /*198b0*/  MOV R9, R0 ;  /* 0x0000000000097202 */ /* 0x000fe20000000f00 */
[----:B------:R-:W-:Y:S05]  /*198c0*/  BRA `(.L_x_3455) ;  /* 0xffffdd5000007947 */ /* 0x000fea000383ffff */
.L_x_3404:
[----:B------:R-:W-:Y:S01]  /*198d0*/  IMAD.MOV.U32 R0, RZ, RZ, R86 ;  /* 0x000000ffff007224 */ /* 0x000fe200078e0056 */
[----:B------:R-:W-:Y:S01]  /*198e0*/  MOV R195, 0x1 ;  /* 0x0000000100c37802 */ /* 0x000fe20000000f00 */
[----:B------:R-:W-:Y:S01]  /*198f0*/  IMAD.MOV.U32 R3, RZ, RZ, 0x1f ;  /* 0x0000001fff037424 */ /* 0x000fe200078e00ff */
[----:B------:R-:W-:Y:S02]  /*19900*/  MOV R2, 0x19920 ;  /* 0x0001992000027802 */ /* 0x000fe40000000f00 */
[----:B-1234-:R-:W-:Y:S05]  /*19910*/  CALL.REL.NOINC `($__internal_57_$__cuda_sm70_shflsync_idx_p) ;  /* 0x000005d000007944 */ /* 0x01efea0003c00000 */
[----:B------:R-:W-:Y:S01]  /*19920*/  MOV R6, R0 ;  /* 0x0000000000067202 */ /* 0x000fe20000000f00 */
[----:B------:R-:W-:Y:S05]  /*19930*/  BRA `(.L_x_3456) ;  /* 0xffffdd0000007947 */ /* 0x000fea000383ffff */
.L_x_3405:
[----:B------:R-:W-:Y:S02]  /*19940*/  MOV R3, 0x1 ;  /* 0x0000000100037802 */ /* 0x000fe40000000f00 */
[----:B------:R-:W-:-:S02]  /*19950*/  MOV R2, 0x19970 ;  /* 0x0001997000027802 */ /* 0x000fc40000000f00 */
[----:B-123--:R-:W-:Y:S05]  /*19960*/  CALL.REL.NOINC `($__internal_58_$__cuda_sm70_shflsync_up_p) ;  /* 0x000005d000007944 */ /* 0x00efea0003c00000 */
[----:B------:R-:W-:Y:S05]  /*19970*/  BRA `(.L_x_3457) ;  /* 0xffffdde000007947 */ /* 0x000fea000383ffff */
.L_x_3406:
[----:B------:R-:W-:Y:S02]  /*19980*/  MOV R3, 0x2 ;  /* 0x0000000200037802 */ /* 0x000fe40000000f00 */
[----:B------:R-:W-:-:S02]  /*19990*/  MOV R2, 0x199b0 ;  /* 0x000199b000027802 */ /* 0x000fc40000000f00 */
[----:B-12---:R-:W-:Y:S05]  /*199a0*/  CALL.REL.NOINC `($__internal_58_$__cuda_sm70_shflsync_up_p) ;  /* 0x0000059000007944 */ /* 0x006fea0003c00000 */
[----:B------:R-:W-:Y:S02]  /*199b0*/  SEL R3, R4, RZ, P1 ;  /* 0x000000ff04037207 */ /* 0x000fe40000800000 */
[----:B------:R-:W-:-:S03]  /*199c0*/  MOV R2, 0x19a00 ;  /* 0x00019a0000027802 */ /* 0x000fc60000000f00 */
[----:B------:R-:W-:Y:S02]  /*199d0*/  IMAD.IADD R0, R0, 0x1, R3 ;  /* 0x0000000100007824 */ /* 0x000fe400078e0203 */
[----:B------:R-:W-:Y:S02]  /*199e0*/  IMAD.MOV.U32 R3, RZ, RZ, 0x4 ;  /* 0x00000004ff037424 */ /* 0x000fe400078e00ff */
        /* <DEDUP_REMOVED lines=19> */
.L_x_3410:
[----:B------:R-:W-:Y:S02]  /*19b20*/  MOV R3, 0x1 ;  /* 0x0000000100037802 */ /* 0x000fe40000000f00 */
[----:B------:R-:W-:Y:S02]  /*19b30*/  MOV R2, 0x19b50 ;  /* 0x00019b5000027802 */ /* 0x000fe40000000f00 */
[----:B------:R-:W-:Y:S05]  /*19b40*/  CALL.REL.NOINC `($__internal_58_$__cuda_sm70_shflsync_up_p) ;  /* 0x000003f000007944 */ /* 0x000fea0003c00000 */
[----:B------:R-:W-:Y:S01]  /*19b50*/  MOV R2, R4 ;  /* 0x0000000400027202 */ /* 0x000fe20000000f00 */
[----:B------:R-:W-:Y:S05]  /*19b60*/  BRA `(.L_x_3459) ;  /* 0xffffde5000007947 */ /* 0x000fea000383ffff */
.L_x_3411:
[----:B------:R-:W-:Y:S02]  /*19b70*/  MOV R3, 0x2 ;  /* 0x0000000200037802 */ /* 0x000fe40000000f00 */
[----:B------:R-:W-:Y:S02]  /*19b80*/  MOV R2, 0x19ba0 ;  /* 0x00019ba000027802 */ /* 0x000fe40000000f00 */
        /* <DEDUP_REMOVED lines=24> */
.L_x_3413:
[----:B------:R-:W-:Y:S02]  /*19d10*/  SEL R0, RZ, 0x1, P0 ;  /* 0x00000001ff007807 */ /* 0x000fe40000000000 */
[----:B------:R-:W-:Y:S02]  /*19d20*/  MOV R2, 0x19d40 ;  /* 0x00019d4000027802 */ /* 0x000fe40000000f00 */
[----:B---3--:R-:W-:Y:S05]  /*19d30*/  CALL.REL.NOINC `($__internal_59_$__cuda_sm70_votesync_ballot) ;  /* 0x0000026000007944 */ /* 0x008fea0003c00000 */
[----:B------:R-:W-:Y:S01]  /*19d40*/  MOV R10, R0 ;  /* 0x00000000000a7202 */ /* 0x000fe20000000f00 */
[----:B------:R-:W-:Y:S05]  /*19d50*/  BRA `(.L_x_3461) ;  /* 0xffffddf000007947 */ /* 0x000fea000383ffff */
.L_x_3414:
[----:B------:R-:W-:Y:S01]  /*19d60*/  IMAD.MOV.U32 R0, RZ, RZ, R7 ;  /* 0x000000ffff007224 */ /* 0x000fe200078e0007 */
[----:B--2---:R-:W-:Y:S01]  /*19d70*/  MOV R195, R6 ;  /* 0x0000000600c37202 */ /* 0x004fe20000000f00 */
[----:B------:R-:W-:Y:S01]  /*19d80*/  IMAD.MOV.U32 R3, RZ, RZ, 0x1f ;  /* 0x0000001fff037424 */ /* 0x000fe200078e00ff */
[----:B------:R-:W-:Y:S02]  /*19d90*/  MOV R2, 0x19db0 ;  /* 0x00019db000027802 */ /* 0x000fe40000000f00 */
[----:B-1-3--:R-:W-:Y:S05]  /*19da0*/  CALL.REL.NOINC `($__internal_57_$__cuda_sm70_shflsync_idx_p) ;  /* 0x0000014000007944 */ /* 0x00afea0003c00000 */
[----:B------:R-:W-:Y:S01]  /*19db0*/  IMAD.MOV.U32 R7, RZ, RZ, R0 ;  /* 0x000000ffff077224 */ /* 0x000fe200078e0000 */
[----:B------:R-:W-:Y:S01]  /*19dc0*/  MOV R195, R6 ;  /* 0x0000000600c37202 */ /* 0x000fe20000000f00 */
[----:B------:R-:W-:Y:S01]  /*19dd0*/  IMAD.MOV.U32 R0, RZ, RZ, R8 ;  /* 0x000000ffff007224 */ /* 0x000fe200078e0008 */
[----:B------:R-:W-:Y:S02]  /*19de0*/  MOV R3, 0x1f ;  /* 0x0000001f00037802 */ /* 0x000fe40000000f00 */
[----:B------:R-:W-:-:S02]  /*19df0*/  MOV R2, 0x19e10 ;  /* 0x00019e1000027802 */ /* 0x000fc40000000f00 */
[----:B------:R-:W-:Y:S05]  /*19e00*/  CALL.REL.NOINC `($__internal_57_$__cuda_sm70_shflsync_idx_p) ;  /* 0x000000e000007944 */ /* 0x000fea0003c00000 */
[----:B------:R-:W-:Y:S01]  /*19e10*/  MOV R5, R0 ;  /* 0x0000000000057202 */ /* 0x000fe20000000f00 */
[----:B------:R-:W-:Y:S05]  /*19e20*/  BRA `(.L_x_3462) ;  /* 0xffffdd6000007947 */ /* 0x000fea000383ffff */
.L_x_3417:
[----:B------:R-:W-:Y:S01]  /*19e30*/  IMAD.MOV.U32 R0, RZ, RZ, R4 ;  /* 0x000000ffff007224 */ /* 0x000fe200078e0004 */
[----:B------:R-:W-:-:S02]  /*19e40*/  MOV R3, 0x1f ;  /* 0x0000001f00037802 */ /* 0x000fc40000000f00 */
[----:B------:R-:W-:Y:S02]  /*19e50*/  MOV R2, 0x19e70 ;  /* 0x00019e7000027802 */ /* 0x000fe40000000f00 */
[----:B-1234-:R-:W-:Y:S05]  /*19e60*/  CALL.REL.NOINC `($__internal_57_$__cuda_sm70_shflsync_idx_p) ;  /* 0x0000008000007944 */ /* 0x01efea0003c00000 */
[----:B------:R-:W-:Y:S01]  /*19e70*/  MOV R13, R0 ;  /* 0x00000000000d7202 */ /* 0x000fe20000000f00 */
[----:B------:R-:W-:Y:S05]  /*19e80*/  BRA `(.L_x_3416) ;  /* 0xffffdd6000007947 */ /* 0x000fea000383ffff */
        .weak           $__internal_56_$__cuda_sm70_shflsync_bfly_p
        .type           $__internal_56_$__cuda_sm70_shflsync_bfly_p,@function
        .size           $__internal_56_$__cuda_sm70_shflsync_bfly_p,($__internal_57_$__cuda_sm70_shflsync_idx_p - $__internal_56_$__cuda_sm70_shflsync_bfly_p)
$__internal_56_$__cuda_sm70_shflsync_bfly_p:
[----:B------:R-:W-:Y:S02]  /*19e90*/  MOV R149, 0xffffffff ;  /* 0xffffffff00957802 */ /* 0x000fe40000000f00 */
[----:B------:R-:W-:Y:S02]  /*19ea0*/  MOV R3, 0x1f ;  /* 0x0000001f00037802 */ /* 0x000fe40000000f00 */
[----:B------:R-:W-:Y:S04]  /*19eb0*/  WARPSYNC R149 ;  /* 0x0000009500007348 */ /* 0x000fe80003800000 */
[----:B------:R1:W2:Y:S02]  /*19ec0*/  SHFL.BFLY PT, R0, R100, R0, R3 ;  /* 0x0c00000064007389 */ /* 0x0002a400000e0003 */
[----:B-1----:R-:W-:-:S04]  /*19ed0*/  MOV R3, 0x0 ;  /* 0x0000000000037802 */ /* 0x002fc80000000f00 */
[----:B--2---:R-:W-:Y:S05]  /*19ee0*/  RET.REL.NODEC R2 `(_ZN7cutlass13device_kernelIN5flash19enable_sm80_to_sm89INS1_16FlashAttnFwdSm80INS1_25CollectiveMainloopFwdSm80ILi8ELi1ELb0EN4cute5tupleIJNS5_1CILi128EEENS7_ILi64EEENS7_ILi192EEEEEELi192ENS_6half_tEfNS_4arch4Sm80ELb0ELb0ELb0ELb1ELb1ELb1ELb1ELb1EEENS1_21CollectiveEpilogueFwdINS6_IJS8_SA_S9_EEENS6_IJNS7_ILi1EEESI_SI_EEESC_SE_Li256ELb1ELb1ELb1ELb0EEENS1_36VarlenDynamicPersistentTileSchedulerILi128ELi64ELi256ELi256ELb1ELb1ELb0ELb0ELb1ELb1EEEEEEEEEvNT_6ParamsE) ;  /* 0xfffe611002007950 */ /* 0x004fea0003c3ffff */
        .weak           $__internal_57_$__cuda_sm70_shflsync_idx_p
        .type           $__internal_57_$__cuda_sm70_shflsync_idx_p,@function
        .size           $__internal_57_$__cuda_sm70_shflsync_idx_p,($__internal_58_$__cuda_sm70_shflsync_up_p - $__internal_57_$__cuda_sm70_shflsync_idx_p)
$__internal_57_$__cuda_sm70_shflsync_idx_p:
[----:B------:R-:W-:-:S04]  /*19ef0*/  MOV R198, 0xffffffff ;  /* 0xffffffff00c67802 */ /* 0x000fc80000000f00 */
[----:B------:R-:W-:Y:S04]  /*19f00*/  WARPSYNC R198 ;  /* 0x000000c600007348 */ /* 0x000fe80003800000 */
[----:B------:R1:W2:Y:S02]  /*19f10*/  SHFL.IDX PT, R0, R0, R195, R3 ;  /* 0x000000c300007389 */ /* 0x0002a400000e0003 */
[----:B-1----:R-:W-:-:S04]  /*19f20*/  MOV R3, 0x0 ;  /* 0x0000000000037802 */ /* 0x002fc80000000f00 */
[----:B--2---:R-:W-:Y:S05]  /*19f30*/  RET.REL.NODEC R2 `(_ZN7cutlass13device_kernelIN5flash19enable_sm80_to_sm89INS1_16FlashAttnFwdSm80INS1_25CollectiveMainloopFwdSm80ILi8ELi1ELb0EN4cute5tupleIJNS5_1CILi128EEENS7_ILi64EEENS7_ILi192EEEEEELi192ENS_6half_tEfNS_4arch4Sm80ELb0ELb0ELb0ELb1ELb1ELb1ELb1ELb1EEENS1_21CollectiveEpilogueFwdINS6_IJS8_SA_S9_EEENS6_IJNS7_ILi1EEESI_SI_EEESC_SE_Li256ELb1ELb1ELb1ELb0EEENS1_36VarlenDynamicPersistentTileSchedulerILi128ELi64ELi256ELi256ELb1ELb1ELb0ELb0ELb1ELb1EEEEEEEEEvNT_6ParamsE) ;  /* 0xfffe60c002007950 */ /* 0x004fea0003c3ffff */
        .weak           $__internal_58_$__cuda_sm70_shflsync_up_p
        .type           $__internal_58_$__cuda_sm70_shflsync_up_p,@function
        .size           $__internal_58_$__cuda_sm70_shflsync_up_p,($__internal_59_$__cuda_sm70_votesync_ballot - $__internal_58_$__cuda_sm70_shflsync_up_p)
$__internal_58_$__cuda_sm70_shflsync_up_p:
[----:B------:R-:W-:Y:S02]  /*19f40*/  MOV R4, RZ ;  /* 0x000000ff00047202 */ /* 0x000fe40000000f00 */
[----:B------:R-:W-:-:S04]  /*19f50*/  MOV R10, 0xffffffff ;  /* 0xffffffff000a7802 */ /* 0x000fc80000000f00 */
[----:B------:R-:W-:Y:S04]  /*19f60*/  WARPSYNC R10 ;  /* 0x0000000a00007348 */ /* 0x000fe80003800000 */
[----:B------:R1:W2:Y:S02]  /*19f70*/  SHFL.UP PT, R4, R0, R3, R4 ;  /* 0x0400000300047389 */ /* 0x0002a400000e0004 */
[----:B-1----:R-:W-:-:S04]  /*19f80*/  MOV R3, 0x0 ;  /* 0x0000000000037802 */ /* 0x002fc80000000f00 */
[----:B--2---:R-:W-:Y:S05]  /*19f90*/  RET.REL.NODEC R2 `(_ZN7cutlass13device_kernelIN5flash19enable_sm80_to_sm89INS1_16FlashAttnFwdSm80INS1_25CollectiveMainloopFwdSm80ILi8ELi1ELb0EN4cute5tupleIJNS5_1CILi128EEENS7_ILi64EEENS7_ILi192EEEEEELi192ENS_6half_tEfNS_4arch4Sm80ELb0ELb0ELb0ELb1ELb1ELb1ELb1ELb1EEENS1_21CollectiveEpilogueFwdINS6_IJS8_SA_S9_EEENS6_IJNS7_ILi1EEESI_SI_EEESC_SE_Li256ELb1ELb1ELb1ELb0EEENS1_36VarlenDynamicPersistentTileSchedulerILi128ELi64ELi256ELi256ELb1ELb1ELb0ELb0ELb1ELb1EEEEEEEEEvNT_6ParamsE) ;  /* 0xfffe606002007950 */ /* 0x004fea0003c3ffff */
        .weak           $__internal_59_$__cuda_sm70_votesync_ballot
        .type           $__internal_59_$__cuda_sm70_votesync_ballot,@function
        .size           $__internal_59_$__cuda_sm70_votesync_ballot,(.L_x_6246 - $__internal_59_$__cuda_sm70_votesync_ballot)
$__internal_59_$__cuda_sm70_votesync_ballot:
[----:B------:R-:W-:Y:S01]  /*19fa0*/  ISETP.NE.U32.AND P0, PT, R0, 0x1, PT ;  /* 0x000000010000780c */ /* 0x000fe20003f05070 */
[----:B------:R-:W-:-:S04]  /*19fb0*/  IMAD.MOV.U32 R3, RZ, RZ, -0x1 ;  /* 0xffffffffff037424 */ /* 0x000fc800078e00ff */
[----:B------:R-:W-:Y:S08]  /*19fc0*/  WARPSYNC R3 ;  /* 0x0000000300007348 */ /* 0x000ff00003800000 */
[----:B------:R-:W-:-:S04]  /*19fd0*/  VOTE.ANY R0, PT, !P0 ;  /* 0x0000000000007806 */ /* 0x000fc800040e0100 */
[----:B------:R-:W-:Y:S01]  /*19fe0*/  LOP3.LUT R0, R0, R3, RZ, 0xc0, !PT ;  /* 0x0000000300007212 */ /* 0x000fe200078ec0ff */
[----:B------:R-:W-:-:S04]  /*19ff0*/  IMAD.MOV.U32 R3, RZ, RZ, 0x0 ;  /* 0x00000000ff037424 */ /* 0x000fc800078e00ff */
[----:B------:R-:W-:Y:S05]  /*1a000*/  RET.REL.NODEC R2 `(_ZN7cutlass13device_kernelIN5flash19enable_sm80_to_sm89INS1_16FlashAttnFwdSm80INS1_25CollectiveMainloopFwdSm80ILi8ELi1ELb0EN4cute5tupleIJNS5_1CILi128EEENS7_ILi64EEENS7_ILi192EEEEEELi192ENS_6half_tEfNS_4arch4Sm80ELb0ELb0ELb0ELb1ELb1ELb1ELb1ELb1EEENS1_21CollectiveEpilogueFwdINS6_IJS8_SA_S9_EEENS6_IJNS7_ILi1EEESI_SI_EEESC_SE_Li256ELb1ELb1ELb1ELb0EEENS1_36VarlenDynamicPersistentTileSchedulerILi128ELi64ELi256ELi256ELb1ELb1ELb0ELb0ELb1ELb1EEEEEEEEEvNT_6ParamsE) ;  /* 0xfffe5ff002007950 */ /* 0x000fea0003c3ffff */
.L_x_3463:
        /* <DEDUP_REMOVED lines=15> */
.L_x_6246:


//--------------------- .text._ZN7cutlass13device_kernelIN5flash19enable_sm80_to_sm89INS1_16FlashAttnFwdSm80INS1_25CollectiveMainloopFwdSm80ILi8ELi1ELb0EN4cute5tupleIJNS5_1CILi128EEENS7_ILi64EEENS7_ILi192EEEEEELi192ENS_6half_tEfNS_4arch4Sm80ELb0ELb1ELb0ELb0ELb1ELb0ELb1ELb1EEENS1_21CollectiveEpilogueFwdINS6_IJS8_SA_S9_EEENS6_IJNS7_ILi1EEESI_SI_EEESC_SE_Li256ELb0ELb1ELb1ELb0EEENS1_19SingleTileSchedulerILb0ELb1ELb1ELi128EEEEEEEEEvNT_6ParamsE --------------------------
	.section	.text._ZN7cutlass13device_kernelIN5flash19enable_sm80_to_sm89INS1_16FlashAttnFwdSm80INS1_25CollectiveMainloopFwdSm80ILi8ELi1ELb0EN4cute5tupleIJNS5_1CILi128EEENS7_ILi64EEENS7_ILi192EEEEEELi192ENS_6half_tEfNS_4arch4Sm80ELb0ELb1ELb0ELb0ELb1ELb0ELb1ELb1EEENS1_21CollectiveEpilogueFwdINS6_IJS8_SA_S9_EEENS6_IJNS7_ILi1EEESI_SI_EEESC_SE_Li256ELb0ELb1ELb1ELb0EEENS1_19SingleTileSchedulerILb0ELb1ELb1ELi128EEEEEEEEEvNT_6ParamsE,"ax",@progbits
	.sectioninfo	@"SHI_REGISTERS=235"
	.align	128
.text._ZN7cutlass13device_kernelIN5flash19enable_sm80_to_sm89INS1_16FlashAttnFwdSm80INS1_25CollectiveMainloopFwdSm80ILi8ELi1ELb0EN4cute5tupleIJNS5_1CILi128EEENS7_ILi64EEENS7_ILi192EEEEEELi192ENS_6half_tEfNS_4arch4Sm80ELb0ELb1ELb0ELb0ELb1ELb0ELb1ELb1EEENS1_21CollectiveEpilogueFwdINS6_IJS8_SA_S9_EEENS6_IJNS7_ILi1EEESI_SI_EEESC_SE_Li256ELb0ELb1ELb1ELb0EEENS1_19SingleTileSchedulerILb0ELb1ELb1ELi128EEEEEEEEEvNT_6ParamsE:
        .type           _ZN7cutlass13device_kernelIN5flash19enable_sm80_to_sm89INS1_16FlashAttnFwdSm80INS1_25CollectiveMainloopFwdSm80ILi8ELi1ELb0EN4cute5tupleIJNS5_1CILi128EEENS7_ILi64EEENS7_ILi192EEEEEELi192ENS_6half_tEfNS_4arch4Sm80ELb0ELb1ELb0ELb0ELb1ELb0ELb1ELb1EEENS1_21CollectiveEpilogueFwdINS6_IJS8_SA_S9_EEENS6_IJNS7_ILi1EEESI_SI_EEESC_SE_Li256ELb0ELb1ELb1ELb0EEENS1_19SingleTileSchedulerILb0ELb1ELb1ELi128EEEEEEEEEvNT_6ParamsE,@function
        .size           _ZN7cutlass13device_kernelIN5flash19enable_sm80_to_sm89INS1_16FlashAttnFwdSm80INS1_25CollectiveMainloopFwdSm80ILi8ELi1ELb0EN4cute5tupleIJNS5_1CILi128EEENS7_ILi64EEENS7_ILi192EEEEEELi192ENS_6half_tEfNS_4arch4Sm80ELb0ELb1ELb0ELb0ELb1ELb0ELb1ELb1EEENS1_21CollectiveEpilogueFwdINS6_IJS8_SA_S9_EEENS6_IJNS7_ILi1EEESI_SI_EEESC_SE_Li256ELb0ELb1ELb1ELb0EEENS1_19SingleTileSchedulerILb0ELb1ELb1ELi128EEEEEEEEEvNT_6ParamsE,(.L_x_6251 - _ZN7cutlass13device_kernelIN5flash19enable_sm80_to_sm89INS1_16FlashAttnFwdSm80INS1_25CollectiveMainloopFwdSm80ILi8ELi1ELb0EN4cute5tupleIJNS5_1CILi128EEENS7_ILi64EEENS7_ILi192EEEEEELi192ENS_6half_tEfNS_4arch4Sm80ELb0ELb1ELb0ELb0ELb1ELb0ELb1ELb1EEENS1_21CollectiveEpilogueFwdINS6_IJS8_SA_S9_EEENS6_IJNS7_ILi1EEESI_SI_EEESC_SE_Li256ELb0ELb1ELb1ELb0EEENS1_19SingleTileSchedulerILb0ELb1ELb1ELi128EEEEEEEEEvNT_6ParamsE)
        .other          _ZN7cutlass13device_kernelIN5flash19enable_sm80_to_sm89INS1_16FlashAttnFwdSm80INS1_25CollectiveMainloopFwdSm80ILi8ELi1ELb0EN4cute5tupleIJNS5_1CILi128EEENS7_ILi64EEENS7_ILi192EEEEEELi192ENS_6half_tEfNS_4arch4Sm80ELb0ELb1ELb0ELb0ELb1ELb0ELb1ELb1EEENS1_21CollectiveEpilogueFwdINS6_IJS8_SA_S9_EEENS6_IJNS7_ILi1EEESI_SI_EEESC_SE_Li256ELb0ELb1ELb1ELb0EEENS1_19SingleTileSchedulerILb0ELb1ELb1ELi128EEEEEEEEEvNT_6ParamsE,@"STO_CUDA_ENTRY STV_DEFAULT"
_ZN7cutlass13device_kernelIN5flash19enable_sm80_to_sm89INS1_16FlashAttnFwdSm80INS1_25CollectiveMainloopFwdSm80ILi8ELi1ELb0EN4cute5tupleIJNS5_1CILi128EEENS7_ILi64EEENS7_ILi192EEEEEELi192ENS_6half_tEfNS_4arch4Sm80ELb0ELb1ELb0ELb0ELb1ELb0ELb1ELb1EEENS1_21CollectiveEpilogueFwdINS6_IJS8_SA_S9_EEENS6_IJNS7_ILi1EEESI_SI_EEESC_SE_Li256ELb0ELb1ELb1ELb0EEENS1_19SingleTileSchedulerILb0ELb1ELb1ELi128EEEEEEEEEvNT_6ParamsE:
        /* <DEDUP_REMOVED lines=17> */
.L_x_3464:
[----:B------:R-:W-:Y:S02]  /*0110*/  ULDC.64 UR4, c[0x0][0x550] ;  /* 0x0001540000047ab9 */ /* 0x000fe40000000a00 */
[----:B------:R-:W-:Y:S02]  /*0120*/  UISETP.NE.AND UP0, UPT, UR4, 0x1, UPT ;  /* 0x000000010400788c */ /* 0x000fe4000bf05270 */
[----:B------:R-:W-:-:S02]  /*0130*/  UIMAD.WIDE.U32 UR8, UR7, UR5, URZ ;  /* 0x00000005070872a5 */ /* 0x000fc4000f8e003f */
[----:B------:R-:W-:Y:S02]  /*0140*/  ULDC UR4, c[0x0][0x558] ;  /* 0x0001560000047ab9 */ /* 0x000fe40000000800 */
[----:B------:R-:W-:-:S05]  /*0150*/  UMOV UR13, UR7 ;  /* 0x00000007000d7c82 */ /* 0x000fca0008000000 */
[----:B------:R-:W-:-:S03]  /*0160*/  @UP0 USHF.R.U32.HI UR13, URZ, UR4, UR9 ;  /* 0x000000043f0d0299 */ /* 0x000fc60008011609 */
.L_x_3465:
        /* <DEDUP_REMOVED lines=52> */
.L_x_3467:
[----:B------:R-:W-:Y:S02]  /*04b0*/  ULDC UR4, c[0x0][0x32c] ;  /* 0x0000cb0000047ab9 */ /* 0x000fe40000000800 */
[----:B------:R-:W-:-:S03]  /*04c0*/  UISETP.NE.AND UP2, UPT, UR9, UR4, UPT ;  /* 0x000000040900728c */ /* 0x000fc6000bf45270 */
[----:B------:R-:W-:Y:S02]  /*04d0*/  ULDC.64 UR4, c[0x0][0x330] ;  /* 0x0000cc0000047ab9 */ /* 0x000fe40000000a00 */
[----:B------:R-:W-:-:S07]  /*04e0*/  UIMAD.WIDE.U32 UR14, UR11, UR4, URZ ;  /* 0x000000040b0e72a5 */ /* 0x000fce000f8e003f */
[----:B------:R-:W-:Y:S02]  /*04f0*/  @UP2 UMOV UR9, UR15 ;  /* 0x0000000f00092c82 */ /* 0x000fe40008000000 */
[----:B------:R-:W-:Y:S02]  /*0500*/  @UP2 USHF.R.U32.HI UR11, URZ, UR5, UR9 ;  /* 0x000000053f0b2299 */ /* 0x000fe40008011609 */
.L_x_3468:
[----:B------:R-:W-:Y:S02]  /*0510*/  ULDC UR4, c[0x0][0x32c] ;  /* 0x0000cb0000047ab9 */ /* 0x000fe40000000800 */
[----:B------:R-:W-:-:S04]  /*0520*/  UIMAD UR4, UR11, UR4, UR4 ;  /* 0x000000040b0472a4 */ /* 0x000fc8000f8e0204 */
[----:B------:R-:W-:-:S04]  /*0530*/  UISETP.LT.AND UP2, UPT, UR8, UR4, UPT ;  /* 0x000000040800728c */ /* 0x000fc8000bf41270 */
[----:B------:R-:W-:Y:S02]  /*0540*/  USEL UR8, UR8, UR4, UP2 ;  /* 0x0000000408087287 */ /* 0x000fe40009000000 */
.L_x_3466:
        /* <DEDUP_REMOVED lines=34> */
.L_x_3470:
[----:B------:R-:W-:Y:S02]  /*0770*/  ULDC UR4, c[0x0][0x32c] ;  /* 0x0000cb0000047ab9 */ /* 0x000fe40000000800 */
[----:B------:R-:W-:-:S03]  /*0780*/  UISETP.NE.AND UP2, UPT, UR4, 0x1, UPT ;  /* 0x000000010400788c */ /* 0x000fc6000bf45270 */
[----:B------:R-:W-:Y:S02]  /*0790*/  ULDC.64 UR4, c[0x0][0x330] ;  /* 0x0000cc0000047ab9 */ /* 0x000fe40000000a00 */
[----:B------:R-:W-:-:S07]  /*07a0*/  UIMAD.WIDE.U32 UR14, UR9, UR4, URZ ;  /* 0x00000004090e72a5 */ /* 0x000fce000f8e003f */
[----:B------:R-:W-:Y:S02]  /*07b0*/  @UP2 UMOV UR11, UR15 ;  /* 0x0000000f000b2c82 */ /* 0x000fe40008000000 */
[----:B------:R-:W-:Y:S02]  /*07c0*/  @UP2 USHF.R.U32.HI UR9, URZ, UR5, UR11 ;  /* 0x000000053f092299 */ /* 0x000fe4000801160b */
.L_x_3471:
[----:B------:R-:W-:Y:S02]  /*07d0*/  ULDC UR4, c[0x0][0x32c] ;  /* 0x0000cb0000047ab9 */ /* 0x000fe40000000800 */
[----:B------:R-:W-:-:S04]  /*07e0*/  UIMAD UR4, UR9, UR4, URZ ;  /* 0x00000004090472a4 */ /* 0x000fc8000f8e023f */
[----:B------:R-:W-:-:S04]  /*07f0*/  UISETP.LT.AND UP2, UPT, UR8, UR4, UPT ;  /* 0x000000040800728c */ /* 0x000fc8000bf41270 */
[----:B------:R-:W-:-:S04]  /*0800*/  USEL UR8, UR8, UR4, !UP2 ;  /* 0x0000000408087287 */ /* 0x000fc8000d000000 */
.L_x_3469:
        /* <DEDUP_REMOVED lines=46> */
.L_x_3472:
        /* <DEDUP_REMOVED lines=17> */
[----:B-1----:R-:W-:Y:S01]  /*0c00*/  CS2R R2, SRZ ;  /* 0x0000000000027805 */ /* 0x002fe2000001ff00 */
        /* <DEDUP_REMOVED lines=76> */
[----:B------:R-:W-:Y:S01]  /*10d0*/  ISETP.GE.AND P3, PT, R210, c[0x0][0x198], PT ;  /* 0x00006600d2007a0c */ /* 0x000fe20003f66270 */
[----:B------:R-:W-:Y:S01]  /*10e0*/  UIADD3 UR5, UR15, UR5, URZ ;  /* 0x000000050f057290 */ /* 0x000fe2000fffe03f */
[----:B------:R-:W-:Y:S01]  /*10f0*/  IMAD.U32 R9, RZ, RZ, UR15 ;  /* 0x0000000fff097e24 */ /* 0x000fe2000f8e00ff */
[----:B------:R-:W-:Y:S01]  /*1100*/  BSSY B0, `(.L_x_3474) ;  /* 0x0000040000007945 */ /* 0x000fe20003800000 */
        /* <DEDUP_REMOVED lines=15> */
[----:B------:R-:W-:Y:S02]  /*1200*/  SHF.R.U32.HI R4, RZ, 0x3, R199 ;  /* 0x00000003ff047819 */ /* 0x000fe400000116c7 */
[----:B------:R-:W-:Y:S01]  /*1210*/  LOP3.LUT R199, R199, 0x38, R210, 0xf8, !PT ;  /* 0x00000038c7c77812 */ /* 0x000fe200078ef8d2 */
[----:B------:R-:W-:Y:S01]  /*1220*/  IMAD.IADD R9, R9, 0x1, R7 ;  /* 0x0000000109097824 */ /* 0x000fe200078e0207 */
[----:B------:R-:W-:Y:S01]  /*1230*/  LEA.HI R7, R81, R78, RZ, 0x4 ;  /* 0x0000004e51077211 */ /* 0x000fe200078f20ff */
[----:B------:R-:W-:Y:S01]  /*1240*/  IMAD R2, R2, c[0x0][0x1a8], RZ ;  /* 0x00006a0002027a24 */ /* 0x000fe200078e02ff */
[----:B------:R-:W-:Y:S01]  /*1250*/  LOP3.LUT R199, R199, R4, RZ, 0x3c, !PT ;  /* 0x00000004c7c77212 */ /* 0x000fe200078e3cff */
[----:B------:R-:W-:Y:S01]  /*1260*/  IMAD.WIDE.U32 R8, R3, c[0x0][0x1a8], R8 ;  /* 0x00006a0003087a25 */ /* 0x000fe200078e0008 */
[----:B------:R-:W-:-:S02]  /*1270*/  IADD3 R4, R210, 0x80, RZ ;  /* 0x00000080d2047810 */ /* 0x000fc40007ffe0ff */
[----:B------:R-:W-:Y:S01]  /*1280*/  LOP3.LUT R199, R199, 0xfffffe00, R12, 0xf8, !PT ;  /* 0xfffffe00c7c77812 */ /* 0x000fe200078ef80c */
[----:B------:R-:W-:Y:S01]  /*1290*/  IMAD R11, R3, c[0x0][0x1ac], R2 ;  /* 0x00006b00030b7a24 */ /* 0x000fe200078e0202 */
[----:B------:R-:W-:Y:S02]  /*12a0*/  LOP3.LUT R3, R7, 0xfffffff0, RZ, 0xc0, !PT ;  /* 0xfffffff007037812 */ /* 0x000fe400078ec0ff */
[----:B------:R-:W-:Y:S01]  /*12b0*/  LEA R14, P0, R8, c[0x0][0x160], 0x1 ;  /* 0x00005800080e7a11 */ /* 0x000fe200078008ff */
[----:B------:R-:W-:Y:S02]  /*12c0*/  IMAD.IADD R10, R9, 0x1, R11 ;  /* 0x00000001090a7824 */ /* 0x000fe400078e020b */
[----:B------:R-:W-:Y:S02]  /*12d0*/  IMAD.IADD R2, R78, 0x1, -R3 ;  /* 0x000000014e027824 */ /* 0x000fe400078e0a03 */
[----:B------:R1:W4:Y:S01]  /*12e0*/  SHFL.IDX PT, R16, R14, RZ, 0x181f ;  /* 0x00181fff0e107589 */ /* 0x00032200000e0000 */
[----:B------:R-:W-:-:S02]  /*12f0*/  LEA.HI.X R10, R8, c[0x0][0x164], R10, 0x1, P0 ;  /* 0x00005900080a7a11 */ /* 0x000fc400000f0c0a */
[----:B------:R-:W-:Y:S02]  /*1300*/  SHF.R.S32.HI R3, RZ, 0x1f, R2 ;  /* 0x0000001fff037819 */ /* 0x000fe40000011402 */
[----:B------:R-:W-:Y:S01]  /*1310*/  IADD3 R8, R40, UR24, RZ ;  /* 0x0000001828087c10 */ /* 0x000fe2000fffe0ff */
[----:B------:R1:W2:Y:S01]  /*1320*/  SHFL.IDX PT, R17, R10, RZ, 0x181f ;  /* 0x00181fff0a117589 */ /* 0x0002a200000e0000 */
[----:B------:R-:W-:Y:S01]  /*1330*/  LEA.HI R6, R3, R2, RZ, 0x3 ;  /* 0x0000000203067211 */ /* 0x000fe200078f18ff */
[----:B------:R-:W-:Y:S01]  /*1340*/  IMAD.MOV.U32 R3, RZ, RZ, 0x20 ;  /* 0x00000020ff037424 */ /* 0x000fe200078e00ff */
[----:B------:R-:W-:Y:S02]  /*1350*/  ISETP.GE.AND P5, PT, R8, UR4, PT ;  /* 0x0000000408007c0c */ /* 0x000fe4000bfa6270 */
[----:B------:R-:W-:Y:S02]  /*1360*/  LOP3.LUT R9, R6, 0xfffffff8, RZ, 0xc0, !PT ;  /* 0xfffffff806097812 */ /* 0x000fe400078ec0ff */
[----:B------:R-:W-:-:S03]  /*1370*/  ISETP.GE.AND P0, PT, R4, c[0x0][0x198], PT ;  /* 0x0000660004007a0c */ /* 0x000fc60003f06270 */
[----:B------:R-:W-:Y:S02]  /*1380*/  IMAD.IADD R9, R2, 0x1, -R9 ;  /* 0x0000000102097824 */ /* 0x000fe400078e0a09 */
[----:B------:R-:W-:Y:S01]  /*1390*/  IMAD.MOV.U32 R2, RZ, RZ, 0x10 ;  /* 0x00000010ff027424 */ /* 0x000fe200078e00ff */
[----:B---3--:R3:W5:Y:S02]  /*13a0*/  @P2 R2UR UR7, R5 ;  /* 0x00000000050723c2 */ /* 0x00876400000e0000 */
[----:B-----5:R-:W-:Y:S01]  /*13b0*/  @!UP2 UMOV UR7, UR6 ;  /* 0x000000060007ac82 */ /* 0x020fe20008000000 */
[----:B---3--:R-:W-:-:S04]  /*13c0*/  IADD3 R5, R210, 0x40, RZ ;  /* 0x00000040d2057810 */ /* 0x008fc80007ffe0ff */
[----:B------:R-:W-:-:S04]  /*13d0*/  ISETP.GE.AND P4, PT, R5, c[0x0][0x198], PT ;  /* 0x0000660005007a0c */ /* 0x000fc80003f86270 */
[----:B------:R-:W-:-:S05]  /*13e0*/  R2P PR, R9, 0x6 ;  /* 0x0000000609007804 */ /* 0x000fca0000000000 */
[----:B------:R-:W-:Y:S02]  /*13f0*/  SEL R2, R2, 0xfffffff0, !P1 ;  /* 0xfffffff002027807 */ /* 0x000fe40004800000 */
        /* <DEDUP_REMOVED lines=16> */
.L_x_3475:
[----:B-12-4-:R-:W-:Y:S05]  /*1500*/  BSYNC B0 ;  /* 0x0000000000007941 */ /* 0x016fea0003800000 */
.L_x_3474:
        /* <DEDUP_REMOVED lines=20> */
.L_x_3477:
[----:B------:R-:W-:Y:S05]  /*1650*/  BSYNC B0 ;  /* 0x0000000000007941 */ /* 0x000fea0003800000 */
.L_x_3476:
        /* <DEDUP_REMOVED lines=20> */
.L_x_3479:
[----:B------:R-:W-:Y:S05]  /*17a0*/  BSYNC B0 ;  /* 0x0000000000007941 */ /* 0x000fea0003800000 */
.L_x_3478:
[----:B------:R-:W-:Y:S01]  /*17b0*/  UIADD3 UR25, UR20, -0x1, URZ ;  /* 0xffffffff14197890 */ /* 0x000fe2000fffe03f */
[----:B------:R-:W-:Y:S01]  /*17c0*/  IMAD.MOV.U32 R11, RZ, RZ, c[0x0][0x2b8] ;  /* 0x0000ae00ff0b7624 */ /* 0x000fe200078e00ff */
[----:B---3--:R-:W-:Y:S01]  /*17d0*/  SHFL.IDX PT, R16, R14, 0x3, 0x181f ;  /* 0x00781f000e107f89 */ /* 0x008fe200000e0000 */
[----:B------:R-:W-:Y:S01]  /*17e0*/  SHF.R.S32.HI R12, RZ, 0x1f, R5 ;  /* 0x0000001fff0c7819 */ /* 0x000fe20000011405 */
[----:B------:R-:W-:Y:S01]  /*17f0*/  USHF.L.U32 UR11, UR25, 0x6, URZ ;  /* 0x00000006190b7899 */ /* 0x000fe2000800063f */
[----:B------:R-:W-:Y:S01]  /*1800*/  IMAD.SHL.U32 R199, R199, 0x2, RZ ;  /* 0x00000002c7c77824 */ /* 0x000fe200078e00ff */
[----:B------:R-:W-:Y:S01]  /*1810*/  ISETP.NE.AND P2, PT, R11, 0x1, PT ;  /* 0x000000010b00780c */ /* 0x000fe20003f45270 */
[----:B----4-:R-:W3:Y:S01]  /*1820*/  SHFL.IDX PT, R17, R10, 0x3, 0x181f ;  /* 0x00781f000a117f89 */ /* 0x010ee200000e0000 */
[----:B------:R-:W-:Y:S01]  /*1830*/  IADD3 R11, R8, 0x60, RZ ;  /* 0x00000060080b7810 */ /* 0x000fe20007ffe0ff */
[----:B------:R-:W-:Y:S01]  /*1840*/  USHF.R.S32.HI UR6, URZ, 0x1f, UR7 ;  /* 0x0000001f3f067899 */ /* 0x000fe20008011407 */
[----:B------:R-:W-:Y:S01]  /*1850*/  IADD3 R8, R202, UR11, RZ ;  /* 0x0000000bca087c10 */ /* 0x000fe2000fffe0ff */
[----:B------:R-:W-:Y:S01]  /*1860*/  IMAD.MOV.U32 R200, RZ, RZ, RZ ;  /* 0x000000ffffc87224 */ /* 0x000fe200078e00ff */
[----:B------:R-:W-:Y:S01]  /*1870*/  ISETP.GE.AND P5, PT, R11, UR4, PT ;  /* 0x000000040b007c0c */ /* 0x000fe2000bfa6270 */
[----:B------:R-:W-:Y:S01]  /*1880*/  ULDC.64 UR4, c[0x0][0x2b0] ;  /* 0x0000ac0000047ab9 */ /* 0x000fe20000000a00 */
[C---:B------:R-:W-:Y:S01]  /*1890*/  IADD3 R201, R8.reuse, UR12, RZ ;  /* 0x0000000c08c97c10 */ /* 0x040fe2000fffe0ff */
[----:B------:R-:W-:Y:S01]  /*18a0*/  UIMAD UR6, UR6, UR4, URZ ;  /* 0x00000004060672a4 */ /* 0x000fe2000f8e023f */
[----:B------:R-:W-:Y:S01]  /*18b0*/  ISETP.GE.AND P6, PT, R8, UR10, PT ;  /* 0x0000000a08007c0c */ /* 0x000fe2000bfc6270 */
[----:B------:R-:W-:Y:S01]  /*18c0*/  UIMAD.WIDE.U32 UR16, UR7, UR4, URZ ;  /* 0x00000004071072a5 */ /* 0x000fe2000f8e003f */
[----:B------:R-:W-:Y:S01]  /*18d0*/  LEA.HI R209, R12, R5, RZ, 0x3 ;  /* 0x000000050cd17211 */ /* 0x000fe200078f18ff */
[----:B------:R-:W-:Y:S01]  /*18e0*/  @P2 IMAD.HI.U32 R11, R201, c[0x0][0x2bc], RZ ;  /* 0x0000af00c90b2a27 */ /* 0x000fe200078e00ff */
[----:B------:R-:W-:Y:S01]  /*18f0*/  ISETP.GT.OR P6, PT, R202, 0x3f, P6 ;  /* 0x0000003fca00780c */ /* 0x000fe200037c4670 */
[----:B------:R-:W-:Y:S01]  /*1900*/  UIMAD UR5, UR7, UR5, UR6 ;  /* 0x00000005070572a4 */ /* 0x000fe2000f8e0206 */
[----:B------:R-:W-:Y:S01]  /*1910*/  LOP3.LUT R209, R209, 0xfffffff8, RZ, 0xc0, !PT ;  /* 0xfffffff8d1d17812 */ /* 0x000fe200078ec0ff */
[----:B------:R-:W-:Y:S01]  /*1920*/  IMAD.MOV.U32 R8, RZ, RZ, R201 ;  /* 0x000000ffff087224 */ /* 0x000fe200078e00c9 */
[----:B------:R-:W-:Y:S01]  /*1930*/  @P2 SHF.R.U32.HI R8, RZ, c[0x0][0x2c0], R11 ;  /* 0x0000b000ff082a19 */ /* 0x000fe2000001160b */
[----:B------:R-:W-:Y:S01]  /*1940*/  UIADD3 UR8, UR17, UR5, URZ ;  /* 0x0000000511087290 */ /* 0x000fe2000fffe03f */
[----:B------:R-:W-:Y:S01]  /*1950*/  SHF.R.S32.HI R11, RZ, 0x1f, R4 ;  /* 0x0000001fff0b7819 */ /* 0x000fe20000011404 */
[----:B-123--:R-:W-:-:S03]  /*1960*/  @!P5 IMAD.WIDE R14, R210, 0x2, R16 ;  /* 0x00000002d20ed825 */ /* 0x00efc600078e0210 */
[----:B------:R-:W-:Y:S01]  /*1970*/  LEA.HI R208, R11, R4, RZ, 0x3 ;  /* 0x000000040bd07211 */ /* 0x000fe200078f18ff */
[----:B------:R-:W-:Y:S02]  /*1980*/  USHF.R.S32.HI UR6, URZ, 0x1f, UR13 ;  /* 0x0000001f3f067899 */ /* 0x000fe4000801140d */
[----:B------:R-:W-:Y:S01]  /*1990*/  @!P6 IADD3 R12, P1, R8, UR16, RZ ;  /* 0x00000010080cec10 */ /* 0x000fe2000ff3e0ff */
[--C-:B------:R-:W-:Y:S01]  /*19a0*/  @!P5 IMAD.WIDE R18, R209, 0x2, R16.reuse ;  /* 0x00000002d112d825 */ /* 0x100fe200078e0210 */
[----:B------:R-:W-:Y:S01]  /*19b0*/  LOP3.LUT R208, R208, 0xfffffff8, RZ, 0xc0, !PT ;  /* 0xfffffff8d0d07812 */ /* 0x000fe200078ec0ff */
[----:B------:R-:W-:Y:S01]  /*19c0*/  @!PT LDS RZ, [RZ] ;  /* 0x00000000fffff984 */ /* 0x000fe20000000800 */
[----:B------:R1:W-:Y:S01]  /*19d0*/  @!P5 LDGSTS.E.BYPASS.LTC128B.128 [R199+0xf100], [R14.64], !P3 ;  /* 0x0f1000000ec7dfae */ /* 0x0003e2000d901d52 */
[----:B------:R-:W-:Y:S01]  /*19e0*/  @!P6 LEA.HI.X.SX32 R11, R8, UR8, 0x1, P1 ;  /* 0x00000008080bec11 */ /* 0x000fe200088f0eff */
[----:B------:R-:W-:Y:S01]  /*19f0*/  ULDC.64 UR4, c[0x0][0x1e8] ;  /* 0x00007a0000047ab9 */ /* 0x000fe20000000a00 */
[----:B------:R-:W-:Y:S01]  /*1a00*/  @!P6 LEA R10, P1, R12, c[0x0][0x2a0], 0x2 ;  /* 0x0000a8000c0aea11 */ /* 0x000fe200078210ff */
[----:B------:R-:W-:Y:S01]  /*1a10*/  @!P5 IMAD.WIDE R16, R208, 0x2, R16 ;  /* 0x00000002d010d825 */ /* 0x000fe200078e0210 */
[----:B------:R2:W-:Y:S02]  /*1a20*/  @!P5 LDGSTS.E.BYPASS.LTC128B.128 [R199+0x13100], [R18.64], !P4 ;  /* 0x1310000012c7dfae */ /* 0x0005e4000e101d52 */
[----:B------:R-:W-:-:S02]  /*1a30*/  @!P6 LEA.HI.X R11, R12, c[0x0][0x2a4], R11, 0x2, P1 ;  /* 0x0000a9000c0bea11 */ /* 0x000fc400008f140b */
[----:B------:R3:W-:Y:S04]  /*1a40*/  @!P5 LDGSTS.E.BYPASS.LTC128B.128 [R199+0x17100], [R16.64], !P0 ;  /* 0x1710000010c7dfae */ /* 0x0007e8000c101d52 */
[----:B------:R-:W0:Y:S04]  /*1a50*/  LDGDEPBAR ;  /* 0x00000000000079af */ /* 0x000e280000000000 */
        /* <DEDUP_REMOVED lines=8> */
[----:B------:R-:W-:Y:S01]  /*1ae0*/  IMAD.U32 R77, RZ, RZ, UR11 ;  /* 0x0000000bff4d7e24 */ /* 0x000fe2000f8e00ff */
[----:B------:R-:W-:Y:S01]  /*1af0*/  LOP3.LUT R15, R15, 0x1c0, RZ, 0xc0, !PT ;  /* 0x000001c00f0f7812 */ /* 0x000fe200078ec0ff */
[----:B------:R-:W-:Y:S01]  /*1b00*/  IMAD.WIDE.U32 R12, R201, c[0x0][0x1e0], RZ ;  /* 0x00007800c90c7a25 */ /* 0x000fe200078e00ff */
[----:B------:R-:W-:Y:S01]  /*1b10*/  SHF.R.S32.HI R14, RZ, 0x1f, R201 ;  /* 0x0000001fff0e7819 */ /* 0x000fe200000114c9 */
[----:B------:R-:W-:Y:S01]  /*1b20*/  UIADD3 UR7, UR15, UR7, URZ ;  /* 0x000000070f077290 */ /* 0x000fe2000fffe03f */
[----:B------:R-:W-:Y:S01]  /*1b30*/  LOP3.LUT P3, RZ, R0, 0x2, RZ, 0xc0, !PT ;  /* 0x0000000200ff7812 */ /* 0x000fe2000786c0ff */
[----:B---3--:R-:W-:Y:S01]  /*1b40*/  IMAD.MOV.U32 R16, RZ, RZ, R12 ;  /* 0x000000ffff107224 */ /* 0x008fe200078e000c */
[----:B------:R-:W-:Y:S01]  /*1b50*/  SHF.R.S32.HI R12, RZ, 0x4, R7 ;  /* 0x00000004ff0c7819 */ /* 0x000fe20000011407 */
[C---:B------:R-:W-:Y:S01]  /*1b60*/  IMAD R8, R14.reuse, c[0x0][0x1e0], RZ ;  /* 0x000078000e087a24 */ /* 0x040fe200078e02ff */
[----:B------:R-:W-:Y:S01]  /*1b70*/  ULDC.64 UR4, c[0x0][0x210] ;  /* 0x0000840000047ab9 */ /* 0x000fe20000000a00 */
[----:B------:R-:W-:Y:S01]  /*1b80*/  IMAD R14, R14, c[0x0][0x208], RZ ;  /* 0x000082000e0e7a24 */ /* 0x000fe200078e02ff */
[----:B------:R-:W-:Y:S01]  /*1b90*/  LEA.HI R7, R7, R12, RZ, 0x1 ;  /* 0x0000000c07077211 */ /* 0x000fe200078f08ff */
[C---:B------:R-:W-:Y:S01]  /*1ba0*/  IMAD R8, R201.reuse, c[0x0][0x1e4], R8 ;  /* 0x00007900c9087a24 */ /* 0x040fe200078e0208 */
[----:B------:R-:W-:Y:S01]  /*1bb0*/  UIMAD UR6, UR6, UR4, URZ ;  /* 0x00000004060672a4 */ /* 0x000fe2000f8e023f */
[----:B--2---:R-:W-:Y:S01]  /*1bc0*/  IMAD.WIDE.U32 R18, R201, c[0x0][0x208], RZ ;  /* 0x00008200c9127a25 */ /* 0x004fe200078e00ff */
[----:B------:R-:W-:Y:S01]  /*1bd0*/  LOP3.LUT R7, R7, 0xfffffffe, RZ, 0xc0, !PT ;  /* 0xfffffffe07077812 */ /* 0x000fe200078ec0ff */
[----:B------:R-:W-:Y:S01]  /*1be0*/  UIMAD.WIDE.U32 UR22, UR13, UR4, URZ ;  /* 0x000000040d1672a5 */ /* 0x000fe2000f8e003f */
[----:B------:R-:W-:Y:S01]  /*1bf0*/  ISETP.GE.AND P5, PT, R210, c[0x0][0x1d4], PT ;  /* 0x00007500d2007a0c */ /* 0x000fe20003fa6270 */
[----:B------:R-:W-:Y:S01]  /*1c00*/  IMAD.IADD R17, R13, 0x1, R8 ;  /* 0x000000010d117824 */ /* 0x000fe200078e0208 */
[----:B------:R-:W-:Y:S01]  /*1c10*/  UIMAD UR6, UR13, UR5, UR6 ;  /* 0x000000050d0672a4 */ /* 0x000fe2000f8e0206 */
[C---:B----4-:R-:W-:Y:S01]  /*1c20*/  IMAD.SHL.U32 R10, R40.reuse, 0x8, RZ ;  /* 0x00000008280a7824 */ /* 0x050fe200078e00ff */
[----:B------:R-:W-:Y:S01]  /*1c30*/  IADD3 R40, -R40, UR10, -R77 ;  /* 0x0000000a28287c10 */ /* 0x000fe2000fffe94d */
[----:B------:R-:W-:Y:S01]  /*1c40*/  IMAD R13, R201, c[0x0][0x20c], R14 ;  /* 0x00008300c90d7a24 */ /* 0x000fe200078e020e */
[----:B------:R-:W-:Y:S01]  /*1c50*/  UIADD3 UR6, UR23, UR6, URZ ;  /* 0x0000000617067290 */ /* 0x000fe2000fffe03f */
[----:B------:R-:W-:Y:S01]  /*1c60*/  IMAD.IADD R7, R12, 0x1, -R7 ;  /* 0x000000010c077824 */ /* 0x000fe200078e0a07 */
[----:B------:R-:W-:Y:S01]  /*1c70*/  LOP3.LUT R10, R15, 0x8, R10, 0xf8, !PT ;  /* 0x000000080f0a7812 */ /* 0x000fe200078ef80a */
[----:B------:R-:W-:Y:S01]  /*1c80*/  IMAD.IADD R13, R19, 0x1, R13 ;  /* 0x00000001130d7824 */ /* 0x000fe200078e020d */
[----:B------:R-:W-:Y:S01]  /*1c90*/  SHF.R.U32.HI R15, RZ, 0x3, R15 ;  /* 0x00000003ff0f7819 */ /* 0x000fe2000001160f */
[----:B------:R-:W-:Y:S01]  /*1ca0*/  IMAD.MOV.U32 R12, RZ, RZ, R18 ;  /* 0x000000ffff0c7224 */ /* 0x000fe200078e0012 */
[----:B------:R-:W-:Y:S01]  /*1cb0*/  ISETP.GE.AND P1, PT, R40, 0x1, PT ;  /* 0x000000012800780c */ /* 0x000fe20003f26270 */
[----:B------:R-:W-:Y:S01]  /*1cc0*/  IMAD.SHL.U32 R76, R7, 0x8, RZ ;  /* 0x00000008074c7824 */ /* 0x000fe200078e00ff */
[----:B------:R-:W-:Y:S01]  /*1cd0*/  LOP3.LUT R10, R10, R15, RZ, 0x3c, !PT ;  /* 0x0000000f0a0a7212 */ /* 0x000fe200078e3cff */
[----:B------:R-:W-:Y:S01]  /*1ce0*/  IMAD.SHL.U32 R15, R9, 0x40, RZ ;  /* 0x00000040090f7824 */ /* 0x000fe200078e00ff */
[----:B------:R-:W-:Y:S01]  /*1cf0*/  ISETP.GE.AND P4, PT, R5, c[0x0][0x1d4], PT ;  /* 0x0000750005007a0c */ /* 0x000fe20003f86270 */
[----:B------:R-:W-:Y:S01]  /*1d00*/  IMAD.SHL.U32 R79, R6, 0x40, RZ ;  /* 0x00000040064f7824 */ /* 0x000fe200078e00ff */
[----:B------:R-:W-:Y:S01]  /*1d10*/  LEA.HI R82, R81, R78, RZ, 0x5 ;  /* 0x0000004e51527211 */ /* 0x000fe200078f28ff */
[----:B------:R-:W-:Y:S01]  /*1d20*/  IMAD R197, R7, 0x200, R10 ;  /* 0x0000020007c57824 */ /* 0x000fe200078e020a */
[----:B------:R-:W-:Y:S01]  /*1d30*/  LOP3.LUT R15, R15, 0x1c0, RZ, 0xc0, !PT ;  /* 0x000001c00f0f7812 */ /* 0x000fe200078ec0ff */
[----:B------:R-:W-:Y:S01]  /*1d40*/  UISETP.GT.AND UP2, UPT, UR25, UR9, UPT ;  /* 0x000000091900728c */ /* 0x000fe2000bf44270 */
[----:B------:R-:W-:Y:S01]  /*1d50*/  LOP3.LUT R79, R79, 0xfffffe00, RZ, 0xc0, !PT ;  /* 0xfffffe004f4f7812 */ /* 0x000fe200078ec0ff */
[----:B------:R-:W-:Y:S01]  /*1d60*/  IMAD.SHL.U32 R197, R197, 0x2, RZ ;  /* 0x00000002c5c57824 */ /* 0x000fe200078e00ff */
[----:B------:R-:W-:-:S02]  /*1d70*/  LOP3.LUT R76, R15, 0x8, R76, 0xf8, !PT ;  /* 0x000000080f4c7812 */ /* 0x000fc400078ef84c */
[----:B------:R-:W-:Y:S02]  /*1d80*/  SHF.R.U32.HI R15, RZ, 0x3, R15 ;  /* 0x00000003ff0f7819 */ /* 0x000fe4000001160f */
[----:B------:R-:W-:Y:S02]  /*1d90*/  IADD3 R196, R197, 0x6120, RZ ;  /* 0x00006120c5c47810 */ /* 0x000fe40007ffe0ff */
[----:B------:R-:W-:Y:S02]  /*1da0*/  LOP3.LUT R76, R76, R15, RZ, 0x3c, !PT ;  /* 0x0000000f4c4c7212 */ /* 0x000fe400078e3cff */
[----:B------:R-:W-:Y:S02]  /*1db0*/  SHF.R.S32.HI R80, RZ, 0x5, R82 ;  /* 0x00000005ff507819 */ /* 0x000fe40000011452 */
[----:B------:R-:W-:Y:S02]  /*1dc0*/  IADD3 R205, R199, 0x100, RZ ;  /* 0x00000100c7cd7810 */ /* 0x000fe40007ffe0ff */
[----:B------:R-:W-:-:S02]  /*1dd0*/  SHF.R.S32.HI R212, RZ, 0x1f, R209 ;  /* 0x0000001fffd47819 */ /* 0x000fc400000114d1 */
[----:B------:R-:W-:Y:S02]  /*1de0*/  SHF.R.S32.HI R211, RZ, 0x1f, R208 ;  /* 0x0000001fffd37819 */ /* 0x000fe400000114d0 */
[----:B-----5:R-:W-:Y:S01]  /*1df0*/  SHF.R.S32.HI R8, RZ, 0x1f, R200 ;  /* 0x0000001fff087819 */ /* 0x020fe200000114c8 */
[----:B------:R-:W-:-:S04]  /*1e00*/  IMAD.WIDE.U32 R16, R200, c[0x0][0x1f0], R16 ;  /* 0x00007c00c8107a25 */ /* 0x000fc800078e0010 */
[----:B------:R-:W-:Y:S01]  /*1e10*/  IMAD R11, R8, c[0x0][0x1f0], RZ ;  /* 0x00007c00080b7a24 */ /* 0x000fe200078e02ff */
[----:B------:R-:W-:-:S03]  /*1e20*/  IADD3 R16, P0, R16, UR14, RZ ;  /* 0x0000000e10107c10 */ /* 0x000fc6000ff1e0ff */
[----:B------:R-:W-:-:S05]  /*1e30*/  IMAD R11, R200, c[0x0][0x1f4], R11 ;  /* 0x00007d00c80b7a24 */ /* 0x000fca00078e020b */
[----:B------:R-:W-:Y:S02]  /*1e40*/  IADD3.X R11, R17, UR7, R11, P0, !PT ;  /* 0x00000007110b7c10 */ /* 0x000fe400087fe40b */
[----:B------:R-:W-:-:S04]  /*1e50*/  LEA R17, P0, R16, c[0x0][0x1c8], 0x1 ;  /* 0x0000720010117a11 */ /* 0x000fc800078008ff */
[----:B------:R-:W-:Y:S01]  /*1e60*/  LEA.HI.X R16, R16, c[0x0][0x1cc], R11, 0x1, P0 ;  /* 0x0000730010107a11 */ /* 0x000fe200000f0c0b */
[----:B------:R-:W-:Y:S01]  /*1e70*/  IMAD R11, R8, c[0x0][0x218], RZ ;  /* 0x00008600080b7a24 */ /* 0x000fe200078e02ff */
[----:B------:R-:W-:Y:S01]  /*1e80*/  SHFL.IDX PT, R10, R17, 0x1, 0x181f ;  /* 0x00381f00110a7f89 */ /* 0x000fe200000e0000 */
[----:B------:R-:W-:-:S03]  /*1e90*/  IMAD.WIDE.U32 R8, R200, c[0x0][0x218], R12 ;  /* 0x00008600c8087a25 */ /* 0x000fc600078e000c */
[----:B------:R-:W-:Y:S01]  /*1ea0*/  SHFL.IDX PT, R12, R17, RZ, 0x181f ;  /* 0x00181fff110c7589 */ /* 0x000fe200000e0000 */
[----:B------:R-:W-:Y:S01]  /*1eb0*/  IMAD R7, R200, c[0x0][0x21c], R11 ;  /* 0x00008700c8077a24 */ /* 0x000fe200078e020b */
[----:B------:R-:W-:Y:S02]  /*1ec0*/  IADD3 R8, P0, R8, UR22, RZ ;  /* 0x0000001608087c10 */ /* 0x000fe4000ff1e0ff */
[----:B------:R-:W1:Y:S02]  /*1ed0*/  SHFL.IDX PT, R13, R16, RZ, 0x181f ;  /* 0x00181fff100d7589 */ /* 0x000e6400000e0000 */
[----:B------:R-:W-:Y:S02]  /*1ee0*/  IADD3.X R7, R9, UR6, R7, P0, !PT ;  /* 0x0000000609077c10 */ /* 0x000fe400087fe407 */
[----:B------:R2:W3:Y:S01]  /*1ef0*/  SHFL.IDX PT, R11, R16, 0x1, 0x181f ;  /* 0x00381f00100b7f89 */ /* 0x0004e200000e0000 */
[----:B------:R-:W-:Y:S02]  /*1f00*/  LEA R14, P0, R8, c[0x0][0x1f8], 0x1 ;  /* 0x00007e00080e7a11 */ /* 0x000fe400078008ff */
[----:B------:R-:W-:-:S02]  /*1f10*/  IADD3 R9, R197, 0x6100, RZ ;  /* 0x00006100c5097810 */ /* 0x000fc40007ffe0ff */
[----:B------:R-:W-:Y:S01]  /*1f20*/  LEA.HI.X R7, R8, c[0x0][0x1fc], R7, 0x1, P0 ;  /* 0x00007f0008077a11 */ /* 0x000fe200000f0c07 */
[----:B------:R-:W-:Y:S01]  /*1f30*/  SHFL.IDX PT, R44, R14, RZ, 0x181f ;  /* 0x00181fff0e2c7589 */ /* 0x000fe200000e0000 */
[----:B------:R-:W-:Y:S02]  /*1f40*/  ISETP.GT.AND P0, PT, R40, 0x20, PT ;  /* 0x000000202800780c */ /* 0x000fe40003f04270 */
[----:B------:R-:W-:Y:S01]  /*1f50*/  @P3 IADD3 R196, R9, -0x20, RZ ;  /* 0xffffffe009c43810 */ /* 0x000fe20007ffe0ff */
[----:B------:R4:W5:Y:S01]  /*1f60*/  SHFL.IDX PT, R68, R14, 0x1, 0x181f ;  /* 0x00381f000e447f89 */ /* 0x00096200000e0000 */
[----:B------:R-:W-:Y:S02]  /*1f70*/  ISETP.GE.AND P3, PT, R4, c[0x0][0x1d4], PT ;  /* 0x0000750004007a0c */ /* 0x000fe40003f66270 */
[----:B------:R-:W-:Y:S01]  /*1f80*/  IADD3 R187, R196, 0x800, RZ ;  /* 0x00000800c4bb7810 */ /* 0x000fe20007ffe0ff */
[----:B------:R-:W-:Y:S01]  /*1f90*/  SHFL.IDX PT, R9, R7, RZ, 0x181f ;  /* 0x00181fff07097589 */ /* 0x000fe200000e0000 */
[----:B------:R-:W-:-:S02]  /*1fa0*/  SEL R213, RZ, 0x10, P3 ;  /* 0x00000010ffd57807 */ /* 0x000fc40001800000 */
[C---:B------:R-:W-:Y:S01]  /*1fb0*/  IADD3 R186, R196.reuse, 0x1000, RZ ;  /* 0x00001000c4ba7810 */ /* 0x040fe20007ffe0ff */
[----:B------:R5:W5:Y:S01]  /*1fc0*/  SHFL.IDX PT, R8, R7, 0x1, 0x181f ;  /* 0x00381f0007087f89 */ /* 0x000b6200000e0000 */
[----:B------:R-:W-:Y:S01]  /*1fd0*/  IADD3 R185, R196, 0x1800, RZ ;  /* 0x00001800c4b97810 */ /* 0x000fe20007ffe0ff */
[--C-:B-1----:R-:W-:Y:S01]  /*1fe0*/  @P1 IMAD.WIDE R18, R210, 0x2, R12.reuse ;  /* 0x00000002d2121825 */ /* 0x102fe200078e020c */
[C---:B------:R-:W-:Y:S02]  /*1ff0*/  IADD3 R183, R196.reuse, 0x2000, RZ ;  /* 0x00002000c4b77810 */ /* 0x040fe40007ffe0ff */
[C---:B------:R-:W-:Y:S01]  /*2000*/  IADD3 R182, R196.reuse, 0x2800, RZ ;  /* 0x00002800c4b67810 */ /* 0x040fe20007ffe0ff */
[--C-:B--2---:R-:W-:Y:S01]  /*2010*/  @P1 IMAD.WIDE R16, R209, 0x2, R12.reuse ;  /* 0x00000002d1101825 */ /* 0x104fe200078e020c */
[----:B------:R1:W-:Y:S01]  /*2020*/  @P1 LDGSTS.E.BYPASS.LTC128B.128 [R199+0x6100], [R18.64], !P5 ;  /* 0x0610000012c71fae */ /* 0x0003e2000e901d52 */
[----:B------:R-:W-:Y:S02]  /*2030*/  IADD3 R181, R196, 0x3000, RZ ;  /* 0x00003000c4b57810 */ /* 0x000fe40007ffe0ff */
[----:B------:R-:W-:Y:S01]  /*2040*/  @P1 IMAD.WIDE R12, R208, 0x2, R12 ;  /* 0x00000002d00c1825 */ /* 0x000fe200078e020c */
[----:B------:R2:W-:Y:S01]  /*2050*/  @P1 LDGSTS.E.BYPASS.LTC128B.128 [R199+0x8100], [R16.64], !P4 ;  /* 0x0810000010c71fae */ /* 0x0005e2000e101d52 */
[----:B------:R-:W-:-:S02]  /*2060*/  IADD3 R180, R196, 0x3800, RZ ;  /* 0x00003800c4b47810 */ /* 0x000fc40007ffe0ff */
[--C-:B---3--:R-:W-:Y:S01]  /*2070*/  @P0 IMAD.WIDE R20, R210, 0x2, R10.reuse ;  /* 0x00000002d2140825 */ /* 0x108fe200078e020a */
[----:B------:R3:W-:Y:S01]  /*2080*/  @P1 LDGSTS.E.BYPASS.LTC128B.128 [R199+0xa100], [R12.64], !P3 ;  /* 0x0a1000000cc71fae */ /* 0x0007e2000d901d52 */
[C---:B------:R-:W-:Y:S02]  /*2090*/  IADD3 R179, R196.reuse, 0x4000, RZ ;  /* 0x00004000c4b37810 */ /* 0x040fe40007ffe0ff */
[--C-:B------:R-:W-:Y:S01]  /*20a0*/  @P0 IMAD.WIDE R22, R209, 0x2, R10.reuse ;  /* 0x00000002d1160825 */ /* 0x100fe200078e020a */
[----:B------:R1:W-:Y:S01]  /*20b0*/  @P0 LDGSTS.E.BYPASS.LTC128B.128 [R199+0x7100], [R20.64], !P5 ;  /* 0x0710000014c70fae */ /* 0x0003e2000e901d52 */
[----:B------:R-:W-:Y:S02]  /*20c0*/  IADD3 R178, R196, 0x4800, RZ ;  /* 0x00004800c4b27810 */ /* 0x000fe40007ffe0ff */
[----:B----4-:R-:W-:Y:S01]  /*20d0*/  @P0 IMAD.WIDE R14, R208, 0x2, R10 ;  /* 0x00000002d00e0825 */ /* 0x010fe200078e020a */
[----:B------:R4:W-:Y:S01]  /*20e0*/  @P0 LDGSTS.E.BYPASS.LTC128B.128 [R199+0x9100], [R22.64], !P4 ;  /* 0x0910000016c70fae */ /* 0x0009e2000e101d52 */
[----:B------:R-:W-:-:S02]  /*20f0*/  IADD3 R177, R196, 0x5000, RZ ;  /* 0x00005000c4b17810 */ /* 0x000fc40007ffe0ff */
[----:B-----5:R-:W-:Y:S01]  /*2100*/  IMAD.WIDE R6, R210, 0x2, RZ ;  /* 0x00000002d2067825 */ /* 0x020fe200078e02ff */
[----:B------:R5:W-:Y:S01]  /*2110*/  @P0 LDGSTS.E.BYPASS.LTC128B.128 [R199+0xb100], [R14.64], !P3 ;  /* 0x0b1000000ec70fae */ /* 0x000be2000d901d52 */
[----:B------:R-:W-:Y:S02]  /*2120*/  IADD3 R176, R196, 0x5800, RZ ;  /* 0x00005800c4b07810 */ /* 0x000fe40007ffe0ff */
[----:B------:R-:W-:Y:S01]  /*2130*/  IMAD R11, R80, 0x400, R79 ;  /* 0x00000400500b7824 */ /* 0x000fe200078e024f */
[----:B------:R-:W0:Y:S01]  /*2140*/  LDGDEPBAR ;  /* 0x00000000000079af */ /* 0x000e220000000000 */
[----:B------:R-:W-:Y:S02]  /*2150*/  IADD3 R42, P1, R6, R68, RZ ;  /* 0x00000044062a7210 */ /* 0x000fe40007f3e0ff */
[----:B------:R-:W-:-:S03]  /*2160*/  IMAD.IADD R198, R76, 0x1, R11 ;  /* 0x000000014cc67824 */ /* 0x000fc600078e020b */
[----:B------:R-:W-:Y:S02]  /*2170*/  IMAD.X R43, R7, 0x1, R8, P1 ;  /* 0x00000001072b7824 */ /* 0x000fe400008e0608 */
[----:B--2---:R-:W-:Y:S01]  /*2180*/  IMAD.WIDE R16, R209, 0x2, RZ ;  /* 0x00000002d1107825 */ /* 0x004fe200078e02ff */
[----:B---3--:R-:W-:-:S03]  /*2190*/  IADD3 R12, P0, R44, R6, RZ ;  /* 0x000000062c0c7210 */ /* 0x008fc60007f1e0ff */
[----:B------:R-:W-:Y:S01]  /*21a0*/  IMAD.SHL.U32 R198, R198, 0x2, RZ ;  /* 0x00000002c6c67824 */ /* 0x000fe200078e00ff */
[----:B------:R-:W-:Y:S01]  /*21b0*/  IADD3 R6, P6, R44, R16, RZ ;  /* 0x000000102c067210 */ /* 0x000fe20007fde0ff */
[C---:B------:R-:W-:Y:S01]  /*21c0*/  IMAD.X R13, R9.reuse, 0x1, R7, P0 ;  /* 0x00000001090d7824 */ /* 0x040fe200000e0607 */
[----:B------:R-:W-:Y:S01]  /*21d0*/  IADD3 R70, P0, R16, R68, RZ ;  /* 0x0000004410467210 */ /* 0x000fe20007f1e0ff */
[----:B------:R-:W-:Y:S02]  /*21e0*/  IMAD R194, R2, 0x2, R198 ;  /* 0x0000000202c27824 */ /* 0x000fe400078e02c6 */
[----:B------:R-:W-:Y:S01]  /*21f0*/  IMAD.X R7, R9, 0x1, R17, P6 ;  /* 0x0000000109077824 */ /* 0x000fe200030e0611 */
[----:B------:R-:W-:Y:S01]  /*2200*/  ISETP.GE.AND P6, PT, R5, c[0x0][0x1d4], PT ;  /* 0x0000750005007a0c */ /* 0x000fe20003fc6270 */
[----:B------:R-:W-:Y:S02]  /*2210*/  IMAD.X R71, R17, 0x1, R8, P0 ;  /* 0x0000000111477824 */ /* 0x000fe400000e0608 */
[----:B-----5:R-:W-:Y:S01]  /*2220*/  IMAD.WIDE R14, R208, 0x2, RZ ;  /* 0x00000002d00e7825 */ /* 0x020fe200078e02ff */
[----:B------:R-:W-:-:S04]  /*2230*/  DEPBAR.LE SB0, 0x1 ;  /* 0x000080400000791a */ /* 0x000fc80000000000 */
[----:B------:R-:W-:-:S04]  /*2240*/  DEPBAR.LE SB0, 0x0 ;  /* 0x000080000000791a */ /* 0x000fc80000000000 */
[----:B------:R-:W-:Y:S01]  /*2250*/  BAR.SYNC.DEFER_BLOCKING 0x0 ;  /* 0x0000000000007b1d */ /* 0x000fe20000010000 */
[----:B------:R-:W-:Y:S01]  /*2260*/  IADD3 R44, P1, R44, R14, RZ ;  /* 0x0000000e2c2c7210 */ /* 0x000fe20007f3e0ff */
[C---:B------:R-:W-:Y:S01]  /*2270*/  IMAD R193, R3.reuse, 0x2, R198 ;  /* 0x0000000203c17824 */ /* 0x040fe200078e02c6 */
[----:B------:R-:W-:Y:S01]  /*2280*/  IADD3 R68, P0, R14, R68, RZ ;  /* 0x000000440e447210 */ /* 0x000fe20007f1e0ff */
[----:B------:R-:W-:Y:S02]  /*2290*/  IMAD R191, R3, 0x2, R194 ;  /* 0x0000000203bf7824 */ /* 0x000fe400078e02c2 */
[----:B------:R-:W-:Y:S01]  /*22a0*/  IMAD.X R45, R9, 0x1, R15, P1 ;  /* 0x00000001092d7824 */ /* 0x000fe200008e060f */
[----:B------:R-:W-:Y:S01]  /*22b0*/  ISETP.GE.AND P1, PT, R210, c[0x0][0x1d4], PT ;  /* 0x00007500d2007a0c */ /* 0x000fe20003f26270 */
[----:B------:R-:W-:-:S03]  /*22c0*/  IMAD.X R69, R15, 0x1, R8, P0 ;  /* 0x000000010f457824 */ /* 0x000fc600000e0608 */
[----:B------:R-:W-:Y:S02]  /*22d0*/  ISETP.LT.OR P0, PT, R40, 0x1, P1 ;  /* 0x000000012800780c */ /* 0x000fe40000f01670 */
[----:B------:R-:W-:Y:S01]  /*22e0*/  ISETP.GE.AND P1, PT, R4, c[0x0][0x1d4], PT ;  /* 0x0000750004007a0c */ /* 0x000fe20003f26270 */
[----:B------:R-:W-:Y:S04]  /*22f0*/  LDSM.16.M88.4 R72, [R198+0xc100] ;  /* 0x00c10000c648783b */ /* 0x000fe80000000200 */
[----:B------:R-:W2:Y:S04]  /*2300*/  LDSM.16.M88.4 R24, [R197+0x6100] ;  /* 0x00610000c518783b */ /* 0x000ea80000000200 */
[----:B------:R-:W-:Y:S04]  /*2310*/  LDSM.16.M88.4 R52, [R194+0xc100] ;  /* 0x00c10000c234783b */ /* 0x000fe80000000200 */
[----:B-1----:R-:W4:Y:S04]  /*2320*/  LDSM.16.M88.4 R16, [R197+0x6900] ;  /* 0x00690000c510783b */ /* 0x002f280000000200 */
[----:B------:R-:W1:Y:S04]  /*2330*/  LDSM.16.M88.4 R8, [R197+0x7100] ;  /* 0x00710000c508783b */ /* 0x000e680000000200 */
[----:B------:R-:W3:Y:S04]  /*2340*/  LDSM.16.M88.4 R36, [R197+0x7900] ;  /* 0x00790000c524783b */ /* 0x000ee80000000200 */
[----:B------:R-:W5:Y:S04]  /*2350*/  LDSM.16.M88.4 R32, [R196] ;  /* 0x00000000c420783b */ /* 0x000f680000000200 */
[----:B------:R-:W-:Y:S04]  /*2360*/  LDSM.16.M88.4 R64, [R196+0x800] ;  /* 0x00080000c440783b */ /* 0x000fe80000000200 */
        /* <DEDUP_REMOVED lines=8> */
[C---:B--2---:R-:W-:Y:S08]  /*23f0*/  HMMA.16816.F32 R28, R72.reuse, R24, RZ ;  /* 0x00000018481c723c */ /* 0x044ff000000018ff */
[----:B------:R-:W-:Y:S02]  /*2400*/  HMMA.16816.F32 R24, R72, R26, RZ ;  /* 0x0000001a4818723c */ /* 0x000fe400000018ff */
[----:B------:R3:W-:Y:S01]  /*2410*/  LDGSTS.E.BYPASS.LTC128B.128 [R199+0x2100], [R6.64], !P0 ;  /* 0x0210000006c77fae */ /* 0x0007e2000c101d52 */
[----:B------:R-:W-:-:S02]  /*2420*/  ISETP.LT.OR P0, PT, R40, 0x1, P1 ;  /* 0x000000012800780c */ /* 0x000fc40000f01670 */
[----:B------:R-:W-:-:S03]  /*2430*/  ISETP.LT.OR P1, PT, R40, 0x21, P1 ;  /* 0x000000212800780c */ /* 0x000fc60000f21670 */
[C---:B----4-:R-:W-:Y:S08]  /*2440*/  HMMA.16816.F32 R20, R72.reuse, R16, RZ ;  /* 0x000000104814723c */ /* 0x050ff000000018ff */
[----:B------:R2:W-:Y:S01]  /*2450*/  LDGSTS.E.BYPASS.LTC128B.128 [R199+0x4100], [R44.64], !P0 ;  /* 0x041000002cc77fae */ /* 0x0005e2000c101d52 */
[----:B------:R-:W-:Y:S01]  /*2460*/  ISETP.GE.AND P0, PT, R210, c[0x0][0x1d4], PT ;  /* 0x00007500d2007a0c */ /* 0x000fe20003f06270 */
[----:B-1----:R-:W-:Y:S03]  /*2470*/  HMMA.16816.F32 R12, R72, R8, RZ ;  /* 0x00000008480c723c */ /* 0x002fe600000018ff */
[----:B------:R-:W-:-:S05]  /*2480*/  ISETP.LT.OR P0, PT, R40, 0x21, P0 ;  /* 0x000000212800780c */ /* 0x000fca0000701670 */
[C---:B------:R-:W-:Y:S08]  /*2490*/  HMMA.16816.F32 R16, R72.reuse, R18, RZ ;  /* 0x000000124810723c */ /* 0x040ff000000018ff */
[----:B------:R1:W-:Y:S01]  /*24a0*/  LDGSTS.E.BYPASS.LTC128B.128 [R199+0x1100], [R42.64], !P0 ;  /* 0x011000002ac77fae */ /* 0x0003e2000c101d52 */
[----:B------:R-:W-:Y:S01]  /*24b0*/  LOP3.LUT P0, RZ, R0, 0x4, RZ, 0xc0, !PT ;  /* 0x0000000400ff7812 */ /* 0x000fe2000780c0ff */
[----:B------:R-:W-:Y:S01]  /*24c0*/  IMAD.MOV.U32 R0, RZ, RZ, 0x40 ;  /* 0x00000040ff007424 */ /* 0x000fe200078e00ff */
[----:B------:R-:W-:Y:S01]  /*24d0*/  HMMA.16816.F32 R8, R72, R10, RZ ;  /* 0x0000000a4808723c */ /* 0x000fe200000018ff */
[----:B------:R4:W-:Y:S03]  /*24e0*/  LDGSTS.E.BYPASS.LTC128B.128 [R199+0x3100], [R70.64], !P6 ;  /* 0x0310000046c77fae */ /* 0x0009e6000f101d52 */
[----:B------:R-:W-:Y:S01]  /*24f0*/  SEL R0, R0, 0xffffffc0, !P0 ;  /* 0xffffffc000007807 */ /* 0x000fe20004000000 */
[----:B------:R4:W-:Y:S01]  /*2500*/  LDGSTS.E.BYPASS.LTC128B.128 [R199+0x5100], [R68.64], !P1 ;  /* 0x0510000044c77fae */ /* 0x0009e2000c901d52 */
[----:B------:R-:W-:-:S02]  /*2510*/  PLOP3.LUT P0, PT, PT, PT, UP2, 0x40, 0x0 ;  /* 0x000000000000781c */ /* 0x000fc40003f0e828 */
[C---:B---3--:R-:W-:Y:S01]  /*2520*/  HMMA.16816.F32 R4, R72.reuse, R36, RZ ;  /* 0x000000244804723c */ /* 0x048fe200000018ff */
[----:B------:R-:W-:Y:S01]  /*2530*/  IMAD.IADD R192, R197, 0x1, R0 ;  /* 0x00000001c5c07824 */ /* 0x000fe200078e0200 */
[----:B------:R-:W-:Y:S01]  /*2540*/  LDSM.16.M88.4 R48, [R193+0xc100] ;  /* 0x00c10000c130783b */ /* 0x000fe20000000200 */
[----:B------:R-:W-:Y:S01]  /*2550*/  IMAD.IADD R184, R0, 0x1, R196 ;  /* 0x0000000100b87824 */ /* 0x000fe200078e02c4 */
[----:B------:R-:W-:Y:S02]  /*2560*/  ISETP.GT.AND P1, PT, R202, 0x3f, PT ;  /* 0x0000003fca00780c */ /* 0x000fe40003f24270 */
[----:B--2---:R-:W-:Y:S02]  /*2570*/  LDSM.16.M88.4 R44, [R192+0x6100] ;  /* 0x00610000c02c783b */ /* 0x004fe40000000200 */
[----:B------:R-:W-:Y:S02]  /*2580*/  HMMA.16816.F32 R72, R72, R38, RZ ;  /* 0x000000264848723c */ /* 0x000fe400000018ff */
[----:B------:R-:W2:Y:S04]  /*2590*/  LDSM.16.M88.4 R36, [R192+0x7100] ;  /* 0x00710000c024783b */ /* 0x000ea80000000200 */
[----:B------:R-:W0:Y:S02]  /*25a0*/  LDGDEPBAR ;  /* 0x00000000000079af */ /* 0x000e240000000000 */
[C---:B-----5:R-:W-:Y:S02]  /*25b0*/  HMMA.16816.F32 R28, R52.reuse, R32, R28 ;  /* 0x00000020341c723c */ /* 0x060fe4000000181c */
[----:B-1----:R-:W1:Y:S06]  /*25c0*/  LDSM.16.M88.4 R40, [R192+0x6900] ;  /* 0x00690000c028783b */ /* 0x002e6c0000000200 */
[C---:B------:R-:W-:Y:S01]  /*25d0*/  HMMA.16816.F32 R24, R52.reuse, R34, R24 ;  /* 0x000000223418723c */ /* 0x040fe20000001818 */
[----:B------:R-:W3:Y:S04]  /*25e0*/  LDSM.16.M88.4 R32, [R192+0x7900] ;  /* 0x00790000c020783b */ /* 0x000ee80000000200 */
[----:B----4-:R-:W-:Y:S03]  /*25f0*/  LDSM.16.M88.4 R68, [R191+0xc100] ;  /* 0x00c10000bf44783b */ /* 0x010fe60000000200 */
[C---:B------:R-:W-:Y:S08]  /*2600*/  HMMA.16816.F32 R12, R52.reuse, R60, R12 ;  /* 0x0000003c340c723c */ /* 0x040ff0000000180c */
[C---:B------:R-:W-:Y:S08]  /*2610*/  HMMA.16816.F32 R20, R52.reuse, R64, R20 ;  /* 0x000000403414723c */ /* 0x040ff00000001814 */
[C---:B------:R-:W-:Y:S01]  /*2620*/  HMMA.16816.F32 R16, R52.reuse, R66, R16 ;  /* 0x000000423410723c */ /* 0x040fe20000001810 */
[----:B------:R-:W-:Y:S07]  /*2630*/  LDSM.16.M88.4 R64, [R184] ;  /* 0x00000000b840783b */ /* 0x000fee0000000200 */
[C---:B------:R-:W-:Y:S01]  /*2640*/  HMMA.16816.F32 R8, R52.reuse, R62, R8 ;  /* 0x0000003e3408723c */ /* 0x040fe20000001808 */
[----:B------:R-:W-:Y:S07]  /*2650*/  LDSM.16.M88.4 R60, [R184+0x800] ;  /* 0x00080000b83c783b */ /* 0x000fee0000000200 */
[C---:B------:R-:W-:Y:S08]  /*2660*/  HMMA.16816.F32 R4, R52.reuse, R56, R4 ;  /* 0x000000383404723c */ /* 0x040ff00000001804 */
[----:B------:R-:W-:Y:S01]  /*2670*/  HMMA.16816.F32 R72, R52, R58, R72 ;  /* 0x0000003a3448723c */ /* 0x000fe20000001848 */
[----:B------:R-:W4:Y:S04]  /*2680*/  LDSM.16.M88.4 R56, [R184+0x1000] ;  /* 0x00100000b838783b */ /* 0x000f280000000200 */
[----:B------:R-:W5:Y:S03]  /*2690*/  LDSM.16.M88.4 R52, [R184+0x1800] ;  /* 0x00180000b834783b */ /* 0x000f660000000200 */
[C---:B--2---:R-:W-:Y:S08]  /*26a0*/  HMMA.16816.F32 R12, R48.reuse, R36, R12 ;  /* 0x00000024300c723c */ /* 0x044ff0000000180c */
[C---:B------:R-:W-:Y:S08]  /*26b0*/  HMMA.16816.F32 R28, R48.reuse, R44, R28 ;  /* 0x0000002c301c723c */ /* 0x040ff0000000181c */
[C---:B------:R-:W-:Y:S01]  /*26c0*/  HMMA.16816.F32 R24, R48.reuse, R46, R24 ;  /* 0x0000002e3018723c */ /* 0x040fe20000001818 */
[----:B------:R-:W-:Y:S07]  /*26d0*/  LDSM.16.M88.4 R44, [R197+0x8100] ;  /* 0x00810000c52c783b */ /* 0x000fee0000000200 */
[C---:B-1----:R-:W-:Y:S08]  /*26e0*/  HMMA.16816.F32 R20, R48.reuse, R40, R20 ;  /* 0x000000283014723c */ /* 0x042ff00000001814 */
[C---:B------:R-:W-:Y:S01]  /*26f0*/  HMMA.16816.F32 R16, R48.reuse, R42, R16 ;  /* 0x0000002a3010723c */ /* 0x040fe20000001810 */
[----:B------:R-:W-:Y:S07]  /*2700*/  LDSM.16.M88.4 R40, [R197+0x8900] ;  /* 0x00890000c528783b */ /* 0x000fee0000000200 */
[C---:B------:R-:W-:Y:S01]  /*2710*/  HMMA.16816.F32 R8, R48.reuse, R38, R8 ;  /* 0x000000263008723c */ /* 0x040fe20000001808 */
[----:B------:R-:W-:Y:S07]  /*2720*/  LDSM.16.M88.4 R36, [R197+0x9100] ;  /* 0x00910000c524783b */ /* 0x000fee0000000200 */
[C---:B---3--:R-:W-:Y:S08]  /*2730*/  HMMA.16816.F32 R4, R48.reuse, R32, R4 ;  /* 0x000000203004723c */ /* 0x048ff00000001804 */
[----:B------:R-:W-:Y:S01]  /*2740*/  HMMA.16816.F32 R72, R48, R34, R72 ;  /* 0x000000223048723c */ /* 0x000fe20000001848 */
[----:B------:R-:W1:Y:S04]  /*2750*/  LDSM.16.M88.4 R48, [R198+0x10100] ;  /* 0x01010000c630783b */ /* 0x000e680000000200 */
[----:B------:R-:W2:Y:S03]  /*2760*/  LDSM.16.M88.4 R32, [R197+0x9900] ;  /* 0x00990000c520783b */ /* 0x000ea60000000200 */
[C---:B----4-:R-:W-:Y:S08]  /*2770*/  HMMA.16816.F32 R12, R68.reuse, R56, R12 ;  /* 0x00000038440c723c */ /* 0x050ff0000000180c */
[C---:B------:R-:W-:Y:S08]  /*2780*/  HMMA.16816.F32 R28, R68.reuse, R64, R28 ;  /* 0x00000040441c723c */ /* 0x040ff0000000181c */
[C---:B------:R-:W-:Y:S01]  /*2790*/  HMMA.16816.F32 R24, R68.reuse, R66, R24 ;  /* 0x000000424418723c */ /* 0x040fe20000001818 */
[----:B------:R-:W-:Y:S07]  /*27a0*/  LDSM.16.M88.4 R64, [R196+0x2000] ;  /* 0x00200000c440783b */ /* 0x000fee0000000200 */
[C---:B------:R-:W-:Y:S08]  /*27b0*/  HMMA.16816.F32 R20, R68.reuse, R60, R20 ;  /* 0x0000003c4414723c */ /* 0x040ff00000001814 */
[C---:B------:R-:W-:Y:S01]  /*27c0*/  HMMA.16816.F32 R16, R68.reuse, R62, R16 ;  /* 0x0000003e4410723c */ /* 0x040fe20000001810 */
[----:B------:R-:W-:Y:S07]  /*27d0*/  LDSM.16.M88.4 R60, [R196+0x2800] ;  /* 0x00280000c43c783b */ /* 0x000fee0000000200 */
[C---:B------:R-:W-:Y:S01]  /*27e0*/  HMMA.16816.F32 R8, R68.reuse, R58, R8 ;  /* 0x0000003a4408723c */ /* 0x040fe20000001808 */
[----:B------:R-:W-:Y:S07]  /*27f0*/  LDSM.16.M88.4 R56, [R196+0x3000] ;  /* 0x00300000c438783b */ /* 0x000fee0000000200 */
[C---:B-----5:R-:W-:Y:S08]  /*2800*/  HMMA.16816.F32 R4, R68.reuse, R52, R4 ;  /* 0x000000344404723c */ /* 0x060ff00000001804 */
[----:B------:R-:W-:Y:S01]  /*2810*/  HMMA.16816.F32 R72, R68, R54, R72 ;  /* 0x000000364448723c */ /* 0x000fe20000001848 */
[----:B------:R-:W3:Y:S04]  /*2820*/  LDSM.16.M88.4 R68, [R194+0x10100] ;  /* 0x01010000c244783b */ /* 0x000ee80000000200 */
[----:B------:R-:W4:Y:S03]  /*2830*/  LDSM.16.M88.4 R52, [R196+0x3800] ;  /* 0x00380000c434783b */ /* 0x000f260000000200 */
[C---:B-1----:R-:W-:Y:S08]  /*2840*/  HMMA.16816.F32 R12, R48.reuse, R36, R12 ;  /* 0x00000024300c723c */ /* 0x042ff0000000180c */
        /* <DEDUP_REMOVED lines=8> */
[C---:B--2---:R-:W-:Y:S08]  /*28d0*/  HMMA.16816.F32 R4, R48.reuse, R32, R4 ;  /* 0x000000203004723c */ /* 0x044ff00000001804 */
[----:B------:R-:W-:Y:S01]  /*28e0*/  HMMA.16816.F32 R72, R48, R34, R72 ;  /* 0x000000223048723c */ /* 0x000fe20000001848 */
[----:B------:R-:W1:Y:S04]  /*28f0*/  LDSM.16.M88.4 R48, [R193+0x10100] ;  /* 0x01010000c130783b */ /* 0x000e680000000200 */
[----:B------:R-:W2:Y:S03]  /*2900*/  LDSM.16.M88.4 R32, [R192+0x9900] ;  /* 0x00990000c020783b */ /* 0x000ea60000000200 */
[C---:B---3--:R-:W-:Y:S08]  /*2910*/  HMMA.16816.F32 R12, R68.reuse, R56, R12 ;  /* 0x00000038440c723c */ /* 0x048ff0000000180c */
        /* <DEDUP_REMOVED lines=8> */
[C---:B----4-:R-:W-:Y:S08]  /*29a0*/  HMMA.16816.F32 R4, R68.reuse, R52, R4 ;  /* 0x000000344404723c */ /* 0x050ff00000001804 */
        /* <DEDUP_REMOVED lines=54> */
[----:B------:R-:W4:Y:S01]  /*2d10*/  LDSM.16.M88.4 R52, [R184+0x5800] ;  /* 0x00580000b834783b */ /* 0x000f220000000200 */
        /* <DEDUP_REMOVED lines=14> */
[C---:B------:R-:W-:Y:S07]  /*2e00*/  HMMA.16816.F32 R56, R68.reuse, R58, R8 ;  /* 0x0000003a4438723c */ /* 0x040fee0000001808 */
[----:B------:R-:W-:Y:S01]  /*2e10*/  SHF.R.S32.HI R9, RZ, 0x1f, R210 ;  /* 0x0000001fff097819 */ /* 0x000fe200000114d2 */
[C---:B----4-:R-:W-:Y:S08]  /*2e20*/  HMMA.16816.F32 R32, R68.reuse, R52, R4 ;  /* 0x000000344420723c */ /* 0x050ff00000001804 */
[----:B------:R-:W-:Y:S01]  /*2e30*/  HMMA.16816.F32 R72, R68, R54, R72 ;  /* 0x000000364448723c */ /* 0x000fe20000001848 */
[----:B------:R-:W-:Y:S06]  /*2e40*/  BAR.SYNC.DEFER_BLOCKING 0x0 ;  /* 0x0000000000007b1d */ /* 0x000fec0000010000 */
[----:B------:R-:W-:Y:S05]  /*2e50*/  @P0 BRA `(.L_x_3480) ;  /* 0x0000041000000947 */ /* 0x000fea0003800000 */
[----:B------:R-:W-:Y:S01]  /*2e60*/  IADD3 R201, R202, UR12, R77 ;  /* 0x0000000ccac97c10 */ /* 0x000fe2000fffe04d */
        /* <DEDUP_REMOVED lines=11> */
[----:B------:R-:W-:Y:S01]  /*2f20*/  SHF.L.U64.HI R6, R209, 0x1, R212 ;  /* 0x00000001d1067819 */ /* 0x000fe200000102d4 */
[----:B------:R-:W-:Y:S02]  /*2f30*/  IMAD.SHL.U32 R8, R210, 0x2, RZ ;  /* 0x00000002d2087824 */ /* 0x000fe400078e00ff */
[----:B------:R-:W-:-:S04]  /*2f40*/  IMAD R201, R0, c[0x0][0x2b8], R201 ;  /* 0x0000ae0000c97a24 */ /* 0x000fc800078e02c9 */
[----:B------:R-:W-:Y:S01]  /*2f50*/  IMAD.WIDE.U32 R10, R201, c[0x0][0x1e0], RZ ;  /* 0x00007800c90a7a25 */ /* 0x000fe200078e00ff */
[----:B------:R-:W-:-:S05]  /*2f60*/  SHF.R.S32.HI R0, RZ, 0x1f, R201 ;  /* 0x0000001fff007819 */ /* 0x000fca00000114c9 */
[----:B------:R-:W-:-:S04]  /*2f70*/  IMAD R0, R0, c[0x0][0x1e0], RZ ;  /* 0x0000780000007a24 */ /* 0x000fc800078e02ff */
[----:B------:R-:W-:-:S04]  /*2f80*/  IMAD R7, R201, c[0x0][0x1e4], R0 ;  /* 0x00007900c9077a24 */ /* 0x000fc800078e0200 */
[----:B------:R-:W-:Y:S01]  /*2f90*/  IMAD.IADD R11, R11, 0x1, R7 ;  /* 0x000000010b0b7824 */ /* 0x000fe200078e0207 */
[----:B--2---:R-:W-:-:S03]  /*2fa0*/  SHF.R.S32.HI R7, RZ, 0x1f, R200 ;  /* 0x0000001fff077819 */ /* 0x004fc600000114c8 */
[----:B------:R-:W-:Y:S01]  /*2fb0*/  IMAD.WIDE.U32 R4, R200, c[0x0][0x1f0], R10 ;  /* 0x00007c00c8047a25 */ /* 0x000fe200078e000a */
[----:B------:R-:W-:Y:S02]  /*2fc0*/  SHF.L.U64.HI R10, R210, 0x1, R9 ;  /* 0x00000001d20a7819 */ /* 0x000fe40000010209 */
[----:B------:R-:W-:Y:S01]  /*2fd0*/  IADD3 R11, -R213, 0x10, RZ ;  /* 0x00000010d50b7810 */ /* 0x000fe20007ffe1ff */
[----:B------:R-:W-:Y:S01]  /*2fe0*/  IMAD R7, R7, c[0x0][0x1f0], RZ ;  /* 0x00007c0007077a24 */ /* 0x000fe200078e02ff */
[----:B------:R-:W-:Y:S02]  /*2ff0*/  IADD3 R38, P0, R4, UR14, RZ ;  /* 0x0000000e04267c10 */ /* 0x000fe4000ff1e0ff */
[----:B------:R-:W-:Y:S01]  /*3000*/  SEL R4, RZ, 0x10, P4 ;  /* 0x00000010ff047807 */ /* 0x000fe20002000000 */
[----:B------:R-:W-:Y:S01]  /*3010*/  IMAD R0, R200, c[0x0][0x1f4], R7 ;  /* 0x00007d00c8007a24 */ /* 0x000fe200078e0207 */
[----:B------:R-:W-:Y:S02]  /*3020*/  SEL R7, RZ, 0x10, P5 ;  /* 0x00000010ff077807 */ /* 0x000fe40002800000 */
[----:B------:R-:W-:-:S02]  /*3030*/  IADD3 R42, -R4, 0x10, RZ ;  /* 0x00000010042a7810 */ /* 0x000fc40007ffe1ff */
[----:B------:R-:W-:Y:S02]  /*3040*/  IADD3.X R5, R5, UR7, R0, P0, !PT ;  /* 0x0000000705057c10 */ /* 0x000fe400087fe400 */
[C---:B------:R-:W-:Y:S02]  /*3050*/  LEA R0, P0, R38.reuse, c[0x0][0x1c8], 0x1 ;  /* 0x0000720026007a11 */ /* 0x040fe400078008ff */
[----:B------:R-:W-:Y:S02]  /*3060*/  IADD3 R45, -R7, 0x10, RZ ;  /* 0x00000010072d7810 */ /* 0x000fe40007ffe1ff */
[----:B------:R-:W-:Y:S01]  /*3070*/  LEA.HI.X R38, R38, c[0x0][0x1cc], R5, 0x1, P0 ;  /* 0x0000730026267a11 */ /* 0x000fe200000f0c05 */
[----:B------:R-:W1:Y:S01]  /*3080*/  SHFL.IDX PT, R36, R0, 0x1, 0x181f ;  /* 0x00381f0000247f89 */ /* 0x000e6200000e0000 */
[----:B------:R-:W-:Y:S01]  /*3090*/  LOP3.LUT R45, R45, 0xf, RZ, 0xc0, !PT ;  /* 0x0000000f2d2d7812 */ /* 0x000fe200078ec0ff */
[----:B------:R-:W-:Y:S01]  /*30a0*/  IMAD.SHL.U32 R5, R209, 0x2, RZ ;  /* 0x00000002d1057824 */ /* 0x000fe200078e00ff */
[----:B------:R-:W-:Y:S01]  /*30b0*/  LOP3.LUT R42, R42, 0xf, RZ, 0xc0, !PT ;  /* 0x0000000f2a2a7812 */ /* 0x000fe200078ec0ff */
[----:B------:R-:W2:Y:S01]  /*30c0*/  SHFL.IDX PT, R37, R38, 0x1, 0x181f ;  /* 0x00381f0026257f89 */ /* 0x000ea200000e0000 */
[----:B------:R-:W-:-:S03]  /*30d0*/  LOP3.LUT R11, R11, 0xf, RZ, 0xc0, !PT ;  /* 0x0000000f0b0b7812 */ /* 0x000fc600078ec0ff */
        /* <DEDUP_REMOVED lines=14> */
[----:B------:R-:W-:Y:S01]  /*31c0*/  IMAD.X R51, R41, 0x1, R6, P0 ;  /* 0x0000000129337824 */ /* 0x000fe200000e0606 */
        /* <DEDUP_REMOVED lines=10> */
.L_x_3480:
[----:B------:R-:W-:Y:S01]  /*3270*/  LOP3.LUT R5, R82, 0xffffffe0, RZ, 0xc0, !PT ;  /* 0xffffffe052057812 */ /* 0x000fe200078ec0ff */
[----:B------:R-:W-:Y:S01]  /*3280*/  UIADD3 UR4, UR10, 0x1, -UR11 ;  /* 0x000000010a047890 */ /* 0x000fe2000fffe80b */
[----:B------:R-:W-:Y:S01]  /*3290*/  LEA.HI R11, R81, R78, RZ, 0x2 ;  /* 0x0000004e510b7211 */ /* 0x000fe200078f10ff */
[----:B------:R-:W-:Y:S01]  /*32a0*/  ULDC UR25, c[0x0][0x2ac] ;  /* 0x0000ab0000197ab9 */ /* 0x000fe20000000800 */
[----:B-1----:R-:W-:Y:S01]  /*32b0*/  SHF.R.S32.HI R7, RZ, 0x1f, R80 ;  /* 0x0000001fff077819 */ /* 0x002fe20000011450 */
[C---:B------:R-:W-:Y:S01]  /*32c0*/  IMAD.IADD R0, R78.reuse, 0x1, -R5 ;  /* 0x000000014e007824 */ /* 0x040fe200078e0a05 */
[----:B------:R-:W-:Y:S01]  /*32d0*/  LOP3.LUT R11, R11, 0xfffffffc, RZ, 0xc0, !PT ;  /* 0xfffffffc0b0b7812 */ /* 0x000fe200078ec0ff */
[----:B------:R-:W-:Y:S01]  /*32e0*/  ULDC UR5, c[0x0][0x324] ;  /* 0x0000c90000057ab9 */ /* 0x000fe20000000800 */
[----:B------:R-:W-:Y:S01]  /*32f0*/  LEA.HI R7, R7, R80, RZ, 0x3 ;  /* 0x0000005007077211 */ /* 0x000fe200078f18ff */
[----:B------:R-:W0:Y:S01]  /*3300*/  LDGDEPBAR ;  /* 0x00000000000079af */ /* 0x000e220000000000 */
[----:B------:R-:W-:Y:S01]  /*3310*/  SHF.R.S32.HI R5, RZ, 0x1f, R0 ;  /* 0x0000001fff057819 */ /* 0x000fe20000011400 */
[----:B------:R-:W-:Y:S01]  /*3320*/  IMAD.IADD R78, R78, 0x1, -R11 ;  /* 0x000000014e4e7824 */ /* 0x000fe200078e0a0b */
[----:B------:R-:W-:-:S02]  /*3330*/  LOP3.LUT R7, R7, 0xffffff8, RZ, 0xc0, !PT ;  /* 0x0ffffff807077812 */ /* 0x000fc400078ec0ff */
[----:B------:R-:W-:Y:S02]  /*3340*/  LEA.HI R4, R5, R0, RZ, 0x2 ;  /* 0x0000000005047211 */ /* 0x000fe400078f10ff */
[----:B------:R-:W-:Y:S01]  /*3350*/  LEA.HI R5, R78, R78, RZ, 0x1 ;  /* 0x0000004e4e057211 */ /* 0x000fe200078f08ff */
[----:B------:R-:W-:Y:S01]  /*3360*/  IMAD.IADD R7, R80, 0x1, -R7 ;  /* 0x0000000150077824 */ /* 0x000fe200078e0a07 */
[----:B------:R-:W-:Y:S02]  /*3370*/  PLOP3.LUT P6, PT, PT, PT, UP1, 0x80, 0x0 ;  /* 0x000000000000781c */ /* 0x000fe40003fcf018 */
[C---:B------:R-:W-:Y:S02]  /*3380*/  LEA.HI.SX32 R6, R4.reuse, UR24, 0x1e ;  /* 0x0000001804067c11 */ /* 0x040fe4000f8ff2ff */
[----:B------:R-:W-:Y:S02]  /*3390*/  LOP3.LUT R5, R5, 0x1ffffffe, RZ, 0xc0, !PT ;  /* 0x1ffffffe05057812 */ /* 0x000fe400078ec0ff */
[----:B------:R-:W-:Y:S01]  /*33a0*/  PLOP3.LUT P0, PT, PT, PT, UP1, 0x80, 0x0 ;  /* 0x000000000000781c */ /* 0x000fe20003f0f018 */
[----:B------:R-:W-:Y:S01]  /*33b0*/  IMAD R6, R7, 0x10, R6 ;  /* 0x0000001007067824 */ /* 0x000fe200078e0206 */
[----:B------:R-:W-:Y:S01]  /*33c0*/  LOP3.LUT R7, R4, 0x7ffffffc, RZ, 0xc0, !PT ;  /* 0x7ffffffc04077812 */ /* 0x000fe200078ec0ff */
[----:B------:R-:W-:-:S02]  /*33d0*/  IMAD.IADD R5, R78, 0x1, -R5 ;  /* 0x000000014e057824 */ /* 0x000fc400078e0a05 */
[----:B------:R-:W-:Y:S02]  /*33e0*/  IMAD.IADD R4, R79, 0x1, R76 ;  /* 0x000000014f047824 */ /* 0x000fe400078e024c */
[----:B------:R-:W-:Y:S02]  /*33f0*/  IMAD R203, R5, 0x8, R6 ;  /* 0x0000000805cb7824 */ /* 0x000fe400078e0206 */
[----:B------:R-:W-:Y:S02]  /*3400*/  IMAD.IADD R204, R0, 0x1, -R7 ;  /* 0x0000000100cc7824 */ /* 0x000fe400078e0a07 */
[----:B------:R-:W-:-:S04]  /*3410*/  @P6 IMAD.HI.U32 R5, R203, c[0x0][0x2c8], RZ ;  /* 0x0000b200cb056a27 */ /* 0x000fc800078e00ff */
[----:B------:R-:W-:Y:S01]  /*3420*/  IMAD.MOV.U32 R37, RZ, RZ, R203 ;  /* 0x000000ffff257224 */ /* 0x000fe200078e00cb */
[----:B------:R-:W-:Y:S01]  /*3430*/  @P0 SHF.R.U32.HI R37, RZ, c[0x0][0x2cc], R5 ;  /* 0x0000b300ff250a19 */ /* 0x000fe20000011605 */
[----:B------:R-:W-:Y:S01]  /*3440*/  IMAD.U32 R7, RZ, RZ, UR4 ;  /* 0x00000004ff077e24 */ /* 0x000fe2000f8e00ff */
[----:B------:R-:W-:Y:S01]  /*3450*/  PLOP3.LUT P0, PT, PT, PT, UP0, 0x40, 0x0 ;  /* 0x000000000000781c */ /* 0x000fe20003f0e808 */
[----:B------:R-:W-:Y:S01]  /*3460*/  IMAD.SHL.U32 R204, R204, 0x2, RZ ;  /* 0x00000002cccc7824 */ /* 0x000fe200078e00ff */
[----:B------:R-:W-:Y:S01]  /*3470*/  ULDC UR4, c[0x0][0x1d0] ;  /* 0x0000740000047ab9 */ /* 0x000fe20000000800 */
[----:B------:R-:W1:Y:S01]  /*3480*/  SHFL.IDX PT, R5, R37, RZ, 0x1c1f ;  /* 0x001c1fff25057589 */ /* 0x000e6200000e0000 */
[----:B------:R-:W-:Y:S02]  /*3490*/  UIMAD UR4, UR25, UR4, -UR11 ;  /* 0x00000004190472a4 */ /* 0x000fe4000f8e0a0b */
[----:B------:R-:W-:Y:S01]  /*34a0*/  IADD3 R6, R7, -c[0x0][0x168], -R204 ;  /* 0x80005a0007067a10 */ /* 0x000fe20007ffe8cc */
[----:B------:R-:W-:-:S03]  /*34b0*/  ULOP3.LUT UR11, URZ, UR5, URZ, 0x33, !UPT ;  /* 0x000000053f0b7292 */ /* 0x000fc6000f8e333f */
[----:B------:R-:W-:Y:S02]  /*34c0*/  IADD3 R8, R6, c[0x0][0x328], RZ ;  /* 0x0000ca0006087a10 */ /* 0x000fe40007ffe0ff */
[----:B------:R-:W-:Y:S02]  /*34d0*/  IADD3 R0, -R204, UR4, RZ ;  /* 0x00000004cc007c10 */ /* 0x000fe4000fffe1ff */
[----:B------:R-:W-:Y:S01]  /*34e0*/  IADD3 R6, R6, UR11, RZ ;  /* 0x0000000b06067c10 */ /* 0x000fe2000fffe0ff */
[----:B-1----:R-:W-:-:S04]  /*34f0*/  IMAD.IADD R7, R8, 0x1, R5 ;  /* 0x0000000108077824 */ /* 0x002fc800078e0205 */
[----:B------:R-:W-:Y:S01]  /*3500*/  IMAD.IADD R10, R6, 0x1, R5 ;  /* 0x00000001060a7824 */ /* 0x000fe200078e0205 */
[----:B------:R-:W-:Y:S01]  /*3510*/  IMNMX R36, R7, R0, PT ;  /* 0x0000000007247217 */ /* 0x000fe20003800200 */
[----:B------:R-:W-:Y:S05]  /*3520*/  @P0 BRA `(.L_x_3481) ;  /* 0x0000016000000947 */ /* 0x000fea0003800000 */
[----:B------:R-:W-:Y:S01]  /*3530*/  IMAD.U32 R38, RZ, RZ, UR10 ;  /* 0x0000000aff267e24 */ /* 0x000fe2000f8e00ff */
        /* <DEDUP_REMOVED lines=11> */
.L_x_3483:
[----:B------:R-:W-:-:S04]  /*35f0*/  MOV R5, c[0x0][0x32c] ;  /* 0x0000cb0000057a02 */ /* 0x000fc80000000f00 */
[----:B------:R-:W-:-:S13]  /*3600*/  ISETP.NE.AND P0, PT, R5, 0x1, PT ;  /* 0x000000010500780c */ /* 0x000fda0003f05270 */
[----:B------:R-:W-:-:S05]  /*3610*/  @P0 IMAD.HI.U32 R5, R38, c[0x0][0x330], RZ ;  /* 0x0000cc0026050a27 */ /* 0x000fca00078e00ff */
[----:B------:R-:W-:Y:S02]  /*3620*/  @P0 SHF.R.U32.HI R38, RZ, c[0x0][0x334], R5 ;  /* 0x0000cd00ff260a19 */ /* 0x000fe40000011605 */
.L_x_3484:
[----:B------:R-:W-:Y:S05]  /*3630*/  BSYNC B0 ;  /* 0x0000000000007941 */ /* 0x000fea0003800000 */
.L_x_3482:
[----:B------:R-:W-:-:S04]  /*3640*/  IMAD R7, R38, c[0x0][0x32c], -R77 ;  /* 0x0000cb0026077a24 */ /* 0x000fc800078e0a4d */
[----:B------:R-:W-:-:S05]  /*3650*/  IMAD.IADD R7, R7, 0x1, -R204 ;  /* 0x0000000107077824 */ /* 0x000fca00078e0acc */
[----:B------:R-:W-:Y:S02]  /*3660*/  IADD3 R5, R7, c[0x0][0x32c], RZ ;  /* 0x0000cb0007057a10 */ /* 0x000fe40007ffe0ff */
[----:B------:R-:W-:Y:S02]  /*3670*/  IMNMX R10, R10, R7, !PT ;  /* 0x000000070a0a7217 */ /* 0x000fe40007800200 */
[----:B------:R-:W-:Y:S02]  /*3680*/  IMNMX R36, R36, R5, PT ;  /* 0x0000000524247217 */ /* 0x000fe40003800200 */
.L_x_3481:
[----:B------:R-:W-:-:S04]  /*3690*/  ISETP.LT.AND P6, PT, RZ, UR20, PT ;  /* 0x00000014ff007c0c */ /* 0x000fc8000bfc1270 */
        /* <DEDUP_REMOVED lines=31> */
[----:B------:R-:W1:Y:S03]  /*3890*/  SHFL.IDX PT, R13, R37, 0x1, 0x1c1f ;  /* 0x003c1f00250d7f89 */ /* 0x000e6600000e0000 */
        /* <DEDUP_REMOVED lines=10> */
[----:B------:R-:W-:Y:S01]  /*3940*/  FSEL R167, R33, -INF , !P0 ;  /* 0xff80000021a77808 */ /* 0x000fe20004000000 */
[--C-:B-1----:R-:W-:Y:S01]  /*3950*/  IMAD.IADD R33, R8, 0x1, R13.reuse ;  /* 0x0000000108217824 */ /* 0x102fe200078e020d */
[----:B------:R-:W-:Y:S01]  /*3960*/  ISETP.GT.AND P0, PT, R10, 0x38, P6 ;  /* 0x000000380a00780c */ /* 0x000fe20003704270 */
[----:B------:R-:W-:-:S03]  /*3970*/  IMAD.IADD R8, R6, 0x1, R13 ;  /* 0x0000000106087824 */ /* 0x000fc600078e020d */
[----:B------:R-:W-:Y:S02]  /*3980*/  ISETP.LT.OR P0, PT, R36, 0x39, P0 ;  /* 0x000000392400780c */ /* 0x000fe40000701670 */
[----:B------:R-:W-:Y:S02]  /*3990*/  IMNMX R0, R33, R0, PT ;  /* 0x0000000021007217 */ /* 0x000fe40003800200 */
[----:B------:R-:W-:Y:S02]  /*39a0*/  FSEL R143, R72, -INF , !P0 ;  /* 0xff800000488f7808 */ /* 0x000fe40004000000 */
[----:B------:R-:W-:-:S04]  /*39b0*/  ISETP.GT.AND P0, PT, R10, 0x39, P6 ;  /* 0x000000390a00780c */ /* 0x000fc80003704270 */
[----:B------:R-:W-:-:S04]  /*39c0*/  ISETP.LT.OR P0, PT, R36, 0x3a, P0 ;  /* 0x0000003a2400780c */ /* 0x000fc80000701670 */
[----:B------:R-:W-:Y:S02]  /*39d0*/  FSEL R141, R73, -INF , !P0 ;  /* 0xff800000498d7808 */ /* 0x000fe40004000000 */
[----:B------:R-:W-:-:S13]  /*39e0*/  PLOP3.LUT P0, PT, PT, PT, UP0, 0x40, 0x0 ;  /* 0x000000000000781c */ /* 0x000fda0003f0e808 */
        /* <DEDUP_REMOVED lines=13> */
.L_x_3487:
[----:B------:R-:W-:-:S04]  /*3ac0*/  MOV R6, c[0x0][0x32c] ;  /* 0x0000cb0000067a02 */ /* 0x000fc80000000f00 */
[----:B------:R-:W-:-:S13]  /*3ad0*/  ISETP.NE.AND P0, PT, R6, 0x1, PT ;  /* 0x000000010600780c */ /* 0x000fda0003f05270 */
[----:B------:R-:W-:-:S05]  /*3ae0*/  @P0 IMAD.HI.U32 R6, R10, c[0x0][0x330], RZ ;  /* 0x0000cc000a060a27 */ /* 0x000fca00078e00ff */
[----:B------:R-:W-:Y:S02]  /*3af0*/  @P0 SHF.R.U32.HI R10, RZ, c[0x0][0x334], R6 ;  /* 0x0000cd00ff0a0a19 */ /* 0x000fe40000011606 */
.L_x_3488:
[----:B------:R-:W-:Y:S05]  /*3b00*/  BSYNC B0 ;  /* 0x0000000000007941 */ /* 0x000fea0003800000 */
.L_x_3486:
[----:B------:R-:W-:-:S04]  /*3b10*/  IMAD R33, R10, c[0x0][0x32c], -R77 ;  /* 0x0000cb000a217a24 */ /* 0x000fc800078e0a4d */
[----:B------:R-:W-:-:S05]  /*3b20*/  IMAD.IADD R33, R33, 0x1, -R204 ;  /* 0x0000000121217824 */ /* 0x000fca00078e0acc */
[----:B------:R-:W-:Y:S02]  /*3b30*/  IADD3 R13, R33, c[0x0][0x32c], RZ ;  /* 0x0000cb00210d7a10 */ /* 0x000fe40007ffe0ff */
[----:B------:R-:W-:Y:S02]  /*3b40*/  IMNMX R8, R8, R33, !PT ;  /* 0x0000002108087217 */ /* 0x000fe40007800200 */
[----:B------:R-:W-:Y:S02]  /*3b50*/  IMNMX R0, R0, R13, PT ;  /* 0x0000000d00007217 */ /* 0x000fe40003800200 */
.L_x_3485:
[----:B------:R-:W-:Y:S01]  /*3b60*/  ISETP.GT.AND P0, PT, R8, 0x1, P6 ;  /* 0x000000010800780c */ /* 0x000fe20003704270 */
[----:B------:R-:W-:Y:S01]  /*3b70*/  IMAD.SHL.U32 R195, R4, 0x2, RZ ;  /* 0x0000000204c37824 */ /* 0x000fe200078e00ff */
[----:B------:R-:W-:Y:S01]  /*3b80*/  FMNMX.FTZ R20, R28, R29, !PT ;  /* 0x0000001d1c147209 */ /* 0x000fe20007810000 */
[----:B------:R-:W-:Y:S01]  /*3b90*/  ULDC.64 UR4, c[0x0][0x2c8] ;  /* 0x0000b20000047ab9 */ /* 0x000fe20000000a00 */
[----:B------:R-:W-:Y:S01]  /*3ba0*/  ISETP.LT.OR P0, PT, R0, 0x2, P0 ;  /* 0x000000020000780c */ /* 0x000fe20000701670 */
[--C-:B------:R-:W-:Y:S01]  /*3bb0*/  IMAD R189, R3, 0x2, R195.reuse ;  /* 0x0000000203bd7824 */ /* 0x100fe200078e02c3 */
[----:B------:R-:W-:Y:S01]  /*3bc0*/  LDSM.16.MT88.4 R40, [R195+0x2100] ;  /* 0x00210000c328783b */ /* 0x000fe20000004200 */
[----:B------:R-:W-:Y:S01]  /*3bd0*/  IMAD R190, R2, 0x2, R195 ;  /* 0x0000000202be7824 */ /* 0x000fe200078e02c3 */
[----:B------:R-:W-:Y:S01]  /*3be0*/  FSEL R16, R31, -INF , !P0 ;  /* 0xff8000001f107808 */ /* 0x000fe20004000000 */
[----:B------:R-:W-:Y:S01]  /*3bf0*/  UIMAD.WIDE.U32 UR26, UR24, UR4, URZ ;  /* 0x00000004181a72a5 */ /* 0x000fe2000f8e003f */
[----:B------:R-:W-:Y:S01]  /*3c00*/  ISETP.GT.AND P0, PT, R8, 0x8, P6 ;  /* 0x000000080800780c */ /* 0x000fe20003704270 */
[----:B------:R-:W-:Y:S01]  /*3c10*/  IMAD R188, R3, 0x2, R190 ;  /* 0x0000000203bc7824 */ /* 0x000fe200078e02be */
[----:B------:R-:W-:Y:S01]  /*3c20*/  LDSM.16.MT88.4 R100, [R195+0x100] ;  /* 0x00010000c364783b */ /* 0x000fe20000004200 */
[----:B------:R-:W-:Y:S01]  /*3c30*/  UIADD3 UR20, UR20, -0x2, URZ ;  /* 0xfffffffe14147890 */ /* 0x000fe2000fffe03f */
[----:B------:R-:W-:-:S02]  /*3c40*/  ISETP.LT.OR P0, PT, R0, 0x9, P0 ;  /* 0x000000090000780c */ /* 0x000fc40000701670 */
[----:B------:R-:W-:Y:S01]  /*3c50*/  LDSM.16.MT88.4 R108, [R190+0x100] ;  /* 0x00010000be6c783b */ /* 0x000fe20000004200 */
[----:B------:R-:W-:Y:S01]  /*3c60*/  @UP1 UMOV UR25, UR27 ;  /* 0x0000001b00191c82 */ /* 0x000fe20008000000 */
[----:B------:R-:W-:Y:S01]  /*3c70*/  FSEL R26, R26, -INF , !P0 ;  /* 0xff8000001a1a7808 */ /* 0x000fe20004000000 */
[----:B------:R-:W-:Y:S01]  /*3c80*/  @UP1 USHF.R.U32.HI UR24, URZ, UR5, UR25 ;  /* 0x000000053f181299 */ /* 0x000fe20008011619 */
[----:B------:R-:W-:Y:S01]  /*3c90*/  ISETP.GT.AND P0, PT, R8, 0x9, P6 ;  /* 0x000000090800780c */ /* 0x000fe20003704270 */
[----:B------:R-:W-:Y:S02]  /*3ca0*/  LDSM.16.MT88.4 R116, [R189+0x100] ;  /* 0x00010000bd74783b */ /* 0x000fe40000004200 */
[----:B------:R-:W-:Y:S01]  /*3cb0*/  UIADD3 UR4, UR21, UR24, URZ ;  /* 0x0000001815047290 */ /* 0x000fe2000fffe03f */
[----:B------:R-:W-:Y:S01]  /*3cc0*/  ISETP.LT.OR P0, PT, R0, 0xa, P0 ;  /* 0x0000000a0000780c */ /* 0x000fe20000701670 */
[----:B------:R-:W-:Y:S01]  /*3cd0*/  LDSM.16.MT88.4 R124, [R188+0x100] ;  /* 0x00010000bc7c783b */ /* 0x000fe20000004200 */
[----:B------:R-:W-:-:S02]  /*3ce0*/  ULDC UR21, c[0x0][0x328] ;  /* 0x0000ca0000157ab9 */ /* 0x000fc40000000800 */
[----:B------:R-:W-:Y:S01]  /*3cf0*/  FSEL R6, R27, -INF , !P0 ;  /* 0xff8000001b067808 */ /* 0x000fe20004000000 */
[----:B------:R-:W-:Y:S01]  /*3d00*/  LDSM.16.MT88.4 R48, [R190+0x2100] ;  /* 0x00210000be30783b */ /* 0x000fe20000004200 */
[----:B------:R-:W-:Y:S01]  /*3d10*/  ISETP.GT.AND P0, PT, R8, 0x10, P6 ;  /* 0x000000100800780c */ /* 0x000fe20003704270 */
[----:B------:R-:W-:Y:S02]  /*3d20*/  UIADD3 UR21, UR4, UR21, URZ ;  /* 0x0000001504157290 */ /* 0x000fe4000fffe03f */
        /* <DEDUP_REMOVED lines=19> */
[----:B------:R-:W-:Y:S02]  /*3e60*/  ISETP.GT.AND P0, PT, R8, 0x21, P6 ;  /* 0x000000210800780c */ /* 0x000fe40003704270 */
[----:B------:R-:W-:Y:S02]  /*3e70*/  FMNMX.FTZ R14, R11, R20, !PT ;  /* 0x000000140b0e7209 */ /* 0x000fe40007810000 */
[----:B------:R-:W-:Y:S02]  /*3e80*/  ISETP.LT.OR P0, PT, R0, 0x22, P0 ;  /* 0x000000220000780c */ /* 0x000fe40000701670 */
[----:B------:R-:W-:Y:S02]  /*3e90*/  FMNMX.FTZ R14, R25, R14, !PT ;  /* 0x0000000e190e7209 */ /* 0x000fe40007810000 */
[----:B------:R-:W-:-:S02]  /*3ea0*/  FSEL R172, R15, -INF , !P0 ;  /* 0xff8000000fac7808 */ /* 0x000fc40004000000 */
[----:B------:R-:W-:Y:S02]  /*3eb0*/  ISETP.GT.AND P0, PT, R8, RZ, P6 ;  /* 0x000000ff0800720c */ /* 0x000fe40003704270 */
[----:B------:R-:W-:Y:S02]  /*3ec0*/  FMNMX.FTZ R14, R7, R14, !PT ;  /* 0x0000000e070e7209 */ /* 0x000fe40007810000 */
[----:B------:R-:W-:Y:S02]  /*3ed0*/  ISETP.LT.OR P0, PT, R0, 0x1, P0 ;  /* 0x000000010000780c */ /* 0x000fe40000701670 */
[----:B------:R-:W-:Y:S02]  /*3ee0*/  FMNMX.FTZ R14, R21, R14, !PT ;  /* 0x0000000e150e7209 */ /* 0x000fe40007810000 */
[----:B------:R-:W-:Y:S02]  /*3ef0*/  FSEL R30, R30, -INF , !P0 ;  /* 0xff8000001e1e7808 */ /* 0x000fe40004000000 */
[----:B------:R-:W-:-:S02]  /*3f00*/  ISETP.GT.AND P0, PT, R8, 0x28, P6 ;  /* 0x000000280800780c */ /* 0x000fc40003704270 */
[----:B------:R-:W-:Y:S02]  /*3f10*/  FMNMX.FTZ R15, R30, R16, !PT ;  /* 0x000000101e0f7209 */ /* 0x000fe40007810000 */
[----:B------:R-:W-:Y:S02]  /*3f20*/  ISETP.LT.OR P0, PT, R0, 0x29, P0 ;  /* 0x000000290000780c */ /* 0x000fe40000701670 */
[----:B------:R-:W-:Y:S02]  /*3f30*/  FMNMX.FTZ R15, R26, R15, !PT ;  /* 0x0000000f1a0f7209 */ /* 0x000fe40007810000 */
[----:B------:R-:W-:Y:S02]  /*3f40*/  FSEL R164, R58, -INF , !P0 ;  /* 0xff8000003aa47808 */ /* 0x000fe40004000000 */
[----:B------:R-:W-:Y:S02]  /*3f50*/  FMNMX.FTZ R15, R6, R15, !PT ;  /* 0x0000000f060f7209 */ /* 0x000fe40007810000 */
[----:B------:R-:W-:-:S02]  /*3f60*/  ISETP.GT.AND P0, PT, R8, 0x29, P6 ;  /* 0x000000290800780c */ /* 0x000fc40003704270 */
[----:B------:R-:W-:Y:S02]  /*3f70*/  FMNMX.FTZ R15, R22, R15, !PT ;  /* 0x0000000f160f7209 */ /* 0x000fe40007810000 */
[----:B------:R-:W-:Y:S02]  /*3f80*/  FMNMX.FTZ R14, R5, R14, !PT ;  /* 0x0000000e050e7209 */ /* 0x000fe40007810000 */
[----:B------:R-:W-:Y:S02]  /*3f90*/  FMNMX.FTZ R15, R10, R15, !PT ;  /* 0x0000000f0a0f7209 */ /* 0x000fe40007810000 */
[----:B------:R-:W-:Y:S02]  /*3fa0*/  ISETP.LT.OR P0, PT, R0, 0x2a, P0 ;  /* 0x0000002a0000780c */ /* 0x000fe40000701670 */
[----:B------:R-:W-:Y:S02]  /*3fb0*/  FMNMX.FTZ R14, R17, R14, !PT ;  /* 0x0000000e110e7209 */ /* 0x000fe40007810000 */
[----:B------:R-:W-:-:S02]  /*3fc0*/  FMNMX.FTZ R15, R18, R15, !PT ;  /* 0x0000000f120f7209 */ /* 0x000fc40007810000 */
[----:B------:R-:W-:Y:S02]  /*3fd0*/  FSEL R170, R59, -INF , !P0 ;  /* 0xff8000003baa7808 */ /* 0x000fe40004000000 */
[----:B------:R-:W-:Y:S01]  /*3fe0*/  ISETP.GT.AND P0, PT, R8, 0x30, P6 ;  /* 0x000000300800780c */ /* 0x000fe20003704270 */
[----:B------:R-:W-:Y:S01]  /*3ff0*/  LDSM.16.MT88.4 R56, [R189+0x2100] ;  /* 0x00210000bd38783b */ /* 0x000fe20000004200 */
[----:B------:R-:W-:Y:S02]  /*4000*/  FMNMX.FTZ R14, R165, R14, !PT ;  /* 0x0000000ea50e7209 */ /* 0x000fe40007810000 */
[----:B------:R-:W-:Y:S02]  /*4010*/  FMNMX.FTZ R15, R12, R15, !PT ;  /* 0x0000000f0c0f7209 */ /* 0x000fe40007810000 */
[----:B------:R-:W-:Y:S02]  /*4020*/  ISETP.LT.OR P0, PT, R0, 0x31, P0 ;  /* 0x000000310000780c */ /* 0x000fe40000701670 */
[----:B------:R-:W-:-:S02]  /*4030*/  FMNMX.FTZ R14, R159, R14, !PT ;  /* 0x0000000e9f0e7209 */ /* 0x000fc40007810000 */
[----:B------:R-:W-:Y:S02]  /*4040*/  FMNMX.FTZ R15, R162, R15, !PT ;  /* 0x0000000fa20f7209 */ /* 0x000fe40007810000 */
[----:B------:R-:W-:Y:S02]  /*4050*/  FSEL R166, R34, -INF , !P0 ;  /* 0xff80000022a67808 */ /* 0x000fe40004000000 */
[----:B------:R-:W-:Y:S02]  /*4060*/  FMNMX.FTZ R14, R157, R14, !PT ;  /* 0x0000000e9d0e7209 */ /* 0x000fe40007810000 */
[----:B------:R-:W-:Y:S02]  /*4070*/  ISETP.GT.AND P0, PT, R8, 0x31, P6 ;  /* 0x000000310800780c */ /* 0x000fe40003704270 */
[----:B------:R-:W-:Y:S02]  /*4080*/  FMNMX.FTZ R15, R172, R15, !PT ;  /* 0x0000000fac0f7209 */ /* 0x000fe40007810000 */
[----:B------:R-:W-:-:S02]  /*4090*/  FMNMX.FTZ R14, R163, R14, !PT ;  /* 0x0000000ea30e7209 */ /* 0x000fc40007810000 */
[----:B------:R-:W-:Y:S02]  /*40a0*/  ISETP.LT.OR P0, PT, R0, 0x32, P0 ;  /* 0x000000320000780c */ /* 0x000fe40000701670 */
[----:B------:R-:W-:Y:S02]  /*40b0*/  FMNMX.FTZ R15, R164, R15, !PT ;  /* 0x0000000fa40f7209 */ /* 0x000fe40007810000 */
[----:B------:R-:W-:Y:S02]  /*40c0*/  FMNMX.FTZ R14, R169, R14, !PT ;  /* 0x0000000ea90e7209 */ /* 0x000fe40007810000 */
[----:B------:R-:W-:Y:S02]  /*40d0*/  FSEL R142, R35, -INF , !P0 ;  /* 0xff800000238e7808 */ /* 0x000fe40004000000 */
[----:B------:R-:W-:Y:S01]  /*40e0*/  ISETP.GT.AND P0, PT, R8, 0x38, P6 ;  /* 0x000000380800780c */ /* 0x000fe20003704270 */
[----:B------:R-:W-:Y:S01]  /*40f0*/  LDSM.16.MT88.4 R32, [R188+0x900] ;  /* 0x00090000bc20783b */ /* 0x000fe20000004200 */
[----:B------:R-:W-:-:S02]  /*4100*/  FMNMX.FTZ R15, R170, R15, !PT ;  /* 0x0000000faa0f7209 */ /* 0x000fc40007810000 */
[----:B------:R-:W-:Y:S02]  /*4110*/  FMNMX.FTZ R14, R167, R14, !PT ;  /* 0x0000000ea70e7209 */ /* 0x000fe40007810000 */
[----:B------:R-:W-:Y:S02]  /*4120*/  ISETP.GT.AND P6, PT, R8, 0x39, P6 ;  /* 0x000000390800780c */ /* 0x000fe400037c4270 */
[----:B------:R-:W-:Y:S02]  /*4130*/  ISETP.LT.OR P0, PT, R0, 0x39, P0 ;  /* 0x000000390000780c */ /* 0x000fe40000701670 */
[----:B------:R-:W-:Y:S02]  /*4140*/  FMNMX.FTZ R15, R166, R15, !PT ;  /* 0x0000000fa60f7209 */ /* 0x000fe40007810000 */
[----:B------:R-:W-:Y:S02]  /*4150*/  FMNMX.FTZ R14, R143, R14, !PT ;  /* 0x0000000e8f0e7209 */ /* 0x000fe40007810000 */
[----:B------:R-:W-:-:S02]  /*4160*/  ISETP.LT.OR P6, PT, R0, 0x3a, P6 ;  /* 0x0000003a0000780c */ /* 0x000fc400037c1670 */
[----:B------:R-:W-:Y:S02]  /*4170*/  FSEL R140, R74, -INF , !P0 ;  /* 0xff8000004a8c7808 */ /* 0x000fe40004000000 */
[----:B------:R-:W-:Y:S02]  /*4180*/  FMNMX.FTZ R15, R142, R15, !PT ;  /* 0x0000000f8e0f7209 */ /* 0x000fe40007810000 */
[----:B------:R-:W-:Y:S02]  /*4190*/  FMNMX.FTZ R13, R141, R14, !PT ;  /* 0x0000000e8d0d7209 */ /* 0x000fe40007810000 */
[----:B------:R-:W-:Y:S02]  /*41a0*/  FSEL R160, R75, -INF , !P6 ;  /* 0xff8000004ba07808 */ /* 0x000fe40007000000 */
[----:B------:R-:W-:Y:S01]  /*41b0*/  FMNMX.FTZ R15, R140, R15, !PT ;  /* 0x0000000f8c0f7209 */ /* 0x000fe20007810000 */
[----:B------:R-:W1:Y:S03]  /*41c0*/  SHFL.BFLY PT, R14, R13, 0x2, 0x1f ;  /* 0x0c401f000d0e7f89 */ /* 0x000e6600000e0000 */
[----:B------:R-:W-:Y:S01]  /*41d0*/  FMNMX.FTZ R15, R160, R15, !PT ;  /* 0x0000000fa00f7209 */ /* 0x000fe20007810000 */
[----:B------:R-:W-:Y:S04]  /*41e0*/  LDSM.16.MT88.4 R72, [R195+0x4100] ;  /* 0x00410000c348783b */ /* 0x000fe80000004200 */
        /* <DEDUP_REMOVED lines=9> */
[----:B------:R-:W-:Y:S02]  /*4280*/  FSEL R168, R168, RZ, P0 ;  /* 0x000000ffa8a87208 */ /* 0x000fe40000000000 */
        /* <DEDUP_REMOVED lines=9> */
[----:B------:R-:W-:-:S02]  /*4320*/  FFMA.FTZ R149, R30, c[0x0][0x2d0], -R161 ;  /* 0x0000b4001e957a23 */ /* 0x000fc400000108a1 */
[--C-:B------:R-:W-:Y:S01]  /*4330*/  FFMA.FTZ R150, R16, c[0x0][0x2d0], -R161.reuse ;  /* 0x0000b40010967a23 */ /* 0x100fe200000108a1 */
[----:B------:R-:W-:Y:S01]  /*4340*/  LDSM.16.MT88.4 R28, [R190+0x2900] ;  /* 0x00290000be1c783b */ /* 0x000fe20000004200 */
[--C-:B------:R-:W-:Y:S02]  /*4350*/  FFMA.FTZ R151, R26, c[0x0][0x2d0], -R161.reuse ;  /* 0x0000b4001a977a23 */ /* 0x100fe400000108a1 */
[--C-:B------:R-:W-:Y:S01]  /*4360*/  FFMA.FTZ R144, R6, c[0x0][0x2d0], -R161.reuse ;  /* 0x0000b40006907a23 */ /* 0x100fe200000108a1 */
[----:B------:R-:W1:Y:S01]  /*4370*/  MUFU.EX2 R154, R154 ;  /* 0x0000009a009a7308 */ /* 0x000e620000000800 */
[--C-:B------:R-:W-:Y:S01]  /*4380*/  FFMA.FTZ R152, R7, c[0x0][0x2d0], -R168.reuse ;  /* 0x0000b40007987a23 */ /* 0x100fe200000108a8 */
[----:B------:R-:W-:Y:S01]  /*4390*/  LDSM.16.MT88.4 R24, [R195+0x900] ;  /* 0x00090000c318783b */ /* 0x000fe20000004200 */
[--C-:B------:R-:W-:Y:S02]  /*43a0*/  FFMA.FTZ R146, R5, c[0x0][0x2d0], -R168.reuse ;  /* 0x0000b40005927a23 */ /* 0x100fe400000108a8 */
[--C-:B------:R-:W-:Y:S01]  /*43b0*/  FFMA.FTZ R147, R21, c[0x0][0x2d0], -R168.reuse ;  /* 0x0000b40015937a23 */ /* 0x100fe200000108a8 */
[----:B------:R-:W2:Y:S01]  /*43c0*/  LDSM.16.MT88.4 R4, [R188+0x4100] ;  /* 0x00410000bc04783b */ /* 0x000ea20000004200 */
[--C-:B------:R-:W-:Y:S01]  /*43d0*/  FFMA.FTZ R145, R22, c[0x0][0x2d0], -R161.reuse ;  /* 0x0000b40016917a23 */ /* 0x100fe200000108a1 */
[----:B------:R-:W-:Y:S01]  /*43e0*/  MUFU.EX2 R153, R153 ;  /* 0x0000009900997308 */ /* 0x000fe20000000800 */
[----:B------:R-:W-:Y:S01]  /*43f0*/  FFMA.FTZ R2, R12, c[0x0][0x2d0], -R161 ;  /* 0x0000b4000c027a23 */ /* 0x000fe200000108a1 */
[----:B------:R-:W-:Y:S01]  /*4400*/  LDSM.16.MT88.4 R20, [R189+0x2900] ;  /* 0x00290000bd14783b */ /* 0x000fe20000004200 */
[----:B------:R-:W-:-:S02]  /*4410*/  FFMA.FTZ R11, R17, c[0x0][0x2d0], -R168 ;  /* 0x0000b400110b7a23 */ /* 0x000fc400000108a8 */
[--C-:B------:R-:W-:Y:S01]  /*4420*/  FFMA.FTZ R10, R10, c[0x0][0x2d0], -R161.reuse ;  /* 0x0000b4000a0a7a23 */ /* 0x100fe200000108a1 */
[----:B------:R-:W3:Y:S01]  /*4430*/  LDSM.16.MT88.4 R12, [R195+0x2900] ;  /* 0x00290000c30c783b */ /* 0x000ee20000004200 */
[----:B------:R-:W-:Y:S01]  /*4440*/  FFMA.FTZ R3, R18, c[0x0][0x2d0], -R161 ;  /* 0x0000b40012037a23 */ /* 0x000fe200000108a1 */
[----:B------:R-:W4:Y:S01]  /*4450*/  MUFU.EX2 R148, R148 ;  /* 0x0000009400947308 */ /* 0x000f220000000800 */
[----:B-1----:R-:W-:Y:S01]  /*4460*/  F2FP.PACK_AB R96, R154, R155 ;  /* 0x0000009b9a60723e */ /* 0x002fe200000000ff */
[----:B------:R-:W1:Y:S01]  /*4470*/  LDSM.16.MT88.4 R16, [R188+0x2900] ;  /* 0x00290000bc10783b */ /* 0x000e620000004200 */
        /* <DEDUP_REMOVED lines=18> */
[----:B------:R-:W4:Y:S01]  /*45a0*/  MUFU.EX2 R144, R144 ;  /* 0x0000009000907308 */ /* 0x000f220000000800 */
[----:B-----5:R-:W-:Y:S01]  /*45b0*/  F2FP.PACK_AB R97, R150, R149 ;  /* 0x000000959661723e */ /* 0x020fe200000000ff */
        /* <DEDUP_REMOVED lines=8> */
[----:B----4-:R-:W-:Y:S01]  /*4640*/  F2FP.PACK_AB R99, R144, R151 ;  /* 0x000000979063723e */ /* 0x010fe200000000ff */
[----:B------:R-:W4:Y:S01]  /*4650*/  MUFU.EX2 R147, R147 ;  /* 0x0000009300937308 */ /* 0x000f220000000800 */
        /* <DEDUP_REMOVED lines=197> */
.L_x_3490:
[----:B------:R-:W-:Y:S02]  /*52b0*/  UMOV UR5, 0x1 ;  /* 0x0000000100057882 */ /* 0x000fe40000000000 */
[----:B------:R-:W-:Y:S02]  /*52c0*/  ULDC UR4, c[0x0][0x32c] ;  /* 0x0000cb0000047ab9 */ /* 0x000fe40000000800 */
[----:B------:R-:W-:-:S03]  /*52d0*/  UISETP.NE.AND UP2, UPT, UR5, UR4, UPT ;  /* 0x000000040500728c */ /* 0x000fc6000bf45270 */
[----:B------:R-:W-:Y:S02]  /*52e0*/  ULDC.64 UR4, c[0x0][0x330] ;  /* 0x0000cc0000047ab9 */ /* 0x000fe40000000a00 */
[----:B------:R-:W-:-:S07]  /*52f0*/  UIMAD.WIDE.U32 UR26, UR24, UR4, URZ ;  /* 0x00000004181a72a5 */ /* 0x000fce000f8e003f */
[----:B------:R-:W-:Y:S02]  /*5300*/  @UP2 UMOV UR25, UR27 ;  /* 0x0000001b00192c82 */ /* 0x000fe40008000000 */
[----:B------:R-:W-:Y:S02]  /*5310*/  @UP2 USHF.R.U32.HI UR24, URZ, UR5, UR25 ;  /* 0x000000053f182299 */ /* 0x000fe40008011619 */
.L_x_3491:
[----:B------:R-:W-:Y:S02]  /*5320*/  ULDC UR4, c[0x0][0x32c] ;  /* 0x0000cb0000047ab9 */ /* 0x000fe40000000800 */
[----:B------:R-:W-:-:S04]  /*5330*/  UIMAD UR4, UR24, UR4, UR4 ;  /* 0x00000004180472a4 */ /* 0x000fc8000f8e0204 */
[----:B------:R-:W-:-:S04]  /*5340*/  UISETP.LT.AND UP2, UPT, UR21, UR4, UPT ;  /* 0x000000041500728c */ /* 0x000fc8000bf41270 */
[----:B------:R-:W-:-:S04]  /*5350*/  USEL UR21, UR21, UR4, UP2 ;  /* 0x0000000415157287 */ /* 0x000fc80009000000 */
.L_x_3489:
        /* <DEDUP_REMOVED lines=15> */
.L_x_3503:
        /* <DEDUP_REMOVED lines=58> */
.L_x_3493:
[C---:B--23--:R-:W-:Y:S01]  /*57f0*/  HMMA.16816.F32 R4, R132.reuse, R136, RZ ;  /* 0x000000888404723c */ /* 0x04cfe200000018ff */
[----:B------:R-:W0:Y:S01]  /*5800*/  LDGDEPBAR ;  /* 0x00000000000079af */ /* 0x000e220000000000 */
[----:B------:R-:W-:Y:S06]  /*5810*/  UISETP.GT.AND UP2, UPT, UR20, UR9, UPT ;  /* 0x000000091400728c */ /* 0x000fec000bf44270 */
[C---:B------:R-:W-:Y:S01]  /*5820*/  HMMA.16816.F32 R8, R132.reuse, R138, RZ ;  /* 0x0000008a8408723c */ /* 0x040fe200000018ff */
[----:B------:R-:W-:Y:S01]  /*5830*/  LDSM.16.M88.4 R136, [R193+0xc100] ;  /* 0x00c10000c188783b */ /* 0x000fe20000000200 */
[----:B------:R-:W-:Y:S06]  /*5840*/  PLOP3.LUT P0, PT, PT, PT, UP2, 0x40, 0x0 ;  /* 0x000000000000781c */ /* 0x000fec0003f0e828 */
[C---:B----4-:R-:W-:Y:S08]  /*5850*/  HMMA.16816.F32 R12, R132.reuse, R140, RZ ;  /* 0x0000008c840c723c */ /* 0x050ff000000018ff */
[C---:B------:R-:W-:Y:S01]  /*5860*/  HMMA.16816.F32 R16, R132.reuse, R142, RZ ;  /* 0x0000008e8410723c */ /* 0x040fe200000018ff */
[----:B------:R-:W2:Y:S07]  /*5870*/  LDSM.16.M88.4 R140, [R192+0x6100] ;  /* 0x00610000c08c783b */ /* 0x000eae0000000200 */
[C---:B-1----:R-:W-:Y:S08]  /*5880*/  HMMA.16816.F32 R20, R132.reuse, R144, RZ ;  /* 0x000000908414723c */ /* 0x042ff000000018ff */
[C---:B------:R-:W-:Y:S01]  /*5890*/  HMMA.16816.F32 R24, R132.reuse, R146, RZ ;  /* 0x000000928418723c */ /* 0x040fe200000018ff */
[----:B------:R-:W1:Y:S07]  /*58a0*/  LDSM.16.M88.4 R144, [R192+0x6900] ;  /* 0x00690000c090783b */ /* 0x000e6e0000000200 */
[C---:B------:R-:W-:Y:S08]  /*58b0*/  HMMA.16816.F32 R28, R132.reuse, R148, RZ ;  /* 0x00000094841c723c */ /* 0x040ff000000018ff */
[----:B------:R-:W-:Y:S01]  /*58c0*/  HMMA.16816.F32 R32, R132, R150, RZ ;  /* 0x000000968420723c */ /* 0x000fe200000018ff */
[----:B------:R-:W3:Y:S06]  /*58d0*/  LDSM.16.M88.4 R132, [R192+0x7100] ;  /* 0x00710000c084783b */ /* 0x000eec0000000200 */
[----:B------:R-:W4:Y:S01]  /*58e0*/  LDSM.16.M88.4 R148, [R192+0x7900] ;  /* 0x00790000c094783b */ /* 0x000f220000000200 */
[C---:B------:R-:W-:Y:S08]  /*58f0*/  HMMA.16816.F32 R4, R152.reuse, R156, R4 ;  /* 0x0000009c9804723c */ /* 0x040ff00000001804 */
[C---:B------:R-:W-:Y:S01]  /*5900*/  HMMA.16816.F32 R8, R152.reuse, R158, R8 ;  /* 0x0000009e9808723c */ /* 0x040fe20000001808 */
[----:B------:R-:W-:Y:S07]  /*5910*/  LDSM.16.M88.4 R156, [R191+0xc100] ;  /* 0x00c10000bf9c783b */ /* 0x000fee0000000200 */
[C---:B------:R-:W-:Y:S08]  /*5920*/  HMMA.16816.F32 R12, R152.reuse, R160, R12 ;  /* 0x000000a0980c723c */ /* 0x040ff0000000180c */
[C---:B------:R-:W-:Y:S01]  /*5930*/  HMMA.16816.F32 R16, R152.reuse, R162, R16 ;  /* 0x000000a29810723c */ /* 0x040fe20000001810 */
[----:B------:R-:W5:Y:S07]  /*5940*/  LDSM.16.M88.4 R160, [R184] ;  /* 0x00000000b8a0783b */ /* 0x000f6e0000000200 */
[C---:B------:R-:W-:Y:S08]  /*5950*/  HMMA.16816.F32 R20, R152.reuse, R164, R20 ;  /* 0x000000a49814723c */ /* 0x040ff00000001814 */
[C---:B------:R-:W-:Y:S01]  /*5960*/  HMMA.16816.F32 R24, R152.reuse, R166, R24 ;  /* 0x000000a69818723c */ /* 0x040fe20000001818 */
[----:B------:R-:W3:Y:S07]  /*5970*/  LDSM.16.M88.4 R164, [R184+0x800] ;  /* 0x00080000b8a4783b */ /* 0x000eee0000000200 */
[C---:B------:R-:W-:Y:S08]  /*5980*/  HMMA.16816.F32 R28, R152.reuse, R168, R28 ;  /* 0x000000a8981c723c */ /* 0x040ff0000000181c */
[----:B------:R-:W-:Y:S01]  /*5990*/  HMMA.16816.F32 R32, R152, R170, R32 ;  /* 0x000000aa9820723c */ /* 0x000fe20000001820 */
[----:B------:R-:W4:Y:S06]  /*59a0*/  LDSM.16.M88.4 R152, [R184+0x1000] ;  /* 0x00100000b898783b */ /* 0x000f2c0000000200 */
        /* <DEDUP_REMOVED lines=12> */
[----:B------:R-:W2:Y:S06]  /*5a70*/  LDSM.16.M88.4 R136, [R197+0x9100] ;  /* 0x00910000c588783b */ /* 0x000eac0000000200 */
[----:B------:R-:W3:Y:S01]  /*5a80*/  LDSM.16.M88.4 R148, [R197+0x9900] ;  /* 0x00990000c594783b */ /* 0x000ee20000000200 */
[C---:B-----5:R-:W-:Y:S08]  /*5a90*/  HMMA.16816.F32 R4, R156.reuse, R160, R4 ;  /* 0x000000a09c04723c */ /* 0x060ff00000001804 */
[C---:B------:R-:W-:Y:S01]  /*5aa0*/  HMMA.16816.F32 R8, R156.reuse, R162, R8 ;  /* 0x000000a29c08723c */ /* 0x040fe20000001808 */
[----:B------:R-:W-:Y:S07]  /*5ab0*/  LDSM.16.M88.4 R160, [R183] ;  /* 0x00000000b7a0783b */ /* 0x000fee0000000200 */
[C---:B------:R-:W-:Y:S08]  /*5ac0*/  HMMA.16816.F32 R12, R156.reuse, R164, R12 ;  /* 0x000000a49c0c723c */ /* 0x040ff0000000180c */
[C---:B------:R-:W-:Y:S01]  /*5ad0*/  HMMA.16816.F32 R16, R156.reuse, R166, R16 ;  /* 0x000000a69c10723c */ /* 0x040fe20000001810 */
[----:B------:R-:W-:Y:S07]  /*5ae0*/  LDSM.16.M88.4 R164, [R182] ;  /* 0x00000000b6a4783b */ /* 0x000fee0000000200 */
[C---:B------:R-:W-:Y:S08]  /*5af0*/  HMMA.16816.F32 R20, R156.reuse, R152, R20 ;  /* 0x000000989c14723c */ /* 0x040ff00000001814 */
[C---:B------:R-:W-:Y:S01]  /*5b00*/  HMMA.16816.F32 R24, R156.reuse, R154, R24 ;  /* 0x0000009a9c18723c */ /* 0x040fe20000001818 */
[----:B------:R-:W4:Y:S07]  /*5b10*/  LDSM.16.M88.4 R152, [R194+0x10100] ;  /* 0x01010000c298783b */ /* 0x000f2e0000000200 */
[C---:B------:R-:W-:Y:S08]  /*5b20*/  HMMA.16816.F32 R28, R156.reuse, R168, R28 ;  /* 0x000000a89c1c723c */ /* 0x040ff0000000181c */
[----:B------:R-:W-:Y:S01]  /*5b30*/  HMMA.16816.F32 R32, R156, R170, R32 ;  /* 0x000000aa9c20723c */ /* 0x000fe20000001820 */
[----:B------:R-:W5:Y:S06]  /*5b40*/  LDSM.16.M88.4 R156, [R181] ;  /* 0x00000000b59c783b */ /* 0x000f6c0000000200 */
        /* <DEDUP_REMOVED lines=12> */
[----:B------:R-:W2:Y:S06]  /*5c10*/  LDSM.16.M88.4 R132, [R192+0x9100] ;  /* 0x00910000c084783b */ /* 0x000eac0000000200 */
[----:B------:R-:W3:Y:S01]  /*5c20*/  LDSM.16.M88.4 R148, [R192+0x9900] ;  /* 0x00990000c094783b */ /* 0x000ee20000000200 */
[C---:B----4-:R-:W-:Y:S08]  /*5c30*/  HMMA.16816.F32 R4, R152.reuse, R160, R4 ;  /* 0x000000a09804723c */ /* 0x050ff00000001804 */
[C---:B------:R-:W-:Y:S01]  /*5c40*/  HMMA.16816.F32 R8, R152.reuse, R162, R8 ;  /* 0x000000a29808723c */ /* 0x040fe20000001808 */
[----:B------:R-:W-:Y:S07]  /*5c50*/  LDSM.16.M88.4 R160, [R184+0x2000] ;  /* 0x00200000b8a0783b */ /* 0x000fee0000000200 */
[C---:B------:R-:W-:Y:S08]  /*5c60*/  HMMA.16816.F32 R12, R152.reuse, R164, R12 ;  /* 0x000000a4980c723c */ /* 0x040ff0000000180c */
[C---:B------:R-:W-:Y:S01]  /*5c70*/  HMMA.16816.F32 R16, R152.reuse, R166, R16 ;  /* 0x000000a69810723c */ /* 0x040fe20000001810 */
[----:B------:R-:W-:Y:S07]  /*5c80*/  LDSM.16.M88.4 R164, [R184+0x2800] ;  /* 0x00280000b8a4783b */ /* 0x000fee0000000200 */
[C---:B-----5:R-:W-:Y:S08]  /*5c90*/  HMMA.16816.F32 R20, R152.reuse, R156, R20 ;  /* 0x0000009c9814723c */ /* 0x060ff00000001814 */
[C---:B------:R-:W-:Y:S01]  /*5ca0*/  HMMA.16816.F32 R24, R152.reuse, R158, R24 ;  /* 0x0000009e9818723c */ /* 0x040fe20000001818 */
[----:B------:R-:W4:Y:S07]  /*5cb0*/  LDSM.16.M88.4 R156, [R191+0x10100] ;  /* 0x01010000bf9c783b */ /* 0x000f2e0000000200 */
[C---:B------:R-:W-:Y:S08]  /*5cc0*/  HMMA.16816.F32 R28, R152.reuse, R168, R28 ;  /* 0x000000a8981c723c */ /* 0x040ff0000000181c */
[----:B------:R-:W-:Y:S01]  /*5cd0*/  HMMA.16816.F32 R32, R152, R170, R32 ;  /* 0x000000aa9820723c */ /* 0x000fe20000001820 */
[----:B------:R-:W5:Y:S06]  /*5ce0*/  LDSM.16.M88.4 R152, [R184+0x3000] ;  /* 0x00300000b898783b */ /* 0x000f6c0000000200 */
        /* <DEDUP_REMOVED lines=16> */
[----:B------:R-:W-:Y:S07]  /*5df0*/  LDSM.16.M88.4 R160, [R179] ;  /* 0x00000000b3a0783b */ /* 0x000fee0000000200 */
[C---:B------:R-:W-:Y:S08]  /*5e00*/  HMMA.16816.F32 R12, R156.reuse, R164, R12 ;  /* 0x000000a49c0c723c */ /* 0x040ff0000000180c */
[C---:B------:R-:W-:Y:S01]  /*5e10*/  HMMA.16816.F32 R16, R156.reuse, R166, R16 ;  /* 0x000000a69c10723c */ /* 0x040fe20000001810 */
[----:B------:R-:W-:Y:S07]  /*5e20*/  LDSM.16.M88.4 R164, [R178] ;  /* 0x00000000b2a4783b */ /* 0x000fee0000000200 */
[C---:B-----5:R-:W-:Y:S08]  /*5e30*/  HMMA.16816.F32 R20, R156.reuse, R152, R20 ;  /* 0x000000989c14723c */ /* 0x060ff00000001814 */
        /* <DEDUP_REMOVED lines=40> */
[C---:B---3--:R-:W-:Y:S08]  /*60c0*/  HMMA.16816.F32 R28, R136.reuse, R148, R28 ;  /* 0x00000094881c723c */ /* 0x048ff0000000181c */
[----:B------:R-:W-:Y:S08]  /*60d0*/  HMMA.16816.F32 R32, R136, R150, R32 ;  /* 0x000000968820723c */ /* 0x000ff00000001820 */
[C---:B----4-:R-:W-:Y:S08]  /*60e0*/  HMMA.16816.F32 R4, R156.reuse, R160, R4 ;  /* 0x000000a09c04723c */ /* 0x050ff00000001804 */
        /* <DEDUP_REMOVED lines=8> */
[----:B------:R-:W-:Y:S01]  /*6170*/  IADD3 R140, -R172, 0x10, RZ ;  /* 0x00000010ac8c7810 */ /* 0x000fe20007ffe1ff */
        /* <DEDUP_REMOVED lines=15> */
[----:B------:R-:W-:Y:S03]  /*6270*/  @!P1 LEA.HI.X R133, R135, c[0x0][0x2a4], R134, 0x2, P0 ;  /* 0x0000a90087859a11 */ /* 0x000fe600000f1486 */
[----:B------:R-:W-:Y:S01]  /*6280*/  IMAD.WIDE.U32 R134, R201, c[0x0][0x1e0], RZ ;  /* 0x00007800c9867a25 */ /* 0x000fe200078e00ff */
[----:B------:R-:W-:Y:S01]  /*6290*/  SHF.R.S32.HI R137, RZ, 0x1f, R201 ;  /* 0x0000001fff897819 */ /* 0x000fe200000114c9 */
[----:B------:R1:W2:Y:S04]  /*62a0*/  @!P1 LDG.E R200, [R132.64] ;  /* 0x0000001284c89981 */ /* 0x0002a8000c1e1900 */
[----:B------:R-:W-:Y:S04]  /*62b0*/  IMAD R137, R137, c[0x0][0x1e0], RZ ;  /* 0x0000780089897a24 */ /* 0x000fe800078e02ff */
[----:B------:R-:W-:Y:S04]  /*62c0*/  IMAD R137, R201, c[0x0][0x1e4], R137 ;  /* 0x00007900c9897a24 */ /* 0x000fe800078e0289 */
[----:B------:R-:W-:Y:S01]  /*62d0*/  IMAD.IADD R135, R135, 0x1, R137 ;  /* 0x0000000187877824 */ /* 0x000fe200078e0289 */
[----:B-1----:R-:W-:Y:S02]  /*62e0*/  SHF.L.U64.HI R132, R208, 0x1, R211 ;  /* 0x00000001d0847819 */ /* 0x002fe400000102d3 */
[----:B--2---:R-:W-:Y:S01]  /*62f0*/  SHF.R.S32.HI R0, RZ, 0x1f, R200 ;  /* 0x0000001fff007819 */ /* 0x004fe200000114c8 */
[----:B------:R-:W-:Y:S04]  /*6300*/  IMAD.WIDE.U32 R134, R200, c[0x0][0x1f0], R134 ;  /* 0x00007c00c8867a25 */ /* 0x000fe800078e0086 */
[----:B------:R-:W-:Y:S01]  /*6310*/  IMAD R0, R0, c[0x0][0x1f0], RZ ;  /* 0x00007c0000007a24 */ /* 0x000fe200078e02ff */
[----:B------:R-:W-:Y:S03]  /*6320*/  IADD3 R133, P0, R134, UR14, RZ ;  /* 0x0000000e86857c10 */ /* 0x000fe6000ff1e0ff */
[----:B------:R-:W-:Y:S05]  /*6330*/  IMAD R0, R200, c[0x0][0x1f4], R0 ;  /* 0x00007d00c8007a24 */ /* 0x000fea00078e0200 */
[----:B------:R-:W-:Y:S02]  /*6340*/  IADD3.X R0, R135, UR7, R0, P0, !PT ;  /* 0x0000000787007c10 */ /* 0x000fe400087fe400 */
[C---:B------:R-:W-:Y:S04]  /*6350*/  LEA R142, P0, R133.reuse, c[0x0][0x1c8], 0x1 ;  /* 0x00007200858e7a11 */ /* 0x040fe800078008ff */
[----:B------:R-:W-:Y:S01]  /*6360*/  LEA.HI.X R137, R133, c[0x0][0x1cc], R0, 0x1, P0 ;  /* 0x0000730085897a11 */ /* 0x000fe200000f0c00 */
[----:B------:R-:W1:Y:S01]  /*6370*/  SHFL.IDX PT, R134, R142, 0x1, 0x181f ;  /* 0x00381f008e867f89 */ /* 0x000e6200000e0000 */
[----:B------:R-:W-:Y:S03]  /*6380*/  IMAD.SHL.U32 R0, R208, 0x2, RZ ;  /* 0x00000002d0007824 */ /* 0x000fe600078e00ff */
[----:B------:R-:W2:Y:S04]  /*6390*/  SHFL.IDX PT, R133, R137, 0x1, 0x181f ;  /* 0x00381f0089857f89 */ /* 0x000ea800000e0000 */
[----:B------:R-:W3:Y:S04]  /*63a0*/  SHFL.IDX PT, R136, R142, RZ, 0x181f ;  /* 0x00181fff8e887589 */ /* 0x000ee800000e0000 */
[----:B------:R-:W4:Y:S01]  /*63b0*/  SHFL.IDX PT, R135, R137, RZ, 0x181f ;  /* 0x00181fff89877589 */ /* 0x000f2200000e0000 */
[-C--:B-1----:R-:W-:Y:S04]  /*63c0*/  IADD3 R140, P6, P0, R140, R134.reuse, R173 ;  /* 0x000000868c8c7210 */ /* 0x082fe800078de0ad */
[-C--:B--2---:R-:W-:Y:S02]  /*63d0*/  IADD3.X R141, RZ, R133.reuse, R174, P6, P0 ;  /* 0x00000085ff8d7210 */ /* 0x084fe400037e04ae */
[----:B------:R-:W-:Y:S04]  /*63e0*/  IADD3 R138, P6, P0, R139, R134, R0 ;  /* 0x000000868b8a7210 */ /* 0x000fe800078de000 */
[--C-:B------:R-:W-:Y:S02]  /*63f0*/  IADD3.X R139, RZ, R133, R132.reuse, P6, P0 ;  /* 0x00000085ff8b7210 */ /* 0x100fe400037e0484 */
[C---:B---3--:R-:W-:Y:S02]  /*6400*/  IADD3 R142, P6, R136.reuse, R0, RZ ;  /* 0x00000000888e7210 */ /* 0x048fe40007fde0ff */
[C---:B------:R-:W-:Y:S03]  /*6410*/  IADD3 R144, P0, R136.reuse, R175, RZ ;  /* 0x000000af88907210 */ /* 0x040fe60007f1e0ff */
[C---:B----4-:R-:W-:Y:S01]  /*6420*/  IMAD.X R143, R135.reuse, 0x1, R132, P6 ;  /* 0x00000001878f7824 */ /* 0x050fe200030e0684 */
        /* <DEDUP_REMOVED lines=13> */
.L_x_3494:
[----:B-1----:R-:W-:Y:S01]  /*6500*/  IMAD.MOV.U32 R137, RZ, RZ, R203 ;  /* 0x000000ffff897224 */ /* 0x002fe200078e00cb */
        /* <DEDUP_REMOVED lines=33> */
.L_x_3497:
[----:B------:R-:W-:Y:S04]  /*6720*/  MOV R134, c[0x0][0x32c] ;  /* 0x0000cb0000867a02 */ /* 0x000fe80000000f00 */
[----:B------:R-:W-:Y:S11]  /*6730*/  ISETP.NE.AND P0, PT, R134, 0x1, PT ;  /* 0x000000018600780c */ /* 0x000ff60003f05270 */
[----:B------:R-:W-:Y:S02]  /*6740*/  @!UPT UIADD3 URZ, URZ, URZ, URZ ;  /* 0x0000003f3f3ff290 */ /* 0x000fe4000fffe03f */
[----:B------:R-:W-:Y:S05]  /*6750*/  @P0 IMAD.HI.U32 R134, R139, c[0x0][0x330], RZ ;  /* 0x0000cc008b860a27 */ /* 0x000fea00078e00ff */
[----:B------:R-:W-:Y:S02]  /*6760*/  @P0 SHF.R.U32.HI R139, RZ, c[0x0][0x334], R134 ;  /* 0x0000cd00ff8b0a19 */ /* 0x000fe40000011686 */
.L_x_3498:
[----:B------:R-:W-:Y:S05]  /*6770*/  BSYNC B0 ;  /* 0x0000000000007941 */ /* 0x000fea0003800000 */
.L_x_3496:
[----:B------:R-:W-:Y:S04]  /*6780*/  IMAD.MOV.U32 R134, RZ, RZ, c[0x0][0x32c] ;  /* 0x0000cb00ff867624 */ /* 0x000fe800078e00ff */
[----:B------:R-:W-:Y:S04]  /*6790*/  IMAD R139, R139, R134, -UR5 ;  /* 0x800000058b8b7e24 */ /* 0x000fe8000f8e0286 */
[----:B------:R-:W-:Y:S05]  /*67a0*/  IMAD.IADD R136, R139, 0x1, -R204 ;  /* 0x000000018b887824 */ /* 0x000fea00078e0acc */
[----:B------:R-:W-:Y:S02]  /*67b0*/  IADD3 R134, R136, c[0x0][0x32c], RZ ;  /* 0x0000cb0088867a10 */ /* 0x000fe40007ffe0ff */
[----:B------:R-:W-:Y:S02]  /*67c0*/  IMNMX R133, R133, R136, !PT ;  /* 0x0000008885857217 */ /* 0x000fe40007800200 */
[----:B------:R-:W-:Y:S02]  /*67d0*/  IMNMX R135, R135, R134, PT ;  /* 0x0000008687877217 */ /* 0x000fe40003800200 */
.L_x_3495:
        /* <DEDUP_REMOVED lines=11> */
[----:B------:R-:W1:Y:S01]  /*6890*/  SHFL.IDX PT, R5, R137, 0x1, 0x1c1f ;  /* 0x003c1f0089057f89 */ /* 0x000e6200000e0000 */
        /* <DEDUP_REMOVED lines=12> */
[--C-:B-1----:R-:W-:Y:S01]  /*6960*/  IMAD.IADD R132, R132, 0x1, R5.reuse ;  /* 0x0000000184847824 */ /* 0x102fe200078e0205 */
[C---:B------:R-:W-:Y:S01]  /*6970*/  ISETP.GT.AND P6, PT, R133.reuse, 0x11, P6 ;  /* 0x000000118500780c */ /* 0x040fe200037c4270 */
[----:B------:R-:W-:Y:S01]  /*6980*/  IMAD.IADD R0, R0, 0x1, R5 ;  /* 0x0000000100007824 */ /* 0x000fe200078e0205 */
        /* <DEDUP_REMOVED lines=58> */
.L_x_3501:
[----:B------:R-:W-:Y:S04]  /*6d30*/  MOV R4, 0x1 ;  /* 0x0000000100047802 */ /* 0x000fe80000000f00 */
[----:B------:R-:W-:Y:S11]  /*6d40*/  ISETP.NE.AND P0, PT, R4, c[0x0][0x32c], PT ;  /* 0x0000cb0004007a0c */ /* 0x000ff60003f05270 */
[----:B------:R-:W-:Y:S02]  /*6d50*/  @!UPT UIADD3 URZ, URZ, URZ, URZ ;  /* 0x0000003f3f3ff290 */ /* 0x000fe4000fffe03f */
[----:B------:R-:W-:Y:S05]  /*6d60*/  @P0 IMAD.HI.U32 R4, R5, c[0x0][0x330], RZ ;  /* 0x0000cc0005040a27 */ /* 0x000fea00078e00ff */
[----:B------:R-:W-:Y:S02]  /*6d70*/  @P0 SHF.R.U32.HI R5, RZ, c[0x0][0x334], R4 ;  /* 0x0000cd00ff050a19 */ /* 0x000fe40000011604 */
.L_x_3502:
[----:B------:R-:W-:Y:S05]  /*6d80*/  BSYNC B0 ;  /* 0x0000000000007941 */ /* 0x000fea0003800000 */
.L_x_3500:
[----:B------:R-:W-:Y:S04]  /*6d90*/  IMAD.MOV.U32 R4, RZ, RZ, c[0x0][0x32c] ;  /* 0x0000cb00ff047624 */ /* 0x000fe800078e00ff */
[----:B------:R-:W-:Y:S04]  /*6da0*/  IMAD R9, R5, R4, -UR5 ;  /* 0x8000000505097e24 */ /* 0x000fe8000f8e0204 */
[----:B------:R-:W-:Y:S05]  /*6db0*/  IMAD.IADD R9, R9, 0x1, -R204 ;  /* 0x0000000109097824 */ /* 0x000fea00078e0acc */
[----:B------:R-:W-:Y:S02]  /*6dc0*/  IADD3 R5, R9, c[0x0][0x32c], RZ ;  /* 0x0000cb0009057a10 */ /* 0x000fe40007ffe0ff */
[----:B------:R-:W-:Y:S02]  /*6dd0*/  IMNMX R0, R0, R9, !PT ;  /* 0x0000000900007217 */ /* 0x000fe40007800200 */
[----:B------:R-:W-:Y:S02]  /*6de0*/  IMNMX R132, R132, R5, PT ;  /* 0x0000000584847217 */ /* 0x000fe40003800200 */
.L_x_3499:
        /* <DEDUP_REMOVED lines=8> */
[----:B------:R-:W-:Y:S02]  /*6e70*/  FMNMX.FTZ R5, R138, R3, !PT ;  /* 0x000000038a057209 */ /* 0x000fe40007810000 */
[----:B------:R-:W-:Y:S02]  /*6e80*/  FSEL R13, R7, -INF , !P0 ;  /* 0xff800000070d7808 */ /* 0x000fe40004000000 */
[----:B------:R-:W-:Y:S02]  /*6e90*/  ISETP.GT.AND P6, PT, R0, 0x8, P6 ;  /* 0x000000080000780c */ /* 0x000fe400037c4270 */
        /* <DEDUP_REMOVED lines=27> */
[----:B------:R-:W-:Y:S02]  /*7050*/  FMNMX.FTZ R5, R158, R5, !PT ;  /* 0x000000059e057209 */ /* 0x000fe40007810000 */
[----:B------:R-:W-:Y:S02]  /*7060*/  FSEL R143, R18, -INF , !P6 ;  /* 0xff800000128f7808 */ /* 0x000fe40007000000 */
[----:B------:R-:W-:Y:S02]  /*7070*/  FMNMX.FTZ R6, R13, R6, !PT ;  /* 0x000000060d067209 */ /* 0x000fe40007810000 */
[----:B------:R-:W-:Y:S02]  /*7080*/  ISETP.LT.OR P0, PT, R132, 0x1a, P0 ;  /* 0x0000001a8400780c */ /* 0x000fe40000701670 */
[----:B------:R-:W-:Y:S02]  /*7090*/  PLOP3.LUT P6, PT, PT, PT, UP2, 0x80, 0x0 ;  /* 0x000000000000781c */ /* 0x000fe40003fcf028 */
[----:B------:R-:W-:Y:S02]  /*70a0*/  FMNMX.FTZ R5, R156, R5, !PT ;  /* 0x000000059c057209 */ /* 0x000fe40007810000 */
[----:B------:R-:W-:Y:S02]  /*70b0*/  FSEL R141, R19, -INF , !P0 ;  /* 0xff800000138d7808 */ /* 0x000fe40004000000 */
[----:B------:R-:W-:Y:S02]  /*70c0*/  ISETP.GT.AND P6, PT, R0, 0x20, P6 ;  /* 0x000000200000780c */ /* 0x000fe400037c4270 */
[----:B------:R-:W-:Y:S02]  /*70d0*/  FMNMX.FTZ R6, R9, R6, !PT ;  /* 0x0000000609067209 */ /* 0x000fe40007810000 */
[----:B------:R-:W-:Y:S02]  /*70e0*/  PLOP3.LUT P0, PT, PT, PT, UP2, 0x80, 0x0 ;  /* 0x000000000000781c */ /* 0x000fe40003f0f028 */
[----:B------:R-:W-:Y:S02]  /*70f0*/  FMNMX.FTZ R5, R154, R5, !PT ;  /* 0x000000059a057209 */ /* 0x000fe40007810000 */
[----:B------:R-:W-:Y:S02]  /*7100*/  ISETP.GT.AND P0, PT, R0, 0x21, P0 ;  /* 0x000000210000780c */ /* 0x000fe40000704270 */
[----:B------:R-:W-:Y:S02]  /*7110*/  ISETP.LT.OR P6, PT, R132, 0x21, P6 ;  /* 0x000000218400780c */ /* 0x000fe400037c1670 */
[----:B------:R-:W-:Y:S02]  /*7120*/  FMNMX.FTZ R6, R11, R6, !PT ;  /* 0x000000060b067209 */ /* 0x000fe40007810000 */
[----:B------:R-:W-:Y:S02]  /*7130*/  FMNMX.FTZ R4, R152, R5, !PT ;  /* 0x0000000598047209 */ /* 0x000fe40007810000 */
[----:B------:R-:W-:Y:S02]  /*7140*/  FSEL R217, R22, -INF , !P6 ;  /* 0xff80000016d97808 */ /* 0x000fe40007000000 */
[----:B------:R-:W-:Y:S02]  /*7150*/  ISETP.LT.OR P0, PT, R132, 0x22, P0 ;  /* 0x000000228400780c */ /* 0x000fe40000701670 */
[----:B------:R-:W-:Y:S02]  /*7160*/  FMNMX.FTZ R6, R215, R6, !PT ;  /* 0x00000006d7067209 */ /* 0x000fe40007810000 */
[----:B------:R-:W-:Y:S02]  /*7170*/  PLOP3.LUT P6, PT, PT, PT, UP2, 0x80, 0x0 ;  /* 0x000000000000781c */ /* 0x000fe40003fcf028 */
[----:B------:R-:W-:Y:S02]  /*7180*/  FMNMX.FTZ R5, R151, R4, !PT ;  /* 0x0000000497057209 */ /* 0x000fe40007810000 */
[----:B------:R-:W-:Y:S02]  /*7190*/  FSEL R159, R23, -INF , !P0 ;  /* 0xff800000179f7808 */ /* 0x000fe40004000000 */
[----:B------:R-:W-:Y:S01]  /*71a0*/  ISETP.GT.AND P6, PT, R0, 0x28, P6 ;  /* 0x000000280000780c */ /* 0x000fe200037c4270 */
[----:B------:R-:W-:Y:S01]  /*71b0*/  LDSM.16.MT88.4 R20, [R190+0x100] ;  /* 0x00010000be14783b */ /* 0x000fe20000004200 */
[----:B------:R-:W-:Y:S02]  /*71c0*/  FMNMX.FTZ R6, R171, R6, !PT ;  /* 0x00000006ab067209 */ /* 0x000fe40007810000 */
[----:B------:R-:W-:Y:S02]  /*71d0*/  PLOP3.LUT P0, PT, PT, PT, UP2, 0x80, 0x0 ;  /* 0x000000000000781c */ /* 0x000fe40003f0f028 */
[----:B------:R-:W-:Y:S02]  /*71e0*/  FMNMX.FTZ R5, R150, R5, !PT ;  /* 0x0000000596057209 */ /* 0x000fe40007810000 */
[----:B------:R-:W-:Y:S02]  /*71f0*/  FMNMX.FTZ R6, R143, R6, !PT ;  /* 0x000000068f067209 */ /* 0x000fe40007810000 */
[----:B------:R-:W-:Y:S02]  /*7200*/  ISETP.GT.AND P0, PT, R0, 0x29, P0 ;  /* 0x000000290000780c */ /* 0x000fe40000704270 */
[----:B------:R-:W-:Y:S02]  /*7210*/  ISETP.LT.OR P6, PT, R132, 0x29, P6 ;  /* 0x000000298400780c */ /* 0x000fe400037c1670 */
[----:B------:R-:W-:Y:S02]  /*7220*/  FMNMX.FTZ R5, R148, R5, !PT ;  /* 0x0000000594057209 */ /* 0x000fe40007810000 */
[----:B------:R-:W-:Y:S02]  /*7230*/  FSEL R157, R26, -INF , !P6 ;  /* 0xff8000001a9d7808 */ /* 0x000fe40007000000 */
[----:B------:R-:W-:Y:S02]  /*7240*/  FMNMX.FTZ R6, R141, R6, !PT ;  /* 0x000000068d067209 */ /* 0x000fe40007810000 */
[----:B------:R-:W-:Y:S02]  /*7250*/  ISETP.LT.OR P0, PT, R132, 0x2a, P0 ;  /* 0x0000002a8400780c */ /* 0x000fe40000701670 */
[----:B------:R-:W-:Y:S02]  /*7260*/  PLOP3.LUT P6, PT, PT, PT, UP2, 0x80, 0x0 ;  /* 0x000000000000781c */ /* 0x000fe40003fcf028 */
[----:B------:R-:W-:Y:S02]  /*7270*/  FMNMX.FTZ R4, R146, R5, !PT ;  /* 0x0000000592047209 */ /* 0x000fe40007810000 */
[----:B------:R-:W-:Y:S02]  /*7280*/  FSEL R155, R27, -INF , !P0 ;  /* 0xff8000001b9b7808 */ /* 0x000fe40004000000 */
[C---:B------:R-:W-:Y:S01]  /*7290*/  ISETP.GT.AND P6, PT, R0.reuse, 0x30, P6 ;  /* 0x000000300000780c */ /* 0x040fe200037c4270 */
[----:B------:R-:W1:Y:S01]  /*72a0*/  SHFL.BFLY PT, R5, R4, 0x2, 0x1f ;  /* 0x0c401f0004057f89 */ /* 0x000e6200000e0000 */
[----:B------:R-:W-:Y:S02]  /*72b0*/  FMNMX.FTZ R6, R217, R6, !PT ;  /* 0x00000006d9067209 */ /* 0x000fe40007810000 */
        /* <DEDUP_REMOVED lines=8> */
[----:B------:R-:W-:Y:S02]  /*7340*/  FSEL R147, R31, -INF , !P0 ;  /* 0xff8000001f937808 */ /* 0x000fe40004000000 */
[----:B------:R-:W-:Y:S01]  /*7350*/  FMNMX.FTZ R10, R155, R6, !PT ;  /* 0x000000069b0a7209 */ /* 0x000fe20007810000 */
[----:B------:R-:W-:Y:S01]  /*7360*/  LDSM.16.MT88.4 R28, [R189+0x100] ;  /* 0x00010000bd1c783b */ /* 0x000fe20000004200 */
[----:B------:R-:W-:Y:S02]  /*7370*/  ISETP.GT.AND P6, PT, R0, 0x38, P6 ;  /* 0x000000380000780c */ /* 0x000fe400037c4270 */
[----:B------:R-:W-:Y:S01]  /*7380*/  PLOP3.LUT P0, PT, PT, PT, UP2, 0x80, 0x0 ;  /* 0x000000000000781c */ /* 0x000fe20003f0f028 */
[----:B------:R-:W-:Y:S01]  /*7390*/  UISETP.GT.AND UP2, UPT, UR20, UR4, UPT ;  /* 0x000000041400728c */ /* 0x000fe2000bf44270 */
[----:B------:R-:W-:Y:S01]  /*73a0*/  ISETP.LT.OR P6, PT, R132, 0x39, P6 ;  /* 0x000000398400780c */ /* 0x000fe200037c1670 */
[----:B------:R-:W-:Y:S01]  /*73b0*/  UIADD3 UR20, UR20, -0x1, URZ ;  /* 0xffffffff14147890 */ /* 0x000fe2000fffe03f */
[----:B------:R-:W-:Y:S02]  /*73c0*/  ISETP.GT.AND P0, PT, R0, 0x39, P0 ;  /* 0x000000390000780c */ /* 0x000fe40000704270 */
[----:B------:R-:W-:Y:S02]  /*73d0*/  FMNMX.FTZ R0, R149, R10, !PT ;  /* 0x0000000a95007209 */ /* 0x000fe40007810000 */
[----:B------:R-:W-:Y:S02]  /*73e0*/  FSEL R145, R34, -INF , !P6 ;  /* 0xff80000022917808 */ /* 0x000fe40007000000 */
[----:B------:R-:W-:Y:S02]  /*73f0*/  FMNMX.FTZ R0, R147, R0, !PT ;  /* 0x0000000093007209 */ /* 0x000fe40007810000 */
        /* <DEDUP_REMOVED lines=12> */
[----:B------:R-:W-:Y:S01]  /*74c0*/  FSEL R4, R0, RZ, P0 ;  /* 0x000000ff00047208 */ /* 0x000fe20000000000 */
[----:B------:R-:W1:Y:S02]  /*74d0*/  SHFL.BFLY PT, R132, R5, 0x1, 0x1f ;  /* 0x0c201f0005847f89 */ /* 0x000e6400000e0000 */
[----:B------:R-:W-:Y:S02]  /*74e0*/  FFMA.FTZ R160, R138, c[0x0][0x2d0], -R153 ;  /* 0x0000b4008aa07a23 */ /* 0x000fe40000010899 */
[----:B------:R-:W-:Y:S02]  /*74f0*/  FADD.FTZ R3, -R4, R3 ;  /* 0x0000000304037221 */ /* 0x000fe40000010100 */
[--C-:B------:R-:W-:Y:S02]  /*7500*/  FFMA.FTZ R135, R136, c[0x0][0x2d0], -R153.reuse ;  /* 0x0000b40088877a23 */ /* 0x100fe40000010899 */
[--C-:B------:R-:W-:Y:S01]  /*7510*/  FFMA.FTZ R134, R134, c[0x0][0x2d0], -R153.reuse ;  /* 0x0000b40086867a23 */ /* 0x100fe20000010899 */
[----:B------:R-:W-:Y:S01]  /*7520*/  MUFU.EX2 R160, R160 ;  /* 0x000000a000a07308 */ /* 0x000fe20000000800 */
[--C-:B------:R-:W-:Y:S02]  /*7530*/  FFMA.FTZ R161, R8, c[0x0][0x2d0], -R153.reuse ;  /* 0x0000b40008a17a23 */ /* 0x100fe40000010899 */
[----:B------:R-:W-:Y:S02]  /*7540*/  FMUL.FTZ R6, R3, c[0x0][0x2d0] ;  /* 0x0000b40003067a20 */ /* 0x000fe40000410000 */
[--C-:B------:R-:W-:Y:S02]  /*7550*/  FFMA.FTZ R169, R140, c[0x0][0x2d0], -R153.reuse ;  /* 0x0000b4008ca97a23 */ /* 0x100fe40000010899 */
[--C-:B------:R-:W-:Y:S02]  /*7560*/  FFMA.FTZ R218, R158, c[0x0][0x2d0], -R153.reuse ;  /* 0x0000b4009eda7a23 */ /* 0x100fe40000010899 */
[--C-:B------:R-:W-:Y:S01]  /*7570*/  FFMA.FTZ R219, R156, c[0x0][0x2d0], -R153.reuse ;  /* 0x0000b4009cdb7a23 */ /* 0x100fe20000010899 */
[----:B------:R-:W2:Y:S01]  /*7580*/  MUFU.EX2 R135, R135 ;  /* 0x0000008700877308 */ /* 0x000ea20000000800 */
[--C-:B------:R-:W-:Y:S02]  /*7590*/  FFMA.FTZ R220, R154, c[0x0][0x2d0], -R153.reuse ;  /* 0x0000b4009adc7a23 */ /* 0x100fe40000010899 */
[--C-:B------:R-:W-:Y:S01]  /*75a0*/  FFMA.FTZ R221, R152, c[0x0][0x2d0], -R153.reuse ;  /* 0x0000b40098dd7a23 */ /* 0x100fe20000010899 */
[----:B-1----:R-:W-:Y:S01]  /*75b0*/  FMNMX.FTZ R132, R132, R5, !PT ;  /* 0x0000000584847209 */ /* 0x002fe20007810000 */
[--C-:B------:R-:W-:Y:S02]  /*75c0*/  FFMA.FTZ R225, R151, c[0x0][0x2d0], -R153.reuse ;  /* 0x0000b40097e17a23 */ /* 0x100fe40000010899 */
[--C-:B------:R-:W-:Y:S01]  /*75d0*/  FFMA.FTZ R226, R150, c[0x0][0x2d0], -R153.reuse ;  /* 0x0000b40096e27a23 */ /* 0x100fe20000010899 */
[C---:B------:R-:W-:Y:S01]  /*75e0*/  FSETP.NEU.FTZ.AND P0, PT, R132.reuse, -INF , PT ;  /* 0xff8000008400780b */ /* 0x040fe20003f1d000 */
[----:B------:R-:W-:Y:S01]  /*75f0*/  FMUL.FTZ R144, R132, c[0x0][0x2d0] ;  /* 0x0000b40084907a20 */ /* 0x000fe20000410000 */
[----:B------:R-:W-:Y:S01]  /*7600*/  MUFU.EX2 R134, R134 ;  /* 0x0000008600867308 */ /* 0x000fe20000000800 */
[--C-:B------:R-:W-:Y:S01]  /*7610*/  FFMA.FTZ R227, R148, c[0x0][0x2d0], -R153.reuse ;  /* 0x0000b40094e37a23 */ /* 0x100fe20000010899 */
[----:B------:R-:W-:Y:S01]  /*7620*/  FSEL R5, R132, RZ, P0 ;  /* 0x000000ff84057208 */ /* 0x000fe20000000000 */
[--C-:B------:R-:W-:Y:S01]  /*7630*/  FFMA.FTZ R166, R166, c[0x0][0x2d0], -R153.reuse ;  /* 0x0000b400a6a67a23 */ /* 0x100fe20000010899 */
[----:B------:R-:W-:Y:S01]  /*7640*/  FSEL R144, R144, RZ, P0 ;  /* 0x000000ff90907208 */ /* 0x000fe20000000000 */
[--C-:B------:R-:W-:Y:S01]  /*7650*/  FFMA.FTZ R167, R168, c[0x0][0x2d0], -R153.reuse ;  /* 0x0000b400a8a77a23 */ /* 0x100fe20000010899 */
[----:B------:R-:W-:Y:S01]  /*7660*/  PLOP3.LUT P0, PT, PT, PT, UP2, 0x80, 0x0 ;  /* 0x000000000000781c */ /* 0x000fe20003f0f028 */
[----:B------:R-:W-:Y:S02]  /*7670*/  FADD.FTZ R5, -R5, R2 ;  /* 0x0000000205057221 */ /* 0x000fe40000010100 */
[--C-:B------:R-:W-:Y:S01]  /*7680*/  FFMA.FTZ R164, R13, c[0x0][0x2d0], -R144.reuse ;  /* 0x0000b4000da47a23 */ /* 0x100fe20000010890 */
[----:B------:R-:W1:Y:S01]  /*7690*/  MUFU.EX2 R161, R161 ;  /* 0x000000a100a17308 */ /* 0x000e620000000800 */
[----:B------:R-:W3:Y:S01]  /*76a0*/  LDSM.16.MT88.4 R12, [R195+0x100] ;  /* 0x00010000c30c783b */ /* 0x000ee20000004200 */
[--C-:B------:R-:W-:Y:S01]  /*76b0*/  FFMA.FTZ R165, R17, c[0x0][0x2d0], -R144.reuse ;  /* 0x0000b40011a57a23 */ /* 0x100fe20000010890 */
[----:B--2---:R-:W-:Y:S01]  /*76c0*/  F2FP.PACK_AB R136, R135, R160 ;  /* 0x000000a08788723e */ /* 0x004fe200000000ff */
[--C-:B------:R-:W-:Y:S02]  /*76d0*/  FFMA.FTZ R163, R9, c[0x0][0x2d0], -R144.reuse ;  /* 0x0000b40009a37a23 */ /* 0x100fe40000010890 */
[--C-:B------:R-:W-:Y:S02]  /*76e0*/  FFMA.FTZ R162, R11, c[0x0][0x2d0], -R144.reuse ;  /* 0x0000b4000ba27a23 */ /* 0x100fe40000010890 */
[----:B------:R-:W-:Y:S02]  /*76f0*/  FMUL.FTZ R2, R5, c[0x0][0x2d0] ;  /* 0x0000b40005027a20 */ /* 0x000fe40000410000 */
[----:B------:R-:W2:Y:S01]  /*7700*/  MUFU.EX2 R3, R6 ;  /* 0x0000000600037308 */ /* 0x000ea20000000800 */
[--C-:B------:R-:W-:Y:S02]  /*7710*/  FFMA.FTZ R168, R142, c[0x0][0x2d0], -R153.reuse ;  /* 0x0000b4008ea87a23 */ /* 0x100fe40000010899 */
[--C-:B------:R-:W-:Y:S02]  /*7720*/  FFMA.FTZ R216, R141, c[0x0][0x2d0], -R144.reuse ;  /* 0x0000b4008dd87a23 */ /* 0x100fe40000010890 */
[--C-:B------:R-:W-:Y:S02]  /*7730*/  FFMA.FTZ R222, R159, c[0x0][0x2d0], -R144.reuse ;  /* 0x0000b4009fde7a23 */ /* 0x100fe40000010890 */
[--C-:B------:R-:W-:Y:S02]  /*7740*/  FFMA.FTZ R223, R157, c[0x0][0x2d0], -R144.reuse ;  /* 0x0000b4009ddf7a23 */ /* 0x100fe40000010890 */
[----:B------:R-:W-:Y:S01]  /*7750*/  LDSM.16.MT88.4 R156, [R195+0x5900] ;  /* 0x00590000c39c783b */ /* 0x000fe20000004200 */
[----:B------:R-:W-:Y:S01]  /*7760*/  MUFU.EX2 R165, R165 ;  /* 0x000000a500a57308 */ /* 0x000fe20000000800 */
[--C-:B------:R-:W-:Y:S02]  /*7770*/  FFMA.FTZ R224, R155, c[0x0][0x2d0], -R144.reuse ;  /* 0x0000b4009be07a23 */ /* 0x100fe40000010890 */
[--C-:B------:R-:W-:Y:S01]  /*7780*/  FFMA.FTZ R229, R149, c[0x0][0x2d0], -R144.reuse ;  /* 0x0000b40095e57a23 */ /* 0x100fe20000010890 */
[----:B-1----:R-:W-:Y:S01]  /*7790*/  F2FP.PACK_AB R138, R161, R134 ;  /* 0x00000086a18a723e */ /* 0x002fe200000000ff */
[--C-:B------:R-:W-:Y:S02]  /*77a0*/  FFMA.FTZ R230, R147, c[0x0][0x2d0], -R144.reuse ;  /* 0x0000b40093e67a23 */ /* 0x100fe40000010890 */
[----:B------:R-:W-:Y:S01]  /*77b0*/  LDSM.16.MT88.4 R148, [R189+0x3900] ;  /* 0x00390000bd94783b */ /* 0x000fe20000004200 */
[--C-:B------:R-:W-:Y:S02]  /*77c0*/  FFMA.FTZ R231, R145, c[0x0][0x2d0], -R144.reuse ;  /* 0x0000b40091e77a23 */ /* 0x100fe40000010890 */
[----:B------:R-:W1:Y:S01]  /*77d0*/  MUFU.EX2 R164, R164 ;  /* 0x000000a400a47308 */ /* 0x000e620000000800 */
[----:B------:R-:W-:Y:S02]  /*77e0*/  FFMA.FTZ R153, R146, c[0x0][0x2d0], -R153 ;  /* 0x0000b40092997a23 */ /* 0x000fe40000010899 */
[--C-:B------:R-:W-:Y:S02]  /*77f0*/  FFMA.FTZ R170, R215, c[0x0][0x2d0], -R144.reuse ;  /* 0x0000b400d7aa7a23 */ /* 0x100fe40000010890 */
[C---:B--2---:R-:W-:Y:S02]  /*7800*/  FMUL.FTZ R4, R3.reuse, R128 ;  /* 0x0000008003047220 */ /* 0x044fe40000410000 */
        /* <DEDUP_REMOVED lines=10> */
[----:B------:R-:W-:Y:S01]  /*78b0*/  FMUL.FTZ R33, R3, R125 ;  /* 0x0000007d03217220 */ /* 0x000fe20000410000 */
[----:B-1----:R-:W-:Y:S01]  /*78c0*/  F2FP.PACK_AB R137, R164, R165 ;  /* 0x000000a5a489723e */ /* 0x002fe200000000ff */
[--C-:B------:R-:W-:Y:S02]  /*78d0*/  FFMA.FTZ R215, R143, c[0x0][0x2d0], -R144.reuse ;  /* 0x0000b4008fd77a23 */ /* 0x100fe40000010890 */
[----:B------:R-:W-:Y:S01]  /*78e0*/  LDSM.16.MT88.4 R140, [R189+0x2900] ;  /* 0x00290000bd8c783b */ /* 0x000fe20000004200 */
[C---:B------:R-:W-:Y:S02]  /*78f0*/  FMUL.FTZ R36, R3.reuse, R36 ;  /* 0x0000002403247220 */ /* 0x040fe40000410000 */
[----:B------:R-:W1:Y:S01]  /*7900*/  MUFU.EX2 R2, R2 ;  /* 0x0000000200027308 */ /* 0x000e620000000800 */
[C---:B------:R-:W-:Y:S02]  /*7910*/  FMUL.FTZ R37, R3.reuse, R37 ;  /* 0x0000002503257220 */ /* 0x040fe40000410000 */
[C---:B------:R-:W-:Y:S02]  /*7920*/  FMUL.FTZ R40, R3.reuse, R40 ;  /* 0x0000002803287220 */ /* 0x040fe40000410000 */
[C---:B------:R-:W-:Y:S02]  /*7930*/  FMUL.FTZ R41, R3.reuse, R41 ;  /* 0x0000002903297220 */ /* 0x040fe40000410000 */
[C---:B------:R-:W-:Y:S02]  /*7940*/  FMUL.FTZ R44, R3.reuse, R44 ;  /* 0x0000002c032c7220 */ /* 0x040fe40000410000 */
[C---:B------:R-:W-:Y:S01]  /*7950*/  FMUL.FTZ R45, R3.reuse, R45 ;  /* 0x0000002d032d7220 */ /* 0x040fe20000410000 */
[----:B------:R4:W-:Y:S01]  /*7960*/  MUFU.EX2 R228, R153 ;  /* 0x0000009900e47308 */ /* 0x0009e20000000800 */
        /* <DEDUP_REMOVED lines=9> */
[C---:B-1----:R-:W-:Y:S02]  /*7a00*/  FMUL.FTZ R6, R2.reuse, R130 ;  /* 0x0000008202067220 */ /* 0x042fe40000410000 */
[C---:B------:R-:W-:Y:S02]  /*7a10*/  FMUL.FTZ R7, R2.reuse, R131 ;  /* 0x0000008302077220 */ /* 0x040fe40000410000 */
[----:B------:R-:W-:Y:S01]  /*7a20*/  LDSM.16.MT88.4 R128, [R190+0x2900] ;  /* 0x00290000be80783b */ /* 0x000fe20000004200 */
[C---:B------:R-:W-:Y:S01]  /*7a30*/  FMUL.FTZ R10, R2.reuse, R102 ;  /* 0x00000066020a7220 */ /* 0x040fe20000410000 */
[----:B------:R-:W1:Y:S01]  /*7a40*/  MUFU.EX2 R167, R167 ;  /* 0x000000a700a77308 */ /* 0x000e620000000800 */
[C---:B------:R-:W-:Y:S02]  /*7a50*/  FMUL.FTZ R11, R2.reuse, R103 ;  /* 0x00000067020b7220 */ /* 0x040fe40000410000 */
[C---:B---3--:R-:W-:Y:S03]  /*7a60*/  HMMA.16816.F32 R4, R136.reuse, R12, R4 ;  /* 0x0000000c8804723c */ /* 0x048fe60000001804 */
[----:B------:R-:W2:Y:S02]  /*7a70*/  LDSM.16.MT88.4 R100, [R188+0x100] ;  /* 0x00010000bc64783b */ /* 0x000ea40000004200 */
[C---:B------:R-:W-:Y:S02]  /*7a80*/  FMUL.FTZ R18, R2.reuse, R110 ;  /* 0x0000006e02127220 */ /* 0x040fe40000410000 */
[C---:B------:R-:W-:Y:S01]  /*7a90*/  FMUL.FTZ R12, R3.reuse, R104 ;  /* 0x00000068030c7220 */ /* 0x040fe20000410000 */
[C---:B------:R-:W-:Y:S01]  /*7aa0*/  HMMA.16816.F32 R8, R136.reuse, R14, R8 ;  /* 0x0000000e8808723c */ /* 0x040fe20000001808 */
[----:B------:R-:W-:Y:S02]  /*7ab0*/  MUFU.EX2 R168, R168 ;  /* 0x000000a800a87308 */ /* 0x000fe40000000800 */
[----:B----4-:R-:W-:Y:S01]  /*7ac0*/  LDSM.16.MT88.4 R152, [R188+0x3900] ;  /* 0x00390000bc98783b */ /* 0x010fe20000004200 */
[C---:B------:R-:W-:Y:S02]  /*7ad0*/  FMUL.FTZ R13, R3.reuse, R105 ;  /* 0x00000069030d7220 */ /* 0x040fe40000410000 */
[C---:B------:R-:W-:Y:S02]  /*7ae0*/  FMUL.FTZ R19, R2.reuse, R111 ;  /* 0x0000006f02137220 */ /* 0x040fe40000410000 */
[C---:B------:R-:W-:Y:S03]  /*7af0*/  FMUL.FTZ R14, R2.reuse, R106 ;  /* 0x0000006a020e7220 */ /* 0x040fe60000410000 */
[----:B------:R-:W-:Y:S01]  /*7b00*/  LDSM.16.MT88.4 R108, [R190+0x2100] ;  /* 0x00210000be6c783b */ /* 0x000fe20000004200 */
[C---:B------:R-:W-:Y:S01]  /*7b10*/  FMUL.FTZ R15, R2.reuse, R107 ;  /* 0x0000006b020f7220 */ /* 0x040fe20000410000 */
[----:B------:R-:W3:Y:S01]  /*7b20*/  MUFU.EX2 R169, R169 ;  /* 0x000000a900a97308 */ /* 0x000ee20000000800 */
[C---:B------:R-:W-:Y:S02]  /*7b30*/  FMUL.FTZ R26, R2.reuse, R118 ;  /* 0x00000076021a7220 */ /* 0x040fe40000410000 */
[C---:B------:R-:W-:Y:S02]  /*7b40*/  FMUL.FTZ R27, R2.reuse, R119 ;  /* 0x00000077021b7220 */ /* 0x040fe40000410000 */
[C---:B------:R-:W-:Y:S01]  /*7b50*/  FMUL.FTZ R34, R2.reuse, R126 ;  /* 0x0000007e02227220 */ /* 0x040fe20000410000 */
[C---:B------:R-:W-:Y:S01]  /*7b60*/  HMMA.16816.F32 R12, R136.reuse, R20, R12 ;  /* 0x00000014880c723c */ /* 0x040fe2000000180c */
[----:B------:R-:W4:Y:S02]  /*7b70*/  LDSM.16.MT88.4 R104, [R195+0x2100] ;  /* 0x00210000c368783b */ /* 0x000f240000004200 */
        /* <DEDUP_REMOVED lines=14> */
[----:B------:R-:W-:Y:S01]  /*7c60*/  LDSM.16.MT88.4 R112, [R195+0x900] ;  /* 0x00090000c370783b */ /* 0x000fe20000004200 */
[C---:B------:R-:W-:Y:S01]  /*7c70*/  FMUL.FTZ R46, R2.reuse, R46 ;  /* 0x0000002e022e7220 */ /* 0x040fe20000410000 */
[C---:B------:R-:W-:Y:S01]  /*7c80*/  HMMA.16816.F32 R20, R136.reuse, R28, R20 ;  /* 0x0000001c8814723c */ /* 0x040fe20000001814 */
[----:B------:R-:W5:Y:S02]  /*7c90*/  MUFU.EX2 R216, R216 ;  /* 0x000000d800d87308 */ /* 0x000f640000000800 */
[C---:B------:R-:W-:Y:S02]  /*7ca0*/  FMUL.FTZ R47, R2.reuse, R47 ;  /* 0x0000002f022f7220 */ /* 0x040fe40000410000 */
        /* <DEDUP_REMOVED lines=9> */
[----:B------:R-:W-:Y:S01]  /*7d40*/  LDSM.16.MT88.4 R120, [R188+0x900] ;  /* 0x00090000bc78783b */ /* 0x000fe20000004200 */
        /* <DEDUP_REMOVED lines=8> */
[----:B------:R-:W2:Y:S03]  /*7dd0*/  LDSM.16.MT88.4 R100, [R189+0x2100] ;  /* 0x00210000bd64783b */ /* 0x000ea60000004200 */
[C---:B------:R-:W-:Y:S02]  /*7de0*/  FMUL.FTZ R62, R2.reuse, R62 ;  /* 0x0000003e023e7220 */ /* 0x040fe40000410000 */
[C---:B------:R-:W-:Y:S01]  /*7df0*/  FMUL.FTZ R63, R2.reuse, R63 ;  /* 0x0000003f023f7220 */ /* 0x040fe20000410000 */
[----:B------:R-:W-:Y:S01]  /*7e00*/  MUFU.EX2 R221, R221 ;  /* 0x000000dd00dd7308 */ /* 0x000fe20000000800 */
[C---:B----4-:R-:W-:Y:S04]  /*7e10*/  HMMA.16816.F32 R36, R136.reuse, R104, R36 ;  /* 0x000000688824723c */ /* 0x050fe80000001824 */
[C---:B------:R-:W-:Y:S02]  /*7e20*/  FMUL.FTZ R64, R3.reuse, R64 ;  /* 0x0000004003407220 */ /* 0x040fe40000410000 */
[C---:B------:R-:W-:Y:S02]  /*7e30*/  FMUL.FTZ R65, R3.reuse, R65 ;  /* 0x0000004103417220 */ /* 0x040fe40000410000 */
[C---:B------:R-:W-:Y:S01]  /*7e40*/  HMMA.16816.F32 R40, R136.reuse, R106, R40 ;  /* 0x0000006a8828723c */ /* 0x040fe20000001828 */
[----:B------:R-:W4:Y:S01]  /*7e50*/  LDSM.16.MT88.4 R104, [R188+0x2100] ;  /* 0x00210000bc68783b */ /* 0x000f220000004200 */
        /* <DEDUP_REMOVED lines=8> */
[----:B------:R-:W1:Y:S03]  /*7ee0*/  LDSM.16.MT88.4 R108, [R195+0x4100] ;  /* 0x00410000c36c783b */ /* 0x000e660000004200 */
[C---:B------:R-:W-:Y:S02]  /*7ef0*/  FMUL.FTZ R70, R2.reuse, R70 ;  /* 0x0000004602467220 */ /* 0x040fe40000410000 */
[C---:B------:R-:W-:Y:S01]  /*7f00*/  FMUL.FTZ R71, R2.reuse, R71 ;  /* 0x0000004702477220 */ /* 0x040fe20000410000 */
[----:B------:R-:W-:Y:S01]  /*7f10*/  MUFU.EX2 R224, R224 ;  /* 0x000000e000e07308 */ /* 0x000fe20000000800 */
[C---:B------:R-:W-:Y:S01]  /*7f20*/  FMUL.FTZ R72, R3.reuse, R72 ;  /* 0x0000004803487220 */ /* 0x040fe20000410000 */
[C---:B--2---:R-:W-:Y:S03]  /*7f30*/  HMMA.16816.F32 R52, R136.reuse, R100, R52 ;  /* 0x000000648834723c */ /* 0x044fe60000001834 */
[C---:B------:R-:W-:Y:S02]  /*7f40*/  FMUL.FTZ R73, R3.reuse, R73 ;  /* 0x0000004903497220 */ /* 0x040fe40000410000 */
[C---:B------:R-:W-:Y:S02]  /*7f50*/  FMUL.FTZ R74, R2.reuse, R74 ;  /* 0x0000004a024a7220 */ /* 0x040fe40000410000 */
[C---:B------:R-:W-:Y:S01]  /*7f60*/  FMUL.FTZ R75, R2.reuse, R75 ;  /* 0x0000004b024b7220 */ /* 0x040fe20000410000 */
[C---:B------:R-:W-:Y:S01]  /*7f70*/  HMMA.16816.F32 R56, R136.reuse, R102, R56 ;  /* 0x000000668838723c */ /* 0x040fe20000001838 */
[----:B------:R-:W2:Y:S01]  /*7f80*/  LDSM.16.MT88.4 R100, [R190+0x4100] ;  /* 0x00410000be64783b */ /* 0x000ea20000004200 */
        /* <DEDUP_REMOVED lines=8> */
[----:B------:R-:W4:Y:S03]  /*8010*/  LDSM.16.MT88.4 R104, [R189+0x4100] ;  /* 0x00410000bd68783b */ /* 0x000f260000004200 */
[C---:B------:R-:W-:Y:S02]  /*8020*/  FMUL.FTZ R80, R3.reuse, R80 ;  /* 0x0000005003507220 */ /* 0x040fe40000410000 */
[C---:B------:R-:W-:Y:S01]  /*8030*/  FMUL.FTZ R81, R3.reuse, R81 ;  /* 0x0000005103517220 */ /* 0x040fe20000410000 */
[----:B------:R-:W-:Y:S01]  /*8040*/  MUFU.EX2 R227, R227 ;  /* 0x000000e300e37308 */ /* 0x000fe20000000800 */
[C---:B-1----:R-:W-:Y:S04]  /*8050*/  HMMA.16816.F32 R68, R136.reuse, R108, R68 ;  /* 0x0000006c8844723c */ /* 0x042fe80000001844 */
[C---:B------:R-:W-:Y:S02]  /*8060*/  FMUL.FTZ R82, R2.reuse, R82 ;  /* 0x0000005202527220 */ /* 0x040fe40000410000 */
[C---:B------:R-:W-:Y:S02]  /*8070*/  FMUL.FTZ R83, R2.reuse, R83 ;  /* 0x0000005302537220 */ /* 0x040fe40000410000 */
[C---:B------:R-:W-:Y:S01]  /*8080*/  HMMA.16816.F32 R72, R136.reuse, R110, R72 ;  /* 0x0000006e8848723c */ /* 0x040fe20000001848 */
[----:B------:R-:W1:Y:S01]  /*8090*/  LDSM.16.MT88.4 R108, [R188+0x4100] ;  /* 0x00410000bc6c783b */ /* 0x000e620000004200 */
[----:B------:R-:W-:Y:S02]  /*80a0*/  MUFU.EX2 R229, R229 ;  /* 0x000000e500e57308 */ /* 0x000fe40000000800 */
[C---:B------:R-:W-:Y:S02]  /*80b0*/  FMUL.FTZ R84, R3.reuse, R84 ;  /* 0x0000005403547220 */ /* 0x040fe40000410000 */
[----:B------:R-:W-:Y:S02]  /*80c0*/  FMUL.FTZ R85, R3, R85 ;  /* 0x0000005503557220 */ /* 0x000fe40000410000 */
[C---:B------:R-:W-:Y:S01]  /*80d0*/  FMUL.FTZ R86, R2.reuse, R86 ;  /* 0x0000005602567220 */ /* 0x040fe20000410000 */
[C---:B--2---:R-:W-:Y:S03]  /*80e0*/  HMMA.16816.F32 R76, R136.reuse, R100, R76 ;  /* 0x00000064884c723c */ /* 0x044fe6000000184c */
[C---:B------:R-:W-:Y:S01]  /*80f0*/  FMUL.FTZ R87, R2.reuse, R87 ;  /* 0x0000005702577220 */ /* 0x040fe20000410000 */
[----:B------:R-:W-:Y:S01]  /*8100*/  MUFU.EX2 R230, R230 ;  /* 0x000000e600e67308 */ /* 0x000fe20000000800 */
[--C-:B------:R-:W-:Y:S02]  /*8110*/  FFMA.FTZ R171, R171, c[0x0][0x2d0], -R144.reuse ;  /* 0x0000b400abab7a23 */ /* 0x100fe40000010890 */
[C---:B------:R-:W-:Y:S01]  /*8120*/  FMUL.FTZ R88, R3.reuse, R88 ;  /* 0x0000005803587220 */ /* 0x040fe20000410000 */
[C---:B------:R-:W-:Y:S04]  /*8130*/  HMMA.16816.F32 R80, R136.reuse, R102, R80 ;  /* 0x000000668850723c */ /* 0x040fe80000001850 */
[----:B------:R-:W-:Y:S01]  /*8140*/  FMUL.FTZ R89, R3, R89 ;  /* 0x0000005903597220 */ /* 0x000fe20000410000 */
[----:B------:R-:W-:Y:S01]  /*8150*/  F2FP.PACK_AB R100, R167, R166 ;  /* 0x000000a6a764723e */ /* 0x000fe200000000ff */
[C---:B------:R-:W-:Y:S01]  /*8160*/  FMUL.FTZ R90, R2.reuse, R90 ;  /* 0x0000005a025a7220 */ /* 0x040fe20000410000 */
[----:B---3--:R-:W-:Y:S01]  /*8170*/  F2FP.PACK_AB R102, R169, R168 ;  /* 0x000000a8a966723e */ /* 0x008fe200000000ff */
[C---:B----4-:R-:W-:Y:S01]  /*8180*/  HMMA.16816.F32 R84, R136.reuse, R104, R84 ;  /* 0x000000688854723c */ /* 0x050fe20000001854 */
[----:B------:R-:W2:Y:S03]  /*8190*/  MUFU.EX2 R171, R171 ;  /* 0x000000ab00ab7308 */ /* 0x000ea60000000800 */
[----:B------:R-:W-:Y:S01]  /*81a0*/  FMUL.FTZ R91, R2, R91 ;  /* 0x0000005b025b7220 */ /* 0x000fe20000410000 */
[----:B-----5:R-:W-:Y:S01]  /*81b0*/  F2FP.PACK_AB R103, R216, R215 ;  /* 0x000000d7d867723e */ /* 0x020fe200000000ff */
[C---:B------:R-:W-:Y:S02]  /*81c0*/  FMUL.FTZ R92, R3.reuse, R92 ;  /* 0x0000005c035c7220 */ /* 0x040fe40000410000 */
[C---:B------:R-:W-:Y:S03]  /*81d0*/  FMUL.FTZ R93, R3.reuse, R93 ;  /* 0x0000005d035d7220 */ /* 0x040fe60000410000 */
[C---:B------:R-:W-:Y:S01]  /*81e0*/  HMMA.16816.F32 R88, R136.reuse, R106, R88 ;  /* 0x0000006a8858723c */ /* 0x040fe20000001858 */
[----:B------:R-:W3:Y:S01]  /*81f0*/  LDSM.16.MT88.4 R104, [R189+0x900] ;  /* 0x00090000bd68783b */ /* 0x000ee20000004200 */
[----:B------:R-:W-:Y:S01]  /*8200*/  MUFU.EX2 R231, R231 ;  /* 0x000000e700e77308 */ /* 0x000fe20000000800 */
[C---:B------:R-:W-:Y:S02]  /*8210*/  FMUL.FTZ R94, R2.reuse, R94 ;  /* 0x0000005e025e7220 */ /* 0x040fe40000410000 */
[C---:B------:R-:W-:Y:S02]  /*8220*/  FMUL.FTZ R95, R2.reuse, R95 ;  /* 0x0000005f025f7220 */ /* 0x040fe40000410000 */
[C---:B------:R-:W-:Y:S02]  /*8230*/  FMUL.FTZ R96, R3.reuse, R96 ;  /* 0x0000006003607220 */ /* 0x040fe40000410000 */
[----:B------:R-:W-:Y:S03]  /*8240*/  FMUL.FTZ R97, R3, R97 ;  /* 0x0000006103617220 */ /* 0x000fe60000410000 */
[C---:B-1----:R-:W-:Y:S03]  /*8250*/  HMMA.16816.F32 R92, R136.reuse, R108, R92 ;  /* 0x0000006c885c723c */ /* 0x042fe6000000185c */
[C---:B------:R-:W-:Y:S01]  /*8260*/  FMUL.FTZ R98, R2.reuse, R98 ;  /* 0x0000006202627220 */ /* 0x040fe20000410000 */
[----:B--2---:R-:W-:Y:S01]  /*8270*/  F2FP.PACK_AB R101, R171, R170 ;  /* 0x000000aaab65723e */ /* 0x004fe200000000ff */
[C---:B------:R-:W-:Y:S02]  /*8280*/  FMUL.FTZ R99, R2.reuse, R99 ;  /* 0x0000006302637220 */ /* 0x040fe40000410000 */
[--C-:B------:R-:W-:Y:S02]  /*8290*/  FFMA.FTZ R217, R217, c[0x0][0x2d0], -R144.reuse ;  /* 0x0000b400d9d97a23 */ /* 0x100fe40000010890 */
[----:B------:R-:W-:Y:S03]  /*82a0*/  FFMA.FTZ R144, R133, c[0x0][0x2d0], -R144 ;  /* 0x0000b40085907a23 */ /* 0x000fe60000010890 */
[----:B------:R-:W-:Y:S01]  /*82b0*/  HMMA.16816.F32 R96, R136, R110, R96 ;  /* 0x0000006e8860723c */ /* 0x000fe20000001860 */
[----:B------:R-:W1:Y:S01]  /*82c0*/  LDSM.16.MT88.4 R108, [R188+0x2900] ;  /* 0x00290000bc6c783b */ /* 0x000e620000004200 */
[----:B------:R2:W-:Y:S01]  /*82d0*/  MUFU.EX2 R232, R144 ;  /* 0x0000009000e87308 */ /* 0x0005e20000000800 */
[----:B------:R-:W-:Y:S02]  /*82e0*/  FFMA.FTZ R160, R3, R206, R160 ;  /* 0x000000ce03a07223 */ /* 0x000fe400000100a0 */
[----:B------:R-:W-:Y:S02]  /*82f0*/  FFMA.FTZ R165, R2, R207, R165 ;  /* 0x000000cf02a57223 */ /* 0x000fe400000100a5 */
[----:B------:R-:W-:Y:S01]  /*8300*/  FADD.FTZ R135, R135, R160 ;  /* 0x000000a087877221 */ /* 0x000fe20000010000 */
[C---:B------:R-:W-:Y:S01]  /*8310*/  HMMA.16816.F32 R4, R100.reuse, R112, R4 ;  /* 0x000000706404723c */ /* 0x040fe20000001804 */
[----:B------:R-:W-:Y:S03]  /*8320*/  LDSM.16.MT88.4 R136, [R189+0x3100] ;  /* 0x00310000bd88783b */ /* 0x000fe60000004200 */
[----:B------:R-:W4:Y:S01]  /*8330*/  MUFU.EX2 R217, R217 ;  /* 0x000000d900d97308 */ /* 0x000f220000000800 */
        /* <DEDUP_REMOVED lines=8> */
[----:B------:R-:W-:Y:S02]  /*83c0*/  FADD.FTZ R3, R162, R3 ;  /* 0x00000003a2037221 */ /* 0x000fe40000010000 */
[----:B------:R-:W-:Y:S02]  /*83d0*/  FADD.FTZ R166, R166, R161 ;  /* 0x000000a1a6a67221 */ /* 0x000fe40000010000 */
[C---:B------:R-:W-:Y:S01]  /*83e0*/  HMMA.16816.F32 R16, R100.reuse, R118, R16 ;  /* 0x000000766410723c */ /* 0x040fe20000001810 */
[----:B------:R-:W-:Y:S03]  /*83f0*/  LDSM.16.MT88.4 R116, [R189+0x4900] ;  /* 0x00490000bd74783b */ /* 0x000fe60000004200 */
[----:B------:R-:W-:Y:S01]  /*8400*/  FADD.FTZ R2, R170, R3 ;  /* 0x00000003aa027221 */ /* 0x000fe20000010000 */
[----:B------:R-:W-:Y:S01]  /*8410*/  MOV R3, R0 ;  /* 0x0000000000037202 */ /* 0x000fe20000000f00 */
[----:B------:R-:W-:Y:S02]  /*8420*/  FADD.FTZ R167, R167, R166 ;  /* 0x000000a6a7a77221 */ /* 0x000fe40000010000 */
[C---:B---3--:R-:W-:Y:S04]  /*8430*/  HMMA.16816.F32 R20, R100.reuse, R104, R20 ;  /* 0x000000686414723c */ /* 0x048fe80000001814 */
[----:B------:R-:W-:Y:S02]  /*8440*/  FADD.FTZ R2, R171, R2 ;  /* 0x00000002ab027221 */ /* 0x000fe40000010000 */
[----:B------:R-:W-:Y:S02]  /*8450*/  FADD.FTZ R168, R168, R167 ;  /* 0x000000a7a8a87221 */ /* 0x000fe40000010000 */
[C---:B------:R-:W-:Y:S01]  /*8460*/  HMMA.16816.F32 R24, R100.reuse, R106, R24 ;  /* 0x0000006a6418723c */ /* 0x040fe20000001818 */
[----:B------:R-:W2:Y:S03]  /*8470*/  LDSM.16.MT88.4 R104, [R195+0x4900] ;  /* 0x00490000c368783b */ /* 0x000ea60000004200 */
[----:B------:R-:W-:Y:S01]  /*8480*/  FADD.FTZ R215, R215, R2 ;  /* 0x00000002d7d77221 */ /* 0x000fe20000010000 */
[----:B------:R-:W-:Y:S01]  /*8490*/  MOV R2, R132 ;  /* 0x0000008400027202 */ /* 0x000fe20000000f00 */
        /* <DEDUP_REMOVED lines=23> */
[C---:B------:R-:W-:Y:S08]  /*8610*/  HMMA.16816.F32 R84, R100.reuse, R116, R84 ;  /* 0x000000746454723c */ /* 0x040ff00000001854 */
[C---:B------:R-:W-:Y:S01]  /*8620*/  HMMA.16816.F32 R88, R100.reuse, R118, R88 ;  /* 0x000000766458723c */ /* 0x040fe20000001858 */
[----:B------:R-:W5:Y:S07]  /*8630*/  LDSM.16.MT88.4 R116, [R195+0x3100] ;  /* 0x00310000c374783b */ /* 0x000f6e0000004200 */
[C---:B-1----:R-:W-:Y:S08]  /*8640*/  HMMA.16816.F32 R92, R100.reuse, R108, R92 ;  /* 0x0000006c645c723c */ /* 0x042ff0000000185c */
[----:B------:R-:W-:Y:S01]  /*8650*/  HMMA.16816.F32 R96, R100, R110, R96 ;  /* 0x0000006e6460723c */ /* 0x000fe20000001860 */
[----:B------:R-:W-:Y:S06]  /*8660*/  LDSM.16.MT88.4 R108, [R195+0x5100] ;  /* 0x00510000c36c783b */ /* 0x000fec0000004200 */
[----:B------:R-:W-:Y:S01]  /*8670*/  F2FP.PACK_AB R100, R219, R218 ;  /* 0x000000dadb64723e */ /* 0x000fe200000000ff */
[----:B------:R-:W-:Y:S01]  /*8680*/  FADD.FTZ R218, R218, R169 ;  /* 0x000000a9dada7221 */ /* 0x000fe20000010000 */
[----:B------:R-:W-:Y:S03]  /*8690*/  F2FP.PACK_AB R102, R221, R220 ;  /* 0x000000dcdd66723e */ /* 0x000fe600000000ff */
[----:B----4-:R-:W-:Y:S01]  /*86a0*/  F2FP.PACK_AB R101, R222, R217 ;  /* 0x000000d9de65723e */ /* 0x010fe200000000ff */
        /* <DEDUP_REMOVED lines=10> */
[----:B------:R-:W1:Y:S07]  /*8750*/  LDSM.16.MT88.4 R104, [R188+0x3100] ;  /* 0x00310000bc68783b */ /* 0x000e6e0000004200 */
[C---:B------:R-:W-:Y:S08]  /*8760*/  HMMA.16816.F32 R12, R100.reuse, R120, R12 ;  /* 0x00000078640c723c */ /* 0x040ff0000000180c */
[C---:B------:R-:W-:Y:S08]  /*8770*/  HMMA.16816.F32 R16, R100.reuse, R122, R16 ;  /* 0x0000007a6410723c */ /* 0x040ff00000001810 */
[C---:B---3--:R-:W-:Y:S08]  /*8780*/  HMMA.16816.F32 R20, R100.reuse, R112, R20 ;  /* 0x000000706414723c */ /* 0x048ff00000001814 */
[C---:B------:R-:W-:Y:S01]  /*8790*/  HMMA.16816.F32 R24, R100.reuse, R114, R24 ;  /* 0x000000726418723c */ /* 0x040fe20000001818 */
[----:B------:R-:W2:Y:S07]  /*87a0*/  LDSM.16.MT88.4 R112, [R190+0x5100] ;  /* 0x00510000be70783b */ /* 0x000eae0000004200 */
[C---:B------:R-:W-:Y:S08]  /*87b0*/  HMMA.16816.F32 R28, R100.reuse, R124, R28 ;  /* 0x0000007c641c723c */ /* 0x040ff0000000181c */
[C---:B------:R-:W-:Y:S01]  /*87c0*/  HMMA.16816.F32 R32, R100.reuse, R126, R32 ;  /* 0x0000007e6420723c */ /* 0x040fe20000001820 */
[----:B------:R-:W-:Y:S07]  /*87d0*/  LDSM.16.MT88.4 R124, [R188+0x1900] ;  /* 0x00190000bc7c783b */ /* 0x000fee0000004200 */
[C---:B-----5:R-:W-:Y:S08]  /*87e0*/  HMMA.16816.F32 R36, R100.reuse, R116, R36 ;  /* 0x000000746424723c */ /* 0x060ff00000001824 */
        /* <DEDUP_REMOVED lines=18> */
[C---:B------:R-:W-:Y:S04]  /*8910*/  HMMA.16816.F32 R68, R100.reuse, R108, R68 ;  /* 0x0000006c6444723c */ /* 0x040fe80000001844 */
[----:B------:R-:W-:Y:S02]  /*8920*/  FADD.FTZ R207, R231, R230 ;  /* 0x000000e6e7cf7221 */ /* 0x000fe40000010000 */
[----:B------:R-:W-:Y:S02]  /*8930*/  FADD.FTZ R206, R228, R227 ;  /* 0x000000e3e4ce7221 */ /* 0x000fe40000010000 */
[C---:B------:R-:W-:Y:S01]  /*8940*/  HMMA.16816.F32 R72, R100.reuse, R110, R72 ;  /* 0x0000006e6448723c */ /* 0x040fe20000001848 */
[----:B------:R-:W4:Y:S03]  /*8950*/  LDSM.16.MT88.4 R108, [R195+0x1900] ;  /* 0x00190000c36c783b */ /* 0x000f260000004200 */
[----:B------:R-:W-:Y:S04]  /*8960*/  FADD.FTZ R207, R232, R207 ;  /* 0x000000cfe8cf7221 */ /* 0x000fe80000010000 */
[C---:B--2---:R-:W-:Y:S08]  /*8970*/  HMMA.16816.F32 R76, R100.reuse, R112, R76 ;  /* 0x00000070644c723c */ /* 0x044ff0000000184c */
[C---:B------:R-:W-:Y:S01]  /*8980*/  HMMA.16816.F32 R80, R100.reuse, R114, R80 ;  /* 0x000000726450723c */ /* 0x040fe20000001850 */
[----:B------:R-:W2:Y:S07]  /*8990*/  LDSM.16.MT88.4 R112, [R190+0x1900] ;  /* 0x00190000be70783b */ /* 0x000eae0000004200 */
[C---:B---3--:R-:W-:Y:S08]  /*89a0*/  HMMA.16816.F32 R84, R100.reuse, R116, R84 ;  /* 0x000000746454723c */ /* 0x048ff00000001854 */
[C---:B------:R-:W-:Y:S01]  /*89b0*/  HMMA.16816.F32 R88, R100.reuse, R118, R88 ;  /* 0x000000766458723c */ /* 0x040fe20000001858 */
[----:B------:R-:W3:Y:S07]  /*89c0*/  LDSM.16.MT88.4 R116, [R189+0x1900] ;  /* 0x00190000bd74783b */ /* 0x000eee0000004200 */
[C---:B-1----:R-:W-:Y:S08]  /*89d0*/  HMMA.16816.F32 R92, R100.reuse, R104, R92 ;  /* 0x00000068645c723c */ /* 0x042ff0000000185c */
[----:B------:R-:W-:Y:S08]  /*89e0*/  HMMA.16816.F32 R96, R100, R106, R96 ;  /* 0x0000006a6460723c */ /* 0x000ff00000001860 */
[C---:B----4-:R-:W-:Y:S01]  /*89f0*/  HMMA.16816.F32 R128, R136.reuse, R108, R4 ;  /* 0x0000006c8880723c */ /* 0x050fe20000001804 */
[----:B------:R-:W1:Y:S07]  /*8a00*/  LDSM.16.MT88.4 R4, [R190+0x5900] ;  /* 0x00590000be04783b */ /* 0x000e6e0000004200 */
[C---:B------:R-:W-:Y:S01]  /*8a10*/  HMMA.16816.F32 R100, R136.reuse, R110, R8 ;  /* 0x0000006e8864723c */ /* 0x040fe20000001808 */
[----:B------:R-:W4:Y:S07]  /*8a20*/  LDSM.16.MT88.4 R8, [R189+0x5900] ;  /* 0x00590000bd08783b */ /* 0x000f2e0000004200 */
[C---:B--2---:R-:W-:Y:S01]  /*8a30*/  HMMA.16816.F32 R104, R136.reuse, R112, R12 ;  /* 0x000000708868723c */ /* 0x044fe2000000180c */
[----:B------:R-:W2:Y:S07]  /*8a40*/  LDSM.16.MT88.4 R12, [R188+0x5900] ;  /* 0x00590000bc0c783b */ /* 0x000eae0000004200 */
[C---:B------:R-:W-:Y:S08]  /*8a50*/  HMMA.16816.F32 R108, R136.reuse, R114, R16 ;  /* 0x00000072886c723c */ /* 0x040ff00000001810 */
        /* <DEDUP_REMOVED lines=16> */
[C---:B----4-:R-:W-:Y:S07]  /*8b60*/  HMMA.16816.F32 R84, R136.reuse, R8, R84 ;  /* 0x000000088854723c */ /* 0x050fee0000001854 */
[----:B------:R-:W-:Y:S01]  /*8b70*/  MOV R8, R132 ;  /* 0x0000008400087202 */ /* 0x000fe20000000f00 */
[C---:B------:R-:W-:Y:S08]  /*8b80*/  HMMA.16816.F32 R88, R136.reuse, R10, R88 ;  /* 0x0000000a8858723c */ /* 0x040ff00000001858 */
[C---:B--2---:R-:W-:Y:S08]  /*8b90*/  HMMA.16816.F32 R92, R136.reuse, R12, R92 ;  /* 0x0000000c885c723c */ /* 0x044ff0000000185c */
[----:B------:R-:W-:Y:S01]  /*8ba0*/  HMMA.16816.F32 R96, R136, R14, R96 ;  /* 0x0000000e8860723c */ /* 0x000fe20000001860 */
[----:B------:R-:W-:-:S07]  /*8bb0*/  @P0 BRA `(.L_x_3503) ;  /* 0xffffc89000000947 */ /* 0x000fce000383ffff */
.L_x_3492:
        /* <DEDUP_REMOVED lines=28> */
.L_x_3505:
[----:B------:R-:W-:Y:S02]  /*8d80*/  ULDC UR4, c[0x0][0x32c] ;  /* 0x0000cb0000047ab9 */ /* 0x000fe40000000800 */
[----:B------:R-:W-:-:S03]  /*8d90*/  UISETP.NE.AND UP2, UPT, UR25, UR4, UPT ;  /* 0x000000041900728c */ /* 0x000fc6000bf45270 */
[----:B------:R-:W-:Y:S02]  /*8da0*/  ULDC.64 UR4, c[0x0][0x330] ;  /* 0x0000cc0000047ab9 */ /* 0x000fe40000000a00 */
[----:B------:R-:W-:-:S07]  /*8db0*/  UIMAD.WIDE.U32 UR26, UR24, UR4, URZ ;  /* 0x00000004181a72a5 */ /* 0x000fce000f8e003f */
[----:B------:R-:W-:Y:S02]  /*8dc0*/  @UP2 UMOV UR25, UR27 ;  /* 0x0000001b00192c82 */ /* 0x000fe40008000000 */
[----:B------:R-:W-:Y:S02]  /*8dd0*/  @UP2 USHF.R.U32.HI UR24, URZ, UR5, UR25 ;  /* 0x000000053f182299 */ /* 0x000fe40008011619 */
.L_x_3506:
[----:B------:R-:W-:Y:S02]  /*8de0*/  ULDC UR4, c[0x0][0x32c] ;  /* 0x0000cb0000047ab9 */ /* 0x000fe40000000800 */
[----:B------:R-:W-:-:S04]  /*8df0*/  UIMAD UR4, UR24, UR4, URZ ;  /* 0x00000004180472a4 */ /* 0x000fc8000f8e023f */
[----:B------:R-:W-:-:S04]  /*8e00*/  UISETP.LT.AND UP2, UPT, UR21, UR4, UPT ;  /* 0x000000041500728c */ /* 0x000fc8000bf41270 */
[----:B------:R-:W-:-:S04]  /*8e10*/  USEL UR21, UR21, UR4, !UP2 ;  /* 0x0000000415157287 */ /* 0x000fc8000d000000 */
.L_x_3504:
        /* <DEDUP_REMOVED lines=17> */
.L_x_3510:
        /* <DEDUP_REMOVED lines=58> */
.L_x_3508:
[C---:B--23--:R-:W-:Y:S01]  /*92d0*/  HMMA.16816.F32 R4, R136.reuse, R140, RZ ;  /* 0x0000008c8804723c */ /* 0x04cfe200000018ff */
[----:B------:R-:W-:Y:S01]  /*92e0*/  LDSM.16.M88.4 R164, [R192+0x6100] ;  /* 0x00610000c0a4783b */ /* 0x000fe20000000200 */
[----:B------:R-:W-:Y:S05]  /*92f0*/  UISETP.GT.AND UP2, UPT, UR20, UR9, UPT ;  /* 0x000000091400728c */ /* 0x000fea000bf44270 */
[----:B------:R-:W0:Y:S01]  /*9300*/  LDGDEPBAR ;  /* 0x00000000000079af */ /* 0x000e220000000000 */
[C---:B------:R-:W-:Y:S01]  /*9310*/  HMMA.16816.F32 R8, R136.reuse, R142, RZ ;  /* 0x0000008e8808723c */ /* 0x040fe200000018ff */
[----:B------:R-:W-:Y:S04]  /*9320*/  PLOP3.LUT P0, PT, PT, PT, UP2, 0x40, 0x0 ;  /* 0x000000000000781c */ /* 0x000fe80003f0e828 */
[----:B------:R-:W2:Y:S03]  /*9330*/  LDSM.16.M88.4 R140, [R193+0xc100] ;  /* 0x00c10000c18c783b */ /* 0x000ea60000000200 */
[C---:B----4-:R-:W-:Y:S03]  /*9340*/  HMMA.16816.F32 R12, R136.reuse, R16, RZ ;  /* 0x00000010880c723c */ /* 0x050fe600000018ff */
[----:B------:R-:W3:Y:S05]  /*9350*/  LDSM.16.M88.4 R168, [R192+0x6900] ;  /* 0x00690000c0a8783b */ /* 0x000eea0000000200 */
[C---:B------:R-:W-:Y:S01]  /*9360*/  HMMA.16816.F32 R16, R136.reuse, R18, RZ ;  /* 0x000000128810723c */ /* 0x040fe200000018ff */
[----:B------:R-:W-:Y:S07]  /*9370*/  LDSM.16.M88.4 R172, [R192+0x7900] ;  /* 0x00790000c0ac783b */ /* 0x000fee0000000200 */
[C---:B-1----:R-:W-:Y:S08]  /*9380*/  HMMA.16816.F32 R20, R136.reuse, R24, RZ ;  /* 0x000000188814723c */ /* 0x042ff000000018ff */
[C---:B------:R-:W-:Y:S08]  /*9390*/  HMMA.16816.F32 R24, R136.reuse, R26, RZ ;  /* 0x0000001a8818723c */ /* 0x040ff000000018ff */
[C---:B------:R-:W-:Y:S08]  /*93a0*/  HMMA.16816.F32 R28, R136.reuse, R32, RZ ;  /* 0x00000020881c723c */ /* 0x040ff000000018ff */
[----:B------:R-:W-:Y:S01]  /*93b0*/  HMMA.16816.F32 R32, R136, R34, RZ ;  /* 0x000000228820723c */ /* 0x000fe200000018ff */
[----:B------:R-:W1:Y:S07]  /*93c0*/  LDSM.16.M88.4 R136, [R192+0x7100] ;  /* 0x00710000c088783b */ /* 0x000e6e0000000200 */
[C---:B------:R-:W-:Y:S08]  /*93d0*/  HMMA.16816.F32 R4, R144.reuse, R148, R4 ;  /* 0x000000949004723c */ /* 0x040ff00000001804 */
[C---:B------:R-:W-:Y:S01]  /*93e0*/  HMMA.16816.F32 R8, R144.reuse, R150, R8 ;  /* 0x000000969008723c */ /* 0x040fe20000001808 */
[----:B------:R-:W-:Y:S07]  /*93f0*/  LDSM.16.M88.4 R148, [R191+0xc100] ;  /* 0x00c10000bf94783b */ /* 0x000fee0000000200 */
[C---:B------:R-:W-:Y:S08]  /*9400*/  HMMA.16816.F32 R12, R144.reuse, R152, R12 ;  /* 0x00000098900c723c */ /* 0x040ff0000000180c */
[C---:B------:R-:W-:Y:S01]  /*9410*/  HMMA.16816.F32 R16, R144.reuse, R154, R16 ;  /* 0x0000009a9010723c */ /* 0x040fe20000001810 */
[----:B------:R-:W4:Y:S07]  /*9420*/  LDSM.16.M88.4 R152, [R184] ;  /* 0x00000000b898783b */ /* 0x000f2e0000000200 */
[C---:B------:R-:W-:Y:S08]  /*9430*/  HMMA.16816.F32 R20, R144.reuse, R156, R20 ;  /* 0x0000009c9014723c */ /* 0x040ff00000001814 */
[C---:B------:R-:W-:Y:S01]  /*9440*/  HMMA.16816.F32 R24, R144.reuse, R158, R24 ;  /* 0x0000009e9018723c */ /* 0x040fe20000001818 */
[----:B------:R-:W5:Y:S07]  /*9450*/  LDSM.16.M88.4 R156, [R184+0x800] ;  /* 0x00080000b89c783b */ /* 0x000f6e0000000200 */
[C---:B------:R-:W-:Y:S08]  /*9460*/  HMMA.16816.F32 R28, R144.reuse, R160, R28 ;  /* 0x000000a0901c723c */ /* 0x040ff0000000181c */
[----:B------:R-:W-:Y:S01]  /*9470*/  HMMA.16816.F32 R32, R144, R162, R32 ;  /* 0x000000a29020723c */ /* 0x000fe20000001820 */
[----:B------:R-:W4:Y:S06]  /*9480*/  LDSM.16.M88.4 R144, [R184+0x1000] ;  /* 0x00100000b890783b */ /* 0x000f2c0000000200 */
[----:B------:R-:W4:Y:S01]  /*9490*/  LDSM.16.M88.4 R160, [R184+0x1800] ;  /* 0x00180000b8a0783b */ /* 0x000f220000000200 */
[C---:B--2---:R-:W-:Y:S08]  /*94a0*/  HMMA.16816.F32 R4, R140.reuse, R164, R4 ;  /* 0x000000a48c04723c */ /* 0x044ff00000001804 */
[C---:B------:R-:W-:Y:S01]  /*94b0*/  HMMA.16816.F32 R8, R140.reuse, R166, R8 ;  /* 0x000000a68c08723c */ /* 0x040fe20000001808 */
[----:B------:R-:W-:Y:S07]  /*94c0*/  LDSM.16.M88.4 R164, [R197+0x8100] ;  /* 0x00810000c5a4783b */ /* 0x000fee0000000200 */
        /* <DEDUP_REMOVED lines=8> */
[----:B------:R-:W2:Y:S06]  /*9550*/  LDSM.16.M88.4 R140, [R197+0x9100] ;  /* 0x00910000c58c783b */ /* 0x000eac0000000200 */
[----:B------:R-:W3:Y:S01]  /*9560*/  LDSM.16.M88.4 R172, [R197+0x9900] ;  /* 0x00990000c5ac783b */ /* 0x000ee20000000200 */
[C---:B----4-:R-:W-:Y:S08]  /*9570*/  HMMA.16816.F32 R4, R148.reuse, R152, R4 ;  /* 0x000000989404723c */ /* 0x050ff00000001804 */
[C---:B------:R-:W-:Y:S01]  /*9580*/  HMMA.16816.F32 R8, R148.reuse, R154, R8 ;  /* 0x0000009a9408723c */ /* 0x040fe20000001808 */
[----:B------:R-:W-:Y:S07]  /*9590*/  LDSM.16.M88.4 R152, [R183] ;  /* 0x00000000b798783b */ /* 0x000fee0000000200 */
[C---:B-----5:R-:W-:Y:S08]  /*95a0*/  HMMA.16816.F32 R12, R148.reuse, R156, R12 ;  /* 0x0000009c940c723c */ /* 0x060ff0000000180c */
        /* <DEDUP_REMOVED lines=135> */
[----:B------:R-:W-:Y:S02]  /*9e20*/  IADD3 R139, -R213, 0x10, RZ ;  /* 0x00000010d58b7810 */ /* 0x000fe40007ffe1ff */
[----:B------:R-:W-:Y:S01]  /*9e30*/  LEA.HI.X R136, R135, c[0x0][0x1cc], R0, 0x1, P0 ;  /* 0x0000730087887a11 */ /* 0x000fe200000f0c00 */
[----:B------:R-:W1:Y:S01]  /*9e40*/  SHFL.IDX PT, R132, R142, 0x1, 0x181f ;  /* 0x00381f008e847f89 */ /* 0x000e6200000e0000 */
[----:B------:R-:W-:Y:S01]  /*9e50*/  IMAD.SHL.U32 R0, R208, 0x2, RZ ;  /* 0x00000002d0007824 */ /* 0x000fe200078e00ff */
[----:B------:R-:W-:Y:S02]  /*9e60*/  LOP3.LUT R139, R139, 0xf, RZ, 0xc0, !PT ;  /* 0x0000000f8b8b7812 */ /* 0x000fe400078ec0ff */
        /* <DEDUP_REMOVED lines=23> */
.L_x_3509:
        /* <DEDUP_REMOVED lines=59> */
[----:B------:R-:W-:Y:S02]  /*a390*/  FMUL.FTZ R133, R2, c[0x0][0x2d0] ;  /* 0x0000b40002857a20 */ /* 0x000fe40000410000 */
[--C-:B------:R-:W-:Y:S01]  /*a3a0*/  FFMA.FTZ R5, R5, c[0x0][0x2d0], -R163.reuse ;  /* 0x0000b40005057a23 */ /* 0x100fe200000108a3 */
[----:B------:R-:W-:Y:S01]  /*a3b0*/  MUFU.EX2 R7, R7 ;  /* 0x0000000700077308 */ /* 0x000fe20000000800 */
[--C-:B------:R-:W-:Y:S02]  /*a3c0*/  FFMA.FTZ R134, R8, c[0x0][0x2d0], -R163.reuse ;  /* 0x0000b40008867a23 */ /* 0x100fe400000108a3 */
[----:B------:R-:W-:Y:S02]  /*a3d0*/  FFMA.FTZ R135, R9, c[0x0][0x2d0], -R163 ;  /* 0x0000b40009877a23 */ /* 0x000fe400000108a3 */
[----:B------:R-:W-:Y:S02]  /*a3e0*/  FFMA.FTZ R162, R11, c[0x0][0x2d0], -R161 ;  /* 0x0000b4000ba27a23 */ /* 0x000fe400000108a1 */
[--C-:B------:R-:W-:Y:S02]  /*a3f0*/  FFMA.FTZ R164, R12, c[0x0][0x2d0], -R163.reuse ;  /* 0x0000b4000ca47a23 */ /* 0x100fe400000108a3 */
[----:B------:R-:W-:Y:S01]  /*a400*/  FFMA.FTZ R165, R13, c[0x0][0x2d0], -R163 ;  /* 0x0000b4000da57a23 */ /* 0x000fe200000108a3 */
[----:B------:R2:W3:Y:S01]  /*a410*/  MUFU.EX2 R2, R133 ;  /* 0x0000008500027308 */ /* 0x0004e20000000800 */
[--C-:B------:R-:W-:Y:S02]  /*a420*/  FFMA.FTZ R166, R14, c[0x0][0x2d0], -R161.reuse ;  /* 0x0000b4000ea67a23 */ /* 0x100fe400000108a1 */
[----:B------:R-:W-:Y:S02]  /*a430*/  FFMA.FTZ R167, R15, c[0x0][0x2d0], -R161 ;  /* 0x0000b4000fa77a23 */ /* 0x000fe400000108a1 */
[----:B------:R-:W-:Y:S01]  /*a440*/  LDSM.16.MT88.4 R12, [R188+0x4100] ;  /* 0x00410000bc0c783b */ /* 0x000fe20000004200 */
[--C-:B------:R-:W-:Y:S02]  /*a450*/  FFMA.FTZ R168, R16, c[0x0][0x2d0], -R163.reuse ;  /* 0x0000b40010a87a23 */ /* 0x100fe400000108a3 */
[----:B------:R-:W-:Y:S02]  /*a460*/  FFMA.FTZ R169, R17, c[0x0][0x2d0], -R163 ;  /* 0x0000b40011a97a23 */ /* 0x000fe400000108a3 */
[----:B------:R-:W-:Y:S01]  /*a470*/  MUFU.EX2 R160, R160 ;  /* 0x000000a000a07308 */ /* 0x000fe20000000800 */
[--C-:B------:R-:W-:Y:S02]  /*a480*/  FFMA.FTZ R170, R18, c[0x0][0x2d0], -R161.reuse ;  /* 0x0000b40012aa7a23 */ /* 0x100fe400000108a1 */
[----:B------:R-:W-:Y:S02]  /*a490*/  FFMA.FTZ R171, R19, c[0x0][0x2d0], -R161 ;  /* 0x0000b40013ab7a23 */ /* 0x000fe400000108a1 */
[----:B------:R-:W-:Y:S01]  /*a4a0*/  LDSM.16.MT88.4 R16, [R190+0x900] ;  /* 0x00090000be10783b */ /* 0x000fe20000004200 */
[--C-:B------:R-:W-:Y:S02]  /*a4b0*/  FFMA.FTZ R172, R28, c[0x0][0x2d0], -R163.reuse ;  /* 0x0000b4001cac7a23 */ /* 0x100fe400000108a3 */
[----:B------:R-:W-:Y:S02]  /*a4c0*/  FFMA.FTZ R173, R29, c[0x0][0x2d0], -R163 ;  /* 0x0000b4001dad7a23 */ /* 0x000fe400000108a3 */
[----:B------:R-:W-:Y:S01]  /*a4d0*/  MUFU.EX2 R5, R5 ;  /* 0x0000000500057308 */ /* 0x000fe20000000800 */
[--C-:B------:R-:W-:Y:S02]  /*a4e0*/  FFMA.FTZ R174, R30, c[0x0][0x2d0], -R161.reuse ;  /* 0x0000b4001eae7a23 */ /* 0x100fe400000108a1 */
[--C-:B------:R-:W-:Y:S02]  /*a4f0*/  FFMA.FTZ R175, R31, c[0x0][0x2d0], -R161.reuse ;  /* 0x0000b4001faf7a23 */ /* 0x100fe400000108a1 */
[----:B--2---:R-:W-:Y:S01]  /*a500*/  FFMA.FTZ R133, R10, c[0x0][0x2d0], -R161 ;  /* 0x0000b4000a857a23 */ /* 0x004fe200000108a1 */
[----:B------:R-:W-:Y:S01]  /*a510*/  LDSM.16.MT88.4 R28, [R189+0x1900] ;  /* 0x00190000bd1c783b */ /* 0x000fe20000004200 */
[C---:B---3--:R-:W-:Y:S02]  /*a520*/  FMUL.FTZ R10, R2.reuse, R130 ;  /* 0x00000082020a7220 */ /* 0x048fe40000410000 */
        /* <DEDUP_REMOVED lines=10> */
[----:B------:R-:W-:Y:S02]  /*a5d0*/  FMUL.FTZ R115, R2, R115 ;  /* 0x0000007302737220 */ /* 0x000fe40000410000 */
[----:B------:R-:W-:Y:S02]  /*a5e0*/  FFMA.FTZ R219, R32, c[0x0][0x2d0], -R163 ;  /* 0x0000b40020db7a23 */ /* 0x000fe400000108a3 */
[----:B------:R-:W-:Y:S01]  /*a5f0*/  FFMA.FTZ R221, R34, c[0x0][0x2d0], -R161 ;  /* 0x0000b40022dd7a23 */ /* 0x000fe200000108a1 */
        /* <DEDUP_REMOVED lines=26> */
[----:B------:R-:W3:Y:S01]  /*a7a0*/  MUFU.EX2 R165, R165 ;  /* 0x000000a500a57308 */ /* 0x000ee20000000800 */
[C---:B------:R-:W-:Y:S02]  /*a7b0*/  FMUL.FTZ R66, R2.reuse, R66 ;  /* 0x0000004202427220 */ /* 0x040fe40000410000 */
[C---:B------:R-:W-:Y:S02]  /*a7c0*/  FMUL.FTZ R67, R2.reuse, R67 ;  /* 0x0000004302437220 */ /* 0x040fe40000410000 */
[----:B--2---:R-:W-:Y:S01]  /*a7d0*/  FMUL.FTZ R8, R3, R128 ;  /* 0x0000008003087220 */ /* 0x004fe20000410000 */
[----:B------:R-:W-:Y:S01]  /*a7e0*/  F2FP.PACK_AB R128, R5, R160 ;  /* 0x000000a00580723e */ /* 0x000fe200000000ff */
[----:B------:R-:W-:Y:S01]  /*a7f0*/  FMUL.FTZ R9, R3, R129 ;  /* 0x0000008103097220 */ /* 0x000fe20000410000 */
[----:B------:R-:W-:Y:S01]  /*a800*/  F2FP.PACK_AB R129, R7, R6 ;  /* 0x000000060781723e */ /* 0x000fe200000000ff */
[C---:B------:R-:W-:Y:S01]  /*a810*/  FMUL.FTZ R100, R3.reuse, R100 ;  /* 0x0000006403647220 */ /* 0x040fe20000410000 */
[----:B------:R-:W-:Y:S01]  /*a820*/  MUFU.EX2 R166, R166 ;  /* 0x000000a600a67308 */ /* 0x000fe20000000800 */
[C---:B------:R-:W-:Y:S02]  /*a830*/  FMUL.FTZ R101, R3.reuse, R101 ;  /* 0x0000006503657220 */ /* 0x040fe40000410000 */
[C---:B------:R-:W-:Y:S02]  /*a840*/  FMUL.FTZ R104, R3.reuse, R104 ;  /* 0x0000006803687220 */ /* 0x040fe40000410000 */
[C---:B-1----:R-:W-:Y:S05]  /*a850*/  HMMA.16816.F32 R8, R128.reuse, R136, R8 ;  /* 0x000000888008723c */ /* 0x042fea0000001808 */
[C---:B------:R-:W-:Y:S01]  /*a860*/  FMUL.FTZ R105, R3.reuse, R105 ;  /* 0x0000006903697220 */ /* 0x040fe20000410000 */
[----:B------:R-:W1:Y:S01]  /*a870*/  MUFU.EX2 R167, R167 ;  /* 0x000000a700a77308 */ /* 0x000e620000000800 */
[C---:B------:R-:W-:Y:S01]  /*a880*/  FMUL.FTZ R108, R3.reuse, R108 ;  /* 0x0000006c036c7220 */ /* 0x040fe20000410000 */
[C---:B------:R-:W-:Y:S01]  /*a890*/  HMMA.16816.F32 R100, R128.reuse, R138, R100 ;  /* 0x0000008a8064723c */ /* 0x040fe20000001864 */
[----:B------:R-:W2:Y:S03]  /*a8a0*/  LDSM.16.MT88.4 R136, [R188+0x100] ;  /* 0x00010000bc88783b */ /* 0x000ea60000004200 */
[C---:B------:R-:W-:Y:S02]  /*a8b0*/  FMUL.FTZ R109, R3.reuse, R109 ;  /* 0x0000006d036d7220 */ /* 0x040fe40000410000 */
[C---:B------:R-:W-:Y:S02]  /*a8c0*/  FMUL.FTZ R112, R3.reuse, R112 ;  /* 0x0000007003707220 */ /* 0x040fe40000410000 */
[C---:B------:R-:W-:Y:S01]  /*a8d0*/  HMMA.16816.F32 R104, R128.reuse, R140, R104 ;  /* 0x0000008c8068723c */ /* 0x040fe20000001868 */
[----:B------:R-:W-:Y:S03]  /*a8e0*/  MUFU.EX2 R168, R168 ;  /* 0x000000a800a87308 */ /* 0x000fe60000000800 */
[C---:B------:R-:W-:Y:S02]  /*a8f0*/  FMUL.FTZ R113, R3.reuse, R113 ;  /* 0x0000007103717220 */ /* 0x040fe40000410000 */
[C---:B------:R-:W-:Y:S02]  /*a900*/  FMUL.FTZ R116, R3.reuse, R116 ;  /* 0x0000007403747220 */ /* 0x040fe40000410000 */
[C---:B------:R-:W-:Y:S01]  /*a910*/  HMMA.16816.F32 R108, R128.reuse, R142, R108 ;  /* 0x0000008e806c723c */ /* 0x040fe2000000186c */
[----:B------:R-:W4:Y:S02]  /*a920*/  LDSM.16.MT88.4 R140, [R195+0x2100] ;  /* 0x00210000c38c783b */ /* 0x000f240000004200 */
[----:B------:R-:W5:Y:S01]  /*a930*/  MUFU.EX2 R169, R169 ;  /* 0x000000a900a97308 */ /* 0x000f620000000800 */
        /* <DEDUP_REMOVED lines=37> */
[C---:B------:R-:W-:Y:S02]  /*ab90*/  FMUL.FTZ R64, R3.reuse, R64 ;  /* 0x0000004003407220 */ /* 0x040fe40000410000 */
[C---:B------:R-:W-:Y:S01]  /*aba0*/  FMUL.FTZ R65, R3.reuse, R65 ;  /* 0x0000004103417220 */ /* 0x040fe20000410000 */
        /* <DEDUP_REMOVED lines=14> */
[----:B------:R-:W4:Y:S03]  /*ac90*/  LDSM.16.MT88.4 R140, [R189+0x4100] ;  /* 0x00410000bd8c783b */ /* 0x000f260000004200 */
[C---:B------:R-:W-:Y:S02]  /*aca0*/  FMUL.FTZ R75, R2.reuse, R75 ;  /* 0x0000004b024b7220 */ /* 0x040fe40000410000 */
[C---:B------:R-:W-:Y:S02]  /*acb0*/  FMUL.FTZ R76, R3.reuse, R76 ;  /* 0x0000004c034c7220 */ /* 0x040fe40000410000 */
[C---:B-1----:R-:W-:Y:S04]  /*acc0*/  HMMA.16816.F32 R68, R128.reuse, R144, R68 ;  /* 0x000000908044723c */ /* 0x042fe80000001844 */
[C---:B------:R-:W-:Y:S02]  /*acd0*/  FMUL.FTZ R77, R3.reuse, R77 ;  /* 0x0000004d034d7220 */ /* 0x040fe40000410000 */
[C---:B------:R-:W-:Y:S02]  /*ace0*/  FMUL.FTZ R78, R2.reuse, R78 ;  /* 0x0000004e024e7220 */ /* 0x040fe40000410000 */
[C---:B------:R-:W-:Y:S01]  /*acf0*/  HMMA.16816.F32 R72, R128.reuse, R146, R72 ;  /* 0x000000928048723c */ /* 0x040fe20000001848 */
[----:B------:R-:W-:Y:S03]  /*ad00*/  LDSM.16.MT88.4 R144, [R188+0x900] ;  /* 0x00090000bc90783b */ /* 0x000fe60000004200 */
[C---:B------:R-:W-:Y:S02]  /*ad10*/  FMUL.FTZ R79, R2.reuse, R79 ;  /* 0x0000004f024f7220 */ /* 0x040fe40000410000 */
[C---:B------:R-:W-:Y:S02]  /*ad20*/  FMUL.FTZ R80, R3.reuse, R80 ;  /* 0x0000005003507220 */ /* 0x040fe40000410000 */
[C---:B------:R-:W-:Y:S03]  /*ad30*/  FMUL.FTZ R81, R3.reuse, R81 ;  /* 0x0000005103517220 */ /* 0x040fe60000410000 */
[C---:B--2---:R-:W-:Y:S03]  /*ad40*/  HMMA.16816.F32 R76, R128.reuse, R136, R76 ;  /* 0x00000088804c723c */ /* 0x044fe6000000184c */
[C---:B------:R-:W-:Y:S02]  /*ad50*/  FMUL.FTZ R82, R2.reuse, R82 ;  /* 0x0000005202527220 */ /* 0x040fe40000410000 */
[C---:B------:R-:W-:Y:S02]  /*ad60*/  FMUL.FTZ R83, R2.reuse, R83 ;  /* 0x0000005302537220 */ /* 0x040fe40000410000 */
[C---:B------:R-:W-:Y:S02]  /*ad70*/  FMUL.FTZ R84, R3.reuse, R84 ;  /* 0x0000005403547220 */ /* 0x040fe40000410000 */
[C---:B------:R-:W-:Y:S03]  /*ad80*/  FMUL.FTZ R85, R3.reuse, R85 ;  /* 0x0000005503557220 */ /* 0x040fe60000410000 */
[C---:B------:R-:W-:Y:S01]  /*ad90*/  HMMA.16816.F32 R80, R128.reuse, R138, R80 ;  /* 0x0000008a8050723c */ /* 0x040fe20000001850 */
[----:B------:R-:W1:Y:S02]  /*ada0*/  LDSM.16.MT88.4 R136, [R195+0x900] ;  /* 0x00090000c388783b */ /* 0x000e640000004200 */
[C---:B------:R-:W-:Y:S02]  /*adb0*/  FMUL.FTZ R86, R2.reuse, R86 ;  /* 0x0000005602567220 */ /* 0x040fe40000410000 */
[C---:B------:R-:W-:Y:S02]  /*adc0*/  FMUL.FTZ R87, R2.reuse, R87 ;  /* 0x0000005702577220 */ /* 0x040fe40000410000 */
[C---:B------:R-:W-:Y:S02]  /*add0*/  FMUL.FTZ R88, R3.reuse, R88 ;  /* 0x0000005803587220 */ /* 0x040fe40000410000 */
[C---:B------:R-:W-:Y:S03]  /*ade0*/  FMUL.FTZ R89, R3.reuse, R89 ;  /* 0x0000005903597220 */ /* 0x040fe60000410000 */
[C---:B----4-:R-:W-:Y:S03]  /*adf0*/  HMMA.16816.F32 R84, R128.reuse, R140, R84 ;  /* 0x0000008c8054723c */ /* 0x050fe60000001854 */
[C---:B------:R-:W-:Y:S02]  /*ae00*/  FMUL.FTZ R90, R2.reuse, R90 ;  /* 0x0000005a025a7220 */ /* 0x040fe40000410000 */
[C---:B------:R-:W-:Y:S02]  /*ae10*/  FMUL.FTZ R91, R2.reuse, R91 ;  /* 0x0000005b025b7220 */ /* 0x040fe40000410000 */
[C---:B------:R-:W-:Y:S02]  /*ae20*/  FMUL.FTZ R92, R3.reuse, R92 ;  /* 0x0000005c035c7220 */ /* 0x040fe40000410000 */
[C---:B------:R-:W-:Y:S03]  /*ae30*/  FMUL.FTZ R93, R3.reuse, R93 ;  /* 0x0000005d035d7220 */ /* 0x040fe60000410000 */
[C---:B------:R-:W-:Y:S01]  /*ae40*/  HMMA.16816.F32 R88, R128.reuse, R142, R88 ;  /* 0x0000008e8058723c */ /* 0x040fe20000001858 */
[----:B------:R-:W2:Y:S02]  /*ae50*/  LDSM.16.MT88.4 R140, [R189+0x900] ;  /* 0x00090000bd8c783b */ /* 0x000ea40000004200 */
[C---:B------:R-:W-:Y:S02]  /*ae60*/  FMUL.FTZ R94, R2.reuse, R94 ;  /* 0x0000005e025e7220 */ /* 0x040fe40000410000 */
[C---:B------:R-:W-:Y:S02]  /*ae70*/  FMUL.FTZ R95, R2.reuse, R95 ;  /* 0x0000005f025f7220 */ /* 0x040fe40000410000 */
[C---:B------:R-:W-:Y:S02]  /*ae80*/  FMUL.FTZ R96, R3.reuse, R96 ;  /* 0x0000006003607220 */ /* 0x040fe40000410000 */
[----:B------:R-:W-:Y:S03]  /*ae90*/  FMUL.FTZ R97, R3, R97 ;  /* 0x0000006103617220 */ /* 0x000fe60000410000 */
[C---:B------:R-:W-:Y:S03]  /*aea0*/  HMMA.16816.F32 R92, R128.reuse, R12, R92 ;  /* 0x0000000c805c723c */ /* 0x040fe6000000185c */
[C---:B------:R-:W-:Y:S02]  /*aeb0*/  FMUL.FTZ R98, R2.reuse, R98 ;  /* 0x0000006202627220 */ /* 0x040fe40000410000 */
[C---:B------:R-:W-:Y:S02]  /*aec0*/  FMUL.FTZ R99, R2.reuse, R99 ;  /* 0x0000006302637220 */ /* 0x040fe40000410000 */
[----:B---3--:R-:W-:Y:S01]  /*aed0*/  F2FP.PACK_AB R12, R165, R164 ;  /* 0x000000a4a50c723e */ /* 0x008fe200000000ff */
[----:B------:R-:W-:Y:S01]  /*aee0*/  FFMA.FTZ R160, R3, R206, R160 ;  /* 0x000000ce03a07223 */ /* 0x000fe200000100a0 */
[----:B------:R-:W-:Y:S03]  /*aef0*/  F2FP.PACK_AB R13, R167, R166 ;  /* 0x000000a6a70d723e */ /* 0x000fe600000000ff */
[----:B------:R-:W-:Y:S01]  /*af00*/  HMMA.16816.F32 R96, R128, R14, R96 ;  /* 0x0000000e8060723c */ /* 0x000fe20000001860 */
[----:B------:R-:W3:Y:S02]  /*af10*/  LDSM.16.MT88.4 R128, [R188+0x2900] ;  /* 0x00290000bc80783b */ /* 0x000ee40000004200 */
[----:B------:R-:W-:Y:S01]  /*af20*/  MOV R3, R0 ;  /* 0x0000000000037202 */ /* 0x000fe20000000f00 */
[----:B------:R-:W-:Y:S02]  /*af30*/  FFMA.FTZ R6, R2, R207, R6 ;  /* 0x000000cf02067223 */ /* 0x000fe40000010006 */
[----:B------:R-:W-:Y:S01]  /*af40*/  FADD.FTZ R5, R5, R160 ;  /* 0x000000a005057221 */ /* 0x000fe20000010000 */
[----:B-----5:R-:W-:Y:S01]  /*af50*/  F2FP.PACK_AB R14, R169, R168 ;  /* 0x000000a8a90e723e */ /* 0x020fe200000000ff */
[----:B------:R-:W-:Y:S01]  /*af60*/  FADD.FTZ R6, R7, R6 ;  /* 0x0000000607067221 */ /* 0x000fe20000010000 */
[----:B------:R-:W-:Y:S03]  /*af70*/  F2FP.PACK_AB R15, R171, R170 ;  /* 0x000000aaab0f723e */ /* 0x000fe600000000ff */
[----:B------:R-:W-:Y:S02]  /*af80*/  FADD.FTZ R134, R134, R5 ;  /* 0x0000000586867221 */ /* 0x000fe40000010000 */
[----:B------:R-:W-:Y:S01]  /*af90*/  FADD.FTZ R5, R133, R6 ;  /* 0x0000000685057221 */ /* 0x000fe20000010000 */
[----:B------:R-:W-:Y:S01]  /*afa0*/  MOV R133, R132 ;  /* 0x0000008400857202 */ /* 0x000fe20000000f00 */
[C---:B-1----:R-:W-:Y:S05]  /*afb0*/  HMMA.16816.F32 R8, R12.reuse, R136, R8 ;  /* 0x000000880c08723c */ /* 0x042fea0000001808 */
[----:B------:R-:W-:Y:S02]  /*afc0*/  FADD.FTZ R135, R135, R134 ;  /* 0x0000008687877221 */ /* 0x000fe40000010000 */
[----:B------:R-:W-:Y:S01]  /*afd0*/  FADD.FTZ R5, R162, R5 ;  /* 0x00000005a2057221 */ /* 0x000fe20000010000 */
[C---:B------:R-:W-:Y:S01]  /*afe0*/  HMMA.16816.F32 R100, R12.reuse, R138, R100 ;  /* 0x0000008a0c64723c */ /* 0x040fe20000001864 */
[----:B------:R-:W-:Y:S03]  /*aff0*/  LDSM.16.MT88.4 R136, [R190+0x4900] ;  /* 0x00490000be88783b */ /* 0x000fe60000004200 */
[----:B------:R-:W-:Y:S02]  /*b000*/  FADD.FTZ R164, R164, R135 ;  /* 0x00000087a4a47221 */ /* 0x000fe40000010000 */
[----:B------:R-:W-:Y:S02]  /*b010*/  FADD.FTZ R166, R166, R5 ;  /* 0x00000005a6a67221 */ /* 0x000fe40000010000 */
[C---:B------:R-:W-:Y:S04]  /*b020*/  HMMA.16816.F32 R104, R12.reuse, R16, R104 ;  /* 0x000000100c68723c */ /* 0x040fe80000001868 */
[----:B------:R-:W-:Y:S02]  /*b030*/  FADD.FTZ R165, R165, R164 ;  /* 0x000000a4a5a57221 */ /* 0x000fe40000010000 */
[----:B------:R-:W-:Y:S02]  /*b040*/  FADD.FTZ R167, R167, R166 ;  /* 0x000000a6a7a77221 */ /* 0x000fe40000010000 */
        /* <DEDUP_REMOVED lines=15> */
[C---:B------:R-:W-:Y:S07]  /*b140*/  HMMA.16816.F32 R44, R12.reuse, R152, R44 ;  /* 0x000000980c2c723c */ /* 0x040fee000000182c */
[--C-:B------:R-:W-:Y:S01]  /*b150*/  FFMA.FTZ R152, R20, c[0x0][0x2d0], -R163.reuse ;  /* 0x0000b40014987a23 */ /* 0x100fe200000108a3 */
[C---:B------:R-:W-:Y:S04]  /*b160*/  HMMA.16816.F32 R48, R12.reuse, R154, R48 ;  /* 0x0000009a0c30723c */ /* 0x040fe80000001830 */
[----:B------:R-:W-:Y:S01]  /*b170*/  FFMA.FTZ R153, R21, c[0x0][0x2d0], -R163 ;  /* 0x0000b40015997a23 */ /* 0x000fe200000108a3 */
[----:B------:R-:W-:Y:S02]  /*b180*/  MUFU.EX2 R152, R152 ;  /* 0x0000009800987308 */ /* 0x000fe40000000800 */
[--C-:B------:R-:W-:Y:S01]  /*b190*/  FFMA.FTZ R154, R22, c[0x0][0x2d0], -R161.reuse ;  /* 0x0000b400169a7a23 */ /* 0x100fe200000108a1 */
[C---:B------:R-:W-:Y:S04]  /*b1a0*/  HMMA.16816.F32 R52, R12.reuse, R156, R52 ;  /* 0x0000009c0c34723c */ /* 0x040fe80000001834 */
[----:B------:R-:W-:Y:S02]  /*b1b0*/  FFMA.FTZ R155, R23, c[0x0][0x2d0], -R161 ;  /* 0x0000b400179b7a23 */ /* 0x000fe400000108a1 */
[----:B------:R-:W4:Y:S01]  /*b1c0*/  LDSM.16.MT88.4 R20, [R188+0x4900] ;  /* 0x00490000bc14783b */ /* 0x000f220000004200 */
[--C-:B------:R-:W-:Y:S01]  /*b1d0*/  FFMA.FTZ R156, R24, c[0x0][0x2d0], -R163.reuse ;  /* 0x0000b400189c7a23 */ /* 0x100fe200000108a3 */
[C---:B------:R-:W-:Y:S01]  /*b1e0*/  HMMA.16816.F32 R56, R12.reuse, R158, R56 ;  /* 0x0000009e0c38723c */ /* 0x040fe20000001838 */
[----:B------:R-:W5:Y:S03]  /*b1f0*/  MUFU.EX2 R153, R153 ;  /* 0x0000009900997308 */ /* 0x000f660000000800 */
[--C-:B------:R-:W-:Y:S02]  /*b200*/  FFMA.FTZ R157, R25, c[0x0][0x2d0], -R163.reuse ;  /* 0x0000b400199d7a23 */ /* 0x100fe400000108a3 */
[----:B------:R-:W-:Y:S02]  /*b210*/  FFMA.FTZ R163, R33, c[0x0][0x2d0], -R163 ;  /* 0x0000b40021a37a23 */ /* 0x000fe400000108a3 */
[C---:B---3--:R-:W-:Y:S03]  /*b220*/  HMMA.16816.F32 R60, R12.reuse, R128, R60 ;  /* 0x000000800c3c723c */ /* 0x048fe6000000183c */
[----:B------:R-:W-:Y:S01]  /*b230*/  MUFU.EX2 R154, R154 ;  /* 0x0000009a009a7308 */ /* 0x000fe20000000800 */
[--C-:B------:R-:W-:Y:S02]  /*b240*/  FFMA.FTZ R158, R26, c[0x0][0x2d0], -R161.reuse ;  /* 0x0000b4001a9e7a23 */ /* 0x100fe400000108a1 */
[--C-:B------:R-:W-:Y:S02]  /*b250*/  FFMA.FTZ R159, R27, c[0x0][0x2d0], -R161.reuse ;  /* 0x0000b4001b9f7a23 */ /* 0x100fe400000108a1 */
[C---:B------:R-:W-:Y:S01]  /*b260*/  HMMA.16816.F32 R64, R12.reuse, R130, R64 ;  /* 0x000000820c40723c */ /* 0x040fe20000001840 */
[----:B------:R-:W-:Y:S03]  /*b270*/  LDSM.16.MT88.4 R128, [R190+0x1100] ;  /* 0x00110000be80783b */ /* 0x000fe60000004200 */
[----:B------:R-:W-:Y:S01]  /*b280*/  FFMA.FTZ R161, R35, c[0x0][0x2d0], -R161 ;  /* 0x0000b40023a17a23 */ /* 0x000fe200000108a1 */
[----:B------:R-:W3:Y:S03]  /*b290*/  MUFU.EX2 R155, R155 ;  /* 0x0000009b009b7308 */ /* 0x000ee60000000800 */
[C---:B-1----:R-:W-:Y:S01]  /*b2a0*/  HMMA.16816.F32 R68, R12.reuse, R16, R68 ;  /* 0x000000100c44723c */ /* 0x042fe20000001844 */
[----:B------:R-:W-:Y:S06]  /*b2b0*/  LDSM.16.MT88.4 R24, [R189+0x1100] ;  /* 0x00110000bd18783b */ /* 0x000fec0000004200 */
[----:B------:R-:W-:Y:S01]  /*b2c0*/  MUFU.EX2 R156, R156 ;  /* 0x0000009c009c7308 */ /* 0x000fe20000000800 */
[C---:B------:R-:W-:Y:S01]  /*b2d0*/  HMMA.16816.F32 R72, R12.reuse, R18, R72 ;  /* 0x000000120c48723c */ /* 0x040fe20000001848 */
[----:B------:R-:W1:Y:S07]  /*b2e0*/  LDSM.16.MT88.4 R16, [R195+0x1100] ;  /* 0x00110000c310783b */ /* 0x000e6e0000004200 */
[C---:B------:R-:W-:Y:S01]  /*b2f0*/  HMMA.16816.F32 R76, R12.reuse, R136, R76 ;  /* 0x000000880c4c723c */ /* 0x040fe2000000184c */
[----:B------:R-:W-:Y:S01]  /*b300*/  LDSM.16.MT88.4 R32, [R188+0x1900] ;  /* 0x00190000bc20783b */ /* 0x000fe20000004200 */
[----:B------:R-:W1:Y:S06]  /*b310*/  MUFU.EX2 R157, R157 ;  /* 0x0000009d009d7308 */ /* 0x000e6c0000000800 */
[C---:B------:R-:W-:Y:S01]  /*b320*/  HMMA.16816.F32 R80, R12.reuse, R138, R80 ;  /* 0x0000008a0c50723c */ /* 0x040fe20000001850 */
[----:B------:R-:W1:Y:S03]  /*b330*/  LDSM.16.MT88.4 R136, [R188+0x1100] ;  /* 0x00110000bc88783b */ /* 0x000e660000004200 */
[----:B------:R-:W-:Y:S04]  /*b340*/  MUFU.EX2 R158, R158 ;  /* 0x0000009e009e7308 */ /* 0x000fe80000000800 */
[C---:B--2---:R-:W-:Y:S06]  /*b350*/  HMMA.16816.F32 R84, R12.reuse, R140, R84 ;  /* 0x0000008c0c54723c */ /* 0x044fec0000001854 */
[----:B------:R-:W2:Y:S02]  /*b360*/  MUFU.EX2 R159, R159 ;  /* 0x0000009f009f7308 */ /* 0x000ea40000000800 */
[C---:B------:R-:W-:Y:S01]  /*b370*/  HMMA.16816.F32 R88, R12.reuse, R142, R88 ;  /* 0x0000008e0c58723c */ /* 0x040fe20000001858 */
[----:B------:R-:W2:Y:S07]  /*b380*/  LDSM.16.MT88.4 R140, [R195+0x3100] ;  /* 0x00310000c38c783b */ /* 0x000eae0000004200 */
[C---:B----4-:R-:W-:Y:S01]  /*b390*/  HMMA.16816.F32 R92, R12.reuse, R20, R92 ;  /* 0x000000140c5c723c */ /* 0x050fe2000000185c */
[----:B------:R-:W4:Y:S07]  /*b3a0*/  MUFU.EX2 R220, R163 ;  /* 0x000000a300dc7308 */ /* 0x000f2e0000000800 */
[----:B------:R-:W-:Y:S01]  /*b3b0*/  HMMA.16816.F32 R96, R12, R22, R96 ;  /* 0x000000160c60723c */ /* 0x000fe20000001860 */
[----:B------:R-:W-:Y:S02]  /*b3c0*/  LDSM.16.MT88.4 R20, [R195+0x5100] ;  /* 0x00510000c314783b */ /* 0x000fe40000004200 */
[----:B------:R-:W4:Y:S04]  /*b3d0*/  MUFU.EX2 R222, R161 ;  /* 0x000000a100de7308 */ /* 0x000f280000000800 */
[----:B-----5:R-:W-:Y:S01]  /*b3e0*/  F2FP.PACK_AB R12, R153, R152 ;  /* 0x00000098990c723e */ /* 0x020fe200000000ff */
[----:B------:R-:W-:Y:S01]  /*b3f0*/  FADD.FTZ R152, R152, R169 ;  /* 0x000000a998987221 */ /* 0x000fe20000010000 */
[----:B---3--:R-:W-:Y:S03]  /*b400*/  F2FP.PACK_AB R13, R155, R154 ;  /* 0x0000009a9b0d723e */ /* 0x008fe600000000ff */
[----:B-1----:R-:W-:Y:S01]  /*b410*/  F2FP.PACK_AB R14, R157, R156 ;  /* 0x0000009c9d0e723e */ /* 0x002fe200000000ff */
[----:B------:R-:W-:Y:S01]  /*b420*/  FADD.FTZ R154, R154, R171 ;  /* 0x000000ab9a9a7221 */ /* 0x000fe20000010000 */
[----:B--2---:R-:W-:Y:S01]  /*b430*/  F2FP.PACK_AB R15, R159, R158 ;  /* 0x0000009e9f0f723e */ /* 0x004fe200000000ff */
[----:B------:R-:W-:Y:S02]  /*b440*/  FADD.FTZ R153, R153, R152 ;  /* 0x0000009899997221 */ /* 0x000fe40000010000 */
[----:B------:R-:W-:Y:S02]  /*b450*/  FADD.FTZ R155, R155, R154 ;  /* 0x0000009a9b9b7221 */ /* 0x000fe40000010000 */
[----:B------:R-:W-:Y:S02]  /*b460*/  FADD.FTZ R156, R156, R153 ;  /* 0x000000999c9c7221 */ /* 0x000fe40000010000 */
[C---:B------:R-:W-:Y:S03]  /*b470*/  HMMA.16816.F32 R8, R12.reuse, R16, R8 ;  /* 0x000000100c08723c */ /* 0x040fe60000001808 */
[----:B------:R-:W-:Y:S02]  /*b480*/  FADD.FTZ R158, R158, R155 ;  /* 0x0000009b9e9e7221 */ /* 0x000fe40000010000 */
[----:B------:R-:W-:Y:S02]  /*b490*/  FADD.FTZ R157, R157, R156 ;  /* 0x0000009c9d9d7221 */ /* 0x000fe40000010000 */
[----:B------:R-:W-:Y:S01]  /*b4a0*/  FADD.FTZ R159, R159, R158 ;  /* 0x0000009e9f9f7221 */ /* 0x000fe20000010000 */
[C---:B------:R-:W-:Y:S01]  /*b4b0*/  HMMA.16816.F32 R100, R12.reuse, R18, R100 ;  /* 0x000000120c64723c */ /* 0x040fe20000001864 */
[----:B------:R-:W1:Y:S07]  /*b4c0*/  LDSM.16.MT88.4 R16, [R188+0x3100] ;  /* 0x00310000bc10783b */ /* 0x000e6e0000004200 */
[C---:B------:R-:W-:Y:S08]  /*b4d0*/  HMMA.16816.F32 R104, R12.reuse, R128, R104 ;  /* 0x000000800c68723c */ /* 0x040ff00000001868 */
[C---:B------:R-:W-:Y:S01]  /*b4e0*/  HMMA.16816.F32 R108, R12.reuse, R130, R108 ;  /* 0x000000820c6c723c */ /* 0x040fe2000000186c */
[----:B------:R-:W-:Y:S07]  /*b4f0*/  LDSM.16.MT88.4 R128, [R189+0x5100] ;  /* 0x00510000bd80783b */ /* 0x000fee0000004200 */
[C---:B------:R-:W-:Y:S08]  /*b500*/  HMMA.16816.F32 R112, R12.reuse, R24, R112 ;  /* 0x000000180c70723c */ /* 0x040ff00000001870 */
        /* <DEDUP_REMOVED lines=23> */
[C---:B------:R-:W-:Y:S08]  /*b680*/  HMMA.16816.F32 R84, R12.reuse, R128, R84 ;  /* 0x000000800c54723c */ /* 0x040ff00000001854 */
[C---:B------:R-:W-:Y:S08]  /*b690*/  HMMA.16816.F32 R88, R12.reuse, R130, R88 ;  /* 0x000000820c58723c */ /* 0x040ff00000001858 */
[C---:B-1----:R-:W-:Y:S08]  /*b6a0*/  HMMA.16816.F32 R92, R12.reuse, R16, R92 ;  /* 0x000000100c5c723c */ /* 0x042ff0000000185c */
[----:B------:R-:W-:Y:S01]  /*b6b0*/  HMMA.16816.F32 R96, R12, R18, R96 ;  /* 0x000000120c60723c */ /* 0x000fe20000001860 */
[----:B------:R-:W1:Y:S06]  /*b6c0*/  LDSM.16.MT88.4 R16, [R189+0x3900] ;  /* 0x00390000bd10783b */ /* 0x000e6c0000004200 */
        /* <DEDUP_REMOVED lines=9> */
[C---:B---3--:R-:W-:Y:S01]  /*b760*/  HMMA.16816.F32 R128, R12.reuse, R20, R8 ;  /* 0x000000140c80723c */ /* 0x048fe20000001808 */
[----:B------:R-:W3:Y:S02]  /*b770*/  LDSM.16.MT88.4 R8, [R190+0x5900] ;  /* 0x00590000be08783b */ /* 0x000ee40000004200 */
[----:B------:R-:W-:Y:S02]  /*b780*/  FADD.FTZ R207, R221, R174 ;  /* 0x000000aeddcf7221 */ /* 0x000fe40000010000 */
[----:B------:R-:W-:Y:S02]  /*b790*/  FADD.FTZ R206, R220, R219 ;  /* 0x000000dbdcce7221 */ /* 0x000fe40000010000 */
[----:B------:R-:W-:Y:S01]  /*b7a0*/  FADD.FTZ R207, R222, R207 ;  /* 0x000000cfdecf7221 */ /* 0x000fe20000010000 */
[C---:B------:R-:W-:Y:S01]  /*b7b0*/  HMMA.16816.F32 R100, R12.reuse, R22, R100 ;  /* 0x000000160c64723c */ /* 0x040fe20000001864 */
[----:B------:R-:W4:Y:S07]  /*b7c0*/  LDSM.16.MT88.4 R20, [R189+0x5900] ;  /* 0x00590000bd14783b */ /* 0x000f2e0000004200 */
[C---:B--2---:R-:W-:Y:S08]  /*b7d0*/  HMMA.16816.F32 R104, R12.reuse, R24, R104 ;  /* 0x000000180c68723c */ /* 0x044ff00000001868 */
        /* <DEDUP_REMOVED lines=14> */
[C---:B------:R-:W-:Y:S08]  /*b8c0*/  HMMA.16816.F32 R68, R12.reuse, R148, R68 ;  /* 0x000000940c44723c */ /* 0x040ff00000001844 */
[C---:B------:R-:W-:Y:S08]  /*b8d0*/  HMMA.16816.F32 R72, R12.reuse, R150, R72 ;  /* 0x000000960c48723c */ /* 0x040ff00000001848 */
[C---:B---3--:R-:W-:Y:S07]  /*b8e0*/  HMMA.16816.F32 R76, R12.reuse, R8, R76 ;  /* 0x000000080c4c723c */ /* 0x048fee000000184c */
[----:B------:R-:W-:Y:S01]  /*b8f0*/  MOV R8, R132 ;  /* 0x0000008400087202 */ /* 0x000fe20000000f00 */
[C---:B------:R-:W-:Y:S08]  /*b900*/  HMMA.16816.F32 R80, R12.reuse, R10, R80 ;  /* 0x0000000a0c50723c */ /* 0x040ff00000001850 */
[C---:B----4-:R-:W-:Y:S08]  /*b910*/  HMMA.16816.F32 R84, R12.reuse, R20, R84 ;  /* 0x000000140c54723c */ /* 0x050ff00000001854 */
[C---:B------:R-:W-:Y:S08]  /*b920*/  HMMA.16816.F32 R88, R12.reuse, R22, R88 ;  /* 0x000000160c58723c */ /* 0x040ff00000001858 */
[C---:B-1----:R-:W-:Y:S08]  /*b930*/  HMMA.16816.F32 R92, R12.reuse, R16, R92 ;  /* 0x000000100c5c723c */ /* 0x042ff0000000185c */
[----:B------:R-:W-:Y:S01]  /*b940*/  HMMA.16816.F32 R96, R12, R18, R96 ;  /* 0x000000120c60723c */ /* 0x000fe20000001860 */
[----:B------:R-:W-:-:S07]  /*b950*/  @P0 BRA `(.L_x_3510) ;  /* 0xffffd5d000000947 */ /* 0x000fce000383ffff */
.L_x_3507:
        /* <DEDUP_REMOVED lines=12> */
.L_x_3521:
        /* <DEDUP_REMOVED lines=9> */
[C---:B------:R-:W-:Y:S02]  /*bab0*/  IMAD R4, R200.reuse, c[0x0][0x21c], R4 ;  /* 0x00008700c8047a24 */ /* 0x040fe400078e0204 */
[----:B------:R-:W-:Y:S04]  /*bac0*/  IMAD.IADD R7, R7, 0x1, R5 ;  /* 0x0000000107077824 */ /* 0x000fe800078e0205 */
[----:B------:R-:W-:Y:S05]  /*bad0*/  IMAD.WIDE.U32 R6, R200, c[0x0][0x218], R6 ;  /* 0x00008600c8067a25 */ /* 0x000fea00078e0006 */
[----:B------:R-:W-:Y:S01]  /*bae0*/  IADD3 R5, P0, R6, UR22, RZ ;  /* 0x0000001606057c10 */ /* 0x000fe2000ff1e0ff */
[----:B------:R-:W-:Y:S03]  /*baf0*/  LDSM.16.M88.4 R32, [R198+0xc100] ;  /* 0x00c10000c620783b */ /* 0x000fe60000000200 */
[----:B------:R-:W-:Y:S01]  /*bb00*/  IADD3.X R4, R7, UR6, R4, P0, !PT ;  /* 0x0000000607047c10 */ /* 0x000fe200087fe404 */
[----:B------:R-:W1:Y:S01]  /*bb10*/  LDSM.16.M88.4 R8, [R197+0x6100] ;  /* 0x00610000c508783b */ /* 0x000e620000000200 */
[C---:B------:R-:W-:Y:S03]  /*bb20*/  LEA R20, P0, R5.reuse, c[0x0][0x1f8], 0x1 ;  /* 0x00007e0005147a11 */ /* 0x040fe600078008ff */
[----:B------:R-:W2:Y:S01]  /*bb30*/  LDSM.16.M88.4 R16, [R197+0x6900] ;  /* 0x00690000c510783b */ /* 0x000ea20000000200 */
[----:B------:R-:W-:Y:S03]  /*bb40*/  LEA.HI.X R0, R5, c[0x0][0x1fc], R4, 0x1, P0 ;  /* 0x00007f0005007a11 */ /* 0x000fe600000f0c04 */
[----:B------:R-:W-:Y:S04]  /*bb50*/  LDSM.16.M88.4 R24, [R197+0x7100] ;  /* 0x00710000c518783b */ /* 0x000fe80000000200 */
[----:B------:R-:W-:Y:S04]  /*bb60*/  LDSM.16.M88.4 R132, [R197+0x7900] ;  /* 0x00790000c584783b */ /* 0x000fe80000000200 */
[----:B------:R-:W-:Y:S04]  /*bb70*/  LDSM.16.M88.4 R136, [R194+0xc100] ;  /* 0x00c10000c288783b */ /* 0x000fe80000000200 */
[----:B------:R-:W-:Y:S04]  /*bb80*/  LDSM.16.M88.4 R140, [R196] ;  /* 0x00000000c48c783b */ /* 0x000fe80000000200 */
[----:B------:R-:W-:Y:S04]  /*bb90*/  LDSM.16.M88.4 R144, [R187] ;  /* 0x00000000bb90783b */ /* 0x000fe80000000200 */
[----:B------:R-:W-:Y:S04]  /*bba0*/  LDSM.16.M88.4 R148, [R186] ;  /* 0x00000000ba94783b */ /* 0x000fe80000000200 */
[----:B------:R-:W-:Y:S04]  /*bbb0*/  LDSM.16.M88.4 R152, [R185] ;  /* 0x00000000b998783b */ /* 0x000fe80000000200 */
[----:B------:R-:W-:Y:S01]  /*bbc0*/  SHFL.IDX PT, R159, R0, RZ, 0x181f ;  /* 0x00181fff009f7589 */ /* 0x000fe200000e0000 */
[C---:B-1----:R-:W-:Y:S03]  /*bbd0*/  HMMA.16816.F32 R4, R32.reuse, R8, RZ ;  /* 0x000000082004723c */ /* 0x042fe600000018ff */
[----:B------:R-:W-:Y:S04]  /*bbe0*/  SHFL.IDX PT, R157, R0, 0x1, 0x181f ;  /* 0x00381f00009d7f89 */ /* 0x000fe800000e0000 */
[----:B------:R-:W1:Y:S01]  /*bbf0*/  SHFL.IDX PT, R31, R20, RZ, 0x181f ;  /* 0x00181fff141f7589 */ /* 0x000e6200000e0000 */
[C---:B------:R-:W-:Y:S03]  /*bc00*/  HMMA.16816.F32 R8, R32.reuse, R10, RZ ;  /* 0x0000000a2008723c */ /* 0x040fe600000018ff */
[----:B------:R3:W4:Y:S05]  /*bc10*/  SHFL.IDX PT, R29, R20, 0x1, 0x181f ;  /* 0x00381f00141d7f89 */ /* 0x00072a00000e0000 */
[C---:B--2---:R-:W-:Y:S08]  /*bc20*/  HMMA.16816.F32 R12, R32.reuse, R16, RZ ;  /* 0x00000010200c723c */ /* 0x044ff000000018ff */
[C---:B------:R-:W-:Y:S01]  /*bc30*/  HMMA.16816.F32 R16, R32.reuse, R18, RZ ;  /* 0x000000122010723c */ /* 0x040fe200000018ff */
[C---:B-1----:R-:W-:Y:S03]  /*bc40*/  IADD3 R162, P6, R31.reuse, R210, RZ ;  /* 0x000000d21fa27210 */ /* 0x042fe60007fde0ff */
[-C--:B------:R-:W-:Y:S04]  /*bc50*/  IADD3 R160, P0, R31, R209.reuse, RZ ;  /* 0x000000d11fa07210 */ /* 0x080fe80007f1e0ff */
[C---:B---3--:R-:W-:Y:S01]  /*bc60*/  HMMA.16816.F32 R20, R32.reuse, R24, RZ ;  /* 0x000000182014723c */ /* 0x048fe200000018ff */
[----:B------:R-:W-:Y:S03]  /*bc70*/  IMAD.X R163, R159, 0x1, R172, P6 ;  /* 0x000000019fa37824 */ /* 0x000fe600030e06ac */
[----:B------:R-:W-:Y:S01]  /*bc80*/  IADD3 R168, P6, R31, R208, RZ ;  /* 0x000000d01fa87210 */ /* 0x000fe20007fde0ff */
[----:B------:R-:W-:Y:S01]  /*bc90*/  IMAD.X R161, R159, 0x1, R212, P0 ;  /* 0x000000019fa17824 */ /* 0x000fe200000e06d4 */
[----:B----4-:R-:W-:Y:S02]  /*bca0*/  IADD3 R216, P0, R29, R210, RZ ;  /* 0x000000d21dd87210 */ /* 0x010fe40007f1e0ff */
[C---:B------:R-:W-:Y:S01]  /*bcb0*/  HMMA.16816.F32 R24, R32.reuse, R26, RZ ;  /* 0x0000001a2018723c */ /* 0x040fe200000018ff */
[----:B------:R1:W-:Y:S03]  /*bcc0*/  LDGSTS.E.BYPASS.LTC128B.128 [R205], [R162.64], !P5 ;  /* 0x00000000a2cd7fae */ /* 0x0003e6000e901d52 */
[--C-:B------:R-:W-:Y:S01]  /*bcd0*/  IMAD.X R169, R159, 0x1, R211.reuse, P6 ;  /* 0x000000019fa97824 */ /* 0x100fe200030e06d3 */
[----:B------:R-:W-:Y:S01]  /*bce0*/  IADD3 R174, P6, R29, R209, RZ ;  /* 0x000000d11dae7210 */ /* 0x000fe20007fde0ff */
[----:B------:R-:W-:Y:S01]  /*bcf0*/  IMAD.X R217, R157, 0x1, R172, P0 ;  /* 0x000000019dd97824 */ /* 0x000fe200000e06ac */
[----:B------:R-:W-:Y:S01]  /*bd00*/  IADD3 R214, P0, R29, R208, RZ ;  /* 0x000000d01dd67210 */ /* 0x000fe20007f1e0ff */
[----:B------:R1:W-:Y:S01]  /*bd10*/  LDGSTS.E.BYPASS.LTC128B.128 [R205+0x2000], [R160.64], !P4 ;  /* 0x02000000a0cd7fae */ /* 0x0003e2000e101d52 */
[C---:B------:R-:W-:Y:S03]  /*bd20*/  HMMA.16816.F32 R28, R32.reuse, R132, RZ ;  /* 0x00000084201c723c */ /* 0x040fe600000018ff */
[----:B------:R2:W-:Y:S01]  /*bd30*/  LDGSTS.E.BYPASS.LTC128B.128 [R205+0x4000], [R168.64], !P3 ;  /* 0x04000000a8cd7fae */ /* 0x0005e2000d901d52 */
[C---:B------:R-:W-:Y:S02]  /*bd40*/  IMAD.X R175, R157.reuse, 0x1, R212, P6 ;  /* 0x000000019daf7824 */ /* 0x040fe400030e06d4 */
[----:B------:R-:W-:Y:S01]  /*bd50*/  IMAD.X R215, R157, 0x1, R211, P0 ;  /* 0x000000019dd77824 */ /* 0x000fe200000e06d3 */
[----:B------:R3:W-:Y:S01]  /*bd60*/  LDGSTS.E.BYPASS.LTC128B.128 [R205+0x1000], [R216.64], !P5 ;  /* 0x01000000d8cd7fae */ /* 0x0007e2000e901d52 */
[----:B------:R-:W-:Y:S01]  /*bd70*/  HMMA.16816.F32 R32, R32, R134, RZ ;  /* 0x000000862020723c */ /* 0x000fe200000018ff */
[----:B------:R-:W-:Y:S02]  /*bd80*/  PLOP3.LUT P0, PT, PT, PT, UP2, 0x40, 0x0 ;  /* 0x000000000000781c */ /* 0x000fe40003f0e828 */
[----:B------:R3:W-:Y:S04]  /*bd90*/  LDGSTS.E.BYPASS.LTC128B.128 [R205+0x3000], [R174.64], !P4 ;  /* 0x03000000aecd7fae */ /* 0x0007e8000e101d52 */
[----:B------:R3:W-:Y:S01]  /*bda0*/  LDGSTS.E.BYPASS.LTC128B.128 [R205+0x5000], [R214.64], !P3 ;  /* 0x05000000d6cd7fae */ /* 0x0007e2000d901d52 */
[C---:B------:R-:W-:Y:S03]  /*bdb0*/  HMMA.16816.F32 R4, R136.reuse, R140, R4 ;  /* 0x0000008c8804723c */ /* 0x040fe60000001804 */
[----:B------:R-:W-:Y:S04]  /*bdc0*/  LDSM.16.M88.4 R156, [R193+0xc100] ;  /* 0x00c10000c19c783b */ /* 0x000fe80000000200 */
[----:B------:R-:W0:Y:S01]  /*bdd0*/  LDGDEPBAR ;  /* 0x00000000000079af */ /* 0x000e220000000000 */
[C---:B------:R-:W-:Y:S03]  /*bde0*/  HMMA.16816.F32 R8, R136.reuse, R142, R8 ;  /* 0x0000008e8808723c */ /* 0x040fe60000001808 */
[----:B-1----:R-:W1:Y:S04]  /*bdf0*/  LDSM.16.M88.4 R160, [R192+0x6100] ;  /* 0x00610000c0a0783b */ /* 0x002e680000000200 */
[----:B------:R-:W4:Y:S01]  /*be00*/  LDSM.16.M88.4 R164, [R192+0x6900] ;  /* 0x00690000c0a4783b */ /* 0x000f220000000200 */
[C---:B------:R-:W-:Y:S03]  /*be10*/  HMMA.16816.F32 R12, R136.reuse, R144, R12 ;  /* 0x00000090880c723c */ /* 0x040fe6000000180c */
[----:B------:R-:W5:Y:S04]  /*be20*/  LDSM.16.M88.4 R132, [R192+0x7100] ;  /* 0x00710000c084783b */ /* 0x000f680000000200 */
[----:B--2---:R-:W2:Y:S01]  /*be30*/  LDSM.16.M88.4 R168, [R192+0x7900] ;  /* 0x00790000c0a8783b */ /* 0x004ea20000000200 */
[C---:B------:R-:W-:Y:S03]  /*be40*/  HMMA.16816.F32 R16, R136.reuse, R146, R16 ;  /* 0x000000928810723c */ /* 0x040fe60000001810 */
[----:B------:R-:W-:Y:S04]  /*be50*/  LDSM.16.M88.4 R140, [R191+0xc100] ;  /* 0x00c10000bf8c783b */ /* 0x000fe80000000200 */
[----:B------:R-:W2:Y:S01]  /*be60*/  LDSM.16.M88.4 R144, [R184] ;  /* 0x00000000b890783b */ /* 0x000ea20000000200 */
[C---:B------:R-:W-:Y:S08]  /*be70*/  HMMA.16816.F32 R20, R136.reuse, R148, R20 ;  /* 0x000000948814723c */ /* 0x040ff00000001814 */
[C---:B------:R-:W-:Y:S01]  /*be80*/  HMMA.16816.F32 R24, R136.reuse, R150, R24 ;  /* 0x000000968818723c */ /* 0x040fe20000001818 */
[----:B------:R-:W2:Y:S07]  /*be90*/  LDSM.16.M88.4 R148, [R184+0x800] ;  /* 0x00080000b894783b */ /* 0x000eae0000000200 */
[C---:B------:R-:W-:Y:S08]  /*bea0*/  HMMA.16816.F32 R28, R136.reuse, R152, R28 ;  /* 0x00000098881c723c */ /* 0x040ff0000000181c */
[----:B------:R-:W-:Y:S01]  /*beb0*/  HMMA.16816.F32 R32, R136, R154, R32 ;  /* 0x0000009a8820723c */ /* 0x000fe20000001820 */
[----:B------:R-:W2:Y:S04]  /*bec0*/  LDSM.16.M88.4 R136, [R184+0x1000] ;  /* 0x00100000b888783b */ /* 0x000ea80000000200 */
[----:B------:R-:W2:Y:S03]  /*bed0*/  LDSM.16.M88.4 R152, [R184+0x1800] ;  /* 0x00180000b898783b */ /* 0x000ea60000000200 */
[C---:B-1----:R-:W-:Y:S08]  /*bee0*/  HMMA.16816.F32 R4, R156.reuse, R160, R4 ;  /* 0x000000a09c04723c */ /* 0x042ff00000001804 */
[C---:B------:R-:W-:Y:S01]  /*bef0*/  HMMA.16816.F32 R8, R156.reuse, R162, R8 ;  /* 0x000000a29c08723c */ /* 0x040fe20000001808 */
[----:B------:R-:W-:Y:S07]  /*bf00*/  LDSM.16.M88.4 R160, [R197+0x8100] ;  /* 0x00810000c5a0783b */ /* 0x000fee0000000200 */
[C---:B----4-:R-:W-:Y:S08]  /*bf10*/  HMMA.16816.F32 R12, R156.reuse, R164, R12 ;  /* 0x000000a49c0c723c */ /* 0x050ff0000000180c */
[C---:B------:R-:W-:Y:S01]  /*bf20*/  HMMA.16816.F32 R16, R156.reuse, R166, R16 ;  /* 0x000000a69c10723c */ /* 0x040fe20000001810 */
[----:B------:R-:W-:Y:S07]  /*bf30*/  LDSM.16.M88.4 R164, [R197+0x8900] ;  /* 0x00890000c5a4783b */ /* 0x000fee0000000200 */
[C---:B-----5:R-:W-:Y:S08]  /*bf40*/  HMMA.16816.F32 R20, R156.reuse, R132, R20 ;  /* 0x000000849c14723c */ /* 0x060ff00000001814 */
[C---:B------:R-:W-:Y:S01]  /*bf50*/  HMMA.16816.F32 R24, R156.reuse, R134, R24 ;  /* 0x000000869c18723c */ /* 0x040fe20000001818 */
[----:B------:R-:W1:Y:S07]  /*bf60*/  LDSM.16.M88.4 R132, [R198+0x10100] ;  /* 0x01010000c684783b */ /* 0x000e6e0000000200 */
[C---:B--2---:R-:W-:Y:S08]  /*bf70*/  HMMA.16816.F32 R28, R156.reuse, R168, R28 ;  /* 0x000000a89c1c723c */ /* 0x044ff0000000181c */
[----:B------:R-:W-:Y:S01]  /*bf80*/  HMMA.16816.F32 R32, R156, R170, R32 ;  /* 0x000000aa9c20723c */ /* 0x000fe20000001820 */
[----:B------:R-:W2:Y:S04]  /*bf90*/  LDSM.16.M88.4 R156, [R197+0x9100] ;  /* 0x00910000c59c783b */ /* 0x000ea80000000200 */
[----:B------:R-:W4:Y:S03]  /*bfa0*/  LDSM.16.M88.4 R168, [R197+0x9900] ;  /* 0x00990000c5a8783b */ /* 0x000f260000000200 */
[C---:B------:R-:W-:Y:S08]  /*bfb0*/  HMMA.16816.F32 R4, R140.reuse, R144, R4 ;  /* 0x000000908c04723c */ /* 0x040ff00000001804 */
[C---:B------:R-:W-:Y:S01]  /*bfc0*/  HMMA.16816.F32 R8, R140.reuse, R146, R8 ;  /* 0x000000928c08723c */ /* 0x040fe20000001808 */
[----:B------:R-:W-:Y:S07]  /*bfd0*/  LDSM.16.M88.4 R144, [R183] ;  /* 0x00000000b790783b */ /* 0x000fee0000000200 */
[C---:B------:R-:W-:Y:S08]  /*bfe0*/  HMMA.16816.F32 R12, R140.reuse, R148, R12 ;  /* 0x000000948c0c723c */ /* 0x040ff0000000180c */
[C---:B------:R-:W-:Y:S01]  /*bff0*/  HMMA.16816.F32 R16, R140.reuse, R150, R16 ;  /* 0x000000968c10723c */ /* 0x040fe20000001810 */
[----:B------:R-:W-:Y:S07]  /*c000*/  LDSM.16.M88.4 R148, [R182] ;  /* 0x00000000b694783b */ /* 0x000fee0000000200 */
[C---:B------:R-:W-:Y:S08]  /*c010*/  HMMA.16816.F32 R20, R140.reuse, R136, R20 ;  /* 0x000000888c14723c */ /* 0x040ff00000001814 */
[C---:B------:R-:W-:Y:S01]  /*c020*/  HMMA.16816.F32 R24, R140.reuse, R138, R24 ;  /* 0x0000008a8c18723c */ /* 0x040fe20000001818 */
[----:B------:R-:W5:Y:S07]  /*c030*/  LDSM.16.M88.4 R136, [R194+0x10100] ;  /* 0x01010000c288783b */ /* 0x000f6e0000000200 */
[C---:B------:R-:W-:Y:S08]  /*c040*/  HMMA.16816.F32 R28, R140.reuse, R152, R28 ;  /* 0x000000988c1c723c */ /* 0x040ff0000000181c */
[----:B------:R-:W-:Y:S01]  /*c050*/  HMMA.16816.F32 R32, R140, R154, R32 ;  /* 0x0000009a8c20723c */ /* 0x000fe20000001820 */
[----:B------:R-:W3:Y:S04]  /*c060*/  LDSM.16.M88.4 R140, [R181] ;  /* 0x00000000b58c783b */ /* 0x000ee80000000200 */
        /* <DEDUP_REMOVED lines=14> */
[C---:B-----5:R-:W-:Y:S08]  /*c150*/  HMMA.16816.F32 R4, R136.reuse, R144, R4 ;  /* 0x000000908804723c */ /* 0x060ff00000001804 */
[C---:B------:R-:W-:Y:S01]  /*c160*/  HMMA.16816.F32 R8, R136.reuse, R146, R8 ;  /* 0x000000928808723c */ /* 0x040fe20000001808 */
[----:B------:R-:W-:Y:S07]  /*c170*/  LDSM.16.M88.4 R144, [R184+0x2000] ;  /* 0x00200000b890783b */ /* 0x000fee0000000200 */
[C---:B------:R-:W-:Y:S08]  /*c180*/  HMMA.16816.F32 R12, R136.reuse, R148, R12 ;  /* 0x00000094880c723c */ /* 0x040ff0000000180c */
[C---:B------:R-:W-:Y:S01]  /*c190*/  HMMA.16816.F32 R16, R136.reuse, R150, R16 ;  /* 0x000000968810723c */ /* 0x040fe20000001810 */
[----:B------:R-:W-:Y:S07]  /*c1a0*/  LDSM.16.M88.4 R148, [R184+0x2800] ;  /* 0x00280000b894783b */ /* 0x000fee0000000200 */
[C---:B---3--:R-:W-:Y:S08]  /*c1b0*/  HMMA.16816.F32 R20, R136.reuse, R140, R20 ;  /* 0x0000008c8814723c */ /* 0x048ff00000001814 */
        /* <DEDUP_REMOVED lines=77> */
[----:B------:R-:W-:Y:S01]  /*c690*/  ULEA UR4, UR20, UR12, 0x6 ;  /* 0x0000000c14047291 */ /* 0x000fe2000f8e303f */
[----:B------:R-:W-:Y:S05]  /*c6a0*/  IMAD.MOV.U32 R200, RZ, RZ, RZ ;  /* 0x000000ffffc87224 */ /* 0x000fea00078e00ff */
        /* <DEDUP_REMOVED lines=30> */
[-C--:B------:R-:W-:Y:S02]  /*c890*/  IADD3 R136, P0, R137, R209.reuse, RZ ;  /* 0x000000d189887210 */ /* 0x080fe40007f1e0ff */
[----:B--2---:R-:W-:Y:S02]  /*c8a0*/  IADD3.X R141, R139, R172, RZ, P6, !PT ;  /* 0x000000ac8b8d7210 */ /* 0x004fe400037fe4ff */
        /* <DEDUP_REMOVED lines=15> */
.L_x_3512:
[----:B------:R-:W-:Y:S01]  /*c9a0*/  PLOP3.LUT P6, PT, PT, PT, UP1, 0x80, 0x0 ;  /* 0x000000000000781c */ /* 0x000fe20003fcf018 */
        /* <DEDUP_REMOVED lines=32> */
.L_x_3515:
[----:B------:R-:W-:Y:S04]  /*cbb0*/  MOV R132, c[0x0][0x32c] ;  /* 0x0000cb0000847a02 */ /* 0x000fe80000000f00 */
[----:B------:R-:W-:Y:S11]  /*cbc0*/  ISETP.NE.AND P0, PT, R132, 0x1, PT ;  /* 0x000000018400780c */ /* 0x000ff60003f05270 */
[----:B------:R-:W-:Y:S02]  /*cbd0*/  @!UPT UIADD3 URZ, URZ, URZ, URZ ;  /* 0x0000003f3f3ff290 */ /* 0x000fe4000fffe03f */
[----:B------:R-:W-:Y:S05]  /*cbe0*/  @P0 IMAD.HI.U32 R132, R141, c[0x0][0x330], RZ ;  /* 0x0000cc008d840a27 */ /* 0x000fea00078e00ff */
[----:B------:R-:W-:Y:S02]  /*cbf0*/  @P0 SHF.R.U32.HI R141, RZ, c[0x0][0x334], R132 ;  /* 0x0000cd00ff8d0a19 */ /* 0x000fe40000011684 */
.L_x_3516:
[----:B------:R-:W-:Y:S05]  /*cc00*/  BSYNC B0 ;  /* 0x0000000000007941 */ /* 0x000fea0003800000 */
.L_x_3514:
[----:B------:R-:W-:Y:S04]  /*cc10*/  IMAD.MOV.U32 R132, RZ, RZ, c[0x0][0x32c] ;  /* 0x0000cb00ff847624 */ /* 0x000fe800078e00ff */
[----:B------:R-:W-:Y:S04]  /*cc20*/  IMAD R141, R141, R132, -UR4 ;  /* 0x800000048d8d7e24 */ /* 0x000fe8000f8e0284 */
[----:B------:R-:W-:Y:S05]  /*cc30*/  IMAD.IADD R134, R141, 0x1, -R204 ;  /* 0x000000018d867824 */ /* 0x000fea00078e0acc */
[----:B------:R-:W-:Y:S02]  /*cc40*/  IADD3 R132, R134, c[0x0][0x32c], RZ ;  /* 0x0000cb0086847a10 */ /* 0x000fe40007ffe0ff */
[----:B------:R-:W-:Y:S02]  /*cc50*/  IMNMX R135, R135, R134, !PT ;  /* 0x0000008687877217 */ /* 0x000fe40007800200 */
[----:B------:R-:W-:Y:S02]  /*cc60*/  IMNMX R137, R137, R132, PT ;  /* 0x0000008489897217 */ /* 0x000fe40003800200 */
.L_x_3513:
        /* <DEDUP_REMOVED lines=85> */
.L_x_3519:
[----:B------:R-:W-:Y:S04]  /*d1c0*/  MOV R5, 0x1 ;  /* 0x0000000100057802 */ /* 0x000fe80000000f00 */
[----:B------:R-:W-:Y:S11]  /*d1d0*/  ISETP.NE.AND P0, PT, R5, c[0x0][0x32c], PT ;  /* 0x0000cb0005007a0c */ /* 0x000ff60003f05270 */
[----:B------:R-:W-:Y:S02]  /*d1e0*/  @!UPT UIADD3 URZ, URZ, URZ, URZ ;  /* 0x0000003f3f3ff290 */ /* 0x000fe4000fffe03f */
[----:B------:R-:W-:Y:S05]  /*d1f0*/  @P0 IMAD.HI.U32 R5, R8, c[0x0][0x330], RZ ;  /* 0x0000cc0008050a27 */ /* 0x000fea00078e00ff */
[----:B------:R-:W-:Y:S02]  /*d200*/  @P0 SHF.R.U32.HI R8, RZ, c[0x0][0x334], R5 ;  /* 0x0000cd00ff080a19 */ /* 0x000fe40000011605 */
.L_x_3520:
[----:B------:R-:W-:Y:S05]  /*d210*/  BSYNC B0 ;  /* 0x0000000000007941 */ /* 0x000fea0003800000 */
.L_x_3518:
[----:B------:R-:W-:Y:S04]  /*d220*/  IMAD.MOV.U32 R5, RZ, RZ, c[0x0][0x32c] ;  /* 0x0000cb00ff057624 */ /* 0x000fe800078e00ff */
[----:B------:R-:W-:Y:S04]  /*d230*/  IMAD R5, R8, R5, -UR4 ;  /* 0x8000000408057e24 */ /* 0x000fe8000f8e0205 */
[----:B------:R-:W-:Y:S05]  /*d240*/  IMAD.IADD R9, R5, 0x1, -R204 ;  /* 0x0000000105097824 */ /* 0x000fea00078e0acc */
[----:B------:R-:W-:Y:S02]  /*d250*/  IADD3 R5, R9, c[0x0][0x32c], RZ ;  /* 0x0000cb0009057a10 */ /* 0x000fe40007ffe0ff */
[----:B------:R-:W-:Y:S02]  /*d260*/  IMNMX R0, R0, R9, !PT ;  /* 0x0000000900007217 */ /* 0x000fe40007800200 */
[----:B------:R-:W-:Y:S02]  /*d270*/  IMNMX R4, R4, R5, PT ;  /* 0x0000000504047217 */ /* 0x000fe40003800200 */
.L_x_3517:
[----:B------:R-:W-:Y:S02]  /*d280*/  PLOP3.LUT P6, PT, PT, PT, UP2, 0x80, 0x0 ;  /* 0x000000000000781c */ /* 0x000fe40003fcf028 */
[----:B------:R-:W-:Y:S02]  /*d290*/  PLOP3.LUT P0, PT, PT, PT, UP2, 0x80, 0x0 ;  /* 0x000000000000781c */ /* 0x000fe40003f0f028 */
[C---:B------:R-:W-:Y:S02]  /*d2a0*/  ISETP.GT.AND P6, PT, R0.reuse, RZ, P6 ;  /* 0x000000ff0000720c */ /* 0x040fe400037c4270 */
[----:B------:R-:W-:Y:S02]  /*d2b0*/  ISETP.GT.AND P0, PT, R0, 0x1, P0 ;  /* 0x000000010000780c */ /* 0x000fe40000704270 */
[----:B------:R-:W-:Y:S02]  /*d2c0*/  ISETP.LT.OR P6, PT, R4, 0x1, P6 ;  /* 0x000000010400780c */ /* 0x000fe400037c1670 */
[----:B------:R-:W-:Y:S02]  /*d2d0*/  FMNMX.FTZ R5, R148, R3, !PT ;  /* 0x0000000394057209 */ /* 0x000fe40007810000 */
[----:B------:R-:W-:Y:S02]  /*d2e0*/  FSEL R25, R6, -INF , !P6 ;  /* 0xff80000006197808 */ /* 0x000fe40007000000 */
[----:B------:R-:W-:Y:S02]  /*d2f0*/  ISETP.LT.OR P0, PT, R4, 0x2, P0 ;  /* 0x000000020400780c */ /* 0x000fe40000701670 */
[----:B------:R-:W-:Y:S02]  /*d300*/  FMNMX.FTZ R5, R152, R5, !PT ;  /* 0x0000000598057209 */ /* 0x000fe40007810000 */
[----:B------:R-:W-:Y:S02]  /*d310*/  PLOP3.LUT P6, PT, PT, PT, UP2, 0x80, 0x0 ;  /* 0x000000000000781c */ /* 0x000fe40003fcf028 */
        /* <DEDUP_REMOVED lines=8> */
[----:B------:R-:W-:Y:S02]  /*d3a0*/  FMNMX.FTZ R5, R138, R5, !PT ;  /* 0x000000058a057209 */ /* 0x000fe40007810000 */
[----:B------:R-:W-:Y:S02]  /*d3b0*/  PLOP3.LUT P6, PT, PT, PT, UP2, 0x80, 0x0 ;  /* 0x000000000000781c */ /* 0x000fe40003fcf028 */
[----:B------:R-:W-:Y:S02]  /*d3c0*/  ISETP.LT.OR P0, PT, R4, 0xa, P0 ;  /* 0x0000000a0400780c */ /* 0x000fe40000701670 */
[----:B------:R-:W-:Y:S02]  /*d3d0*/  FMNMX.FTZ R5, R136, R5, !PT ;  /* 0x0000000588057209 */ /* 0x000fe40007810000 */
[----:B------:R-:W-:Y:S02]  /*d3e0*/  ISETP.GT.AND P6, PT, R0, 0x10, P6 ;  /* 0x000000100000780c */ /* 0x000fe400037c4270 */
[----:B------:R-:W-:Y:S02]  /*d3f0*/  FSEL R13, R11, -INF , !P0 ;  /* 0xff8000000b0d7808 */ /* 0x000fe40004000000 */
        /* <DEDUP_REMOVED lines=9> */
[----:B------:R-:W-:Y:S02]  /*d490*/  ISETP.GT.AND P6, PT, R0, 0x18, P6 ;  /* 0x000000180000780c */ /* 0x000fe400037c4270 */
        /* <DEDUP_REMOVED lines=9> */
[----:B------:R-:W-:Y:S02]  /*d530*/  FMNMX.FTZ R5, R164, R5, !PT ;  /* 0x00000005a4057209 */ /* 0x000fe40007810000 */
[----:B------:R-:W-:Y:S02]  /*d540*/  PLOP3.LUT P6, PT, PT, PT, UP2, 0x80, 0x0 ;  /* 0x000000000000781c */ /* 0x000fe40003fcf028 */
[----:B------:R-:W-:Y:S02]  /*d550*/  FSEL R33, R19, -INF , !P0 ;  /* 0xff80000013217808 */ /* 0x000fe40004000000 */
[----:B------:R-:W-:Y:S02]  /*d560*/  FMNMX.FTZ R8, R17, R8, !PT ;  /* 0x0000000811087209 */ /* 0x000fe40007810000 */
[----:B------:R-:W-:Y:S02]  /*d570*/  ISETP.GT.AND P6, PT, R0, 0x20, P6 ;  /* 0x000000200000780c */ /* 0x000fe400037c4270 */
[----:B------:R-:W-:Y:S02]  /*d580*/  FMNMX.FTZ R6, R162, R5, !PT ;  /* 0x00000005a2067209 */ /* 0x000fe40007810000 */
[----:B------:R-:W-:Y:S02]  /*d590*/  PLOP3.LUT P0, PT, PT, PT, UP2, 0x80, 0x0 ;  /* 0x000000000000781c */ /* 0x000fe40003f0f028 */
        /* <DEDUP_REMOVED lines=21> */
[----:B------:R-:W-:Y:S02]  /*d6f0*/  FMNMX.FTZ R8, R171, R8, !PT ;  /* 0x00000008ab087209 */ /* 0x000fe40007810000 */
[----:B------:R-:W-:Y:S02]  /*d700*/  PLOP3.LUT P0, PT, PT, PT, UP2, 0x80, 0x0 ;  /* 0x000000000000781c */ /* 0x000fe40003f0f028 */
        /* <DEDUP_REMOVED lines=9> */
[----:B------:R-:W-:Y:S02]  /*d7a0*/  ISETP.GT.AND P6, PT, R0, 0x38, P6 ;  /* 0x000000380000780c */ /* 0x000fe400037c4270 */
[----:B------:R-:W-:Y:S02]  /*d7b0*/  FMNMX.FTZ R8, R165, R8, !PT ;  /* 0x00000008a5087209 */ /* 0x000fe40007810000 */
[----:B------:R-:W-:Y:S01]  /*d7c0*/  PLOP3.LUT P0, PT, PT, PT, UP2, 0x80, 0x0 ;  /* 0x000000000000781c */ /* 0x000fe20003f0f028 */
[----:B------:R-:W-:Y:S01]  /*d7d0*/  UISETP.GT.AND UP2, UPT, UR20, UR9, UPT ;  /* 0x000000091400728c */ /* 0x000fe2000bf44270 */
[----:B------:R-:W-:Y:S01]  /*d7e0*/  FMNMX.FTZ R7, R144, R7, !PT ;  /* 0x0000000790077209 */ /* 0x000fe20007810000 */
[----:B------:R-:W-:Y:S01]  /*d7f0*/  UIADD3 UR20, UR20, -0x1, URZ ;  /* 0xffffffff14147890 */ /* 0x000fe2000fffe03f */
[----:B------:R-:W-:Y:S02]  /*d800*/  ISETP.GT.AND P0, PT, R0, 0x39, P0 ;  /* 0x000000390000780c */ /* 0x000fe40000704270 */
[----:B------:R-:W-:Y:S02]  /*d810*/  FMNMX.FTZ R0, R145, R8, !PT ;  /* 0x0000000891007209 */ /* 0x000fe40007810000 */
[----:B------:R-:W-:Y:S02]  /*d820*/  ISETP.LT.OR P6, PT, R4, 0x39, P6 ;  /* 0x000000390400780c */ /* 0x000fe400037c1670 */
[----:B------:R-:W-:Y:S02]  /*d830*/  FMNMX.FTZ R5, R142, R7, !PT ;  /* 0x000000078e057209 */ /* 0x000fe40007810000 */
        /* <DEDUP_REMOVED lines=8> */
[----:B-1----:R-:W-:Y:S07]  /*d8c0*/  FMNMX.FTZ R6, R5, R6, !PT ;  /* 0x0000000605067209 */ /* 0x002fee0007810000 */
[----:B------:R-:W1:Y:S01]  /*d8d0*/  SHFL.BFLY PT, R11, R6, 0x1, 0x1f ;  /* 0x0c201f00060b7f89 */ /* 0x000e6200000e0000 */
[----:B--2---:R-:W-:Y:S07]  /*d8e0*/  FMNMX.FTZ R5, R4, R7, !PT ;  /* 0x0000000704057209 */ /* 0x004fee0007810000 */
[----:B------:R-:W2:Y:S01]  /*d8f0*/  SHFL.BFLY PT, R8, R5, 0x1, 0x1f ;  /* 0x0c201f0005087f89 */ /* 0x000ea200000e0000 */
[----:B-1----:R-:W-:Y:S04]  /*d900*/  FMNMX.FTZ R0, R6, R11, !PT ;  /* 0x0000000b06007209 */ /* 0x002fe80007810000 */
[C---:B------:R-:W-:Y:S01]  /*d910*/  FSETP.NEU.FTZ.AND P0, PT, R0.reuse, -INF , PT ;  /* 0xff8000000000780b */ /* 0x040fe20003f1d000 */
[C---:B------:R-:W-:Y:S03]  /*d920*/  FMUL.FTZ R155, R0.reuse, c[0x0][0x2d0] ;  /* 0x0000b400009b7a20 */ /* 0x040fe60000410000 */
[----:B------:R-:W-:Y:S02]  /*d930*/  FSEL R4, R0, RZ, P0 ;  /* 0x000000ff00047208 */ /* 0x000fe40000000000 */
[----:B------:R-:W-:Y:S03]  /*d940*/  FSEL R155, R155, RZ, P0 ;  /* 0x000000ff9b9b7208 */ /* 0x000fe60000000000 */
[----:B------:R-:W-:Y:S01]  /*d950*/  FADD.FTZ R4, -R4, R3 ;  /* 0x0000000304047221 */ /* 0x000fe20000010100 */
[----:B--2---:R-:W-:Y:S01]  /*d960*/  FMNMX.FTZ R8, R8, R5, !PT ;  /* 0x0000000508087209 */ /* 0x004fe20007810000 */
[--C-:B------:R-:W-:Y:S02]  /*d970*/  FFMA.FTZ R149, R140, c[0x0][0x2d0], -R155.reuse ;  /* 0x0000b4008c957a23 */ /* 0x100fe4000001089b */
[--C-:B------:R-:W-:Y:S01]  /*d980*/  FFMA.FTZ R148, R148, c[0x0][0x2d0], -R155.reuse ;  /* 0x0000b40094947a23 */ /* 0x100fe2000001089b */
[C---:B------:R-:W-:Y:S01]  /*d990*/  FSETP.NEU.FTZ.AND P0, PT, R8.reuse, -INF , PT ;  /* 0xff8000000800780b */ /* 0x040fe20003f1d000 */
[----:B------:R-:W-:Y:S02]  /*d9a0*/  FMUL.FTZ R140, R8, c[0x0][0x2d0] ;  /* 0x0000b400088c7a20 */ /* 0x000fe40000410000 */
[--C-:B------:R-:W-:Y:S01]  /*d9b0*/  FFMA.FTZ R11, R152, c[0x0][0x2d0], -R155.reuse ;  /* 0x0000b400980b7a23 */ /* 0x100fe2000001089b */
[----:B------:R-:W-:Y:S01]  /*d9c0*/  FSEL R5, R8, RZ, P0 ;  /* 0x000000ff08057208 */ /* 0x000fe20000000000 */
[--C-:B------:R-:W-:Y:S01]  /*d9d0*/  FFMA.FTZ R10, R150, c[0x0][0x2d0], -R155.reuse ;  /* 0x0000b400960a7a23 */ /* 0x100fe2000001089b */
[----:B------:R-:W-:Y:S01]  /*d9e0*/  FSEL R140, R140, RZ, P0 ;  /* 0x000000ff8c8c7208 */ /* 0x000fe20000000000 */
[----:B------:R-:W-:Y:S01]  /*d9f0*/  FMUL.FTZ R3, R4, c[0x0][0x2d0] ;  /* 0x0000b40004037a20 */ /* 0x000fe20000410000 */
[----:B------:R-:W-:Y:S01]  /*da00*/  MUFU.EX2 R148, R148 ;  /* 0x0000009400947308 */ /* 0x000fe20000000800 */
[----:B------:R-:W-:Y:S01]  /*da10*/  FADD.FTZ R5, -R5, R2 ;  /* 0x0000000205057221 */ /* 0x000fe20000010100 */
[----:B------:R-:W-:Y:S01]  /*da20*/  PLOP3.LUT P0, PT, PT, PT, UP2, 0x80, 0x0 ;  /* 0x000000000000781c */ /* 0x000fe20003f0f028 */
[--C-:B------:R-:W-:Y:S02]  /*da30*/  FFMA.FTZ R151, R17, c[0x0][0x2d0], -R140.reuse ;  /* 0x0000b40011977a23 */ /* 0x100fe4000001088c */
[----:B------:R-:W1:Y:S01]  /*da40*/  LDSM.16.MT88.4 R16, [R195+0x100] ;  /* 0x00010000c310783b */ /* 0x000e620000004200 */
[--C-:B------:R-:W-:Y:S02]  /*da50*/  FFMA.FTZ R153, R25, c[0x0][0x2d0], -R140.reuse ;  /* 0x0000b40019997a23 */ /* 0x100fe4000001088c */
[--C-:B------:R-:W-:Y:S02]  /*da60*/  FFMA.FTZ R152, R21, c[0x0][0x2d0], -R140.reuse ;  /* 0x0000b40015987a23 */ /* 0x100fe4000001088c */
[--C-:B------:R-:W-:Y:S01]  /*da70*/  FFMA.FTZ R150, R13, c[0x0][0x2d0], -R140.reuse ;  /* 0x0000b4000d967a23 */ /* 0x100fe2000001088c */
[----:B------:R-:W2:Y:S01]  /*da80*/  MUFU.EX2 R3, R3 ;  /* 0x0000000300037308 */ /* 0x000ea20000000800 */
[----:B------:R-:W-:Y:S01]  /*da90*/  FMUL.FTZ R2, R5, c[0x0][0x2d0] ;  /* 0x0000b40005027a20 */ /* 0x000fe20000410000 */
[----:B------:R-:W3:Y:S01]  /*daa0*/  LDSM.16.MT88.4 R20, [R190+0x100] ;  /* 0x00010000be14783b */ /* 0x000ee20000004200 */
[--C-:B------:R-:W-:Y:S02]  /*dab0*/  FFMA.FTZ R154, R138, c[0x0][0x2d0], -R155.reuse ;  /* 0x0000b4008a9a7a23 */ /* 0x100fe4000001089b */
[--C-:B------:R-:W-:Y:S02]  /*dac0*/  FFMA.FTZ R157, R136, c[0x0][0x2d0], -R155.reuse ;  /* 0x0000b400889d7a23 */ /* 0x100fe4000001089b */
[--C-:B------:R-:W-:Y:S02]  /*dad0*/  FFMA.FTZ R156, R134, c[0x0][0x2d0], -R155.reuse ;  /* 0x0000b400869c7a23 */ /* 0x100fe4000001089b */
[--C-:B------:R-:W-:Y:S01]  /*dae0*/  FFMA.FTZ R159, R132, c[0x0][0x2d0], -R155.reuse ;  /* 0x0000b400849f7a23 */ /* 0x100fe2000001089b */
[----:B------:R-:W4:Y:S01]  /*daf0*/  MUFU.EX2 R2, R2 ;  /* 0x0000000200027308 */ /* 0x000f220000000800 */
[----:B------:R-:W5:Y:S01]  /*db00*/  LDSM.16.MT88.4 R24, [R189+0x100] ;  /* 0x00010000bd18783b */ /* 0x000f620000004200 */
[--C-:B------:R-:W-:Y:S02]  /*db10*/  FFMA.FTZ R158, R135, c[0x0][0x2d0], -R140.reuse ;  /* 0x0000b400879e7a23 */ /* 0x100fe4000001088c */
[--C-:B------:R-:W-:Y:S02]  /*db20*/  FFMA.FTZ R161, R133, c[0x0][0x2d0], -R140.reuse ;  /* 0x0000b40085a17a23 */ /* 0x100fe4000001088c */
[--C-:B------:R-:W-:Y:S02]  /*db30*/  FFMA.FTZ R160, R29, c[0x0][0x2d0], -R140.reuse ;  /* 0x0000b4001da07a23 */ /* 0x100fe4000001088c */
[--C-:B------:R-:W-:Y:S01]  /*db40*/  FFMA.FTZ R163, R33, c[0x0][0x2d0], -R140.reuse ;  /* 0x0000b40021a37a23 */ /* 0x100fe2000001088c */
[----:B------:R-:W-:Y:S01]  /*db50*/  LDSM.16.MT88.4 R28, [R190+0x900] ;  /* 0x00090000be1c783b */ /* 0x000fe20000004200 */
[----:B------:R-:W1:Y:S01]  /*db60*/  MUFU.EX2 R11, R11 ;  /* 0x0000000b000b7308 */ /* 0x000e620000000800 */
[--C-:B------:R-:W-:Y:S02]  /*db70*/  FFMA.FTZ R170, R146, c[0x0][0x2d0], -R155.reuse ;  /* 0x0000b40092aa7a23 */ /* 0x100fe4000001089b */
[--C-:B------:R-:W-:Y:S02]  /*db80*/  FFMA.FTZ R213, R145, c[0x0][0x2d0], -R140.reuse ;  /* 0x0000b40091d57a23 */ /* 0x100fe4000001088c */
[C---:B--2---:R-:W-:Y:S02]  /*db90*/  FMUL.FTZ R4, R3.reuse, R128 ;  /* 0x0000008003047220 */ /* 0x044fe40000410000 */
[C---:B------:R-:W-:Y:S01]  /*dba0*/  FMUL.FTZ R5, R3.reuse, R129 ;  /* 0x0000008103057220 */ /* 0x040fe20000410000 */
[----:B------:R-:W-:Y:S01]  /*dbb0*/  LDSM.16.MT88.4 R32, [R188+0x900] ;  /* 0x00090000bc20783b */ /* 0x000fe20000004200 */
[C---:B------:R-:W-:Y:S01]  /*dbc0*/  FMUL.FTZ R100, R3.reuse, R100 ;  /* 0x0000006403647220 */ /* 0x040fe20000410000 */
[----:B------:R-:W-:Y:S01]  /*dbd0*/  MUFU.EX2 R10, R10 ;  /* 0x0000000a000a7308 */ /* 0x000fe20000000800 */
[C---:B------:R-:W-:Y:S02]  /*dbe0*/  FMUL.FTZ R101, R3.reuse, R101 ;  /* 0x0000006503657220 */ /* 0x040fe40000410000 */
[C---:B------:R-:W-:Y:S02]  /*dbf0*/  FMUL.FTZ R104, R3.reuse, R104 ;  /* 0x0000006803687220 */ /* 0x040fe40000410000 */
[C---:B----4-:R-:W-:Y:S01]  /*dc00*/  FMUL.FTZ R6, R2.reuse, R130 ;  /* 0x0000008202067220 */ /* 0x050fe20000410000 */
[----:B------:R-:W-:Y:S01]  /*dc10*/  LDSM.16.MT88.4 R132, [R190+0x2900] ;  /* 0x00290000be84783b */ /* 0x000fe20000004200 */
[C---:B------:R-:W-:Y:S02]  /*dc20*/  FMUL.FTZ R7, R2.reuse, R131 ;  /* 0x0000008302077220 */ /* 0x040fe40000410000 */
[C---:B------:R-:W-:Y:S01]  /*dc30*/  FMUL.FTZ R102, R2.reuse, R102 ;  /* 0x0000006602667220 */ /* 0x040fe20000410000 */
[----:B------:R-:W2:Y:S01]  /*dc40*/  MUFU.EX2 R149, R149 ;  /* 0x0000009500957308 */ /* 0x000ea20000000800 */
[C---:B------:R-:W-:Y:S02]  /*dc50*/  FMUL.FTZ R103, R2.reuse, R103 ;  /* 0x0000006702677220 */ /* 0x040fe40000410000 */
[----:B------:R-:W-:Y:S01]  /*dc60*/  FMUL.FTZ R105, R3, R105 ;  /* 0x0000006903697220 */ /* 0x000fe20000410000 */
[----:B-1----:R-:W-:Y:S01]  /*dc70*/  F2FP.PACK_AB R12, R11, R148 ;  /* 0x000000940b0c723e */ /* 0x002fe200000000ff */
        /* <DEDUP_REMOVED lines=11> */
[----:B------:R-:W1:Y:S01]  /*dd30*/  MUFU.EX2 R152, R152 ;  /* 0x0000009800987308 */ /* 0x000e620000000800 */
[C---:B------:R-:W-:Y:S02]  /*dd40*/  FMUL.FTZ R114, R2.reuse, R114 ;  /* 0x0000007202727220 */ /* 0x040fe40000410000 */
[C---:B------:R-:W-:Y:S01]  /*dd50*/  FMUL.FTZ R115, R2.reuse, R115 ;  /* 0x0000007302737220 */ /* 0x040fe20000410000 */
[----:B--2---:R-:W-:Y:S01]  /*dd60*/  F2FP.PACK_AB R14, R149, R10 ;  /* 0x0000000a950e723e */ /* 0x004fe200000000ff */
[--C-:B------:R-:W-:Y:S02]  /*dd70*/  FFMA.FTZ R214, R143, c[0x0][0x2d0], -R140.reuse ;  /* 0x0000b4008fd67a23 */ /* 0x100fe4000001088c */
[--C-:B------:R-:W-:Y:S02]  /*dd80*/  FFMA.FTZ R215, R141, c[0x0][0x2d0], -R140.reuse ;  /* 0x0000b4008dd77a23 */ /* 0x100fe4000001088c */
        /* <DEDUP_REMOVED lines=28> */
[C---:B------:R-:W-:Y:S05]  /*df50*/  HMMA.16816.F32 R4, R12.reuse, R16, R4 ;  /* 0x000000100c04723c */ /* 0x040fea0000001804 */
[C---:B------:R-:W-:Y:S02]  /*df60*/  FMUL.FTZ R45, R3.reuse, R45 ;  /* 0x0000002d032d7220 */ /* 0x040fe40000410000 */
[C---:B------:R-:W-:Y:S01]  /*df70*/  FMUL.FTZ R46, R2.reuse, R46 ;  /* 0x0000002e022e7220 */ /* 0x040fe20000410000 */
[C---:B------:R-:W-:Y:S01]  /*df80*/  HMMA.16816.F32 R100, R12.reuse, R18, R100 ;  /* 0x000000120c64723c */ /* 0x040fe20000001864 */
[----:B------:R-:W2:Y:S01]  /*df90*/  LDSM.16.MT88.4 R16, [R188+0x100] ;  /* 0x00010000bc10783b */ /* 0x000ea20000004200 */
[----:B------:R-:W4:Y:S02]  /*dfa0*/  MUFU.EX2 R159, R159 ;  /* 0x0000009f009f7308 */ /* 0x000f240000000800 */
[C---:B------:R-:W-:Y:S02]  /*dfb0*/  FMUL.FTZ R47, R2.reuse, R47 ;  /* 0x0000002f022f7220 */ /* 0x040fe40000410000 */
[C---:B------:R-:W-:Y:S02]  /*dfc0*/  FMUL.FTZ R48, R3.reuse, R48 ;  /* 0x0000003003307220 */ /* 0x040fe40000410000 */
[C---:B---3--:R-:W-:Y:S04]  /*dfd0*/  HMMA.16816.F32 R104, R12.reuse, R20, R104 ;  /* 0x000000140c68723c */ /* 0x048fe80000001868 */
[C---:B------:R-:W-:Y:S01]  /*dfe0*/  FMUL.FTZ R49, R3.reuse, R49 ;  /* 0x0000003103317220 */ /* 0x040fe20000410000 */
[----:B------:R-:W-:Y:S01]  /*dff0*/  MUFU.EX2 R158, R158 ;  /* 0x0000009e009e7308 */ /* 0x000fe20000000800 */
[C---:B------:R-:W-:Y:S02]  /*e000*/  FMUL.FTZ R50, R2.reuse, R50 ;  /* 0x0000003202327220 */ /* 0x040fe40000410000 */
[C---:B------:R-:W-:Y:S01]  /*e010*/  HMMA.16816.F32 R108, R12.reuse, R22, R108 ;  /* 0x000000160c6c723c */ /* 0x040fe2000000186c */
[----:B------:R-:W3:Y:S03]  /*e020*/  LDSM.16.MT88.4 R20, [R195+0x2100] ;  /* 0x00210000c314783b */ /* 0x000ee60000004200 */
[C---:B------:R-:W-:Y:S02]  /*e030*/  FMUL.FTZ R51, R2.reuse, R51 ;  /* 0x0000003302337220 */ /* 0x040fe40000410000 */
[C---:B------:R-:W-:Y:S01]  /*e040*/  FMUL.FTZ R52, R3.reuse, R52 ;  /* 0x0000003403347220 */ /* 0x040fe20000410000 */
[----:B------:R-:W1:Y:S01]  /*e050*/  MUFU.EX2 R161, R161 ;  /* 0x000000a100a17308 */ /* 0x000e620000000800 */
[C---:B-----5:R-:W-:Y:S04]  /*e060*/  HMMA.16816.F32 R112, R12.reuse, R24, R112 ;  /* 0x000000180c70723c */ /* 0x060fe80000001870 */
[C---:B------:R-:W-:Y:S02]  /*e070*/  FMUL.FTZ R53, R3.reuse, R53 ;  /* 0x0000003503357220 */ /* 0x040fe40000410000 */
[C---:B------:R-:W-:Y:S02]  /*e080*/  FMUL.FTZ R54, R2.reuse, R54 ;  /* 0x0000003602367220 */ /* 0x040fe40000410000 */
[C---:B------:R-:W-:Y:S01]  /*e090*/  HMMA.16816.F32 R116, R12.reuse, R26, R116 ;  /* 0x0000001a0c74723c */ /* 0x040fe20000001874 */
[----:B------:R-:W5:Y:S01]  /*e0a0*/  LDSM.16.MT88.4 R24, [R190+0x2100] ;  /* 0x00210000be18783b */ /* 0x000f620000004200 */
[----:B------:R-:W-:Y:S02]  /*e0b0*/  MUFU.EX2 R160, R160 ;  /* 0x000000a000a07308 */ /* 0x000fe40000000800 */
[C---:B------:R-:W-:Y:S02]  /*e0c0*/  FMUL.FTZ R55, R2.reuse, R55 ;  /* 0x0000003702377220 */ /* 0x040fe40000410000 */
[C---:B------:R-:W-:Y:S02]  /*e0d0*/  FMUL.FTZ R56, R3.reuse, R56 ;  /* 0x0000003803387220 */ /* 0x040fe40000410000 */
[C---:B------:R-:W-:Y:S01]  /*e0e0*/  FMUL.FTZ R57, R3.reuse, R57 ;  /* 0x0000003903397220 */ /* 0x040fe20000410000 */
[C---:B--2---:R-:W-:Y:S03]  /*e0f0*/  HMMA.16816.F32 R120, R12.reuse, R16, R120 ;  /* 0x000000100c78723c */ /* 0x044fe60000001878 */
[C---:B------:R-:W-:Y:S01]  /*e100*/  FMUL.FTZ R58, R2.reuse, R58 ;  /* 0x0000003a023a7220 */ /* 0x040fe20000410000 */
[----:B------:R-:W2:Y:S01]  /*e110*/  MUFU.EX2 R163, R163 ;  /* 0x000000a300a37308 */ /* 0x000ea20000000800 */
[C---:B------:R-:W-:Y:S02]  /*e120*/  FMUL.FTZ R59, R2.reuse, R59 ;  /* 0x0000003b023b7220 */ /* 0x040fe40000410000 */
[C---:B------:R-:W-:Y:S01]  /*e130*/  FMUL.FTZ R60, R3.reuse, R60 ;  /* 0x0000003c033c7220 */ /* 0x040fe20000410000 */
[C---:B------:R-:W-:Y:S01]  /*e140*/  HMMA.16816.F32 R124, R12.reuse, R18, R124 ;  /* 0x000000120c7c723c */ /* 0x040fe2000000187c */
[----:B------:R-:W1:Y:S03]  /*e150*/  LDSM.16.MT88.4 R16, [R189+0x2100] ;  /* 0x00210000bd10783b */ /* 0x000e660000004200 */
[C---:B------:R-:W-:Y:S02]  /*e160*/  FMUL.FTZ R61, R3.reuse, R61 ;  /* 0x0000003d033d7220 */ /* 0x040fe40000410000 */
[C---:B------:R-:W-:Y:S01]  /*e170*/  FMUL.FTZ R62, R2.reuse, R62 ;  /* 0x0000003e023e7220 */ /* 0x040fe20000410000 */
[----:B------:R-:W-:Y:S01]  /*e180*/  MUFU.EX2 R170, R170 ;  /* 0x000000aa00aa7308 */ /* 0x000fe20000000800 */
[C---:B---3--:R-:W-:Y:S04]  /*e190*/  HMMA.16816.F32 R36, R12.reuse, R20, R36 ;  /* 0x000000140c24723c */ /* 0x048fe80000001824 */
[C---:B------:R-:W-:Y:S02]  /*e1a0*/  FMUL.FTZ R63, R2.reuse, R63 ;  /* 0x0000003f023f7220 */ /* 0x040fe40000410000 */
[C---:B------:R-:W-:Y:S02]  /*e1b0*/  FMUL.FTZ R64, R3.reuse, R64 ;  /* 0x0000004003407220 */ /* 0x040fe40000410000 */
[C---:B------:R-:W-:Y:S01]  /*e1c0*/  HMMA.16816.F32 R40, R12.reuse, R22, R40 ;  /* 0x000000160c28723c */ /* 0x040fe20000001828 */
[----:B------:R-:W3:Y:S01]  /*e1d0*/  LDSM.16.MT88.4 R20, [R188+0x2100] ;  /* 0x00210000bc14783b */ /* 0x000ee20000004200 */
[----:B------:R-:W-:Y:S02]  /*e1e0*/  MUFU.EX2 R213, R213 ;  /* 0x000000d500d57308 */ /* 0x000fe40000000800 */
[C---:B------:R-:W-:Y:S02]  /*e1f0*/  FMUL.FTZ R65, R3.reuse, R65 ;  /* 0x0000004103417220 */ /* 0x040fe40000410000 */
[C---:B------:R-:W-:Y:S02]  /*e200*/  FMUL.FTZ R66, R2.reuse, R66 ;  /* 0x0000004202427220 */ /* 0x040fe40000410000 */
[C---:B-----5:R-:W-:Y:S04]  /*e210*/  HMMA.16816.F32 R44, R12.reuse, R24, R44 ;  /* 0x000000180c2c723c */ /* 0x060fe8000000182c */
[C---:B------:R-:W-:Y:S01]  /*e220*/  FMUL.FTZ R67, R2.reuse, R67 ;  /* 0x0000004302437220 */ /* 0x040fe20000410000 */
[----:B------:R-:W-:Y:S01]  /*e230*/  MUFU.EX2 R214, R214 ;  /* 0x000000d600d67308 */ /* 0x000fe20000000800 */
[C---:B------:R-:W-:Y:S02]  /*e240*/  FMUL.FTZ R68, R3.reuse, R68 ;  /* 0x0000004403447220 */ /* 0x040fe40000410000 */
[C---:B------:R-:W-:Y:S01]  /*e250*/  HMMA.16816.F32 R48, R12.reuse, R26, R48 ;  /* 0x0000001a0c30723c */ /* 0x040fe20000001830 */
[----:B------:R-:W5:Y:S03]  /*e260*/  LDSM.16.MT88.4 R24, [R195+0x4100] ;  /* 0x00410000c318783b */ /* 0x000f660000004200 */
        /* <DEDUP_REMOVED lines=12> */
[C---:B---3--:R-:W-:Y:S04]  /*e330*/  HMMA.16816.F32 R60, R12.reuse, R20, R60 ;  /* 0x000000140c3c723c */ /* 0x048fe8000000183c */
[C---:B------:R-:W-:Y:S02]  /*e340*/  FMUL.FTZ R77, R3.reuse, R77 ;  /* 0x0000004d034d7220 */ /* 0x040fe40000410000 */
[C---:B------:R-:W-:Y:S02]  /*e350*/  FMUL.FTZ R78, R2.reuse, R78 ;  /* 0x0000004e024e7220 */ /* 0x040fe40000410000 */
[C---:B------:R-:W-:Y:S01]  /*e360*/  HMMA.16816.F32 R64, R12.reuse, R22, R64 ;  /* 0x000000160c40723c */ /* 0x040fe20000001840 */
[----:B------:R-:W3:Y:S03]  /*e370*/  LDSM.16.MT88.4 R20, [R189+0x4100] ;  /* 0x00410000bd14783b */ /* 0x000ee60000004200 */
[C---:B------:R-:W-:Y:S02]  /*e380*/  FMUL.FTZ R79, R2.reuse, R79 ;  /* 0x0000004f024f7220 */ /* 0x040fe40000410000 */
[C---:B------:R-:W-:Y:S02]  /*e390*/  FMUL.FTZ R80, R3.reuse, R80 ;  /* 0x0000005003507220 */ /* 0x040fe40000410000 */
[C---:B-----5:R-:W-:Y:S04]  /*e3a0*/  HMMA.16816.F32 R68, R12.reuse, R24, R68 ;  /* 0x000000180c44723c */ /* 0x060fe80000001844 */
[C---:B------:R-:W-:Y:S02]  /*e3b0*/  FMUL.FTZ R81, R3.reuse, R81 ;  /* 0x0000005103517220 */ /* 0x040fe40000410000 */
[C---:B------:R-:W-:Y:S02]  /*e3c0*/  FMUL.FTZ R82, R2.reuse, R82 ;  /* 0x0000005202527220 */ /* 0x040fe40000410000 */
[C---:B------:R-:W-:Y:S01]  /*e3d0*/  HMMA.16816.F32 R72, R12.reuse, R26, R72 ;  /* 0x0000001a0c48723c */ /* 0x040fe20000001848 */
[----:B------:R-:W5:Y:S03]  /*e3e0*/  LDSM.16.MT88.4 R24, [R188+0x4100] ;  /* 0x00410000bc18783b */ /* 0x000f660000004200 */
        /* <DEDUP_REMOVED lines=14> */
[C---:B------:R-:W-:Y:S03]  /*e4d0*/  FMUL.FTZ R93, R3.reuse, R93 ;  /* 0x0000005d035d7220 */ /* 0x040fe60000410000 */
[C---:B------:R-:W-:Y:S01]  /*e4e0*/  HMMA.16816.F32 R88, R12.reuse, R22, R88 ;  /* 0x000000160c58723c */ /* 0x040fe20000001858 */
[----:B------:R-:W3:Y:S02]  /*e4f0*/  LDSM.16.MT88.4 R20, [R189+0x900] ;  /* 0x00090000bd14783b */ /* 0x000ee40000004200 */
[C---:B------:R-:W-:Y:S02]  /*e500*/  FMUL.FTZ R94, R2.reuse, R94 ;  /* 0x0000005e025e7220 */ /* 0x040fe40000410000 */
[C---:B------:R-:W-:Y:S02]  /*e510*/  FMUL.FTZ R95, R2.reuse, R95 ;  /* 0x0000005f025f7220 */ /* 0x040fe40000410000 */
[C---:B------:R-:W-:Y:S02]  /*e520*/  FMUL.FTZ R96, R3.reuse, R96 ;  /* 0x0000006003607220 */ /* 0x040fe40000410000 */
[----:B------:R-:W-:Y:S03]  /*e530*/  FMUL.FTZ R97, R3, R97 ;  /* 0x0000006103617220 */ /* 0x000fe60000410000 */
[C---:B-----5:R-:W-:Y:S03]  /*e540*/  HMMA.16816.F32 R92, R12.reuse, R24, R92 ;  /* 0x000000180c5c723c */ /* 0x060fe6000000185c */
[C---:B------:R-:W-:Y:S02]  /*e550*/  FMUL.FTZ R98, R2.reuse, R98 ;  /* 0x0000006202627220 */ /* 0x040fe40000410000 */
[----:B------:R-:W-:Y:S02]  /*e560*/  FMUL.FTZ R99, R2, R99 ;  /* 0x0000006302637220 */ /* 0x000fe40000410000 */
[--C-:B------:R-:W-:Y:S02]  /*e570*/  FFMA.FTZ R168, R168, c[0x0][0x2d0], -R155.reuse ;  /* 0x0000b400a8a87a23 */ /* 0x100fe4000001089b */
[--C-:B------:R-:W-:Y:S03]  /*e580*/  FFMA.FTZ R173, R166, c[0x0][0x2d0], -R155.reuse ;  /* 0x0000b400a6ad7a23 */ /* 0x100fe6000001089b */
[----:B------:R-:W-:Y:S01]  /*e590*/  HMMA.16816.F32 R96, R12, R26, R96 ;  /* 0x0000001a0c60723c */ /* 0x000fe20000001860 */
[----:B------:R-:W-:Y:S01]  /*e5a0*/  LDSM.16.MT88.4 R24, [R190+0x4900] ;  /* 0x00490000be18783b */ /* 0x000fe20000004200 */
[----:B------:R-:W-:Y:S01]  /*e5b0*/  MUFU.EX2 R168, R168 ;  /* 0x000000a800a87308 */ /* 0x000fe20000000800 */
[--C-:B------:R-:W-:Y:S02]  /*e5c0*/  FFMA.FTZ R164, R164, c[0x0][0x2d0], -R155.reuse ;  /* 0x0000b400a4a47a23 */ /* 0x100fe4000001089b */
[--C-:B------:R-:W-:Y:S02]  /*e5d0*/  FFMA.FTZ R175, R162, c[0x0][0x2d0], -R155.reuse ;  /* 0x0000b400a2af7a23 */ /* 0x100fe4000001089b */
[----:B------:R-:W-:Y:S01]  /*e5e0*/  F2FP.PACK_AB R12, R157, R154 ;  /* 0x0000009a9d0c723e */ /* 0x000fe200000000ff */
[--C-:B------:R-:W-:Y:S01]  /*e5f0*/  FFMA.FTZ R162, R171, c[0x0][0x2d0], -R140.reuse ;  /* 0x0000b400aba27a23 */ /* 0x100fe2000001088c */
[----:B----4-:R-:W-:Y:S03]  /*e600*/  F2FP.PACK_AB R14, R159, R156 ;  /* 0x0000009c9f0e723e */ /* 0x010fe600000000ff */
[----:B------:R-:W-:Y:S01]  /*e610*/  F2FP.PACK_AB R13, R161, R158 ;  /* 0x0000009ea10d723e */ /* 0x000fe200000000ff */
[--C-:B------:R-:W-:Y:S01]  /*e620*/  FFMA.FTZ R171, R144, c[0x0][0x2d0], -R155.reuse ;  /* 0x0000b40090ab7a23 */ /* 0x100fe2000001089b */
[----:B--2---:R-:W-:Y:S01]  /*e630*/  F2FP.PACK_AB R15, R163, R160 ;  /* 0x000000a0a30f723e */ /* 0x004fe200000000ff */
[--C-:B------:R-:W-:Y:S01]  /*e640*/  FFMA.FTZ R169, R169, c[0x0][0x2d0], -R140.reuse ;  /* 0x0000b400a9a97a23 */ /* 0x100fe2000001088c */
[----:B------:R-:W2:Y:S01]  /*e650*/  MUFU.EX2 R173, R173 ;  /* 0x000000ad00ad7308 */ /* 0x000ea20000000800 */
[--C-:B------:R-:W-:Y:S02]  /*e660*/  FFMA.FTZ R166, R167, c[0x0][0x2d0], -R140.reuse ;  /* 0x0000b400a7a67a23 */ /* 0x100fe4000001088c */
[--C-:B------:R-:W-:Y:S02]  /*e670*/  FFMA.FTZ R167, R147, c[0x0][0x2d0], -R155.reuse ;  /* 0x0000b40093a77a23 */ /* 0x100fe4000001089b */
[C---:B-1----:R-:W-:Y:S01]  /*e680*/  HMMA.16816.F32 R4, R12.reuse, R16, R4 ;  /* 0x000000100c04723c */ /* 0x042fe20000001804 */
[----:B------:R-:W-:Y:S02]  /*e690*/  LDSM.16.MT88.4 R144, [R195+0x5900] ;  /* 0x00590000c390783b */ /* 0x000fe40000004200 */
[----:B------:R-:W-:Y:S02]  /*e6a0*/  FFMA.FTZ R155, R142, c[0x0][0x2d0], -R155 ;  /* 0x0000b4008e9b7a23 */ /* 0x000fe4000001089b */
[--C-:B------:R-:W-:Y:S01]  /*e6b0*/  FFMA.FTZ R165, R165, c[0x0][0x2d0], -R140.reuse ;  /* 0x0000b400a5a57a23 */ /* 0x100fe2000001088c */
[----:B------:R-:W-:Y:S01]  /*e6c0*/  MUFU.EX2 R164, R164 ;  /* 0x000000a400a47308 */ /* 0x000fe20000000800 */
[----:B------:R-:W-:Y:S01]  /*e6d0*/  FFMA.FTZ R140, R9, c[0x0][0x2d0], -R140 ;  /* 0x0000b400098c7a23 */ /* 0x000fe2000001088c */
[C---:B------:R-:W-:Y:S01]  /*e6e0*/  HMMA.16816.F32 R100, R12.reuse, R18, R100 ;  /* 0x000000120c64723c */ /* 0x040fe20000001864 */
[----:B------:R-:W1:Y:S03]  /*e6f0*/  LDSM.16.MT88.4 R16, [R188+0x2900] ;  /* 0x00290000bc10783b */ /* 0x000e660000004200 */
[----:B------:R-:W-:Y:S02]  /*e700*/  FFMA.FTZ R148, R3, R206, R148 ;  /* 0x000000ce03947223 */ /* 0x000fe40000010094 */
[----:B------:R-:W-:Y:S02]  /*e710*/  FFMA.FTZ R153, R2, R207, R153 ;  /* 0x000000cf02997223 */ /* 0x000fe40000010099 */
[C---:B------:R-:W-:Y:S01]  /*e720*/  HMMA.16816.F32 R104, R12.reuse, R28, R104 ;  /* 0x0000001c0c68723c */ /* 0x040fe20000001868 */
[----:B------:R4:W-:Y:S03]  /*e730*/  MUFU.EX2 R216, R140 ;  /* 0x0000008c00d87308 */ /* 0x0009e60000000800 */
[----:B------:R-:W-:Y:S02]  /*e740*/  FADD.FTZ R11, R11, R148 ;  /* 0x000000940b0b7221 */ /* 0x000fe40000010000 */
[----:B------:R-:W-:Y:S02]  /*e750*/  FADD.FTZ R152, R152, R153 ;  /* 0x0000009998987221 */ /* 0x000fe40000010000 */
[C---:B------:R-:W-:Y:S01]  /*e760*/  HMMA.16816.F32 R108, R12.reuse, R30, R108 ;  /* 0x0000001e0c6c723c */ /* 0x040fe2000000186c */
[----:B------:R-:W-:Y:S02]  /*e770*/  LDSM.16.MT88.4 R28, [R189+0x4900] ;  /* 0x00490000bd1c783b */ /* 0x000fe40000004200 */
[----:B------:R-:W5:Y:S01]  /*e780*/  MUFU.EX2 R175, R175 ;  /* 0x000000af00af7308 */ /* 0x000f620000000800 */
[----:B------:R-:W-:Y:S02]  /*e790*/  FADD.FTZ R10, R10, R11 ;  /* 0x0000000b0a0a7221 */ /* 0x000fe40000010000 */
[----:B------:R-:W-:Y:S02]  /*e7a0*/  FADD.FTZ R3, R151, R152 ;  /* 0x0000009897037221 */ /* 0x000fe40000010000 */
[C---:B---3--:R-:W-:Y:S04]  /*e7b0*/  HMMA.16816.F32 R112, R12.reuse, R20, R112 ;  /* 0x000000140c70723c */ /* 0x048fe80000001870 */
[----:B------:R-:W-:Y:S01]  /*e7c0*/  FADD.FTZ R149, R149, R10 ;  /* 0x0000000a95957221 */ /* 0x000fe20000010000 */
[----:B------:R-:W-:Y:S01]  /*e7d0*/  MUFU.EX2 R162, R162 ;  /* 0x000000a200a27308 */ /* 0x000fe20000000800 */
[----:B------:R-:W-:Y:S02]  /*e7e0*/  FADD.FTZ R3, R150, R3 ;  /* 0x0000000396037221 */ /* 0x000fe40000010000 */
[C---:B------:R-:W-:Y:S01]  /*e7f0*/  HMMA.16816.F32 R116, R12.reuse, R22, R116 ;  /* 0x000000160c74723c */ /* 0x040fe20000001874 */
[----:B------:R-:W3:Y:S03]  /*e800*/  LDSM.16.MT88.4 R20, [R195+0x4900] ;  /* 0x00490000c314783b */ /* 0x000ee60000004200 */
[----:B------:R-:W-:Y:S02]  /*e810*/  FADD.FTZ R154, R154, R149 ;  /* 0x000000959a9a7221 */ /* 0x000fe40000010000 */
[----:B------:R-:W-:Y:S01]  /*e820*/  FADD.FTZ R158, R158, R3 ;  /* 0x000000039e9e7221 */ /* 0x000fe20000010000 */
[----:B------:R-:W1:Y:S01]  /*e830*/  MUFU.EX2 R169, R169 ;  /* 0x000000a900a97308 */ /* 0x000e620000000800 */
[C---:B------:R-:W-:Y:S01]  /*e840*/  HMMA.16816.F32 R120, R12.reuse, R32, R120 ;  /* 0x000000200c78723c */ /* 0x040fe20000001878 */
[----:B----4-:R-:W-:Y:S03]  /*e850*/  LDSM.16.MT88.4 R140, [R188+0x3900] ;  /* 0x00390000bc8c783b */ /* 0x010fe60000004200 */
[----:B------:R-:W-:Y:S01]  /*e860*/  MOV R3, R0 ;  /* 0x0000000000037202 */ /* 0x000fe20000000f00 */
[----:B------:R-:W-:Y:S02]  /*e870*/  FADD.FTZ R157, R157, R154 ;  /* 0x0000009a9d9d7221 */ /* 0x000fe40000010000 */
[----:B------:R-:W-:Y:S01]  /*e880*/  FADD.FTZ R161, R161, R158 ;  /* 0x0000009ea1a17221 */ /* 0x000fe20000010000 */
[C---:B------:R-:W-:Y:S01]  /*e890*/  HMMA.16816.F32 R124, R12.reuse, R34, R124 ;  /* 0x000000220c7c723c */ /* 0x040fe2000000187c */
[----:B------:R-:W-:Y:S01]  /*e8a0*/  LDSM.16.MT88.4 R32, [R190+0x1100] ;  /* 0x00110000be20783b */ /* 0x000fe20000004200 */
[----:B------:R-:W-:Y:S02]  /*e8b0*/  MUFU.EX2 R166, R166 ;  /* 0x000000a600a67308 */ /* 0x000fe40000000800 */
[----:B------:R-:W-:Y:S02]  /*e8c0*/  FADD.FTZ R156, R156, R157 ;  /* 0x0000009d9c9c7221 */ /* 0x000fe40000010000 */
[----:B------:R-:W-:Y:S02]  /*e8d0*/  FADD.FTZ R160, R160, R161 ;  /* 0x000000a1a0a07221 */ /* 0x000fe40000010000 */
[C---:B------:R-:W-:Y:S04]  /*e8e0*/  HMMA.16816.F32 R36, R12.reuse, R128, R36 ;  /* 0x000000800c24723c */ /* 0x040fe80000001824 */
[----:B------:R-:W4:Y:S01]  /*e8f0*/  MUFU.EX2 R165, R165 ;  /* 0x000000a500a57308 */ /* 0x000f220000000800 */
[----:B------:R-:W-:Y:S02]  /*e900*/  FADD.FTZ R159, R159, R156 ;  /* 0x0000009c9f9f7221 */ /* 0x000fe40000010000 */
[----:B------:R-:W-:Y:S01]  /*e910*/  FADD.FTZ R163, R163, R160 ;  /* 0x000000a0a3a37221 */ /* 0x000fe20000010000 */
[C---:B------:R-:W-:Y:S01]  /*e920*/  HMMA.16816.F32 R40, R12.reuse, R130, R40 ;  /* 0x000000820c28723c */ /* 0x040fe20000001828 */
[----:B------:R-:W-:Y:S05]  /*e930*/  LDSM.16.MT88.4 R128, [R188+0x1100] ;  /* 0x00110000bc80783b */ /* 0x000fea0000004200 */
[----:B------:R-:W1:Y:S02]  /*e940*/  MUFU.EX2 R167, R167 ;  /* 0x000000a700a77308 */ /* 0x000e640000000800 */
[C---:B------:R-:W-:Y:S08]  /*e950*/  HMMA.16816.F32 R44, R12.reuse, R132, R44 ;  /* 0x000000840c2c723c */ /* 0x040ff0000000182c */
[C---:B------:R-:W-:Y:S01]  /*e960*/  HMMA.16816.F32 R48, R12.reuse, R134, R48 ;  /* 0x000000860c30723c */ /* 0x040fe20000001830 */
[----:B------:R-:W-:Y:S01]  /*e970*/  LDSM.16.MT88.4 R132, [R190+0x3100] ;  /* 0x00310000be84783b */ /* 0x000fe20000004200 */
[----:B------:R-:W-:Y:S06]  /*e980*/  MUFU.EX2 R171, R171 ;  /* 0x000000ab00ab7308 */ /* 0x000fec0000000800 */
[C---:B------:R-:W-:Y:S04]  /*e990*/  HMMA.16816.F32 R52, R12.reuse, R136, R52 ;  /* 0x000000880c34723c */ /* 0x040fe80000001834 */
[----:B------:R-:W2:Y:S04]  /*e9a0*/  MUFU.EX2 R174, R155 ;  /* 0x0000009b00ae7308 */ /* 0x000ea80000000800 */
        /* <DEDUP_REMOVED lines=10> */
[----:B------:R-:W3:Y:S07]  /*ea50*/  LDSM.16.MT88.4 R24, [R189+0x1100] ;  /* 0x00110000bd18783b */ /* 0x000eee0000004200 */
[C---:B------:R-:W-:Y:S08]  /*ea60*/  HMMA.16816.F32 R84, R12.reuse, R28, R84 ;  /* 0x0000001c0c54723c */ /* 0x040ff00000001854 */
[C---:B------:R-:W-:Y:S01]  /*ea70*/  HMMA.16816.F32 R88, R12.reuse, R30, R88 ;  /* 0x0000001e0c58723c */ /* 0x040fe20000001858 */
[----:B------:R-:W3:Y:S07]  /*ea80*/  LDSM.16.MT88.4 R28, [R195+0x3100] ;  /* 0x00310000c31c783b */ /* 0x000eee0000004200 */
[C---:B-1----:R-:W-:Y:S08]  /*ea90*/  HMMA.16816.F32 R92, R12.reuse, R16, R92 ;  /* 0x000000100c5c723c */ /* 0x042ff0000000185c */
[----:B------:R-:W-:Y:S01]  /*eaa0*/  HMMA.16816.F32 R96, R12, R18, R96 ;  /* 0x000000120c60723c */ /* 0x000fe20000001860 */
[----:B------:R-:W1:Y:S06]  /*eab0*/  LDSM.16.MT88.4 R16, [R188+0x3100] ;  /* 0x00310000bc10783b */ /* 0x000e6c0000004200 */
[----:B--2---:R-:W-:Y:S01]  /*eac0*/  F2FP.PACK_AB R12, R173, R168 ;  /* 0x000000a8ad0c723e */ /* 0x004fe200000000ff */
[----:B------:R-:W-:Y:S01]  /*ead0*/  FADD.FTZ R168, R168, R159 ;  /* 0x0000009fa8a87221 */ /* 0x000fe20000010000 */
[----:B-----5:R-:W-:Y:S03]  /*eae0*/  F2FP.PACK_AB R14, R175, R164 ;  /* 0x000000a4af0e723e */ /* 0x020fe600000000ff */
[----:B------:R-:W-:Y:S01]  /*eaf0*/  F2FP.PACK_AB R13, R169, R162 ;  /* 0x000000a2a90d723e */ /* 0x000fe200000000ff */
[----:B------:R-:W-:Y:S01]  /*eb00*/  FADD.FTZ R162, R162, R163 ;  /* 0x000000a3a2a27221 */ /* 0x000fe20000010000 */
[----:B----4-:R-:W-:Y:S01]  /*eb10*/  F2FP.PACK_AB R15, R165, R166 ;  /* 0x000000a6a50f723e */ /* 0x010fe200000000ff */
[----:B------:R-:W-:Y:S02]  /*eb20*/  FADD.FTZ R173, R173, R168 ;  /* 0x000000a8adad7221 */ /* 0x000fe40000010000 */
[----:B------:R-:W-:Y:S02]  /*eb30*/  FADD.FTZ R169, R169, R162 ;  /* 0x000000a2a9a97221 */ /* 0x000fe40000010000 */
[----:B------:R-:W-:Y:S02]  /*eb40*/  FADD.FTZ R164, R164, R173 ;  /* 0x000000ada4a47221 */ /* 0x000fe40000010000 */
[C---:B---3--:R-:W-:Y:S03]  /*eb50*/  HMMA.16816.F32 R4, R12.reuse, R20, R4 ;  /* 0x000000140c04723c */ /* 0x048fe60000001804 */
[----:B------:R-:W-:Y:S02]  /*eb60*/  FADD.FTZ R2, R166, R169 ;  /* 0x000000a9a6027221 */ /* 0x000fe40000010000 */
[----:B------:R-:W-:Y:S02]  /*eb70*/  FADD.FTZ R164, R175, R164 ;  /* 0x000000a4afa47221 */ /* 0x000fe40000010000 */
[----:B------:R-:W-:Y:S01]  /*eb80*/  FADD.FTZ R2, R165, R2 ;  /* 0x00000002a5027221 */ /* 0x000fe20000010000 */
[C---:B------:R-:W-:Y:S01]  /*eb90*/  HMMA.16816.F32 R100, R12.reuse, R22, R100 ;  /* 0x000000160c64723c */ /* 0x040fe20000001864 */
[----:B------:R-:W2:Y:S07]  /*eba0*/  LDSM.16.MT88.4 R20, [R195+0x5100] ;  /* 0x00510000c314783b */ /* 0x000eae0000004200 */
[C---:B------:R-:W-:Y:S08]  /*ebb0*/  HMMA.16816.F32 R104, R12.reuse, R32, R104 ;  /* 0x000000200c68723c */ /* 0x040ff00000001868 */
[C---:B------:R-:W-:Y:S01]  /*ebc0*/  HMMA.16816.F32 R108, R12.reuse, R34, R108 ;  /* 0x000000220c6c723c */ /* 0x040fe2000000186c */
[----:B------:R-:W-:Y:S07]  /*ebd0*/  LDSM.16.MT88.4 R32, [R188+0x1900] ;  /* 0x00190000bc20783b */ /* 0x000fee0000004200 */
[C---:B------:R-:W-:Y:S08]  /*ebe0*/  HMMA.16816.F32 R112, R12.reuse, R24, R112 ;  /* 0x000000180c70723c */ /* 0x040ff00000001870 */
[C---:B------:R-:W-:Y:S01]  /*ebf0*/  HMMA.16816.F32 R116, R12.reuse, R26, R116 ;  /* 0x0000001a0c74723c */ /* 0x040fe20000001874 */
[----:B------:R-:W3:Y:S07]  /*ec00*/  LDSM.16.MT88.4 R24, [R190+0x5100] ;  /* 0x00510000be18783b */ /* 0x000eee0000004200 */
[C---:B------:R-:W-:Y:S08]  /*ec10*/  HMMA.16816.F32 R120, R12.reuse, R128, R120 ;  /* 0x000000800c78723c */ /* 0x040ff00000001878 */
[C---:B------:R-:W-:Y:S08]  /*ec20*/  HMMA.16816.F32 R124, R12.reuse, R130, R124 ;  /* 0x000000820c7c723c */ /* 0x040ff0000000187c */
[C---:B------:R-:W-:Y:S08]  /*ec30*/  HMMA.16816.F32 R36, R12.reuse, R28, R36 ;  /* 0x0000001c0c24723c */ /* 0x040ff00000001824 */
[C---:B------:R-:W-:Y:S01]  /*ec40*/  HMMA.16816.F32 R40, R12.reuse, R30, R40 ;  /* 0x0000001e0c28723c */ /* 0x040fe20000001828 */
[----:B------:R-:W4:Y:S07]  /*ec50*/  LDSM.16.MT88.4 R28, [R189+0x5100] ;  /* 0x00510000bd1c783b */ /* 0x000f2e0000004200 */
        /* <DEDUP_REMOVED lines=27> */
[----:B------:R-:W-:Y:S01]  /*ee10*/  FADD.FTZ R170, R170, R167 ;  /* 0x000000a7aaaa7221 */ /* 0x000fe20000010000 */
[----:B------:R-:W-:Y:S01]  /*ee20*/  MOV R2, R8 ;  /* 0x0000000800027202 */ /* 0x000fe20000000f00 */
[----:B------:R-:W-:Y:S02]  /*ee30*/  FADD.FTZ R214, R214, R213 ;  /* 0x000000d5d6d67221 */ /* 0x000fe40000010000 */
[----:B------:R-:W-:Y:S02]  /*ee40*/  FADD.FTZ R171, R171, R170 ;  /* 0x000000aaabab7221 */ /* 0x000fe40000010000 */
[C---:B--2---:R-:W-:Y:S01]  /*ee50*/  HMMA.16816.F32 R128, R12.reuse, R20, R4 ;  /* 0x000000140c80723c */ /* 0x044fe20000001804 */
[----:B------:R-:W2:Y:S02]  /*ee60*/  LDSM.16.MT88.4 R4, [R190+0x5900] ;  /* 0x00590000be04783b */ /* 0x000ea40000004200 */
[----:B------:R-:W-:Y:S02]  /*ee70*/  FADD.FTZ R207, R215, R214 ;  /* 0x000000d6d7cf7221 */ /* 0x000fe40000010000 */
[----:B------:R-:W-:Y:S02]  /*ee80*/  FADD.FTZ R206, R174, R171 ;  /* 0x000000abaece7221 */ /* 0x000fe40000010000 */
[----:B------:R-:W-:Y:S01]  /*ee90*/  FADD.FTZ R207, R216, R207 ;  /* 0x000000cfd8cf7221 */ /* 0x000fe20000010000 */
[C---:B------:R-:W-:Y:S01]  /*eea0*/  HMMA.16816.F32 R100, R12.reuse, R22, R100 ;  /* 0x000000160c64723c */ /* 0x040fe20000001864 */
[----:B------:R-:W5:Y:S07]  /*eeb0*/  LDSM.16.MT88.4 R20, [R189+0x5900] ;  /* 0x00590000bd14783b */ /* 0x000f6e0000004200 */
[C---:B---3--:R-:W-:Y:S08]  /*eec0*/  HMMA.16816.F32 R104, R12.reuse, R24, R104 ;  /* 0x000000180c68723c */ /* 0x048ff00000001868 */
[C---:B------:R-:W-:Y:S08]  /*eed0*/  HMMA.16816.F32 R108, R12.reuse, R26, R108 ;  /* 0x0000001a0c6c723c */ /* 0x040ff0000000186c */
[C---:B----4-:R-:W-:Y:S08]  /*eee0*/  HMMA.16816.F32 R112, R12.reuse, R28, R112 ;  /* 0x0000001c0c70723c */ /* 0x050ff00000001870 */
        /* <DEDUP_REMOVED lines=15> */
[C---:B------:R-:W-:Y:S08]  /*efe0*/  HMMA.16816.F32 R80, R12.reuse, R6, R80 ;  /* 0x000000060c50723c */ /* 0x040ff00000001850 */
[C---:B-----5:R-:W-:Y:S08]  /*eff0*/  HMMA.16816.F32 R84, R12.reuse, R20, R84 ;  /* 0x000000140c54723c */ /* 0x060ff00000001854 */
[C---:B------:R-:W-:Y:S08]  /*f000*/  HMMA.16816.F32 R88, R12.reuse, R22, R88 ;  /* 0x000000160c58723c */ /* 0x040ff00000001858 */
[C---:B-1----:R-:W-:Y:S08]  /*f010*/  HMMA.16816.F32 R92, R12.reuse, R16, R92 ;  /* 0x000000100c5c723c */ /* 0x042ff0000000185c */
[----:B------:R-:W-:Y:S01]  /*f020*/  HMMA.16816.F32 R96, R12, R18, R96 ;  /* 0x000000120c60723c */ /* 0x000fe20000001860 */
[----:B------:R-:W-:-:S07]  /*f030*/  @P0 BRA `(.L_x_3521) ;  /* 0xffffc9e000000947 */ /* 0x000fce000383ffff */
.L_x_3511:
[----:B------:R-:W1:Y:S01]  /*f040*/  SHFL.BFLY PT, R3, R206, 0x2, 0x1f ;  /* 0x0c401f00ce037f89 */ /* 0x000e6200000e0000 */
[----:B------:R-:W-:-:S02]  /*f050*/  MOV R2, RZ ;  /* 0x000000ff00027202 */ /* 0x000fc40000000f00 */
[----:B------:R-:W-:Y:S01]  /*f060*/  MOV R4, RZ ;  /* 0x000000ff00047202 */ /* 0x000fe20000000f00 */
[----:B------:R-:W2:Y:S01]  /*f070*/  SHFL.BFLY PT, R10, R207, 0x2, 0x1f ;  /* 0x0c401f00cf0a7f89 */ /* 0x000ea200000e0000 */
[----:B------:R-:W-:Y:S02]  /*f080*/  MOV R7, 0xff800000 ;  /* 0xff80000000077802 */ /* 0x000fe40000000f00 */
        /* <DEDUP_REMOVED lines=17> */
[----:B------:R-:W-:Y:S01]  /*f1a0*/  FMUL.FTZ R101, R2, R101 ;  /* 0x0000006502657220 */ /* 0x000fe20000410000 */
        /* <DEDUP_REMOVED lines=100> */
.L_x_3473:
        /* <DEDUP_REMOVED lines=261> */
.L_x_3524:
[----:B------:R-:W-:Y:S05]  /*10840*/  BSYNC B0 ;  /* 0x0000000000007941 */ /* 0x000fea0003800000 */
.L_x_3523:
        /* <DEDUP_REMOVED lines=146> */
.L_x_3522:
        /* <DEDUP_REMOVED lines=50> */
.L_x_3525:
        /* <DEDUP_REMOVED lines=15> */
.L_x_6251:


//--------------------- .text._ZN7cutlass13device_kernelIN5flash19enable_sm80_to_sm89INS1_16FlashAttnFwdSm80INS1_25CollectiveMainloopFwdSm80ILi8ELi1ELb0EN4cute5tupleIJNS5_1CILi128EEENS7_ILi64EEENS7_ILi192EEEEEELi192ENS_6half_tEfNS_4arch4Sm80ELb0ELb1ELb0ELb1ELb1ELb0ELb1ELb1EEENS1_21CollectiveEpilogueFwdINS6_IJS8_SA_S9_EEENS6_IJNS7_ILi1EEESI_SI_EEESC_SE_Li256ELb1ELb1ELb1ELb0EEENS1_36VarlenDynamicPersistentTileSchedulerILi128ELi64ELi256ELi256ELb1ELb1ELb0ELb1ELb0ELb1EEEEEEEEEvNT_6ParamsE --------------------------
	.section	.text._ZN7cutlass13device_kernelIN5flash19enable_sm80_to_sm89INS1_16FlashAttnFwdSm80INS1_25CollectiveMainloopFwdSm80ILi8ELi1ELb0EN4cute5tupleIJNS5_1CILi128EEENS7_ILi64EEENS7_ILi192EEEEEELi192ENS_6half_tEfNS_4arch4Sm80ELb0ELb1ELb0ELb1ELb1ELb0ELb1ELb1EEENS1_21CollectiveEpilogueFwdINS6_IJS8_SA_S9_EEENS6_IJNS7_ILi1EEESI_SI_EEESC_SE_Li256ELb1ELb1ELb1ELb0EEENS1_36VarlenDynamicPersistentTileSchedulerILi128ELi64ELi256ELi256ELb1ELb1ELb0ELb1ELb0ELb1EEEEEEEEEvNT_6ParamsE,"ax",@progbits
	.sectioninfo	@"SHI_REGISTERS=255"
	.align	128
.text._ZN7cutlass13device_kernelIN5flash19enable_sm80_to_sm89INS1_16FlashAttnFwdSm80INS1_25CollectiveMainloopFwdSm80ILi8ELi1ELb0EN4cute5tupleIJNS5_1CILi128EEENS7_ILi64EEENS7_ILi192EEEEEELi192ENS_6half_tEfNS_4arch4Sm80ELb0ELb1ELb0ELb1ELb1ELb0ELb1ELb1EEENS1_21CollectiveEpilogueFwdINS6_IJS8_SA_S9_EEENS6_IJNS7_ILi1EEESI_SI_EEESC_SE_Li256ELb1ELb1ELb1ELb0EEENS1_36VarlenDynamicPersistentTileSchedulerILi128ELi64ELi256ELi256ELb1ELb1ELb0ELb1ELb0ELb1EEEEEEEEEvNT_6ParamsE:
        .type           _ZN7cutlass13device_kernelIN5flash19enable_sm80_to_sm89INS1_16FlashAttnFwdSm80INS1_25CollectiveMainloopFwdSm80ILi8ELi1ELb0EN4cute5tupleIJNS5_1CILi128EEENS7_ILi64EEENS7_ILi192EEEEEELi192ENS_6half_tEfNS_4arch4Sm80ELb0ELb1ELb0ELb1ELb1ELb0ELb1ELb1EEENS1_21CollectiveEpilogueFwdINS6_IJS8_SA_S9_EEENS6_IJNS7_ILi1EEESI_SI_EEESC_SE_Li256ELb1ELb1ELb1ELb0EEENS1_36VarlenDynamicPersistentTileSchedulerILi128ELi64ELi256ELi256ELb1ELb1ELb0ELb1ELb0ELb1EEEEEEEEEvNT_6ParamsE,@function
        .size           _ZN7cutlass13device_kernelIN5flash19enable_sm80_to_sm89INS1_16FlashAttnFwdSm80INS1_25CollectiveMainloopFwdSm80ILi8ELi1ELb0EN4cute5tupleIJNS5_1CILi128EEENS7_ILi64EEENS7_ILi192EEEEEELi192ENS_6half_tEfNS_4arch4Sm80ELb0ELb1ELb0ELb1ELb1ELb0ELb1ELb1EEENS1_21CollectiveEpilogueFwdINS6_IJS8_SA_S9_EEENS6_IJNS7_ILi1EEESI_SI_EEESC_SE_Li256ELb1ELb1ELb1ELb0EEENS1_36VarlenDynamicPersistentTileSchedulerILi128ELi64ELi256ELi256ELb1ELb1ELb0ELb1ELb0ELb1EEEEEEEEEvNT_6ParamsE,(.L_x_6252 - _ZN7cutlass13device_kernelIN5flash19enable_sm80_to_sm89INS1_16FlashAttnFwdSm80INS1_25CollectiveMainloopFwdSm80ILi8ELi1ELb0EN4cute5tupleIJNS5_1CILi128EEENS7_ILi64EEENS7_ILi192EEEEEELi192ENS_6half_tEfNS_4arch4Sm80ELb0ELb1ELb0ELb1ELb1ELb0ELb1ELb1EEENS1_21CollectiveEpilogueFwdINS6_IJS8_SA_S9_EEENS6_IJNS7_ILi1EEESI_SI_EEESC_SE_Li256ELb1ELb1ELb1ELb0EEENS1_36VarlenDynamicPersistentTileSchedulerILi128ELi64ELi256ELi256ELb1ELb1ELb0ELb1ELb0ELb1EEEEEEEEEvNT_6ParamsE)
        .other          _ZN7cutlass13device_kernelIN5flash19enable_sm80_to_sm89INS1_16FlashAttnFwdSm80INS1_25CollectiveMainloopFwdSm80ILi8ELi1ELb0EN4cute5tupleIJNS5_1CILi128EEENS7_ILi64EEENS7_ILi192EEEEEELi192ENS_6half_tEfNS_4arch4Sm80ELb0ELb1ELb0ELb1ELb1ELb0ELb1ELb1EEENS1_21CollectiveEpilogueFwdINS6_IJS8_SA_S9_EEENS6_IJNS7_ILi1EEESI_SI_EEESC_SE_Li256ELb1ELb1ELb1ELb0EEENS1_36VarlenDynamicPersistentTileSchedulerILi128ELi64ELi256ELi256ELb1ELb1ELb0ELb1ELb0ELb1EEEEEEEEEvNT_6ParamsE,@"STO_CUDA_ENTRY STV_DEFAULT"
_ZN7cutlass13device_kernelIN5flash19enable_sm80_to_sm89INS1_16FlashAttnFwdSm80INS1_25CollectiveMainloopFwdSm80ILi8ELi1ELb0EN4cute5tupleIJNS5_1CILi128EEENS7_ILi64EEENS7_ILi192EEEEEELi192ENS_6half_tEfNS_4arch4Sm80ELb0ELb1ELb0ELb1ELb1ELb0ELb1ELb1EEENS1_21CollectiveEpilogueFwdINS6_IJS8_SA_S9_EEENS6_IJNS7_ILi1EEESI_SI_EEESC_SE_Li256ELb1ELb1ELb1ELb0EEENS1_36VarlenDynamicPersistentTileSchedulerILi128ELi64ELi256ELi256ELb1ELb1ELb0ELb1ELb0ELb1EEEEEEEEEvNT_6ParamsE:
        /* <DEDUP_REMOVED lines=52> */
.L_x_3531:
        /* <DEDUP_REMOVED lines=16> */
.L_x_3707:
        /* <DEDUP_REMOVED lines=16> */
.L_x_3708:
[----:B---3--:R-:W-:-:S05]  /*0540*/  IMAD R0, R0, c[0x0][0x538], RZ ;  /* 0x00014e0000007a24 */ /* 0x008fca00078e02ff */
[----:B------:R-:W-:-:S04]  /*0550*/  IADD3 R6, R0, R6, RZ ;  /* 0x0000000600067210 */ /* 0x000fc80007ffe0ff */
[----:B------:R-:W-:-:S13]  /*0560*/  ISETP.GT.AND P0, PT, R6, UR4, PT ;  /* 0x0000000406007c0c */ /* 0x000fda000bf04270 */
[----:B-12---:R-:W-:Y:S05]  /*0570*/  @!P0 BRA `(.L_x_3531) ;  /* 0xfffffdc000008947 */ /* 0x006fea000383ffff */
.L_x_3527:
[----:B------:R-:W-:-:S05]  /*0580*/  IADD3 R10, -R0, R6, RZ ;  /* 0x00000006000a7210 */ /* 0x000fca0007ffe1ff */
[----:B------:R-:W-:-:S05]  /*0590*/  IMAD R0, R4, c[0x0][0x538], R10 ;  /* 0x00014e0004007a24 */ /* 0x000fca00078e020a */
[----:B------:R-:W-:Y:S01]  /*05a0*/  ISETP.GT.AND P0, PT, R0, UR4, PT ;  /* 0x0000000400007c0c */ /* 0x000fe2000bf04270 */
[----:B------:R-:W-:-:S12]  /*05b0*/  BRA.DIV ~URZ, `(.L_x_3532) ;  /* 0x000150c27f007947 */ /* 0x000fd8000b800000 */
[----:B------:R-:W-:-:S04]  /*05c0*/  VOTE.ANY R6, PT, !P0 ;  /* 0x0000000000067806 */ /* 0x000fc800040e0100 */
.L_x_3709:
[----:B------:R-:W2:Y:S02]  /*05d0*/  POPC R0, R6 ;  /* 0x0000000600007309 */ /* 0x000ea40000000000 */
[----:B-12---:R-:W-:Y:S01]  /*05e0*/  IADD3 R215, R0, R7, RZ ;  /* 0x0000000700d77210 */ /* 0x006fe20007ffe0ff */
[----:B------:R-:W-:Y:S05]  /*05f0*/  BRA.DIV ~URZ, `(.L_x_3533) ;  /* 0x000150d27f007947 */ /* 0x000fea000b800000 */
[----:B------:R1:W2:Y:S01]  /*0600*/  SHFL.IDX PT, R12, R9, R0, 0x1f ;  /* 0x00001f00090c7589 */ /* 0x0002a200000e0000 */
[----:B------:R-:W-:-:S03]  /*0610*/  MOV R5, RZ ;  /* 0x000000ff00057202 */ /* 0x000fc60000000f00 */
[----:B------:R1:W3:Y:S04]  /*0620*/  SHFL.IDX PT, R9, R8, R0, 0x1f ;  /* 0x00001f0008097589 */ /* 0x0002e800000e0000 */
.L_x_3710:
[----:B------:R-:W-:Y:S01]  /*0630*/  ISETP.NE.AND P0, PT, R6, RZ, PT ;  /* 0x000000ff0600720c */ /* 0x000fe20003f05270 */
[----:B------:R-:W-:-:S12]  /*0640*/  BSSY B0, `(.L_x_3534) ;  /* 0x0000005000007945 */ /* 0x000fd80003800000 */
[----:B------:R-:W-:Y:S05]  /*0650*/  @!P0 BRA `(.L_x_3535) ;  /* 0x0000003000008947 */ /* 0x000fea0003800000 */
[----:B-1----:R-:W-:Y:S01]  /*0660*/  IADD3 R0, R0, -0x1, RZ ;  /* 0xffffffff00007810 */ /* 0x002fe20007ffe0ff */
[----:B------:R-:W-:Y:S05]  /*0670*/  BRA.DIV ~URZ, `(.L_x_3536) ;  /* 0x000151327f007947 */ /* 0x000fea000b800000 */
[----:B------:R1:W4:Y:S02]  /*0680*/  SHFL.IDX PT, R5, R4, R0, 0x1f ;  /* 0x00001f0004057589 */ /* 0x00032400000e0000 */
.L_x_3535:
[----:B------:R-:W-:Y:S05]  /*0690*/  BSYNC B0 ;  /* 0x0000000000007941 */ /* 0x000fea0003800000 */
.L_x_3534:
        /* <DEDUP_REMOVED lines=67> */
.L_x_3538:
        /* <DEDUP_REMOVED lines=68> */
.L_x_3539:
[----:B------:R-:W-:Y:S05]  /*0f10*/  BSYNC B0 ;  /* 0x0000000000007941 */ /* 0x000fea0003800000 */
.L_x_3537:
[----:B------:R-:W-:-:S04]  /*0f20*/  LOP3.LUT R0, RZ, R0, RZ, 0x33, !PT ;  /* 0x00000000ff007212 */ /* 0x000fc800078e33ff */
[----:B------:R-:W-:Y:S01]  /*0f30*/  IADD3 R213, R0, R12, RZ ;  /* 0x0000000c00d57210 */ /* 0x000fe20007ffe0ff */
[----:B------:R-:W-:Y:S05]  /*0f40*/  BRA `(.L_x_3540) ;  /* 0x0000004000007947 */ /* 0x000fea0003800000 */
.L_x_3528:
[----:B-1----:R-:W-:Y:S01]  /*0f50*/  IMAD.MOV.U32 R213, RZ, RZ, RZ ;  /* 0x000000ffffd57224 */ /* 0x002fe200078e00ff */
[----:B------:R-:W-:Y:S01]  /*0f60*/  MOV R214, RZ ;  /* 0x000000ff00d67202 */ /* 0x000fe20000000f00 */
[----:B------:R-:W-:Y:S01]  /*0f70*/  IMAD.U32 R212, RZ, RZ, UR4 ;  /* 0x00000004ffd47e24 */ /* 0x000fe2000f8e00ff */
[----:B------:R-:W-:Y:S02]  /*0f80*/  MOV R215, c[0x0][0x53c] ;  /* 0x00014f0000d77a02 */ /* 0x000fe40000000f00 */
.L_x_3540:
[----:B------:R-:W-:Y:S01]  /*0f90*/  ISETP.NE.AND P0, PT, R13, RZ, PT ;  /* 0x000000ff0d00720c */ /* 0x000fe20003f05270 */
[----:B------:R-:W-:-:S12]  /*0fa0*/  WARPSYNC 0xffffffff ;  /* 0xffffffff00007948 */ /* 0x000fd80003800000 */
[----:B------:R1:W-:Y:S04]  /*0fb0*/  @!P0 STS.128 [0x18100], R212 ;  /* 0x018100d4ff008388 */ /* 0x0003e80000000c00 */
[----:B------:R-:W-:Y:S06]  /*0fc0*/  BAR.ARV 0x5, 0x100 ;  /* 0x0144000000007b1d */ /* 0x000fec0000002000 */
.L_x_3526:
        /* <DEDUP_REMOVED lines=74> */
[----:B------:R-:W-:Y:S01]  /*1470*/  IMAD.MOV.U32 R10, RZ, RZ, 0x40 ;  /* 0x00000040ff0a7424 */ /* 0x000fe200078e00ff */
[----:B------:R-:W-:Y:S01]  /*1480*/  LEA.HI R3, R4, R4, RZ, 0x1d ;  /* 0x0000000404037211 */ /* 0x000fe200078fe8ff */
[----:B------:R1:W-:Y:S01]  /*1490*/  STL [R1+0x10], R15 ;  /* 0x0000100f01007387 */ /* 0x0003e20000100800 */
[----:B------:R-:W-:Y:S01]  /*14a0*/  LOP3.LUT R2, R6, R2, RZ, 0x3c, !PT ;  /* 0x0000000206027212 */ /* 0x000fe200078e3cff */
[----:B------:R-:W-:Y:S01]  /*14b0*/  IMAD R0, R14, 0x200, R13 ;  /* 0x000002000e007824 */ /* 0x000fe200078e020d */
[----:B------:R-:W-:Y:S01]  /*14c0*/  LOP3.LUT R4, R7, 0xfffffe00, RZ, 0xc0, !PT ;  /* 0xfffffe0007047812 */ /* 0x000fe200078ec0ff */
[----:B------:R-:W-:Y:S01]  /*14d0*/  IMAD.IADD R7, R5, 0x1, R3 ;  /* 0x0000000105077824 */ /* 0x000fe200078e0203 */
[----:B------:R-:W-:Y:S01]  /*14e0*/  IADD3 R191, R182, 0x40, RZ ;  /* 0x00000040b6bf7810 */ /* 0x000fe20007ffe0ff */
[----:B------:R-:W-:Y:S01]  /*14f0*/  IMAD R211, R211, 0x8, R15 ;  /* 0x00000008d3d37824 */ /* 0x000fe200078e020f */
[CC--:B------:R-:W-:Y:S01]  /*1500*/  IADD3 R3, R2.reuse, R4.reuse, R8 ;  /* 0x0000000402037210 */ /* 0x0c0fe20007ffe008 */
[----:B------:R-:W-:Y:S01]  /*1510*/  IMAD.MOV.U32 R8, RZ, RZ, 0x20 ;  /* 0x00000020ff087424 */ /* 0x000fe200078e00ff */
[----:B------:R-:W-:-:S02]  /*1520*/  LOP3.LUT R4, R2, R4, RZ, 0xfc, !PT ;  /* 0x0000000402047212 */ /* 0x000fc400078efcff */
[----:B------:R-:W-:Y:S02]  /*1530*/  LOP3.LUT R2, R12, 0x7ffffffc, RZ, 0xc0, !PT ;  /* 0x7ffffffc0c027812 */ /* 0x000fe400078ec0ff */
[----:B------:R-:W-:Y:S02]  /*1540*/  SHF.R.S32.HI R5, RZ, 0x1f, R191 ;  /* 0x0000001fff057819 */ /* 0x000fe400000114bf */
[----:B------:R-:W-:Y:S01]  /*1550*/  SEL R5, R8, 0xffffffe0, !P1 ;  /* 0xffffffe008057807 */ /* 0x000fe20004800000 */
[----:B------:R-:W-:Y:S01]  /*1560*/  IMAD.IADD R2, R16, 0x1, -R2 ;  /* 0x0000000110027824 */ /* 0x000fe200078e0a02 */
[----:B------:R-:W-:Y:S02]  /*1570*/  LEA R227, R7, 0x80, 0x1 ;  /* 0x0000008007e37811 */ /* 0x000fe400078e08ff */
[----:B------:R-:W-:Y:S01]  /*1580*/  IADD3 R192, R182, 0x80, RZ ;  /* 0x00000080b6c07810 */ /* 0x000fe20007ffe0ff */
[----:B------:R-:W-:Y:S01]  /*1590*/  IMAD.SHL.U32 R198, R2, 0x2, RZ ;  /* 0x0000000202c67824 */ /* 0x000fe200078e00ff */
[----:B------:R-:W-:Y:S01]  /*15a0*/  SEL R2, R8, 0xffffffe0, !P4 ;  /* 0xffffffe008027807 */ /* 0x000fe20006000000 */
[C---:B------:R-:W-:Y:S01]  /*15b0*/  IMAD.IADD R230, R227.reuse, 0x1, R5 ;  /* 0x00000001e3e67824 */ /* 0x040fe200078e0205 */
[----:B------:R-:W-:-:S02]  /*15c0*/  IADD3 R228, R227, -0x10, RZ ;  /* 0xfffffff0e3e47810 */ /* 0x000fc40007ffe0ff */
        /* <DEDUP_REMOVED lines=9> */
[----:B------:R-:W-:Y:S02]  /*1660*/  SHF.R.S32.HI R7, RZ, 0x1f, R8 ;  /* 0x0000001fff077819 */ /* 0x000fe40000011408 */
[C---:B------:R-:W-:Y:S02]  /*1670*/  IADD3 R239, R198.reuse, 0x78, RZ ;  /* 0x00000078c6ef7810 */ /* 0x040fe40007ffe0ff */
[----:B------:R-:W-:-:S02]  /*1680*/  IADD3 R238, R198, 0x80, RZ ;  /* 0x00000080c6ee7810 */ /* 0x000fc40007ffe0ff */
[----:B------:R-:W-:Y:S02]  /*1690*/  SHF.R.S32.HI R8, RZ, 0x1f, R251 ;  /* 0x0000001fff087819 */ /* 0x000fe400000114fb */
[----:B------:R-:W-:Y:S02]  /*16a0*/  SHF.R.S32.HI R7, RZ, 0x1f, R250 ;  /* 0x0000001fff077819 */ /* 0x000fe400000114fa */
[----:B------:R-:W-:Y:S02]  /*16b0*/  SHF.R.S32.HI R6, RZ, 0x1f, R192 ;  /* 0x0000001fff067819 */ /* 0x000fe400000114c0 */
[C---:B------:R-:W-:Y:S02]  /*16c0*/  IADD3 R236, R198.reuse, 0x90, RZ ;  /* 0x00000090c6ec7810 */ /* 0x040fe40007ffe0ff */
[----:B------:R-:W-:Y:S02]  /*16d0*/  IADD3 R235, R198, 0x98, RZ ;  /* 0x00000098c6eb7810 */ /* 0x000fe40007ffe0ff */
[----:B------:R-:W-:-:S02]  /*16e0*/  SHF.R.S32.HI R8, RZ, 0x1f, R248 ;  /* 0x0000001fff087819 */ /* 0x000fc400000114f8 */
[----:B------:R-:W-:Y:S02]  /*16f0*/  SHF.R.S32.HI R7, RZ, 0x1f, R247 ;  /* 0x0000001fff077819 */ /* 0x000fe400000114f7 */
[----:B------:R-:W-:Y:S02]  /*1700*/  @P0 IADD3 R228, R227, 0x10, RZ ;  /* 0x00000010e3e40810 */ /* 0x000fe40007ffe0ff */
[----:B------:R-:W-:Y:S02]  /*1710*/  SEL R6, R10, 0xffffffc0, !P2 ;  /* 0xffffffc00a067807 */ /* 0x000fe40005000000 */
[C---:B------:R-:W-:Y:S01]  /*1720*/  IADD3 R233, R198.reuse, 0xa8, RZ ;  /* 0x000000a8c6e97810 */ /* 0x040fe20007ffe0ff */
[----:B------:R-:W-:Y:S01]  /*1730*/  IMAD.IADD R229, R5, 0x1, R228 ;  /* 0x0000000105e57824 */ /* 0x000fe200078e02e4 */
[----:B------:R-:W-:Y:S02]  /*1740*/  IADD3 R232, R198, 0xb0, RZ ;  /* 0x000000b0c6e87810 */ /* 0x000fe40007ffe0ff */
[----:B------:R-:W-:-:S02]  /*1750*/  SHF.R.S32.HI R8, RZ, 0x1f, R245 ;  /* 0x0000001fff087819 */ /* 0x000fc400000114f5 */
[----:B------:R-:W-:Y:S02]  /*1760*/  SHF.R.S32.HI R7, RZ, 0x1f, R244 ;  /* 0x0000001fff077819 */ /* 0x000fe400000114f4 */
[----:B------:R-:W-:Y:S02]  /*1770*/  IADD3 R231, R198, 0xb8, RZ ;  /* 0x000000b8c6e77810 */ /* 0x000fe40007ffe0ff */
[----:B------:R-:W-:Y:S02]  /*1780*/  SHF.R.S32.HI R8, RZ, 0x1f, R242 ;  /* 0x0000001fff087819 */ /* 0x000fe400000114f2 */
[----:B------:R-:W-:Y:S02]  /*1790*/  SHF.R.S32.HI R7, RZ, 0x1f, R241 ;  /* 0x0000001fff077819 */ /* 0x000fe400000114f1 */
[----:B------:R-:W-:Y:S02]  /*17a0*/  SHF.R.S32.HI R8, RZ, 0x1f, R239 ;  /* 0x0000001fff087819 */ /* 0x000fe400000114ef */
[----:B------:R-:W-:-:S02]  /*17b0*/  SHF.R.S32.HI R7, RZ, 0x1f, R238 ;  /* 0x0000001fff077819 */ /* 0x000fc400000114ee */
        /* <DEDUP_REMOVED lines=13> */
[----:B------:R1:W-:Y:S01]  /*1890*/  STL [R1+0xc], R8 ;  /* 0x00000c0801007387 */ /* 0x0003e20000100800 */
[----:B------:R-:W-:-:S02]  /*18a0*/  LOP3.LUT R9, R11, 0x7ffffe00, R9, 0xf8, !PT ;  /* 0x7ffffe000b097812 */ /* 0x000fc400078ef809 */
[C---:B------:R-:W-:Y:S01]  /*18b0*/  IADD3 R252, R198.reuse, 0x10, RZ ;  /* 0x00000010c6fc7810 */ /* 0x040fe20007ffe0ff */
[----:B------:R1:W-:Y:S01]  /*18c0*/  STL [R1+0x8], R7 ;  /* 0x0000080701007387 */ /* 0x0003e20000100800 */
[C---:B------:R-:W-:Y:S01]  /*18d0*/  IADD3 R249, R198.reuse, 0x28, RZ ;  /* 0x00000028c6f97810 */ /* 0x040fe20007ffe0ff */
[----:B------:R-:W-:Y:S01]  /*18e0*/  IMAD.SHL.U32 R179, R9, 0x2, RZ ;  /* 0x0000000209b37824 */ /* 0x000fe200078e00ff */
[C---:B------:R-:W-:Y:S01]  /*18f0*/  IADD3 R246, R198.reuse, 0x40, RZ ;  /* 0x00000040c6f67810 */ /* 0x040fe20007ffe0ff */
[----:B------:R1:W-:Y:S01]  /*1900*/  STL [R1+0x4], R3 ;  /* 0x0000040301007387 */ /* 0x0003e20000100800 */
[----:B------:R-:W-:Y:S02]  /*1910*/  SHF.R.S32.HI R9, RZ, 0x1f, R198 ;  /* 0x0000001fff097819 */ /* 0x000fe400000114c6 */
[----:B------:R-:W-:Y:S01]  /*1920*/  IADD3 R243, R198, 0x58, RZ ;  /* 0x00000058c6f37810 */ /* 0x000fe20007ffe0ff */
[----:B------:R1:W-:Y:S01]  /*1930*/  STL [R1], R2 ;  /* 0x0000000201007387 */ /* 0x0003e20000100800 */
[----:B------:R-:W-:-:S02]  /*1940*/  LEA R165, R0, 0x6100, 0x1 ;  /* 0x0000610000a57811 */ /* 0x000fc400078e08ff */
[----:B------:R-:W-:Y:S02]  /*1950*/  IADD3 R240, R198, 0x70, RZ ;  /* 0x00000070c6f07810 */ /* 0x000fe40007ffe0ff */
        /* <DEDUP_REMOVED lines=15> */
.L_x_3706:
        /* <DEDUP_REMOVED lines=22> */
.L_x_3541:
[----:B------:R-:W-:-:S04]  /*1bb0*/  ISETP.NE.U32.AND P0, PT, RZ, c[0x0][0x368], PT ;  /* 0x0000da00ff007a0c */ /* 0x000fc80003f05070 */
[----:B------:R-:W-:-:S13]  /*1bc0*/  ISETP.NE.AND.EX P0, PT, RZ, c[0x0][0x36c], PT, P0 ;  /* 0x0000db00ff007a0c */ /* 0x000fda0003f05300 */
[----:B------:R-:W-:Y:S05]  /*1bd0*/  @!P0 BRA `(.L_x_3542) ;  /* 0x0000003000008947 */ /* 0x000fea0003800000 */
[----:B-1----:R-:W-:-:S05]  /*1be0*/  IMAD.WIDE R2, R215, R13, c[0x0][0x368] ;  /* 0x0000da00d7027625 */ /* 0x002fca00078e020d */
[----:B------:R1:W5:Y:S01]  /*1bf0*/  LDG.E R0, [R2.64] ;  /* 0x0000000802007981 */ /* 0x000362000c1e1900 */
[----:B------:R-:W-:Y:S05]  /*1c00*/  BRA `(.L_x_3543) ;  /* 0x0000008000007947 */ /* 0x000fea0003800000 */
.L_x_3542:
        /* <DEDUP_REMOVED lines=8> */
.L_x_3543:
        /* <DEDUP_REMOVED lines=28> */
.L_x_3546:
[----:B------:R-:W-:-:S13]  /*1e50*/  ISETP.NE.AND P0, PT, R7, 0x1, PT ;  /* 0x000000010700780c */ /* 0x000fda0003f05270 */
[----:B------:R-:W-:-:S05]  /*1e60*/  @P0 IMAD.HI.U32 R0, R2, c[0x0][0x330], RZ ;  /* 0x0000cc0002000a27 */ /* 0x000fca00078e00ff */
[----:B------:R-:W-:Y:S02]  /*1e70*/  @P0 SHF.R.U32.HI R2, RZ, c[0x0][0x334], R0 ;  /* 0x0000cd00ff020a19 */ /* 0x000fe40000011600 */
.L_x_3547:
[----:B------:R-:W-:Y:S05]  /*1e80*/  BSYNC B0 ;  /* 0x0000000000007941 */ /* 0x000fea0003800000 */
.L_x_3545:
[----:B------:R-:W-:-:S05]  /*1e90*/  IMAD R2, R2, R7, c[0x0][0x32c] ;  /* 0x0000cb0002027624 */ /* 0x000fca00078e0207 */
[----:B------:R-:W-:-:S04]  /*1ea0*/  IMNMX R3, R3, R2, PT ;  /* 0x0000000203037217 */ /* 0x000fc80003800200 */
.L_x_3544:
        /* <DEDUP_REMOVED lines=25> */
.L_x_3550:
[----:B------:R-:W-:-:S13]  /*2040*/  ISETP.NE.AND P0, PT, R7, 0x1, PT ;  /* 0x000000010700780c */ /* 0x000fda0003f05270 */
[----:B------:R-:W-:-:S05]  /*2050*/  @P0 IMAD.HI.U32 R3, R0, c[0x0][0x330], RZ ;  /* 0x0000cc0000030a27 */ /* 0x000fca00078e00ff */
[----:B------:R-:W-:Y:S02]  /*2060*/  @P0 SHF.R.U32.HI R0, RZ, c[0x0][0x334], R3 ;  /* 0x0000cd00ff000a19 */ /* 0x000fe40000011603 */
.L_x_3551:
[----:B------:R-:W-:Y:S05]  /*2070*/  BSYNC B0 ;  /* 0x0000000000007941 */ /* 0x000fea0003800000 */
.L_x_3549:
[----:B------:R-:W-:-:S05]  /*2080*/  IMAD R0, R0, c[0x0][0x32c], RZ ;  /* 0x0000cb0000007a24 */ /* 0x000fca00078e02ff */
[----:B------:R-:W-:-:S04]  /*2090*/  IMNMX R2, R2, R0, !PT ;  /* 0x0000000002027217 */ /* 0x000fc80007800200 */
.L_x_3548:
        /* <DEDUP_REMOVED lines=14> */
[----:B------:R-:W-:-:S04]  /*2180*/  ISETP.NE.AND P0, PT, R225, RZ, PT ;  /* 0x000000ffe100720c */ /* 0x000fc80003f05270 */
        /* <DEDUP_REMOVED lines=30> */
.L_x_3553:
[----:B------:R-:W-:Y:S05]  /*2370*/  BSYNC B0 ;  /* 0x0000000000007941 */ /* 0x000fea0003800000 */
.L_x_3552:
        /* <DEDUP_REMOVED lines=78> */
[C---:B------:R-:W-:Y:S01]  /*2860*/  IMAD.WIDE.U32 R2, R4.reuse, c[0x0][0x1c0], R2 ;  /* 0x0000700004027a25 */ /* 0x040fe200078e0002 */
        /* <DEDUP_REMOVED lines=20> */
.L_x_3711:
[----:B------:R-:W-:Y:S05]  /*29b0*/  BRA.DIV ~URZ, `(.L_x_3556) ;  /* 0x00012ed27f007947 */ /* 0x000fea000b800000 */
[----:B------:R3:W4:Y:S02]  /*29c0*/  SHFL.IDX PT, R0, R12, RZ, 0x181f ;  /* 0x00181fff0c007589 */ /* 0x00072400000e0000 */
.L_x_3712:
        /* <DEDUP_REMOVED lines=20> */
.L_x_3558:
[----:B------:R-:W-:Y:S05]  /*2b10*/  BSYNC B0 ;  /* 0x0000000000007941 */ /* 0x000fea0003800000 */
.L_x_3557:
[----:B------:R-:W-:Y:S05]  /*2b20*/  BRA.DIV ~URZ, `(.L_x_3559) ;  /* 0x00012dd27f007947 */ /* 0x000fea000b800000 */
[----:B--2---:R2:W1:Y:S04]  /*2b30*/  SHFL.IDX PT, R8, R9, 0x1, 0x181f ;  /* 0x00381f0009087f89 */ /* 0x00446800000e0000 */
[----:B----4-:R2:W4:Y:S02]  /*2b40*/  SHFL.IDX PT, R0, R12, 0x1, 0x181f ;  /* 0x00381f000c007f89 */ /* 0x01052400000e0000 */
.L_x_3713:
        /* <DEDUP_REMOVED lines=19> */
.L_x_3561:
[----:B------:R-:W-:Y:S05]  /*2c80*/  BSYNC B0 ;  /* 0x0000000000007941 */ /* 0x000fea0003800000 */
.L_x_3560:
[----:B------:R-:W-:Y:S05]  /*2c90*/  BRA.DIV ~URZ, `(.L_x_3562) ;  /* 0x00012d327f007947 */ /* 0x000fea000b800000 */
[----:B-1----:R1:W2:Y:S02]  /*2ca0*/  SHFL.IDX PT, R8, R9, 0x2, 0x181f ;  /* 0x00581f0009087f89 */ /* 0x0022a400000e0000 */
.L_x_3714:
[----:B------:R-:W-:Y:S05]  /*2cb0*/  BRA.DIV ~URZ, `(.L_x_3563) ;  /* 0x00012d827f007947 */ /* 0x000fea000b800000 */
[----:B----4-:R4:W1:Y:S02]  /*2cc0*/  SHFL.IDX PT, R0, R12, 0x2, 0x181f ;  /* 0x00581f000c007f89 */ /* 0x01086400000e0000 */
.L_x_3715:
        /* <DEDUP_REMOVED lines=19> */
.L_x_3565:
[----:B------:R-:W-:Y:S05]  /*2e00*/  BSYNC B0 ;  /* 0x0000000000007941 */ /* 0x000fea0003800000 */
.L_x_3564:
[----:B------:R-:W-:Y:S05]  /*2e10*/  BRA.DIV ~URZ, `(.L_x_3566) ;  /* 0x00012c927f007947 */ /* 0x000fea000b800000 */
[----:B--2---:R2:W3:Y:S04]  /*2e20*/  SHFL.IDX PT, R8, R9, 0x3, 0x181f ;  /* 0x00781f0009087f89 */ /* 0x0044e800000e0000 */
[----:B-1----:R2:W1:Y:S02]  /*2e30*/  SHFL.IDX PT, R0, R12, 0x3, 0x181f ;  /* 0x00781f000c007f89 */ /* 0x00246400000e0000 */
.L_x_3716:
        /* <DEDUP_REMOVED lines=47> */
[----:B------:R-:W-:Y:S01]  /*3130*/  IMAD R181, R0, c[0x0][0x2b8], R2 ;  /* 0x0000ae0000b57a24 */ /* 0x000fe200078e0202 */
[----:B------:R-:W-:Y:S01]  /*3140*/  IADD3 R164, R165, 0x20, RZ ;  /* 0x00000020a5a47810 */ /* 0x000fe20007ffe0ff */
[----:B------:R-:W-:Y:S02]  /*3150*/  IMAD R201, R14, c[0x0][0x1ec], R203 ;  /* 0x00007b000ec97a24 */ /* 0x000fe400078e02cb */
        /* <DEDUP_REMOVED lines=10> */
[----:B------:R-:W-:Y:S02]  /*3200*/  IMAD R0, R181, c[0x0][0x1e4], R0 ;  /* 0x00007900b5007a24 */ /* 0x000fe400078e0200 */
[----:B------:R-:W-:Y:S02]  /*3210*/  IMAD.SHL.U32 R98, R182, 0x2, RZ ;  /* 0x00000002b6627824 */ /* 0x000fe400078e00ff */
[----:B------:R-:W-:Y:S01]  /*3220*/  IMAD.IADD R3, R3, 0x1, R0 ;  /* 0x0000000103037824 */ /* 0x000fe200078e0200 */
        /* <DEDUP_REMOVED lines=32> */
[C---:B----4-:R-:W-:Y:S02]  /*3430*/  @P3 LEA R2, P1, R182.reuse, R10, 0x1 ;  /* 0x0000000ab6023211 */ /* 0x050fe400078208ff */
        /* <DEDUP_REMOVED lines=21> */
[CC--:B-1----:R-:W-:Y:S02]  /*3590*/  IADD3 R14, P0, R0.reuse, R99.reuse, RZ ;  /* 0x00000063000e7210 */ /* 0x0c2fe40007f1e0ff */
[C---:B------:R-:W-:Y:S02]  /*35a0*/  IADD3 R12, P4, R0.reuse, R100, RZ ;  /* 0x00000064000c7210 */ /* 0x040fe40007f9e0ff */
[----:B------:R-:W-:Y:S01]  /*35b0*/  IADD3 R16, P3, R0, R98, RZ ;  /* 0x0000006200107210 */ /* 0x000fe20007f7e0ff */
[C-C-:B----4-:R-:W-:Y:S01]  /*35c0*/  IMAD.X R15, R2.reuse, 0x1, R94.reuse, P0 ;  /* 0x00000001020f7824 */ /* 0x150fe200000e065e */
[----:B------:R-:W-:Y:S01]  /*35d0*/  IADD3 R20, P0, R3, R99, RZ ;  /* 0x0000006303147210 */ /* 0x000fe20007f1e0ff */
[----:B------:R-:W-:Y:S01]  /*35e0*/  IMAD.X R13, R2, 0x1, R95, P4 ;  /* 0x00000001020d7824 */ /* 0x000fe200020e065f */
[----:B------:R-:W-:Y:S01]  /*35f0*/  ISETP.GE.AND P4, PT, R182, c[0x0][0x1d4], PT ;  /* 0x00007500b6007a0c */ /* 0x000fe20003f86270 */
[----:B------:R-:W-:Y:S01]  /*3600*/  IMAD.X R17, R2, 0x1, R93, P3 ;  /* 0x0000000102117824 */ /* 0x000fe200018e065d */
[----:B------:R-:W-:Y:S01]  /*3610*/  ISETP.GE.AND P3, PT, R191, c[0x0][0x1d4], PT ;  /* 0x00007500bf007a0c */ /* 0x000fe20003f66270 */
[----:B------:R-:W-:Y:S01]  /*3620*/  IMAD.X R21, R22, 0x1, R94, P0 ;  /* 0x0000000116157824 */ /* 0x000fe200000e065e */
[----:B------:R-:W-:Y:S01]  /*3630*/  ISETP.LT.OR P0, PT, R23, 0x1, P4 ;  /* 0x000000011700780c */ /* 0x000fe20002701670 */
[----:B------:R-:W-:Y:S01]  /*3640*/  IMAD.MOV.U32 R0, RZ, RZ, 0x40 ;  /* 0x00000040ff007424 */ /* 0x000fe200078e00ff */
[----:B------:R-:W-:-:S02]  /*3650*/  @P1 IADD3 R164, R165, -0x20, RZ ;  /* 0xffffffe0a5a41810 */ /* 0x000fc40007ffe0ff */
[----:B------:R-:W-:Y:S02]  /*3660*/  IADD3 R18, P1, R3, R98, RZ ;  /* 0x0000006203127210 */ /* 0x000fe40007f3e0ff */
[----:B------:R-:W-:Y:S02]  /*3670*/  ISETP.LT.OR P4, PT, R23, 0x21, P4 ;  /* 0x000000211700780c */ /* 0x000fe40002781670 */
[----:B------:R-:W-:Y:S01]  /*3680*/  SEL R0, R0, 0xffffffc0, !P2 ;  /* 0xffffffc000007807 */ /* 0x000fe20005000000 */
[----:B------:R-:W-:-:S04]  /*3690*/  DEPBAR.LE SB0, 0x1 ;  /* 0x000080400000791a */ /* 0x000fc80000000000 */
[----:B------:R-:W-:-:S04]  /*36a0*/  DEPBAR.LE SB0, 0x0 ;  /* 0x000080000000791a */ /* 0x000fc80000000000 */
[----:B------:R-:W-:Y:S01]  /*36b0*/  BAR.SYNC.DEFER_BLOCKING 0x0 ;  /* 0x0000000000007b1d */ /* 0x000fe20000010000 */
[----:B------:R-:W-:Y:S01]  /*36c0*/  IMAD.X R19, R22, 0x1, R93, P1 ;  /* 0x0000000116137824 */ /* 0x000fe200008e065d */
[----:B------:R-:W-:Y:S01]  /*36d0*/  ISETP.GE.AND P1, PT, R192, c[0x0][0x1d4], PT ;  /* 0x00007500c0007a0c */ /* 0x000fe20003f26270 */
[----:B------:R-:W-:Y:S01]  /*36e0*/  IMAD.IADD R167, R165, 0x1, R0 ;  /* 0x00000001a5a77824 */ /* 0x000fe200078e0200 */
[----:B------:R-:W-:Y:S02]  /*36f0*/  ISETP.GT.AND P5, PT, R196, 0x3f, PT ;  /* 0x0000003fc400780c */ /* 0x000fe40003fa4270 */
[----:B--2---:R-:W-:Y:S04]  /*3700*/  LDSM.16.M88.4 R4, [R173] ;  /* 0x00000000ad04783b */ /* 0x004fe80000000200 */
[----:B------:R-:W1:Y:S04]  /*3710*/  LDSM.16.M88.4 R32, [R165+0x800] ;  /* 0x00080000a520783b */ /* 0x000e680000000200 */
[----:B------:R-:W-:Y:S04]  /*3720*/  LDSM.16.M88.4 R40, [R165+0x1000] ;  /* 0x00100000a528783b */ /* 0x000fe80000000200 */
[----:B------:R-:W2:Y:S04]  /*3730*/  LDSM.16.M88.4 R28, [R165] ;  /* 0x00000000a51c783b */ /* 0x000ea80000000200 */
[----:B------:R-:W3:Y:S04]  /*3740*/  LDSM.16.M88.4 R52, [R165+0x1800] ;  /* 0x00180000a534783b */ /* 0x000ee80000000200 */
[----:B------:R-:W-:Y:S04]  /*3750*/  LDSM.16.M88.4 R8, [R174] ;  /* 0x00000000ae08783b */ /* 0x000fe80000000200 */
[----:B------:R-:W-:Y:S04]  /*3760*/  LDSM.16.M88.4 R48, [R164] ;  /* 0x00000000a430783b */ /* 0x000fe80000000200 */
[----:B------:R-:W4:Y:S04]  /*3770*/  LDSM.16.M88.4 R44, [R164+0x800] ;  /* 0x00080000a42c783b */ /* 0x000f280000000200 */
[----:B------:R-:W5:Y:S04]  /*3780*/  LDSM.16.M88.4 R60, [R164+0x1000] ;  /* 0x00100000a43c783b */ /* 0x000f680000000200 */
        /* <DEDUP_REMOVED lines=8> */
[----:B--2---:R-:W-:Y:S02]  /*3810*/  HMMA.16816.F32 R36, R4, R28, RZ ;  /* 0x0000001c0424723c */ /* 0x004fe400000018ff */
[----:B------:R1:W-:Y:S01]  /*3820*/  LDGSTS.E.BYPASS.LTC128B.128 [R179+0x2100], [R14.64], !P0 ;  /* 0x021000000eb37fae */ /* 0x0003e2000c101d48 */
[----:B------:R-:W-:-:S05]  /*3830*/  ISETP.LT.OR P0, PT, R23, 0x1, P1 ;  /* 0x000000011700780c */ /* 0x000fca0000f01670 */
[C---:B------:R-:W-:Y:S08]  /*3840*/  HMMA.16816.F32 R28, R4.reuse, R30, RZ ;  /* 0x0000001e041c723c */ /* 0x040ff000000018ff */
[----:B------:R1:W-:Y:S01]  /*3850*/  LDGSTS.E.BYPASS.LTC128B.128 [R179+0x4100], [R12.64], !P0 ;  /* 0x041000000cb37fae */ /* 0x0003e2000c101d48 */
[----:B------:R-:W-:Y:S01]  /*3860*/  IADD3 R2, P0, R3, R100, RZ ;  /* 0x0000006403027210 */ /* 0x000fe20007f1e0ff */
[C---:B---3--:R-:W-:Y:S02]  /*3870*/  HMMA.16816.F32 R56, R4.reuse, R52, RZ ;  /* 0x000000340438723c */ /* 0x048fe400000018ff */
[----:B------:R2:W-:Y:S02]  /*3880*/  LDGSTS.E.BYPASS.LTC128B.128 [R179+0x1100], [R18.64], !P4 ;  /* 0x0110000012b37fae */ /* 0x0005e4000e101d48 */
[----:B------:R-:W-:Y:S01]  /*3890*/  IMAD.X R3, R22, 0x1, R95, P0 ;  /* 0x0000000116037824 */ /* 0x000fe200000e065f */
[----:B------:R-:W-:Y:S01]  /*38a0*/  ISETP.LT.OR P0, PT, R23, 0x21, P1 ;  /* 0x000000211700780c */ /* 0x000fe20000f01670 */
[----:B------:R3:W-:Y:S02]  /*38b0*/  LDGSTS.E.BYPASS.LTC128B.128 [R179+0x3100], [R20.64], !P3 ;  /* 0x0310000014b37fae */ /* 0x0007e4000d901d48 */
[----:B------:R-:W-:Y:S08]  /*38c0*/  HMMA.16816.F32 R52, R4, R54, RZ ;  /* 0x000000360434723c */ /* 0x000ff000000018ff */
[----:B----4-:R-:W-:Y:S02]  /*38d0*/  HMMA.16816.F32 R64, R8, R44, R24 ;  /* 0x0000002c0840723c */ /* 0x010fe40000001818 */
[----:B------:R4:W-:Y:S01]  /*38e0*/  LDGSTS.E.BYPASS.LTC128B.128 [R179+0x5100], [R2.64], !P0 ;  /* 0x0510000002b37fae */ /* 0x0009e2000c101d48 */
[----:B------:R-:W-:-:S03]  /*38f0*/  ISETP.GT.AND P0, PT, R97, R193, PT ;  /* 0x000000c16100720c */ /* 0x000fc60003f04270 */
[----:B------:R-:W-:Y:S02]  /*3900*/  LDSM.16.M88.4 R24, [R167] ;  /* 0x00000000a718783b */ /* 0x000fe40000000200 */
[----:B------:R-:W-:Y:S02]  /*3910*/  HMMA.16816.F32 R72, R8, R48, R36 ;  /* 0x000000300848723c */ /* 0x000fe40000001824 */
[----:B------:R-:W-:Y:S04]  /*3920*/  LDSM.16.M88.4 R84, [R165+0x3800] ;  /* 0x00380000a554783b */ /* 0x000fe80000000200 */
[----:B--2---:R-:W-:Y:S02]  /*3930*/  LDSM.16.M88.4 R16, [R167+0x1000] ;  /* 0x00100000a710783b */ /* 0x004fe40000000200 */
[C---:B-1----:R-:W-:Y:S02]  /*3940*/  HMMA.16816.F32 R12, R4.reuse, R34, RZ ;  /* 0x00000022040c723c */ /* 0x042fe400000018ff */
[----:B---3--:R-:W-:Y:S04]  /*3950*/  LDSM.16.M88.4 R20, [R167+0x800] ;  /* 0x00080000a714783b */ /* 0x008fe80000000200 */
[----:B------:R-:W0:Y:S02]  /*3960*/  LDGDEPBAR ;  /* 0x00000000000079af */ /* 0x000e240000000000 */
[----:B------:R-:W-:Y:S01]  /*3970*/  HMMA.16816.F32 R32, R4, R40, RZ ;  /* 0x000000280420723c */ /* 0x000fe200000018ff */
[----:B----4-:R-:W-:-:S07]  /*3980*/  IADD3 R2, R164, 0x4000, RZ ;  /* 0x00004000a4027810 */ /* 0x010fce0007ffe0ff */
[----:B------:R-:W-:Y:S01]  /*3990*/  HMMA.16816.F32 R40, R4, R42, RZ ;  /* 0x0000002a0428723c */ /* 0x000fe200000018ff */
[----:B------:R-:W1:Y:S01]  /*39a0*/  LDSM.16.M88.4 R4, [R176] ;  /* 0x00000000b004783b */ /* 0x000e620000000200 */
[----:B------:R-:W-:-:S05]  /*39b0*/  IMAD.IADD R166, R2, 0x1, R0 ;  /* 0x0000000102a67824 */ /* 0x000fca00078e0200 */
[----:B------:R-:W-:Y:S01]  /*39c0*/  LDSM.16.M88.4 R80, [R166+-0x3000] ;  /* 0xffd00000a650783b */ /* 0x000fe20000000200 */
[C---:B------:R-:W-:Y:S03]  /*39d0*/  HMMA.16816.F32 R44, R8.reuse, R46, R12 ;  /* 0x0000002e082c723c */ /* 0x040fe6000000180c */
[----:B------:R-:W-:Y:S05]  /*39e0*/  LDSM.16.M88.4 R88, [R166+-0x2800] ;  /* 0xffd80000a658783b */ /* 0x000fea0000000200 */
[C---:B------:R-:W-:Y:S08]  /*39f0*/  HMMA.16816.F32 R68, R8.reuse, R50, R28 ;  /* 0x000000320844723c */ /* 0x040ff0000000181c */
[C---:B-----5:R-:W-:Y:S01]  /*3a00*/  HMMA.16816.F32 R12, R8.reuse, R62, R40 ;  /* 0x0000003e080c723c */ /* 0x060fe20000001828 */
[----:B------:R-:W2:Y:S07]  /*3a10*/  LDSM.16.M88.4 R40, [R167+0x1800] ;  /* 0x00180000a728783b */ /* 0x000eae0000000200 */
[C---:B------:R-:W-:Y:S01]  /*3a20*/  HMMA.16816.F32 R36, R8.reuse, R60, R32 ;  /* 0x0000003c0824723c */ /* 0x040fe20000001820 */
[----:B------:R-:W-:Y:S07]  /*3a30*/  LDSM.16.M88.4 R60, [R166+-0x4000] ;  /* 0xffc00000a63c783b */ /* 0x000fee0000000200 */
[C---:B------:R-:W-:Y:S08]  /*3a40*/  HMMA.16816.F32 R32, R8.reuse, R76, R56 ;  /* 0x0000004c0820723c */ /* 0x040ff00000001838 */
[----:B------:R-:W-:Y:S01]  /*3a50*/  HMMA.16816.F32 R28, R8, R78, R52 ;  /* 0x0000004e081c723c */ /* 0x000fe20000001834 */
[----:B------:R-:W3:Y:S04]  /*3a60*/  LDSM.16.M88.4 R8, [R175] ;  /* 0x00000000af08783b */ /* 0x000ee80000000200 */
[----:B------:R-:W4:Y:S03]  /*3a70*/  LDSM.16.M88.4 R76, [R166+-0x3800] ;  /* 0xffc80000a64c783b */ /* 0x000f260000000200 */
[C---:B-1----:R-:W-:Y:S01]  /*3a80*/  HMMA.16816.F32 R48, R4.reuse, R24, R72 ;  /* 0x000000180430723c */ /* 0x042fe20000001848 */
[----:B------:R-:W-:Y:S07]  /*3a90*/  LDSM.16.M88.4 R72, [R164+0x3000] ;  /* 0x00300000a448783b */ /* 0x000fee0000000200 */
[C---:B------:R-:W-:Y:S01]  /*3aa0*/  HMMA.16816.F32 R52, R4.reuse, R26, R68 ;  /* 0x0000001a0434723c */ /* 0x040fe20000001844 */
[----:B------:R-:W-:Y:S07]  /*3ab0*/  LDSM.16.M88.4 R68, [R165+0x3000] ;  /* 0x00300000a544783b */ /* 0x000fee0000000200 */
[C---:B------:R-:W-:Y:S01]  /*3ac0*/  HMMA.16816.F32 R56, R4.reuse, R20, R64 ;  /* 0x000000140438723c */ /* 0x040fe20000001840 */
[----:B------:R-:W-:Y:S07]  /*3ad0*/  LDSM.16.M88.4 R64, [R165+0x2800] ;  /* 0x00280000a540783b */ /* 0x000fee0000000200 */
[C---:B------:R-:W-:Y:S08]  /*3ae0*/  HMMA.16816.F32 R44, R4.reuse, R22, R44 ;  /* 0x00000016042c723c */ /* 0x040ff0000000182c */
[C---:B------:R-:W-:Y:S08]  /*3af0*/  HMMA.16816.F32 R36, R4.reuse, R16, R36 ;  /* 0x000000100424723c */ /* 0x040ff00000001824 */
[C---:B------:R-:W-:Y:S08]  /*3b00*/  HMMA.16816.F32 R20, R4.reuse, R18, R12 ;  /* 0x000000120414723c */ /* 0x040ff0000000180c */
[C---:B--2---:R-:W-:Y:S08]  /*3b10*/  HMMA.16816.F32 R16, R4.reuse, R40, R32 ;  /* 0x000000280410723c */ /* 0x044ff00000001820 */
[----:B------:R-:W-:Y:S01]  /*3b20*/  HMMA.16816.F32 R12, R4, R42, R28 ;  /* 0x0000002a040c723c */ /* 0x000fe2000000181c */
[----:B------:R-:W-:Y:S04]  /*3b30*/  LDSM.16.M88.4 R4, [R173+0x4000] ;  /* 0x00400000ad04783b */ /* 0x000fe80000000200 */
[----:B------:R-:W1:Y:S03]  /*3b40*/  LDSM.16.M88.4 R28, [R165+0x2000] ;  /* 0x00200000a51c783b */ /* 0x000e660000000200 */
[C---:B---3--:R-:W-:Y:S01]  /*3b50*/  HMMA.16816.F32 R24, R8.reuse, R60, R48 ;  /* 0x0000003c0818723c */ /* 0x048fe20000001830 */
[----:B------:R-:W-:Y:S07]  /*3b60*/  LDSM.16.M88.4 R48, [R164+0x2000] ;  /* 0x00200000a430783b */ /* 0x000fee0000000200 */
[C---:B------:R-:W-:Y:S01]  /*3b70*/  HMMA.16816.F32 R32, R8.reuse, R62, R52 ;  /* 0x0000003e0820723c */ /* 0x040fe20000001834 */
[----:B------:R-:W-:Y:S07]  /*3b80*/  LDSM.16.M88.4 R60, [R164+0x2800] ;  /* 0x00280000a43c783b */ /* 0x000fee0000000200 */
[C---:B----4-:R-:W-:Y:S01]  /*3b90*/  HMMA.16816.F32 R40, R8.reuse, R76, R56 ;  /* 0x0000004c0828723c */ /* 0x050fe20000001838 */
[----:B------:R-:W-:Y:S07]  /*3ba0*/  LDSM.16.M88.4 R56, [R167+0x2800] ;  /* 0x00280000a738783b */ /* 0x000fee0000000200 */
[C---:B------:R-:W-:Y:S01]  /*3bb0*/  HMMA.16816.F32 R44, R8.reuse, R78, R44 ;  /* 0x0000004e082c723c */ /* 0x040fe2000000182c */
[----:B------:R-:W-:Y:S07]  /*3bc0*/  LDSM.16.M88.4 R76, [R167+0x3800] ;  /* 0x00380000a74c783b */ /* 0x000fee0000000200 */
[C---:B------:R-:W-:Y:S08]  /*3bd0*/  HMMA.16816.F32 R52, R8.reuse, R80, R36 ;  /* 0x000000500834723c */ /* 0x040ff00000001824 */
[C---:B------:R-:W-:Y:S01]  /*3be0*/  HMMA.16816.F32 R36, R8.reuse, R82, R20 ;  /* 0x000000520824723c */ /* 0x040fe20000001814 */
[----:B------:R-:W-:Y:S07]  /*3bf0*/  LDSM.16.M88.4 R80, [R164+0x3800] ;  /* 0x00380000a450783b */ /* 0x000fee0000000200 */
[C---:B------:R-:W-:Y:S08]  /*3c00*/  HMMA.16816.F32 R16, R8.reuse, R88, R16 ;  /* 0x000000580810723c */ /* 0x040ff00000001810 */
[----:B------:R-:W-:Y:S01]  /*3c10*/  HMMA.16816.F32 R12, R8, R90, R12 ;  /* 0x0000005a080c723c */ /* 0x000fe2000000180c */
[----:B------:R-:W2:Y:S07]  /*3c20*/  LDSM.16.M88.4 R8, [R174+0x4000] ;  /* 0x00400000ae08783b */ /* 0x000eae0000000200 */
[C---:B-1----:R-:W-:Y:S08]  /*3c30*/  HMMA.16816.F32 R20, R4.reuse, R28, R24 ;  /* 0x0000001c0414723c */ /* 0x042ff00000001818 */
[C---:B------:R-:W-:Y:S08]  /*3c40*/  HMMA.16816.F32 R28, R4.reuse, R30, R32 ;  /* 0x0000001e041c723c */ /* 0x040ff00000001820 */
[C---:B------:R-:W-:Y:S01]  /*3c50*/  HMMA.16816.F32 R32, R4.reuse, R64, R40 ;  /* 0x000000400420723c */ /* 0x040fe20000001828 */
[----:B------:R-:W-:Y:S07]  /*3c60*/  LDSM.16.M88.4 R40, [R167+0x2000] ;  /* 0x00200000a728783b */ /* 0x000fee0000000200 */
[C---:B------:R-:W-:Y:S01]  /*3c70*/  HMMA.16816.F32 R44, R4.reuse, R66, R44 ;  /* 0x00000042042c723c */ /* 0x040fe2000000182c */
[----:B------:R-:W-:Y:S07]  /*3c80*/  LDSM.16.M88.4 R64, [R166+-0x1800] ;  /* 0xffe80000a640783b */ /* 0x000fee0000000200 */
[C---:B------:R-:W-:Y:S08]  /*3c90*/  HMMA.16816.F32 R52, R4.reuse, R68, R52 ;  /* 0x000000440434723c */ /* 0x040ff00000001834 */
[C---:B------:R-:W-:Y:S01]  /*3ca0*/  HMMA.16816.F32 R36, R4.reuse, R70, R36 ;  /* 0x000000460424723c */ /* 0x040fe20000001824 */
[----:B------:R-:W-:Y:S07]  /*3cb0*/  LDSM.16.M88.4 R68, [R167+0x3000] ;  /* 0x00300000a744783b */ /* 0x000fee0000000200 */
[C---:B------:R-:W-:Y:S08]  /*3cc0*/  HMMA.16816.F32 R24, R4.reuse, R84, R16 ;  /* 0x000000540418723c */ /* 0x040ff00000001810 */
[----:B------:R-:W-:Y:S01]  /*3cd0*/  HMMA.16816.F32 R12, R4, R86, R12 ;  /* 0x00000056040c723c */ /* 0x000fe2000000180c */
[----:B------:R-:W1:Y:S04]  /*3ce0*/  LDSM.16.M88.4 R4, [R176+0x4000] ;  /* 0x00400000b004783b */ /* 0x000e680000000200 */
[----:B------:R-:W-:Y:S03]  /*3cf0*/  LDSM.16.M88.4 R84, [R166+-0x800] ;  /* 0xfff80000a654783b */ /* 0x000fe60000000200 */
[C---:B--2---:R-:W-:Y:S08]  /*3d00*/  HMMA.16816.F32 R20, R8.reuse, R48, R20 ;  /* 0x000000300814723c */ /* 0x044ff00000001814 */
[C---:B------:R-:W-:Y:S01]  /*3d10*/  HMMA.16816.F32 R16, R8.reuse, R50, R28 ;  /* 0x000000320810723c */ /* 0x040fe2000000181c */
[----:B------:R-:W-:Y:S07]  /*3d20*/  LDSM.16.M88.4 R48, [R166+-0x2000] ;  /* 0xffe00000a630783b */ /* 0x000fee0000000200 */
[C---:B------:R-:W-:Y:S08]  /*3d30*/  HMMA.16816.F32 R32, R8.reuse, R60, R32 ;  /* 0x0000003c0820723c */ /* 0x040ff00000001820 */
[C---:B------:R-:W-:Y:S01]  /*3d40*/  HMMA.16816.F32 R44, R8.reuse, R62, R44 ;  /* 0x0000003e082c723c */ /* 0x040fe2000000182c */
[----:B------:R-:W-:Y:S07]  /*3d50*/  LDSM.16.M88.4 R60, [R165+0x4000] ;  /* 0x00400000a53c783b */ /* 0x000fee0000000200 */
[C---:B------:R-:W-:Y:S08]  /*3d60*/  HMMA.16816.F32 R52, R8.reuse, R72, R52 ;  /* 0x000000480834723c */ /* 0x040ff00000001834 */
[C---:B------:R-:W-:Y:S01]  /*3d70*/  HMMA.16816.F32 R28, R8.reuse, R74, R36 ;  /* 0x0000004a081c723c */ /* 0x040fe20000001824 */
[----:B------:R-:W-:Y:S07]  /*3d80*/  LDSM.16.M88.4 R72, [R166+-0x1000] ;  /* 0xfff00000a648783b */ /* 0x000fee0000000200 */
[C---:B------:R-:W-:Y:S08]  /*3d90*/  HMMA.16816.F32 R24, R8.reuse, R80, R24 ;  /* 0x000000500818723c */ /* 0x040ff00000001818 */
[----:B------:R-:W-:Y:S01]  /*3da0*/  HMMA.16816.F32 R12, R8, R82, R12 ;  /* 0x00000052080c723c */ /* 0x000fe2000000180c */
[----:B------:R-:W2:Y:S04]  /*3db0*/  LDSM.16.M88.4 R8, [R175+0x4000] ;  /* 0x00400000af08783b */ /* 0x000ea80000000200 */
[----:B------:R-:W-:Y:S03]  /*3dc0*/  LDSM.16.M88.4 R80, [R165+0x5800] ;  /* 0x00580000a550783b */ /* 0x000fe60000000200 */
[C---:B-1----:R-:W-:Y:S08]  /*3dd0*/  HMMA.16816.F32 R20, R4.reuse, R40, R20 ;  /* 0x000000280414723c */ /* 0x042ff00000001814 */
[C---:B------:R-:W-:Y:S08]  /*3de0*/  HMMA.16816.F32 R16, R4.reuse, R42, R16 ;  /* 0x0000002a0410723c */ /* 0x040ff00000001810 */
        /* <DEDUP_REMOVED lines=8> */
[----:B------:R-:W1:Y:S04]  /*3e70*/  LDSM.16.M88.4 R4, [R173+0x8000] ;  /* 0x00800000ad04783b */ /* 0x000e680000000200 */
[----:B------:R-:W3:Y:S03]  /*3e80*/  LDSM.16.M88.4 R76, [R165+0x5000] ;  /* 0x00500000a54c783b */ /* 0x000ee60000000200 */
[C---:B--2---:R-:W-:Y:S08]  /*3e90*/  HMMA.16816.F32 R28, R8.reuse, R48, R20 ;  /* 0x00000030081c723c */ /* 0x044ff00000001814 */
        /* <DEDUP_REMOVED lines=9> */
[----:B------:R-:W2:Y:S04]  /*3f30*/  LDSM.16.M88.4 R12, [R174+0x8000] ;  /* 0x00800000ae0c783b */ /* 0x000ea80000000200 */
[----:B------:R-:W4:Y:S03]  /*3f40*/  LDSM.16.M88.4 R84, [R164+0x5800] ;  /* 0x00580000a454783b */ /* 0x000f260000000200 */
[C---:B-1----:R-:W-:Y:S08]  /*3f50*/  HMMA.16816.F32 R40, R4.reuse, R60, R28 ;  /* 0x0000003c0428723c */ /* 0x042ff0000000181c */
[C---:B------:R-:W-:Y:S08]  /*3f60*/  HMMA.16816.F32 R32, R4.reuse, R68, R20 ;  /* 0x000000440420723c */ /* 0x040ff00000001814 */
[C---:B------:R-:W-:Y:S01]  /*3f70*/  HMMA.16816.F32 R36, R4.reuse, R62, R24 ;  /* 0x0000003e0424723c */ /* 0x040fe20000001818 */
[----:B------:R-:W-:Y:S07]  /*3f80*/  LDSM.16.M88.4 R60, [R167+0x4000] ;  /* 0x00400000a73c783b */ /* 0x000fee0000000200 */
[C---:B------:R-:W-:Y:S01]  /*3f90*/  HMMA.16816.F32 R28, R4.reuse, R70, R16 ;  /* 0x00000046041c723c */ /* 0x040fe20000001810 */
[----:B------:R-:W-:Y:S07]  /*3fa0*/  LDSM.16.M88.4 R68, [R167+0x4800] ;  /* 0x00480000a744783b */ /* 0x000fee0000000200 */
[C---:B---3--:R-:W-:Y:S01]  /*3fb0*/  HMMA.16816.F32 R24, R4.reuse, R76, R52 ;  /* 0x0000004c0418723c */ /* 0x048fe20000001834 */
[----:B------:R-:W-:Y:S07]  /*3fc0*/  LDSM.16.M88.4 R52, [R166+0x800] ;  /* 0x00080000a634783b */ /* 0x000fee0000000200 */
[C---:B------:R-:W-:Y:S01]  /*3fd0*/  HMMA.16816.F32 R20, R4.reuse, R78, R48 ;  /* 0x0000004e0414723c */ /* 0x040fe20000001830 */
[----:B------:R-:W-:Y:S04]  /*3fe0*/  LDSM.16.M88.4 R76, [R167+0x5000] ;  /* 0x00500000a74c783b */ /* 0x000fe80000000200 */
[----:B------:R-:W-:Y:S03]  /*3ff0*/  LDSM.16.M88.4 R48, [R166+0x1000] ;  /* 0x00100000a630783b */ /* 0x000fe60000000200 */
[C---:B------:R-:W-:Y:S01]  /*4000*/  HMMA.16816.F32 R16, R4.reuse, R80, R44 ;  /* 0x000000500410723c */ /* 0x040fe2000000182c */
[----:B------:R-:W-:Y:S07]  /*4010*/  LDSM.16.M88.4 R44, [R166+0x1800] ;  /* 0x00180000a62c783b */ /* 0x000fee0000000200 */
[----:B------:R-:W-:Y:S01]  /*4020*/  HMMA.16816.F32 R4, R4, R82, R8 ;  /* 0x000000520404723c */ /* 0x000fe20000001808 */
[----:B------:R-:W1:Y:S04]  /*4030*/  LDSM.16.M88.4 R8, [R176+0x8000] ;  /* 0x00800000b008783b */ /* 0x000e680000000200 */
[----:B------:R-:W3:Y:S03]  /*4040*/  LDSM.16.M88.4 R80, [R167+0x5800] ;  /* 0x00580000a750783b */ /* 0x000ee60000000200 */
[C---:B--2---:R-:W-:Y:S08]  /*4050*/  HMMA.16816.F32 R32, R12.reuse, R64, R32 ;  /* 0x000000400c20723c */ /* 0x044ff00000001820 */
[C---:B------:R-:W-:Y:S08]  /*4060*/  HMMA.16816.F32 R28, R12.reuse, R66, R28 ;  /* 0x000000420c1c723c */ /* 0x040ff0000000181c */
[C---:B------:R-:W-:Y:S08]  /*4070*/  HMMA.16816.F32 R24, R12.reuse, R72, R24 ;  /* 0x000000480c18723c */ /* 0x040ff00000001818 */
[C---:B------:R-:W-:Y:S08]  /*4080*/  HMMA.16816.F32 R40, R12.reuse, R56, R40 ;  /* 0x000000380c28723c */ /* 0x040ff00000001828 */
[C---:B------:R-:W-:Y:S01]  /*4090*/  HMMA.16816.F32 R36, R12.reuse, R58, R36 ;  /* 0x0000003a0c24723c */ /* 0x040fe20000001824 */
[----:B------:R-:W-:Y:S07]  /*40a0*/  LDSM.16.M88.4 R56, [R166] ;  /* 0x00000000a638783b */ /* 0x000fee0000000200 */
[C---:B------:R-:W-:Y:S08]  /*40b0*/  HMMA.16816.F32 R20, R12.reuse, R74, R20 ;  /* 0x0000004a0c14723c */ /* 0x040ff00000001814 */
[C---:B----4-:R-:W-:Y:S08]  /*40c0*/  HMMA.16816.F32 R16, R12.reuse, R84, R16 ;  /* 0x000000540c10723c */ /* 0x050ff00000001810 */
[----:B------:R-:W-:Y:S01]  /*40d0*/  HMMA.16816.F32 R12, R12, R86, R4 ;  /* 0x000000560c0c723c */ /* 0x000fe20000001804 */
[----:B------:R-:W2:Y:S01]  /*40e0*/  LDSM.16.M88.4 R4, [R175+0x8000] ;  /* 0x00800000af04783b */ /* 0x000ea20000000200 */
[----:B------:R-:W-:-:S06]  /*40f0*/  DEPBAR.LE SB0, 0x0 ;  /* 0x000080000000791a */ /* 0x000fcc0000000000 */
[C---:B-1----:R-:W-:Y:S08]  /*4100*/  HMMA.16816.F32 R32, R8.reuse, R68, R32 ;  /* 0x000000440820723c */ /* 0x042ff00000001820 */
[C---:B------:R-:W-:Y:S08]  /*4110*/  HMMA.16816.F32 R28, R8.reuse, R70, R28 ;  /* 0x00000046081c723c */ /* 0x040ff0000000181c */
[C---:B------:R-:W-:Y:S08]  /*4120*/  HMMA.16816.F32 R24, R8.reuse, R76, R24 ;  /* 0x0000004c0818723c */ /* 0x040ff00000001818 */
[C---:B------:R-:W-:Y:S08]  /*4130*/  HMMA.16816.F32 R40, R8.reuse, R60, R40 ;  /* 0x0000003c0828723c */ /* 0x040ff00000001828 */
[C---:B------:R-:W-:Y:S08]  /*4140*/  HMMA.16816.F32 R36, R8.reuse, R62, R36 ;  /* 0x0000003e0824723c */ /* 0x040ff00000001824 */
[C---:B------:R-:W-:Y:S08]  /*4150*/  HMMA.16816.F32 R20, R8.reuse, R78, R20 ;  /* 0x0000004e0814723c */ /* 0x040ff00000001814 */
[C---:B---3--:R-:W-:Y:S08]  /*4160*/  HMMA.16816.F32 R16, R8.reuse, R80, R16 ;  /* 0x000000500810723c */ /* 0x048ff00000001810 */
[----:B------:R-:W-:Y:S08]  /*4170*/  HMMA.16816.F32 R8, R8, R82, R12 ;  /* 0x000000520808723c */ /* 0x000ff0000000180c */
[C---:B--2---:R-:W-:Y:S08]  /*4180*/  HMMA.16816.F32 R32, R4.reuse, R52, R32 ;  /* 0x000000340420723c */ /* 0x044ff00000001820 */
        /* <DEDUP_REMOVED lines=10> */
[----:B------:R-:W-:Y:S01]  /*4230*/  IADD3 R2, R196, R92, R200 ;  /* 0x0000005cc4027210 */ /* 0x000fe20007ffe0c8 */
        /* <DEDUP_REMOVED lines=27> */
.L_x_3717:
        /* <DEDUP_REMOVED lines=20> */
.L_x_3718:
        /* <DEDUP_REMOVED lines=21> */
.L_x_3568:
[----:B------:R-:W-:Y:S05]  /*4680*/  BSYNC B0 ;  /* 0x0000000000007941 */ /* 0x000fea0003800000 */
.L_x_3567:
[----:B------:R-:W-:Y:S01]  /*4690*/  IMAD.MOV.U32 R0, RZ, RZ, c[0x0][0x2c4] ;  /* 0x0000b100ff007624 */ /* 0x000fe200078e00ff */
[----:B------:R-:W-:Y:S01]  /*46a0*/  ULDC UR4, c[0x0][0x324] ;  /* 0x0000c90000047ab9 */ /* 0x000fe20000000800 */
[----:B-1----:R-:W-:Y:S01]  /*46b0*/  IADD3 R2, R194, 0x1, -R92 ;  /* 0x00000001c2027810 */ /* 0x002fe20007ffe85c */
        /* <DEDUP_REMOVED lines=13> */
.L_x_3719:
        /* <DEDUP_REMOVED lines=17> */
.L_x_3574:
[----:B------:R-:W-:-:S04]  /*48a0*/  MOV R5, 0x1 ;  /* 0x0000000100057802 */ /* 0x000fc80000000f00 */
[----:B------:R-:W-:-:S13]  /*48b0*/  ISETP.NE.AND P0, PT, R5, c[0x0][0x32c], PT ;  /* 0x0000cb0005007a0c */ /* 0x000fda0003f05270 */
[----:B------:R-:W-:-:S05]  /*48c0*/  @P0 IMAD.HI.U32 R5, R3, c[0x0][0x330], RZ ;  /* 0x0000cc0003050a27 */ /* 0x000fca00078e00ff */
[----:B------:R-:W-:Y:S02]  /*48d0*/  @P0 SHF.R.U32.HI R3, RZ, c[0x0][0x334], R5 ;  /* 0x0000cd00ff030a19 */ /* 0x000fe40000011605 */
.L_x_3575:
[----:B------:R-:W-:Y:S05]  /*48e0*/  BSYNC B0 ;  /* 0x0000000000007941 */ /* 0x000fea0003800000 */
.L_x_3573:
[----:B------:R-:W-:-:S04]  /*48f0*/  IMAD R3, R3, c[0x0][0x32c], -R92 ;  /* 0x0000cb0003037a24 */ /* 0x000fc800078e0a5c */
[----:B------:R-:W-:-:S05]  /*4900*/  IMAD.IADD R3, R3, 0x1, -R198 ;  /* 0x0000000103037824 */ /* 0x000fca00078e0ac6 */
[----:B------:R-:W-:Y:S02]  /*4910*/  IADD3 R5, R3, c[0x0][0x32c], RZ ;  /* 0x0000cb0003057a10 */ /* 0x000fe40007ffe0ff */
[----:B------:R-:W-:Y:S02]  /*4920*/  IMNMX R0, R0, R3, !PT ;  /* 0x0000000300007217 */ /* 0x000fe40007800200 */
[----:B------:R-:W-:Y:S02]  /*4930*/  IMNMX R2, R2, R5, PT ;  /* 0x0000000502027217 */ /* 0x000fe40003800200 */
.L_x_3572:
        /* <DEDUP_REMOVED lines=51> */
.L_x_3720:
        /* <DEDUP_REMOVED lines=17> */
.L_x_3579:
[----:B-12---:R-:W-:-:S04]  /*4d80*/  MOV R4, 0x1 ;  /* 0x0000000100047802 */ /* 0x006fc80000000f00 */
[----:B------:R-:W-:-:S13]  /*4d90*/  ISETP.NE.AND P0, PT, R4, c[0x0][0x32c], PT ;  /* 0x0000cb0004007a0c */ /* 0x000fda0003f05270 */
[----:B------:R-:W-:-:S05]  /*4da0*/  @P0 IMAD.HI.U32 R4, R3, c[0x0][0x330], RZ ;  /* 0x0000cc0003040a27 */ /* 0x000fca00078e00ff */
[----:B------:R-:W-:Y:S02]  /*4db0*/  @P0 SHF.R.U32.HI R3, RZ, c[0x0][0x334], R4 ;  /* 0x0000cd00ff030a19 */ /* 0x000fe40000011604 */
.L_x_3580:
[----:B------:R-:W-:Y:S05]  /*4dc0*/  BSYNC B0 ;  /* 0x0000000000007941 */ /* 0x000fea0003800000 */
.L_x_3578:
[----:B------:R-:W-:-:S04]  /*4dd0*/  IMAD R3, R3, c[0x0][0x32c], -R92 ;  /* 0x0000cb0003037a24 */ /* 0x000fc800078e0a5c */
[----:B------:R-:W-:-:S05]  /*4de0*/  IMAD.IADD R3, R3, 0x1, -R198 ;  /* 0x0000000103037824 */ /* 0x000fca00078e0ac6 */
[----:B------:R-:W-:Y:S02]  /*4df0*/  IADD3 R4, R3, c[0x0][0x32c], RZ ;  /* 0x0000cb0003047a10 */ /* 0x000fe40007ffe0ff */
[----:B------:R-:W-:Y:S02]  /*4e00*/  IMNMX R0, R0, R3, !PT ;  /* 0x0000000300007217 */ /* 0x000fe40007800200 */
[----:B------:R-:W-:Y:S02]  /*4e10*/  IMNMX R2, R2, R4, PT ;  /* 0x0000000402027217 */ /* 0x000fe40003800200 */
.L_x_3577:
        /* <DEDUP_REMOVED lines=16> */
[C---:B------:R-:W-:Y:S02]  /*4f20*/  ISETP.LT.OR P0, PT, R2.reuse, 0x19, P0 ;  /* 0x000000190200780c */ /* 0x040fe40000701670 */
[----:B------:R-:W-:Y:S02]  /*4f30*/  ISETP.LT.OR P2, PT, R2, 0x1, P2 ;  /* 0x000000010200780c */ /* 0x000fe40001741670 */
[----:B------:R-:W-:Y:S02]  /*4f40*/  FMNMX.FTZ R3, R12, R3, !PT ;  /* 0x000000030c037209 */ /* 0x000fe40007810000 */
[----:B------:R-:W-:Y:S02]  /*4f50*/  FSEL R6, R42, -INF , !P2 ;  /* 0xff8000002a067808 */ /* 0x000fe40005000000 */
[----:B------:R-:W-:Y:S02]  /*4f60*/  ISETP.LT.OR P3, PT, R2, 0x11, P3 ;  /* 0x000000110200780c */ /* 0x000fe40001f61670 */
[----:B-12---:R-:W-:-:S02]  /*4f70*/  FMNMX.FTZ R4, R6, R7, !PT ;  /* 0x0000000706047209 */ /* 0x006fc40007810000 */
[----:B------:R-:W-:Y:S02]  /*4f80*/  FSEL R17, R54, -INF , !P0 ;  /* 0xff80000036117808 */ /* 0x000fe40004000000 */
[----:B------:R-:W-:Y:S02]  /*4f90*/  FMNMX.FTZ R4, R8, R4, !PT ;  /* 0x0000000408047209 */ /* 0x000fe40007810000 */
[----:B------:R-:W-:Y:S02]  /*4fa0*/  ISETP.GT.AND P0, PT, R0, 0x19, P1 ;  /* 0x000000190000780c */ /* 0x000fe40000f04270 */
[----:B------:R-:W-:Y:S02]  /*4fb0*/  FMNMX.FTZ R3, R15, R3, !PT ;  /* 0x000000030f037209 */ /* 0x000fe40007810000 */
[----:B------:R-:W-:Y:S02]  /*4fc0*/  FSEL R13, R34, -INF , !P3 ;  /* 0xff800000220d7808 */ /* 0x000fe40005800000 */
[----:B------:R-:W-:-:S02]  /*4fd0*/  FMNMX.FTZ R4, R10, R4, !PT ;  /* 0x000000040a047209 */ /* 0x000fc40007810000 */
[----:B------:R-:W-:Y:S02]  /*4fe0*/  ISETP.LT.OR P0, PT, R2, 0x1a, P0 ;  /* 0x0000001a0200780c */ /* 0x000fe40000701670 */
[----:B------:R-:W-:Y:S02]  /*4ff0*/  FMNMX.FTZ R3, R16, R3, !PT ;  /* 0x0000000310037209 */ /* 0x000fe40007810000 */
[----:B------:R-:W-:Y:S02]  /*5000*/  FMNMX.FTZ R4, R13, R4, !PT ;  /* 0x000000040d047209 */ /* 0x000fe40007810000 */
[----:B------:R-:W-:Y:S02]  /*5010*/  FSEL R24, R55, -INF , !P0 ;  /* 0xff80000037187808 */ /* 0x000fe40004000000 */
[C---:B------:R-:W-:Y:S02]  /*5020*/  ISETP.GT.AND P2, PT, R0.reuse, 0x20, P1 ;  /* 0x000000200000780c */ /* 0x040fe40000f44270 */
[----:B------:R-:W-:-:S02]  /*5030*/  ISETP.GT.AND P0, PT, R0, 0x21, P1 ;  /* 0x000000210000780c */ /* 0x000fc40000f04270 */
[----:B------:R-:W-:Y:S02]  /*5040*/  FMNMX.FTZ R3, R18, R3, !PT ;  /* 0x0000000312037209 */ /* 0x000fe40007810000 */
[----:B------:R-:W-:Y:S02]  /*5050*/  FMNMX.FTZ R4, R14, R4, !PT ;  /* 0x000000040e047209 */ /* 0x000fe40007810000 */
[C---:B------:R-:W-:Y:S02]  /*5060*/  ISETP.LT.OR P2, PT, R2.reuse, 0x21, P2 ;  /* 0x000000210200780c */ /* 0x040fe40001741670 */
[----:B------:R-:W-:Y:S02]  /*5070*/  ISETP.LT.OR P0, PT, R2, 0x22, P0 ;  /* 0x000000220200780c */ /* 0x000fe40000701670 */
[----:B------:R-:W-:Y:S02]  /*5080*/  FMNMX.FTZ R3, R19, R3, !PT ;  /* 0x0000000313037209 */ /* 0x000fe40007810000 */
[----:B------:R-:W-:-:S02]  /*5090*/  FMNMX.FTZ R4, R17, R4, !PT ;  /* 0x0000000411047209 */ /* 0x000fc40007810000 */
[----:B------:R-:W-:Y:S02]  /*50a0*/  FSEL R79, R30, -INF , !P2 ;  /* 0xff8000001e4f7808 */ /* 0x000fe40005000000 */
[----:B------:R-:W-:Y:S02]  /*50b0*/  FSEL R78, R31, -INF , !P0 ;  /* 0xff8000001f4e7808 */ /* 0x000fe40004000000 */
[C---:B------:R-:W-:Y:S02]  /*50c0*/  ISETP.GT.AND P2, PT, R0.reuse, 0x28, P1 ;  /* 0x000000280000780c */ /* 0x040fe40000f44270 */
[----:B------:R-:W-:Y:S02]  /*50d0*/  ISETP.GT.AND P0, PT, R0, 0x29, P1 ;  /* 0x000000290000780c */ /* 0x000fe40000f04270 */
[----:B------:R-:W-:Y:S02]  /*50e0*/  FMNMX.FTZ R3, R20, R3, !PT ;  /* 0x0000000314037209 */ /* 0x000fe40007810000 */
[----:B------:R-:W-:-:S02]  /*50f0*/  FMNMX.FTZ R4, R24, R4, !PT ;  /* 0x0000000418047209 */ /* 0x000fc40007810000 */
[C---:B------:R-:W-:Y:S02]  /*5100*/  ISETP.LT.OR P3, PT, R2.reuse, 0x29, P2 ;  /* 0x000000290200780c */ /* 0x040fe40001761670 */
[----:B------:R-:W-:Y:S02]  /*5110*/  ISETP.LT.OR P2, PT, R2, 0x2a, P0 ;  /* 0x0000002a0200780c */ /* 0x000fe40000741670 */
[----:B------:R-:W-:Y:S02]  /*5120*/  FMNMX.FTZ R3, R107, R3, !PT ;  /* 0x000000036b037209 */ /* 0x000fe40007810000 */
[----:B------:R-:W-:Y:S02]  /*5130*/  ISETP.GT.AND P0, PT, R0, 0x30, P1 ;  /* 0x000000300000780c */ /* 0x000fe40000f04270 */
[----:B------:R-:W-:Y:S02]  /*5140*/  FMNMX.FTZ R4, R79, R4, !PT ;  /* 0x000000044f047209 */ /* 0x000fe40007810000 */
[----:B------:R-:W-:-:S02]  /*5150*/  FSEL R76, R51, -INF , !P2 ;  /* 0xff800000334c7808 */ /* 0x000fc40005000000 */
[----:B------:R-:W-:Y:S02]  /*5160*/  FMNMX.FTZ R3, R106, R3, !PT ;  /* 0x000000036a037209 */ /* 0x000fe40007810000 */
[----:B------:R-:W-:Y:S02]  /*5170*/  FSEL R77, R50, -INF , !P3 ;  /* 0xff800000324d7808 */ /* 0x000fe40005800000 */
[----:B------:R-:W-:Y:S02]  /*5180*/  ISETP.LT.OR P2, PT, R2, 0x31, P0 ;  /* 0x000000310200780c */ /* 0x000fe40000741670 */
[----:B------:R-:W-:Y:S02]  /*5190*/  FMNMX.FTZ R4, R78, R4, !PT ;  /* 0x000000044e047209 */ /* 0x000fe40007810000 */
[----:B------:R-:W-:Y:S02]  /*51a0*/  ISETP.GT.AND P0, PT, R0, 0x31, P1 ;  /* 0x000000310000780c */ /* 0x000fe40000f04270 */
[----:B------:R-:W-:-:S02]  /*51b0*/  FMNMX.FTZ R3, R105, R3, !PT ;  /* 0x0000000369037209 */ /* 0x000fc40007810000 */
[----:B------:R-:W-:Y:S02]  /*51c0*/  FSEL R157, R26, -INF , !P2 ;  /* 0xff8000001a9d7808 */ /* 0x000fe40005000000 */
[----:B------:R-:W-:Y:S02]  /*51d0*/  FMNMX.FTZ R4, R77, R4, !PT ;  /* 0x000000044d047209 */ /* 0x000fe40007810000 */
[----:B------:R-:W-:Y:S02]  /*51e0*/  ISETP.LT.OR P2, PT, R2, 0x32, P0 ;  /* 0x000000320200780c */ /* 0x000fe40000741670 */
[C---:B------:R-:W-:Y:S02]  /*51f0*/  ISETP.GT.AND P3, PT, R0.reuse, 0x38, P1 ;  /* 0x000000380000780c */ /* 0x040fe40000f64270 */
[----:B------:R-:W-:Y:S02]  /*5200*/  ISETP.GT.AND P0, PT, R0, 0x39, P1 ;  /* 0x000000390000780c */ /* 0x000fe40000f04270 */
[----:B------:R-:W-:-:S02]  /*5210*/  FMNMX.FTZ R0, R104, R3, !PT ;  /* 0x0000000368007209 */ /* 0x000fc40007810000 */
[----:B------:R-:W-:Y:S02]  /*5220*/  FMNMX.FTZ R3, R76, R4, !PT ;  /* 0x000000044c037209 */ /* 0x000fe40007810000 */
[----:B------:R-:W-:Y:S02]  /*5230*/  FSEL R156, R27, -INF , !P2 ;  /* 0xff8000001b9c7808 */ /* 0x000fe40005000000 */
[C---:B------:R-:W-:Y:S02]  /*5240*/  ISETP.LT.OR P1, PT, R2.reuse, 0x39, P3 ;  /* 0x000000390200780c */ /* 0x040fe40001f21670 */
        /* <DEDUP_REMOVED lines=13> */
.L_x_3721:
[----:B-12---:R-:W-:Y:S01]  /*5320*/  FMNMX.FTZ R4, R4, R0, !PT ;  /* 0x0000000004047209 */ /* 0x006fe20007810000 */
[----:B------:R-:W-:Y:S05]  /*5330*/  BRA.DIV ~URZ, `(.L_x_3582) ;  /* 0x00010c227f007947 */ /* 0x000fea000b800000 */
[----:B------:R-:W1:Y:S04]  /*5340*/  SHFL.BFLY PT, R0, R5, 0x2, 0x1f ;  /* 0x0c401f0005007f89 */ /* 0x000e6800000e0000 */
[----:B------:R-:W2:Y:S01]  /*5350*/  SHFL.BFLY PT, R2, R4, 0x1, 0x1f ;  /* 0x0c201f0004027f89 */ /* 0x000ea200000e0000 */
[----:B-1----:R-:W-:Y:S02]  /*5360*/  FMNMX.FTZ R5, R5, R0, !PT ;  /* 0x0000000005057209 */ /* 0x002fe40007810000 */
[----:B--2---:R-:W-:-:S03]  /*5370*/  FMNMX.FTZ R129, R4, R2, !PT ;  /* 0x0000000204817209 */ /* 0x004fc60007810000 */
[----:B------:R1:W2:Y:S04]  /*5380*/  SHFL.BFLY PT, R3, R5, 0x1, 0x1f ;  /* 0x0c201f0005037f89 */ /* 0x0002a800000e0000 */
.L_x_3722:
        /* <DEDUP_REMOVED lines=47> */
[----:B------:R2:W-:Y:S01]  /*5680*/  MUFU.EX2 R184, R3 ;  /* 0x0000000300b87308 */ /* 0x0005e20000000800 */
[----:B------:R-:W-:-:S04]  /*5690*/  MOV R128, c[0x0][0x2c4] ;  /* 0x0000b10000807a02 */ /* 0x000fc80000000f00 */
[----:B------:R-:W-:Y:S02]  /*56a0*/  ISETP.NE.AND P1, PT, R128, 0x1, PT ;  /* 0x000000018000780c */ /* 0x000fe40003f25270 */
[----:B------:R-:W-:Y:S01]  /*56b0*/  MOV R128, c[0x0][0x32c] ;  /* 0x0000cb0000807a02 */ /* 0x000fe20000000f00 */
[----:B--2---:R-:W-:Y:S01]  /*56c0*/  FFMA.FTZ R3, R10, c[0x0][0x2d0], -R2 ;  /* 0x0000b4000a037a23 */ /* 0x004fe20000010802 */
[----:B------:R-:W-:-:S03]  /*56d0*/  F2FP.PACK_AB R10, R213, R189 ;  /* 0x000000bdd50a723e */ /* 0x000fc600000000ff */
        /* <DEDUP_REMOVED lines=65> */
[----:B------:R-:W-:-:S05]  /*5af0*/  FFMA.FTZ R0, R112, c[0x0][0x2d0], -R0 ;  /* 0x0000b40070007a23 */ /* 0x000fca0000010800 */
[C---:B------:R-:W-:Y:S01]  /*5b00*/  HMMA.16816.F32 R20, R8.reuse, R48, RZ ;  /* 0x000000300814723c */ /* 0x040fe200000018ff */
[----:B------:R4:W-:Y:S07]  /*5b10*/  MUFU.EX2 R187, R0 ;  /* 0x0000000000bb7308 */ /* 0x0009ee0000000800 */
[----:B------:R-:W-:Y:S08]  /*5b20*/  HMMA.16816.F32 R16, R8, R50, RZ ;  /* 0x000000320810723c */ /* 0x000ff000000018ff */
[----:B------:R-:W-:Y:S01]  /*5b30*/  HMMA.16816.F32 R108, R4, R68, R32 ;  /* 0x00000044046c723c */ /* 0x000fe20000001820 */
[----:B------:R-:W2:Y:S01]  /*5b40*/  LDSM.16.MT88.4 R32, [R169+0x4000] ;  /* 0x00400000a920783b */ /* 0x000ea20000004200 */
[----:B----4-:R-:W-:-:S06]  /*5b50*/  FFMA.FTZ R0, R157, c[0x0][0x2d0], -R2 ;  /* 0x0000b4009d007a23 */ /* 0x010fcc0000010802 */
[C---:B------:R-:W-:Y:S01]  /*5b60*/  HMMA.16816.F32 R96, R4.reuse, R70, R28 ;  /* 0x000000460460723c */ /* 0x040fe2000000181c */
[----:B------:R-:W-:Y:S07]  /*5b70*/  LDSM.16.MT88.4 R28, [R169+0x4800] ;  /* 0x00480000a91c783b */ /* 0x000fee0000004200 */
        /* <DEDUP_REMOVED lines=158> */
.L_x_3585:
[----:B------:R-:W-:-:S04]  /*6560*/  MOV R2, 0x1 ;  /* 0x0000000100027802 */ /* 0x000fc80000000f00 */
[----:B------:R-:W-:-:S13]  /*6570*/  ISETP.NE.AND P0, PT, R2, c[0x0][0x32c], PT ;  /* 0x0000cb0002007a0c */ /* 0x000fda0003f05270 */
[----:B------:R-:W-:-:S05]  /*6580*/  @P0 IMAD.HI.U32 R2, R3, c[0x0][0x330], RZ ;  /* 0x0000cc0003020a27 */ /* 0x000fca00078e00ff */
[----:B------:R-:W-:Y:S02]  /*6590*/  @P0 SHF.R.U32.HI R3, RZ, c[0x0][0x334], R2 ;  /* 0x0000cd00ff030a19 */ /* 0x000fe40000011602 */
.L_x_3586:
[----:B------:R-:W-:Y:S05]  /*65a0*/  BSYNC B0 ;  /* 0x0000000000007941 */ /* 0x000fea0003800000 */
.L_x_3584:
[----:B------:R-:W-:-:S05]  /*65b0*/  MOV R2, c[0x0][0x32c] ;  /* 0x0000cb0000027a02 */ /* 0x000fca0000000f00 */
[----:B------:R-:W-:-:S05]  /*65c0*/  IMAD R3, R3, R2, c[0x0][0x32c] ;  /* 0x0000cb0003037624 */ /* 0x000fca00078e0202 */
[----:B------:R-:W-:-:S04]  /*65d0*/  IMNMX R0, R0, R3, PT ;  /* 0x0000000300007217 */ /* 0x000fc80003800200 */
.L_x_3583:
        /* <DEDUP_REMOVED lines=8> */
.L_x_3608:
        /* <DEDUP_REMOVED lines=40> */
.L_x_3723:
        /* <DEDUP_REMOVED lines=21> */
.L_x_3724:
        /* <DEDUP_REMOVED lines=22> */
.L_x_3589:
[----:B------:R-:W-:Y:S05]  /*6b90*/  BSYNC B0 ;  /* 0x0000000000007941 */ /* 0x000fea0003800000 */
.L_x_3588:
        /* <DEDUP_REMOVED lines=36> */
[----:B------:R-:W2:Y:S06]  /*6de0*/  LDSM.16.M88.4 R136, [R166+-0x3000] ;  /* 0xffd00000a688783b */ /* 0x000eac0000000200 */
        /* <DEDUP_REMOVED lines=94> */
[----:B------:R-:W-:Y:S07]  /*73d0*/  LDSM.16.M88.4 R144, [R166] ;  /* 0x00000000a690783b */ /* 0x000fee0000000200 */
        /* <DEDUP_REMOVED lines=10> */
[----:B------:R-:W-:Y:S05]  /*7480*/  DEPBAR.LE SB0, 0x0 ;  /* 0x000080000000791a */ /* 0x000fea0000000000 */
        /* <DEDUP_REMOVED lines=48> */
.L_x_3725:
        /* <DEDUP_REMOVED lines=21> */
.L_x_3726:
        /* <DEDUP_REMOVED lines=22> */
.L_x_3593:
[----:B------:R-:W-:Y:S05]  /*7a40*/  BSYNC B0 ;  /* 0x0000000000007941 */ /* 0x000fea0003800000 */
.L_x_3592:
[----:B------:R-:W-:Y:S01]  /*7a50*/  IMAD.MOV.U32 R0, RZ, RZ, c[0x0][0x2c4] ;  /* 0x0000b100ff007624 */ /* 0x000fe200078e00ff */
        /* <DEDUP_REMOVED lines=8> */
[C---:B-1----:R-:W-:Y:S02]  /*7ae0*/  IADD3 R136, R0.reuse, UR4, RZ ;  /* 0x0000000400887c10 */ /* 0x042fe4000fffe0ff */
[----:B------:R-:W-:Y:S01]  /*7af0*/  IADD3 R137, R0, c[0x0][0x328], RZ ;  /* 0x0000ca0000897a10 */ /* 0x000fe20007ffe0ff */
[----:B------:R-:W-:Y:S05]  /*7b00*/  @P0 IMAD.HI.U32 R2, R128, c[0x0][0x2c8], RZ ;  /* 0x0000b20080020a27 */ /* 0x000fea00078e00ff */
[----:B------:R-:W-:Y:S01]  /*7b10*/  @P0 SHF.R.U32.HI R128, RZ, c[0x0][0x2cc], R2 ;  /* 0x0000b300ff800a19 */ /* 0x000fe20000011602 */
[----:B------:R-:W-:-:S05]  /*7b20*/  BRA.DIV ~URZ, `(.L_x_3596) ;  /* 0x0000ea927f007947 */ /* 0x000fca000b800000 */
[----:B------:R1:W2:Y:S02]  /*7b30*/  SHFL.IDX PT, R3, R128, RZ, 0x1c1f ;  /* 0x001c1fff80037589 */ /* 0x0002a400000e0000 */
.L_x_3727:
        /* <DEDUP_REMOVED lines=19> */
.L_x_3599:
[----:B------:R-:W-:Y:S04]  /*7c70*/  MOV R138, 0x1 ;  /* 0x00000001008a7802 */ /* 0x000fe80000000f00 */
[----:B------:R-:W-:Y:S11]  /*7c80*/  ISETP.NE.AND P0, PT, R138, c[0x0][0x32c], PT ;  /* 0x0000cb008a007a0c */ /* 0x000ff60003f05270 */
[----:B------:R-:W-:Y:S02]  /*7c90*/  @!UPT UIADD3 URZ, URZ, URZ, URZ ;  /* 0x0000003f3f3ff290 */ /* 0x000fe4000fffe03f */
[----:B------:R-:W-:Y:S05]  /*7ca0*/  @P0 IMAD.HI.U32 R138, R3, c[0x0][0x330], RZ ;  /* 0x0000cc00038a0a27 */ /* 0x000fea00078e00ff */
[----:B------:R-:W-:Y:S02]  /*7cb0*/  @P0 SHF.R.U32.HI R3, RZ, c[0x0][0x334], R138 ;  /* 0x0000cd00ff030a19 */ /* 0x000fe4000001168a */
.L_x_3600:
[----:B------:R-:W-:Y:S05]  /*7cc0*/  BSYNC B0 ;  /* 0x0000000000007941 */ /* 0x000fea0003800000 */
.L_x_3598:
[----:B------:R-:W-:Y:S04]  /*7cd0*/  IMAD R3, R3, c[0x0][0x32c], -R129 ;  /* 0x0000cb0003037a24 */ /* 0x000fe800078e0a81 */
[----:B------:R-:W-:Y:S05]  /*7ce0*/  IMAD.IADD R3, R3, 0x1, -R198 ;  /* 0x0000000103037824 */ /* 0x000fea00078e0ac6 */
[----:B------:R-:W-:Y:S02]  /*7cf0*/  IMNMX R0, R0, R3, !PT ;  /* 0x0000000300007217 */ /* 0x000fe40007800200 */
[----:B------:R-:W-:Y:S04]  /*7d00*/  IADD3 R3, R3, c[0x0][0x32c], RZ ;  /* 0x0000cb0003037a10 */ /* 0x000fe80007ffe0ff */
[----:B------:R-:W-:Y:S02]  /*7d10*/  IMNMX R2, R2, R3, PT ;  /* 0x0000000302027217 */ /* 0x000fe40003800200 */
.L_x_3597:
        /* <DEDUP_REMOVED lines=51> */
.L_x_3728:
        /* <DEDUP_REMOVED lines=19> */
.L_x_3604:
[----:B------:R-:W-:Y:S04]  /*8180*/  MOV R4, 0x1 ;  /* 0x0000000100047802 */ /* 0x000fe80000000f00 */
[----:B------:R-:W-:Y:S11]  /*8190*/  ISETP.NE.AND P0, PT, R4, c[0x0][0x32c], PT ;  /* 0x0000cb0004007a0c */ /* 0x000ff60003f05270 */
[----:B------:R-:W-:Y:S02]  /*81a0*/  @!UPT UIADD3 URZ, URZ, URZ, URZ ;  /* 0x0000003f3f3ff290 */ /* 0x000fe4000fffe03f */
[----:B------:R-:W-:Y:S05]  /*81b0*/  @P0 IMAD.HI.U32 R4, R3, c[0x0][0x330], RZ ;  /* 0x0000cc0003040a27 */ /* 0x000fea00078e00ff */
[----:B------:R-:W-:Y:S02]  /*81c0*/  @P0 SHF.R.U32.HI R3, RZ, c[0x0][0x334], R4 ;  /* 0x0000cd00ff030a19 */ /* 0x000fe40000011604 */
.L_x_3605:
[----:B------:R-:W-:Y:S05]  /*81d0*/  BSYNC B0 ;  /* 0x0000000000007941 */ /* 0x000fea0003800000 */
.L_x_3603:
[----:B------:R-:W-:Y:S04]  /*81e0*/  IMAD R129, R3, c[0x0][0x32c], -R129 ;  /* 0x0000cb0003817a24 */ /* 0x000fe800078e0a81 */
[----:B------:R-:W-:Y:S05]  /*81f0*/  IMAD.IADD R3, R129, 0x1, -R198 ;  /* 0x0000000181037824 */ /* 0x000fea00078e0ac6 */
[----:B------:R-:W-:Y:S02]  /*8200*/  IADD3 R4, R3, c[0x0][0x32c], RZ ;  /* 0x0000cb0003047a10 */ /* 0x000fe40007ffe0ff */
[----:B------:R-:W-:Y:S02]  /*8210*/  IMNMX R0, R0, R3, !PT ;  /* 0x0000000300007217 */ /* 0x000fe40007800200 */
[----:B------:R-:W-:Y:S02]  /*8220*/  IMNMX R2, R2, R4, PT ;  /* 0x0000000402027217 */ /* 0x000fe40003800200 */
.L_x_3602:
        /* <DEDUP_REMOVED lines=64> */
[----:B------:R-:W-:Y:S02]  /*8630*/  ISETP.GT.AND P0, PT, R0, 0x39, P1 ;  /* 0x000000390000780c */ /* 0x000fe40000f04270 */
[----:B------:R-:W-:Y:S02]  /*8640*/  FMNMX.FTZ R0, R143, R3, !PT ;  /* 0x000000038f007209 */ /* 0x000fe40007810000 */
[----:B------:R-:W-:Y:S02]  /*8650*/  FMNMX.FTZ R3, R10, R4, !PT ;  /* 0x000000040a037209 */ /* 0x000fe40007810000 */
[----:B------:R-:W-:Y:S02]  /*8660*/  FSEL R8, R31, -INF , !P2 ;  /* 0xff8000001f087808 */ /* 0x000fe40005000000 */
[C---:B------:R-:W-:Y:S02]  /*8670*/  ISETP.LT.OR P1, PT, R2.reuse, 0x39, P3 ;  /* 0x000000390200780c */ /* 0x040fe40001f21670 */
        /* <DEDUP_REMOVED lines=13> */
.L_x_3729:
[----:B--2---:R-:W-:Y:S01]  /*8750*/  FMNMX.FTZ R4, R128, R0, !PT ;  /* 0x0000000080047209 */ /* 0x004fe20007810000 */
[----:B------:R-:W-:-:S05]  /*8760*/  BRA.DIV ~URZ, `(.L_x_3607) ;  /* 0x0000df727f007947 */ /* 0x000fca000b800000 */
[----:B------:R-:W-:Y:S04]  /*8770*/  SHFL.BFLY PT, R0, R5, 0x2, 0x1f ;  /* 0x0c401f0005007f89 */ /* 0x000fe800000e0000 */
[----:B------:R-:W2:Y:S02]  /*8780*/  SHFL.BFLY PT, R2, R4, 0x1, 0x1f ;  /* 0x0c201f0004027f89 */ /* 0x000ea400000e0000 */
[----:B--2---:R-:W-:Y:S02]  /*8790*/  FMNMX.FTZ R129, R4, R2, !PT ;  /* 0x0000000204817209 */ /* 0x004fe40007810000 */
[----:B-1----:R-:W-:Y:S05]  /*87a0*/  FMNMX.FTZ R128, R5, R0, !PT ;  /* 0x0000000005807209 */ /* 0x002fea0007810000 */
[----:B------:R1:W2:Y:S02]  /*87b0*/  SHFL.BFLY PT, R0, R128, 0x1, 0x1f ;  /* 0x0c201f0080007f89 */ /* 0x0002a400000e0000 */
.L_x_3730:
[C---:B------:R-:W-:Y:S01]  /*87c0*/  FMUL.FTZ R2, R129.reuse, c[0x0][0x2d0] ;  /* 0x0000b40081027a20 */ /* 0x040fe20000410000 */
[----:B------:R-:W-:Y:S01]  /*87d0*/  FSETP.NEU.FTZ.AND P0, PT, R129, -INF , PT ;  /* 0xff8000008100780b */ /* 0x000fe20003f1d000 */
[----:B------:R-:W-:Y:S01]  /*87e0*/  WARPSYNC 0xffffffff ;  /* 0xffffffff00007948 */ /* 0x000fe20003800000 */
[----:B--2---:R-:W-:Y:S02]  /*87f0*/  FMNMX.FTZ R3, R0, R128, !PT ;  /* 0x0000008000037209 */ /* 0x004fe40007810000 */
[----:B------:R-:W-:Y:S05]  /*8800*/  FSEL R4, R2, RZ, P0 ;  /* 0x000000ff02047208 */ /* 0x000fea0000000000 */
        /* <DEDUP_REMOVED lines=17> */
[--C-:B--2---:R-:W-:Y:S05]  /*8920*/  FFMA.FTZ R2, R141, c[0x0][0x2d0], -R4.reuse ;  /* 0x0000b4008d027a23 */ /* 0x104fea0000010804 */
[----:B------:R2:W4:Y:S01]  /*8930*/  MUFU.EX2 R183, R2 ;  /* 0x0000000200b77308 */ /* 0x0005220000000800 */
[----:B---3--:R-:W-:Y:S09]  /*8940*/  FMUL.FTZ R5, R3, c[0x0][0x2d0] ;  /* 0x0000b40003057a20 */ /* 0x008ff20000410000 */
[----:B------:R-:W-:Y:S10]  /*8950*/  MUFU.EX2 R155, R155 ;  /* 0x0000009b009b7308 */ /* 0x000ff40000000800 */
[----:B------:R-:W-:Y:S01]  /*8960*/  MUFU.EX2 R154, R154 ;  /* 0x0000009a009a7308 */ /* 0x000fe20000000800 */
[----:B--2---:R-:W-:Y:S02]  /*8970*/  FFMA.FTZ R2, R140, c[0x0][0x2d0], -R4 ;  /* 0x0000b4008c027a23 */ /* 0x004fe40000010804 */
[----:B------:R-:W2:Y:S07]  /*8980*/  LDSM.16.MT88.4 R140, [R168] ;  /* 0x00000000a88c783b */ /* 0x000eae0000004200 */
[----:B------:R3:W5:Y:S02]  /*8990*/  MUFU.EX2 R188, R2 ;  /* 0x0000000200bc7308 */ /* 0x0007640000000800 */
[----:B---3--:R-:W-:Y:S02]  /*89a0*/  FSEL R2, R129, RZ, P0 ;  /* 0x000000ff81027208 */ /* 0x008fe40000000000 */
[----:B------:R-:W-:Y:S03]  /*89b0*/  FSETP.NEU.FTZ.AND P0, PT, R3, -INF , PT ;  /* 0xff8000000300780b */ /* 0x000fe60003f1d000 */
[----:B------:R-:W-:Y:S01]  /*89c0*/  FADD.FTZ R0, -R2, R130 ;  /* 0x0000008202007221 */ /* 0x000fe20000010100 */
[----:B------:R-:W-:Y:S03]  /*89d0*/  FSEL R5, R5, RZ, P0 ;  /* 0x000000ff05057208 */ /* 0x000fe60000000000 */
[----:B------:R-:W-:Y:S02]  /*89e0*/  FMUL.FTZ R0, R0, c[0x0][0x2d0] ;  /* 0x0000b40000007a20 */ /* 0x000fe40000410000 */
[--C-:B------:R-:W-:Y:S01]  /*89f0*/  FFMA.FTZ R4, R24, c[0x0][0x2d0], -R5.reuse ;  /* 0x0000b40018047a23 */ /* 0x100fe20000010805 */
[----:B----4-:R-:W-:Y:S01]  /*8a00*/  F2FP.PACK_AB R136, R183, R18 ;  /* 0x00000012b788723e */ /* 0x010fe200000000ff */
[----:B------:R3:W4:Y:S01]  /*8a10*/  MUFU.EX2 R2, R0 ;  /* 0x0000000000027308 */ /* 0x0007220000000800 */
[--C-:B------:R-:W-:Y:S01]  /*8a20*/  FFMA.FTZ R148, R11, c[0x0][0x2d0], -R5.reuse ;  /* 0x0000b4000b947a23 */ /* 0x100fe20000010805 */
[----:B-----5:R-:W-:Y:S01]  /*8a30*/  F2FP.PACK_AB R138, R189, R188 ;  /* 0x000000bcbd8a723e */ /* 0x020fe200000000ff */
        /* <DEDUP_REMOVED lines=8> */
[--C-:B-1----:R-:W-:Y:S02]  /*8ac0*/  FFMA.FTZ R128, R20, c[0x0][0x2d0], -R5.reuse ;  /* 0x0000b40014807a23 */ /* 0x102fe40000010805 */
[--C-:B------:R-:W-:Y:S02]  /*8ad0*/  FFMA.FTZ R177, R7, c[0x0][0x2d0], -R5.reuse ;  /* 0x0000b40007b17a23 */ /* 0x100fe40000010805 */
[--C-:B------:R-:W-:Y:S02]  /*8ae0*/  FFMA.FTZ R184, R6, c[0x0][0x2d0], -R5.reuse ;  /* 0x0000b40006b87a23 */ /* 0x100fe40000010805 */
[--C-:B---3--:R-:W-:Y:S02]  /*8af0*/  FFMA.FTZ R0, R16, c[0x0][0x2d0], -R5.reuse ;  /* 0x0000b40010007a23 */ /* 0x108fe40000010805 */
[--C-:B------:R-:W-:Y:S02]  /*8b00*/  FFMA.FTZ R16, R21, c[0x0][0x2d0], -R5.reuse ;  /* 0x0000b40015107a23 */ /* 0x100fe40000010805 */
[----:B------:R1:W-:Y:S01]  /*8b10*/  MUFU.EX2 R158, R0 ;  /* 0x00000000009e7308 */ /* 0x0003e20000000800 */
[C---:B----4-:R-:W-:Y:S02]  /*8b20*/  FMUL.FTZ R8, R2.reuse, R100 ;  /* 0x0000006402087220 */ /* 0x050fe40000410000 */
[C---:B------:R-:W-:Y:S02]  /*8b30*/  FMUL.FTZ R9, R2.reuse, R101 ;  /* 0x0000006502097220 */ /* 0x040fe40000410000 */
[C---:B------:R-:W-:Y:S02]  /*8b40*/  FMUL.FTZ R12, R2.reuse, R104 ;  /* 0x00000068020c7220 */ /* 0x040fe40000410000 */
[C---:B-----5:R-:W-:Y:S02]  /*8b50*/  FMUL.FTZ R4, R2.reuse, R132 ;  /* 0x0000008402047220 */ /* 0x060fe40000410000 */
[C---:B------:R-:W-:Y:S01]  /*8b60*/  FMUL.FTZ R13, R2.reuse, R105 ;  /* 0x00000069020d7220 */ /* 0x040fe20000410000 */
[----:B------:R-:W3:Y:S01]  /*8b70*/  MUFU.EX2 R186, R16 ;  /* 0x0000001000ba7308 */ /* 0x000ee20000000800 */
        /* <DEDUP_REMOVED lines=8> */
[----:B-1----:R-:W-:Y:S02]  /*8c00*/  FFMA.FTZ R0, R25, c[0x0][0x2d0], -R5 ;  /* 0x0000b40019007a23 */ /* 0x002fe40000010805 */
[C---:B------:R-:W-:Y:S02]  /*8c10*/  FMUL.FTZ R25, R2.reuse, R117 ;  /* 0x0000007502197220 */ /* 0x040fe40000410000 */
[C---:B------:R-:W-:Y:S01]  /*8c20*/  FMUL.FTZ R32, R2.reuse, R124 ;  /* 0x0000007c02207220 */ /* 0x040fe20000410000 */
[----:B------:R1:W4:Y:S01]  /*8c30*/  MUFU.EX2 R157, R0 ;  /* 0x00000000009d7308 */ /* 0x0003220000000800 */
[C---:B------:R-:W-:Y:S02]  /*8c40*/  FMUL.FTZ R36, R2.reuse, R36 ;  /* 0x0000002402247220 */ /* 0x040fe40000410000 */
[C---:B------:R-:W-:Y:S01]  /*8c50*/  FMUL.FTZ R37, R2.reuse, R37 ;  /* 0x0000002502257220 */ /* 0x040fe20000410000 */
[----:B---3--:R-:W-:Y:S01]  /*8c60*/  F2FP.PACK_AB R139, R185, R186 ;  /* 0x000000bab98b723e */ /* 0x008fe200000000ff */
        /* <DEDUP_REMOVED lines=12> */
[----:B-1----:R-:W-:Y:S01]  /*8d30*/  FSEL R0, R3, RZ, P0 ;  /* 0x000000ff03007208 */ /* 0x002fe20000000000 */
[C---:B------:R-:W-:Y:S01]  /*8d40*/  FMUL.FTZ R57, R2.reuse, R57 ;  /* 0x0000003902397220 */ /* 0x040fe20000410000 */
[----:B----4-:R-:W-:Y:S01]  /*8d50*/  F2FP.PACK_AB R137, R157, R158 ;  /* 0x0000009e9d89723e */ /* 0x010fe200000000ff */
[----:B------:R-:W-:Y:S01]  /*8d60*/  FMUL.FTZ R60, R2, R60 ;  /* 0x0000003c023c7220 */ /* 0x000fe20000410000 */
[----:B------:R-:W-:Y:S01]  /*8d70*/  ISETP.GT.AND P0, PT, R178, R199, PT ;  /* 0x000000c7b200720c */ /* 0x000fe20003f04270 */
[----:B------:R-:W-:Y:S01]  /*8d80*/  FADD.FTZ R0, -R0, R131 ;  /* 0x0000008300007221 */ /* 0x000fe20000010100 */
[----:B------:R-:W-:Y:S01]  /*8d90*/  MUFU.EX2 R149, R156 ;  /* 0x0000009c00957308 */ /* 0x000fe20000000800 */
[----:B------:R-:W-:Y:S01]  /*8da0*/  FFMA.FTZ R131, R15, c[0x0][0x2d0], -R5 ;  /* 0x0000b4000f837a23 */ /* 0x000fe20000010805 */
[----:B------:R-:W-:Y:S01]  /*8db0*/  IADD3 R178, R178, -0x1, RZ ;  /* 0xffffffffb2b27810 */ /* 0x000fe20007ffe0ff */
[----:B------:R-:W-:Y:S02]  /*8dc0*/  FMUL.FTZ R0, R0, c[0x0][0x2d0] ;  /* 0x0000b40000007a20 */ /* 0x000fe40000410000 */
        /* <DEDUP_REMOVED lines=25> */
[C---:B------:R-:W-:Y:S02]  /*8f60*/  FMUL.FTZ R15, R0.reuse, R107 ;  /* 0x0000006b000f7220 */ /* 0x040fe40000410000 */
[----:B------:R-:W-:Y:S01]  /*8f70*/  LDSM.16.MT88.4 R104, [R168+0x800] ;  /* 0x00080000a868783b */ /* 0x000fe20000004200 */
[C---:B--2---:R-:W-:Y:S02]  /*8f80*/  HMMA.16816.F32 R4, R136.reuse, R140, R4 ;  /* 0x0000008c8804723c */ /* 0x044fe40000001804 */
[----:B------:R-:W-:Y:S03]  /*8f90*/  MUFU.EX2 R141, R172 ;  /* 0x000000ac008d7308 */ /* 0x000fe60000000800 */
[C---:B------:R-:W-:Y:S02]  /*8fa0*/  FMUL.FTZ R19, R0.reuse, R111 ;  /* 0x0000006f00137220 */ /* 0x040fe40000410000 */
[C---:B------:R-:W-:Y:S01]  /*8fb0*/  FMUL.FTZ R22, R0.reuse, R114 ;  /* 0x0000007200167220 */ /* 0x040fe20000410000 */
[C---:B------:R-:W-:Y:S04]  /*8fc0*/  HMMA.16816.F32 R8, R136.reuse, R142, R8 ;  /* 0x0000008e8808723c */ /* 0x040fe80000001808 */
[C---:B------:R-:W-:Y:S01]  /*8fd0*/  FMUL.FTZ R23, R0.reuse, R115 ;  /* 0x0000007300177220 */ /* 0x040fe20000410000 */
[----:B------:R-:W-:Y:S01]  /*8fe0*/  MUFU.EX2 R143, R163 ;  /* 0x000000a3008f7308 */ /* 0x000fe20000000800 */
[C---:B------:R-:W-:Y:S02]  /*8ff0*/  FMUL.FTZ R26, R0.reuse, R118 ;  /* 0x00000076001a7220 */ /* 0x040fe40000410000 */
[C---:B------:R-:W-:Y:S02]  /*9000*/  FMUL.FTZ R27, R0.reuse, R119 ;  /* 0x00000077001b7220 */ /* 0x040fe40000410000 */
[----:B------:R-:W-:Y:S02]  /*9010*/  LDSM.16.MT88.4 R116, [R171+0x1800] ;  /* 0x00180000ab74783b */ /* 0x000fe40000004200 */
[C---:B------:R-:W-:Y:S02]  /*9020*/  FMUL.FTZ R34, R0.reuse, R126 ;  /* 0x0000007e00227220 */ /* 0x040fe40000410000 */
[----:B------:R-:W-:Y:S01]  /*9030*/  FMUL.FTZ R35, R0, R127 ;  /* 0x0000007f00237220 */ /* 0x000fe20000410000 */
[----:B------:R-:W-:Y:S01]  /*9040*/  MUFU.EX2 R142, R159 ;  /* 0x0000009f008e7308 */ /* 0x000fe20000000800 */
[----:B------:R-:W-:Y:S02]  /*9050*/  FMUL.FTZ R89, R2, R89 ;  /* 0x0000005902597220 */ /* 0x000fe40000410000 */
[C---:B------:R-:W-:Y:S02]  /*9060*/  FMUL.FTZ R30, R0.reuse, R122 ;  /* 0x0000007a001e7220 */ /* 0x040fe40000410000 */
[----:B------:R-:W-:Y:S01]  /*9070*/  FMUL.FTZ R31, R0, R123 ;  /* 0x0000007b001f7220 */ /* 0x000fe20000410000 */
[C---:B-1----:R-:W-:Y:S03]  /*9080*/  HMMA.16816.F32 R12, R136.reuse, R100, R12 ;  /* 0x00000064880c723c */ /* 0x042fe6000000180c */
[C---:B------:R-:W-:Y:S01]  /*9090*/  FMUL.FTZ R92, R2.reuse, R92 ;  /* 0x0000005c025c7220 */ /* 0x040fe20000410000 */
[----:B------:R-:W1:Y:S01]  /*90a0*/  MUFU.EX2 R123, R151 ;  /* 0x00000097007b7308 */ /* 0x000e620000000800 */
[C---:B------:R-:W-:Y:S02]  /*90b0*/  FMUL.FTZ R93, R2.reuse, R93 ;  /* 0x0000005d025d7220 */ /* 0x040fe40000410000 */
[C---:B------:R-:W-:Y:S02]  /*90c0*/  FMUL.FTZ R96, R2.reuse, R96 ;  /* 0x0000006002607220 */ /* 0x040fe40000410000 */
[C---:B------:R-:W-:Y:S03]  /*90d0*/  FMUL.FTZ R97, R2.reuse, R97 ;  /* 0x0000006102617220 */ /* 0x040fe60000410000 */
[----:B------:R-:W-:Y:S02]  /*90e0*/  FFMA.FTZ R2, R2, R187, R18 ;  /* 0x000000bb02027223 */ /* 0x000fe40000010012 */
[C---:B------:R-:W-:Y:S01]  /*90f0*/  FMUL.FTZ R18, R0.reuse, R110 ;  /* 0x0000006e00127220 */ /* 0x040fe20000410000 */
[----:B------:R-:W-:Y:S01]  /*9100*/  MUFU.EX2 R187, R144 ;  /* 0x0000009000bb7308 */ /* 0x000fe20000000800 */
[----:B------:R-:W-:Y:S01]  /*9110*/  LDSM.16.MT88.4 R108, [R169+0x800] ;  /* 0x00080000a96c783b */ /* 0x000fe20000004200 */
[C---:B------:R-:W-:Y:S02]  /*9120*/  FMUL.FTZ R38, R0.reuse, R38 ;  /* 0x0000002600267220 */ /* 0x040fe40000410000 */
[C---:B------:R-:W-:Y:S02]  /*9130*/  FMUL.FTZ R39, R0.reuse, R39 ;  /* 0x0000002700277220 */ /* 0x040fe40000410000 */
[C---:B------:R-:W-:Y:S03]  /*9140*/  HMMA.16816.F32 R16, R136.reuse, R102, R16 ;  /* 0x000000668810723c */ /* 0x040fe60000001810 */
[----:B------:R-:W2:Y:S01]  /*9150*/  LDSM.16.MT88.4 R100, [R171] ;  /* 0x00000000ab64783b */ /* 0x000ea20000004200 */
[C---:B------:R-:W-:Y:S01]  /*9160*/  FMUL.FTZ R42, R0.reuse, R42 ;  /* 0x0000002a002a7220 */ /* 0x040fe20000410000 */
[----:B------:R-:W3:Y:S01]  /*9170*/  MUFU.EX2 R122, R128 ;  /* 0x00000080007a7308 */ /* 0x000ee20000000800 */
[C---:B------:R-:W-:Y:S02]  /*9180*/  FMUL.FTZ R43, R0.reuse, R43 ;  /* 0x0000002b002b7220 */ /* 0x040fe40000410000 */
[C---:B------:R-:W-:Y:S04]  /*9190*/  FMUL.FTZ R46, R0.reuse, R46 ;  /* 0x0000002e002e7220 */ /* 0x040fe80000410000 */
        /* <DEDUP_REMOVED lines=18> */
[C---:B------:R-:W-:Y:S01]  /*92c0*/  FMUL.FTZ R78, R0.reuse, R78 ;  /* 0x0000004e004e7220 */ /* 0x040fe20000410000 */
[C---:B--2---:R-:W-:Y:S02]  /*92d0*/  HMMA.16816.F32 R20, R136.reuse, R100, R20 ;  /* 0x000000648814723c */ /* 0x044fe40000001814 */
[----:B------:R-:W-:Y:S01]  /*92e0*/  MUFU.EX2 R140, R160 ;  /* 0x000000a0008c7308 */ /* 0x000fe20000000800 */
        /* <DEDUP_REMOVED lines=8> */
[C---:B------:R-:W-:Y:S04]  /*9370*/  FMUL.FTZ R90, R0.reuse, R90 ;  /* 0x0000005a005a7220 */ /* 0x040fe80000410000 */
[C---:B------:R-:W-:Y:S02]  /*9380*/  FMUL.FTZ R91, R0.reuse, R91 ;  /* 0x0000005b005b7220 */ /* 0x040fe40000410000 */
[----:B------:R-:W-:Y:S01]  /*9390*/  FADD.FTZ R2, R183, R2 ;  /* 0x00000002b7027221 */ /* 0x000fe20000010000 */
[----:B------:R-:W-:Y:S01]  /*93a0*/  MUFU.EX2 R130, R184 ;  /* 0x000000b800827308 */ /* 0x000fe20000000800 */
[C---:B------:R-:W-:Y:S02]  /*93b0*/  FMUL.FTZ R94, R0.reuse, R94 ;  /* 0x0000005e005e7220 */ /* 0x040fe40000410000 */
[C---:B------:R-:W-:Y:S02]  /*93c0*/  FMUL.FTZ R95, R0.reuse, R95 ;  /* 0x0000005f005f7220 */ /* 0x040fe40000410000 */
[C---:B------:R-:W-:Y:S02]  /*93d0*/  FMUL.FTZ R98, R0.reuse, R98 ;  /* 0x0000006200627220 */ /* 0x040fe40000410000 */
[C---:B------:R-:W-:Y:S02]  /*93e0*/  FMUL.FTZ R99, R0.reuse, R99 ;  /* 0x0000006300637220 */ /* 0x040fe40000410000 */
[----:B------:R-:W-:Y:S02]  /*93f0*/  FFMA.FTZ R0, R0, R190, R158 ;  /* 0x000000be00007223 */ /* 0x000fe4000001009e */
[----:B------:R-:W4:Y:S02]  /*9400*/  MUFU.EX2 R158, R145 ;  /* 0x00000091009e7308 */ /* 0x000f240000000800 */
[----:B------:R-:W-:Y:S02]  /*9410*/  FADD.FTZ R112, R157, R0 ;  /* 0x000000009d707221 */ /* 0x000fe40000010000 */
[----:B------:R-:W-:Y:S02]  /*9420*/  FADD.FTZ R0, R188, R2 ;  /* 0x00000002bc007221 */ /* 0x000fe40000010000 */
[----:B------:R-:W-:Y:S02]  /*9430*/  FADD.FTZ R2, R186, R112 ;  /* 0x00000070ba027221 */ /* 0x000fe40000010000 */
[----:B------:R-:W-:Y:S01]  /*9440*/  LDSM.16.MT88.4 R112, [R169+0x1000] ;  /* 0x00100000a970783b */ /* 0x000fe20000004200 */
[----:B------:R-:W-:Y:S01]  /*9450*/  FADD.FTZ R0, R189, R0 ;  /* 0x00000000bd007221 */ /* 0x000fe20000010000 */
[----:B------:R-:W5:Y:S01]  /*9460*/  MUFU.EX2 R145, R161 ;  /* 0x000000a100917308 */ /* 0x000f620000000800 */
[----:B------:R-:W-:Y:S02]  /*9470*/  FADD.FTZ R2, R185, R2 ;  /* 0x00000002b9027221 */ /* 0x000fe40000010000 */
[----:B-1----:R-:W-:Y:S01]  /*9480*/  FADD.FTZ R0, R123, R0 ;  /* 0x000000007b007221 */ /* 0x002fe20000010000 */
        /* <DEDUP_REMOVED lines=26> */
[----:B------:R-:W-:Y:S04]  /*9630*/  HMMA.16816.F32 R96, R136, R102, R96 ;  /* 0x000000668860723c */ /* 0x000fe80000001860 */
[----:B---3--:R-:W-:Y:S03]  /*9640*/  F2FP.PACK_AB R101, R121, R122 ;  /* 0x0000007a7965723e */ /* 0x008fe600000000ff */
[----:B------:R-:W-:Y:S02]  /*9650*/  F2FP.PACK_AB R102, R187, R132 ;  /* 0x00000084bb66723e */ /* 0x000fe400000000ff */
[----:B----4-:R-:W-:Y:S03]  /*9660*/  F2FP.PACK_AB R103, R158, R120 ;  /* 0x000000789e67723e */ /* 0x010fe600000000ff */
[----:B------:R-:W-:Y:S02]  /*9670*/  F2FP.PACK_AB R136, R143, R141 ;  /* 0x0000008d8f88723e */ /* 0x000fe400000000ff */
[----:B-----5:R-:W-:Y:S02]  /*9680*/  F2FP.PACK_AB R138, R145, R144 ;  /* 0x00000090918a723e */ /* 0x020fe400000000ff */
[C---:B------:R-:W-:Y:S05]  /*9690*/  HMMA.16816.F32 R4, R100.reuse, R104, R4 ;  /* 0x000000686404723c */ /* 0x040fea0000001804 */
[----:B------:R-:W-:Y:S02]  /*96a0*/  F2FP.PACK_AB R137, R140, R142 ;  /* 0x0000008e8c89723e */ /* 0x000fe400000000ff */
[----:B------:R-:W-:Y:S01]  /*96b0*/  F2FP.PACK_AB R139, R130, R131 ;  /* 0x00000083828b723e */ /* 0x000fe200000000ff */
        /* <DEDUP_REMOVED lines=73> */
[----:B------:R-:W-:Y:S07]  /*9b50*/  HMMA.16816.F32 R96, R100, R110, R96 ;  /* 0x0000006e6460723c */ /* 0x000fee0000001860 */
[----:B------:R-:W-:Y:S02]  /*9b60*/  FADD.FTZ R100, R122, R2 ;  /* 0x000000027a647221 */ /* 0x000fe40000010000 */
[----:B------:R-:W-:Y:S02]  /*9b70*/  FADD.FTZ R2, R124, R0 ;  /* 0x000000007c027221 */ /* 0x000fe40000010000 */
[----:B------:R-:W2:Y:S01]  /*9b80*/  LDSM.16.MT88.4 R124, [R170+0x1800] ;  /* 0x00180000aa7c783b */ /* 0x000ea20000004200 */
[----:B------:R-:W-:Y:S02]  /*9b90*/  FADD.FTZ R0, R121, R100 ;  /* 0x0000006479007221 */ /* 0x000fe40000010000 */
[----:B------:R-:W-:Y:S02]  /*9ba0*/  FADD.FTZ R128, R132, R2 ;  /* 0x0000000284807221 */ /* 0x000fe40000010000 */
[----:B------:R-:W-:Y:S02]  /*9bb0*/  FADD.FTZ R2, R120, R0 ;  /* 0x0000000078027221 */ /* 0x000fe40000010000 */
[----:B------:R-:W-:Y:S02]  /*9bc0*/  FADD.FTZ R0, R187, R128 ;  /* 0x00000080bb007221 */ /* 0x000fe40000010000 */
[----:B------:R-:W-:Y:S02]  /*9bd0*/  FADD.FTZ R2, R158, R2 ;  /* 0x000000029e027221 */ /* 0x000fe40000010000 */
[----:B------:R-:W-:Y:S02]  /*9be0*/  FADD.FTZ R0, R149, R0 ;  /* 0x0000000095007221 */ /* 0x000fe40000010000 */
[----:B------:R-:W-:Y:S01]  /*9bf0*/  FADD.FTZ R2, R150, R2 ;  /* 0x0000000296027221 */ /* 0x000fe20000010000 */
        /* <DEDUP_REMOVED lines=8> */
[C---:B------:R-:W-:Y:S01]  /*9c80*/  HMMA.16816.F32 R104, R136.reuse, R112, R12 ;  /* 0x000000708868723c */ /* 0x040fe2000000180c */
[----:B------:R-:W4:Y:S03]  /*9c90*/  LDSM.16.MT88.4 R12, [R171+0x3800] ;  /* 0x00380000ab0c783b */ /* 0x000f260000004200 */
[----:B------:R-:W-:Y:S04]  /*9ca0*/  FADD.FTZ R0, R152, R0 ;  /* 0x0000000098007221 */ /* 0x000fe80000010000 */
[C---:B------:R-:W-:Y:S01]  /*9cb0*/  HMMA.16816.F32 R108, R136.reuse, R114, R16 ;  /* 0x00000072886c723c */ /* 0x040fe20000001810 */
[----:B------:R-:W5:Y:S07]  /*9cc0*/  LDSM.16.MT88.4 R16, [R170+0x3800] ;  /* 0x00380000aa10783b */ /* 0x000f6e0000004200 */
[C---:B------:R-:W-:Y:S08]  /*9cd0*/  HMMA.16816.F32 R112, R136.reuse, R116, R20 ;  /* 0x000000748870723c */ /* 0x040ff00000001814 */
[C---:B------:R-:W-:Y:S08]  /*9ce0*/  HMMA.16816.F32 R116, R136.reuse, R118, R24 ;  /* 0x000000768874723c */ /* 0x040ff00000001818 */
[C---:B--2---:R-:W-:Y:S08]  /*9cf0*/  HMMA.16816.F32 R120, R136.reuse, R124, R28 ;  /* 0x0000007c8878723c */ /* 0x044ff0000000181c */
[C---:B------:R-:W-:Y:S08]  /*9d00*/  HMMA.16816.F32 R124, R136.reuse, R126, R32 ;  /* 0x0000007e887c723c */ /* 0x040ff00000001820 */
[C---:B-1----:R-:W-:Y:S08]  /*9d10*/  HMMA.16816.F32 R36, R136.reuse, R4, R36 ;  /* 0x000000048824723c */ /* 0x042ff00000001824 */
[C---:B------:R-:W-:Y:S01]  /*9d20*/  HMMA.16816.F32 R40, R136.reuse, R6, R40 ;  /* 0x000000068828723c */ /* 0x040fe20000001828 */
[----:B------:R-:W1:Y:S07]  /*9d30*/  LDSM.16.MT88.4 R4, [R168+0x5800] ;  /* 0x00580000a804783b */ /* 0x000e6e0000004200 */
        /* <DEDUP_REMOVED lines=20> */
[-C--:B------:R-:W-:Y:S01]  /*9e80*/  MOV R131, R3.reuse ;  /* 0x0000000300837202 */ /* 0x080fe20000000f00 */
        /* <DEDUP_REMOVED lines=9> */
.L_x_3587:
        /* <DEDUP_REMOVED lines=21> */
.L_x_3611:
[----:B------:R-:W-:-:S04]  /*a070*/  MOV R3, 0x1 ;  /* 0x0000000100037802 */ /* 0x000fc80000000f00 */
[----:B------:R-:W-:-:S13]  /*a080*/  ISETP.NE.AND P0, PT, R3, c[0x0][0x32c], PT ;  /* 0x0000cb0003007a0c */ /* 0x000fda0003f05270 */
[----:B------:R-:W-:-:S05]  /*a090*/  @P0 IMAD.HI.U32 R3, R0, c[0x0][0x330], RZ ;  /* 0x0000cc0000030a27 */ /* 0x000fca00078e00ff */
[----:B------:R-:W-:Y:S02]  /*a0a0*/  @P0 SHF.R.U32.HI R0, RZ, c[0x0][0x334], R3 ;  /* 0x0000cd00ff000a19 */ /* 0x000fe40000011603 */
.L_x_3612:
[----:B------:R-:W-:Y:S05]  /*a0b0*/  BSYNC B0 ;  /* 0x0000000000007941 */ /* 0x000fea0003800000 */
.L_x_3610:
[----:B------:R-:W-:-:S05]  /*a0c0*/  IMAD R0, R0, c[0x0][0x32c], RZ ;  /* 0x0000cb0000007a24 */ /* 0x000fca00078e02ff */
[----:B------:R-:W-:-:S04]  /*a0d0*/  IMNMX R2, R2, R0, !PT ;  /* 0x0000000002027217 */ /* 0x000fc80007800200 */
.L_x_3609:
        /* <DEDUP_REMOVED lines=9> */
.L_x_3624:
        /* <DEDUP_REMOVED lines=40> */
.L_x_3731:
        /* <DEDUP_REMOVED lines=21> */
.L_x_3732:
        /* <DEDUP_REMOVED lines=22> */
.L_x_3615:
[----:B------:R-:W-:Y:S05]  /*a6a0*/  BSYNC B0 ;  /* 0x0000000000007941 */ /* 0x000fea0003800000 */
.L_x_3614:
        /* <DEDUP_REMOVED lines=191> */
.L_x_3733:
        /* <DEDUP_REMOVED lines=21> */
.L_x_3734:
        /* <DEDUP_REMOVED lines=22> */
.L_x_3619:
[----:B------:R-:W-:Y:S05]  /*b550*/  BSYNC B0 ;  /* 0x0000000000007941 */ /* 0x000fea0003800000 */
.L_x_3618:
        /* <DEDUP_REMOVED lines=35> */
.L_x_3735:
[----:B--2---:R-:W-:Y:S01]  /*b790*/  FMNMX.FTZ R129, R128, R0, !PT ;  /* 0x0000000080817209 */ /* 0x004fe20007810000 */
[----:B------:R-:W-:-:S05]  /*b7a0*/  BRA.DIV ~URZ, `(.L_x_3623) ;  /* 0x0000b5b27f007947 */ /* 0x000fca000b800000 */
[----:B------:R-:W-:Y:S04]  /*b7b0*/  SHFL.BFLY PT, R0, R136, 0x2, 0x1f ;  /* 0x0c401f0088007f89 */ /* 0x000fe800000e0000 */
[----:B------:R-:W2:Y:S02]  /*b7c0*/  SHFL.BFLY PT, R2, R129, 0x1, 0x1f ;  /* 0x0c201f0081027f89 */ /* 0x000ea400000e0000 */
[----:B--2---:R-:W-:Y:S02]  /*b7d0*/  FMNMX.FTZ R129, R129, R2, !PT ;  /* 0x0000000281817209 */ /* 0x004fe40007810000 */
[----:B-1----:R-:W-:Y:S05]  /*b7e0*/  FMNMX.FTZ R128, R136, R0, !PT ;  /* 0x0000000088807209 */ /* 0x002fea0007810000 */
[----:B------:R1:W2:Y:S02]  /*b7f0*/  SHFL.BFLY PT, R0, R128, 0x1, 0x1f ;  /* 0x0c201f0080007f89 */ /* 0x0002a400000e0000 */
.L_x_3736:
        /* <DEDUP_REMOVED lines=8> */
[----:B------:R-:W-:Y:S01]  /*b880*/  MUFU.EX2 R2, R2 ;  /* 0x0000000200027308 */ /* 0x000fe20000000800 */
[--C-:B---3--:R-:W-:Y:S09]  /*b890*/  FFMA.FTZ R3, R5, c[0x0][0x2d0], -R136.reuse ;  /* 0x0000b40005037a23 */ /* 0x108ff20000010888 */
[----:B------:R3:W4:Y:S02]  /*b8a0*/  MUFU.EX2 R140, R3 ;  /* 0x00000003008c7308 */ /* 0x0007240000000800 */
[--C-:B---3--:R-:W-:Y:S01]  /*b8b0*/  FFMA.FTZ R3, R8, c[0x0][0x2d0], -R136.reuse ;  /* 0x0000b40008037a23 */ /* 0x108fe20000010888 */
[----:B----4-:R-:W-:Y:S01]  /*b8c0*/  F2FP.PACK_AB R8, R140, R137 ;  /* 0x000000898c08723e */ /* 0x010fe200000000ff */
        /* <DEDUP_REMOVED lines=30> */
[C---:B--2---:R-:W-:Y:S02]  /*bab0*/  FADD.FTZ R0, -R3.reuse, R131 ;  /* 0x0000008303007221 */ /* 0x044fe40000010100 */
[----:B------:R-:W-:Y:S02]  /*bac0*/  FMUL.FTZ R131, R3, c[0x0][0x2d0] ;  /* 0x0000b40003837a20 */ /* 0x000fe40000410000 */
[----:B------:R-:W-:Y:S02]  /*bad0*/  FMUL.FTZ R0, R0, c[0x0][0x2d0] ;  /* 0x0000b40000007a20 */ /* 0x000fe40000410000 */
[--C-:B------:R-:W-:Y:S02]  /*bae0*/  FFMA.FTZ R6, R6, c[0x0][0x2d0], -R131.reuse ;  /* 0x0000b40006067a23 */ /* 0x100fe40000010883 */
[----:B------:R-:W-:Y:S02]  /*baf0*/  FFMA.FTZ R7, R7, c[0x0][0x2d0], -R131 ;  /* 0x0000b40007077a23 */ /* 0x000fe40000010883 */
[----:B------:R-:W2:Y:S01]  /*bb00*/  MUFU.EX2 R0, R0 ;  /* 0x0000000000007308 */ /* 0x000ea20000000800 */
        /* <DEDUP_REMOVED lines=10> */
[C---:B------:R-:W-:Y:S01]  /*bbb0*/  FMUL.FTZ R73, R2.reuse, R73 ;  /* 0x0000004902497220 */ /* 0x040fe20000410000 */
[----:B------:R4:W5:Y:S01]  /*bbc0*/  MUFU.EX2 R139, R7 ;  /* 0x00000007008b7308 */ /* 0x0009620000000800 */
[C---:B------:R-:W-:Y:S02]  /*bbd0*/  FMUL.FTZ R76, R2.reuse, R76 ;  /* 0x0000004c024c7220 */ /* 0x040fe40000410000 */
[C---:B------:R-:W-:Y:S02]  /*bbe0*/  FMUL.FTZ R77, R2.reuse, R77 ;  /* 0x0000004d024d7220 */ /* 0x040fe40000410000 */
[C---:B------:R-:W-:Y:S02]  /*bbf0*/  FMUL.FTZ R80, R2.reuse, R80 ;  /* 0x0000005002507220 */ /* 0x040fe40000410000 */
[C---:B------:R-:W-:Y:S02]  /*bc00*/  FMUL.FTZ R81, R2.reuse, R81 ;  /* 0x0000005102517220 */ /* 0x040fe40000410000 */
[C---:B------:R-:W-:Y:S02]  /*bc10*/  FMUL.FTZ R84, R2.reuse, R84 ;  /* 0x0000005402547220 */ /* 0x040fe40000410000 */
[C---:B------:R-:W-:Y:S02]  /*bc20*/  FMUL.FTZ R85, R2.reuse, R85 ;  /* 0x0000005502557220 */ /* 0x040fe40000410000 */
[----:B------:R-:W-:Y:S02]  /*bc30*/  FMUL.FTZ R88, R2, R88 ;  /* 0x0000005802587220 */ /* 0x000fe40000410000 */
[----:B--2---:R-:W-:Y:S02]  /*bc40*/  FMUL.FTZ R6, R0, R134 ;  /* 0x0000008600067220 */ /* 0x004fe40000410000 */
[C---:B------:R-:W-:Y:S02]  /*bc50*/  FMUL.FTZ R89, R2.reuse, R89 ;  /* 0x0000005902597220 */ /* 0x040fe40000410000 */
[C---:B------:R-:W-:Y:S02]  /*bc60*/  FMUL.FTZ R92, R2.reuse, R92 ;  /* 0x0000005c025c7220 */ /* 0x040fe40000410000 */
[C---:B------:R-:W-:Y:S02]  /*bc70*/  FMUL.FTZ R93, R2.reuse, R93 ;  /* 0x0000005d025d7220 */ /* 0x040fe40000410000 */
[----:B------:R-:W-:Y:S02]  /*bc80*/  FFMA.FTZ R130, R2, R187, R137 ;  /* 0x000000bb02827223 */ /* 0x000fe40000010089 */
[----:B----4-:R-:W-:Y:S02]  /*bc90*/  FMUL.FTZ R7, R0, R135 ;  /* 0x0000008700077220 */ /* 0x010fe40000410000 */
[----:B------:R-:W2:Y:S01]  /*bca0*/  LDSM.16.MT88.4 R132, [R168] ;  /* 0x00000000a884783b */ /* 0x000ea20000004200 */
        /* <DEDUP_REMOVED lines=49> */
[----:B------:R-:W-:Y:S01]  /*bfc0*/  F2FP.PACK_AB R10, R152, R141 ;  /* 0x0000008d980a723e */ /* 0x000fe200000000ff */
[----:B-1-3--:R-:W-:Y:S01]  /*bfd0*/  FFMA.FTZ R128, R0, R190, R9 ;  /* 0x000000be00807223 */ /* 0x00afe20000010009 */
[----:B-----5:R-:W-:Y:S01]  /*bfe0*/  F2FP.PACK_AB R9, R139, R9 ;  /* 0x000000098b09723e */ /* 0x020fe200000000ff */
[--C-:B------:R-:W-:Y:S01]  /*bff0*/  FFMA.FTZ R0, R11, c[0x0][0x2d0], -R131.reuse ;  /* 0x0000b4000b007a23 */ /* 0x100fe20000010883 */
[----:B------:R1:W3:Y:S10]  /*c000*/  MUFU.EX2 R138, R2 ;  /* 0x00000002008a7308 */ /* 0x0002f40000000800 */
[----:B------:R-:W4:Y:S01]  /*c010*/  MUFU.EX2 R146, R0 ;  /* 0x0000000000927308 */ /* 0x000f220000000800 */
[----:B-1----:R-:W-:Y:S04]  /*c020*/  FADD.FTZ R2, R139, R128 ;  /* 0x000000808b027221 */ /* 0x002fe80000010000 */
[----:B---3--:R-:W-:Y:S02]  /*c030*/  FADD.FTZ R128, R138, R2 ;  /* 0x000000028a807221 */ /* 0x008fe40000010000 */
[--C-:B------:R-:W-:Y:S01]  /*c040*/  FFMA.FTZ R2, R33, c[0x0][0x2d0], -R136.reuse ;  /* 0x0000b40021027a23 */ /* 0x100fe20000010888 */
[----:B----4-:R-:W-:Y:S01]  /*c050*/  F2FP.PACK_AB R11, R146, R138 ;  /* 0x0000008a920b723e */ /* 0x010fe200000000ff */
[--C-:B------:R-:W-:Y:S04]  /*c060*/  FFMA.FTZ R0, R12, c[0x0][0x2d0], -R136.reuse ;  /* 0x0000b4000c007a23 */ /* 0x100fe80000010888 */
[----:B------:R1:W-:Y:S02]  /*c070*/  MUFU.EX2 R137, R0 ;  /* 0x0000000000897308 */ /* 0x0003e40000000800 */
[C---:B--2---:R-:W-:Y:S08]  /*c080*/  HMMA.16816.F32 R4, R8.reuse, R132, R4 ;  /* 0x000000840804723c */ /* 0x044ff00000001804 */
[C---:B------:R-:W-:Y:S01]  /*c090*/  HMMA.16816.F32 R100, R8.reuse, R134, R100 ;  /* 0x000000860864723c */ /* 0x040fe20000001864 */
[----:B------:R-:W2:Y:S03]  /*c0a0*/  LDSM.16.MT88.4 R132, [R169] ;  /* 0x00000000a984783b */ /* 0x000ea60000004200 */
[--C-:B-1----:R-:W-:Y:S04]  /*c0b0*/  FFMA.FTZ R0, R13, c[0x0][0x2d0], -R136.reuse ;  /* 0x0000b4000d007a23 */ /* 0x102fe80000010888 */
[----:B------:R1:W-:Y:S01]  /*c0c0*/  MUFU.EX2 R149, R0 ;  /* 0x0000000000957308 */ /* 0x0003e20000000800 */
[C---:B--2---:R-:W-:Y:S03]  /*c0d0*/  HMMA.16816.F32 R104, R8.reuse, R132, R104 ;  /* 0x000000840868723c */ /* 0x044fe60000001868 */
[----:B-1----:R-:W-:Y:S02]  /*c0e0*/  FFMA.FTZ R0, R16, c[0x0][0x2d0], -R136 ;  /* 0x0000b40010007a23 */ /* 0x002fe40000010888 */
[----:B------:R-:W-:Y:S04]  /*c0f0*/  FADD.FTZ R16, R140, R130 ;  /* 0x000000828c107221 */ /* 0x000fe80000010000 */
[----:B------:R1:W-:Y:S01]  /*c100*/  MUFU.EX2 R151, R0 ;  /* 0x0000000000977308 */ /* 0x0003e20000000800 */
[C---:B------:R-:W-:Y:S01]  /*c110*/  HMMA.16816.F32 R108, R8.reuse, R134, R108 ;  /* 0x00000086086c723c */ /* 0x040fe2000000186c */
[----:B------:R-:W2:Y:S02]  /*c120*/  LDSM.16.MT88.4 R132, [R171] ;  /* 0x00000000ab84783b */ /* 0x000ea40000004200 */
[----:B------:R-:W-:Y:S02]  /*c130*/  FADD.FTZ R130, R141, R16 ;  /* 0x000000108d827221 */ /* 0x000fe40000010000 */
[--C-:B-1----:R-:W-:Y:S04]  /*c140*/  FFMA.FTZ R0, R17, c[0x0][0x2d0], -R136.reuse ;  /* 0x0000b40011007a23 */ /* 0x102fe80000010888 */
[----:B------:R1:W-:Y:S01]  /*c150*/  MUFU.EX2 R154, R0 ;  /* 0x00000000009a7308 */ /* 0x0003e20000000800 */
[C---:B--2---:R-:W-:Y:S08]  /*c160*/  HMMA.16816.F32 R112, R8.reuse, R132, R112 ;  /* 0x000000840870723c */ /* 0x044ff00000001870 */
[C---:B------:R-:W-:Y:S01]  /*c170*/  HMMA.16816.F32 R116, R8.reuse, R134, R116 ;  /* 0x000000860874723c */ /* 0x040fe20000001874 */
[----:B------:R-:W2:Y:S03]  /*c180*/  LDSM.16.MT88.4 R132, [R170] ;  /* 0x00000000aa84783b */ /* 0x000ea60000004200 */
[--C-:B-1----:R-:W-:Y:S04]  /*c190*/  FFMA.FTZ R0, R14, c[0x0][0x2d0], -R131.reuse ;  /* 0x0000b4000e007a23 */ /* 0x102fe80000010883 */
[----:B------:R1:W3:Y:S04]  /*c1a0*/  MUFU.EX2 R145, R0 ;  /* 0x0000000000917308 */ /* 0x0002e80000000800 */
[--C-:B-1----:R-:W-:Y:S02]  /*c1b0*/  FFMA.FTZ R0, R15, c[0x0][0x2d0], -R131.reuse ;  /* 0x0000b4000f007a23 */ /* 0x102fe40000010883 */
[----:B------:R-:W-:Y:S04]  /*c1c0*/  LDSM.16.MT88.4 R12, [R168+0x800] ;  /* 0x00080000a80c783b */ /* 0x000fe80000004200 */
[----:B------:R1:W4:Y:S01]  /*c1d0*/  MUFU.EX2 R148, R0 ;  /* 0x0000000000947308 */ /* 0x0003220000000800 */
[C---:B--2---:R-:W-:Y:S08]  /*c1e0*/  HMMA.16816.F32 R120, R8.reuse, R132, R120 ;  /* 0x000000840878723c */ /* 0x044ff00000001878 */
[C---:B------:R-:W-:Y:S01]  /*c1f0*/  HMMA.16816.F32 R124, R8.reuse, R134, R124 ;  /* 0x00000086087c723c */ /* 0x040fe2000000187c */
[----:B------:R-:W2:Y:S03]  /*c200*/  LDSM.16.MT88.4 R132, [R168+0x2000] ;  /* 0x00200000a884783b */ /* 0x000ea60000004200 */
[--C-:B-1----:R-:W-:Y:S04]  /*c210*/  FFMA.FTZ R0, R18, c[0x0][0x2d0], -R131.reuse ;  /* 0x0000b40012007a23 */ /* 0x102fe80000010883 */
[----:B------:R1:W5:Y:S04]  /*c220*/  MUFU.EX2 R150, R0 ;  /* 0x0000000000967308 */ /* 0x0003680000000800 */
[--C-:B-1----:R-:W-:Y:S01]  /*c230*/  FFMA.FTZ R0, R19, c[0x0][0x2d0], -R131.reuse ;  /* 0x0000b40013007a23 */ /* 0x102fe20000010883 */
[C---:B--2---:R-:W-:Y:S01]  /*c240*/  HMMA.16816.F32 R36, R8.reuse, R132, R36 ;  /* 0x000000840824723c */ /* 0x044fe20000001824 */
[----:B------:R-:W-:Y:S04]  /*c250*/  LDSM.16.MT88.4 R16, [R170+0x800] ;  /* 0x00080000aa10783b */ /* 0x000fe80000004200 */
[----:B------:R1:W2:Y:S03]  /*c260*/  MUFU.EX2 R153, R0 ;  /* 0x0000000000997308 */ /* 0x0002a60000000800 */
        /* <DEDUP_REMOVED lines=9> */
[--C-:B--2---:R-:W-:Y:S02]  /*c300*/  FFMA.FTZ R0, R24, c[0x0][0x2d0], -R136.reuse ;  /* 0x0000b40018007a23 */ /* 0x104fe40000010888 */
[--C-:B------:R-:W-:Y:S06]  /*c310*/  FFMA.FTZ R24, R32, c[0x0][0x2d0], -R136.reuse ;  /* 0x0000b40020187a23 */ /* 0x100fec0000010888 */
[----:B------:R2:W-:Y:S01]  /*c320*/  MUFU.EX2 R143, R0 ;  /* 0x00000000008f7308 */ /* 0x0005e20000000800 */
[C---:B-1----:R-:W-:Y:S08]  /*c330*/  HMMA.16816.F32 R52, R8.reuse, R132, R52 ;  /* 0x000000840834723c */ /* 0x042ff00000001834 */
[C---:B------:R-:W-:Y:S01]  /*c340*/  HMMA.16816.F32 R56, R8.reuse, R134, R56 ;  /* 0x000000860838723c */ /* 0x040fe20000001838 */
[----:B------:R-:W1:Y:S03]  /*c350*/  LDSM.16.MT88.4 R132, [R170+0x2000] ;  /* 0x00200000aa84783b */ /* 0x000e660000004200 */
[--C-:B--2---:R-:W-:Y:S02]  /*c360*/  FFMA.FTZ R0, R25, c[0x0][0x2d0], -R136.reuse ;  /* 0x0000b40019007a23 */ /* 0x104fe40000010888 */
[----:B------:R-:W-:Y:S02]  /*c370*/  FFMA.FTZ R25, R29, c[0x0][0x2d0], -R136 ;  /* 0x0000b4001d197a23 */ /* 0x000fe40000010888 */
[----:B------:R2:W-:Y:S01]  /*c380*/  MUFU.EX2 R147, R0 ;  /* 0x0000000000937308 */ /* 0x0005e20000000800 */
[----:B------:R-:W-:Y:S09]  /*c390*/  FADD.FTZ R29, R146, R128 ;  /* 0x00000080921d7221 */ /* 0x000ff20000010000 */
[----:B------:R-:W-:Y:S01]  /*c3a0*/  MUFU.EX2 R128, R25 ;  /* 0x0000001900807308 */ /* 0x000fe20000000800 */
[--C-:B--2---:R-:W-:Y:S09]  /*c3b0*/  FFMA.FTZ R0, R22, c[0x0][0x2d0], -R131.reuse ;  /* 0x0000b40016007a23 */ /* 0x104ff20000010883 */
[----:B------:R2:W2:Y:S01]  /*c3c0*/  MUFU.EX2 R141, R0 ;  /* 0x00000000008d7308 */ /* 0x0004a20000000800 */
[C---:B-1----:R-:W-:Y:S08]  /*c3d0*/  HMMA.16816.F32 R60, R8.reuse, R132, R60 ;  /* 0x00000084083c723c */ /* 0x042ff0000000183c */
[C---:B------:R-:W-:Y:S01]  /*c3e0*/  HMMA.16816.F32 R64, R8.reuse, R134, R64 ;  /* 0x000000860840723c */ /* 0x040fe20000001840 */
[----:B------:R-:W1:Y:S03]  /*c3f0*/  LDSM.16.MT88.4 R132, [R168+0x4000] ;  /* 0x00400000a884783b */ /* 0x000e660000004200 */
[--C-:B--2---:R-:W-:Y:S05]  /*c400*/  FFMA.FTZ R0, R23, c[0x0][0x2d0], -R131.reuse ;  /* 0x0000b40017007a23 */ /* 0x104fea0000010883 */
[----:B------:R-:W-:Y:S01]  /*c410*/  LDSM.16.MT88.4 R20, [R171+0x1000] ;  /* 0x00100000ab14783b */ /* 0x000fe20000004200 */
[----:B------:R2:W1:Y:S02]  /*c420*/  MUFU.EX2 R140, R0 ;  /* 0x00000000008c7308 */ /* 0x0004640000000800 */
[--C-:B--2---:R-:W-:Y:S01]  /*c430*/  FFMA.FTZ R0, R26, c[0x0][0x2d0], -R131.reuse ;  /* 0x0000b4001a007a23 */ /* 0x104fe20000010883 */
[C---:B-1----:R-:W-:Y:S03]  /*c440*/  HMMA.16816.F32 R68, R8.reuse, R132, R68 ;  /* 0x000000840844723c */ /* 0x042fe60000001844 */
[----:B------:R-:W-:Y:S04]  /*c450*/  FFMA.FTZ R26, R28, c[0x0][0x2d0], -R136 ;  /* 0x0000b4001c1a7a23 */ /* 0x000fe80000010888 */
[----:B------:R1:W2:Y:S01]  /*c460*/  MUFU.EX2 R139, R0 ;  /* 0x00000000008b7308 */ /* 0x0002a20000000800 */
[--C-:B------:R-:W-:Y:S01]  /*c470*/  FFMA.FTZ R28, R35, c[0x0][0x2d0], -R131.reuse ;  /* 0x0000b400231c7a23 */ /* 0x100fe20000010883 */
[C---:B------:R-:W-:Y:S01]  /*c480*/  HMMA.16816.F32 R72, R8.reuse, R134, R72 ;  /* 0x000000860848723c */ /* 0x040fe20000001848 */
[----:B------:R-:W2:Y:S07]  /*c490*/  LDSM.16.MT88.4 R132, [R169+0x4000] ;  /* 0x00400000a984783b */ /* 0x000eae0000004200 */
[----:B------:R-:W-:Y:S10]  /*c4a0*/  MUFU.EX2 R33, R26 ;  /* 0x0000001a00217308 */ /* 0x000ff40000000800 */
[----:B------:R3:W-:Y:S01]  /*c4b0*/  MUFU.EX2 R136, R2 ;  /* 0x0000000200887308 */ /* 0x0007e20000000800 */
[----:B-1----:R-:W-:Y:S09]  /*c4c0*/  FFMA.FTZ R0, R27, c[0x0][0x2d0], -R131 ;  /* 0x0000b4001b007a23 */ /* 0x002ff20000010883 */
[----:B------:R1:W1:Y:S10]  /*c4d0*/  MUFU.EX2 R138, R0 ;  /* 0x00000000008a7308 */ /* 0x0002740000000800 */
[----:B------:R-:W-:Y:S01]  /*c4e0*/  MUFU.EX2 R28, R28 ;  /* 0x0000001c001c7308 */ /* 0x000fe20000000800 */
[----:B---3--:R-:W-:Y:S01]  /*c4f0*/  FADD.FTZ R2, R145, R29 ;  /* 0x0000001d91027221 */ /* 0x008fe20000010000 */
[C---:B--2---:R-:W-:Y:S03]  /*c500*/  HMMA.16816.F32 R76, R8.reuse, R132, R76 ;  /* 0x00000084084c723c */ /* 0x044fe6000000184c */
[----:B----4-:R-:W-:Y:S04]  /*c510*/  FADD.FTZ R2, R148, R2 ;  /* 0x0000000294027221 */ /* 0x010fe80000010000 */
[----:B-----5:R-:W-:Y:S01]  /*c520*/  FADD.FTZ R2, R150, R2 ;  /* 0x0000000296027221 */ /* 0x020fe20000010000 */
[C---:B------:R-:W-:Y:S01]  /*c530*/  HMMA.16816.F32 R80, R8.reuse, R134, R80 ;  /* 0x000000860850723c */ /* 0x040fe20000001850 */
[----:B------:R-:W2:Y:S03]  /*c540*/  LDSM.16.MT88.4 R132, [R171+0x4000] ;  /* 0x00400000ab84783b */ /* 0x000ea60000004200 */
[----:B-1----:R-:W-:Y:S02]  /*c550*/  FADD.FTZ R0, R152, R130 ;  /* 0x0000008298007221 */ /* 0x002fe40000010000 */
[----:B------:R1:W3:Y:S01]  /*c560*/  MUFU.EX2 R130, R24 ;  /* 0x0000001800827308 */ /* 0x0002e20000000800 */
[----:B------:R-:W-:Y:S02]  /*c570*/  FADD.FTZ R2, R153, R2 ;  /* 0x0000000299027221 */ /* 0x000fe40000010000 */
[----:B------:R-:W-:Y:S03]  /*c580*/  FADD.FTZ R27, R137, R0 ;  /* 0x00000000891b7221 */ /* 0x000fe60000010000 */
[----:B------:R-:W-:Y:S02]  /*c590*/  FFMA.FTZ R0, R30, c[0x0][0x2d0], -R131 ;  /* 0x0000b4001e007a23 */ /* 0x000fe40000010883 */
[----:B------:R-:W-:Y:S02]  /*c5a0*/  FADD.FTZ R29, R149, R27 ;  /* 0x0000001b951d7221 */ /* 0x000fe40000010000 */
[----:B------:R4:W-:Y:S01]  /*c5b0*/  MUFU.EX2 R32, R0 ;  /* 0x0000000000207308 */ /* 0x0009e20000000800 */
[----:B------:R-:W-:Y:S04]  /*c5c0*/  FADD.FTZ R2, R141, R2 ;  /* 0x000000028d027221 */ /* 0x000fe80000010000 */
[----:B------:R-:W-:Y:S04]  /*c5d0*/  FADD.FTZ R2, R140, R2 ;  /* 0x000000028c027221 */ /* 0x000fe80000010000 */
[----:B------:R-:W-:Y:S01]  /*c5e0*/  FADD.FTZ R2, R139, R2 ;  /* 0x000000028b027221 */ /* 0x000fe20000010000 */
[----:B-1----:R-:W-:Y:S01]  /*c5f0*/  LDSM.16.MT88.4 R24, [R171+0x1800] ;  /* 0x00180000ab18783b */ /* 0x002fe20000004200 */
[--C-:B----4-:R-:W-:Y:S01]  /*c600*/  FFMA.FTZ R0, R31, c[0x0][0x2d0], -R131.reuse ;  /* 0x0000b4001f007a23 */ /* 0x110fe20000010883 */
[C---:B--2---:R-:W-:Y:S03]  /*c610*/  HMMA.16816.F32 R84, R8.reuse, R132, R84 ;  /* 0x000000840854723c */ /* 0x044fe60000001854 */
[----:B------:R1:W2:Y:S05]  /*c620*/  MUFU.EX2 R31, R0 ;  /* 0x00000000001f7308 */ /* 0x0002aa0000000800 */
[C---:B------:R-:W-:Y:S01]  /*c630*/  HMMA.16816.F32 R88, R8.reuse, R134, R88 ;  /* 0x000000860858723c */ /* 0x040fe20000001858 */
[----:B------:R-:W4:Y:S03]  /*c640*/  LDSM.16.MT88.4 R132, [R170+0x4000] ;  /* 0x00400000aa84783b */ /* 0x000f260000004200 */
[----:B-1----:R-:W-:Y:S01]  /*c650*/  FFMA.FTZ R0, R34, c[0x0][0x2d0], -R131 ;  /* 0x0000b40022007a23 */ /* 0x002fe20000010883 */
[----:B------:R-:W-:Y:S03]  /*c660*/  MOV R131, R3 ;  /* 0x0000000300837202 */ /* 0x000fe60000000f00 */
[----:B------:R1:W5:Y:S01]  /*c670*/  MUFU.EX2 R30, R0 ;  /* 0x00000000001e7308 */ /* 0x0003620000000800 */
[C---:B----4-:R-:W-:Y:S03]  /*c680*/  HMMA.16816.F32 R92, R8.reuse, R132, R92 ;  /* 0x00000084085c723c */ /* 0x050fe6000000185c */
[----:B-1----:R-:W-:Y:S05]  /*c690*/  FADD.FTZ R0, R151, R29 ;  /* 0x0000001d97007221 */ /* 0x002fea0000010000 */
[----:B------:R-:W-:Y:S01]  /*c6a0*/  HMMA.16816.F32 R96, R8, R134, R96 ;  /* 0x000000860860723c */ /* 0x000fe20000001860 */
[----:B------:R-:W1:Y:S03]  /*c6b0*/  LDSM.16.MT88.4 R132, [R169+0x800] ;  /* 0x00080000a984783b */ /* 0x000e660000004200 */
[----:B------:R-:W-:Y:S03]  /*c6c0*/  FADD.FTZ R0, R154, R0 ;  /* 0x000000009a007221 */ /* 0x000fe60000010000 */
[----:B------:R-:W-:Y:S01]  /*c6d0*/  F2FP.PACK_AB R8, R149, R137 ;  /* 0x000000899508723e */ /* 0x000fe200000000ff */
[----:B------:R-:W-:Y:S01]  /*c6e0*/  FADD.FTZ R0, R142, R0 ;  /* 0x000000008e007221 */ /* 0x000fe20000010000 */
[----:B------:R-:W-:Y:S03]  /*c6f0*/  F2FP.PACK_AB R10, R154, R151 ;  /* 0x000000979a0a723e */ /* 0x000fe600000000ff */
[----:B------:R-:W-:Y:S01]  /*c700*/  F2FP.PACK_AB R9, R148, R145 ;  /* 0x000000919409723e */ /* 0x000fe200000000ff */
[C---:B------:R-:W-:Y:S01]  /*c710*/  FADD.FTZ R0, R144.reuse, R0 ;  /* 0x0000000090007221 */ /* 0x040fe20000010000 */
[----:B------:R-:W-:Y:S03]  /*c720*/  F2FP.PACK_AB R11, R153, R150 ;  /* 0x00000096990b723e */ /* 0x000fe600000000ff */
[----:B------:R-:W-:Y:S04]  /*c730*/  FADD.FTZ R0, R143, R0 ;  /* 0x000000008f007221 */ /* 0x000fe80000010000 */
[C---:B------:R-:W-:Y:S03]  /*c740*/  HMMA.16816.F32 R4, R8.reuse, R12, R4 ;  /* 0x0000000c0804723c */ /* 0x040fe60000001804 */
[C---:B------:R-:W-:Y:S05]  /*c750*/  FADD.FTZ R0, R147.reuse, R0 ;  /* 0x0000000093007221 */ /* 0x040fea0000010000 */
[C---:B------:R-:W-:Y:S01]  /*c760*/  HMMA.16816.F32 R100, R8.reuse, R14, R100 ;  /* 0x0000000e0864723c */ /* 0x040fe20000001864 */
[----:B------:R-:W4:Y:S07]  /*c770*/  LDSM.16.MT88.4 R12, [R171+0x800] ;  /* 0x00080000ab0c783b */ /* 0x000f2e0000004200 */
[C---:B-1----:R-:W-:Y:S08]  /*c780*/  HMMA.16816.F32 R104, R8.reuse, R132, R104 ;  /* 0x000000840868723c */ /* 0x042ff00000001868 */
[C---:B------:R-:W-:Y:S08]  /*c790*/  HMMA.16816.F32 R108, R8.reuse, R134, R108 ;  /* 0x00000086086c723c */ /* 0x040ff0000000186c */
[C---:B----4-:R-:W-:Y:S08]  /*c7a0*/  HMMA.16816.F32 R112, R8.reuse, R12, R112 ;  /* 0x0000000c0870723c */ /* 0x050ff00000001870 */
[C---:B------:R-:W-:Y:S01]  /*c7b0*/  HMMA.16816.F32 R116, R8.reuse, R14, R116 ;  /* 0x0000000e0874723c */ /* 0x040fe20000001874 */
[----:B------:R-:W1:Y:S07]  /*c7c0*/  LDSM.16.MT88.4 R12, [R168+0x2800] ;  /* 0x00280000a80c783b */ /* 0x000e6e0000004200 */
[C---:B------:R-:W-:Y:S08]  /*c7d0*/  HMMA.16816.F32 R120, R8.reuse, R16, R120 ;  /* 0x000000100878723c */ /* 0x040ff00000001878 */
[C---:B------:R-:W-:Y:S01]  /*c7e0*/  HMMA.16816.F32 R124, R8.reuse, R18, R124 ;  /* 0x00000012087c723c */ /* 0x040fe2000000187c */
[----:B------:R-:W4:Y:S07]  /*c7f0*/  LDSM.16.MT88.4 R16, [R169+0x2800] ;  /* 0x00280000a910783b */ /* 0x000f2e0000004200 */
[C---:B-1----:R-:W-:Y:S08]  /*c800*/  HMMA.16816.F32 R36, R8.reuse, R12, R36 ;  /* 0x0000000c0824723c */ /* 0x042ff00000001824 */
[C---:B------:R-:W-:Y:S01]  /*c810*/  HMMA.16816.F32 R40, R8.reuse, R14, R40 ;  /* 0x0000000e0828723c */ /* 0x040fe20000001828 */
[----:B------:R-:W1:Y:S07]  /*c820*/  LDSM.16.MT88.4 R12, [R171+0x2800] ;  /* 0x00280000ab0c783b */ /* 0x000e6e0000004200 */
[C---:B----4-:R-:W-:Y:S08]  /*c830*/  HMMA.16816.F32 R44, R8.reuse, R16, R44 ;  /* 0x00000010082c723c */ /* 0x050ff0000000182c */
        /* <DEDUP_REMOVED lines=18> */
[----:B------:R-:W-:Y:S01]  /*c960*/  HMMA.16816.F32 R96, R8, R18, R96 ;  /* 0x000000120860723c */ /* 0x000fe20000001860 */
[----:B------:R-:W4:Y:S06]  /*c970*/  LDSM.16.MT88.4 R16, [R169+0x1000] ;  /* 0x00100000a910783b */ /* 0x000f2c0000004200 */
[----:B------:R-:W-:Y:S02]  /*c980*/  F2FP.PACK_AB R8, R144, R142 ;  /* 0x0000008e9008723e */ /* 0x000fe400000000ff */
[----:B------:R-:W-:Y:S03]  /*c990*/  F2FP.PACK_AB R10, R147, R143 ;  /* 0x0000008f930a723e */ /* 0x000fe600000000ff */
[----:B------:R-:W-:Y:S02]  /*c9a0*/  F2FP.PACK_AB R9, R140, R141 ;  /* 0x0000008d8c09723e */ /* 0x000fe400000000ff */
[----:B------:R-:W-:Y:S07]  /*c9b0*/  F2FP.PACK_AB R11, R138, R139 ;  /* 0x0000008b8a0b723e */ /* 0x000fee00000000ff */
[C---:B-1----:R-:W-:Y:S08]  /*c9c0*/  HMMA.16816.F32 R4, R8.reuse, R12, R4 ;  /* 0x0000000c0804723c */ /* 0x042ff00000001804 */
[C---:B------:R-:W-:Y:S01]  /*c9d0*/  HMMA.16816.F32 R100, R8.reuse, R14, R100 ;  /* 0x0000000e0864723c */ /* 0x040fe20000001864 */
[----:B------:R-:W1:Y:S07]  /*c9e0*/  LDSM.16.MT88.4 R12, [R170+0x1000] ;  /* 0x00100000aa0c783b */ /* 0x000e6e0000004200 */
[C---:B----4-:R-:W-:Y:S08]  /*c9f0*/  HMMA.16816.F32 R104, R8.reuse, R16, R104 ;  /* 0x000000100868723c */ /* 0x050ff00000001868 */
[C---:B------:R-:W-:Y:S01]  /*ca00*/  HMMA.16816.F32 R108, R8.reuse, R18, R108 ;  /* 0x00000012086c723c */ /* 0x040fe2000000186c */
[----:B------:R-:W4:Y:S07]  /*ca10*/  LDSM.16.MT88.4 R16, [R168+0x3000] ;  /* 0x00300000a810783b */ /* 0x000f2e0000004200 */
[C---:B------:R-:W-:Y:S08]  /*ca20*/  HMMA.16816.F32 R112, R8.reuse, R20, R112 ;  /* 0x000000140870723c */ /* 0x040ff00000001870 */
[C---:B------:R-:W-:Y:S01]  /*ca30*/  HMMA.16816.F32 R116, R8.reuse, R22, R116 ;  /* 0x000000160874723c */ /* 0x040fe20000001874 */
[----:B------:R-:W2:Y:S07]  /*ca40*/  LDSM.16.MT88.4 R20, [R169+0x3000] ;  /* 0x00300000a914783b */ /* 0x000eae0000004200 */
[C---:B-1----:R-:W-:Y:S08]  /*ca50*/  HMMA.16816.F32 R120, R8.reuse, R12, R120 ;  /* 0x0000000c0878723c */ /* 0x042ff00000001878 */
[C---:B------:R-:W-:Y:S01]  /*ca60*/  HMMA.16816.F32 R124, R8.reuse, R14, R124 ;  /* 0x0000000e087c723c */ /* 0x040fe2000000187c */
[----:B------:R-:W1:Y:S07]  /*ca70*/  LDSM.16.MT88.4 R12, [R171+0x3000] ;  /* 0x00300000ab0c783b */ /* 0x000e6e0000004200 */
        /* <DEDUP_REMOVED lines=22> */
[----:B------:R-:W-:Y:S01]  /*cbe0*/  HMMA.16816.F32 R96, R8, R22, R96 ;  /* 0x000000160860723c */ /* 0x000fe20000001860 */
[----:B------:R-:W2:Y:S06]  /*cbf0*/  LDSM.16.MT88.4 R20, [R170+0x1800] ;  /* 0x00180000aa14783b */ /* 0x000eac0000004200 */
[----:B------:R-:W-:Y:S02]  /*cc00*/  F2FP.PACK_AB R8, R128, R33 ;  /* 0x000000218008723e */ /* 0x000fe400000000ff */
[----:B---3--:R-:W-:Y:S03]  /*cc10*/  F2FP.PACK_AB R10, R136, R130 ;  /* 0x00000082880a723e */ /* 0x008fe600000000ff */
[----:B------:R-:W-:Y:S02]  /*cc20*/  F2FP.PACK_AB R9, R31, R32 ;  /* 0x000000201f09723e */ /* 0x000fe400000000ff */
[----:B-----5:R-:W-:Y:S07]  /*cc30*/  F2FP.PACK_AB R11, R28, R30 ;  /* 0x0000001e1c0b723e */ /* 0x020fee00000000ff */
[C---:B-1----:R-:W-:Y:S01]  /*cc40*/  HMMA.16816.F32 R132, R8.reuse, R12, R4 ;  /* 0x0000000c0884723c */ /* 0x042fe20000001804 */
[----:B------:R-:W1:Y:S07]  /*cc50*/  LDSM.16.MT88.4 R4, [R168+0x3800] ;  /* 0x00380000a804783b */ /* 0x000e6e0000004200 */
[C---:B------:R-:W-:Y:S01]  /*cc60*/  HMMA.16816.F32 R100, R8.reuse, R14, R100 ;  /* 0x0000000e0864723c */ /* 0x040fe20000001864 */
[----:B------:R-:W3:Y:S07]  /*cc70*/  LDSM.16.MT88.4 R12, [R169+0x3800] ;  /* 0x00380000a90c783b */ /* 0x000eee0000004200 */
[C---:B----4-:R-:W-:Y:S08]  /*cc80*/  HMMA.16816.F32 R104, R8.reuse, R16, R104 ;  /* 0x000000100868723c */ /* 0x050ff00000001868 */
[C---:B------:R-:W-:Y:S01]  /*cc90*/  HMMA.16816.F32 R108, R8.reuse, R18, R108 ;  /* 0x00000012086c723c */ /* 0x040fe2000000186c */
[----:B------:R-:W4:Y:S07]  /*cca0*/  LDSM.16.MT88.4 R16, [R171+0x3800] ;  /* 0x00380000ab10783b */ /* 0x000f2e0000004200 */
[C---:B------:R-:W-:Y:S08]  /*ccb0*/  HMMA.16816.F32 R112, R8.reuse, R24, R112 ;  /* 0x000000180870723c */ /* 0x040ff00000001870 */
[C---:B------:R-:W-:Y:S08]  /*ccc0*/  HMMA.16816.F32 R116, R8.reuse, R26, R116 ;  /* 0x0000001a0874723c */ /* 0x040ff00000001874 */
        /* <DEDUP_REMOVED lines=15> */
[C---:B-1----:R-:W-:Y:S07]  /*cdc0*/  HMMA.16816.F32 R68, R8.reuse, R4, R68 ;  /* 0x000000040844723c */ /* 0x042fee0000001844 */
[----:B------:R-:W-:Y:S01]  /*cdd0*/  FADD.FTZ R4, R138, R2 ;  /* 0x000000028a047221 */ /* 0x000fe20000010000 */
        /* <DEDUP_REMOVED lines=8> */
[----:B------:R-:W-:Y:S01]  /*ce60*/  FADD.FTZ R2, R130, R2 ;  /* 0x0000000282027221 */ /* 0x000fe20000010000 */
[----:B------:R-:W-:Y:S01]  /*ce70*/  MOV R130, R129 ;  /* 0x0000008100827202 */ /* 0x000fe20000000f00 */
[----:B------:R-:W-:Y:S02]  /*ce80*/  FADD.FTZ R0, R30, R0 ;  /* 0x000000001e007221 */ /* 0x000fe40000010000 */
[C---:B----4-:R-:W-:Y:S04]  /*ce90*/  HMMA.16816.F32 R84, R8.reuse, R16, R84 ;  /* 0x000000100854723c */ /* 0x050fe80000001854 */
[----:B------:R-:W-:Y:S02]  /*cea0*/  FADD.FTZ R187, R136, R2 ;  /* 0x0000000288bb7221 */ /* 0x000fe40000010000 */
[----:B------:R-:W-:Y:S02]  /*ceb0*/  FADD.FTZ R190, R28, R0 ;  /* 0x000000001cbe7221 */ /* 0x000fe40000010000 */
[C---:B------:R-:W-:Y:S08]  /*cec0*/  HMMA.16816.F32 R88, R8.reuse, R18, R88 ;  /* 0x000000120858723c */ /* 0x040ff00000001858 */
[C---:B--2---:R-:W-:Y:S08]  /*ced0*/  HMMA.16816.F32 R92, R8.reuse, R20, R92 ;  /* 0x00000014085c723c */ /* 0x044ff0000000185c */
[----:B------:R-:W-:Y:S01]  /*cee0*/  HMMA.16816.F32 R96, R8, R22, R96 ;  /* 0x000000160860723c */ /* 0x000fe20000001860 */
[----:B------:R-:W-:-:S07]  /*cef0*/  @P0 BRA `(.L_x_3624) ;  /* 0xffffd27000000947 */ /* 0x000fce000383ffff */
.L_x_3613:
[----:B------:R-:W-:-:S13]  /*cf00*/  ISETP.GE.AND P0, PT, R178, R193, PT ;  /* 0x000000c1b200720c */ /* 0x000fda0003f06270 */
[----:B------:R-:W-:Y:S05]  /*cf10*/  @!P0 BRA `(.L_x_3625) ;  /* 0x0000383000008947 */ /* 0x000fea0003800000 */
[----:B------:R-:W-:Y:S02]  /*cf20*/  MOV R131, R12 ;  /* 0x0000000c00837202 */ /* 0x000fe40000000f00 */
[----:B------:R-:W-:Y:S02]  /*cf30*/  MOV R130, R129 ;  /* 0x0000008100827202 */ /* 0x000fe40000000f00 */
.L_x_3643:
        /* <DEDUP_REMOVED lines=14> */
[C---:B------:R-:W-:Y:S01]  /*d020*/  IADD3 R172, R164.reuse, 0x5800, RZ ;  /* 0x00005800a4ac7810 */ /* 0x040fe20007ffe0ff */
[----:B------:R-:W-:Y:S01]  /*d030*/  IMAD.IADD R3, R3, 0x1, R0 ;  /* 0x0000000103037824 */ /* 0x000fe200078e0200 */
[----:B------:R-:W-:Y:S01]  /*d040*/  IADD3 R163, R164, 0x5000, RZ ;  /* 0x00005000a4a37810 */ /* 0x000fe20007ffe0ff */
[----:B------:R-:W-:Y:S01]  /*d050*/  IMAD.SHL.U32 R28, R192, 0x2, RZ ;  /* 0x00000002c01c7824 */ /* 0x000fe200078e00ff */
[----:B------:R-:W-:Y:S01]  /*d060*/  IADD3 R162, R164, 0x4800, RZ ;  /* 0x00004800a4a27810 */ /* 0x000fe20007ffe0ff */
[----:B------:R-:W-:Y:S01]  /*d070*/  IMAD.WIDE.U32 R2, R180, c[0x0][0x218], R2 ;  /* 0x00008600b4027a25 */ /* 0x000fe200078e0002 */
[C---:B------:R-:W-:Y:S02]  /*d080*/  IADD3 R161, R164.reuse, 0x4000, RZ ;  /* 0x00004000a4a17810 */ /* 0x040fe40007ffe0ff */
[----:B------:R-:W-:Y:S01]  /*d090*/  IADD3 R160, R164, 0x3800, RZ ;  /* 0x00003800a4a07810 */ /* 0x000fe20007ffe0ff */
[----:B------:R-:W-:Y:S01]  /*d0a0*/  IMAD.SHL.U32 R23, R191, 0x2, RZ ;  /* 0x00000002bf177824 */ /* 0x000fe200078e00ff */
[----:B------:R-:W-:Y:S01]  /*d0b0*/  IADD3 R0, P0, R206, R2, RZ ;  /* 0x00000002ce007210 */ /* 0x000fe20007f1e0ff */
[----:B------:R1:W2:Y:S01]  /*d0c0*/  LDSM.16.M88.4 R32, [R173] ;  /* 0x00000000ad20783b */ /* 0x0002a20000000200 */
[----:B------:R-:W-:Y:S01]  /*d0d0*/  IADD3 R129, R164, 0x3000, RZ ;  /* 0x00003000a4817810 */ /* 0x000fe20007ffe0ff */
[----:B------:R-:W-:Y:S01]  /*d0e0*/  IMAD.SHL.U32 R14, R182, 0x2, RZ ;  /* 0x00000002b60e7824 */ /* 0x000fe200078e00ff */
[----:B------:R-:W-:Y:S01]  /*d0f0*/  IADD3.X R2, R209, R3, R4, P0, !PT ;  /* 0x00000003d1027210 */ /* 0x000fe200007fe404 */
[----:B------:R1:W3:Y:S01]  /*d100*/  LDSM.16.M88.4 R8, [R165] ;  /* 0x00000000a508783b */ /* 0x0002e20000000200 */
[----:B------:R-:W-:Y:S02]  /*d110*/  LEA R4, P0, R0, c[0x0][0x1f8], 0x1 ;  /* 0x00007e0000047a11 */ /* 0x000fe400078008ff */
[----:B------:R-:W-:Y:S01]  /*d120*/  IADD3 R128, R164, 0x2800, RZ ;  /* 0x00002800a4807810 */ /* 0x000fe20007ffe0ff */
        /* <DEDUP_REMOVED lines=14> */
.L_x_3737:
[----:B------:R-:W5:Y:S01]  /*d210*/  SHFL.IDX PT, R5, R4, RZ, 0x181f ;  /* 0x00181fff04057589 */ /* 0x000f6200000e0000 */
[----:B------:R-:W-:Y:S01]  /*d220*/  ISETP.GE.AND P1, PT, R182, c[0x0][0x1d4], PT ;  /* 0x00007500b6007a0c */ /* 0x000fe20003f26270 */
[----:B------:R-:W-:Y:S01]  /*d230*/  BSSY B0, `(.L_x_3627) ;  /* 0x0000104000007945 */ /* 0x000fe20003800000 */
[----:B------:R-:W-:Y:S02]  /*d240*/  ISETP.GE.AND P4, PT, R191, c[0x0][0x1d4], PT ;  /* 0x00007500bf007a0c */ /* 0x000fe40003f86270 */
[----:B------:R-:W4:Y:S01]  /*d250*/  SHFL.IDX PT, R3, R4, 0x1, 0x181f ;  /* 0x00381f0004037f89 */ /* 0x000f2200000e0000 */
[----:B------:R-:W-:Y:S02]  /*d260*/  SEL R177, RZ, 0x10, P1 ;  /* 0x00000010ffb17807 */ /* 0x000fe40000800000 */
[----:B------:R-:W-:Y:S02]  /*d270*/  ISETP.GE.AND P3, PT, R192, c[0x0][0x1d4], PT ;  /* 0x00007500c0007a0c */ /* 0x000fe40003f66270 */
[----:B------:R3:W2:Y:S01]  /*d280*/  SHFL.IDX PT, R4, R12, 0x1, 0x181f ;  /* 0x00381f000c047f89 */ /* 0x0006a200000e0000 */
[C---:B-----5:R-:W-:Y:S05]  /*d290*/  IADD3 R6, P0, R5.reuse, R14, RZ ;  /* 0x0000000e05067210 */ /* 0x060fea0007f1e0ff */
[C---:B---3--:R-:W-:Y:S01]  /*d2a0*/  IMAD.X R7, R2.reuse, 0x1, R13, P0 ;  /* 0x0000000102077824 */ /* 0x048fe200000e060d */
[C---:B----4-:R-:W-:Y:S04]  /*d2b0*/  IADD3 R12, P2, R5.reuse, R28, RZ ;  /* 0x0000001c050c7210 */ /* 0x050fe80007f5e0ff */
[----:B------:R3:W-:Y:S02]  /*d2c0*/  LDGSTS.E.BYPASS.LTC128B.128 [R179+0x100], [R6.64], !P1 ;  /* 0x0010000006b37fae */ /* 0x0007e4000c901d48 */
[----:B---3--:R-:W-:Y:S05]  /*d2d0*/  IADD3 R6, P0, R5, R23, RZ ;  /* 0x0000001705067210 */ /* 0x008fea0007f1e0ff */
[----:B------:R-:W-:Y:S05]  /*d2e0*/  IMAD.X R7, R2, 0x1, R15, P0 ;  /* 0x0000000102077824 */ /* 0x000fea00000e060f */
        /* <DEDUP_REMOVED lines=10> */
[-C--:B------:R-:W-:Y:S02]  /*d390*/  IADD3.X R15, RZ, R4.reuse, R15, P1, P0 ;  /* 0x00000004ff0f7210 */ /* 0x080fe40000fe040f */
[----:B------:R-:W-:Y:S04]  /*d3a0*/  IADD3 R13, -R7, 0x10, RZ ;  /* 0x00000010070d7810 */ /* 0x000fe80007ffe1ff */
[----:B------:R-:W-:Y:S04]  /*d3b0*/  LOP3.LUT R13, R13, 0xf, RZ, 0xc0, !PT ;  /* 0x0000000f0d0d7812 */ /* 0x000fe800078ec0ff */
[----:B------:R-:W-:Y:S01]  /*d3c0*/  IADD3 R28, P1, P0, R13, R3, R28 ;  /* 0x000000030d1c7210 */ /* 0x000fe2000783e01c */
[--C-:B------:R-:W-:Y:S03]  /*d3d0*/  IMAD.X R13, R2, 0x1, R22.reuse, P2 ;  /* 0x00000001020d7824 */ /* 0x100fe600010e0616 */
        /* <DEDUP_REMOVED lines=12> */
[----:B------:R-:W-:Y:S04]  /*d4a0*/  ISETP.GT.AND P0, PT, R178, R193, PT ;  /* 0x000000c1b200720c */ /* 0x000fe80003f04270 */
        /* <DEDUP_REMOVED lines=19> */
[----:B------:R-:W3:Y:S05]  /*d5e0*/  LDSM.16.M88.4 R140, [R167+0x1000] ;  /* 0x00100000a78c783b */ /* 0x000eea0000000200 */
[----:B------:R-:W-:Y:S02]  /*d5f0*/  LDSM.16.M88.4 R156, [R129] ;  /* 0x00000000819c783b */ /* 0x000fe40000000200 */
        /* <DEDUP_REMOVED lines=11> */
[----:B------:R-:W2:Y:S05]  /*d6b0*/  LDSM.16.M88.4 R136, [R166+-0x3000] ;  /* 0xffd00000a688783b */ /* 0x000eaa0000000200 */
[----:B------:R-:W3:Y:S02]  /*d6c0*/  LDSM.16.M88.4 R152, [R166+-0x2800] ;  /* 0xffd80000a698783b */ /* 0x000ee40000000200 */
        /* <DEDUP_REMOVED lines=25> */
[----:B------:R-:W-:Y:S02]  /*d860*/  LDSM.16.M88.4 R152, [R167+0x2800] ;  /* 0x00280000a798783b */ /* 0x000fe40000000200 */
        /* <DEDUP_REMOVED lines=11> */
[----:B------:R-:W2:Y:S05]  /*d920*/  LDSM.16.M88.4 R136, [R167+0x3800] ;  /* 0x00380000a788783b */ /* 0x000eaa0000000200 */
[----:B------:R-:W-:Y:S02]  /*d930*/  LDSM.16.M88.4 R140, [R175+0x4000] ;  /* 0x00400000af8c783b */ /* 0x000fe40000000200 */
[C---:B-1----:R-:W-:Y:S08]  /*d940*/  HMMA.16816.F32 R4, R144.reuse, R148, R4 ;  /* 0x000000949004723c */ /* 0x042ff00000001804 */
        /* <DEDUP_REMOVED lines=10> */
[----:B------:R-:W2:Y:S05]  /*d9f0*/  LDSM.16.M88.4 R136, [R166+-0x800] ;  /* 0xfff80000a688783b */ /* 0x000eaa0000000200 */
[----:B------:R-:W-:Y:S02]  /*da00*/  LDSM.16.M88.4 R144, [R173+0x8000] ;  /* 0x00800000ad90783b */ /* 0x000fe40000000200 */
[C---:B-1----:R-:W-:Y:S08]  /*da10*/  HMMA.16816.F32 R4, R140.reuse, R148, R4 ;  /* 0x000000948c04723c */ /* 0x042ff00000001804 */
        /* <DEDUP_REMOVED lines=14> */
[----:B------:R-:W1:Y:S07]  /*db00*/  LDSM.16.M88.4 R148, [R161] ;  /* 0x00000000a194783b */ /* 0x000e6e0000000200 */
[C---:B----4-:R-:W-:Y:S08]  /*db10*/  HMMA.16816.F32 R12, R144.reuse, R152, R12 ;  /* 0x00000098900c723c */ /* 0x050ff0000000180c */
[C---:B------:R-:W-:Y:S01]  /*db20*/  HMMA.16816.F32 R16, R144.reuse, R154, R16 ;  /* 0x0000009a9010723c */ /* 0x040fe20000001810 */
[----:B------:R-:W4:Y:S05]  /*db30*/  LDSM.16.M88.4 R152, [R162] ;  /* 0x00000000a298783b */ /* 0x000f2a0000000200 */
[----:B------:R-:W5:Y:S02]  /*db40*/  LDSM.16.M88.4 R160, [R163] ;  /* 0x00000000a3a0783b */ /* 0x000f640000000200 */
[C---:B---3--:R-:W-:Y:S08]  /*db50*/  HMMA.16816.F32 R20, R144.reuse, R156, R20 ;  /* 0x0000009c9014723c */ /* 0x048ff00000001814 */
[C---:B------:R-:W-:Y:S01]  /*db60*/  HMMA.16816.F32 R24, R144.reuse, R158, R24 ;  /* 0x0000009e9018723c */ /* 0x040fe20000001818 */
[----:B------:R-:W3:Y:S07]  /*db70*/  LDSM.16.M88.4 R156, [R172] ;  /* 0x00000000ac9c783b */ /* 0x000eee0000000200 */
[C---:B--2---:R-:W-:Y:S08]  /*db80*/  HMMA.16816.F32 R28, R144.reuse, R136, R28 ;  /* 0x00000088901c723c */ /* 0x044ff0000000181c */
[----:B------:R-:W-:Y:S01]  /*db90*/  HMMA.16816.F32 R32, R144, R138, R32 ;  /* 0x0000008a9020723c */ /* 0x000fe20000001820 */
[----:B------:R-:W-:Y:S05]  /*dba0*/  LDSM.16.M88.4 R136, [R176+0x8000] ;  /* 0x00800000b088783b */ /* 0x000fea0000000200 */
[----:B------:R-:W2:Y:S02]  /*dbb0*/  LDSM.16.M88.4 R144, [R167+0x4000] ;  /* 0x00400000a790783b */ /* 0x000ea40000000200 */
[C---:B-1----:R-:W-:Y:S08]  /*dbc0*/  HMMA.16816.F32 R4, R140.reuse, R148, R4 ;  /* 0x000000948c04723c */ /* 0x042ff00000001804 */
[C---:B------:R-:W-:Y:S01]  /*dbd0*/  HMMA.16816.F32 R8, R140.reuse, R150, R8 ;  /* 0x000000968c08723c */ /* 0x040fe20000001808 */
[----:B------:R-:W1:Y:S07]  /*dbe0*/  LDSM.16.M88.4 R148, [R167+0x4800] ;  /* 0x00480000a794783b */ /* 0x000e6e0000000200 */
[C---:B----4-:R-:W-:Y:S08]  /*dbf0*/  HMMA.16816.F32 R12, R140.reuse, R152, R12 ;  /* 0x000000988c0c723c */ /* 0x050ff0000000180c */
[C---:B------:R-:W-:Y:S01]  /*dc00*/  HMMA.16816.F32 R16, R140.reuse, R154, R16 ;  /* 0x0000009a8c10723c */ /* 0x040fe20000001810 */
[----:B------:R-:W4:Y:S07]  /*dc10*/  LDSM.16.M88.4 R152, [R167+0x5000] ;  /* 0x00500000a798783b */ /* 0x000f2e0000000200 */
[C---:B-----5:R-:W-:Y:S08]  /*dc20*/  HMMA.16816.F32 R20, R140.reuse, R160, R20 ;  /* 0x000000a08c14723c */ /* 0x060ff00000001814 */
[C---:B------:R-:W-:Y:S01]  /*dc30*/  HMMA.16816.F32 R24, R140.reuse, R162, R24 ;  /* 0x000000a28c18723c */ /* 0x040fe20000001818 */
[----:B------:R-:W5:Y:S07]  /*dc40*/  LDSM.16.M88.4 R160, [R167+0x5800] ;  /* 0x00580000a7a0783b */ /* 0x000f6e0000000200 */
[C---:B---3--:R-:W-:Y:S08]  /*dc50*/  HMMA.16816.F32 R28, R140.reuse, R156, R28 ;  /* 0x0000009c8c1c723c */ /* 0x048ff0000000181c */
[----:B------:R-:W-:Y:S01]  /*dc60*/  HMMA.16816.F32 R32, R140, R158, R32 ;  /* 0x0000009e8c20723c */ /* 0x000fe20000001820 */
[----:B------:R-:W-:Y:S05]  /*dc70*/  LDSM.16.M88.4 R140, [R175+0x8000] ;  /* 0x00800000af8c783b */ /* 0x000fea0000000200 */
[----:B------:R-:W-:Y:S02]  /*dc80*/  LDSM.16.M88.4 R156, [R166+0x1800] ;  /* 0x00180000a69c783b */ /* 0x000fe40000000200 */
[C---:B--2---:R-:W-:Y:S08]  /*dc90*/  HMMA.16816.F32 R4, R136.reuse, R144, R4 ;  /* 0x000000908804723c */ /* 0x044ff00000001804 */
[C---:B------:R-:W-:Y:S01]  /*dca0*/  HMMA.16816.F32 R8, R136.reuse, R146, R8 ;  /* 0x000000928808723c */ /* 0x040fe20000001808 */
[----:B------:R-:W2:Y:S07]  /*dcb0*/  LDSM.16.M88.4 R144, [R166] ;  /* 0x00000000a690783b */ /* 0x000eae0000000200 */
[C---:B-1----:R-:W-:Y:S08]  /*dcc0*/  HMMA.16816.F32 R12, R136.reuse, R148, R12 ;  /* 0x00000094880c723c */ /* 0x042ff0000000180c */
[C---:B------:R-:W-:Y:S01]  /*dcd0*/  HMMA.16816.F32 R16, R136.reuse, R150, R16 ;  /* 0x000000968810723c */ /* 0x040fe20000001810 */
[----:B------:R-:W1:Y:S07]  /*dce0*/  LDSM.16.M88.4 R148, [R166+0x800] ;  /* 0x00080000a694783b */ /* 0x000e6e0000000200 */
[C---:B----4-:R-:W-:Y:S08]  /*dcf0*/  HMMA.16816.F32 R20, R136.reuse, R152, R20 ;  /* 0x000000988814723c */ /* 0x050ff00000001814 */
[C---:B------:R-:W-:Y:S01]  /*dd00*/  HMMA.16816.F32 R24, R136.reuse, R154, R24 ;  /* 0x0000009a8818723c */ /* 0x040fe20000001818 */
[----:B------:R-:W3:Y:S01]  /*dd10*/  LDSM.16.M88.4 R152, [R166+0x1000] ;  /* 0x00100000a698783b */ /* 0x000ee20000000200 */
[----:B------:R-:W-:Y:S04]  /*dd20*/  DEPBAR.LE SB0, 0x0 ;  /* 0x000080000000791a */ /* 0x000fe80000000000 */
[----:B------:R-:W-:Y:S02]  /*dd30*/  BAR.SYNC.DEFER_BLOCKING 0x0 ;  /* 0x0000000000007b1d */ /* 0x000fe40000010000 */
[C---:B-----5:R-:W-:Y:S08]  /*dd40*/  HMMA.16816.F32 R28, R136.reuse, R160, R28 ;  /* 0x000000a0881c723c */ /* 0x060ff0000000181c */
[----:B------:R-:W-:Y:S08]  /*dd50*/  HMMA.16816.F32 R32, R136, R162, R32 ;  /* 0x000000a28820723c */ /* 0x000ff00000001820 */
[C---:B--2---:R-:W-:Y:S08]  /*dd60*/  HMMA.16816.F32 R4, R140.reuse, R144, R4 ;  /* 0x000000908c04723c */ /* 0x044ff00000001804 */
[C---:B------:R-:W-:Y:S08]  /*dd70*/  HMMA.16816.F32 R8, R140.reuse, R146, R8 ;  /* 0x000000928c08723c */ /* 0x040ff00000001808 */
[C---:B-1----:R-:W-:Y:S08]  /*dd80*/  HMMA.16816.F32 R12, R140.reuse, R148, R12 ;  /* 0x000000948c0c723c */ /* 0x042ff0000000180c */
[C---:B------:R-:W-:Y:S08]  /*dd90*/  HMMA.16816.F32 R16, R140.reuse, R150, R16 ;  /* 0x000000968c10723c */ /* 0x040ff00000001810 */
[C---:B---3--:R-:W-:Y:S08]  /*dda0*/  HMMA.16816.F32 R20, R140.reuse, R152, R20 ;  /* 0x000000988c14723c */ /* 0x048ff00000001814 */
[C---:B------:R-:W-:Y:S08]  /*ddb0*/  HMMA.16816.F32 R24, R140.reuse, R154, R24 ;  /* 0x0000009a8c18723c */ /* 0x040ff00000001818 */
[C---:B------:R-:W-:Y:S08]  /*ddc0*/  HMMA.16816.F32 R28, R140.reuse, R156, R28 ;  /* 0x0000009c8c1c723c */ /* 0x040ff0000000181c */
        /* <DEDUP_REMOVED lines=40> */
.L_x_3738:
        /* <DEDUP_REMOVED lines=19> */
.L_x_3739:
        /* <DEDUP_REMOVED lines=15> */
.L_x_3628:
[----:B------:R-:W-:Y:S05]  /*e270*/  BSYNC B0 ;  /* 0x0000000000007941 */ /* 0x000fea0003800000 */
.L_x_3627:
[----:B---3--:R-:W-:Y:S01]  /*e280*/  LOP3.LUT R136, RZ, c[0x0][0x324], RZ, 0x33, !PT ;  /* 0x0000c900ff887a12 */ /* 0x008fe200078e33ff */
[----:B------:R-:W-:Y:S01]  /*e290*/  IMAD.MOV.U32 R0, RZ, RZ, c[0x0][0x2c4] ;  /* 0x0000b100ff007624 */ /* 0x000fe200078e00ff */
[----:B------:R-:W0:Y:S01]  /*e2a0*/  LDGDEPBAR ;  /* 0x00000000000079af */ /* 0x000e220000000000 */
[----:B-1----:R-:W-:Y:S02]  /*e2b0*/  IMAD.SHL.U32 R129, R178, 0x40, RZ ;  /* 0x00000040b2817824 */ /* 0x002fe400078e00ff */
        /* <DEDUP_REMOVED lines=9> */
.L_x_3740:
        /* <DEDUP_REMOVED lines=19> */
.L_x_3634:
[----:B------:R-:W-:Y:S04]  /*e480*/  MOV R138, 0x1 ;  /* 0x00000001008a7802 */ /* 0x000fe80000000f00 */
[----:B------:R-:W-:Y:S11]  /*e490*/  ISETP.NE.AND P0, PT, R138, c[0x0][0x32c], PT ;  /* 0x0000cb008a007a0c */ /* 0x000ff60003f05270 */
[----:B------:R-:W-:Y:S02]  /*e4a0*/  @!UPT UIADD3 URZ, URZ, URZ, URZ ;  /* 0x0000003f3f3ff290 */ /* 0x000fe4000fffe03f */
[----:B------:R-:W-:Y:S05]  /*e4b0*/  @P0 IMAD.HI.U32 R138, R3, c[0x0][0x330], RZ ;  /* 0x0000cc00038a0a27 */ /* 0x000fea00078e00ff */
[----:B------:R-:W-:Y:S02]  /*e4c0*/  @P0 SHF.R.U32.HI R3, RZ, c[0x0][0x334], R138 ;  /* 0x0000cd00ff030a19 */ /* 0x000fe4000001168a */
.L_x_3635:
[----:B------:R-:W-:Y:S05]  /*e4d0*/  BSYNC B0 ;  /* 0x0000000000007941 */ /* 0x000fea0003800000 */
.L_x_3633:
[----:B------:R-:W-:Y:S04]  /*e4e0*/  IMAD R3, R3, c[0x0][0x32c], -R129 ;  /* 0x0000cb0003037a24 */ /* 0x000fe800078e0a81 */
[----:B------:R-:W-:Y:S05]  /*e4f0*/  IMAD.IADD R3, R3, 0x1, -R198 ;  /* 0x0000000103037824 */ /* 0x000fea00078e0ac6 */
[----:B------:R-:W-:Y:S02]  /*e500*/  IMNMX R0, R0, R3, !PT ;  /* 0x0000000300007217 */ /* 0x000fe40007800200 */
[----:B------:R-:W-:Y:S04]  /*e510*/  IADD3 R3, R3, c[0x0][0x32c], RZ ;  /* 0x0000cb0003037a10 */ /* 0x000fe80007ffe0ff */
[----:B------:R-:W-:Y:S02]  /*e520*/  IMNMX R2, R2, R3, PT ;  /* 0x0000000302027217 */ /* 0x000fe40003800200 */
.L_x_3632:
        /* <DEDUP_REMOVED lines=51> */
.L_x_3741:
        /* <DEDUP_REMOVED lines=19> */
.L_x_3639:
[----:B------:R-:W-:Y:S04]  /*e990*/  MOV R4, 0x1 ;  /* 0x0000000100047802 */ /* 0x000fe80000000f00 */
[----:B------:R-:W-:Y:S11]  /*e9a0*/  ISETP.NE.AND P0, PT, R4, c[0x0][0x32c], PT ;  /* 0x0000cb0004007a0c */ /* 0x000ff60003f05270 */
[----:B------:R-:W-:Y:S02]  /*e9b0*/  @!UPT UIADD3 URZ, URZ, URZ, URZ ;  /* 0x0000003f3f3ff290 */ /* 0x000fe4000fffe03f */
[----:B------:R-:W-:Y:S05]  /*e9c0*/  @P0 IMAD.HI.U32 R4, R3, c[0x0][0x330], RZ ;  /* 0x0000cc0003040a27 */ /* 0x000fea00078e00ff */
[----:B------:R-:W-:Y:S02]  /*e9d0*/  @P0 SHF.R.U32.HI R3, RZ, c[0x0][0x334], R4 ;  /* 0x0000cd00ff030a19 */ /* 0x000fe40000011604 */
.L_x_3640:
[----:B------:R-:W-:Y:S05]  /*e9e0*/  BSYNC B0 ;  /* 0x0000000000007941 */ /* 0x000fea0003800000 */
.L_x_3638:
[----:B------:R-:W-:Y:S04]  /*e9f0*/  IMAD R129, R3, c[0x0][0x32c], -R129 ;  /* 0x0000cb0003817a24 */ /* 0x000fe800078e0a81 */
[----:B------:R-:W-:Y:S05]  /*ea00*/  IMAD.IADD R3, R129, 0x1, -R198 ;  /* 0x0000000181037824 */ /* 0x000fea00078e0ac6 */
[----:B------:R-:W-:Y:S02]  /*ea10*/  IADD3 R4, R3, c[0x0][0x32c], RZ ;  /* 0x0000cb0003047a10 */ /* 0x000fe40007ffe0ff */
[----:B------:R-:W-:Y:S02]  /*ea20*/  IMNMX R0, R0, R3, !PT ;  /* 0x0000000300007217 */ /* 0x000fe40007800200 */
[----:B------:R-:W-:Y:S02]  /*ea30*/  IMNMX R2, R2, R4, PT ;  /* 0x0000000402027217 */ /* 0x000fe40003800200 */
.L_x_3637:
        /* <DEDUP_REMOVED lines=82> */
.L_x_3742:
[----:B-12---:R-:W-:Y:S01]  /*ef60*/  FMNMX.FTZ R128, R128, R0, !PT ;  /* 0x0000000080807209 */ /* 0x006fe20007810000 */
[----:B------:R-:W-:-:S05]  /*ef70*/  BRA.DIV ~URZ, `(.L_x_3642) ;  /* 0x000082e27f007947 */ /* 0x000fca000b800000 */
[----:B------:R-:W-:Y:S04]  /*ef80*/  SHFL.BFLY PT, R0, R4, 0x2, 0x1f ;  /* 0x0c401f0004007f89 */ /* 0x000fe800000e0000 */
[----:B------:R-:W1:Y:S02]  /*ef90*/  SHFL.BFLY PT, R2, R128, 0x1, 0x1f ;  /* 0x0c201f0080027f89 */ /* 0x000e6400000e0000 */
[----:B-1----:R-:W-:Y:S02]  /*efa0*/  FMNMX.FTZ R129, R128, R2, !PT ;  /* 0x0000000280817209 */ /* 0x002fe40007810000 */
[----:B------:R-:W-:Y:S05]  /*efb0*/  FMNMX.FTZ R4, R4, R0, !PT ;  /* 0x0000000004047209 */ /* 0x000fea0007810000 */
[----:B------:R1:W2:Y:S02]  /*efc0*/  SHFL.BFLY PT, R0, R4, 0x1, 0x1f ;  /* 0x0c201f0004007f89 */ /* 0x0002a400000e0000 */
.L_x_3743:
[C---:B------:R-:W-:Y:S01]  /*efd0*/  FMUL.FTZ R2, R129.reuse, c[0x0][0x2d0] ;  /* 0x0000b40081027a20 */ /* 0x040fe20000410000 */
[----:B------:R-:W-:Y:S01]  /*efe0*/  FSETP.NEU.FTZ.AND P0, PT, R129, -INF , PT ;  /* 0xff8000008100780b */ /* 0x000fe20003f1d000 */
[----:B------:R-:W-:Y:S01]  /*eff0*/  WARPSYNC 0xffffffff ;  /* 0xffffffff00007948 */ /* 0x000fe20003800000 */
[----:B--2---:R-:W-:Y:S01]  /*f000*/  FMNMX.FTZ R3, R0, R4, !PT ;  /* 0x0000000400037209 */ /* 0x004fe20007810000 */
[----:B------:R-:W2:Y:S01]  /*f010*/  LDSM.16.MT88.4 R12, [R168] ;  /* 0x00000000a80c783b */ /* 0x000ea20000004200 */
[----:B------:R-:W-:Y:S03]  /*f020*/  FSEL R20, R2, RZ, P0 ;  /* 0x000000ff02147208 */ /* 0x000fe60000000000 */
[----:B-1----:R-:W-:Y:S02]  /*f030*/  FMUL.FTZ R4, R3, c[0x0][0x2d0] ;  /* 0x0000b40003047a20 */ /* 0x002fe40000410000 */
[--C-:B------:R-:W-:Y:S04]  /*f040*/  FFMA.FTZ R2, R138, c[0x0][0x2d0], -R20.reuse ;  /* 0x0000b4008a027a23 */ /* 0x100fe80000010814 */
[----:B------:R1:W-:Y:S02]  /*f050*/  MUFU.EX2 R10, R2 ;  /* 0x00000002000a7308 */ /* 0x0003e40000000800 */
[--C-:B-1----:R-:W-:Y:S08]  /*f060*/  FFMA.FTZ R2, R139, c[0x0][0x2d0], -R20.reuse ;  /* 0x0000b4008b027a23 */ /* 0x102ff00000010814 */
[----:B------:R1:W3:Y:S02]  /*f070*/  MUFU.EX2 R35, R2 ;  /* 0x0000000200237308 */ /* 0x0002e40000000800 */
[--C-:B-1----:R-:W-:Y:S02]  /*f080*/  FFMA.FTZ R2, R8, c[0x0][0x2d0], -R20.reuse ;  /* 0x0000b40008027a23 */ /* 0x102fe40000010814 */
[----:B------:R-:W-:Y:S06]  /*f090*/  FFMA.FTZ R8, R9, c[0x0][0x2d0], -R20 ;  /* 0x0000b40009087a23 */ /* 0x000fec0000010814 */
[----:B------:R1:W-:Y:S10]  /*f0a0*/  MUFU.EX2 R128, R2 ;  /* 0x0000000200807308 */ /* 0x0003f40000000800 */
[----:B------:R3:W-:Y:S01]  /*f0b0*/  MUFU.EX2 R152, R8 ;  /* 0x0000000800987308 */ /* 0x0007e20000000800 */
[----:B-1----:R-:W-:Y:S02]  /*f0c0*/  FSEL R2, R129, RZ, P0 ;  /* 0x000000ff81027208 */ /* 0x002fe40000000000 */
[----:B------:R-:W-:Y:S03]  /*f0d0*/  FSETP.NEU.FTZ.AND P0, PT, R3, -INF , PT ;  /* 0xff8000000300780b */ /* 0x000fe60003f1d000 */
[----:B------:R-:W-:Y:S01]  /*f0e0*/  FADD.FTZ R0, -R2, R130 ;  /* 0x0000008202007221 */ /* 0x000fe20000010100 */
[----:B------:R-:W-:Y:S03]  /*f0f0*/  FSEL R28, R4, RZ, P0 ;  /* 0x000000ff041c7208 */ /* 0x000fe60000000000 */
[----:B------:R-:W-:Y:S01]  /*f100*/  FMUL.FTZ R0, R0, c[0x0][0x2d0] ;  /* 0x0000b40000007a20 */ /* 0x000fe20000410000 */
[----:B---3--:R-:W-:Y:S01]  /*f110*/  F2FP.PACK_AB R8, R35, R10 ;  /* 0x0000000a2308723e */ /* 0x008fe200000000ff */
[--C-:B------:R-:W-:Y:S02]  /*f120*/  FFMA.FTZ R5, R5, c[0x0][0x2d0], -R28.reuse ;  /* 0x0000b40005057a23 */ /* 0x100fe4000001081c */
[----:B------:R1:W3:Y:S01]  /*f130*/  MUFU.EX2 R2, R0 ;  /* 0x0000000000027308 */ /* 0x0002e20000000800 */
[--C-:B------:R-:W-:Y:S09]  /*f140*/  FFMA.FTZ R6, R6, c[0x0][0x2d0], -R28.reuse ;  /* 0x0000b40006067a23 */ /* 0x100ff2000001081c */
[----:B------:R4:W-:Y:S10]  /*f150*/  MUFU.EX2 R151, R5 ;  /* 0x0000000500977308 */ /* 0x0009f40000000800 */
[----:B------:R-:W-:Y:S01]  /*f160*/  MUFU.EX2 R6, R6 ;  /* 0x0000000600067308 */ /* 0x000fe20000000800 */
[----:B-1----:R-:W-:Y:S02]  /*f170*/  FFMA.FTZ R0, R7, c[0x0][0x2d0], -R28 ;  /* 0x0000b40007007a23 */ /* 0x002fe4000001081c */
[----:B---3--:R-:W-:Y:S01]  /*f180*/  FFMA.FTZ R19, R2, R187, R10 ;  /* 0x000000bb02137223 */ /* 0x008fe2000001000a */
[----:B------:R-:W-:Y:S01]  /*f190*/  F2FP.PACK_AB R10, R152, R128 ;  /* 0x00000080980a723e */ /* 0x000fe200000000ff */
[C---:B------:R-:W-:Y:S05]  /*f1a0*/  FMUL.FTZ R4, R2.reuse, R132 ;  /* 0x0000008402047220 */ /* 0x040fea0000410000 */
[----:B------:R1:W3:Y:S01]  /*f1b0*/  MUFU.EX2 R26, R0 ;  /* 0x00000000001a7308 */ /* 0x0002e20000000800 */
[C---:B------:R-:W-:Y:S02]  /*f1c0*/  FMUL.FTZ R100, R2.reuse, R100 ;  /* 0x0000006402647220 */ /* 0x040fe40000410000 */
[C---:B------:R-:W-:Y:S02]  /*f1d0*/  FMUL.FTZ R101, R2.reuse, R101 ;  /* 0x0000006502657220 */ /* 0x040fe40000410000 */
        /* <DEDUP_REMOVED lines=11> */
[----:B------:R-:W-:Y:S01]  /*f290*/  FMUL.FTZ R121, R2, R121 ;  /* 0x0000007902797220 */ /* 0x000fe20000410000 */
        /* <DEDUP_REMOVED lines=39> */
[----:B------:R-:W-:Y:S02]  /*f510*/  FFMA.FTZ R2, R11, c[0x0][0x2d0], -R28 ;  /* 0x0000b4000b027a23 */ /* 0x000fe4000001081c */
[C---:B-1----:R-:W-:Y:S02]  /*f520*/  FFMA.FTZ R22, R0.reuse, R190, R6 ;  /* 0x000000be00167223 */ /* 0x042fe40000010006 */
        /* <DEDUP_REMOVED lines=16> */
[C---:B------:R-:W-:Y:S01]  /*f630*/  FMUL.FTZ R123, R0.reuse, R123 ;  /* 0x0000007b007b7220 */ /* 0x040fe20000410000 */
[----:B------:R1:W3:Y:S01]  /*f640*/  MUFU.EX2 R133, R2 ;  /* 0x0000000200857308 */ /* 0x0002e20000000800 */
[C---:B--2---:R-:W-:Y:S05]  /*f650*/  HMMA.16816.F32 R4, R8.reuse, R12, R4 ;  /* 0x0000000c0804723c */ /* 0x044fea0000001804 */
[C---:B------:R-:W-:Y:S02]  /*f660*/  FMUL.FTZ R126, R0.reuse, R126 ;  /* 0x0000007e007e7220 */ /* 0x040fe40000410000 */
[C---:B------:R-:W-:Y:S01]  /*f670*/  FMUL.FTZ R127, R0.reuse, R127 ;  /* 0x0000007f007f7220 */ /* 0x040fe20000410000 */
[C---:B------:R-:W-:Y:S01]  /*f680*/  HMMA.16816.F32 R100, R8.reuse, R14, R100 ;  /* 0x0000000e0864723c */ /* 0x040fe20000001864 */
[----:B------:R-:W2:Y:S03]  /*f690*/  LDSM.16.MT88.4 R12, [R169] ;  /* 0x00000000a90c783b */ /* 0x000ea60000004200 */
[C---:B------:R-:W-:Y:S02]  /*f6a0*/  FMUL.FTZ R38, R0.reuse, R38 ;  /* 0x0000002600267220 */ /* 0x040fe40000410000 */
[C---:B------:R-:W-:Y:S02]  /*f6b0*/  FMUL.FTZ R39, R0.reuse, R39 ;  /* 0x0000002700277220 */ /* 0x040fe40000410000 */
[C---:B------:R-:W-:Y:S04]  /*f6c0*/  FMUL.FTZ R42, R0.reuse, R42 ;  /* 0x0000002a002a7220 */ /* 0x040fe80000410000 */
[C---:B------:R-:W-:Y:S02]  /*f6d0*/  FMUL.FTZ R43, R0.reuse, R43 ;  /* 0x0000002b002b7220 */ /* 0x040fe40000410000 */
[----:B------:R-:W-:Y:S02]  /*f6e0*/  FMUL.FTZ R46, R0, R46 ;  /* 0x0000002e002e7220 */ /* 0x000fe40000410000 */
[--C-:B-1----:R-:W-:Y:S02]  /*f6f0*/  FFMA.FTZ R2, R142, c[0x0][0x2d0], -R20.reuse ;  /* 0x0000b4008e027a23 */ /* 0x102fe40000010814 */
        /* <DEDUP_REMOVED lines=15> */
[--C-:B-1----:R-:W-:Y:S02]  /*f7f0*/  FFMA.FTZ R2, R141, c[0x0][0x2d0], -R20.reuse ;  /* 0x0000b4008d027a23 */ /* 0x102fe40000010814 */
[C---:B------:R-:W-:Y:S01]  /*f800*/  FMUL.FTZ R74, R0.reuse, R74 ;  /* 0x0000004a004a7220 */ /* 0x040fe20000410000 */
[C---:B------:R-:W-:Y:S01]  /*f810*/  HMMA.16816.F32 R108, R8.reuse, R14, R108 ;  /* 0x0000000e086c723c */ /* 0x040fe2000000186c */
[----:B------:R-:W1:Y:S01]  /*f820*/  LDSM.16.MT88.4 R12, [R171] ;  /* 0x00000000ab0c783b */ /* 0x000e620000004200 */
[----:B------:R2:W-:Y:S02]  /*f830*/  MUFU.EX2 R150, R2 ;  /* 0x0000000200967308 */ /* 0x0005e40000000800 */
        /* <DEDUP_REMOVED lines=10> */
[----:B--2---:R-:W-:Y:S02]  /*f8e0*/  FFMA.FTZ R2, R140, c[0x0][0x2d0], -R20 ;  /* 0x0000b4008c027a23 */ /* 0x004fe40000010814 */
[C---:B------:R-:W-:Y:S02]  /*f8f0*/  FMUL.FTZ R95, R0.reuse, R95 ;  /* 0x0000005f005f7220 */ /* 0x040fe40000410000 */
[----:B------:R2:W-:Y:S01]  /*f900*/  MUFU.EX2 R155, R2 ;  /* 0x00000002009b7308 */ /* 0x0005e20000000800 */
[C---:B------:R-:W-:Y:S02]  /*f910*/  FMUL.FTZ R98, R0.reuse, R98 ;  /* 0x0000006200627220 */ /* 0x040fe40000410000 */
[----:B------:R-:W-:Y:S02]  /*f920*/  FMUL.FTZ R99, R0, R99 ;  /* 0x0000006300637220 */ /* 0x000fe40000410000 */
[--C-:B------:R-:W-:Y:S05]  /*f930*/  FFMA.FTZ R0, R18, c[0x0][0x2d0], -R28.reuse ;  /* 0x0000b40012007a23 */ /* 0x100fea000001081c */
[----:B------:R4:W-:Y:S01]  /*f940*/  MUFU.EX2 R154, R0 ;  /* 0x00000000009a7308 */ /* 0x0009e20000000800 */
[C---:B-1----:R-:W-:Y:S08]  /*f950*/  HMMA.16816.F32 R112, R8.reuse, R12, R112 ;  /* 0x0000000c0870723c */ /* 0x042ff00000001870 */
[C---:B------:R-:W-:Y:S01]  /*f960*/  HMMA.16816.F32 R116, R8.reuse, R14, R116 ;  /* 0x0000000e0874723c */ /* 0x040fe20000001874 */
[----:B------:R-:W1:Y:S03]  /*f970*/  LDSM.16.MT88.4 R12, [R170] ;  /* 0x00000000aa0c783b */ /* 0x000e660000004200 */
[--C-:B--2---:R-:W-:Y:S04]  /*f980*/  FFMA.FTZ R2, R16, c[0x0][0x2d0], -R28.reuse ;  /* 0x0000b40010027a23 */ /* 0x104fe8000001081c */
[----:B------:R2:W5:Y:S01]  /*f990*/  MUFU.EX2 R132, R2 ;  /* 0x0000000200847308 */ /* 0x0005620000000800 */
[----:B----4-:R-:W-:Y:S03]  /*f9a0*/  FADD.FTZ R0, R35, R19 ;  /* 0x0000001323007221 */ /* 0x010fe60000010000 */
[--C-:B--2---:R-:W-:Y:S02]  /*f9b0*/  FFMA.FTZ R2, R17, c[0x0][0x2d0], -R28.reuse ;  /* 0x0000b40011027a23 */ /* 0x104fe4000001081c */
[----:B------:R-:W-:Y:S04]  /*f9c0*/  LDSM.16.MT88.4 R16, [R169+0x800] ;  /* 0x00080000a910783b */ /* 0x000fe80000004200 */
[----:B------:R2:W4:Y:S01]  /*f9d0*/  MUFU.EX2 R135, R2 ;  /* 0x0000000200877308 */ /* 0x0005220000000800 */
[C---:B-1----:R-:W-:Y:S08]  /*f9e0*/  HMMA.16816.F32 R120, R8.reuse, R12, R120 ;  /* 0x0000000c0878723c */ /* 0x042ff00000001878 */
[C---:B------:R-:W-:Y:S01]  /*f9f0*/  HMMA.16816.F32 R124, R8.reuse, R14, R124 ;  /* 0x0000000e087c723c */ /* 0x040fe2000000187c */
[----:B------:R-:W1:Y:S03]  /*fa00*/  LDSM.16.MT88.4 R12, [R168+0x2000] ;  /* 0x00200000a80c783b */ /* 0x000e660000004200 */
[----:B--2---:R-:W-:Y:S02]  /*fa10*/  FFMA.FTZ R2, R21, c[0x0][0x2d0], -R28 ;  /* 0x0000b40015027a23 */ /* 0x004fe4000001081c */
[----:B------:R-:W-:Y:S02]  /*fa20*/  FADD.FTZ R21, R128, R0 ;  /* 0x0000000080157221 */ /* 0x000fe40000010000 */
[----:B------:R-:W-:Y:S01]  /*fa30*/  FFMA.FTZ R0, R147, c[0x0][0x2d0], -R20 ;  /* 0x0000b40093007a23 */ /* 0x000fe20000010814 */
[----:B------:R2:W1:Y:S10]  /*fa40*/  MUFU.EX2 R153, R2 ;  /* 0x0000000200997308 */ /* 0x0004740000000800 */
[----:B------:R3:W3:Y:S01]  /*fa50*/  MUFU.EX2 R140, R0 ;  /* 0x00000000008c7308 */ /* 0x0006e20000000800 */
[C---:B-1----:R-:W-:Y:S03]  /*fa60*/  HMMA.16816.F32 R36, R8.reuse, R12, R36 ;  /* 0x0000000c0824723c */ /* 0x042fe60000001824 */
[----:B--2---:R-:W-:Y:S02]  /*fa70*/  FADD.FTZ R2, R26, R22 ;  /* 0x000000161a027221 */ /* 0x004fe40000010000 */
[--C-:B------:R-:W-:Y:S03]  /*fa80*/  FFMA.FTZ R26, R149, c[0x0][0x2d0], -R20.reuse ;  /* 0x0000b400951a7a23 */ /* 0x100fe60000010814 */
[C---:B------:R-:W-:Y:S01]  /*fa90*/  HMMA.16816.F32 R40, R8.reuse, R14, R40 ;  /* 0x0000000e0828723c */ /* 0x040fe20000001828 */
[----:B------:R-:W1:Y:S01]  /*faa0*/  LDSM.16.MT88.4 R12, [R169+0x2000] ;  /* 0x00200000a90c783b */ /* 0x000e620000004200 */
[----:B------:R-:W-:Y:S02]  /*fab0*/  MUFU.EX2 R35, R26 ;  /* 0x0000001a00237308 */ /* 0x000fe40000000800 */
[--C-:B---3--:R-:W-:Y:S08]  /*fac0*/  FFMA.FTZ R0, R146, c[0x0][0x2d0], -R20.reuse ;  /* 0x0000b40092007a23 */ /* 0x108ff00000010814 */
[----:B------:R2:W-:Y:S02]  /*fad0*/  MUFU.EX2 R142, R0 ;  /* 0x00000000008e7308 */ /* 0x0005e40000000800 */
[--C-:B--2---:R-:W-:Y:S08]  /*fae0*/  FFMA.FTZ R0, R145, c[0x0][0x2d0], -R20.reuse ;  /* 0x0000b40091007a23 */ /* 0x104ff00000010814 */
[----:B------:R2:W-:Y:S01]  /*faf0*/  MUFU.EX2 R141, R0 ;  /* 0x00000000008d7308 */ /* 0x0005e20000000800 */
[C---:B-1----:R-:W-:Y:S08]  /*fb00*/  HMMA.16816.F32 R44, R8.reuse, R12, R44 ;  /* 0x0000000c082c723c */ /* 0x042ff0000000182c */
[C---:B------:R-:W-:Y:S01]  /*fb10*/  HMMA.16816.F32 R48, R8.reuse, R14, R48 ;  /* 0x0000000e0830723c */ /* 0x040fe20000001830 */
[----:B------:R-:W1:Y:S03]  /*fb20*/  LDSM.16.MT88.4 R12, [R171+0x2000] ;  /* 0x00200000ab0c783b */ /* 0x000e660000004200 */
[----:B--2---:R-:W-:Y:S04]  /*fb30*/  FFMA.FTZ R0, R144, c[0x0][0x2d0], -R20 ;  /* 0x0000b40090007a23 */ /* 0x004fe80000010814 */
[----:B------:R2:W-:Y:S01]  /*fb40*/  MUFU.EX2 R143, R0 ;  /* 0x00000000008f7308 */ /* 0x0005e20000000800 */
[C---:B-1----:R-:W-:Y:S03]  /*fb50*/  HMMA.16816.F32 R52, R8.reuse, R12, R52 ;  /* 0x0000000c0834723c */ /* 0x042fe60000001834 */
[----:B--2---:R-:W-:Y:S02]  /*fb60*/  FFMA.FTZ R0, R24, c[0x0][0x2d0], -R28 ;  /* 0x0000b40018007a23 */ /* 0x004fe4000001081c */
[----:B------:R-:W-:Y:S04]  /*fb70*/  FFMA.FTZ R24, R32, c[0x0][0x2d0], -R20 ;  /* 0x0000b40020187a23 */ /* 0x000fe80000010814 */
[----:B------:R1:W2:Y:S01]  /*fb80*/  MUFU.EX2 R139, R0 ;  /* 0x00000000008b7308 */ /* 0x0002a20000000800 */
[C---:B------:R-:W-:Y:S01]  /*fb90*/  HMMA.16816.F32 R56, R8.reuse, R14, R56 ;  /* 0x0000000e0838723c */ /* 0x040fe20000001838 */
[----:B------:R-:W3:Y:S02]  /*fba0*/  LDSM.16.MT88.4 R12, [R170+0x2000] ;  /* 0x00200000aa0c783b */ /* 0x000ee40000004200 */
[----:B-1----:R-:W-:Y:S02]  /*fbb0*/  FFMA.FTZ R0, R25, c[0x0][0x2d0], -R28 ;  /* 0x0000b40019007a23 */ /* 0x002fe4000001081c */
[----:B------:R-:W-:Y:S04]  /*fbc0*/  FFMA.FTZ R25, R148, c[0x0][0x2d0], -R20 ;  /* 0x0000b40094197a23 */ /* 0x000fe80000010814 */
[----:B------:R1:W1:Y:S10]  /*fbd0*/  MUFU.EX2 R138, R0 ;  /* 0x00000000008a7308 */ /* 0x0002740000000800 */
[----:B------:R-:W-:Y:S01]  /*fbe0*/  MUFU.EX2 R128, R25 ;  /* 0x0000001900807308 */ /* 0x000fe20000000800 */
[C---:B---3--:R-:W-:Y:S08]  /*fbf0*/  HMMA.16816.F32 R60, R8.reuse, R12, R60 ;  /* 0x0000000c083c723c */ /* 0x048ff0000000183c */
[C---:B------:R-:W-:Y:S01]  /*fc00*/  HMMA.16816.F32 R64, R8.reuse, R14, R64 ;  /* 0x0000000e0840723c */ /* 0x040fe20000001840 */
[----:B------:R-:W3:Y:S03]  /*fc10*/  LDSM.16.MT88.4 R12, [R168+0x4000] ;  /* 0x00400000a80c783b */ /* 0x000ee60000004200 */
[--C-:B-1----:R-:W-:Y:S04]  /*fc20*/  FFMA.FTZ R0, R23, c[0x0][0x2d0], -R28.reuse ;  /* 0x0000b40017007a23 */ /* 0x102fe8000001081c */
[----:B------:R1:W1:Y:S04]  /*fc30*/  MUFU.EX2 R137, R0 ;  /* 0x0000000000897308 */ /* 0x0002680000000800 */
[----:B-1----:R-:W-:Y:S06]  /*fc40*/  FFMA.FTZ R0, R27, c[0x0][0x2d0], -R28 ;  /* 0x0000b4001b007a23 */ /* 0x002fec000001081c */
[----:B------:R1:W1:Y:S01]  /*fc50*/  MUFU.EX2 R136, R0 ;  /* 0x0000000000887308 */ /* 0x0002620000000800 */
[C---:B---3--:R-:W-:Y:S08]  /*fc60*/  HMMA.16816.F32 R68, R8.reuse, R12, R68 ;  /* 0x0000000c0844723c */ /* 0x048ff00000001844 */
[C---:B------:R-:W-:Y:S01]  /*fc70*/  HMMA.16816.F32 R72, R8.reuse, R14, R72 ;  /* 0x0000000e0848723c */ /* 0x040fe20000001848 */
[----:B------:R-:W3:Y:S03]  /*fc80*/  LDSM.16.MT88.4 R12, [R169+0x4000] ;  /* 0x00400000a90c783b */ /* 0x000ee60000004200 */
[----:B-1----:R-:W-:Y:S02]  /*fc90*/  FADD.FTZ R0, R151, R2 ;  /* 0x0000000297007221 */ /* 0x002fe40000010000 */
[----:B------:R-:W-:Y:S02]  /*fca0*/  FFMA.FTZ R2, R29, c[0x0][0x2d0], -R20 ;  /* 0x0000b4001d027a23 */ /* 0x000fe40000010814 */
[----:B------:R-:W-:Y:S02]  /*fcb0*/  FADD.FTZ R29, R152, R21 ;  /* 0x00000015981d7221 */ /* 0x000fe40000010000 */
[----:B------:R-:W-:Y:S02]  /*fcc0*/  LDSM.16.MT88.4 R20, [R171+0x1000] ;  /* 0x00100000ab14783b */ /* 0x000fe40000004200 */
[----:B------:R-:W-:Y:S01]  /*fcd0*/  FADD.FTZ R27, R130, R0 ;  /* 0x00000000821b7221 */ /* 0x000fe20000010000 */
[----:B------:R1:W-:Y:S01]  /*fce0*/  MUFU.EX2 R131, R2 ;  /* 0x0000000200837308 */ /* 0x0003e20000000800 */
[----:B------:R-:W-:Y:S09]  /*fcf0*/  FFMA.FTZ R0, R33, c[0x0][0x2d0], -R28 ;  /* 0x0000b40021007a23 */ /* 0x000ff2000001081c */
[----:B------:R2:W2:Y:S10]  /*fd00*/  MUFU.EX2 R130, R24 ;  /* 0x0000001800827308 */ /* 0x0004b40000000800 */
[----:B------:R2:W-:Y:S01]  /*fd10*/  MUFU.EX2 R32, R0 ;  /* 0x0000000000207308 */ /* 0x0005e20000000800 */
[C---:B---3--:R-:W-:Y:S03]  /*fd20*/  HMMA.16816.F32 R76, R8.reuse, R12, R76 ;  /* 0x0000000c084c723c */ /* 0x048fe6000000184c */
[----:B-1----:R-:W-:Y:S02]  /*fd30*/  FADD.FTZ R2, R133, R29 ;  /* 0x0000001d85027221 */ /* 0x002fe40000010000 */
[----:B-----5:R-:W-:Y:S02]  /*fd40*/  FADD.FTZ R29, R132, R27 ;  /* 0x0000001b841d7221 */ /* 0x020fe40000010000 */
[----:B------:R-:W-:Y:S01]  /*fd50*/  FADD.FTZ R2, R134, R2 ;  /* 0x0000000286027221 */ /* 0x000fe20000010000 */
[C---:B------:R-:W-:Y:S01]  /*fd60*/  HMMA.16816.F32 R80, R8.reuse, R14, R80 ;  /* 0x0000000e0850723c */ /* 0x040fe20000001850 */
[----:B------:R-:W1:Y:S03]  /*fd70*/  LDSM.16.MT88.4 R12, [R171+0x4000] ;  /* 0x00400000ab0c783b */ /* 0x000e660000004200 */
[----:B----4-:R-:W-:Y:S05]  /*fd80*/  FADD.FTZ R29, R135, R29 ;  /* 0x0000001d871d7221 */ /* 0x010fea0000010000 */
[----:B--2---:R-:W-:Y:S03]  /*fd90*/  LDSM.16.MT88.4 R24, [R171+0x1800] ;  /* 0x00180000ab18783b */ /* 0x004fe60000004200 */
[--C-:B------:R-:W-:Y:S04]  /*fda0*/  FFMA.FTZ R0, R31, c[0x0][0x2d0], -R28.reuse ;  /* 0x0000b4001f007a23 */ /* 0x100fe8000001081c */
[----:B------:R2:W3:Y:S01]  /*fdb0*/  MUFU.EX2 R31, R0 ;  /* 0x00000000001f7308 */ /* 0x0004e20000000800 */
[C---:B-1----:R-:W-:Y:S03]  /*fdc0*/  HMMA.16816.F32 R84, R8.reuse, R12, R84 ;  /* 0x0000000c0854723c */ /* 0x042fe60000001854 */
[--C-:B--2---:R-:W-:Y:S02]  /*fdd0*/  FFMA.FTZ R0, R34, c[0x0][0x2d0], -R28.reuse ;  /* 0x0000b40022007a23 */ /* 0x104fe4000001081c */
[----:B------:R-:W-:Y:S04]  /*fde0*/  FFMA.FTZ R28, R30, c[0x0][0x2d0], -R28 ;  /* 0x0000b4001e1c7a23 */ /* 0x000fe8000001081c */
[----:B------:R1:W-:Y:S01]  /*fdf0*/  MUFU.EX2 R30, R0 ;  /* 0x00000000001e7308 */ /* 0x0003e20000000800 */
[C---:B------:R-:W-:Y:S01]  /*fe00*/  HMMA.16816.F32 R88, R8.reuse, R14, R88 ;  /* 0x0000000e0858723c */ /* 0x040fe20000001858 */
[----:B------:R-:W2:Y:S08]  /*fe10*/  LDSM.16.MT88.4 R12, [R170+0x4000] ;  /* 0x00400000aa0c783b */ /* 0x000eb00000004200 */
[----:B------:R-:W4:Y:S03]  /*fe20*/  MUFU.EX2 R28, R28 ;  /* 0x0000001c001c7308 */ /* 0x000f260000000800 */
[----:B-1----:R-:W-:Y:S02]  /*fe30*/  FADD.FTZ R0, R150, R2 ;  /* 0x0000000296007221 */ /* 0x002fe40000010000 */
[----:B------:R-:W-:Y:S02]  /*fe40*/  FADD.FTZ R2, R154, R29 ;  /* 0x0000001d9a027221 */ /* 0x000fe40000010000 */
[----:B------:R-:W-:Y:S02]  /*fe50*/  FADD.FTZ R0, R155, R0 ;  /* 0x000000009b007221 */ /* 0x000fe40000010000 */
[----:B------:R-:W-:Y:S02]  /*fe60*/  FADD.FTZ R2, R153, R2 ;  /* 0x0000000299027221 */ /* 0x000fe40000010000 */
[----:B------:R-:W-:Y:S02]  /*fe70*/  FADD.FTZ R0, R140, R0 ;  /* 0x000000008c007221 */ /* 0x000fe40000010000 */
[----:B------:R-:W-:Y:S02]  /*fe80*/  FADD.FTZ R2, R139, R2 ;  /* 0x000000028b027221 */ /* 0x000fe40000010000 */
[----:B------:R-:W-:Y:S02]  /*fe90*/  FADD.FTZ R0, R142, R0 ;  /* 0x000000008e007221 */ /* 0x000fe40000010000 */
[----:B------:R-:W-:Y:S02]  /*fea0*/  FADD.FTZ R2, R138, R2 ;  /* 0x000000028a027221 */ /* 0x000fe40000010000 */
[----:B------:R-:W-:Y:S01]  /*feb0*/  FADD.FTZ R0, R141, R0 ;  /* 0x000000008d007221 */ /* 0x000fe20000010000 */
[C---:B--2---:R-:W-:Y:S03]  /*fec0*/  HMMA.16816.F32 R92, R8.reuse, R12, R92 ;  /* 0x0000000c085c723c */ /* 0x044fe6000000185c */
[----:B------:R-:W-:Y:S02]  /*fed0*/  FADD.FTZ R2, R137, R2 ;  /* 0x0000000289027221 */ /* 0x000fe40000010000 */
[----:B------:R-:W-:Y:S03]  /*fee0*/  FADD.FTZ R0, R143, R0 ;  /* 0x000000008f007221 */ /* 0x000fe60000010000 */
[----:B------:R-:W-:Y:S01]  /*fef0*/  HMMA.16816.F32 R96, R8, R14, R96 ;  /* 0x0000000e0860723c */ /* 0x000fe20000001860 */
[----:B------:R-:W1:Y:S06]  /*ff00*/  LDSM.16.MT88.4 R12, [R168+0x800] ;  /* 0x00080000a80c783b */ /* 0x000e6c0000004200 */
        /* <DEDUP_REMOVED lines=43> */
[----:B------:R-:W-:Y:S07]  /*101c0*/  F2FP.PACK_AB R11, R136, R137 ;  /* 0x00000089880b723e */ /* 0x000fee00000000ff */
        /* <DEDUP_REMOVED lines=15> */
[C---:B-----5:R-:W-:Y:S08]  /*102c0*/  HMMA.16816.F32 R44, R8.reuse, R20, R44 ;  /* 0x00000014082c723c */ /* 0x060ff0000000182c */
        /* <DEDUP_REMOVED lines=18> */
[----:B------:R-:W-:Y:S01]  /*103f0*/  HMMA.16816.F32 R96, R8, R22, R96 ;  /* 0x000000160860723c */ /* 0x000fe20000001860 */
[----:B------:R-:W5:Y:S06]  /*10400*/  LDSM.16.MT88.4 R20, [R170+0x1800] ;  /* 0x00180000aa14783b */ /* 0x000f6c0000004200 */
[----:B------:R-:W-:Y:S02]  /*10410*/  F2FP.PACK_AB R8, R128, R35 ;  /* 0x000000238008723e */ /* 0x000fe400000000ff */
[----:B------:R-:W-:Y:S03]  /*10420*/  F2FP.PACK_AB R10, R131, R130 ;  /* 0x00000082830a723e */ /* 0x000fe600000000ff */
[----:B---3--:R-:W-:Y:S02]  /*10430*/  F2FP.PACK_AB R9, R31, R32 ;  /* 0x000000201f09723e */ /* 0x008fe400000000ff */
[----:B----4-:R-:W-:Y:S07]  /*10440*/  F2FP.PACK_AB R11, R28, R30 ;  /* 0x0000001e1c0b723e */ /* 0x010fee00000000ff */
[C---:B-1----:R-:W-:Y:S01]  /*10450*/  HMMA.16816.F32 R132, R8.reuse, R12, R4 ;  /* 0x0000000c0884723c */ /* 0x042fe20000001804 */
[----:B------:R-:W1:Y:S07]  /*10460*/  LDSM.16.MT88.4 R4, [R168+0x3800] ;  /* 0x00380000a804783b */ /* 0x000e6e0000004200 */
[C---:B------:R-:W-:Y:S01]  /*10470*/  HMMA.16816.F32 R100, R8.reuse, R14, R100 ;  /* 0x0000000e0864723c */ /* 0x040fe20000001864 */
[----:B------:R-:W3:Y:S07]  /*10480*/  LDSM.16.MT88.4 R12, [R169+0x3800] ;  /* 0x00380000a90c783b */ /* 0x000eee0000004200 */
[C---:B--2---:R-:W-:Y:S08]  /*10490*/  HMMA.16816.F32 R104, R8.reuse, R16, R104 ;  /* 0x000000100868723c */ /* 0x044ff00000001868 */
[C---:B------:R-:W-:Y:S01]  /*104a0*/  HMMA.16816.F32 R108, R8.reuse, R18, R108 ;  /* 0x00000012086c723c */ /* 0x040fe2000000186c */
[----:B------:R-:W2:Y:S07]  /*104b0*/  LDSM.16.MT88.4 R16, [R171+0x3800] ;  /* 0x00380000ab10783b */ /* 0x000eae0000004200 */
[C---:B------:R-:W-:Y:S08]  /*104c0*/  HMMA.16816.F32 R112, R8.reuse, R24, R112 ;  /* 0x000000180870723c */ /* 0x040ff00000001870 */
[C---:B------:R-:W-:Y:S08]  /*104d0*/  HMMA.16816.F32 R116, R8.reuse, R26, R116 ;  /* 0x0000001a0874723c */ /* 0x040ff00000001874 */
[C---:B-----5:R-:W-:Y:S08]  /*104e0*/  HMMA.16816.F32 R120, R8.reuse, R20, R120 ;  /* 0x000000140878723c */ /* 0x060ff00000001878 */
[C---:B------:R-:W-:Y:S01]  /*104f0*/  HMMA.16816.F32 R124, R8.reuse, R22, R124 ;  /* 0x00000016087c723c */ /* 0x040fe2000000187c */
[----:B------:R-:W4:Y:S07]  /*10500*/  LDSM.16.MT88.4 R20, [R170+0x3800] ;  /* 0x00380000aa14783b */ /* 0x000f2e0000004200 */
        /* <DEDUP_REMOVED lines=24> */
[----:B------:R-:W-:Y:S01]  /*10690*/  FADD.FTZ R2, R30, R0 ;  /* 0x000000001e027221 */ /* 0x000fe20000010000 */
[----:B------:R-:W-:Y:S01]  /*106a0*/  IADD3 R0, R178, -0x1, RZ ;  /* 0xffffffffb2007810 */ /* 0x000fe20007ffe0ff */
[C---:B--2---:R-:W-:Y:S04]  /*106b0*/  HMMA.16816.F32 R84, R8.reuse, R16, R84 ;  /* 0x000000100854723c */ /* 0x044fe80000001854 */
[----:B------:R-:W-:Y:S01]  /*106c0*/  FADD.FTZ R187, R131, R4 ;  /* 0x0000000483bb7221 */ /* 0x000fe20000010000 */
[----:B------:R-:W-:Y:S01]  /*106d0*/  MOV R178, R0 ;  /* 0x0000000000b27202 */ /* 0x000fe20000000f00 */
[----:B------:R-:W-:Y:S01]  /*106e0*/  FADD.FTZ R190, R28, R2 ;  /* 0x000000021cbe7221 */ /* 0x000fe20000010000 */
[----:B------:R-:W-:Y:S01]  /*106f0*/  MOV R131, R3 ;  /* 0x0000000300837202 */ /* 0x000fe20000000f00 */
[C---:B------:R-:W-:Y:S08]  /*10700*/  HMMA.16816.F32 R88, R8.reuse, R18, R88 ;  /* 0x000000120858723c */ /* 0x040ff00000001858 */
[C---:B----4-:R-:W-:Y:S08]  /*10710*/  HMMA.16816.F32 R92, R8.reuse, R20, R92 ;  /* 0x00000014085c723c */ /* 0x050ff0000000185c */
[----:B------:R-:W-:Y:S01]  /*10720*/  HMMA.16816.F32 R96, R8, R22, R96 ;  /* 0x000000160860723c */ /* 0x000fe20000001860 */
[----:B------:R-:W-:Y:S07]  /*10730*/  @!UPT UIADD3 URZ, URZ, URZ, URZ ;  /* 0x0000003f3f3ff290 */ /* 0x000fee000fffe03f */
[----:B------:R-:W-:-:S11]  /*10740*/  @P0 BRA `(.L_x_3643) ;  /* 0xffffc7f000000947 */ /* 0x000fd6000383ffff */
.L_x_3625:
[----:B------:R-:W-:Y:S05]  /*10750*/  BRA.DIV ~URZ, `(.L_x_3644) ;  /* 0x00006be27f007947 */ /* 0x000fea000b800000 */
[----:B------:R1:W2:Y:S02]  /*10760*/  SHFL.BFLY PT, R0, R187, 0x2, 0x1f ;  /* 0x0c401f00bb007f89 */ /* 0x0002a400000e0000 */
.L_x_3744:
[----:B--2---:R-:W-:Y:S01]  /*10770*/  FADD.FTZ R4, R0, R187 ;  /* 0x000000bb00047221 */ /* 0x004fe20000010000 */
[----:B------:R-:W-:Y:S05]  /*10780*/  BRA.DIV ~URZ, `(.L_x_3645) ;  /* 0x00006c027f007947 */ /* 0x000fea000b800000 */
[----:B------:R-:W2:Y:S04]  /*10790*/  SHFL.BFLY PT, R0, R190, 0x2, 0x1f ;  /* 0x0c401f00be007f89 */ /* 0x000ea800000e0000 */
[----:B------:R-:W3:Y:S01]  /*107a0*/  SHFL.BFLY PT, R2, R4, 0x1, 0x1f ;  /* 0x0c201f0004027f89 */ /* 0x000ee200000e0000 */
[----:B--2---:R-:W-:-:S02]  /*107b0*/  FADD.FTZ R5, R0, R190 ;  /* 0x000000be00057221 */ /* 0x004fc40000010000 */
[----:B---3--:R-:W-:-:S03]  /*107c0*/  FADD.FTZ R4, R4, R2 ;  /* 0x0000000204047221 */ /* 0x008fc60000010000 */
[----:B------:R2:W3:Y:S04]  /*107d0*/  SHFL.BFLY PT, R3, R5, 0x1, 0x1f ;  /* 0x0c201f0005037f89 */ /* 0x0004e800000e0000 */
.L_x_3745:
        /* <DEDUP_REMOVED lines=26> */
[----:B------:R-:W-:Y:S02]  /*10980*/  FMUL.FTZ R73, R2, R77 ;  /* 0x0000004d02497220 */ /* 0x000fe40000410000 */
[----:B------:R-:W-:Y:S01]  /*10990*/  @P1 FFMA.FTZ R23, R4, R129, R6 ;  /* 0x0000008104171223 */ /* 0x000fe20000010006 */
        /* <DEDUP_REMOVED lines=43> */
[C---:B------:R-:W-:Y:S01]  /*10c50*/  FMUL.FTZ R27, R0.reuse, R103 ;  /* 0x00000067001b7220 */ /* 0x040fe20000410000 */
[----:B----4-:R-:W-:Y:S01]  /*10c60*/  @P0 MOV R3, 0x3f317218 ;  /* 0x3f31721800030802 */ /* 0x010fe20000000f00 */
[C---:B------:R-:W-:Y:S02]  /*10c70*/  FMUL.FTZ R96, R0.reuse, R122 ;  /* 0x0000007a00607220 */ /* 0x040fe40000410000 */
[----:B------:R-:W-:-:S02]  /*10c80*/  FMUL.FTZ R97, R0, R123 ;  /* 0x0000007b00617220 */ /* 0x000fc40000410000 */
[C---:B------:R-:W-:Y:S02]  /*10c90*/  FMUL.FTZ R88, R0.reuse, R126 ;  /* 0x0000007e00587220 */ /* 0x040fe40000410000 */
[C---:B------:R-:W-:Y:S02]  /*10ca0*/  FMUL.FTZ R89, R0.reuse, R127 ;  /* 0x0000007f00597220 */ /* 0x040fe40000410000 */
[C---:B------:R-:W-:Y:S02]  /*10cb0*/  FMUL.FTZ R38, R0.reuse, R46 ;  /* 0x0000002e00267220 */ /* 0x040fe40000410000 */
[----:B------:R-:W-:Y:S02]  /*10cc0*/  FMUL.FTZ R39, R0, R47 ;  /* 0x0000002f00277220 */ /* 0x000fe40000410000 */
[----:B-----5:R-:W-:Y:S02]  /*10cd0*/  @P0 FMUL.FTZ R2, R2, 0.69314718246459960938 ;  /* 0x3f31721802020820 */ /* 0x020fe40000410000 */
        /* <DEDUP_REMOVED lines=37> */
.L_x_3554:
        /* <DEDUP_REMOVED lines=17> */
.L_x_3647:
[----:B------:R-:W-:Y:S05]  /*11040*/  BSYNC B0 ;  /* 0x0000000000007941 */ /* 0x000fea0003800000 */
.L_x_3646:
[----:B------:R-:W-:Y:S01]  /*11050*/  PRMT R0, R0, 0x9910, RZ ;  /* 0x0000991000007816 */ /* 0x000fe200000000ff */
[----:B------:R-:W-:Y:S01]  /*11060*/  BSSY B1, `(.L_x_3648) ;  /* 0x000033f000017945 */ /* 0x000fe20003800000 */
[----:B------:R-:W-:Y:S02]  /*11070*/  IMAD.MOV.U32 R82, RZ, RZ, R212 ;  /* 0x000000ffff527224 */ /* 0x000fe400078e00d4 */
[----:B------:R-:W-:-:S13]  /*11080*/  ISETP.NE.AND P0, PT, R0, RZ, PT ;  /* 0x000000ff0000720c */ /* 0x000fda0003f05270 */
[----:B------:R-:W-:Y:S05]  /*11090*/  @!P0 BRA `(.L_x_3649) ;  /* 0x0000273000008947 */ /* 0x000fea0003800000 */
[----:B------:R-:W3:Y:S04]  /*110a0*/  LDL R7, [R1+0xc] ;  /* 0x00000c0001077983 */ /* 0x000ee80000100800 */
[----:B------:R-:W4:Y:S04]  /*110b0*/  LDL R6, [R1+0x4] ;  /* 0x0000040001067983 */ /* 0x000f280000100800 */
[----:B--2---:R-:W2:Y:S04]  /*110c0*/  LDL R5, [R1+0x8] ;  /* 0x0000080001057983 */ /* 0x004ea80000100800 */
[----:B------:R-:W2:Y:S01]  /*110d0*/  LDL R8, [R1] ;  /* 0x0000000001087983 */ /* 0x000ea20000100800 */
        /* <DEDUP_REMOVED lines=27> */
[----:B---3--:R1:W-:Y:S04]  /*11290*/  STS [R7], R3 ;  /* 0x0000000307007388 */ /* 0x0083e80000000800 */
[----:B------:R3:W-:Y:S04]  /*112a0*/  STS [R7+0x400], R0 ;  /* 0x0004000007007388 */ /* 0x0007e80000000800 */
[----:B----4-:R4:W-:Y:S01]  /*112b0*/  STS [R6], R2 ;  /* 0x0000000206007388 */ /* 0x0109e20000000800 */
[----:B-1----:R-:W-:-:S02]  /*112c0*/  F2FP.PACK_AB R3, R111, R110 ;  /* 0x0000006e6f03723e */ /* 0x002fc400000000ff */
[----:B---3--:R-:W-:-:S03]  /*112d0*/  F2FP.PACK_AB R0, R105, R104 ;  /* 0x000000686900723e */ /* 0x008fc600000000ff */
[----:B------:R1:W-:Y:S01]  /*112e0*/  STS [R6+0x400], R3 ;  /* 0x0004000306007388 */ /* 0x0003e20000000800 */
[----:B----4-:R-:W-:-:S03]  /*112f0*/  F2FP.PACK_AB R2, R97, R96 ;  /* 0x000000606102723e */ /* 0x010fc600000000ff */
[----:B--2---:R2:W-:Y:S04]  /*11300*/  STS [R5], R0 ;  /* 0x0000000005007388 */ /* 0x0045e80000000800 */
        /* <DEDUP_REMOVED lines=82> */
.L_x_3650:
        /* <DEDUP_REMOVED lines=114> */
.L_x_3746:
[----:B------:R-:W-:Y:S05]  /*11f50*/  BRA.DIV ~URZ, `(.L_x_3653) ;  /* 0x000055a27f007947 */ /* 0x000fea000b800000 */
[----:B------:R4:W2:Y:S02]  /*11f60*/  SHFL.IDX PT, R0, R11, RZ, 0x181f ;  /* 0x00181fff0b007589 */ /* 0x0008a400000e0000 */
.L_x_3747:
        /* <DEDUP_REMOVED lines=19> */
.L_x_3655:
[----:B------:R-:W-:Y:S05]  /*120a0*/  BSYNC B0 ;  /* 0x0000000000007941 */ /* 0x000fea0003800000 */
.L_x_3654:
[----:B------:R-:W-:Y:S05]  /*120b0*/  BRA.DIV ~URZ, `(.L_x_3656) ;  /* 0x000054b27f007947 */ /* 0x000fea000b800000 */
[----:B---3--:R3:W4:Y:S04]  /*120c0*/  SHFL.IDX PT, R8, R9, 0x1, 0x181f ;  /* 0x00381f0009087f89 */ /* 0x00872800000e0000 */
[----:B--2---:R3:W2:Y:S02]  /*120d0*/  SHFL.IDX PT, R0, R11, 0x1, 0x181f ;  /* 0x00381f000b007f89 */ /* 0x0046a400000e0000 */
.L_x_3748:
        /* <DEDUP_REMOVED lines=19> */
.L_x_3658:
[----:B------:R-:W-:Y:S05]  /*12210*/  BSYNC B0 ;  /* 0x0000000000007941 */ /* 0x000fea0003800000 */
.L_x_3657:
[----:B------:R-:W-:Y:S05]  /*12220*/  BRA.DIV ~URZ, `(.L_x_3659) ;  /* 0x000054127f007947 */ /* 0x000fea000b800000 */
[----:B----4-:R4:W3:Y:S02]  /*12230*/  SHFL.IDX PT, R8, R9, 0x2, 0x181f ;  /* 0x00581f0009087f89 */ /* 0x0108e400000e0000 */
.L_x_3749:
[----:B------:R-:W-:Y:S05]  /*12240*/  BRA.DIV ~URZ, `(.L_x_3660) ;  /* 0x000054627f007947 */ /* 0x000fea000b800000 */
[----:B--2---:R2:W4:Y:S02]  /*12250*/  SHFL.IDX PT, R0, R11, 0x2, 0x181f ;  /* 0x00581f000b007f89 */ /* 0x00452400000e0000 */
.L_x_3750:
        /* <DEDUP_REMOVED lines=19> */
.L_x_3662:
[----:B------:R-:W-:Y:S05]  /*12390*/  BSYNC B0 ;  /* 0x0000000000007941 */ /* 0x000fea0003800000 */
.L_x_3661:
[----:B------:R-:W-:Y:S05]  /*123a0*/  BRA.DIV ~URZ, `(.L_x_3663) ;  /* 0x000053727f007947 */ /* 0x000fea000b800000 */
[----:B---3--:R3:W2:Y:S04]  /*123b0*/  SHFL.IDX PT, R6, R9, 0x3, 0x181f ;  /* 0x00781f0009067f89 */ /* 0x0086a800000e0000 */
[----:B----4-:R3:W4:Y:S02]  /*123c0*/  SHFL.IDX PT, R0, R11, 0x3, 0x181f ;  /* 0x00781f000b007f89 */ /* 0x01072400000e0000 */
.L_x_3751:
        /* <DEDUP_REMOVED lines=20> */
.L_x_3651:
        /* <DEDUP_REMOVED lines=32> */
.L_x_3752:
[----:B------:R-:W-:Y:S05]  /*12710*/  BRA.DIV ~URZ, `(.L_x_3666) ;  /* 0x000051427f007947 */ /* 0x000fea000b800000 */
[----:B------:R3:W4:Y:S02]  /*12720*/  SHFL.IDX PT, R0, R12, RZ, 0x1c1f ;  /* 0x001c1fff0c007589 */ /* 0x00072400000e0000 */
.L_x_3753:
[----:B------:R-:W-:Y:S01]  /*12730*/  BSSY B0, `(.L_x_3667) ;  /* 0x000007c000007945 */ /* 0x000fe20003800000 */
[----:B------:R-:W-:Y:S05]  /*12740*/  @P0 BRA `(.L_x_3668) ;  /* 0x000007a000000947 */ /* 0x000fea0003800000 */
[C---:B------:R-:W-:Y:S02]  /*12750*/  IADD3 R8, R198.reuse, 0x8, RZ ;  /* 0x00000008c6087810 */ /* 0x040fe40007ffe0ff */
[----:B------:R-:W-:Y:S02]  /*12760*/  ISETP.GE.AND P1, PT, R198, c[0x0][0x3c8], PT ;  /* 0x0000f200c6007a0c */ /* 0x000fe40003f26270 */
[----:B------:R-:W-:Y:S02]  /*12770*/  ISETP.GE.AND P0, PT, R8, c[0x0][0x3c8], PT ;  /* 0x0000f20008007a0c */ /* 0x000fe40003f06270 */
[----:B------:R-:W-:Y:S02]  /*12780*/  ISETP.GE.AND P3, PT, R252, c[0x0][0x3c8], PT ;  /* 0x0000f200fc007a0c */ /* 0x000fe40003f66270 */
[----:B------:R-:W-:-:S02]  /*12790*/  IADD3 R9, R198, 0x8, RZ ;  /* 0x00000008c6097810 */ /* 0x000fc40007ffe0ff */
[----:B------:R-:W-:Y:S02]  /*127a0*/  SHF.R.S32.HI R10, RZ, 0x1f, R198 ;  /* 0x0000001fff0a7819 */ /* 0x000fe400000114c6 */
[----:B------:R-:W-:Y:S02]  /*127b0*/  ISETP.GE.AND P4, PT, R251, c[0x0][0x3c8], PT ;  /* 0x0000f200fb007a0c */ /* 0x000fe40003f86270 */
[----:B------:R-:W-:Y:S02]  /*127c0*/  SHF.R.S32.HI R9, RZ, 0x1f, R9 ;  /* 0x0000001fff097819 */ /* 0x000fe40000011409 */
[-C--:B----4-:R-:W-:Y:S02]  /*127d0*/  @!P1 LEA R2, P5, R198, R0.reuse, 0x2 ;  /* 0x00000000c6029211 */ /* 0x090fe400078a10ff */
[----:B------:R-:W-:Y:S02]  /*127e0*/  @!P0 LEA R6, P2, R8, R0, 0x2 ;  /* 0x0000000008068211 */ /* 0x000fe400078410ff */
[----:B--2---:R-:W-:-:S02]  /*127f0*/  @!P1 LEA.HI.X R3, R198, R4, R10, 0x2, P5 ;  /* 0x00000004c6039211 */ /* 0x004fc400028f140a */
[----:B------:R-:W-:Y:S02]  /*12800*/  @!P0 LEA.HI.X R7, R8, R4, R9, 0x2, P2 ;  /* 0x0000000408078211 */ /* 0x000fe400010f1409 */
[----:B------:R-:W-:Y:S01]  /*12810*/  ISETP.GE.AND P2, PT, R250, c[0x0][0x3c8], PT ;  /* 0x0000f200fa007a0c */ /* 0x000fe20003f46270 */
[----:B------:R2:W-:Y:S01]  /*12820*/  @!P1 ST.E.64 [R2.64], R128 ;  /* 0x0000008002009985 */ /* 0x0005e2000c101b08 */
[----:B------:R-:W-:Y:S02]  /*12830*/  SHF.R.S32.HI R9, RZ, 0x1f, R252 ;  /* 0x0000001fff097819 */ /* 0x000fe400000114fc */
[----:B------:R-:W-:Y:S01]  /*12840*/  ISETP.GE.AND P1, PT, R249, c[0x0][0x3c8], PT ;  /* 0x0000f200f9007a0c */ /* 0x000fe20003f26270 */
[----:B------:R4:W-:Y:S01]  /*12850*/  @!P0 ST.E.64 [R6.64], R28 ;  /* 0x0000001c06008985 */ /* 0x0009e2000c101b08 */
[----:B------:R-:W-:Y:S02]  /*12860*/  SHF.R.S32.HI R8, RZ, 0x1f, R251 ;  /* 0x0000001fff087819 */ /* 0x000fe400000114fb */
[----:B------:R-:W-:-:S02]  /*12870*/  SHF.R.S32.HI R11, RZ, 0x1f, R242 ;  /* 0x0000001fff0b7819 */ /* 0x000fc400000114f2 */
[----:B------:R-:W-:Y:S02]  /*12880*/  SHF.R.S32.HI R10, RZ, 0x1f, R241 ;  /* 0x0000001fff0a7819 */ /* 0x000fe400000114f1 */
[----:B------:R-:W-:Y:S02]  /*12890*/  ISETP.GE.AND P6, PT, R236, c[0x0][0x3c8], PT ;  /* 0x0000f200ec007a0c */ /* 0x000fe40003fc6270 */
[----:B------:R-:W-:Y:S02]  /*128a0*/  SHF.R.S32.HI R14, RZ, 0x1f, R234 ;  /* 0x0000001fff0e7819 */ /* 0x000fe400000114ea */
[----:B------:R-:W-:Y:S02]  /*128b0*/  SHF.R.S32.HI R16, RZ, 0x1f, R233 ;  /* 0x0000001fff107819 */ /* 0x000fe400000114e9 */
        /* <DEDUP_REMOVED lines=99> */
.L_x_3668:
[----:B------:R-:W-:Y:S05]  /*12ef0*/  BSYNC B0 ;  /* 0x0000000000007941 */ /* 0x000fea0003800000 */
.L_x_3667:
[----:B------:R-:W-:Y:S05]  /*12f00*/  BRA.DIV ~URZ, `(.L_x_3669) ;  /* 0x000049c27f007947 */ /* 0x000fea000b800000 */
[----:B--2---:R2:W1:Y:S04]  /*12f10*/  SHFL.IDX PT, R4, R5, 0x1, 0x1c1f ;  /* 0x003c1f0005047f89 */ /* 0x00446800000e0000 */
[----:B----4-:R2:W4:Y:S02]  /*12f20*/  SHFL.IDX PT, R0, R12, 0x1, 0x1c1f ;  /* 0x003c1f000c007f89 */ /* 0x01052400000e0000 */
.L_x_3754:
[----:B------:R-:W-:-:S13]  /*12f30*/  ISETP.NE.AND P0, PT, R13, RZ, PT ;  /* 0x000000ff0d00720c */ /* 0x000fda0003f05270 */
[----:B------:R-:W-:Y:S05]  /*12f40*/  @P0 BRA `(.L_x_3664) ;  /* 0x0000150000000947 */ /* 0x000fea0003800000 */
[C---:B------:R-:W-:Y:S02]  /*12f50*/  ISETP.GE.AND P4, PT, R198.reuse, c[0x0][0x3c8], PT ;  /* 0x0000f200c6007a0c */ /* 0x040fe40003f86270 */
[C---:B-12---:R-:W-:Y:S02]  /*12f60*/  IADD3 R5, R198.reuse, 0x8, RZ ;  /* 0x00000008c6057810 */ /* 0x046fe40007ffe0ff */
[----:B------:R-:W-:Y:S02]  /*12f70*/  ISETP.GE.AND P1, PT, R251, c[0x0][0x3c8], PT ;  /* 0x0000f200fb007a0c */ /* 0x000fe40003f26270 */
[----:B------:R-:W-:Y:S02]  /*12f80*/  ISETP.GE.AND P3, PT, R5, c[0x0][0x3c8], PT ;  /* 0x0000f20005007a0c */ /* 0x000fe40003f66270 */
[----:B------:R-:W-:Y:S02]  /*12f90*/  SHF.R.S32.HI R9, RZ, 0x1f, R198 ;  /* 0x0000001fff097819 */ /* 0x000fe400000114c6 */
[----:B------:R-:W-:-:S02]  /*12fa0*/  IADD3 R8, R198, 0x8, RZ ;  /* 0x00000008c6087810 */ /* 0x000fc40007ffe0ff */
[----:B------:R-:W-:Y:S02]  /*12fb0*/  ISETP.GE.AND P2, PT, R252, c[0x0][0x3c8], PT ;  /* 0x0000f200fc007a0c */ /* 0x000fe40003f46270 */
        /* <DEDUP_REMOVED lines=8> */
[----:B------:R-:W-:Y:S01]  /*13040*/  SHF.R.S32.HI R10, RZ, 0x1f, R251 ;  /* 0x0000001fff0a7819 */ /* 0x000fe200000114fb */
[----:B------:R2:W-:Y:S01]  /*13050*/  @!P3 ST.E.64 [R2.64], R26 ;  /* 0x0000001a0200b985 */ /* 0x0005e2000c101b08 */
[C---:B------:R-:W-:Y:S02]  /*13060*/  @!P2 LEA R8, P3, R252.reuse, R0, 0x2 ;  /* 0x00000000fc08a211 */ /* 0x040fe400078610ff */
[----:B------:R-:W-:Y:S02]  /*13070*/  ISETP.GE.AND P5, PT, R249, c[0x0][0x3c8], PT ;  /* 0x0000f200f9007a0c */ /* 0x000fe40003fa6270 */
[----:B------:R-:W-:Y:S02]  /*13080*/  @!P2 LEA.HI.X R9, R252, R4, R5, 0x2, P3 ;  /* 0x00000004fc09a211 */ /* 0x000fe400018f1405 */
[----:B------:R-:W-:-:S02]  /*13090*/  SHF.R.S32.HI R5, RZ, 0x1f, R250 ;  /* 0x0000001fff057819 */ /* 0x000fc400000114fa */
[----:B------:R-:W-:Y:S01]  /*130a0*/  ISETP.GE.AND P4, PT, R248, c[0x0][0x3c8], PT ;  /* 0x0000f200f8007a0c */ /* 0x000fe20003f86270 */
[----:B------:R4:W-:Y:S01]  /*130b0*/  @!P2 ST.E.64 [R8.64], R102 ;  /* 0x000000660800a985 */ /* 0x0009e2000c101b08 */
[----:B------:R-:W-:Y:S02]  /*130c0*/  ISETP.GE.AND P2, PT, R246, c[0x0][0x3c8], PT ;  /* 0x0000f200f6007a0c */ /* 0x000fe40003f46270 */
[----:B------:R-:W-:Y:S02]  /*130d0*/  SHF.R.S32.HI R13, RZ, 0x1f, R234 ;  /* 0x0000001fff0d7819 */ /* 0x000fe400000114ea */
[----:B---3--:R-:W-:Y:S02]  /*130e0*/  SHF.R.S32.HI R12, RZ, 0x1f, R233 ;  /* 0x0000001fff0c7819 */ /* 0x008fe400000114e9 */
        /* <DEDUP_REMOVED lines=11> */
[----:B----4-:R-:W-:-:S04]  /*131a0*/  @!P5 LEA R8, P0, R249, R0, 0x2 ;  /* 0x00000000f908d211 */ /* 0x010fc800078010ff */
        /* <DEDUP_REMOVED lines=98> */
.L_x_3649:
        /* <DEDUP_REMOVED lines=8> */
[----:B--2---:R-:W-:Y:S02]  /*13850*/  @P0 IMAD.WIDE R4, R215, R4, c[0x0][0x508] ;  /* 0x00014200d7040625 */ /* 0x004fe400078e0204 */
        /* <DEDUP_REMOVED lines=9> */
.L_x_3670:
        /* <DEDUP_REMOVED lines=56> */
.L_x_3672:
[----:B------:R-:W-:Y:S05]  /*13c70*/  BSYNC B0 ;  /* 0x0000000000007941 */ /* 0x000fea0003800000 */
.L_x_3671:
        /* <DEDUP_REMOVED lines=34> */
.L_x_3755:
[----:B------:R-:W-:Y:S05]  /*13ea0*/  BRA.DIV ~URZ, `(.L_x_3674) ;  /* 0x00003b627f007947 */ /* 0x000fea000b800000 */
[----:B------:R3:W4:Y:S02]  /*13eb0*/  SHFL.IDX PT, R0, R12, RZ, 0x181f ;  /* 0x00181fff0c007589 */ /* 0x00072400000e0000 */
.L_x_3756:
        /* <DEDUP_REMOVED lines=20> */
.L_x_3676:
[----:B------:R-:W-:Y:S05]  /*14000*/  BSYNC B0 ;  /* 0x0000000000007941 */ /* 0x000fea0003800000 */
.L_x_3675:
[----:B------:R-:W-:Y:S05]  /*14010*/  BRA.DIV ~URZ, `(.L_x_3677) ;  /* 0x00003a627f007947 */ /* 0x000fea000b800000 */
[----:B--2---:R2:W1:Y:S04]  /*14020*/  SHFL.IDX PT, R8, R9, 0x1, 0x181f ;  /* 0x00381f0009087f89 */ /* 0x00446800000e0000 */
[----:B----4-:R2:W4:Y:S02]  /*14030*/  SHFL.IDX PT, R0, R12, 0x1, 0x181f ;  /* 0x00381f000c007f89 */ /* 0x01052400000e0000 */
.L_x_3757:
        /* <DEDUP_REMOVED lines=19> */
.L_x_3679:
[----:B------:R-:W-:Y:S05]  /*14170*/  BSYNC B0 ;  /* 0x0000000000007941 */ /* 0x000fea0003800000 */
.L_x_3678:
[----:B------:R-:W-:Y:S05]  /*14180*/  BRA.DIV ~URZ, `(.L_x_3680) ;  /* 0x000039c27f007947 */ /* 0x000fea000b800000 */
[----:B-1----:R1:W2:Y:S02]  /*14190*/  SHFL.IDX PT, R8, R9, 0x2, 0x181f ;  /* 0x00581f0009087f89 */ /* 0x0022a400000e0000 */
.L_x_3758:
[----:B------:R-:W-:Y:S05]  /*141a0*/  BRA.DIV ~URZ, `(.L_x_3681) ;  /* 0x00003a127f007947 */ /* 0x000fea000b800000 */
[----:B----4-:R4:W1:Y:S02]  /*141b0*/  SHFL.IDX PT, R0, R12, 0x2, 0x181f ;  /* 0x00581f000c007f89 */ /* 0x01086400000e0000 */
.L_x_3759:
        /* <DEDUP_REMOVED lines=19> */
.L_x_3683:
[----:B------:R-:W-:Y:S05]  /*142f0*/  BSYNC B0 ;  /* 0x0000000000007941 */ /* 0x000fea0003800000 */
.L_x_3682:
[----:B------:R-:W-:Y:S05]  /*14300*/  BRA.DIV ~URZ, `(.L_x_3684) ;  /* 0x000039227f007947 */ /* 0x000fea000b800000 */
[----:B--2---:R2:W3:Y:S04]  /*14310*/  SHFL.IDX PT, R8, R9, 0x3, 0x181f ;  /* 0x00781f0009087f89 */ /* 0x0044e800000e0000 */
[----:B-1----:R2:W1:Y:S02]  /*14320*/  SHFL.IDX PT, R0, R12, 0x3, 0x181f ;  /* 0x00781f000c007f89 */ /* 0x00246400000e0000 */
.L_x_3760:
        /* <DEDUP_REMOVED lines=18> */
.L_x_3664:
[----:B------:R-:W-:Y:S05]  /*14450*/  BSYNC B1 ;  /* 0x0000000000017941 */ /* 0x000fea0003800000 */
.L_x_3648:
        /* <DEDUP_REMOVED lines=12> */
.L_x_3761:
[----:B------:R-:W-:Y:S05]  /*14520*/  BRA.DIV ~URZ, `(.L_x_3687) ;  /* 0x000038427f007947 */ /* 0x000fea000b800000 */
[----:B------:R3:W4:Y:S02]  /*14530*/  SHFL.IDX PT, R8, R82, 0x1, 0x1f ;  /* 0x00201f0052087f89 */ /* 0x00072400000e0000 */
.L_x_3762:
        /* <DEDUP_REMOVED lines=18> */
.L_x_3763:
        /* <DEDUP_REMOVED lines=16> */
.L_x_3764:
[----:B---3--:R-:W-:Y:S01]  /*14760*/  IMAD R0, R0, c[0x0][0x538], RZ ;  /* 0x00014e0000007a24 */ /* 0x008fe200078e02ff */
[----:B------:R-:W-:Y:S04]  /*14770*/  BSSY B1, `(.L_x_3690) ;  /* 0x00000c5000017945 */ /* 0x000fe80003800000 */
[----:B----4-:R-:W-:-:S04]  /*14780*/  IADD3 R8, R0, R8, RZ ;  /* 0x0000000800087210 */ /* 0x010fc80007ffe0ff */
[----:B--2---:R-:W-:-:S13]  /*14790*/  ISETP.GT.AND P0, PT, R8, R9, PT ;  /* 0x000000090800720c */ /* 0x004fda0003f04270 */
[----:B------:R-:W-:Y:S05]  /*147a0*/  @P0 BRA `(.L_x_3691) ;  /* 0x0000024000000947 */ /* 0x000fea0003800000 */
.L_x_3695:
        /* <DEDUP_REMOVED lines=16> */
.L_x_3765:
        /* <DEDUP_REMOVED lines=16> */
.L_x_3766:
[----:B--2---:R-:W-:-:S05]  /*149b0*/  IMAD R0, R0, c[0x0][0x538], RZ ;  /* 0x00014e0000007a24 */ /* 0x004fca00078e02ff */
[----:B------:R-:W-:-:S04]  /*149c0*/  IADD3 R8, R0, R8, RZ ;  /* 0x0000000800087210 */ /* 0x000fc80007ffe0ff */
[----:B------:R-:W-:-:S13]  /*149d0*/  ISETP.GT.AND P0, PT, R8, R9, PT ;  /* 0x000000090800720c */ /* 0x000fda0003f04270 */
[----:B-1----:R-:W-:Y:S05]  /*149e0*/  @!P0 BRA `(.L_x_3695) ;  /* 0xfffffdc000008947 */ /* 0x002fea000383ffff */
.L_x_3691:
[----:B------:R-:W-:-:S05]  /*149f0*/  IADD3 R8, -R0, R8, RZ ;  /* 0x0000000800087210 */ /* 0x000fca0007ffe1ff */
[----:B------:R-:W-:-:S05]  /*14a00*/  IMAD R0, R4, c[0x0][0x538], R8 ;  /* 0x00014e0004007a24 */ /* 0x000fca00078e0208 */
[----:B------:R-:W-:Y:S01]  /*14a10*/  ISETP.GT.AND P0, PT, R0, R9, PT ;  /* 0x000000090000720c */ /* 0x000fe20003f04270 */
[----:B------:R-:W-:-:S12]  /*14a20*/  BRA.DIV ~URZ, `(.L_x_3696) ;  /* 0x000037a27f007947 */ /* 0x000fd8000b800000 */
[----:B------:R-:W-:-:S04]  /*14a30*/  VOTE.ANY R5, PT, !P0 ;  /* 0x0000000000057806 */ /* 0x000fc800040e0100 */
.L_x_3767:
[----:B------:R-:W2:Y:S02]  /*14a40*/  POPC R0, R5 ;  /* 0x0000000500007309 */ /* 0x000ea40000000000 */
[----:B--2---:R-:W-:Y:S01]  /*14a50*/  IADD3 R215, R0, R215, RZ ;  /* 0x000000d700d77210 */ /* 0x004fe20007ffe0ff */
[----:B------:R-:W-:Y:S05]  /*14a60*/  BRA.DIV ~URZ, `(.L_x_3697) ;  /* 0x000037b27f007947 */ /* 0x000fea000b800000 */
[----:B------:R2:W3:Y:S04]  /*14a70*/  SHFL.IDX PT, R10, R6, R0, 0x1f ;  /* 0x00001f00060a7589 */ /* 0x0004e800000e0000 */
[----:B------:R2:W4:Y:S02]  /*14a80*/  SHFL.IDX PT, R7, R7, R0, 0x1f ;  /* 0x00001f0007077589 */ /* 0x00052400000e0000 */
.L_x_3768:
[----:B------:R-:W-:Y:S01]  /*14a90*/  ISETP.NE.AND P0, PT, R5, RZ, PT ;  /* 0x000000ff0500720c */ /* 0x000fe20003f05270 */
[----:B------:R-:W-:-:S12]  /*14aa0*/  BSSY B0, `(.L_x_3698) ;  /* 0x0000005000007945 */ /* 0x000fd80003800000 */
[----:B------:R-:W-:Y:S05]  /*14ab0*/  @!P0 BRA `(.L_x_3699) ;  /* 0x0000003000008947 */ /* 0x000fea0003800000 */
[----:B--2---:R-:W-:Y:S01]  /*14ac0*/  IADD3 R0, R0, -0x1, RZ ;  /* 0xffffffff00007810 */ /* 0x004fe20007ffe0ff */
[----:B------:R-:W-:Y:S05]  /*14ad0*/  BRA.DIV ~URZ, `(.L_x_3700) ;  /* 0x000038127f007947 */ /* 0x000fea000b800000 */
[----:B------:R2:W1:Y:S02]  /*14ae0*/  SHFL.IDX PT, R11, R4, R0, 0x1f ;  /* 0x00001f00040b7589 */ /* 0x00046400000e0000 */
.L_x_3699:
[----:B------:R-:W-:Y:S05]  /*14af0*/  BSYNC B0 ;  /* 0x0000000000007941 */ /* 0x000fea0003800000 */
.L_x_3698:
        /* <DEDUP_REMOVED lines=66> */
.L_x_3702:
        /* <DEDUP_REMOVED lines=66> */
.L_x_3703:
[----:B------:R-:W-:Y:S05]  /*15340*/  BSYNC B0 ;  /* 0x0000000000007941 */ /* 0x000fea0003800000 */
.L_x_3701:
[----:B------:R-:W-:-:S04]  /*15350*/  LOP3.LUT R0, RZ, R0, RZ, 0x33, !PT ;  /* 0x00000000ff007212 */ /* 0x000fc800078e33ff */
[----:B------:R-:W-:Y:S01]  /*15360*/  IADD3 R213, R0, R10, RZ ;  /* 0x0000000a00d57210 */ /* 0x000fe20007ffe0ff */
[----:B------:R-:W-:Y:S05]  /*15370*/  BRA `(.L_x_3704) ;  /* 0x0000004000007947 */ /* 0x000fea0003800000 */
.L_x_3692:
[----:B------:R-:W-:Y:S01]  /*15380*/  IMAD.MOV.U32 R212, RZ, RZ, R9 ;  /* 0x000000ffffd47224 */ /* 0x000fe200078e0009 */
[----:B------:R-:W-:Y:S01]  /*15390*/  MOV R214, RZ ;  /* 0x000000ff00d67202 */ /* 0x000fe20000000f00 */
[----:B------:R-:W-:Y:S01]  /*153a0*/  IMAD.MOV.U32 R213, RZ, RZ, RZ ;  /* 0x000000ffffd57224 */ /* 0x000fe200078e00ff */
[----:B------:R-:W-:Y:S02]  /*153b0*/  MOV R215, c[0x0][0x53c] ;  /* 0x00014f0000d77a02 */ /* 0x000fe40000000f00 */
.L_x_3704:
[----:B------:R-:W-:Y:S05]  /*153c0*/  BSYNC B1 ;  /* 0x0000000000017941 */ /* 0x000fea0003800000 */
.L_x_3690:
[----:B------:R-:W-:Y:S01]  /*153d0*/  WARPSYNC 0xffffffff ;  /* 0xffffffff00007948 */ /* 0x000fe20003800000 */
[----:B------:R-:W-:Y:S01]  /*153e0*/  BAR.SYNC.DEFER_BLOCKING 0x4, 0x100 ;  /* 0x0104000000007b1d */ /* 0x000fe20000010000 */
[----:B------:R-:W-:-:S13]  /*153f0*/  ISETP.NE.AND P0, PT, R12, RZ, PT ;  /* 0x000000ff0c00720c */ /* 0x000fda0003f05270 */
[----:B------:R2:W-:Y:S04]  /*15400*/  @!P0 STS.128 [0x18100], R212 ;  /* 0x018100d4ff008388 */ /* 0x0005e80000000c00 */
[----:B------:R-:W-:Y:S06]  /*15410*/  BAR.ARV 0x5, 0x100 ;  /* 0x0144000000007b1d */ /* 0x000fec0000002000 */
.L_x_3685:
[----:B----4-:R-:W-:-:S13]  /*15420*/  ISETP.GE.AND P0, PT, R215, c[0x0][0x53c], PT ;  /* 0x00014f00d7007a0c */ /* 0x010fda0003f06270 */
[----:B-123--:R-:W-:Y:S01]  /*15430*/  @P0 CALL.REL.NOINC `(.L_x_3705) ;  /* 0x0000001000000944 */ /* 0x00efe20003c00000 */
[----:B------:R-:W-:Y:S05]  /*15440*/  BRA `(.L_x_3706) ;  /* 0xfffec60000007947 */ /* 0x000fea000383ffff */
.L_x_3705:
[----:B------:R-:W-:Y:S05]  /*15450*/  EXIT ;  /* 0x000000000000794d */ /* 0x000fea0003800000 */
.L_x_3529:
[----:B------:R-:W-:Y:S01]  /*15460*/  IMAD.MOV.U32 R0, RZ, RZ, R5 ;  /* 0x000000ffff007224 */ /* 0x000fe200078e0005 */
[----:B------:R-:W-:Y:S02]  /*15470*/  MOV R2, 0x1 ;  /* 0x0000000100027802 */ /* 0x000fe40000000f00 */
[----:B------:R-:W-:Y:S02]  /*15480*/  MOV R3, 0x154a0 ;  /* 0x000154a000037802 */ /* 0x000fe40000000f00 */
[----:B-1----:R-:W-:Y:S05]  /*15490*/  CALL.REL.NOINC `($__internal_62_$__cuda_sm70_shflsync_up_p) ;  /* 0x00002f8000007944 */ /* 0x002fea0003c00000 */
[----:B------:R-:W-:Y:S01]  /*154a0*/  MOV R0, R4 ;  /* 0x0000000400007202 */ /* 0x000fe20000000f00 */
[----:B------:R-:W-:Y:S05]  /*154b0*/  BRA `(.L_x_3707) ;  /* 0xfffeaf8000007947 */ /* 0x000fea000383ffff */
.L_x_3530:
[----:B------:R-:W-:Y:S01]  /*154c0*/  IMAD.MOV.U32 R0, RZ, RZ, R5 ;  /* 0x000000ffff007224 */ /* 0x000fe200078e0005 */
[----:B------:R-:W-:Y:S02]  /*154d0*/  MOV R2, 0x2 ;  /* 0x0000000200027802 */ /* 0x000fe40000000f00 */
[----:B------:R-:W-:Y:S02]  /*154e0*/  MOV R3, 0x15500 ;  /* 0x0001550000037802 */ /* 0x000fe40000000f00 */
[----:B-1----:R-:W-:Y:S05]  /*154f0*/  CALL.REL.NOINC `($__internal_62_$__cuda_sm70_shflsync_up_p) ;  /* 0x00002f2000007944 */ /* 0x002fea0003c00000 */
[----:B------:R-:W-:Y:S01]  /*15500*/  SEL R0, R4, RZ, P4 ;  /* 0x000000ff04007207 */ /* 0x000fe20002000000 */
[----:B------:R-:W-:Y:S01]  /*15510*/  IMAD.MOV.U32 R2, RZ, RZ, 0x4 ;  /* 0x00000004ff027424 */ /* 0x000fe200078e00ff */
[----:B------:R-:W-:-:S03]  /*15520*/  MOV R3, 0x15550 ;  /* 0x0001555000037802 */ /* 0x000fc60000000f00 */
[----:B------:R-:W-:Y:S02]  /*15530*/  IMAD.IADD R0, R5, 0x1, R0 ;  /* 0x0000000105007824 */ /* 0x000fe400078e0200 */
[----:B------:R-:W-:Y:S05]  /*15540*/  CALL.REL.NOINC `($__internal_62_$__cuda_sm70_shflsync_up_p) ;  /* 0x00002ed000007944 */ /* 0x000fea0003c00000 */
        /* <DEDUP_REMOVED lines=12> */
[----:B------:R-:W-:Y:S02]  /*15610*/  MOV R184, 0x1f ;  /* 0x0000001f00b87802 */ /* 0x000fe40000000f00 */
[----:B------:R-:W-:Y:S01]  /*15620*/  MOV R3, 0x15660 ;  /* 0x0001566000037802 */ /* 0x000fe20000000f00 */
[----:B------:R-:W-:-:S04]  /*15630*/  IMAD.IADD R4, R0, 0x1, R4 ;  /* 0x0000000100047824 */ /* 0x000fc800078e0204 */
[----:B------:R-:W-:Y:S02]  /*15640*/  IMAD.MOV.U32 R183, RZ, RZ, R4 ;  /* 0x000000ffffb77224 */ /* 0x000fe400078e0004 */
[----:B------:R-:W-:Y:S05]  /*15650*/  CALL.REL.NOINC `($__internal_61_$__cuda_sm70_shflsync_idx_p) ;  /* 0x00002d6000007944 */ /* 0x000fea0003c00000 */
[----:B------:R-:W-:Y:S01]  /*15660*/  MOV R0, R184 ;  /* 0x000000b800007202 */ /* 0x000fe20000000f00 */
[----:B------:R-:W-:Y:S05]  /*15670*/  BRA `(.L_x_3708) ;  /* 0xfffeaec000007947 */ /* 0x000fea000383ffff */
.L_x_3532:
[----:B------:R-:W-:Y:S02]  /*15680*/  SEL R0, RZ, 0x1, P0 ;  /* 0x00000001ff007807 */ /* 0x000fe40000000000 */
[----:B------:R-:W-:Y:S02]  /*15690*/  MOV R2, 0x156b0 ;  /* 0x000156b000027802 */ /* 0x000fe40000000f00 */
[----:B-1----:R-:W-:Y:S05]  /*156a0*/  CALL.REL.NOINC `($__internal_63_$__cuda_sm70_votesync_ballot) ;  /* 0x00002de000007944 */ /* 0x002fea0003c00000 */
[----:B------:R-:W-:Y:S01]  /*156b0*/  MOV R6, R0 ;  /* 0x0000000000067202 */ /* 0x000fe20000000f00 */
[----:B------:R-:W-:Y:S05]  /*156c0*/  BRA `(.L_x_3709) ;  /* 0xfffeaf0000007947 */ /* 0x000fea000383ffff */
.L_x_3533:
[----:B------:R-:W-:Y:S01]  /*156d0*/  IMAD.MOV.U32 R183, RZ, RZ, R9 ;  /* 0x000000ffffb77224 */ /* 0x000fe200078e0009 */
[----:B------:R-:W-:Y:S01]  /*156e0*/  MOV R2, R0 ;  /* 0x0000000000027202 */ /* 0x000fe20000000f00 */
[----:B------:R-:W-:Y:S01]  /*156f0*/  IMAD.MOV.U32 R184, RZ, RZ, 0x1f ;  /* 0x0000001fffb87424 */ /* 0x000fe200078e00ff */
[----:B------:R-:W-:Y:S02]  /*15700*/  MOV R3, 0x15720 ;  /* 0x0001572000037802 */ /* 0x000fe40000000f00 */
[----:B------:R-:W-:Y:S05]  /*15710*/  CALL.REL.NOINC `($__internal_61_$__cuda_sm70_shflsync_idx_p) ;  /* 0x00002ca000007944 */ /* 0x000fea0003c00000 */
[----:B------:R-:W-:Y:S01]  /*15720*/  IMAD.MOV.U32 R12, RZ, RZ, R184 ;  /* 0x000000ffff0c7224 */ /* 0x000fe200078e00b8 */
[----:B------:R-:W-:Y:S01]  /*15730*/  MOV R183, R8 ;  /* 0x0000000800b77202 */ /* 0x000fe20000000f00 */
[----:B------:R-:W-:Y:S01]  /*15740*/  IMAD.MOV.U32 R5, RZ, RZ, RZ ;  /* 0x000000ffff057224 */ /* 0x000fe200078e00ff */
[----:B------:R-:W-:Y:S01]  /*15750*/  MOV R2, R0 ;  /* 0x0000000000027202 */ /* 0x000fe20000000f00 */
[----:B------:R-:W-:Y:S01]  /*15760*/  IMAD.MOV.U32 R184, RZ, RZ, 0x1f ;  /* 0x0000001fffb87424 */ /* 0x000fe200078e00ff */
[----:B------:R-:W-:-:S02]  /*15770*/  MOV R3, 0x15790 ;  /* 0x0001579000037802 */ /* 0x000fc40000000f00 */
[----:B------:R-:W-:Y:S05]  /*15780*/  CALL.REL.NOINC `($__internal_61_$__cuda_sm70_shflsync_idx_p) ;  /* 0x00002c3000007944 */ /* 0x000fea0003c00000 */
[----:B------:R-:W-:Y:S01]  /*15790*/  MOV R9, R184 ;  /* 0x000000b800097202 */ /* 0x000fe20000000f00 */
[----:B------:R-:W-:Y:S05]  /*157a0*/  BRA `(.L_x_3710) ;  /* 0xfffeae8000007947 */ /* 0x000fea000383ffff */
.L_x_3536:
[----:B------:R-:W-:Y:S01]  /*157b0*/  IMAD.MOV.U32 R183, RZ, RZ, R4 ;  /* 0x000000ffffb77224 */ /* 0x000fe200078e0004 */
[----:B------:R-:W-:Y:S01]  /*157c0*/  MOV R2, R0 ;  /* 0x0000000000027202 */ /* 0x000fe20000000f00 */
[----:B------:R-:W-:Y:S01]  /*157d0*/  IMAD.MOV.U32 R184, RZ, RZ, 0x1f ;  /* 0x0000001fffb87424 */ /* 0x000fe200078e00ff */
[----:B------:R-:W-:-:S02]  /*157e0*/  MOV R3, 0x15800 ;  /* 0x0001580000037802 */ /* 0x000fc40000000f00 */
[----:B--23--:R-:W-:Y:S05]  /*157f0*/  CALL.REL.NOINC `($__internal_61_$__cuda_sm70_shflsync_idx_p) ;  /* 0x00002bc000007944 */ /* 0x00cfea0003c00000 */
[----:B------:R-:W-:Y:S01]  /*15800*/  MOV R5, R184 ;  /* 0x000000b800057202 */ /* 0x000fe20000000f00 */
[----:B------:R-:W-:Y:S05]  /*15810*/  BRA `(.L_x_3535) ;  /* 0xfffeae7000007947 */ /* 0x000fea000383ffff */
.L_x_3555:
[----:B------:R-:W-:Y:S01]  /*15820*/  IMAD.MOV.U32 R183, RZ, RZ, R9 ;  /* 0x000000ffffb77224 */ /* 0x000fe200078e0009 */
[----:B------:R-:W-:Y:S01]  /*15830*/  MOV R2, RZ ;  /* 0x000000ff00027202 */ /* 0x000fe20000000f00 */
[----:B------:R-:W-:Y:S01]  /*15840*/  IMAD.MOV.U32 R184, RZ, RZ, 0x181f ;  /* 0x0000181fffb87424 */ /* 0x000fe200078e00ff */
[----:B------:R-:W-:-:S02]  /*15850*/  MOV R3, 0x15870 ;  /* 0x0001587000037802 */ /* 0x000fc40000000f00 */
[----:B-----5:R-:W-:Y:S05]  /*15860*/  CALL.REL.NOINC `($__internal_61_$__cuda_sm70_shflsync_idx_p) ;  /* 0x00002b5000007944 */ /* 0x020fea0003c00000 */
[----:B------:R-:W-:Y:S01]  /*15870*/  MOV R8, R184 ;  /* 0x000000b800087202 */ /* 0x000fe20000000f00 */
[----:B------:R-:W-:Y:S05]  /*15880*/  BRA `(.L_x_3711) ;  /* 0xfffed12000007947 */ /* 0x000fea000383ffff */
.L_x_3556:
[----:B------:R-:W-:Y:S01]  /*15890*/  IMAD.MOV.U32 R183, RZ, RZ, R12 ;  /* 0x000000ffffb77224 */ /* 0x000fe200078e000c */
[----:B------:R-:W-:Y:S01]  /*158a0*/  MOV R2, RZ ;  /* 0x000000ff00027202 */ /* 0x000fe20000000f00 */
[----:B------:R-:W-:Y:S01]  /*158b0*/  IMAD.MOV.U32 R184, RZ, RZ, 0x181f ;  /* 0x0000181fffb87424 */ /* 0x000fe200078e00ff */
[----:B------:R-:W-:-:S02]  /*158c0*/  MOV R3, 0x158e0 ;  /* 0x000158e000037802 */ /* 0x000fc40000000f00 */
[----:B-12--5:R-:W-:Y:S05]  /*158d0*/  CALL.REL.NOINC `($__internal_61_$__cuda_sm70_shflsync_idx_p) ;  /* 0x00002ae000007944 */ /* 0x026fea0003c00000 */
[----:B------:R-:W-:Y:S01]  /*158e0*/  MOV R0, R184 ;  /* 0x000000b800007202 */ /* 0x000fe20000000f00 */
[----:B------:R-:W-:Y:S05]  /*158f0*/  BRA `(.L_x_3712) ;  /* 0xfffed0d000007947 */ /* 0x000fea000383ffff */
.L_x_3559:
[----:B------:R-:W-:Y:S01]  /*15900*/  IMAD.MOV.U32 R183, RZ, RZ, R9 ;  /* 0x000000ffffb77224 */ /* 0x000fe200078e0009 */
[----:B--2---:R-:W-:Y:S01]  /*15910*/  MOV R2, 0x1 ;  /* 0x0000000100027802 */ /* 0x004fe20000000f00 */
[----:B------:R-:W-:Y:S01]  /*15920*/  IMAD.MOV.U32 R184, RZ, RZ, 0x181f ;  /* 0x0000181fffb87424 */ /* 0x000fe200078e00ff */
[----:B------:R-:W-:-:S02]  /*15930*/  MOV R3, 0x15950 ;  /* 0x0001595000037802 */ /* 0x000fc40000000f00 */
[----:B-1-345:R-:W-:Y:S05]  /*15940*/  CALL.REL.NOINC `($__internal_61_$__cuda_sm70_shflsync_idx_p) ;  /* 0x00002a7000007944 */ /* 0x03afea0003c00000 */
[----:B------:R-:W-:Y:S01]  /*15950*/  IMAD.MOV.U32 R8, RZ, RZ, R184 ;  /* 0x000000ffff087224 */ /* 0x000fe200078e00b8 */
[----:B------:R-:W-:Y:S01]  /*15960*/  MOV R2, 0x1 ;  /* 0x0000000100027802 */ /* 0x000fe20000000f00 */
[----:B------:R-:W-:Y:S01]  /*15970*/  IMAD.MOV.U32 R183, RZ, RZ, R12 ;  /* 0x000000ffffb77224 */ /* 0x000fe200078e000c */
[----:B------:R-:W-:-:S02]  /*15980*/  MOV R184, 0x181f ;  /* 0x0000181f00b87802 */ /* 0x000fc40000000f00 */
[----:B------:R-:W-:Y:S02]  /*15990*/  MOV R3, 0x159b0 ;  /* 0x000159b000037802 */ /* 0x000fe40000000f00 */
[----:B------:R-:W-:Y:S05]  /*159a0*/  CALL.REL.NOINC `($__internal_61_$__cuda_sm70_shflsync_idx_p) ;  /* 0x00002a1000007944 */ /* 0x000fea0003c00000 */
[----:B------:R-:W-:Y:S01]  /*159b0*/  MOV R0, R184 ;  /* 0x000000b800007202 */ /* 0x000fe20000000f00 */
[----:B------:R-:W-:Y:S05]  /*159c0*/  BRA `(.L_x_3713) ;  /* 0xfffed18000007947 */ /* 0x000fea000383ffff */
.L_x_3562:
[----:B------:R-:W-:Y:S01]  /*159d0*/  IMAD.MOV.U32 R183, RZ, RZ, R9 ;  /* 0x000000ffffb77224 */ /* 0x000fe200078e0009 */
[----:B-1----:R-:W-:Y:S01]  /*159e0*/  MOV R2, 0x2 ;  /* 0x0000000200027802 */ /* 0x002fe20000000f00 */
[----:B------:R-:W-:Y:S01]  /*159f0*/  IMAD.MOV.U32 R184, RZ, RZ, 0x181f ;  /* 0x0000181fffb87424 */ /* 0x000fe200078e00ff */
[----:B------:R-:W-:Y:S02]  /*15a00*/  MOV R3, 0x15a20 ;  /* 0x00015a2000037802 */ /* 0x000fe40000000f00 */
[----:B--2345:R-:W-:Y:S05]  /*15a10*/  CALL.REL.NOINC `($__internal_61_$__cuda_sm70_shflsync_idx_p) ;  /* 0x000029a000007944 */ /* 0x03cfea0003c00000 */
[----:B------:R-:W-:Y:S01]  /*15a20*/  MOV R8, R184 ;  /* 0x000000b800087202 */ /* 0x000fe20000000f00 */
[----:B------:R-:W-:Y:S05]  /*15a30*/  BRA `(.L_x_3714) ;  /* 0xfffed27000007947 */ /* 0x000fea000383ffff */
.L_x_3563:
[----:B------:R-:W-:Y:S01]  /*15a40*/  IMAD.MOV.U32 R183, RZ, RZ, R12 ;  /* 0x000000ffffb77224 */ /* 0x000fe200078e000c */
[----:B------:R-:W-:Y:S01]  /*15a50*/  MOV R2, 0x2 ;  /* 0x0000000200027802 */ /* 0x000fe20000000f00 */
[----:B------:R-:W-:Y:S01]  /*15a60*/  IMAD.MOV.U32 R184, RZ, RZ, 0x181f ;  /* 0x0000181fffb87424 */ /* 0x000fe200078e00ff */
[----:B------:R-:W-:Y:S02]  /*15a70*/  MOV R3, 0x15a90 ;  /* 0x00015a9000037802 */ /* 0x000fe40000000f00 */
[----:B-12345:R-:W-:Y:S05]  /*15a80*/  CALL.REL.NOINC `($__internal_61_$__cuda_sm70_shflsync_idx_p) ;  /* 0x0000293000007944 */ /* 0x03efea0003c00000 */
[----:B------:R-:W-:Y:S01]  /*15a90*/  MOV R0, R184 ;  /* 0x000000b800007202 */ /* 0x000fe20000000f00 */
[----:B------:R-:W-:Y:S05]  /*15aa0*/  BRA `(.L_x_3715) ;  /* 0xfffed22000007947 */ /* 0x000fea000383ffff */
.L_x_3566:
[----:B------:R-:W-:Y:S01]  /*15ab0*/  IMAD.MOV.U32 R183, RZ, RZ, R9 ;  /* 0x000000ffffb77224 */ /* 0x000fe200078e0009 */
[----:B-1----:R-:W-:Y:S01]  /*15ac0*/  MOV R2, 0x3 ;  /* 0x0000000300027802 */ /* 0x002fe20000000f00 */
[----:B------:R-:W-:Y:S01]  /*15ad0*/  IMAD.MOV.U32 R184, RZ, RZ, 0x181f ;  /* 0x0000181fffb87424 */ /* 0x000fe200078e00ff */
[----:B------:R-:W-:-:S02]  /*15ae0*/  MOV R3, 0x15b00 ;  /* 0x00015b0000037802 */ /* 0x000fc40000000f00 */
[----:B--2345:R-:W-:Y:S05]  /*15af0*/  CALL.REL.NOINC `($__internal_61_$__cuda_sm70_shflsync_idx_p) ;  /* 0x000028c000007944 */ /* 0x03cfea0003c00000 */
        /* <DEDUP_REMOVED lines=8> */
.L_x_3569:
[----:B------:R-:W-:Y:S01]  /*15b80*/  IMAD.MOV.U32 R183, RZ, RZ, R5 ;  /* 0x000000ffffb77224 */ /* 0x000fe200078e0005 */
[----:B------:R-:W-:Y:S01]  /*15b90*/  MOV R2, RZ ;  /* 0x000000ff00027202 */ /* 0x000fe20000000f00 */
[----:B------:R-:W-:Y:S01]  /*15ba0*/  IMAD.MOV.U32 R184, RZ, RZ, 0x181f ;  /* 0x0000181fffb87424 */ /* 0x000fe200078e00ff */
[----:B------:R-:W-:Y:S02]  /*15bb0*/  MOV R3, 0x15bd0 ;  /* 0x00015bd000037802 */ /* 0x000fe40000000f00 */
[----:B------:R-:W-:Y:S05]  /*15bc0*/  CALL.REL.NOINC `($__internal_61_$__cuda_sm70_shflsync_idx_p) ;  /* 0x000027f000007944 */ /* 0x000fea0003c00000 */
[----:B------:R-:W-:Y:S01]  /*15bd0*/  MOV R4, R184 ;  /* 0x000000b800047202 */ /* 0x000fe20000000f00 */
[----:B------:R-:W-:Y:S05]  /*15be0*/  BRA `(.L_x_3717) ;  /* 0xfffee80000007947 */ /* 0x000fea000383ffff */
.L_x_3570:
[----:B------:R-:W-:Y:S01]  /*15bf0*/  IMAD.MOV.U32 R183, RZ, RZ, R12 ;  /* 0x000000ffffb77224 */ /* 0x000fe200078e000c */
[----:B------:R-:W-:Y:S01]  /*15c00*/  MOV R2, RZ ;  /* 0x000000ff00027202 */ /* 0x000fe20000000f00 */
[----:B------:R-:W-:Y:S01]  /*15c10*/  IMAD.MOV.U32 R184, RZ, RZ, 0x181f ;  /* 0x0000181fffb87424 */ /* 0x000fe200078e00ff */
[----:B------:R-:W-:Y:S02]  /*15c20*/  MOV R3, 0x15c40 ;  /* 0x00015c4000037802 */ /* 0x000fe40000000f00 */
[----:B-12---:R-:W-:Y:S05]  /*15c30*/  CALL.REL.NOINC `($__internal_61_$__cuda_sm70_shflsync_idx_p) ;  /* 0x0000278000007944 */ /* 0x006fea0003c00000 */
        /* <DEDUP_REMOVED lines=22> */
[----:B-1----:R-:W-:Y:S05]  /*15da0*/  CALL.REL.NOINC `($__internal_61_$__cuda_sm70_shflsync_idx_p) ;  /* 0x0000261000007944 */ /* 0x002fea0003c00000 */
        /* <DEDUP_REMOVED lines=8> */
.L_x_3571:
[----:B------:R-:W-:Y:S01]  /*15e30*/  IMAD.MOV.U32 R183, RZ, RZ, R4 ;  /* 0x000000ffffb77224 */ /* 0x000fe200078e0004 */
[----:B------:R-:W-:Y:S01]  /*15e40*/  MOV R2, RZ ;  /* 0x000000ff00027202 */ /* 0x000fe20000000f00 */
[----:B------:R-:W-:Y:S01]  /*15e50*/  IMAD.MOV.U32 R184, RZ, RZ, 0x1c1f ;  /* 0x00001c1fffb87424 */ /* 0x000fe200078e00ff */
[----:B------:R-:W-:Y:S02]  /*15e60*/  MOV R3, 0x15e80 ;  /* 0x00015e8000037802 */ /* 0x000fe40000000f00 */
[----:B------:R-:W-:Y:S05]  /*15e70*/  CALL.REL.NOINC `($__internal_61_$__cuda_sm70_shflsync_idx_p) ;  /* 0x0000254000007944 */ /* 0x000fea0003c00000 */
[----:B------:R-:W-:Y:S01]  /*15e80*/  MOV R3, R184 ;  /* 0x000000b800037202 */ /* 0x000fe20000000f00 */
[----:B------:R-:W-:Y:S05]  /*15e90*/  BRA `(.L_x_3719) ;  /* 0xfffee8f000007947 */ /* 0x000fea000383ffff */
.L_x_3576:
[----:B------:R-:W-:Y:S01]  /*15ea0*/  IMAD.MOV.U32 R183, RZ, RZ, R4 ;  /* 0x000000ffffb77224 */ /* 0x000fe200078e0004 */
[----:B------:R-:W-:Y:S01]  /*15eb0*/  MOV R2, 0x1 ;  /* 0x0000000100027802 */ /* 0x000fe20000000f00 */
[----:B------:R-:W-:Y:S01]  /*15ec0*/  IMAD.MOV.U32 R184, RZ, RZ, 0x1c1f ;  /* 0x00001c1fffb87424 */ /* 0x000fe200078e00ff */
[----:B------:R-:W-:Y:S02]  /*15ed0*/  MOV R3, 0x15ef0 ;  /* 0x00015ef000037802 */ /* 0x000fe40000000f00 */
[----:B-1----:R-:W-:Y:S05]  /*15ee0*/  CALL.REL.NOINC `($__internal_61_$__cuda_sm70_shflsync_idx_p) ;  /* 0x000024d000007944 */ /* 0x002fea0003c00000 */
[----:B------:R-:W-:Y:S01]  /*15ef0*/  MOV R3, R184 ;  /* 0x000000b800037202 */ /* 0x000fe20000000f00 */
[----:B------:R-:W-:Y:S05]  /*15f00*/  BRA `(.L_x_3720) ;  /* 0xfffeed6000007947 */ /* 0x000fea000383ffff */
.L_x_3581:
[----:B------:R-:W-:Y:S01]  /*15f10*/  IMAD.MOV.U32 R128, RZ, RZ, R4 ;  /* 0x000000ffff807224 */ /* 0x000fe200078e0004 */
[----:B------:R-:W-:-:S02]  /*15f20*/  MOV R0, 0x2 ;  /* 0x0000000200007802 */ /* 0x000fc40000000f00 */
[----:B------:R-:W-:Y:S02]  /*15f30*/  MOV R2, 0x15f50 ;  /* 0x00015f5000027802 */ /* 0x000fe40000000f00 */
[----:B------:R-:W-:Y:S05]  /*15f40*/  CALL.REL.NOINC `($__internal_60_$__cuda_sm70_shflsync_bfly_p) ;  /* 0x0000241000007944 */ /* 0x000fea0003c00000 */
[----:B------:R-:W-:Y:S05]  /*15f50*/  BRA `(.L_x_3721) ;  /* 0xfffef3c000007947 */ /* 0x000fea000383ffff */
.L_x_3582:
[----:B------:R-:W-:Y:S01]  /*15f60*/  IMAD.MOV.U32 R128, RZ, RZ, R4 ;  /* 0x000000ffff807224 */ /* 0x000fe200078e0004 */
[----:B------:R-:W-:Y:S02]  /*15f70*/  MOV R0, 0x1 ;  /* 0x0000000100007802 */ /* 0x000fe40000000f00 */
[----:B------:R-:W-:Y:S02]  /*15f80*/  MOV R2, 0x15fa0 ;  /* 0x00015fa000027802 */ /* 0x000fe40000000f00 */
[----:B------:R-:W-:Y:S05]  /*15f90*/  CALL.REL.NOINC `($__internal_60_$__cuda_sm70_shflsync_bfly_p) ;  /* 0x000023c000007944 */ /* 0x000fea0003c00000 */
[----:B------:R-:W-:Y:S01]  /*15fa0*/  FMNMX.FTZ R129, R4, R0, !PT ;  /* 0x0000000004817209 */ /* 0x000fe20007810000 */
[----:B------:R-:W-:Y:S01]  /*15fb0*/  IMAD.MOV.U32 R128, RZ, RZ, R5 ;  /* 0x000000ffff807224 */ /* 0x000fe200078e0005 */
[----:B------:R-:W-:Y:S01]  /*15fc0*/  MOV R2, 0x15ff0 ;  /* 0x00015ff000027802 */ /* 0x000fe20000000f00 */
[----:B------:R-:W-:Y:S02]  /*15fd0*/  IMAD.MOV.U32 R0, RZ, RZ, 0x2 ;  /* 0x00000002ff007424 */ /* 0x000fe400078e00ff */
[----:B------:R-:W-:Y:S05]  /*15fe0*/  CALL.REL.NOINC `($__internal_60_$__cuda_sm70_shflsync_bfly_p) ;  /* 0x0000237000007944 */ /* 0x000fea0003c00000 */
[----:B------:R-:W-:Y:S01]  /*15ff0*/  FMNMX.FTZ R5, R5, R0, !PT ;  /* 0x0000000005057209 */ /* 0x000fe20007810000 */
[----:B------:R-:W-:Y:S01]  /*16000*/  IMAD.MOV.U32 R0, RZ, RZ, 0x1 ;  /* 0x00000001ff007424 */ /* 0x000fe200078e00ff */
[----:B------:R-:W-:-:S03]  /*16010*/  MOV R2, 0x16040 ;  /* 0x0001604000027802 */ /* 0x000fc60000000f00 */
[----:B------:R-:W-:Y:S02]  /*16020*/  IMAD.MOV.U32 R128, RZ, RZ, R5 ;  /* 0x000000ffff807224 */ /* 0x000fe400078e0005 */
[----:B------:R-:W-:Y:S05]  /*16030*/  CALL.REL.NOINC `($__internal_60_$__cuda_sm70_shflsync_bfly_p) ;  /* 0x0000232000007944 */ /* 0x000fea0003c00000 */
[----:B------:R-:W-:Y:S01]  /*16040*/  MOV R3, R0 ;  /* 0x0000000000037202 */ /* 0x000fe20000000f00 */
[----:B------:R-:W-:Y:S05]  /*16050*/  BRA `(.L_x_3722) ;  /* 0xfffef33000007947 */ /* 0x000fea000383ffff */
.L_x_3590:
[----:B------:R-:W-:Y:S01]  /*16060*/  MOV R2, RZ ;  /* 0x000000ff00027202 */ /* 0x000fe20000000f00 */
[----:B------:R-:W-:Y:S01]  /*16070*/  IMAD.MOV.U32 R183, RZ, RZ, R5 ;  /* 0x000000ffffb77224 */ /* 0x000fe200078e0005 */
[----:B------:R-:W-:Y:S01]  /*16080*/  MOV R3, 0x160b0 ;  /* 0x000160b000037802 */ /* 0x000fe20000000f00 */
[----:B------:R-:W-:Y:S02]  /*16090*/  IMAD.MOV.U32 R184, RZ, RZ, 0x181f ;  /* 0x0000181fffb87424 */ /* 0x000fe400078e00ff */
[----:B-1234-:R-:W-:Y:S05]  /*160a0*/  CALL.REL.NOINC `($__internal_61_$__cuda_sm70_shflsync_idx_p) ;  /* 0x0000231000007944 */ /* 0x01efea0003c00000 */
[----:B------:R-:W-:Y:S01]  /*160b0*/  MOV R4, R184 ;  /* 0x000000b800047202 */ /* 0x000fe20000000f00 */
[----:B------:R-:W-:-:S05]  /*160c0*/  BRA `(.L_x_3723) ;  /* 0xffff081000007947 */ /* 0x000fca000383ffff */
.L_x_3591:
[----:B------:R-:W-:Y:S01]  /*160d0*/  MOV R2, RZ ;  /* 0x000000ff00027202 */ /* 0x000fe20000000f00 */
[----:B------:R-:W-:Y:S01]  /*160e0*/  IMAD.MOV.U32 R183, RZ, RZ, R13 ;  /* 0x000000ffffb77224 */ /* 0x000fe200078e000d */
[----:B------:R-:W-:Y:S01]  /*160f0*/  MOV R3, 0x16120 ;  /* 0x0001612000037802 */ /* 0x000fe20000000f00 */
[----:B------:R-:W-:Y:S02]  /*16100*/  IMAD.MOV.U32 R184, RZ, RZ, 0x181f ;  /* 0x0000181fffb87424 */ /* 0x000fe400078e00ff */
[----:B-1234-:R-:W-:Y:S05]  /*16110*/  CALL.REL.NOINC `($__internal_61_$__cuda_sm70_shflsync_idx_p) ;  /* 0x000022a000007944 */ /* 0x01efea0003c00000 */
        /* <DEDUP_REMOVED lines=22> */
[----:B------:R-:W-:Y:S05]  /*16280*/  CALL.REL.NOINC `($__internal_61_$__cuda_sm70_shflsync_idx_p) ;  /* 0x0000213000007944 */ /* 0x000fea0003c00000 */
[----:B------:R-:W-:Y:S01]  /*16290*/  MOV R2, 0x1 ;  /* 0x0000000100027802 */ /* 0x000fe20000000f00 */
[----:B------:R-:W-:Y:S01]  /*162a0*/  IMAD.MOV.U32 R4, RZ, RZ, R184 ;  /* 0x000000ffff047224 */ /* 0x000fe200078e00b8 */
[----:B------:R-:W-:Y:S01]  /*162b0*/  MOV R184, 0x181f ;  /* 0x0000181f00b87802 */ /* 0x000fe20000000f00 */
[----:B------:R-:W-:Y:S01]  /*162c0*/  IMAD.MOV.U32 R183, RZ, RZ, R13 ;  /* 0x000000ffffb77224 */ /* 0x000fe200078e000d */
[----:B------:R-:W-:Y:S02]  /*162d0*/  MOV R3, 0x162f0 ;  /* 0x000162f000037802 */ /* 0x000fe40000000f00 */
[----:B------:R-:W-:Y:S05]  /*162e0*/  CALL.REL.NOINC `($__internal_61_$__cuda_sm70_shflsync_idx_p) ;  /* 0x000020d000007944 */ /* 0x000fea0003c00000 */
[----:B------:R-:W-:Y:S01]  /*162f0*/  MOV R0, R184 ;  /* 0x000000b800007202 */ /* 0x000fe20000000f00 */
[----:B------:R-:W-:-:S05]  /*16300*/  BRA `(.L_x_3724) ;  /* 0xffff072000007947 */ /* 0x000fca000383ffff */
.L_x_3594:
[----:B------:R-:W-:Y:S01]  /*16310*/  MOV R2, RZ ;  /* 0x000000ff00027202 */ /* 0x000fe20000000f00 */
[----:B------:R-:W-:Y:S01]  /*16320*/  IMAD.MOV.U32 R183, RZ, RZ, R129 ;  /* 0x000000ffffb77224 */ /* 0x000fe200078e0081 */
[----:B------:R-:W-:Y:S01]  /*16330*/  MOV R3, 0x16360 ;  /* 0x0001636000037802 */ /* 0x000fe20000000f00 */
[----:B------:R-:W-:Y:S02]  /*16340*/  IMAD.MOV.U32 R184, RZ, RZ, 0x181f ;  /* 0x0000181fffb87424 */ /* 0x000fe400078e00ff */
[----:B------:R-:W-:Y:S05]  /*16350*/  CALL.REL.NOINC `($__internal_61_$__cuda_sm70_shflsync_idx_p) ;  /* 0x0000206000007944 */ /* 0x000fea0003c00000 */
[----:B------:R-:W-:Y:S01]  /*16360*/  MOV R128, R184 ;  /* 0x000000b800807202 */ /* 0x000fe20000000f00 */
[----:B------:R-:W-:-:S05]  /*16370*/  BRA `(.L_x_3725) ;  /* 0xffff141000007947 */ /* 0x000fca000383ffff */
.L_x_3595:
[----:B------:R-:W-:Y:S01]  /*16380*/  MOV R2, RZ ;  /* 0x000000ff00027202 */ /* 0x000fe20000000f00 */
[----:B------:R-:W-:Y:S01]  /*16390*/  IMAD.MOV.U32 R183, RZ, RZ, R139 ;  /* 0x000000ffffb77224 */ /* 0x000fe200078e008b */
[----:B------:R-:W-:Y:S01]  /*163a0*/  MOV R3, 0x163d0 ;  /* 0x000163d000037802 */ /* 0x000fe20000000f00 */
[----:B------:R-:W-:Y:S02]  /*163b0*/  IMAD.MOV.U32 R184, RZ, RZ, 0x181f ;  /* 0x0000181fffb87424 */ /* 0x000fe400078e00ff */
[----:B-12---:R-:W-:Y:S05]  /*163c0*/  CALL.REL.NOINC `($__internal_61_$__cuda_sm70_shflsync_idx_p) ;  /* 0x00001ff000007944 */ /* 0x006fea0003c00000 */
        /* <DEDUP_REMOVED lines=31> */
.L_x_3596:
[----:B------:R-:W-:Y:S01]  /*165c0*/  MOV R2, RZ ;  /* 0x000000ff00027202 */ /* 0x000fe20000000f00 */
[----:B------:R-:W-:Y:S01]  /*165d0*/  IMAD.MOV.U32 R183, RZ, RZ, R128 ;  /* 0x000000ffffb77224 */ /* 0x000fe200078e0080 */
[----:B------:R-:W-:Y:S01]  /*165e0*/  MOV R3, 0x16610 ;  /* 0x0001661000037802 */ /* 0x000fe20000000f00 */
[----:B------:R-:W-:Y:S02]  /*165f0*/  IMAD.MOV.U32 R184, RZ, RZ, 0x1c1f ;  /* 0x00001c1fffb87424 */ /* 0x000fe400078e00ff */
[----:B------:R-:W-:Y:S05]  /*16600*/  CALL.REL.NOINC `($__internal_61_$__cuda_sm70_shflsync_idx_p) ;  /* 0x00001db000007944 */ /* 0x000fea0003c00000 */
[----:B------:R-:W-:Y:S01]  /*16610*/  MOV R3, R184 ;  /* 0x000000b800037202 */ /* 0x000fe20000000f00 */
[----:B------:R-:W-:-:S05]  /*16620*/  BRA `(.L_x_3727) ;  /* 0xffff151000007947 */ /* 0x000fca000383ffff */
.L_x_3601:
[----:B------:R-:W-:Y:S01]  /*16630*/  MOV R2, 0x1 ;  /* 0x0000000100027802 */ /* 0x000fe20000000f00 */
[----:B------:R-:W-:Y:S01]  /*16640*/  IMAD.MOV.U32 R183, RZ, RZ, R128 ;  /* 0x000000ffffb77224 */ /* 0x000fe200078e0080 */
[----:B------:R-:W-:Y:S01]  /*16650*/  MOV R3, 0x16680 ;  /* 0x0001668000037802 */ /* 0x000fe20000000f00 */
[----:B------:R-:W-:Y:S02]  /*16660*/  IMAD.MOV.U32 R184, RZ, RZ, 0x1c1f ;  /* 0x00001c1fffb87424 */ /* 0x000fe400078e00ff */
[----:B-1----:R-:W-:Y:S05]  /*16670*/  CALL.REL.NOINC `($__internal_61_$__cuda_sm70_shflsync_idx_p) ;  /* 0x00001d4000007944 */ /* 0x002fea0003c00000 */
[----:B------:R-:W-:Y:S01]  /*16680*/  MOV R3, R184 ;  /* 0x000000b800037202 */ /* 0x000fe20000000f00 */
[----:B------:R-:W-:-:S05]  /*16690*/  BRA `(.L_x_3728) ;  /* 0xffff19b000007947 */ /* 0x000fca000383ffff */
.L_x_3606:
[----:B------:R-:W-:Y:S02]  /*166a0*/  MOV R0, 0x2 ;  /* 0x0000000200007802 */ /* 0x000fe40000000f00 */
[----:B------:R-:W-:Y:S02]  /*166b0*/  MOV R2, 0x166d0 ;  /* 0x000166d000027802 */ /* 0x000fe40000000f00 */
[----:B------:R-:W-:Y:S05]  /*166c0*/  CALL.REL.NOINC `($__internal_60_$__cuda_sm70_shflsync_bfly_p) ;  /* 0x00001c9000007944 */ /* 0x000fea0003c00000 */
[----:B------:R-:W-:-:S05]  /*166d0*/  BRA `(.L_x_3729) ;  /* 0xffff207000007947 */ /* 0x000fca000383ffff */
.L_x_3607:
[----:B------:R-:W-:Y:S01]  /*166e0*/  MOV R0, 0x1 ;  /* 0x0000000100007802 */ /* 0x000fe20000000f00 */
[----:B-1----:R-:W-:Y:S01]  /*166f0*/  IMAD.MOV.U32 R128, RZ, RZ, R4 ;  /* 0x000000ffff807224 */ /* 0x002fe200078e0004 */
[----:B------:R-:W-:Y:S02]  /*16700*/  MOV R2, 0x16720 ;  /* 0x0001672000027802 */ /* 0x000fe40000000f00 */
[----:B------:R-:W-:Y:S05]  /*16710*/  CALL.REL.NOINC `($__internal_60_$__cuda_sm70_shflsync_bfly_p) ;  /* 0x00001c4000007944 */ /* 0x000fea0003c00000 */
[----:B------:R-:W-:Y:S01]  /*16720*/  IMAD.MOV.U32 R128, RZ, RZ, R5 ;  /* 0x000000ffff807224 */ /* 0x000fe200078e0005 */
[----:B------:R-:W-:Y:S01]  /*16730*/  FMNMX.FTZ R129, R4, R0, !PT ;  /* 0x0000000004817209 */ /* 0x000fe20007810000 */
[----:B------:R-:W-:Y:S01]  /*16740*/  IMAD.MOV.U32 R0, RZ, RZ, 0x2 ;  /* 0x00000002ff007424 */ /* 0x000fe200078e00ff */
[----:B------:R-:W-:Y:S02]  /*16750*/  MOV R2, 0x16770 ;  /* 0x0001677000027802 */ /* 0x000fe40000000f00 */
[----:B------:R-:W-:Y:S05]  /*16760*/  CALL.REL.NOINC `($__internal_60_$__cuda_sm70_shflsync_bfly_p) ;  /* 0x00001bf000007944 */ /* 0x000fea0003c00000 */
[----:B------:R-:W-:Y:S01]  /*16770*/  FMNMX.FTZ R128, R5, R0, !PT ;  /* 0x0000000005807209 */ /* 0x000fe20007810000 */
[----:B------:R-:W-:Y:S01]  /*16780*/  IMAD.MOV.U32 R0, RZ, RZ, 0x1 ;  /* 0x00000001ff007424 */ /* 0x000fe200078e00ff */
[----:B------:R-:W-:Y:S02]  /*16790*/  MOV R2, 0x167b0 ;  /* 0x000167b000027802 */ /* 0x000fe40000000f00 */
[----:B------:R-:W-:Y:S05]  /*167a0*/  CALL.REL.NOINC `($__internal_60_$__cuda_sm70_shflsync_bfly_p) ;  /* 0x00001bb000007944 */ /* 0x000fea0003c00000 */
[----:B------:R-:W-:-:S05]  /*167b0*/  BRA `(.L_x_3730) ;  /* 0xffff200000007947 */ /* 0x000fca000383ffff */
.L_x_3616:
[----:B------:R-:W-:Y:S01]  /*167c0*/  MOV R2, RZ ;  /* 0x000000ff00027202 */ /* 0x000fe20000000f00 */
[----:B------:R-:W-:Y:S01]  /*167d0*/  IMAD.MOV.U32 R183, RZ, RZ, R5 ;  /* 0x000000ffffb77224 */ /* 0x000fe200078e0005 */
[----:B------:R-:W-:Y:S01]  /*167e0*/  MOV R3, 0x16810 ;  /* 0x0001681000037802 */ /* 0x000fe20000000f00 */
[----:B------:R-:W-:Y:S02]  /*167f0*/  IMAD.MOV.U32 R184, RZ, RZ, 0x181f ;  /* 0x0000181fffb87424 */ /* 0x000fe400078e00ff */
[----:B-1234-:R-:W-:Y:S05]  /*16800*/  CALL.REL.NOINC `($__internal_61_$__cuda_sm70_shflsync_idx_p) ;  /* 0x00001bb000007944 */ /* 0x01efea0003c00000 */
[----:B------:R-:W-:Y:S01]  /*16810*/  MOV R4, R184 ;  /* 0x000000b800047202 */ /* 0x000fe20000000f00 */
[----:B------:R-:W-:-:S05]  /*16820*/  BRA `(.L_x_3731) ;  /* 0xffff3bc000007947 */ /* 0x000fca000383ffff */
.L_x_3617:
        /* <DEDUP_REMOVED lines=36> */
.L_x_3620:
[----:B------:R-:W-:Y:S01]  /*16a70*/  MOV R2, RZ ;  /* 0x000000ff00027202 */ /* 0x000fe20000000f00 */
[----:B------:R-:W-:Y:S01]  /*16a80*/  IMAD.MOV.U32 R183, RZ, RZ, R129 ;  /* 0x000000ffffb77224 */ /* 0x000fe200078e0081 */
[----:B------:R-:W-:Y:S01]  /*16a90*/  MOV R3, 0x16ac0 ;  /* 0x00016ac000037802 */ /* 0x000fe20000000f00 */
[----:B------:R-:W-:Y:S02]  /*16aa0*/  IMAD.MOV.U32 R184, RZ, RZ, 0x181f ;  /* 0x0000181fffb87424 */ /* 0x000fe400078e00ff */
[----:B------:R-:W-:Y:S05]  /*16ab0*/  CALL.REL.NOINC `($__internal_61_$__cuda_sm70_shflsync_idx_p) ;  /* 0x0000190000007944 */ /* 0x000fea0003c00000 */
[----:B------:R-:W-:Y:S01]  /*16ac0*/  MOV R128, R184 ;  /* 0x000000b800807202 */ /* 0x000fe20000000f00 */
[----:B------:R-:W-:-:S05]  /*16ad0*/  BRA `(.L_x_3733) ;  /* 0xffff47c000007947 */ /* 0x000fca000383ffff */
.L_x_3621:
        /* <DEDUP_REMOVED lines=36> */
.L_x_3622:
[----:B------:R-:W-:Y:S02]  /*16d20*/  MOV R0, 0x2 ;  /* 0x0000000200007802 */ /* 0x000fe40000000f00 */
[----:B------:R-:W-:Y:S02]  /*16d30*/  MOV R2, 0x16d50 ;  /* 0x00016d5000027802 */ /* 0x000fe40000000f00 */
[----:B------:R-:W-:Y:S05]  /*16d40*/  CALL.REL.NOINC `($__internal_60_$__cuda_sm70_shflsync_bfly_p) ;  /* 0x0000161000007944 */ /* 0x000fea0003c00000 */
[----:B------:R-:W-:-:S05]  /*16d50*/  BRA `(.L_x_3735) ;  /* 0xffff4a3000007947 */ /* 0x000fca000383ffff */
.L_x_3623:
        /* <DEDUP_REMOVED lines=14> */
.L_x_3626:
[----:B------:R-:W-:Y:S01]  /*16e40*/  MOV R2, RZ ;  /* 0x000000ff00027202 */ /* 0x000fe20000000f00 */
[----:B------:R-:W-:Y:S01]  /*16e50*/  IMAD.MOV.U32 R183, RZ, RZ, R12 ;  /* 0x000000ffffb77224 */ /* 0x000fe200078e000c */
[----:B------:R-:W-:Y:S01]  /*16e60*/  MOV R3, 0x16e90 ;  /* 0x00016e9000037802 */ /* 0x000fe20000000f00 */
[----:B------:R-:W-:Y:S02]  /*16e70*/  IMAD.MOV.U32 R184, RZ, RZ, 0x181f ;  /* 0x0000181fffb87424 */ /* 0x000fe400078e00ff */
[----:B-1234-:R-:W-:Y:S05]  /*16e80*/  CALL.REL.NOINC `($__internal_61_$__cuda_sm70_shflsync_idx_p) ;  /* 0x0000153000007944 */ /* 0x01efea0003c00000 */
[----:B------:R-:W-:Y:S01]  /*16e90*/  MOV R2, R184 ;  /* 0x000000b800027202 */ /* 0x000fe20000000f00 */
[----:B------:R-:W-:-:S05]  /*16ea0*/  BRA `(.L_x_3737) ;  /* 0xffff636000007947 */ /* 0x000fca000383ffff */
.L_x_3629:
[----:B------:R-:W-:Y:S01]  /*16eb0*/  MOV R2, RZ ;  /* 0x000000ff00027202 */ /* 0x000fe20000000f00 */
[----:B------:R-:W-:Y:S01]  /*16ec0*/  IMAD.MOV.U32 R183, RZ, RZ, R129 ;  /* 0x000000ffffb77224 */ /* 0x000fe200078e0081 */
[----:B------:R-:W-:Y:S01]  /*16ed0*/  MOV R3, 0x16f00 ;  /* 0x00016f0000037802 */ /* 0x000fe20000000f00 */
[----:B------:R-:W-:Y:S02]  /*16ee0*/  IMAD.MOV.U32 R184, RZ, RZ, 0x181f ;  /* 0x0000181fffb87424 */ /* 0x000fe400078e00ff */
[----:B------:R-:W-:Y:S05]  /*16ef0*/  CALL.REL.NOINC `($__internal_61_$__cuda_sm70_shflsync_idx_p) ;  /* 0x000014c000007944 */ /* 0x000fea0003c00000 */
[----:B------:R-:W-:Y:S01]  /*16f00*/  MOV R128, R184 ;  /* 0x000000b800807202 */ /* 0x000fe20000000f00 */
[----:B------:R-:W-:-:S05]  /*16f10*/  BRA `(.L_x_3738) ;  /* 0xffff713000007947 */ /* 0x000fca000383ffff */
.L_x_3630:
[----:B------:R-:W-:Y:S01]  /*16f20*/  MOV R2, RZ ;  /* 0x000000ff00027202 */ /* 0x000fe20000000f00 */
[----:B------:R-:W-:Y:S01]  /*16f30*/  IMAD.MOV.U32 R183, RZ, RZ, R138 ;  /* 0x000000ffffb77224 */ /* 0x000fe200078e008a */
[----:B------:R-:W-:Y:S01]  /*16f40*/  MOV R3, 0x16f70 ;  /* 0x00016f7000037802 */ /* 0x000fe20000000f00 */
[----:B------:R-:W-:Y:S02]  /*16f50*/  IMAD.MOV.U32 R184, RZ, RZ, 0x181f ;  /* 0x0000181fffb87424 */ /* 0x000fe400078e00ff */
[----:B-12---:R-:W-:Y:S05]  /*16f60*/  CALL.REL.NOINC `($__internal_61_$__cuda_sm70_shflsync_idx_p) ;  /* 0x0000145000007944 */ /* 0x006fea0003c00000 */
        /* <DEDUP_REMOVED lines=20> */
[----:B--2---:R-:W-:Y:S05]  /*170b0*/  CALL.REL.NOINC `($__internal_61_$__cuda_sm70_shflsync_idx_p) ;  /* 0x0000130000007944 */ /* 0x004fea0003c00000 */
        /* <DEDUP_REMOVED lines=8> */
.L_x_3631:
[----:B------:R-:W-:Y:S01]  /*17140*/  MOV R2, RZ ;  /* 0x000000ff00027202 */ /* 0x000fe20000000f00 */
[----:B------:R-:W-:Y:S01]  /*17150*/  IMAD.MOV.U32 R183, RZ, RZ, R128 ;  /* 0x000000ffffb77224 */ /* 0x000fe200078e0080 */
[----:B------:R-:W-:Y:S01]  /*17160*/  MOV R3, 0x17190 ;  /* 0x0001719000037802 */ /* 0x000fe20000000f00 */
[----:B------:R-:W-:Y:S02]  /*17170*/  IMAD.MOV.U32 R184, RZ, RZ, 0x1c1f ;  /* 0x00001c1fffb87424 */ /* 0x000fe400078e00ff */
[----:B------:R-:W-:Y:S05]  /*17180*/  CALL.REL.NOINC `($__internal_61_$__cuda_sm70_shflsync_idx_p) ;  /* 0x0000123000007944 */ /* 0x000fea0003c00000 */
[----:B------:R-:W-:Y:S01]  /*17190*/  MOV R3, R184 ;  /* 0x000000b800037202 */ /* 0x000fe20000000f00 */
[----:B------:R-:W-:-:S05]  /*171a0*/  BRA `(.L_x_3740) ;  /* 0xffff71a000007947 */ /* 0x000fca000383ffff */
.L_x_3636:
[----:B------:R-:W-:Y:S01]  /*171b0*/  MOV R2, 0x1 ;  /* 0x0000000100027802 */ /* 0x000fe20000000f00 */
[----:B------:R-:W-:Y:S01]  /*171c0*/  IMAD.MOV.U32 R183, RZ, RZ, R128 ;  /* 0x000000ffffb77224 */ /* 0x000fe200078e0080 */
[----:B------:R-:W-:Y:S01]  /*171d0*/  MOV R3, 0x17200 ;  /* 0x0001720000037802 */ /* 0x000fe20000000f00 */
[----:B------:R-:W-:Y:S02]  /*171e0*/  IMAD.MOV.U32 R184, RZ, RZ, 0x1c1f ;  /* 0x00001c1fffb87424 */ /* 0x000fe400078e00ff */
[----:B-1----:R-:W-:Y:S05]  /*171f0*/  CALL.REL.NOINC `($__internal_61_$__cuda_sm70_shflsync_idx_p) ;  /* 0x000011c000007944 */ /* 0x002fea0003c00000 */
[----:B------:R-:W-:Y:S01]  /*17200*/  MOV R3, R184 ;  /* 0x000000b800037202 */ /* 0x000fe20000000f00 */
[----:B------:R-:W-:-:S05]  /*17210*/  BRA `(.L_x_3741) ;  /* 0xffff764000007947 */ /* 0x000fca000383ffff */
.L_x_3641:
[----:B------:R-:W-:Y:S02]  /*17220*/  MOV R0, 0x2 ;  /* 0x0000000200007802 */ /* 0x000fe40000000f00 */
[----:B------:R-:W-:Y:S02]  /*17230*/  MOV R2, 0x17250 ;  /* 0x0001725000027802 */ /* 0x000fe40000000f00 */
[----:B------:R-:W-:Y:S05]  /*17240*/  CALL.REL.NOINC `($__internal_60_$__cuda_sm70_shflsync_bfly_p) ;  /* 0x0000111000007944 */ /* 0x000fea0003c00000 */
[----:B------:R-:W-:-:S05]  /*17250*/  BRA `(.L_x_3742) ;  /* 0xffff7d0000007947 */ /* 0x000fca000383ffff */
.L_x_3642:
        /* <DEDUP_REMOVED lines=10> */
[----:B------:R-:W-:Y:S03]  /*17300*/  MOV R2, 0x17330 ;  /* 0x0001733000027802 */ /* 0x000fe60000000f00 */
[----:B------:R-:W-:Y:S02]  /*17310*/  IMAD.MOV.U32 R128, RZ, RZ, R4 ;  /* 0x000000ffff807224 */ /* 0x000fe400078e0004 */
[----:B------:R-:W-:Y:S05]  /*17320*/  CALL.REL.NOINC `($__internal_60_$__cuda_sm70_shflsync_bfly_p) ;  /* 0x0000103000007944 */ /* 0x000fea0003c00000 */
[----:B------:R-:W-:-:S05]  /*17330*/  BRA `(.L_x_3743) ;  /* 0xffff7c9000007947 */ /* 0x000fca000383ffff */
.L_x_3644:
[----:B------:R-:W-:Y:S01]  /*17340*/  IMAD.MOV.U32 R128, RZ, RZ, R187 ;  /* 0x000000ffff807224 */ /* 0x000fe200078e00bb */
[----:B------:R-:W-:-:S02]  /*17350*/  MOV R0, 0x2 ;  /* 0x0000000200007802 */ /* 0x000fc40000000f00 */
[----:B------:R-:W-:Y:S02]  /*17360*/  MOV R2, 0x17380 ;  /* 0x0001738000027802 */ /* 0x000fe40000000f00 */
[----:B------:R-:W-:Y:S05]  /*17370*/  CALL.REL.NOINC `($__internal_60_$__cuda_sm70_shflsync_bfly_p) ;  /* 0x00000fe000007944 */ /* 0x000fea0003c00000 */
[----:B------:R-:W-:Y:S05]  /*17380*/  BRA `(.L_x_3744) ;  /* 0xffff93e000007947 */ /* 0x000fea000383ffff */
.L_x_3645:
[----:B------:R-:W-:Y:S01]  /*17390*/  IMAD.MOV.U32 R128, RZ, RZ, R4 ;  /* 0x000000ffff807224 */ /* 0x000fe200078e0004 */
[----:B------:R-:W-:Y:S02]  /*173a0*/  MOV R0, 0x1 ;  /* 0x0000000100007802 */ /* 0x000fe40000000f00 */
[----:B------:R-:W-:Y:S02]  /*173b0*/  MOV R2, 0x173d0 ;  /* 0x000173d000027802 */ /* 0x000fe40000000f00 */
[----:B-1----:R-:W-:Y:S05]  /*173c0*/  CALL.REL.NOINC `($__internal_60_$__cuda_sm70_shflsync_bfly_p) ;  /* 0x00000f9000007944 */ /* 0x002fea0003c00000 */
[----:B------:R-:W-:Y:S01]  /*173d0*/  FADD.FTZ R4, R4, R0 ;  /* 0x0000000004047221 */ /* 0x000fe20000010000 */
[----:B------:R-:W-:Y:S02]  /*173e0*/  MOV R128, R190 ;  /* 0x000000be00807202 */ /* 0x000fe40000000f00 */
[----:B------:R-:W-:Y:S02]  /*173f0*/  MOV R0, 0x2 ;  /* 0x0000000200007802 */ /* 0x000fe40000000f00 */
[----:B------:R-:W-:Y:S02]  /*17400*/  MOV R2, 0x17420 ;  /* 0x0001742000027802 */ /* 0x000fe40000000f00 */
[----:B------:R-:W-:Y:S05]  /*17410*/  CALL.REL.NOINC `($__internal_60_$__cuda_sm70_shflsync_bfly_p) ;  /* 0x00000f4000007944 */ /* 0x000fea0003c00000 */
[----:B------:R-:W-:Y:S01]  /*17420*/  FADD.FTZ R5, R190, R0 ;  /* 0x00000000be057221 */ /* 0x000fe20000010000 */
[----:B------:R-:W-:Y:S02]  /*17430*/  MOV R0, 0x1 ;  /* 0x0000000100007802 */ /* 0x000fe40000000f00 */
[----:B------:R-:W-:-:S02]  /*17440*/  MOV R2, 0x17470 ;  /* 0x0001747000027802 */ /* 0x000fc40000000f00 */
[----:B------:R-:W-:Y:S02]  /*17450*/  MOV R128, R5 ;  /* 0x0000000500807202 */ /* 0x000fe40000000f00 */
[----:B------:R-:W-:Y:S05]  /*17460*/  CALL.REL.NOINC `($__internal_60_$__cuda_sm70_shflsync_bfly_p) ;  /* 0x00000ef000007944 */ /* 0x000fea0003c00000 */
[----:B------:R-:W-:Y:S01]  /*17470*/  MOV R3, R0 ;  /* 0x0000000000037202 */ /* 0x000fe20000000f00 */
[----:B------:R-:W-:Y:S05]  /*17480*/  BRA `(.L_x_3745) ;  /* 0xffff935000007947 */ /* 0x000fea000383ffff */
.L_x_3652:
[----:B--234-:R-:W-:Y:S01]  /*17490*/  IMAD.MOV.U32 R183, RZ, RZ, R9 ;  /* 0x000000ffffb77224 */ /* 0x01cfe200078e0009 */
[----:B------:R-:W-:Y:S01]  /*174a0*/  MOV R2, RZ ;  /* 0x000000ff00027202 */ /* 0x000fe20000000f00 */
[----:B------:R-:W-:Y:S01]  /*174b0*/  IMAD.MOV.U32 R184, RZ, RZ, 0x181f ;  /* 0x0000181fffb87424 */ /* 0x000fe200078e00ff */
[----:B------:R-:W-:Y:S02]  /*174c0*/  MOV R3, 0x174e0 ;  /* 0x000174e000037802 */ /* 0x000fe40000000f00 */
[----:B-1----:R-:W-:Y:S05]  /*174d0*/  CALL.REL.NOINC `($__internal_61_$__cuda_sm70_shflsync_idx_p) ;  /* 0x00000ee000007944 */ /* 0x002fea0003c00000 */
[----:B------:R-:W-:Y:S01]  /*174e0*/  MOV R8, R184 ;  /* 0x000000b800087202 */ /* 0x000fe20000000f00 */
[----:B------:R-:W-:Y:S05]  /*174f0*/  BRA `(.L_x_3746) ;  /* 0xffffaa5000007947 */ /* 0x000fea000383ffff */
.L_x_3653:
[----:B------:R-:W-:Y:S01]  /*17500*/  IMAD.MOV.U32 R183, RZ, RZ, R11 ;  /* 0x000000ffffb77224 */ /* 0x000fe200078e000b */
[----:B------:R-:W-:Y:S01]  /*17510*/  MOV R2, RZ ;  /* 0x000000ff00027202 */ /* 0x000fe20000000f00 */
[----:B------:R-:W-:Y:S01]  /*17520*/  IMAD.MOV.U32 R184, RZ, RZ, 0x181f ;  /* 0x0000181fffb87424 */ /* 0x000fe200078e00ff */
[----:B------:R-:W-:Y:S02]  /*17530*/  MOV R3, 0x17550 ;  /* 0x0001755000037802 */ /* 0x000fe40000000f00 */
[----:B-123--:R-:W-:Y:S05]  /*17540*/  CALL.REL.NOINC `($__internal_61_$__cuda_sm70_shflsync_idx_p) ;  /* 0x00000e7000007944 */ /* 0x00efea0003c00000 */
[----:B------:R-:W-:Y:S01]  /*17550*/  MOV R0, R184 ;  /* 0x000000b800007202 */ /* 0x000fe20000000f00 */
[----:B------:R-:W-:Y:S05]  /*17560*/  BRA `(.L_x_3747) ;  /* 0xffffaa0000007947 */ /* 0x000fea000383ffff */
.L_x_3656:
[----:B------:R-:W-:Y:S01]  /*17570*/  IMAD.MOV.U32 R183, RZ, RZ, R9 ;  /* 0x000000ffffb77224 */ /* 0x000fe200078e0009 */
[----:B--2---:R-:W-:Y:S01]  /*17580*/  MOV R2, 0x1 ;  /* 0x0000000100027802 */ /* 0x004fe20000000f00 */
[----:B------:R-:W-:Y:S01]  /*17590*/  IMAD.MOV.U32 R184, RZ, RZ, 0x181f ;  /* 0x0000181fffb87424 */ /* 0x000fe200078e00ff */
[----:B------:R-:W-:-:S02]  /*175a0*/  MOV R3, 0x175c0 ;  /* 0x000175c000037802 */ /* 0x000fc40000000f00 */
[----:B-1-34-:R-:W-:Y:S05]  /*175b0*/  CALL.REL.NOINC `($__internal_61_$__cuda_sm70_shflsync_idx_p) ;  /* 0x00000e0000007944 */ /* 0x01afea0003c00000 */
        /* <DEDUP_REMOVED lines=8> */
.L_x_3659:
[----:B------:R-:W-:Y:S01]  /*17640*/  IMAD.MOV.U32 R183, RZ, RZ, R9 ;  /* 0x000000ffffb77224 */ /* 0x000fe200078e0009 */
[----:B--2---:R-:W-:Y:S01]  /*17650*/  MOV R2, 0x2 ;  /* 0x0000000200027802 */ /* 0x004fe20000000f00 */
[----:B------:R-:W-:Y:S01]  /*17660*/  IMAD.MOV.U32 R184, RZ, RZ, 0x181f ;  /* 0x0000181fffb87424 */ /* 0x000fe200078e00ff */
[----:B------:R-:W-:Y:S02]  /*17670*/  MOV R3, 0x17690 ;  /* 0x0001769000037802 */ /* 0x000fe40000000f00 */
[----:B-1-34-:R-:W-:Y:S05]  /*17680*/  CALL.REL.NOINC `($__internal_61_$__cuda_sm70_shflsync_idx_p) ;  /* 0x00000d3000007944 */ /* 0x01afea0003c00000 */
[----:B------:R-:W-:Y:S01]  /*17690*/  MOV R8, R184 ;  /* 0x000000b800087202 */ /* 0x000fe20000000f00 */
[----:B------:R-:W-:Y:S05]  /*176a0*/  BRA `(.L_x_3749) ;  /* 0xffffab9000007947 */ /* 0x000fea000383ffff */
.L_x_3660:
[----:B------:R-:W-:Y:S01]  /*176b0*/  IMAD.MOV.U32 R183, RZ, RZ, R11 ;  /* 0x000000ffffb77224 */ /* 0x000fe200078e000b */
[----:B--2---:R-:W-:Y:S01]  /*176c0*/  MOV R2, 0x2 ;  /* 0x0000000200027802 */ /* 0x004fe20000000f00 */
[----:B------:R-:W-:Y:S01]  /*176d0*/  IMAD.MOV.U32 R184, RZ, RZ, 0x181f ;  /* 0x0000181fffb87424 */ /* 0x000fe200078e00ff */
[----:B------:R-:W-:Y:S02]  /*176e0*/  MOV R3, 0x17700 ;  /* 0x0001770000037802 */ /* 0x000fe40000000f00 */
[----:B-1-34-:R-:W-:Y:S05]  /*176f0*/  CALL.REL.NOINC `($__internal_61_$__cuda_sm70_shflsync_idx_p) ;  /* 0x00000cc000007944 */ /* 0x01afea0003c00000 */
[----:B------:R-:W-:Y:S01]  /*17700*/  MOV R0, R184 ;  /* 0x000000b800007202 */ /* 0x000fe20000000f00 */
[----:B------:R-:W-:Y:S05]  /*17710*/  BRA `(.L_x_3750) ;  /* 0xffffab4000007947 */ /* 0x000fea000383ffff */
.L_x_3663:
[----:B------:R-:W-:Y:S01]  /*17720*/  IMAD.MOV.U32 R183, RZ, RZ, R9 ;  /* 0x000000ffffb77224 */ /* 0x000fe200078e0009 */
[----:B---3--:R-:W-:Y:S01]  /*17730*/  MOV R2, 0x3 ;  /* 0x0000000300027802 */ /* 0x008fe20000000f00 */
        /* <DEDUP_REMOVED lines=11> */
.L_x_3665:
[----:B------:R-:W-:Y:S01]  /*177f0*/  IMAD.MOV.U32 R183, RZ, RZ, R5 ;  /* 0x000000ffffb77224 */ /* 0x000fe200078e0005 */
[----:B------:R-:W-:Y:S01]  /*17800*/  MOV R2, RZ ;  /* 0x000000ff00027202 */ /* 0x000fe20000000f00 */
[----:B------:R-:W-:Y:S01]  /*17810*/  IMAD.MOV.U32 R184, RZ, RZ, 0x1c1f ;  /* 0x00001c1fffb87424 */ /* 0x000fe200078e00ff */
[----:B------:R-:W-:Y:S02]  /*17820*/  MOV R3, 0x17840 ;  /* 0x0001784000037802 */ /* 0x000fe40000000f00 */
[----:B------:R-:W-:Y:S05]  /*17830*/  CALL.REL.NOINC `($__internal_61_$__cuda_sm70_shflsync_idx_p) ;  /* 0x00000b8000007944 */ /* 0x000fea0003c00000 */
[----:B------:R-:W-:Y:S01]  /*17840*/  MOV R4, R184 ;  /* 0x000000b800047202 */ /* 0x000fe20000000f00 */
[----:B------:R-:W-:Y:S05]  /*17850*/  BRA `(.L_x_3752) ;  /* 0xffffaeb000007947 */ /* 0x000fea000383ffff */
.L_x_3666:
[----:B------:R-:W-:Y:S01]  /*17860*/  IMAD.MOV.U32 R183, RZ, RZ, R12 ;  /* 0x000000ffffb77224 */ /* 0x000fe200078e000c */
[----:B------:R-:W-:Y:S01]  /*17870*/  MOV R2, RZ ;  /* 0x000000ff00027202 */ /* 0x000fe20000000f00 */
[----:B------:R-:W-:Y:S01]  /*17880*/  IMAD.MOV.U32 R184, RZ, RZ, 0x1c1f ;  /* 0x00001c1fffb87424 */ /* 0x000fe200078e00ff */
[----:B------:R-:W-:Y:S02]  /*17890*/  MOV R3, 0x178b0 ;  /* 0x000178b000037802 */ /* 0x000fe40000000f00 */
[----:B-12---:R-:W-:Y:S05]  /*178a0*/  CALL.REL.NOINC `($__internal_61_$__cuda_sm70_shflsync_idx_p) ;  /* 0x00000b1000007944 */ /* 0x006fea0003c00000 */
[----:B------:R-:W-:Y:S01]  /*178b0*/  MOV R0, R184 ;  /* 0x000000b800007202 */ /* 0x000fe20000000f00 */
[----:B------:R-:W-:Y:S05]  /*178c0*/  BRA `(.L_x_3753) ;  /* 0xffffae6000007947 */ /* 0x000fea000383ffff */
.L_x_3669:
[----:B------:R-:W-:Y:S01]  /*178d0*/  IMAD.MOV.U32 R183, RZ, RZ, R5 ;  /* 0x000000ffffb77224 */ /* 0x000fe200078e0005 */
[----:B----4-:R-:W-:Y:S01]  /*178e0*/  MOV R2, 0x1 ;  /* 0x0000000100027802 */ /* 0x010fe20000000f00 */
[----:B------:R-:W-:Y:S01]  /*178f0*/  IMAD.MOV.U32 R184, RZ, RZ, 0x1c1f ;  /* 0x00001c1fffb87424 */ /* 0x000fe200078e00ff */
[----:B------:R-:W-:-:S02]  /*17900*/  MOV R3, 0x17920 ;  /* 0x0001792000037802 */ /* 0x000fc40000000f00 */
[----:B-123--:R-:W-:Y:S05]  /*17910*/  CALL.REL.NOINC `($__internal_61_$__cuda_sm70_shflsync_idx_p) ;  /* 0x00000aa000007944 */ /* 0x00efea0003c00000 */
        /* <DEDUP_REMOVED lines=8> */
.L_x_3673:
[----:B------:R-:W-:Y:S01]  /*179a0*/  IMAD.MOV.U32 R183, RZ, RZ, R9 ;  /* 0x000000ffffb77224 */ /* 0x000fe200078e0009 */
[----:B------:R-:W-:Y:S01]  /*179b0*/  MOV R2, RZ ;  /* 0x000000ff00027202 */ /* 0x000fe20000000f00 */
[----:B------:R-:W-:Y:S01]  /*179c0*/  IMAD.MOV.U32 R184, RZ, RZ, 0x181f ;  /* 0x0000181fffb87424 */ /* 0x000fe200078e00ff */
[----:B------:R-:W-:Y:S02]  /*179d0*/  MOV R3, 0x179f0 ;  /* 0x000179f000037802 */ /* 0x000fe40000000f00 */
[----:B------:R-:W-:Y:S05]  /*179e0*/  CALL.REL.NOINC `($__internal_61_$__cuda_sm70_shflsync_idx_p) ;  /* 0x000009d000007944 */ /* 0x000fea0003c00000 */
[----:B------:R-:W-:Y:S01]  /*179f0*/  MOV R8, R184 ;  /* 0x000000b800087202 */ /* 0x000fe20000000f00 */
[----:B------:R-:W-:Y:S05]  /*17a00*/  BRA `(.L_x_3755) ;  /* 0xffffc49000007947 */ /* 0x000fea000383ffff */
.L_x_3674:
[----:B------:R-:W-:Y:S01]  /*17a10*/  IMAD.MOV.U32 R183, RZ, RZ, R12 ;  /* 0x000000ffffb77224 */ /* 0x000fe200078e000c */
[----:B------:R-:W-:Y:S01]  /*17a20*/  MOV R2, RZ ;  /* 0x000000ff00027202 */ /* 0x000fe20000000f00 */
[----:B------:R-:W-:Y:S01]  /*17a30*/  IMAD.MOV.U32 R184, RZ, RZ, 0x181f ;  /* 0x0000181fffb87424 */ /* 0x000fe200078e00ff */
[----:B------:R-:W-:Y:S02]  /*17a40*/  MOV R3, 0x17a60 ;  /* 0x00017a6000037802 */ /* 0x000fe40000000f00 */
[----:B-12---:R-:W-:Y:S05]  /*17a50*/  CALL.REL.NOINC `($__internal_61_$__cuda_sm70_shflsync_idx_p) ;  /* 0x0000096000007944 */ /* 0x006fea0003c00000 */
[----:B------:R-:W-:Y:S01]  /*17a60*/  MOV R0, R184 ;  /* 0x000000b800007202 */ /* 0x000fe20000000f00 */
[----:B------:R-:W-:Y:S05]  /*17a70*/  BRA `(.L_x_3756) ;  /* 0xffffc44000007947 */ /* 0x000fea000383ffff */
.L_x_3677:
        /* <DEDUP_REMOVED lines=13> */
.L_x_3680:
[----:B------:R-:W-:Y:S01]  /*17b50*/  IMAD.MOV.U32 R183, RZ, RZ, R9 ;  /* 0x000000ffffb77224 */ /* 0x000fe200078e0009 */
[----:B-1----:R-:W-:Y:S01]  /*17b60*/  MOV R2, 0x2 ;  /* 0x0000000200027802 */ /* 0x002fe20000000f00 */
[----:B------:R-:W-:Y:S01]  /*17b70*/  IMAD.MOV.U32 R184, RZ, RZ, 0x181f ;  /* 0x0000181fffb87424 */ /* 0x000fe200078e00ff */
[----:B------:R-:W-:Y:S02]  /*17b80*/  MOV R3, 0x17ba0 ;  /* 0x00017ba000037802 */ /* 0x000fe40000000f00 */
[----:B--234-:R-:W-:Y:S05]  /*17b90*/  CALL.REL.NOINC `($__internal_61_$__cuda_sm70_shflsync_idx_p) ;  /* 0x0000082000007944 */ /* 0x01cfea0003c00000 */
[----:B------:R-:W-:Y:S01]  /*17ba0*/  MOV R8, R184 ;  /* 0x000000b800087202 */ /* 0x000fe20000000f00 */
[----:B------:R-:W-:Y:S05]  /*17bb0*/  BRA `(.L_x_3758) ;  /* 0xffffc5e000007947 */ /* 0x000fea000383ffff */
.L_x_3681:
[----:B------:R-:W-:Y:S01]  /*17bc0*/  IMAD.MOV.U32 R183, RZ, RZ, R12 ;  /* 0x000000ffffb77224 */ /* 0x000fe200078e000c */
[----:B------:R-:W-:Y:S01]  /*17bd0*/  MOV R2, 0x2 ;  /* 0x0000000200027802 */ /* 0x000fe20000000f00 */
[----:B------:R-:W-:Y:S01]  /*17be0*/  IMAD.MOV.U32 R184, RZ, RZ, 0x181f ;  /* 0x0000181fffb87424 */ /* 0x000fe200078e00ff */
[----:B------:R-:W-:Y:S02]  /*17bf0*/  MOV R3, 0x17c10 ;  /* 0x00017c1000037802 */ /* 0x000fe40000000f00 */
[----:B-1234-:R-:W-:Y:S05]  /*17c00*/  CALL.REL.NOINC `($__internal_61_$__cuda_sm70_shflsync_idx_p) ;  /* 0x000007b000007944 */ /* 0x01efea0003c00000 */
[----:B------:R-:W-:Y:S01]  /*17c10*/  MOV R0, R184 ;  /* 0x000000b800007202 */ /* 0x000fe20000000f00 */
[----:B------:R-:W-:Y:S05]  /*17c20*/  BRA `(.L_x_3759) ;  /* 0xffffc59000007947 */ /* 0x000fea000383ffff */
.L_x_3684:
[----:B------:R-:W-:Y:S01]  /*17c30*/  IMAD.MOV.U32 R183, RZ, RZ, R9 ;  /* 0x000000ffffb77224 */ /* 0x000fe200078e0009 */
[----:B-1----:R-:W-:Y:S01]  /*17c40*/  MOV R2, 0x3 ;  /* 0x0000000300027802 */ /* 0x002fe20000000f00 */
[----:B------:R-:W-:Y:S01]  /*17c50*/  IMAD.MOV.U32 R184, RZ, RZ, 0x181f ;  /* 0x0000181fffb87424 */ /* 0x000fe200078e00ff */
[----:B------:R-:W-:-:S02]  /*17c60*/  MOV R3, 0x17c80 ;  /* 0x00017c8000037802 */ /* 0x000fc40000000f00 */
[----:B--234-:R-:W-:Y:S05]  /*17c70*/  CALL.REL.NOINC `($__internal_61_$__cuda_sm70_shflsync_idx_p) ;  /* 0x0000074000007944 */ /* 0x01cfea0003c00000 */
        /* <DEDUP_REMOVED lines=8> */
.L_x_3686:
[----:B------:R-:W-:Y:S01]  /*17d00*/  IMAD.MOV.U32 R183, RZ, RZ, R82 ;  /* 0x000000ffffb77224 */ /* 0x000fe200078e0052 */
[----:B------:R-:W-:Y:S01]  /*17d10*/  MOV R2, RZ ;  /* 0x000000ff00027202 */ /* 0x000fe20000000f00 */
[----:B------:R-:W-:Y:S01]  /*17d20*/  IMAD.MOV.U32 R184, RZ, RZ, 0x1f ;  /* 0x0000001fffb87424 */ /* 0x000fe200078e00ff */
[----:B------:R-:W-:Y:S02]  /*17d30*/  MOV R3, 0x17d50 ;  /* 0x00017d5000037802 */ /* 0x000fe40000000f00 */
[----:B------:R-:W-:Y:S05]  /*17d40*/  CALL.REL.NOINC `($__internal_61_$__cuda_sm70_shflsync_idx_p) ;  /* 0x0000067000007944 */ /* 0x000fea0003c00000 */
[----:B------:R-:W-:Y:S01]  /*17d50*/  MOV R9, R184 ;  /* 0x000000b800097202 */ /* 0x000fe20000000f00 */
[----:B------:R-:W-:Y:S05]  /*17d60*/  BRA `(.L_x_3761) ;  /* 0xffffc7b000007947 */ /* 0x000fea000383ffff */
.L_x_3687:
[----:B------:R-:W-:Y:S01]  /*17d70*/  IMAD.MOV.U32 R183, RZ, RZ, R82 ;  /* 0x000000ffffb77224 */ /* 0x000fe200078e0052 */
[----:B------:R-:W-:Y:S01]  /*17d80*/  MOV R2, 0x1 ;  /* 0x0000000100027802 */ /* 0x000fe20000000f00 */
[----:B------:R-:W-:Y:S01]  /*17d90*/  IMAD.MOV.U32 R184, RZ, RZ, 0x1f ;  /* 0x0000001fffb87424 */ /* 0x000fe200078e00ff */
[----:B------:R-:W-:Y:S02]  /*17da0*/  MOV R3, 0x17dc0 ;  /* 0x00017dc000037802 */ /* 0x000fe40000000f00 */
[----:B-12---:R-:W-:Y:S05]  /*17db0*/  CALL.REL.NOINC `($__internal_61_$__cuda_sm70_shflsync_idx_p) ;  /* 0x0000060000007944 */ /* 0x006fea0003c00000 */
[----:B------:R-:W-:Y:S01]  /*17dc0*/  MOV R8, R184 ;  /* 0x000000b800087202 */ /* 0x000fe20000000f00 */
[----:B------:R-:W-:Y:S05]  /*17dd0*/  BRA `(.L_x_3762) ;  /* 0xffffc76000007947 */ /* 0x000fea000383ffff */
.L_x_3688:
[----:B------:R-:W-:Y:S02]  /*17de0*/  MOV R2, 0x1 ;  /* 0x0000000100027802 */ /* 0x000fe40000000f00 */
[----:B------:R-:W-:-:S02]  /*17df0*/  MOV R3, 0x17e10 ;  /* 0x00017e1000037802 */ /* 0x000fc40000000f00 */
[----:B-1234-:R-:W-:Y:S05]  /*17e00*/  CALL.REL.NOINC `($__internal_62_$__cuda_sm70_shflsync_up_p) ;  /* 0x0000061000007944 */ /* 0x01efea0003c00000 */
[----:B------:R-:W-:Y:S05]  /*17e10*/  BRA `(.L_x_3763) ;  /* 0xffffc84000007947 */ /* 0x000fea000383ffff */
.L_x_3689:
[----:B------:R-:W-:Y:S02]  /*17e20*/  MOV R2, 0x2 ;  /* 0x0000000200027802 */ /* 0x000fe40000000f00 */
[----:B------:R-:W-:-:S02]  /*17e30*/  MOV R3, 0x17e50 ;  /* 0x00017e5000037802 */ /* 0x000fc40000000f00 */
[----:B--2-4-:R-:W-:Y:S05]  /*17e40*/  CALL.REL.NOINC `($__internal_62_$__cuda_sm70_shflsync_up_p) ;  /* 0x000005d000007944 */ /* 0x014fea0003c00000 */
        /* <DEDUP_REMOVED lines=24> */
.L_x_3693:
[----:B------:R-:W-:Y:S02]  /*17fd0*/  MOV R2, 0x1 ;  /* 0x0000000100027802 */ /* 0x000fe40000000f00 */
[----:B------:R-:W-:Y:S02]  /*17fe0*/  MOV R3, 0x18000 ;  /* 0x0001800000037802 */ /* 0x000fe40000000f00 */
[----:B------:R-:W-:Y:S05]  /*17ff0*/  CALL.REL.NOINC `($__internal_62_$__cuda_sm70_shflsync_up_p) ;  /* 0x0000042000007944 */ /* 0x000fea0003c00000 */
[----:B------:R-:W-:Y:S01]  /*18000*/  MOV R2, R4 ;  /* 0x0000000400027202 */ /* 0x000fe20000000f00 */
[----:B------:R-:W-:Y:S05]  /*18010*/  BRA `(.L_x_3765) ;  /* 0xffffc89000007947 */ /* 0x000fea000383ffff */
.L_x_3694:
[----:B------:R-:W-:Y:S02]  /*18020*/  MOV R2, 0x2 ;  /* 0x0000000200027802 */ /* 0x000fe40000000f00 */
[----:B------:R-:W-:Y:S02]  /*18030*/  MOV R3, 0x18050 ;  /* 0x0001805000037802 */ /* 0x000fe40000000f00 */
        /* <DEDUP_REMOVED lines=25> */
.L_x_3696:
[----:B------:R-:W-:Y:S02]  /*181d0*/  SEL R0, RZ, 0x1, P0 ;  /* 0x00000001ff007807 */ /* 0x000fe40000000000 */
[----:B------:R-:W-:Y:S02]  /*181e0*/  MOV R2, 0x18200 ;  /* 0x0001820000027802 */ /* 0x000fe40000000f00 */
[----:B-1----:R-:W-:Y:S05]  /*181f0*/  CALL.REL.NOINC `($__internal_63_$__cuda_sm70_votesync_ballot) ;  /* 0x0000029000007944 */ /* 0x002fea0003c00000 */
[----:B------:R-:W-:Y:S01]  /*18200*/  MOV R5, R0 ;  /* 0x0000000000057202 */ /* 0x000fe20000000f00 */
[----:B------:R-:W-:Y:S05]  /*18210*/  BRA `(.L_x_3767) ;  /* 0xffffc82000007947 */ /* 0x000fea000383ffff */
.L_x_3697:
[----:B------:R-:W-:Y:S01]  /*18220*/  IMAD.MOV.U32 R183, RZ, RZ, R6 ;  /* 0x000000ffffb77224 */ /* 0x000fe200078e0006 */
[----:B------:R-:W-:Y:S01]  /*18230*/  MOV R2, R0 ;  /* 0x0000000000027202 */ /* 0x000fe20000000f00 */
[----:B------:R-:W-:Y:S01]  /*18240*/  IMAD.MOV.U32 R184, RZ, RZ, 0x1f ;  /* 0x0000001fffb87424 */ /* 0x000fe200078e00ff */
[----:B------:R-:W-:Y:S02]  /*18250*/  MOV R3, 0x18270 ;  /* 0x0001827000037802 */ /* 0x000fe40000000f00 */
[----:B-1----:R-:W-:Y:S05]  /*18260*/  CALL.REL.NOINC `($__internal_61_$__cuda_sm70_shflsync_idx_p) ;  /* 0x0000015000007944 */ /* 0x002fea0003c00000 */
[----:B------:R-:W-:Y:S01]  /*18270*/  IMAD.MOV.U32 R10, RZ, RZ, R184 ;  /* 0x000000ffff0a7224 */ /* 0x000fe200078e00b8 */
[----:B------:R-:W-:Y:S01]  /*18280*/  MOV R2, R0 ;  /* 0x0000000000027202 */ /* 0x000fe20000000f00 */
[----:B------:R-:W-:Y:S01]  /*18290*/  IMAD.MOV.U32 R183, RZ, RZ, R7 ;  /* 0x000000ffffb77224 */ /* 0x000fe200078e0007 */
[----:B------:R-:W-:-:S02]  /*182a0*/  MOV R184, 0x1f ;  /* 0x0000001f00b87802 */ /* 0x000fc40000000f00 */
[----:B------:R-:W-:Y:S02]  /*182b0*/  MOV R3, 0x182d0 ;  /* 0x000182d000037802 */ /* 0x000fe40000000f00 */
[----:B------:R-:W-:Y:S05]  /*182c0*/  CALL.REL.NOINC `($__internal_61_$__cuda_sm70_shflsync_idx_p) ;  /* 0x000000f000007944 */ /* 0x000fea0003c00000 */
[----:B------:R-:W-:Y:S01]  /*182d0*/  MOV R7, R184 ;  /* 0x000000b800077202 */ /* 0x000fe20000000f00 */
[----:B------:R-:W-:Y:S05]  /*182e0*/  BRA `(.L_x_3768) ;  /* 0xffffc7a000007947 */ /* 0x000fea000383ffff */
.L_x_3700:
[----:B------:R-:W-:Y:S01]  /*182f0*/  IMAD.MOV.U32 R183, RZ, RZ, R4 ;  /* 0x000000ffffb77224 */ /* 0x000fe200078e0004 */
[----:B------:R-:W-:Y:S01]  /*18300*/  MOV R2, R0 ;  /* 0x0000000000027202 */ /* 0x000fe20000000f00 */
[----:B------:R-:W-:Y:S01]  /*18310*/  IMAD.MOV.U32 R184, RZ, RZ, 0x1f ;  /* 0x0000001fffb87424 */ /* 0x000fe200078e00ff */
[----:B------:R-:W-:Y:S02]  /*18320*/  MOV R3, 0x18340 ;  /* 0x0001834000037802 */ /* 0x000fe40000000f00 */
[----:B-1-34-:R-:W-:Y:S05]  /*18330*/  CALL.REL.NOINC `($__internal_61_$__cuda_sm70_shflsync_idx_p) ;  /* 0x0000008000007944 */ /* 0x01afea0003c00000 */
[----:B------:R-:W-:Y:S01]  /*18340*/  MOV R11, R184 ;  /* 0x000000b8000b7202 */ /* 0x000fe20000000f00 */
[----:B------:R-:W-:Y:S05]  /*18350*/  BRA `(.L_x_3699) ;  /* 0xffffc79000007947 */ /* 0x000fea000383ffff */
        .weak           $__internal_60_$__cuda_sm70_shflsync_bfly_p
        .type           $__internal_60_$__cuda_sm70_shflsync_bfly_p,@function
        .size           $__internal_60_$__cuda_sm70_shflsync_bfly_p,($__internal_61_$__cuda_sm70_shflsync_idx_p - $__internal_60_$__cuda_sm70_shflsync_bfly_p)
$__internal_60_$__cuda_sm70_shflsync_bfly_p:
[----:B------:R-:W-:Y:S02]  /*18360*/  MOV R137, 0xffffffff ;  /* 0xffffffff00897802 */ /* 0x000fe40000000f00 */
[----:B------:R-:W-:Y:S02]  /*18370*/  MOV R3, 0x1f ;  /* 0x0000001f00037802 */ /* 0x000fe40000000f00 */
[----:B------:R-:W-:Y:S04]  /*18380*/  WARPSYNC R137 ;  /* 0x0000008900007348 */ /* 0x000fe80003800000 */
[----:B------:R1:W2:Y:S02]  /*18390*/  SHFL.BFLY PT, R0, R128, R0, R3 ;  /* 0x0c00000080007389 */ /* 0x0002a400000e0003 */
[----:B-1----:R-:W-:-:S04]  /*183a0*/  MOV R3, 0x0 ;  /* 0x0000000000037802 */ /* 0x002fc80000000f00 */
[----:B--2---:R-:W-:Y:S05]  /*183b0*/  RET.REL.NODEC R2 `(_ZN7cutlass13device_kernelIN5flash19enable_sm80_to_sm89INS1_16FlashAttnFwdSm80INS1_25CollectiveMainloopFwdSm80ILi8ELi1ELb0EN4cute5tupleIJNS5_1CILi128EEENS7_ILi64EEENS7_ILi192EEEEEELi192ENS_6half_tEfNS_4arch4Sm80ELb0ELb1ELb0ELb1ELb1ELb0ELb1ELb1EEENS1_21CollectiveEpilogueFwdINS6_IJS8_SA_S9_EEENS6_IJNS7_ILi1EEESI_SI_EEESC_SE_Li256ELb1ELb1ELb1ELb0EEENS1_36VarlenDynamicPersistentTileSchedulerILi128ELi64ELi256ELi256ELb1ELb1ELb0ELb1ELb0ELb1EEEEEEEEEvNT_6ParamsE) ;  /* 0xfffe7c4002007950 */ /* 0x004fea0003c3ffff */
        .weak           $__internal_61_$__cuda_sm70_shflsync_idx_p
        .type           $__internal_61_$__cuda_sm70_shflsync_idx_p,@function
        .size           $__internal_61_$__cuda_sm70_shflsync_idx_p,($__internal_62_$__cuda_sm70_shflsync_up_p - $__internal_61_$__cuda_sm70_shflsync_idx_p)
$__internal_61_$__cuda_sm70_shflsync_idx_p:
[----:B------:R-:W-:-:S04]  /*183c0*/  MOV R185, 0xffffffff ;  /* 0xffffffff00b97802 */ /* 0x000fc80000000f00 */
[----:B------:R-:W-:Y:S04]  /*183d0*/  WARPSYNC R185 ;  /* 0x000000b900007348 */ /* 0x000fe80003800000 */
[----:B------:R1:W2:Y:S02]  /*183e0*/  SHFL.IDX PT, R184, R183, R2, R184 ;  /* 0x00000002b7b87389 */ /* 0x0002a400000e00b8 */
[----:B-1----:R-:W-:Y:S02]  /*183f0*/  MOV R2, R3 ;  /* 0x0000000300027202 */ /* 0x002fe40000000f00 */
[----:B------:R-:W-:-:S04]  /*18400*/  MOV R3, 0x0 ;  /* 0x0000000000037802 */ /* 0x000fc80000000f00 */
[----:B--2---:R-:W-:Y:S05]  /*18410*/  RET.REL.NODEC R2 `(_ZN7cutlass13device_kernelIN5flash19enable_sm80_to_sm89INS1_16FlashAttnFwdSm80INS1_25CollectiveMainloopFwdSm80ILi8ELi1ELb0EN4cute5tupleIJNS5_1CILi128EEENS7_ILi64EEENS7_ILi192EEEEEELi192ENS_6half_tEfNS_4arch4Sm80ELb0ELb1ELb0ELb1ELb1ELb0ELb1ELb1EEENS1_21CollectiveEpilogueFwdINS6_IJS8_SA_S9_EEENS6_IJNS7_ILi1EEESI_SI_EEESC_SE_Li256ELb1ELb1ELb1ELb0EEENS1_36VarlenDynamicPersistentTileSchedulerILi128ELi64ELi256ELi256ELb1ELb1ELb0ELb1ELb0ELb1EEEEEEEEEvNT_6ParamsE) ;  /* 0xfffe7be002007950 */ /* 0x004fea0003c3ffff */
        .weak           $__internal_62_$__cuda_sm70_shflsync_up_p
        .type           $__internal_62_$__cuda_sm70_shflsync_up_p,@function
        .size           $__internal_62_$__cuda_sm70_shflsync_up_p,($__internal_63_$__cuda_sm70_votesync_ballot - $__internal_62_$__cuda_sm70_shflsync_up_p)
$__internal_62_$__cuda_sm70_shflsync_up_p:
[----:B------:R-:W-:Y:S02]  /*18420*/  IMAD.MOV.U32 R4, RZ, RZ, RZ ;  /* 0x000000ffff047224 */ /* 0x000fe400078e00ff */
[----:B------:R-:W-:-:S04]  /*18430*/  IMAD.MOV.U32 R10, RZ, RZ, -0x1 ;  /* 0xffffffffff0a7424 */ /* 0x000fc800078e00ff */
[----:B------:R-:W-:Y:S04]  /*18440*/  WARPSYNC R10 ;  /* 0x0000000a00007348 */ /* 0x000fe80003800000 */
[----:B------:R1:W2:Y:S02]  /*18450*/  SHFL.UP PT, R4, R0, R2, R4 ;  /* 0x0400000200047389 */ /* 0x0002a400000e0004 */
[----:B-1----:R-:W-:Y:S02]  /*18460*/  MOV R2, R3 ;  /* 0x0000000300027202 */ /* 0x002fe40000000f00 */
[----:B------:R-:W-:-:S04]  /*18470*/  MOV R3, 0x0 ;  /* 0x0000000000037802 */ /* 0x000fc80000000f00 */
[----:B--2---:R-:W-:Y:S05]  /*18480*/  RET.REL.NODEC R2 `(_ZN7cutlass13device_kernelIN5flash19enable_sm80_to_sm89INS1_16FlashAttnFwdSm80INS1_25CollectiveMainloopFwdSm80ILi8ELi1ELb0EN4cute5tupleIJNS5_1CILi128EEENS7_ILi64EEENS7_ILi192EEEEEELi192ENS_6half_tEfNS_4arch4Sm80ELb0ELb1ELb0ELb1ELb1ELb0ELb1ELb1EEENS1_21CollectiveEpilogueFwdINS6_IJS8_SA_S9_EEENS6_IJNS7_ILi1EEESI_SI_EEESC_SE_Li256ELb1ELb1ELb1ELb0EEENS1_36VarlenDynamicPersistentTileSchedulerILi128ELi64ELi256ELi256ELb1ELb1ELb0ELb1ELb0ELb1EEEEEEEEEvNT_6ParamsE) ;  /* 0xfffe7b7002007950 */ /* 0x004fea0003c3ffff */
        .weak           $__internal_63_$__cuda_sm70_votesync_ballot
        .type           $__internal_63_$__cuda_sm70_votesync_ballot,@function
        .size           $__internal_63_$__cuda_sm70_votesync_ballot,(.L_x_6252 - $__internal_63_$__cuda_sm70_votesync_ballot)
$__internal_63_$__cuda_sm70_votesync_ballot:
[----:B------:R-:W-:Y:S01]  /*18490*/  ISETP.NE.U32.AND P0, PT, R0, 0x1, PT ;  /* 0x000000010000780c */ /* 0x000fe20003f05070 */
[----:B------:R-:W-:-:S04]  /*184a0*/  IMAD.MOV.U32 R3, RZ, RZ, -0x1 ;  /* 0xffffffffff037424 */ /* 0x000fc800078e00ff */
[----:B------:R-:W-:Y:S08]  /*184b0*/  WARPSYNC R3 ;  /* 0x0000000300007348 */ /* 0x000ff00003800000 */
[----:B------:R-:W-:-:S04]  /*184c0*/  VOTE.ANY R0, PT, !P0 ;  /* 0x0000000000007806 */ /* 0x000fc800040e0100 */
[----:B------:R-:W-:Y:S01]  /*184d0*/  LOP3.LUT R0, R0, R3, RZ, 0xc0, !PT ;  /* 0x0000000300007212 */ /* 0x000fe200078ec0ff */
[----:B------:R-:W-:-:S04]  /*184e0*/  IMAD.MOV.U32 R3, RZ, RZ, 0x0 ;  /* 0x00000000ff037424 */ /* 0x000fc800078e00ff */
[----:B------:R-:W-:Y:S05]  /*184f0*/  RET.REL.NODEC R2 `(_ZN7cutlass13device_kernelIN5flash19enable_sm80_to_sm89INS1_16FlashAttnFwdSm80INS1_25CollectiveMainloopFwdSm80ILi8ELi1ELb0EN4cute5tupleIJNS5_1CILi128EEENS7_ILi64EEENS7_ILi192EEEEEELi192ENS_6half_tEfNS_4arch4Sm80ELb0ELb1ELb0ELb1ELb1ELb0ELb1ELb1EEENS1_21CollectiveEpilogueFwdINS6_IJS8_SA_S9_EEENS6_IJNS7_ILi1EEESI_SI_EEESC_SE_Li256ELb1ELb1ELb1ELb0EEENS1_36VarlenDynamicPersistentTileSchedulerILi128ELi64ELi256ELi256ELb1ELb1ELb0ELb1ELb0ELb1EEEEEEEEEvNT_6ParamsE) ;  /* 0xfffe7b0002007950 */ /* 0x000fea0003c3ffff */
.L_x_3769:
        /* <DEDUP_REMOVED lines=16> */
.L_x_6252:


//--------------------- .text._ZN7cutlass13device_kernelIN5flash19enable_sm80_to_sm89INS1_16FlashAttnFwdSm80INS1_25CollectiveMainloopFwdSm80ILi8ELi1ELb0EN4cute5tupleIJNS5_1CILi128EEENS7_ILi64EEENS7_ILi192EEEEEELi192ENS_6half_tEfNS_4arch4Sm80ELb0ELb1ELb0ELb1ELb1ELb1ELb1ELb1EEENS1_21CollectiveEpilogueFwdINS6_IJS8_SA_S9_EEENS6_IJNS7_ILi1EEESI_SI_EEESC_SE_Li256ELb1ELb1ELb1ELb0EEENS1_36VarlenDynamicPersistentTileSchedulerILi128ELi64ELi256ELi256ELb1ELb1ELb0ELb1ELb0ELb1EEEEEEEEEvNT_6ParamsE --------------------------
	.section	.text._ZN7cutlass13device_kernelIN5flash19enable_sm80_to_sm89INS1_16FlashAttnFwdSm80INS1_25CollectiveMainloopFwdSm80ILi8ELi1ELb0EN4cute5tupleIJNS5_1CILi128EEENS7_ILi64EEENS7_ILi192EEEEEELi192ENS_6half_tEfNS_4arch4Sm80ELb0ELb1ELb0ELb1ELb1ELb1ELb1ELb1EEENS1_21CollectiveEpilogueFwdINS6_IJS8_SA_S9_EEENS6_IJNS7_ILi1EEESI_SI_EEESC_SE_Li256ELb1ELb1ELb1ELb0EEENS1_36VarlenDynamicPersistentTileSchedulerILi128ELi64ELi256ELi256ELb1ELb1ELb0ELb1ELb0ELb1EEEEEEEEEvNT_6ParamsE,"ax",@progbits
	.sectioninfo	@"SHI_REGISTERS=255"
	.align	128
.text._ZN7cutlass13device_kernelIN5flash19enable_sm80_to_sm89INS1_16FlashAttnFwdSm80INS1_25CollectiveMainloopFwdSm80ILi8ELi1ELb0EN4cute5tupleIJNS5_1CILi128EEENS7_ILi64EEENS7_ILi192EEEEEELi192ENS_6half_tEfNS_4arch4Sm80ELb0ELb1ELb0ELb1ELb1ELb1ELb1ELb1EEENS1_21CollectiveEpilogueFwdINS6_IJS8_SA_S9_EEENS6_IJNS7_ILi1EEESI_SI_EEESC_SE_Li256ELb1ELb1ELb1ELb0EEENS1_36VarlenDynamicPersistentTileSchedulerILi128ELi64ELi256ELi256ELb1ELb1ELb0ELb1ELb0ELb1EEEEEEEEEvNT_6ParamsE:
        .type           _ZN7cutlass13device_kernelIN5flash19enable_sm80_to_sm89INS1_16FlashAttnFwdSm80INS1_25CollectiveMainloopFwdSm80ILi8ELi1ELb0EN4cute5tupleIJNS5_1CILi128EEENS7_ILi64EEENS7_ILi192EEEEEELi192ENS_6half_tEfNS_4arch4Sm80ELb0ELb1ELb0ELb1ELb1ELb1ELb1ELb1EEENS1_21CollectiveEpilogueFwdINS6_IJS8_SA_S9_EEENS6_IJNS7_ILi1EEESI_SI_EEESC_SE_Li256ELb1ELb1ELb1ELb0EEENS1_36VarlenDynamicPersistentTileSchedulerILi128ELi64ELi256ELi256ELb1ELb1ELb0ELb1ELb0ELb1EEEEEEEEEvNT_6ParamsE,@function
        .size           _ZN7cutlass13device_kernelIN5flash19enable_sm80_to_sm89INS1_16FlashAttnFwdSm80INS1_25CollectiveMainloopFwdSm80ILi8ELi1ELb0EN4cute5tupleIJNS5_1CILi128EEENS7_ILi64EEENS7_ILi192EEEEEELi192ENS_6half_tEfNS_4arch4Sm80ELb0ELb1ELb0ELb1ELb1ELb1ELb1ELb1EEENS1_21CollectiveEpilogueFwdINS6_IJS8_SA_S9_EEENS6_IJNS7_ILi1EEESI_SI_EEESC_SE_Li256ELb1ELb1ELb1ELb0EEENS1_36VarlenDynamicPersistentTileSchedulerILi128ELi64ELi256ELi256ELb1ELb1ELb0ELb1ELb0ELb1EEEEEEEEEvNT_6ParamsE,(.L_x_6257 - _ZN7cutlass13device_kernelIN5flash19enable_sm80_to_sm89INS1_16FlashAttnFwdSm80INS1_25CollectiveMainloopFwdSm80ILi8ELi1ELb0EN4cute5tupleIJNS5_1CILi128EEENS7_ILi64EEENS7_ILi192EEEEEELi192ENS_6half_tEfNS_4arch4Sm80ELb0ELb1ELb0ELb1ELb1ELb1ELb1ELb1EEENS1_21CollectiveEpilogueFwdINS6_IJS8_SA_S9_EEENS6_IJNS7_ILi1EEESI_SI_EEESC_SE_Li256ELb1ELb1ELb1ELb0EEENS1_36VarlenDynamicPersistentTileSchedulerILi128ELi64ELi256ELi256ELb1ELb1ELb0ELb1ELb0ELb1EEEEEEEEEvNT_6ParamsE)
        .other          _ZN7cutlass13device_kernelIN5flash19enable_sm80_to_sm89INS1_16FlashAttnFwdSm80INS1_25CollectiveMainloopFwdSm80ILi8ELi1ELb0EN4cute5tupleIJNS5_1CILi128EEENS7_ILi64EEENS7_ILi192EEEEEELi192ENS_6half_tEfNS_4arch4Sm80ELb0ELb1ELb0ELb1ELb1ELb1ELb1ELb1EEENS1_21CollectiveEpilogueFwdINS6_IJS8_SA_S9_EEENS6_IJNS7_ILi1EEESI_SI_EEESC_SE_Li256ELb1ELb1ELb1ELb0EEENS1_36VarlenDynamicPersistentTileSchedulerILi128ELi64ELi256ELi256ELb1ELb1ELb0ELb1ELb0ELb1EEEEEEEEEvNT_6ParamsE,@"STO_CUDA_ENTRY STV_DEFAULT"
_ZN7cutlass13device_kernelIN5flash19enable_sm80_to_sm89INS1_16FlashAttnFwdSm80INS1_25CollectiveMainloopFwdSm80ILi8ELi1ELb0EN4cute5tupleIJNS5_1CILi128EEENS7_ILi64EEENS7_ILi192EEEEEELi192ENS_6half_tEfNS_4arch4Sm80ELb0ELb1ELb0ELb1ELb1ELb1ELb1ELb1EEENS1_21CollectiveEpilogueFwdINS6_IJS8_SA_S9_EEENS6_IJNS7_ILi1EEESI_SI_EEESC_SE_Li256ELb1ELb1ELb1ELb0EEENS1_36VarlenDynamicPersistentTileSchedulerILi128ELi64ELi256ELi256ELb1ELb1ELb0ELb1ELb0ELb1EEEEEEEEEvNT_6ParamsE:
        /* <DEDUP_REMOVED lines=52> */
.L_x_3775:
        /* <DEDUP_REMOVED lines=16> */
.L_x_4031:
        /* <DEDUP_REMOVED lines=16> */
.L_x_4032:
[----:B---3--:R-:W-:-:S05]  /*0540*/  IMAD R0, R0, c[0x0][0x538], RZ ;  /* 0x00014e0000007a24 */ /* 0x008fca00078e02ff */
[----:B------:R-:W-:-:S04]  /*0550*/  IADD3 R6, R0, R6, RZ ;  /* 0x0000000600067210 */ /* 0x000fc80007ffe0ff */
[----:B------:R-:W-:-:S13]  /*0560*/  ISETP.GT.AND P0, PT, R6, UR4, PT ;  /* 0x0000000406007c0c */ /* 0x000fda000bf04270 */
[----:B-12---:R-:W-:Y:S05]  /*0570*/  @!P0 BRA `(.L_x_3775) ;  /* 0xfffffdc000008947 */ /* 0x006fea000383ffff */
.L_x_3771:
[----:B------:R-:W-:-:S05]  /*0580*/  IADD3 R11, -R0, R6, RZ ;  /* 0x00000006000b7210 */ /* 0x000fca0007ffe1ff */
[----:B------:R-:W-:-:S05]  /*0590*/  IMAD R0, R4, c[0x0][0x538], R11 ;  /* 0x00014e0004007a24 */ /* 0x000fca00078e020b */
[----:B------:R-:W-:Y:S01]  /*05a0*/  ISETP.GT.AND P0, PT, R0, UR4, PT ;  /* 0x0000000400007c0c */ /* 0x000fe2000bf04270 */
[----:B------:R-:W-:-:S12]  /*05b0*/  BRA.DIV ~URZ, `(.L_x_3776) ;  /* 0x00021a327f007947 */ /* 0x000fd8000b800000 */
[----:B------:R-:W-:-:S04]  /*05c0*/  VOTE.ANY R10, PT, !P0 ;  /* 0x00000000000a7806 */ /* 0x000fc800040e0100 */
.L_x_4033:
[----:B------:R-:W1:Y:S02]  /*05d0*/  POPC R5, R10 ;  /* 0x0000000a00057309 */ /* 0x000e640000000000 */
[----:B-12---:R-:W-:Y:S01]  /*05e0*/  IADD3 R247, R5, R7, RZ ;  /* 0x0000000705f77210 */ /* 0x006fe20007ffe0ff */
[----:B------:R-:W-:Y:S05]  /*05f0*/  BRA.DIV ~URZ, `(.L_x_3777) ;  /* 0x00021a427f007947 */ /* 0x000fea000b800000 */
[----:B------:R1:W2:Y:S01]  /*0600*/  SHFL.IDX PT, R12, R9, R5, 0x1f ;  /* 0x00001f05090c7589 */ /* 0x0002a200000e0000 */
[----:B------:R-:W-:-:S03]  /*0610*/  MOV R6, RZ ;  /* 0x000000ff00067202 */ /* 0x000fc60000000f00 */
[----:B------:R1:W3:Y:S04]  /*0620*/  SHFL.IDX PT, R9, R8, R5, 0x1f ;  /* 0x00001f0508097589 */ /* 0x0002e800000e0000 */
.L_x_4034:
[----:B------:R-:W-:Y:S01]  /*0630*/  ISETP.NE.AND P0, PT, R10, RZ, PT ;  /* 0x000000ff0a00720c */ /* 0x000fe20003f05270 */
[----:B------:R-:W-:-:S12]  /*0640*/  BSSY B0, `(.L_x_3778) ;  /* 0x0000005000007945 */ /* 0x000fd80003800000 */
[----:B------:R-:W-:Y:S05]  /*0650*/  @!P0 BRA `(.L_x_3779) ;  /* 0x0000003000008947 */ /* 0x000fea0003800000 */
[----:B------:R-:W-:Y:S01]  /*0660*/  IADD3 R0, R5, -0x1, RZ ;  /* 0xffffffff05007810 */ /* 0x000fe20007ffe0ff */
[----:B------:R-:W-:Y:S05]  /*0670*/  BRA.DIV ~URZ, `(.L_x_3780) ;  /* 0x00021aa27f007947 */ /* 0x000fea000b800000 */
[----:B------:R4:W1:Y:S02]  /*0680*/  SHFL.IDX PT, R6, R4, R0, 0x1f ;  /* 0x00001f0004067589 */ /* 0x00086400000e0000 */
.L_x_3779:
[----:B------:R-:W-:Y:S05]  /*0690*/  BSYNC B0 ;  /* 0x0000000000007941 */ /* 0x000fea0003800000 */
.L_x_3778:
        /* <DEDUP_REMOVED lines=67> */
.L_x_3782:
        /* <DEDUP_REMOVED lines=68> */
.L_x_3783:
[----:B------:R-:W-:Y:S05]  /*0f10*/  BSYNC B0 ;  /* 0x0000000000007941 */ /* 0x000fea0003800000 */
.L_x_3781:
[----:B------:R-:W-:-:S04]  /*0f20*/  LOP3.LUT R0, RZ, R0, RZ, 0x33, !PT ;  /* 0x00000000ff007212 */ /* 0x000fc800078e33ff */
[----:B------:R-:W-:Y:S01]  /*0f30*/  IADD3 R245, R0, R12, RZ ;  /* 0x0000000c00f57210 */ /* 0x000fe20007ffe0ff */
[----:B------:R-:W-:Y:S05]  /*0f40*/  BRA `(.L_x_3784) ;  /* 0x0000004000007947 */ /* 0x000fea0003800000 */
.L_x_3772:
[----:B--2---:R-:W-:Y:S01]  /*0f50*/  IMAD.MOV.U32 R245, RZ, RZ, RZ ;  /* 0x000000fffff57224 */ /* 0x004fe200078e00ff */
[----:B------:R-:W-:Y:S01]  /*0f60*/  MOV R246, RZ ;  /* 0x000000ff00f67202 */ /* 0x000fe20000000f00 */
[----:B------:R-:W-:Y:S01]  /*0f70*/  IMAD.U32 R244, RZ, RZ, UR4 ;  /* 0x00000004fff47e24 */ /* 0x000fe2000f8e00ff */
[----:B------:R-:W-:Y:S02]  /*0f80*/  MOV R247, c[0x0][0x53c] ;  /* 0x00014f0000f77a02 */ /* 0x000fe40000000f00 */
.L_x_3784:
[----:B------:R-:W-:Y:S01]  /*0f90*/  ISETP.NE.AND P0, PT, R13, RZ, PT ;  /* 0x000000ff0d00720c */ /* 0x000fe20003f05270 */
[----:B------:R-:W-:-:S12]  /*0fa0*/  WARPSYNC 0xffffffff ;  /* 0xffffffff00007948 */ /* 0x000fd80003800000 */
[----:B------:R1:W-:Y:S04]  /*0fb0*/  @!P0 STS.128 [0x18100], R244 ;  /* 0x018100f4ff008388 */ /* 0x0003e80000000c00 */
[----:B------:R-:W-:Y:S06]  /*0fc0*/  BAR.ARV 0x5, 0x100 ;  /* 0x0144000000007b1d */ /* 0x000fec0000002000 */
.L_x_3770:
        /* <DEDUP_REMOVED lines=13> */
[C---:B------:R-:W-:Y:S01]  /*10a0*/  LOP3.LUT R0, R2.reuse, 0xfffffff0, RZ, 0xc0, !PT ;  /* 0xfffffff002007812 */ /* 0x040fe200078ec0ff */
[----:B------:R-:W-:Y:S01]  /*10b0*/  IMAD.SHL.U32 R5, R251, 0x40, RZ ;  /* 0x00000040fb057824 */ /* 0x000fe200078e00ff */
[----:B------:R-:W-:Y:S01]  /*10c0*/  LEA.HI R2, R2, R4, RZ, 0x1 ;  /* 0x0000000402027211 */ /* 0x000fe200078f08ff */
[----:B------:R-:W-:Y:S01]  /*10d0*/  IMAD.IADD R8, R14, 0x1, -R3 ;  /* 0x000000010e087824 */ /* 0x000fe200078e0a03 */
        /* <DEDUP_REMOVED lines=114> */
[-C--:B------:R-:W-:Y:S01]  /*1800*/  IADD3 R4, R7, R3.reuse, R14 ;  /* 0x0000000307047210 */ /* 0x080fe20007ffe00e */
        /* <DEDUP_REMOVED lines=39> */
[C---:B--2---:R-:W-:Y:S01]  /*1a80*/  SEL R8, R19.reuse, 0xffffffe0, !P0 ;  /* 0xffffffe013087807 */ /* 0x044fe20004000000 */
[----:B------:R-:W-:Y:S01]  /*1a90*/  IMAD.IADD R174, R0, 0x1, R182 ;  /* 0x0000000100ae7824 */ /* 0x000fe200078e02b6 */
[----:B------:R-:W-:Y:S01]  /*1aa0*/  SEL R3, R19, 0xffffffe0, !P6 ;  /* 0xffffffe013037807 */ /* 0x000fe20007000000 */
[----:B------:R-:W-:Y:S01]  /*1ab0*/  IMAD.IADD R0, R252, 0x1, R6 ;  /* 0x00000001fc007824 */ /* 0x000fe200078e0206 */
[----:B------:R-:W-:Y:S02]  /*1ac0*/  LEA R178, R4, 0xc100, 0x1 ;  /* 0x0000c10004b27811 */ /* 0x000fe400078e08ff */
[----:B------:R-:W-:Y:S02]  /*1ad0*/  LEA R172, R5, 0x100, 0x1 ;  /* 0x0000010005ac7811 */ /* 0x000fe400078e08ff */
[----:B------:R-:W-:Y:S01]  /*1ae0*/  LOP3.LUT R211, R238, 0x18, R104, 0xf8, !PT ;  /* 0x00000018eed37812 */ /* 0x000fe200078ef868 */
[----:B------:R-:W-:Y:S01]  /*1af0*/  IMAD.IADD R179, R178, 0x1, R3 ;  /* 0x00000001b2b37824 */ /* 0x000fe200078e0203 */
[----:B-1----:R-:W-:Y:S01]  /*1b00*/  IADD3 R11, R221, 0xb0, RZ ;  /* 0x000000b0dd0b7810 */ /* 0x002fe20007ffe0ff */
[----:B------:R-:W-:Y:S01]  /*1b10*/  IMAD.IADD R173, R3, 0x1, R172 ;  /* 0x0000000103ad7824 */ /* 0x000fe200078e02ac */
[----:B------:R-:W-:Y:S01]  /*1b20*/  LOP3.LUT R211, R240, R211, R239, 0xf6, !PT ;  /* 0x000000d3f0d37212 */ /* 0x000fe200078ef6ef */
[----:B------:R-:W-:Y:S01]  /*1b30*/  IMAD.IADD R181, R178, 0x1, R2 ;  /* 0x00000001b2b57824 */ /* 0x000fe200078e0202 */
[----:B------:R-:W-:Y:S01]  /*1b40*/  SHF.R.S32.HI R11, RZ, 0x1f, R11 ;  /* 0x0000001fff0b7819 */ /* 0x000fe2000001140b */
[C---:B------:R-:W-:Y:S01]  /*1b50*/  IMAD.IADD R176, R2.reuse, 0x1, R172 ;  /* 0x0000000102b07824 */ /* 0x040fe200078e02ac */
[----:B---3--:R-:W-:Y:S01]  /*1b60*/  SHF.R.S32.HI R7, RZ, 0x1f, R35 ;  /* 0x0000001fff077819 */ /* 0x008fe20000011423 */
        /* <DEDUP_REMOVED lines=12> */
[----:B------:R1:W-:Y:S01]  /*1c30*/  STL [R1+0x40], R9 ;  /* 0x0000400901007387 */ /* 0x0003e20000100800 */
[----:B------:R-:W-:Y:S02]  /*1c40*/  SHF.R.S32.HI R237, RZ, 0x3, R12 ;  /* 0x00000003ffed7819 */ /* 0x000fe4000001140c */
[----:B------:R-:W-:Y:S01]  /*1c50*/  LEA R211, R211, 0x100, 0x1 ;  /* 0x00000100d3d37811 */ /* 0x000fe200078e08ff */
[----:B------:R-:W-:Y:S01]  /*1c60*/  STL [R1+0x3c], R11 ;  /* 0x00003c0b01007387 */ /* 0x000fe20000100800 */
[C---:B------:R-:W-:Y:S02]  /*1c70*/  IADD3 R199, R200.reuse, 0x40, RZ ;  /* 0x00000040c8c77810 */ /* 0x040fe40007ffe0ff */
[----:B------:R-:W-:Y:S01]  /*1c80*/  IADD3 R202, R200, 0x80, RZ ;  /* 0x00000080c8ca7810 */ /* 0x000fe20007ffe0ff */
[----:B------:R2:W-:Y:S01]  /*1c90*/  STL [R1+0x38], R7 ;  /* 0x0000380701007387 */ /* 0x0005e20000100800 */
[C---:B------:R-:W-:Y:S01]  /*1ca0*/  IADD3 R215, R104.reuse, 0x60, RZ ;  /* 0x0000006068d77810 */ /* 0x040fe20007ffe0ff */
[----:B------:R-:W-:Y:S01]  /*1cb0*/  IMAD.IADD R212, R211, 0x1, R6 ;  /* 0x00000001d3d47824 */ /* 0x000fe200078e0206 */
[----:B------:R-:W-:-:S02]  /*1cc0*/  IADD3 R214, R104, 0x80, RZ ;  /* 0x0000008068d67810 */ /* 0x000fc40007ffe0ff */
[----:B------:R-:W-:Y:S02]  /*1cd0*/  IADD3 R213, R104, 0xa0, RZ ;  /* 0x000000a068d57810 */ /* 0x000fe40007ffe0ff */
[C---:B------:R-:W-:Y:S02]  /*1ce0*/  IADD3 R36, R221.reuse, 0x8, RZ ;  /* 0x00000008dd247810 */ /* 0x040fe40007ffe0ff */
[C---:B------:R-:W-:Y:S02]  /*1cf0*/  IADD3 R34, R221.reuse, 0x18, RZ ;  /* 0x00000018dd227810 */ /* 0x040fe40007ffe0ff */
[C---:B------:R-:W-:Y:S02]  /*1d00*/  IADD3 R33, R221.reuse, 0x20, RZ ;  /* 0x00000020dd217810 */ /* 0x040fe40007ffe0ff */
[C---:B------:R-:W-:Y:S02]  /*1d10*/  IADD3 R31, R221.reuse, 0x30, RZ ;  /* 0x00000030dd1f7810 */ /* 0x040fe40007ffe0ff */
[----:B------:R-:W-:-:S02]  /*1d20*/  IADD3 R30, R221, 0x38, RZ ;  /* 0x00000038dd1e7810 */ /* 0x000fc40007ffe0ff */
[----:B-1----:R-:W-:Y:S02]  /*1d30*/  LEA R9, R10, 0xc100, 0x1 ;  /* 0x0000c1000a097811 */ /* 0x002fe400078e08ff */
[C---:B------:R-:W-:Y:S02]  /*1d40*/  IADD3 R28, R221.reuse, 0x48, RZ ;  /* 0x00000048dd1c7810 */ /* 0x040fe40007ffe0ff */
[C---:B------:R-:W-:Y:S01]  /*1d50*/  IADD3 R27, R221.reuse, 0x50, RZ ;  /* 0x00000050dd1b7810 */ /* 0x040fe20007ffe0ff */
[----:B------:R1:W-:Y:S01]  /*1d60*/  STL [R1+0x34], R9 ;  /* 0x0000340901007387 */ /* 0x0003e20000100800 */
[----:B------:R-:W-:Y:S02]  /*1d70*/  IADD3 R25, R221, 0x60, RZ ;  /* 0x00000060dd197810 */ /* 0x000fe40007ffe0ff */
[C---:B--2---:R-:W-:Y:S01]  /*1d80*/  IADD3 R7, R252.reuse, -0x10, RZ ;  /* 0xfffffff0fc077810 */ /* 0x044fe20007ffe0ff */
[----:B------:R2:W-:Y:S01]  /*1d90*/  STL [R1+0x18], R0 ;  /* 0x0000180001007387 */ /* 0x0005e20000100800 */
[----:B------:R-:W-:-:S02]  /*1da0*/  @P1 IADD3 R7, R252, 0x10, RZ ;  /* 0x00000010fc071810 */ /* 0x000fc40007ffe0ff */
[C---:B------:R-:W-:Y:S02]  /*1db0*/  IADD3 R24, R221.reuse, 0x68, RZ ;  /* 0x00000068dd187810 */ /* 0x040fe40007ffe0ff */
[C---:B------:R-:W-:Y:S01]  /*1dc0*/  IADD3 R22, R221.reuse, 0x78, RZ ;  /* 0x00000078dd167810 */ /* 0x040fe20007ffe0ff */
[----:B------:R-:W-:Y:S01]  /*1dd0*/  IMAD.IADD R3, R6, 0x1, R7 ;  /* 0x0000000106037824 */ /* 0x000fe200078e0207 */
[C---:B------:R-:W-:Y:S02]  /*1de0*/  IADD3 R21, R221.reuse, 0x80, RZ ;  /* 0x00000080dd157810 */ /* 0x040fe40007ffe0ff */
[C---:B------:R-:W-:Y:S02]  /*1df0*/  IADD3 R19, R221.reuse, 0x90, RZ ;  /* 0x00000090dd137810 */ /* 0x040fe40007ffe0ff */
[C---:B------:R-:W-:Y:S02]  /*1e00*/  IADD3 R15, R221.reuse, 0x98, RZ ;  /* 0x00000098dd0f7810 */ /* 0x040fe40007ffe0ff */
[----:B------:R-:W-:-:S02]  /*1e10*/  IADD3 R12, R221, 0xa8, RZ ;  /* 0x000000a8dd0c7810 */ /* 0x000fc40007ffe0ff */
[----:B------:R-:W-:Y:S02]  /*1e20*/  SHF.R.S32.HI R201, RZ, 0x1f, R200 ;  /* 0x0000001fffc97819 */ /* 0x000fe400000114c8 */
[----:B------:R-:W-:Y:S02]  /*1e30*/  SHF.R.S32.HI R105, RZ, 0x1f, R104 ;  /* 0x0000001fff697819 */ /* 0x000fe40000011468 */
[----:B------:R-:W-:Y:S01]  /*1e40*/  SHF.R.S32.HI R243, RZ, 0x1f, R215 ;  /* 0x0000001ffff37819 */ /* 0x000fe200000114d7 */
[----:B-1----:R-:W-:Y:S01]  /*1e50*/  IMAD.IADD R9, R252, 0x1, R8 ;  /* 0x00000001fc097824 */ /* 0x002fe200078e0208 */
[----:B------:R-:W-:Y:S02]  /*1e60*/  SHF.R.S32.HI R242, RZ, 0x1f, R214 ;  /* 0x0000001ffff27819 */ /* 0x000fe400000114d6 */
[----:B------:R-:W-:Y:S01]  /*1e70*/  SHF.R.S32.HI R241, RZ, 0x1f, R213 ;  /* 0x0000001ffff17819 */ /* 0x000fe200000114d5 */
[----:B--2---:R-:W-:Y:S01]  /*1e80*/  IMAD.IADD R0, R6, 0x1, R9 ;  /* 0x0000000106007824 */ /* 0x004fe200078e0209 */
[----:B------:R-:W-:Y:S01]  /*1e90*/  STL [R1+0x8], R9 ;  /* 0x0000080901007387 */ /* 0x000fe20000100800 */
[----:B------:R-:W-:-:S02]  /*1ea0*/  SHF.R.S32.HI R220, RZ, 0x1f, R199 ;  /* 0x0000001fffdc7819 */ /* 0x000fc400000114c7 */
[----:B------:R-:W-:Y:S01]  /*1eb0*/  SHF.R.S32.HI R219, RZ, 0x1f, R202 ;  /* 0x0000001fffdb7819 */ /* 0x000fe200000114ca */
[----:B------:R1:W-:Y:S01]  /*1ec0*/  STL [R1+0x14], R0 ;  /* 0x0000140001007387 */ /* 0x0003e20000100800 */
[----:B------:R-:W-:Y:S02]  /*1ed0*/  SHF.R.S32.HI R36, RZ, 0x1f, R36 ;  /* 0x0000001fff247819 */ /* 0x000fe40000011424 */
[----:B------:R-:W-:Y:S01]  /*1ee0*/  SHF.R.S32.HI R34, RZ, 0x1f, R34 ;  /* 0x0000001fff227819 */ /* 0x000fe20000011422 */
[----:B------:R-:W-:Y:S01]  /*1ef0*/  STL [R1], R7 ;  /* 0x0000000701007387 */ /* 0x000fe20000100800 */
        /* <DEDUP_REMOVED lines=9> */
[----:B------:R-:W-:Y:S01]  /*1f90*/  SHF.R.S32.HI R19, RZ, 0x1f, R19 ;  /* 0x0000001fff137819 */ /* 0x000fe20000011413 */
[----:B-1----:R-:W-:Y:S01]  /*1fa0*/  IMAD.IADD R0, R8, 0x1, R7 ;  /* 0x0000000108007824 */ /* 0x002fe200078e0207 */
[----:B------:R-:W-:Y:S02]  /*1fb0*/  SHF.R.S32.HI R15, RZ, 0x1f, R15 ;  /* 0x0000001fff0f7819 */ /* 0x000fe4000001140f */
[----:B------:R-:W-:Y:S02]  /*1fc0*/  SHF.R.S32.HI R12, RZ, 0x1f, R12 ;  /* 0x0000001fff0c7819 */ /* 0x000fe4000001140c */
[----:B------:R1:W-:Y:S01]  /*1fd0*/  STL [R1+0x4], R0 ;  /* 0x0000040001007387 */ /* 0x0003e20000100800 */
[C---:B------:R-:W-:Y:S02]  /*1fe0*/  IADD3 R193, R182.reuse, 0x800, RZ ;  /* 0x00000800b6c17810 */ /* 0x040fe40007ffe0ff */
[C---:B------:R-:W-:Y:S01]  /*1ff0*/  IADD3 R192, R182.reuse, 0x1000, RZ ;  /* 0x00001000b6c07810 */ /* 0x040fe20007ffe0ff */
[----:B------:R2:W-:Y:S01]  /*2000*/  STL [R1+0x10], R3 ;  /* 0x0000100301007387 */ /* 0x0005e20000100800 */
        /* <DEDUP_REMOVED lines=8> */
[----:B------:R-:W-:Y:S01]  /*2090*/  IADD3 R183, R182, 0x5800, RZ ;  /* 0x00005800b6b77810 */ /* 0x000fe20007ffe0ff */
[----:B-1----:R-:W-:-:S05]  /*20a0*/  IMAD.IADD R0, R6, 0x1, R0 ;  /* 0x0000000106007824 */ /* 0x002fca00078e0200 */
[----:B------:R2:W-:Y:S02]  /*20b0*/  STL [R1+0xc], R0 ;  /* 0x00000c0001007387 */ /* 0x0005e40000100800 */
.L_x_4030:
        /* <DEDUP_REMOVED lines=32> */
.L_x_3785:
[----:B------:R-:W-:-:S04]  /*22c0*/  ISETP.NE.U32.AND P0, PT, RZ, c[0x0][0x368], PT ;  /* 0x0000da00ff007a0c */ /* 0x000fc80003f05070 */
[----:B------:R-:W-:-:S13]  /*22d0*/  ISETP.NE.AND.EX P0, PT, RZ, c[0x0][0x36c], PT, P0 ;  /* 0x0000db00ff007a0c */ /* 0x000fda0003f05300 */
[----:B------:R-:W-:Y:S05]  /*22e0*/  @!P0 BRA `(.L_x_3786) ;  /* 0x0000003000008947 */ /* 0x000fea0003800000 */
[----:B-1----:R-:W-:-:S05]  /*22f0*/  IMAD.WIDE R4, R247, R15, c[0x0][0x368] ;  /* 0x0000da00f7047625 */ /* 0x002fca00078e020f */
[----:B------:R1:W5:Y:S01]  /*2300*/  LDG.E R11, [R4.64] ;  /* 0x00000008040b7981 */ /* 0x000362000c1e1900 */
[----:B------:R-:W-:Y:S05]  /*2310*/  BRA `(.L_x_3787) ;  /* 0x0000005000007947 */ /* 0x000fea0003800000 */
.L_x_3786:
[----:B-1----:R-:W-:Y:S01]  /*2320*/  MOV R11, UR6 ;  /* 0x00000006000b7c02 */ /* 0x002fe20008000f00 */
[----:B------:R-:W-:Y:S05]  /*2330*/  @!P3 BRA `(.L_x_3787) ;  /* 0x000000300000b947 */ /* 0x000fea0003800000 */
[----:B------:R-:W2:Y:S04]  /*2340*/  LDG.E R6, [R4.64] ;  /* 0x0000000804067981 */ /* 0x000ea8000c1e1900 */
[----:B------:R-:W2:Y:S02]  /*2350*/  LDG.E R0, [R4.64+0x4] ;  /* 0x0000040804007981 */ /* 0x000ea4000c1e1900 */
[----:B--2---:R-:W-:Y:S02]  /*2360*/  IADD3 R11, -R6, R0, RZ ;  /* 0x00000000060b7210 */ /* 0x004fe40007ffe1ff */
.L_x_3787:
        /* <DEDUP_REMOVED lines=41> */
.L_x_3790:
[----:B------:R-:W-:-:S13]  /*2600*/  ISETP.NE.AND P0, PT, R6, 0x1, PT ;  /* 0x000000010600780c */ /* 0x000fda0003f05270 */
[----:B------:R-:W-:-:S05]  /*2610*/  @P0 IMAD.HI.U32 R0, R2, c[0x0][0x330], RZ ;  /* 0x0000cc0002000a27 */ /* 0x000fca00078e00ff */
[----:B------:R-:W-:Y:S02]  /*2620*/  @P0 SHF.R.U32.HI R2, RZ, c[0x0][0x334], R0 ;  /* 0x0000cd00ff020a19 */ /* 0x000fe40000011600 */
.L_x_3791:
[----:B------:R-:W-:Y:S05]  /*2630*/  BSYNC B0 ;  /* 0x0000000000007941 */ /* 0x000fea0003800000 */
.L_x_3789:
[----:B------:R-:W-:-:S05]  /*2640*/  IMAD R2, R2, R6, c[0x0][0x32c] ;  /* 0x0000cb0002027624 */ /* 0x000fca00078e0206 */
[----:B------:R-:W-:-:S04]  /*2650*/  IMNMX R3, R3, R2, PT ;  /* 0x0000000203037217 */ /* 0x000fc80003800200 */
.L_x_3788:
        /* <DEDUP_REMOVED lines=21> */
.L_x_3794:
[----:B------:R-:W-:-:S13]  /*27b0*/  ISETP.NE.AND P0, PT, R6, 0x1, PT ;  /* 0x000000010600780c */ /* 0x000fda0003f05270 */
[----:B------:R-:W-:-:S05]  /*27c0*/  @P0 IMAD.HI.U32 R3, R0, c[0x0][0x330], RZ ;  /* 0x0000cc0000030a27 */ /* 0x000fca00078e00ff */
[----:B------:R-:W-:Y:S02]  /*27d0*/  @P0 SHF.R.U32.HI R0, RZ, c[0x0][0x334], R3 ;  /* 0x0000cd00ff000a19 */ /* 0x000fe40000011603 */
.L_x_3795:
[----:B------:R-:W-:Y:S05]  /*27e0*/  BSYNC B0 ;  /* 0x0000000000007941 */ /* 0x000fea0003800000 */
.L_x_3793:
[----:B------:R-:W-:-:S05]  /*27f0*/  IMAD R0, R0, c[0x0][0x32c], RZ ;  /* 0x0000cb0000007a24 */ /* 0x000fca00078e02ff */
[----:B------:R-:W-:-:S04]  /*2800*/  IMNMX R2, R2, R0, !PT ;  /* 0x0000000002027217 */ /* 0x000fc80007800200 */
.L_x_3792:
        /* <DEDUP_REMOVED lines=45> */
.L_x_3797:
[----:B------:R-:W-:Y:S05]  /*2ae0*/  BSYNC B0 ;  /* 0x0000000000007941 */ /* 0x000fea0003800000 */
.L_x_3796:
        /* <DEDUP_REMOVED lines=138> */
[----:B------:R-:W-:Y:S01]  /*3390*/  LOP3.LUT R15, R238, 0x38, R0, 0xf8, !PT ;  /* 0x00000038ee0f7812 */ /* 0x000fe200078ef800 */
        /* <DEDUP_REMOVED lines=15> */
[--C-:B------:R-:W-:Y:S01]  /*3490*/  IADD3 R15, R14, R16, R240.reuse ;  /* 0x000000100e0f7210 */ /* 0x100fe20007ffe0f0 */
[----:B------:R-:W-:Y:S01]  /*34a0*/  IMAD R14, R2, c[0x0][0x2b4], R3 ;  /* 0x0000ad00020e7a24 */ /* 0x000fe200078e0203 */
[----:B------:R-:W-:Y:S01]  /*34b0*/  LOP3.LUT R17, R17, R239, RZ, 0x3c, !PT ;  /* 0x000000ef11117212 */ /* 0x000fe200078e3cff */
[C---:B------:R-:W-:Y:S01]  /*34c0*/  IMAD R2, R20.reuse, c[0x0][0x290], RZ ;  /* 0x0000a40014027a24 */ /* 0x040fe200078e02ff */
[----:B------:R-:W-:Y:S01]  /*34d0*/  LOP3.LUT R227, R227, 0xfffffff7, RZ, 0xc0, !PT ;  /* 0xfffffff7e3e37812 */ /* 0x000fe200078ec0ff */
[----:B------:R-:W-:Y:S01]  /*34e0*/  IMAD R3, R20, c[0x0][0x280], RZ ;  /* 0x0000a00014037a24 */ /* 0x000fe200078e02ff */
[----:B------:R-:W-:Y:S01]  /*34f0*/  IADD3 R19, R19, R21, R240 ;  /* 0x0000001513137210 */ /* 0x000fe20007ffe0f0 */
        /* <DEDUP_REMOVED lines=31> */
.L_x_3823:
        /* <DEDUP_REMOVED lines=108> */
.L_x_3803:
[----:B------:R-:W-:Y:S05]  /*3db0*/  BSYNC B0 ;  /* 0x0000000000007941 */ /* 0x000fea0003800000 */
.L_x_3802:
        /* <DEDUP_REMOVED lines=95> */
.L_x_3806:
[----:B------:R-:W-:Y:S05]  /*43b0*/  BSYNC B0 ;  /* 0x0000000000007941 */ /* 0x000fea0003800000 */
.L_x_3805:
        /* <DEDUP_REMOVED lines=59> */
.L_x_3808:
[----:B------:R-:W-:Y:S05]  /*4770*/  BSYNC B0 ;  /* 0x0000000000007941 */ /* 0x000fea0003800000 */
.L_x_3807:
        /* <DEDUP_REMOVED lines=61> */
.L_x_3810:
[----:B------:R-:W-:Y:S05]  /*4b50*/  BSYNC B0 ;  /* 0x0000000000007941 */ /* 0x000fea0003800000 */
.L_x_3809:
        /* <DEDUP_REMOVED lines=58> */
.L_x_3812:
[----:B------:R-:W-:Y:S05]  /*4f00*/  BSYNC B0 ;  /* 0x0000000000007941 */ /* 0x000fea0003800000 */
.L_x_3811:
        /* <DEDUP_REMOVED lines=58> */
.L_x_3814:
[----:B------:R-:W-:Y:S05]  /*52b0*/  BSYNC B0 ;  /* 0x0000000000007941 */ /* 0x000fea0003800000 */
.L_x_3813:
        /* <DEDUP_REMOVED lines=58> */
.L_x_3801:
        /* <DEDUP_REMOVED lines=47> */
.L_x_3816:
[----:B------:R-:W-:Y:S05]  /*5950*/  BSYNC B0 ;  /* 0x0000000000007941 */ /* 0x000fea0003800000 */
.L_x_3815:
        /* <DEDUP_REMOVED lines=158> */
.L_x_3818:
[----:B------:R-:W-:Y:S05]  /*6340*/  BSYNC B0 ;  /* 0x0000000000007941 */ /* 0x000fea0003800000 */
.L_x_3817:
        /* <DEDUP_REMOVED lines=123> */
.L_x_3820:
[----:B------:R-:W-:Y:S05]  /*6b00*/  BSYNC B0 ;  /* 0x0000000000007941 */ /* 0x000fea0003800000 */
.L_x_3819:
        /* <DEDUP_REMOVED lines=126> */
.L_x_3800:
        /* <DEDUP_REMOVED lines=39> */
.L_x_3804:
[----:B------:R-:W-:Y:S05]  /*7560*/  BSYNC B1 ;  /* 0x0000000000017941 */ /* 0x000fea0003800000 */
.L_x_3799:
        /* <DEDUP_REMOVED lines=84> */
.L_x_3822:
[----:B------:R-:W-:Y:S05]  /*7ab0*/  BSYNC B0 ;  /* 0x0000000000007941 */ /* 0x000fea0003800000 */
.L_x_3821:
        /* <DEDUP_REMOVED lines=26> */
.L_x_3798:
        /* <DEDUP_REMOVED lines=21> */
.L_x_3826:
[----:B------:R-:W-:-:S13]  /*7db0*/  ISETP.NE.AND P0, PT, R4, 0x1, PT ;  /* 0x000000010400780c */ /* 0x000fda0003f05270 */
[----:B------:R-:W-:-:S05]  /*7dc0*/  @P0 IMAD.HI.U32 R0, R2, c[0x0][0x330], RZ ;  /* 0x0000cc0002000a27 */ /* 0x000fca00078e00ff */
[----:B------:R-:W-:Y:S02]  /*7dd0*/  @P0 SHF.R.U32.HI R2, RZ, c[0x0][0x334], R0 ;  /* 0x0000cd00ff020a19 */ /* 0x000fe40000011600 */
.L_x_3827:
[----:B------:R-:W-:Y:S05]  /*7de0*/  BSYNC B0 ;  /* 0x0000000000007941 */ /* 0x000fea0003800000 */
.L_x_3825:
[----:B------:R-:W-:-:S05]  /*7df0*/  IMAD R2, R2, R4, c[0x0][0x32c] ;  /* 0x0000cb0002027624 */ /* 0x000fca00078e0204 */
[----:B------:R-:W-:-:S04]  /*7e00*/  IMNMX R3, R3, R2, PT ;  /* 0x0000000203037217 */ /* 0x000fc80003800200 */
.L_x_3824:
        /* <DEDUP_REMOVED lines=21> */
.L_x_3830:
[----:B------:R-:W-:-:S04]  /*7f60*/  MOV R3, c[0x0][0x32c] ;  /* 0x0000cb0000037a02 */ /* 0x000fc80000000f00 */
[----:B------:R-:W-:-:S13]  /*7f70*/  ISETP.NE.AND P0, PT, R3, 0x1, PT ;  /* 0x000000010300780c */ /* 0x000fda0003f05270 */
[----:B------:R-:W-:-:S05]  /*7f80*/  @P0 IMAD.HI.U32 R3, R0, c[0x0][0x330], RZ ;  /* 0x0000cc0000030a27 */ /* 0x000fca00078e00ff */
[----:B------:R-:W-:Y:S02]  /*7f90*/  @P0 SHF.R.U32.HI R0, RZ, c[0x0][0x334], R3 ;  /* 0x0000cd00ff000a19 */ /* 0x000fe40000011603 */
.L_x_3831:
[----:B------:R-:W-:Y:S05]  /*7fa0*/  BSYNC B0 ;  /* 0x0000000000007941 */ /* 0x000fea0003800000 */
.L_x_3829:
[----:B------:R-:W-:-:S05]  /*7fb0*/  IMAD R0, R0, c[0x0][0x32c], RZ ;  /* 0x0000cb0000007a24 */ /* 0x000fca00078e02ff */
[----:B------:R-:W-:-:S04]  /*7fc0*/  IMNMX R2, R2, R0, !PT ;  /* 0x0000000002027217 */ /* 0x000fc80007800200 */
.L_x_3828:
        /* <DEDUP_REMOVED lines=37> */
.L_x_3833:
[----:B------:R-:W-:Y:S05]  /*8220*/  BSYNC B0 ;  /* 0x0000000000007941 */ /* 0x000fea0003800000 */
.L_x_3832:
        /* <DEDUP_REMOVED lines=104> */
.L_x_4035:
[----:B------:R-:W-:Y:S05]  /*88b0*/  BRA.DIV ~URZ, `(.L_x_3836) ;  /* 0x000199327f007947 */ /* 0x000fea000b800000 */
[----:B------:R3:W4:Y:S02]  /*88c0*/  SHFL.IDX PT, R0, R6, RZ, 0x181f ;  /* 0x00181fff06007589 */ /* 0x00072400000e0000 */
.L_x_4036:
[----:B------:R-:W-:Y:S01]  /*88d0*/  IMAD R32, R218, c[0x0][0x2c4], RZ ;  /* 0x0000b100da207a24 */ /* 0x000fe200078e02ff */
[----:B------:R-:W-:Y:S04]  /*88e0*/  BSSY B0, `(.L_x_3837) ;  /* 0x000000f000007945 */ /* 0x000fe80003800000 */
[----:B------:R-:W-:-:S13]  /*88f0*/  ISETP.GE.AND P0, PT, R4, R32, PT ;  /* 0x000000200400720c */ /* 0x000fda0003f06270 */
[----:B------:R-:W-:Y:S05]  /*8900*/  @P0 BRA `(.L_x_3838) ;  /* 0x000000c000000947 */ /* 0x000fea0003800000 */
[CC--:B----4-:R-:W-:Y:S02]  /*8910*/  LEA R10, P0, R200.reuse, R0.reuse, 0x1 ;  /* 0x00000000c80a7211 */ /* 0x0d0fe400078008ff */
[CC--:B------:R-:W-:Y:S02]  /*8920*/  LEA R8, P1, R199.reuse, R0.reuse, 0x1 ;  /* 0x00000000c7087211 */ /* 0x0c0fe400078208ff */
        /* <DEDUP_REMOVED lines=10> */
.L_x_3838:
[----:B------:R-:W-:Y:S05]  /*89d0*/  BSYNC B0 ;  /* 0x0000000000007941 */ /* 0x000fea0003800000 */
.L_x_3837:
[----:B------:R-:W-:Y:S05]  /*89e0*/  BRA.DIV ~URZ, `(.L_x_3839) ;  /* 0x000198627f007947 */ /* 0x000fea000b800000 */
[----:B--2---:R2:W1:Y:S04]  /*89f0*/  SHFL.IDX PT, R7, R5, 0x1, 0x181f ;  /* 0x00381f0005077f89 */ /* 0x00446800000e0000 */
[----:B----4-:R2:W4:Y:S02]  /*8a00*/  SHFL.IDX PT, R0, R6, 0x1, 0x181f ;  /* 0x00381f0006007f89 */ /* 0x01052400000e0000 */
.L_x_4037:
[----:B------:R-:W-:Y:S01]  /*8a10*/  IADD3 R2, R4, 0x20, RZ ;  /* 0x0000002004027810 */ /* 0x000fe20007ffe0ff */
[----:B------:R-:W-:Y:S03]  /*8a20*/  BSSY B0, `(.L_x_3840) ;  /* 0x000000f000007945 */ /* 0x000fe60003800000 */
[----:B------:R-:W-:-:S13]  /*8a30*/  ISETP.GE.AND P0, PT, R2, R32, PT ;  /* 0x000000200200720c */ /* 0x000fda0003f06270 */
[----:B------:R-:W-:Y:S05]  /*8a40*/  @P0 BRA `(.L_x_3841) ;  /* 0x000000c000000947 */ /* 0x000fea0003800000 */
[CC--:B----4-:R-:W-:Y:S02]  /*8a50*/  LEA R10, P0, R200.reuse, R0.reuse, 0x1 ;  /* 0x00000000c80a7211 */ /* 0x0d0fe400078008ff */
[CC--:B------:R-:W-:Y:S02]  /*8a60*/  LEA R8, P1, R199.reuse, R0.reuse, 0x1 ;  /* 0x00000000c7087211 */ /* 0x0c0fe400078208ff */
        /* <DEDUP_REMOVED lines=10> */
.L_x_3841:
[----:B------:R-:W-:Y:S05]  /*8b10*/  BSYNC B0 ;  /* 0x0000000000007941 */ /* 0x000fea0003800000 */
.L_x_3840:
[----:B------:R-:W-:Y:S05]  /*8b20*/  BRA.DIV ~URZ, `(.L_x_3842) ;  /* 0x000197e27f007947 */ /* 0x000fea000b800000 */
[----:B-1----:R1:W2:Y:S02]  /*8b30*/  SHFL.IDX PT, R7, R5, 0x2, 0x181f ;  /* 0x00581f0005077f89 */ /* 0x0022a400000e0000 */
.L_x_4038:
[----:B------:R-:W-:Y:S05]  /*8b40*/  BRA.DIV ~URZ, `(.L_x_3843) ;  /* 0x000198327f007947 */ /* 0x000fea000b800000 */
[----:B----4-:R4:W1:Y:S02]  /*8b50*/  SHFL.IDX PT, R0, R6, 0x2, 0x181f ;  /* 0x00581f0006007f89 */ /* 0x01086400000e0000 */
.L_x_4039:
[----:B------:R-:W-:Y:S01]  /*8b60*/  IADD3 R2, R4, 0x40, RZ ;  /* 0x0000004004027810 */ /* 0x000fe20007ffe0ff */
[----:B------:R-:W-:Y:S03]  /*8b70*/  BSSY B0, `(.L_x_3844) ;  /* 0x000000f000007945 */ /* 0x000fe60003800000 */
[----:B------:R-:W-:-:S13]  /*8b80*/  ISETP.GE.AND P0, PT, R2, R32, PT ;  /* 0x000000200200720c */ /* 0x000fda0003f06270 */
[----:B------:R-:W-:Y:S05]  /*8b90*/  @P0 BRA `(.L_x_3845) ;  /* 0x000000c000000947 */ /* 0x000fea0003800000 */
[CC--:B-1----:R-:W-:Y:S02]  /*8ba0*/  LEA R10, P0, R200.reuse, R0.reuse, 0x1 ;  /* 0x00000000c80a7211 */ /* 0x0c2fe400078008ff */
        /* <DEDUP_REMOVED lines=11> */
.L_x_3845:
[----:B------:R-:W-:Y:S05]  /*8c60*/  BSYNC B0 ;  /* 0x0000000000007941 */ /* 0x000fea0003800000 */
.L_x_3844:
[----:B------:R-:W-:Y:S05]  /*8c70*/  BRA.DIV ~URZ, `(.L_x_3846) ;  /* 0x000197627f007947 */ /* 0x000fea000b800000 */
[----:B-12---:R-:W1:Y:S04]  /*8c80*/  SHFL.IDX PT, R5, R5, 0x3, 0x181f ;  /* 0x00781f0005057f89 */ /* 0x006e6800000e0000 */
[----:B------:R2:W3:Y:S02]  /*8c90*/  SHFL.IDX PT, R0, R6, 0x3, 0x181f ;  /* 0x00781f0006007f89 */ /* 0x0004e400000e0000 */
.L_x_4040:
        /* <DEDUP_REMOVED lines=93> */
.L_x_3847:
        /* <DEDUP_REMOVED lines=80> */
[----:B------:R-:W-:Y:S01]  /*9770*/  @!P0 IMAD.SHL.U32 R14, R145, 0x2, RZ ;  /* 0x00000002910e8824 */ /* 0x000fe200078e00ff */
        /* <DEDUP_REMOVED lines=41> */
.L_x_3851:
[----:B--2---:R-:W-:Y:S05]  /*9a10*/  BSYNC B0 ;  /* 0x0000000000007941 */ /* 0x004fea0003800000 */
.L_x_3850:
        /* <DEDUP_REMOVED lines=118> */
.L_x_3853:
[----:B---3--:R-:W-:Y:S05]  /*a180*/  BSYNC B0 ;  /* 0x0000000000007941 */ /* 0x008fea0003800000 */
.L_x_3852:
        /* <DEDUP_REMOVED lines=89> */
.L_x_3857:
[----:B------:R-:W-:Y:S05]  /*a720*/  BSYNC B0 ;  /* 0x0000000000007941 */ /* 0x000fea0003800000 */
.L_x_3856:
        /* <DEDUP_REMOVED lines=45> */
.L_x_3859:
[----:B------:R-:W-:Y:S05]  /*aa00*/  BSYNC B0 ;  /* 0x0000000000007941 */ /* 0x000fea0003800000 */
.L_x_3858:
        /* <DEDUP_REMOVED lines=45> */
.L_x_3861:
[----:B------:R-:W-:Y:S05]  /*ace0*/  BSYNC B0 ;  /* 0x0000000000007941 */ /* 0x000fea0003800000 */
.L_x_3860:
        /* <DEDUP_REMOVED lines=45> */
.L_x_3863:
[----:B------:R-:W-:Y:S05]  /*afc0*/  BSYNC B0 ;  /* 0x0000000000007941 */ /* 0x000fea0003800000 */
.L_x_3862:
        /* <DEDUP_REMOVED lines=45> */
.L_x_3865:
[----:B------:R-:W-:Y:S05]  /*b2a0*/  BSYNC B0 ;  /* 0x0000000000007941 */ /* 0x000fea0003800000 */
.L_x_3864:
        /* <DEDUP_REMOVED lines=44> */
.L_x_3855:
[----:B------:R-:W-:Y:S05]  /*b570*/  BSYNC B1 ;  /* 0x0000000000017941 */ /* 0x000fea0003800000 */
.L_x_3854:
        /* <DEDUP_REMOVED lines=48> */
.L_x_3868:
[----:B------:R-:W-:Y:S05]  /*b880*/  BSYNC B0 ;  /* 0x0000000000007941 */ /* 0x000fea0003800000 */
.L_x_3867:
        /* <DEDUP_REMOVED lines=45> */
.L_x_3870:
[----:B------:R-:W-:Y:S05]  /*bb60*/  BSYNC B0 ;  /* 0x0000000000007941 */ /* 0x000fea0003800000 */
.L_x_3869:
        /* <DEDUP_REMOVED lines=45> */
.L_x_3872:
[----:B------:R-:W-:Y:S05]  /*be40*/  BSYNC B0 ;  /* 0x0000000000007941 */ /* 0x000fea0003800000 */
.L_x_3871:
        /* <DEDUP_REMOVED lines=45> */
.L_x_3874:
[----:B------:R-:W-:Y:S05]  /*c120*/  BSYNC B0 ;  /* 0x0000000000007941 */ /* 0x000fea0003800000 */
.L_x_3873:
        /* <DEDUP_REMOVED lines=45> */
.L_x_3876:
[----:B------:R-:W-:Y:S05]  /*c400*/  BSYNC B0 ;  /* 0x0000000000007941 */ /* 0x000fea0003800000 */
.L_x_3875:
        /* <DEDUP_REMOVED lines=45> */
.L_x_3849:
        /* <DEDUP_REMOVED lines=73> */
.L_x_3878:
[----:B--2---:R-:W-:Y:S05]  /*cb70*/  BSYNC B0 ;  /* 0x0000000000007941 */ /* 0x004fea0003800000 */
.L_x_3877:
        /* <DEDUP_REMOVED lines=95> */
.L_x_3880:
[----:B--2---:R-:W-:Y:S05]  /*d170*/  BSYNC B0 ;  /* 0x0000000000007941 */ /* 0x004fea0003800000 */
.L_x_3879:
        /* <DEDUP_REMOVED lines=149> */
.L_x_3884:
[----:B------:R-:W-:Y:S05]  /*dad0*/  BSYNC B0 ;  /* 0x0000000000007941 */ /* 0x000fea0003800000 */
.L_x_3883:
        /* <DEDUP_REMOVED lines=99> */
.L_x_3886:
[----:B------:R-:W-:Y:S05]  /*e110*/  BSYNC B0 ;  /* 0x0000000000007941 */ /* 0x000fea0003800000 */
.L_x_3885:
        /* <DEDUP_REMOVED lines=98> */
.L_x_3882:
[----:B------:R-:W-:Y:S05]  /*e740*/  BSYNC B1 ;  /* 0x0000000000017941 */ /* 0x000fea0003800000 */
.L_x_3881:
        /* <DEDUP_REMOVED lines=110> */
.L_x_3888:
[----:B------:R-:W-:Y:S05]  /*ee30*/  BSYNC B0 ;  /* 0x0000000000007941 */ /* 0x000fea0003800000 */
.L_x_3887:
        /* <DEDUP_REMOVED lines=99> */
.L_x_3890:
[----:B------:R-:W-:Y:S05]  /*f470*/  BSYNC B0 ;  /* 0x0000000000007941 */ /* 0x000fea0003800000 */
.L_x_3889:
        /* <DEDUP_REMOVED lines=98> */
.L_x_3866:
[----:B------:R-:W-:Y:S05]  /*faa0*/  BSYNC B2 ;  /* 0x0000000000027941 */ /* 0x000fea0003800000 */
.L_x_3848:
[----:B------:R-:W-:Y:S01]  /*fab0*/  IMAD R0, R96, c[0x0][0x208], RZ ;  /* 0x0000820060007a24 */ /* 0x000fe200078e02ff */
[----:B------:R-:W-:Y:S01]  /*fac0*/  SHF.L.U64.HI R93, R200, 0x1, R201 ;  /* 0x00000001c85d7819 */ /* 0x000fe200000102c9 */
[----:B------:R-:W-:Y:S01]  /*fad0*/  IMAD.WIDE.U32 R2, R198, c[0x0][0x208], RZ ;  /* 0x00008200c6027a25 */ /* 0x000fe200078e00ff */
[----:B------:R-:W-:-:S04]  /*fae0*/  DEPBAR.LE SB0, 0x0 ;  /* 0x000080000000791a */ /* 0x000fc80000000000 */
[----:B------:R-:W-:Y:S01]  /*faf0*/  IMAD R0, R198, c[0x0][0x20c], R0 ;  /* 0x00008300c6007a24 */ /* 0x000fe200078e0200 */
[----:B------:R-:W-:Y:S01]  /*fb00*/  BAR.SYNC.DEFER_BLOCKING 0x0 ;  /* 0x0000000000007b1d */ /* 0x000fe20000010000 */
[----:B------:R-:W-:Y:S01]  /*fb10*/  IMAD.WIDE.U32 R224, R85, c[0x0][0x210], RZ ;  /* 0x0000840055e07a25 */ /* 0x000fe200078e00ff */
[----:B------:R-:W-:Y:S02]  /*fb20*/  SHF.L.U64.HI R95, R199, 0x1, R220 ;  /* 0x00000001c75f7819 */ /* 0x000fe400000102dc */
[----:B------:R-:W-:Y:S01]  /*fb30*/  ISETP.GE.AND P3, PT, R200, c[0x0][0x1d4], PT ;  /* 0x00007500c8007a0c */ /* 0x000fe20003f66270 */
[----:B------:R-:W-:Y:S01]  /*fb40*/  IMAD.IADD R3, R3, 0x1, R0 ;  /* 0x0000000103037824 */ /* 0x000fe200078e0200 */
[----:B------:R-:W-:Y:S01]  /*fb50*/  BSSY B0, `(.L_x_3891) ;  /* 0x0000115000007945 */ /* 0x000fe20003800000 */
[----:B------:R-:W-:Y:S01]  /*fb60*/  IMAD R0, R97, c[0x0][0x218], RZ ;  /* 0x0000860061007a24 */ /* 0x000fe200078e02ff */
[----:B------:R-:W-:Y:S01]  /*fb70*/  SHF.L.U64.HI R97, R202, 0x1, R219 ;  /* 0x00000001ca617819 */ /* 0x000fe200000102db */
        /* <DEDUP_REMOVED lines=10> */
[----:B------:R-:W-:-:S02]  /*fc20*/  LEA.HI.X R4, R0, c[0x0][0x1fc], R2, 0x1, P0 ;  /* 0x00007f0000047a11 */ /* 0x000fc400000f0c02 */
[----:B------:R-:W1:Y:S04]  /*fc30*/  SHFL.IDX PT, R0, R3, RZ, 0x181f ;  /* 0x00181fff03007589 */ /* 0x000e6800000e0000 */
[----:B------:R-:W2:Y:S04]  /*fc40*/  SHFL.IDX PT, R2, R4, RZ, 0x181f ;  /* 0x00181fff04027589 */ /* 0x000ea800000e0000 */
[----:B------:R-:W3:Y:S04]  /*fc50*/  SHFL.IDX PT, R3, R3, 0x1, 0x181f ;  /* 0x00381f0003037f89 */ /* 0x000ee800000e0000 */
[----:B------:R-:W4:Y:S04]  /*fc60*/  SHFL.IDX PT, R12, R4, 0x1, 0x181f ;  /* 0x00381f00040c7f89 */ /* 0x000f2800000e0000 */
[----:B------:R-:W4:Y:S04]  /*fc70*/  LDSM.16.M88.4 R24, [R147] ;  /* 0x000000009318783b */ /* 0x000f280000000200 */
[----:B------:R-:W-:Y:S01]  /*fc80*/  LDSM.16.M88.4 R32, [R147+0x800] ;  /* 0x000800009320783b */ /* 0x000fe20000000200 */
[----:B-1----:R-:W-:-:S03]  /*fc90*/  IADD3 R22, P0, R0, R92, RZ ;  /* 0x0000005c00167210 */ /* 0x002fc60007f1e0ff */
[----:B------:R-:W1:Y:S01]  /*fca0*/  LDSM.16.M88.4 R36, [R147+0x1000] ;  /* 0x001000009324783b */ /* 0x000e620000000200 */
[C---:B------:R-:W-:Y:S02]  /*fcb0*/  IADD3 R16, P1, R0.reuse, R96, RZ ;  /* 0x0000006000107210 */ /* 0x040fe40007f3e0ff */
[----:B------:R-:W-:Y:S01]  /*fcc0*/  IADD3 R20, P2, R0, R94, RZ ;  /* 0x0000005e00147210 */ /* 0x000fe20007f5e0ff */
[C---:B--2---:R-:W-:Y:S01]  /*fcd0*/  IMAD.X R23, R2.reuse, 0x1, R93, P0 ;  /* 0x0000000102177824 */ /* 0x044fe200000e065d */
[----:B------:R-:W2:Y:S01]  /*fce0*/  LDSM.16.M88.4 R44, [R147+0x1800] ;  /* 0x00180000932c783b */ /* 0x000ea20000000200 */
[C---:B------:R-:W-:Y:S01]  /*fcf0*/  IMAD.X R17, R2.reuse, 0x1, R97, P1 ;  /* 0x0000000102117824 */ /* 0x040fe200008e0661 */
[----:B---3--:R-:W-:Y:S01]  /*fd00*/  IADD3 R18, P0, R3, R92, RZ ;  /* 0x0000005c03127210 */ /* 0x008fe20007f1e0ff */
[----:B------:R-:W-:Y:S01]  /*fd10*/  IMAD.X R21, R2, 0x1, R95, P2 ;  /* 0x0000000102157824 */ /* 0x000fe200010e065f */
[----:B------:R-:W-:Y:S01]  /*fd20*/  ISETP.GE.AND P1, PT, R199, c[0x0][0x1d4], PT ;  /* 0x00007500c7007a0c */ /* 0x000fe20003f26270 */
[----:B------:R-:W-:Y:S01]  /*fd30*/  LDSM.16.M88.4 R4, [R179] ;  /* 0x00000000b304783b */ /* 0x000fe20000000200 */
        /* <DEDUP_REMOVED lines=8> */
[----:B------:R-:W3:Y:S04]  /*fdc0*/  LDSM.16.M88.4 R64, [R192] ;  /* 0x00000000c040783b */ /* 0x000ee80000000200 */
[----:B------:R-:W3:Y:S01]  /*fdd0*/  LDSM.16.M88.4 R76, [R191] ;  /* 0x00000000bf4c783b */ /* 0x000ee20000000200 */
[----:B------:R-:W-:Y:S03]  /*fde0*/  HMMA.16816.F32 R28, R8, R24, RZ ;  /* 0x00000018081c723c */ /* 0x000fe600000018ff */
[----:B------:R-:W-:Y:S01]  /*fdf0*/  @!PT LDS RZ, [RZ] ;  /* 0x00000000fffff984 */ /* 0x000fe20000000800 */
[----:B------:R-:W-:Y:S01]  /*fe00*/  @!PT LDS RZ, [RZ] ;  /* 0x00000000fffff984 */ /* 0x000fe20000000800 */
[----:B------:R-:W-:Y:S01]  /*fe10*/  @!PT LDS RZ, [RZ] ;  /* 0x00000000fffff984 */ /* 0x000fe20000000800 */
[----:B------:R3:W-:Y:S01]  /*fe20*/  LDGSTS.E.BYPASS.LTC128B.128 [R194+0x100], [R22.64], !P0 ;  /* 0x0010000016c27fae */ /* 0x0007e2000c101d48 */
[C---:B------:R-:W-:Y:S02]  /*fe30*/  ISETP.LT.OR P0, PT, R80.reuse, 0x1, P1 ;  /* 0x000000015000780c */ /* 0x040fe40000f01670 */
[----:B------:R-:W-:-:S02]  /*fe40*/  ISETP.LT.OR P1, PT, R80, 0x21, P1 ;  /* 0x000000215000780c */ /* 0x000fc40000f21670 */
[C---:B------:R-:W-:Y:S09]  /*fe50*/  HMMA.16816.F32 R24, R8.reuse, R26, RZ ;  /* 0x0000001a0818723c */ /* 0x040ff200000018ff */
[----:B------:R3:W-:Y:S01]  /*fe60*/  LDGSTS.E.BYPASS.LTC128B.128 [R194+0x2100], [R20.64], !P0 ;  /* 0x0210000014c27fae */ /* 0x0007e2000c101d48 */
[----:B------:R-:W-:Y:S01]  /*fe70*/  ISETP.LT.OR P0, PT, R80, 0x1, P2 ;  /* 0x000000015000780c */ /* 0x000fe20001701670 */
[C---:B-1----:R-:W-:Y:S08]  /*fe80*/  HMMA.16816.F32 R48, R8.reuse, R38, RZ ;  /* 0x000000260830723c */ /* 0x042ff000000018ff */
[----:B--2---:R-:W-:Y:S04]  /*fe90*/  HMMA.16816.F32 R52, R8, R44, RZ ;  /* 0x0000002c0834723c */ /* 0x004fe800000018ff */
[----:B------:R1:W-:Y:S01]  /*fea0*/  LDGSTS.E.BYPASS.LTC128B.128 [R194+0x4100], [R16.64], !P0 ;  /* 0x0410000010c27fae */ /* 0x0003e2000c101d48 */
[----:B------:R-:W-:-:S03]  /*feb0*/  IADD3 R2, P0, R3, R96, RZ ;  /* 0x0000006003027210 */ /* 0x000fc60007f1e0ff */
[----:B------:R1:W-:Y:S01]  /*fec0*/  LDGSTS.E.BYPASS.LTC128B.128 [R194+0x1100], [R18.64], !P3 ;  /* 0x0110000012c27fae */ /* 0x0003e2000d901d48 */
[C---:B-----5:R-:W-:Y:S01]  /*fed0*/  HMMA.16816.F32 R40, R8.reuse, R36, RZ ;  /* 0x000000240828723c */ /* 0x060fe200000018ff */
[----:B------:R-:W-:Y:S01]  /*fee0*/  IMAD.X R3, R12, 0x1, R97, P0 ;  /* 0x000000010c037824 */ /* 0x000fe200000e0661 */
[----:B------:R-:W-:Y:S01]  /*fef0*/  ISETP.LT.OR P0, PT, R80, 0x21, P2 ;  /* 0x000000215000780c */ /* 0x000fe20001701670 */
[----:B------:R2:W-:Y:S05]  /*ff00*/  LDGSTS.E.BYPASS.LTC128B.128 [R194+0x3100], [R14.64], !P1 ;  /* 0x031000000ec27fae */ /* 0x0005ea000c901d48 */
[C---:B---3--:R-:W-:Y:S07]  /*ff10*/  HMMA.16816.F32 R20, R8.reuse, R32, RZ ;  /* 0x000000200814723c */ /* 0x048fee00000018ff */
[----:B------:R3:W-:Y:S01]  /*ff20*/  LDGSTS.E.BYPASS.LTC128B.128 [R194+0x5100], [R2.64], !P0 ;  /* 0x0510000002c27fae */ /* 0x0007e2000c101d48 */
[----:B------:R-:W-:Y:S01]  /*ff30*/  HMMA.16816.F32 R44, R8, R46, RZ ;  /* 0x0000002e082c723c */ /* 0x000fe200000018ff */
[----:B------:R-:W-:-:S02]  /*ff40*/  ISETP.GT.AND P0, PT, R100, R216, PT ;  /* 0x000000d86400720c */ /* 0x000fc40003f04270 */
[----:B------:R-:W-:Y:S04]  /*ff50*/  LDSM.16.M88.4 R68, [R177] ;  /* 0x00000000b144783b */ /* 0x000fe80000000200 */
[----:B------:R-:W-:Y:S04]  /*ff60*/  LDSM.16.M88.4 R36, [R177+0x800] ;  /* 0x00080000b124783b */ /* 0x000fe80000000200 */
[----:B-1----:R-:W1:Y:S01]  /*ff70*/  LDSM.16.M88.4 R16, [R181] ;  /* 0x00000000b510783b */ /* 0x002e620000000200 */
[----:B--2---:R-:W-:Y:S03]  /*ff80*/  HMMA.16816.F32 R12, R8, R34, RZ ;  /* 0x00000022080c723c */ /* 0x004fe600000018ff */
[----:B------:R-:W2:Y:S04]  /*ff90*/  LDSM.16.M88.4 R72, [R177+0x1000] ;  /* 0x00100000b148783b */ /* 0x000ea80000000200 */
[----:B------:R-:W1:Y:S01]  /*ffa0*/  LDSM.16.M88.4 R80, [R177+0x1800] ;  /* 0x00180000b150783b */ /* 0x000e620000000200 */
[C---:B------:R-:W-:Y:S03]  /*ffb0*/  HMMA.16816.F32 R32, R4.reuse, R56, R28 ;  /* 0x000000380420723c */ /* 0x040fe6000000181c */
[----:B------:R-:W-:Y:S04]  /*ffc0*/  LDSM.16.M88.4 R84, [R147+0x3800] ;  /* 0x003800009354783b */ /* 0x000fe80000000200 */
[----:B------:R-:W-:Y:S01]  /*ffd0*/  LDSM.16.M88.4 R88, [R177+0x2000] ;  /* 0x00200000b158783b */ /* 0x000fe20000000200 */
[C---:B------:R-:W-:Y:S03]  /*ffe0*/  HMMA.16816.F32 R28, R4.reuse, R58, R24 ;  /* 0x0000003a041c723c */ /* 0x040fe60000001818 */
[----:B------:R-:W0:Y:S05]  /*fff0*/  LDGDEPBAR ;  /* 0x00000000000079af */ /* 0x000e2a0000000000 */
[C---:B----4-:R-:W-:Y:S08]  /*10000*/  HMMA.16816.F32 R24, R4.reuse, R60, R20 ;  /* 0x0000003c0418723c */ /* 0x050ff00000001814 */
[C---:B------:R-:W-:Y:S08]  /*10010*/  HMMA.16816.F32 R20, R4.reuse, R62, R12 ;  /* 0x0000003e0414723c */ /* 0x040ff0000000180c */
[C---:B------:R-:W-:Y:S08]  /*10020*/  HMMA.16816.F32 R8, R4.reuse, R66, R48 ;  /* 0x000000420408723c */ /* 0x040ff00000001830 */
[C---:B------:R-:W-:Y:S01]  /*10030*/  HMMA.16816.F32 R12, R4.reuse, R64, R40 ;  /* 0x00000040040c723c */ /* 0x040fe20000001828 */
[----:B------:R-:W-:Y:S07]  /*10040*/  LDSM.16.M88.4 R64, [R174] ;  /* 0x00000000ae40783b */ /* 0x000fee0000000200 */
[C---:B------:R-:W-:Y:S08]  /*10050*/  HMMA.16816.F32 R48, R4.reuse, R76, R52 ;  /* 0x0000004c0430723c */ /* 0x040ff00000001834 */
[----:B------:R-:W-:Y:S01]  /*10060*/  HMMA.16816.F32 R56, R4, R78, R44 ;  /* 0x0000004e0438723c */ /* 0x000fe2000000182c */
[----:B------:R-:W4:Y:S04]  /*10070*/  LDSM.16.M88.4 R4, [R180] ;  /* 0x00000000b404783b */ /* 0x000f280000000200 */
[----:B------:R-:W-:Y:S03]  /*10080*/  LDSM.16.M88.4 R76, [R147+0x2800] ;  /* 0x00280000934c783b */ /* 0x000fe60000000200 */
[C---:B-1----:R-:W-:Y:S01]  /*10090*/  HMMA.16816.F32 R52, R16.reuse, R68, R32 ;  /* 0x000000441034723c */ /* 0x042fe20000001820 */
[----:B------:R-:W-:Y:S07]  /*100a0*/  LDSM.16.M88.4 R32, [R174+0x1000] ;  /* 0x00100000ae20783b */ /* 0x000fee0000000200 */
[C---:B------:R-:W-:Y:S01]  /*100b0*/  HMMA.16816.F32 R60, R16.reuse, R70, R28 ;  /* 0x00000046103c723c */ /* 0x040fe2000000181c */
[----:B------:R-:W1:Y:S04]  /*100c0*/  LDSM.16.M88.4 R68, [R174+0x800] ;  /* 0x00080000ae44783b */ /* 0x000e680000000200 */
[----:B------:R-:W1:Y:S03]  /*100d0*/  LDSM.16.M88.4 R28, [R174+0x1800] ;  /* 0x00180000ae1c783b */ /* 0x000e660000000200 */
[C---:B------:R-:W-:Y:S08]  /*100e0*/  HMMA.16816.F32 R44, R16.reuse, R36, R24 ;  /* 0x00000024102c723c */ /* 0x040ff00000001818 */
[C---:B------:R-:W-:Y:S08]  /*100f0*/  HMMA.16816.F32 R40, R16.reuse, R38, R20 ;  /* 0x000000261028723c */ /* 0x040ff00000001814 */
[C---:B--2---:R-:W-:Y:S01]  /*10100*/  HMMA.16816.F32 R36, R16.reuse, R72, R12 ;  /* 0x000000481024723c */ /* 0x044fe2000000180c */
[----:B------:R-:W-:Y:S07]  /*10110*/  LDSM.16.M88.4 R12, [R178+0x4000] ;  /* 0x00400000b20c783b */ /* 0x000fee0000000200 */
[C---:B------:R-:W-:Y:S01]  /*10120*/  HMMA.16816.F32 R24, R16.reuse, R74, R8 ;  /* 0x0000004a1018723c */ /* 0x040fe20000001808 */
[----:B------:R-:W2:Y:S07]  /*10130*/  LDSM.16.M88.4 R72, [R147+0x2000] ;  /* 0x002000009348783b */ /* 0x000eae0000000200 */
[C---:B------:R-:W-:Y:S08]  /*10140*/  HMMA.16816.F32 R20, R16.reuse, R80, R48 ;  /* 0x000000501014723c */ /* 0x040ff00000001830 */
[----:B------:R-:W-:Y:S01]  /*10150*/  HMMA.16816.F32 R16, R16, R82, R56 ;  /* 0x000000521010723c */ /* 0x000fe20000001838 */
[----:B------:R-:W2:Y:S07]  /*10160*/  LDSM.16.M88.4 R80, [R147+0x3000] ;  /* 0x003000009350783b */ /* 0x000eae0000000200 */
[C---:B----4-:R-:W-:Y:S08]  /*10170*/  HMMA.16816.F32 R8, R4.reuse, R64, R52 ;  /* 0x000000400408723c */ /* 0x050ff00000001834 */
[C---:B-1----:R-:W-:Y:S08]  /*10180*/  HMMA.16816.F32 R52, R4.reuse, R68, R44 ;  /* 0x000000440434723c */ /* 0x042ff0000000182c */
[C---:B------:R-:W-:Y:S01]  /*10190*/  HMMA.16816.F32 R68, R4.reuse, R70, R40 ;  /* 0x000000460444723c */ /* 0x040fe20000001828 */
[----:B------:R-:W-:Y:S07]  /*101a0*/  LDSM.16.M88.4 R40, [R190] ;  /* 0x00000000be28783b */ /* 0x000fee0000000200 */
[C---:B------:R-:W-:Y:S08]  /*101b0*/  HMMA.16816.F32 R60, R4.reuse, R66, R60 ;  /* 0x00000042043c723c */ /* 0x040ff0000000183c */
[C---:B------:R-:W-:Y:S01]  /*101c0*/  HMMA.16816.F32 R64, R4.reuse, R32, R36 ;  /* 0x000000200440723c */ /* 0x040fe20000001824 */
[----:B------:R-:W-:Y:S07]  /*101d0*/  LDSM.16.M88.4 R36, [R189] ;  /* 0x00000000bd24783b */ /* 0x000fee0000000200 */
[C---:B------:R-:W-:Y:S08]  /*101e0*/  HMMA.16816.F32 R56, R4.reuse, R34, R24 ;  /* 0x000000220438723c */ /* 0x040ff00000001818 */
[C---:B------:R-:W-:Y:S08]  /*101f0*/  HMMA.16816.F32 R48, R4.reuse, R28, R20 ;  /* 0x0000001c0430723c */ /* 0x040ff00000001814 */
[----:B------:R-:W-:Y:S01]  /*10200*/  HMMA.16816.F32 R44, R4, R30, R16 ;  /* 0x0000001e042c723c */ /* 0x000fe20000001810 */
[----:B------:R-:W-:Y:S07]  /*10210*/  LDSM.16.M88.4 R4, [R181+0x4000] ;  /* 0x00400000b504783b */ /* 0x000fee0000000200 */
[C---:B--2---:R-:W-:Y:S01]  /*10220*/  HMMA.16816.F32 R32, R12.reuse, R72, R8 ;  /* 0x000000480c20723c */ /* 0x044fe20000001808 */
[----:B------:R-:W1:Y:S07]  /*10230*/  LDSM.16.M88.4 R8, [R179+0x4000] ;  /* 0x00400000b308783b */ /* 0x000e6e0000000200 */
[C---:B------:R-:W-:Y:S08]  /*10240*/  HMMA.16816.F32 R24, R12.reuse, R76, R52 ;  /* 0x0000004c0c18723c */ /* 0x040ff00000001834 */
[C---:B------:R-:W-:Y:S01]  /*10250*/  HMMA.16816.F32 R20, R12.reuse, R78, R68 ;  /* 0x0000004e0c14723c */ /* 0x040fe20000001844 */
[----:B------:R-:W2:Y:S07]  /*10260*/  LDSM.16.M88.4 R76, [R187] ;  /* 0x00000000bb4c783b */ /* 0x000eae0000000200 */
[C---:B------:R-:W-:Y:S01]  /*10270*/  HMMA.16816.F32 R28, R12.reuse, R74, R60 ;  /* 0x0000004a0c1c723c */ /* 0x040fe2000000183c */
[----:B------:R-:W4:Y:S07]  /*10280*/  LDSM.16.M88.4 R72, [R188] ;  /* 0x00000000bc48783b */ /* 0x000f2e0000000200 */
[C---:B------:R-:W-:Y:S08]  /*10290*/  HMMA.16816.F32 R16, R12.reuse, R80, R64 ;  /* 0x000000500c10723c */ /* 0x040ff00000001840 */
[C---:B------:R-:W-:Y:S01]  /*102a0*/  HMMA.16816.F32 R56, R12.reuse, R82, R56 ;  /* 0x000000520c38723c */ /* 0x040fe20000001838 */
[----:B------:R-:W-:Y:S07]  /*102b0*/  LDSM.16.M88.4 R80, [R174+0x2800] ;  /* 0x00280000ae50783b */ /* 0x000fee0000000200 */
[C---:B------:R-:W-:Y:S08]  /*102c0*/  HMMA.16816.F32 R52, R12.reuse, R84, R48 ;  /* 0x000000540c34723c */ /* 0x040ff00000001830 */
[----:B------:R-:W-:Y:S01]  /*102d0*/  HMMA.16816.F32 R12, R12, R86, R44 ;  /* 0x000000560c0c723c */ /* 0x000fe2000000182c */
[----:B------:R-:W3:Y:S04]  /*102e0*/  LDSM.16.M88.4 R84, [R177+0x2800] ;  /* 0x00280000b154783b */ /* 0x000ee80000000200 */
[----:B------:R-:W-:Y:S03]  /*102f0*/  LDSM.16.M88.4 R44, [R177+0x3000] ;  /* 0x00300000b12c783b */ /* 0x000fe60000000200 */
[C---:B-1----:R-:W-:Y:S01]  /*10300*/  HMMA.16816.F32 R64, R8.reuse, R42, R28 ;  /* 0x0000002a0840723c */ /* 0x042fe2000000181c */
[----:B------:R-:W1:Y:S07]  /*10310*/  LDSM.16.M88.4 R28, [R177+0x3800] ;  /* 0x00380000b11c783b */ /* 0x000e6e0000000200 */
[C---:B------:R-:W-:Y:S08]  /*10320*/  HMMA.16816.F32 R60, R8.reuse, R36, R24 ;  /* 0x00000024083c723c */ /* 0x040ff00000001818 */
[C---:B------:R-:W-:Y:S08]  /*10330*/  HMMA.16816.F32 R68, R8.reuse, R40, R32 ;  /* 0x000000280844723c */ /* 0x040ff00000001820 */
[C---:B------:R-:W-:Y:S01]  /*10340*/  HMMA.16816.F32 R48, R8.reuse, R38, R20 ;  /* 0x000000260830723c */ /* 0x040fe20000001814 */
[----:B------:R-:W-:Y:S07]  /*10350*/  LDSM.16.M88.4 R20, [R174+0x2000] ;  /* 0x00200000ae14783b */ /* 0x000fee0000000200 */
[C---:B--2---:R-:W-:Y:S01]  /*10360*/  HMMA.16816.F32 R24, R8.reuse, R78, R12 ;  /* 0x0000004e0818723c */ /* 0x044fe2000000180c */
[----:B------:R-:W2:Y:S07]  /*10370*/  LDSM.16.M88.4 R12, [R180+0x4000] ;  /* 0x00400000b40c783b */ /* 0x000eae0000000200 */
[C---:B----4-:R-:W-:Y:S08]  /*10380*/  HMMA.16816.F32 R40, R8.reuse, R72, R16 ;  /* 0x000000480828723c */ /* 0x050ff00000001810 */
[C---:B------:R-:W-:Y:S01]  /*10390*/  HMMA.16816.F32 R36, R8.reuse, R74, R56 ;  /* 0x0000004a0824723c */ /* 0x040fe20000001838 */
[----:B------:R-:W-:Y:S07]  /*103a0*/  LDSM.16.M88.4 R72, [R147+0x5000] ;  /* 0x005000009348783b */ /* 0x000fee0000000200 */
[----:B------:R-:W-:Y:S01]  /*103b0*/  HMMA.16816.F32 R32, R8, R76, R52 ;  /* 0x0000004c0820723c */ /* 0x000fe20000001834 */
[----:B------:R-:W4:Y:S07]  /*103c0*/  LDSM.16.M88.4 R76, [R174+0x3000] ;  /* 0x00300000ae4c783b */ /* 0x000f2e0000000200 */
[C---:B------:R-:W-:Y:S08]  /*103d0*/  HMMA.16816.F32 R8, R4.reuse, R90, R64 ;  /* 0x0000005a0408723c */ /* 0x040ff00000001840 */
[C---:B------:R-:W-:Y:S01]  /*103e0*/  HMMA.16816.F32 R16, R4.reuse, R88, R68 ;  /* 0x000000580410723c */ /* 0x040fe20000001844 */
[----:B------:R-:W-:Y:S07]  /*103f0*/  LDSM.16.M88.4 R88, [R147+0x5800] ;  /* 0x005800009358783b */ /* 0x000fee0000000200 */
[C---:B---3--:R-:W-:Y:S08]  /*10400*/  HMMA.16816.F32 R68, R4.reuse, R84, R60 ;  /* 0x000000540444723c */ /* 0x048ff0000000183c */
[C---:B------:R-:W-:Y:S01]  /*10410*/  HMMA.16816.F32 R64, R4.reuse, R86, R48 ;  /* 0x000000560440723c */ /* 0x040fe20000001830 */
[----:B------:R-:W3:Y:S07]  /*10420*/  LDSM.16.M88.4 R84, [R174+0x3800] ;  /* 0x00380000ae54783b */ /* 0x000eee0000000200 */
[C---:B-1----:R-:W-:Y:S08]  /*10430*/  HMMA.16816.F32 R52, R4.reuse, R28, R32 ;  /* 0x0000001c0434723c */ /* 0x042ff00000001820 */
[C---:B------:R-:W-:Y:S01]  /*10440*/  HMMA.16816.F32 R60, R4.reuse, R44, R40 ;  /* 0x0000002c043c723c */ /* 0x040fe20000001828 */
[----:B------:R-:W-:Y:S07]  /*10450*/  LDSM.16.M88.4 R40, [R147+0x4000] ;  /* 0x004000009328783b */ /* 0x000fee0000000200 */
[----:B------:R-:W-:Y:S01]  /*10460*/  HMMA.16816.F32 R56, R4, R46, R36 ;  /* 0x0000002e0438723c */ /* 0x000fe20000001824 */
[----:B------:R-:W-:Y:S07]  /*10470*/  LDSM.16.M88.4 R36, [R147+0x4800] ;  /* 0x004800009324783b */ /* 0x000fee0000000200 */
[----:B--2---:R-:W-:Y:S01]  /*10480*/  HMMA.16816.F32 R32, R12, R22, R8 ;  /* 0x000000160c20723c */ /* 0x004fe20000001808 */
[----:B------:R-:W1:Y:S07]  /*10490*/  LDSM.16.M88.4 R8, [R178+0x8000] ;  /* 0x00800000b208783b */ /* 0x000e6e0000000200 */
[----:B------:R-:W-:Y:S01]  /*104a0*/  HMMA.16816.F32 R48, R4, R30, R24 ;  /* 0x0000001e0430723c */ /* 0x000fe20000001818 */
[----:B------:R-:W-:Y:S07]  /*104b0*/  LDSM.16.M88.4 R4, [R179+0x8000] ;  /* 0x00800000b304783b */ /* 0x000fee0000000200 */
[C---:B------:R-:W-:Y:S08]  /*104c0*/  HMMA.16816.F32 R44, R12.reuse, R20, R16 ;  /* 0x000000140c2c723c */ /* 0x040ff00000001810 */
[C---:B------:R-:W-:Y:S08]  /*104d0*/  HMMA.16816.F32 R28, R12.reuse, R80, R68 ;  /* 0x000000500c1c723c */ /* 0x040ff00000001844 */
[C---:B------:R-:W-:Y:S01]  /*104e0*/  HMMA.16816.F32 R24, R12.reuse, R82, R64 ;  /* 0x000000520c18723c */ /* 0x040fe20000001840 */
[----:B------:R-:W-:Y:S07]  /*104f0*/  LDSM.16.M88.4 R80, [R177+0x5000] ;  /* 0x00500000b150783b */ /* 0x000fee0000000200 */
[C---:B----4-:R-:W-:Y:S08]  /*10500*/  HMMA.16816.F32 R20, R12.reuse, R76, R60 ;  /* 0x0000004c0c14723c */ /* 0x050ff0000000183c */
[C---:B------:R-:W-:Y:S01]  /*10510*/  HMMA.16816.F32 R16, R12.reuse, R78, R56 ;  /* 0x0000004e0c10723c */ /* 0x040fe20000001838 */
[----:B------:R-:W2:Y:S07]  /*10520*/  LDSM.16.M88.4 R76, [R186] ;  /* 0x00000000ba4c783b */ /* 0x000eae0000000200 */
[C---:B---3--:R-:W-:Y:S08]  /*10530*/  HMMA.16816.F32 R52, R12.reuse, R84, R52 ;  /* 0x000000540c34723c */ /* 0x048ff00000001834 */
[----:B------:R-:W-:Y:S01]  /*10540*/  HMMA.16816.F32 R68, R12, R86, R48 ;  /* 0x000000560c44723c */ /* 0x000fe20000001830 */
[----:B------:R-:W3:Y:S04]  /*10550*/  LDSM.16.M88.4 R84, [R185] ;  /* 0x00000000b954783b */ /* 0x000ee80000000200 */
[----:B------:R-:W-:Y:S03]  /*10560*/  LDSM.16.M88.4 R12, [R181+0x8000] ;  /* 0x00800000b50c783b */ /* 0x000fe60000000200 */
[C---:B-1----:R-:W-:Y:S08]  /*10570*/  HMMA.16816.F32 R64, R8.reuse, R40, R44 ;  /* 0x000000280840723c */ /* 0x042ff0000000182c */
[C---:B------:R-:W-:Y:S01]  /*10580*/  HMMA.16816.F32 R60, R8.reuse, R42, R32 ;  /* 0x0000002a083c723c */ /* 0x040fe20000001820 */
[----:B------:R-:W1:Y:S07]  /*10590*/  LDSM.16.M88.4 R40, [R184] ;  /* 0x00000000b828783b */ /* 0x000e6e0000000200 */
[C---:B------:R-:W-:Y:S08]  /*105a0*/  HMMA.16816.F32 R56, R8.reuse, R36, R28 ;  /* 0x000000240838723c */ /* 0x040ff0000000181c */
[C---:B------:R-:W-:Y:S01]  /*105b0*/  HMMA.16816.F32 R48, R8.reuse, R38, R24 ;  /* 0x000000260830723c */ /* 0x040fe20000001818 */
[----:B------:R-:W4:Y:S04]  /*105c0*/  LDSM.16.M88.4 R36, [R183] ;  /* 0x00000000b724783b */ /* 0x000f280000000200 */
[----:B------:R-:W1:Y:S03]  /*105d0*/  LDSM.16.M88.4 R24, [R177+0x4000] ;  /* 0x00400000b118783b */ /* 0x000e660000000200 */
[C---:B------:R-:W-:Y:S08]  /*105e0*/  HMMA.16816.F32 R44, R8.reuse, R72, R20 ;  /* 0x00000048082c723c */ /* 0x040ff00000001814 */
[C---:B------:R-:W-:Y:S08]  /*105f0*/  HMMA.16816.F32 R32, R8.reuse, R74, R16 ;  /* 0x0000004a0820723c */ /* 0x040ff00000001810 */
[C---:B------:R-:W-:Y:S08]  /*10600*/  HMMA.16816.F32 R28, R8.reuse, R88, R52 ;  /* 0x00000058081c723c */ /* 0x040ff00000001834 */
[----:B------:R-:W-:Y:S01]  /*10610*/  HMMA.16816.F32 R20, R8, R90, R68 ;  /* 0x0000005a0814723c */ /* 0x000fe20000001844 */
[----:B------:R-:W4:Y:S07]  /*10620*/  LDSM.16.M88.4 R88, [R177+0x4800] ;  /* 0x00480000b158783b */ /* 0x000f2e0000000200 */
[C---:B--2---:R-:W-:Y:S08]  /*10630*/  HMMA.16816.F32 R16, R4.reuse, R76, R64 ;  /* 0x0000004c0410723c */ /* 0x044ff00000001840 */
[C---:B------:R-:W-:Y:S08]  /*10640*/  HMMA.16816.F32 R8, R4.reuse, R78, R60 ;  /* 0x0000004e0408723c */ /* 0x040ff0000000183c */
[C---:B---3--:R-:W-:Y:S08]  /*10650*/  HMMA.16816.F32 R68, R4.reuse, R84, R56 ;  /* 0x000000540444723c */ /* 0x048ff00000001838 */
[C---:B------:R-:W-:Y:S01]  /*10660*/  HMMA.16816.F32 R76, R4.reuse, R86, R48 ;  /* 0x00000056044c723c */ /* 0x040fe20000001830 */
[----:B------:R-:W2:Y:S04]  /*10670*/  LDSM.16.M88.4 R84, [R177+0x5800] ;  /* 0x00580000b154783b */ /* 0x000ea80000000200 */
[----:B------:R-:W-:Y:S03]  /*10680*/  LDSM.16.M88.4 R48, [R174+0x4000] ;  /* 0x00400000ae30783b */ /* 0x000fe60000000200 */
[C---:B-1----:R-:W-:Y:S01]  /*10690*/  HMMA.16816.F32 R72, R4.reuse, R40, R44 ;  /* 0x000000280448723c */ /* 0x042fe2000000182c */
[----:B------:R-:W-:Y:S07]  /*106a0*/  LDSM.16.M88.4 R44, [R174+0x4800] ;  /* 0x00480000ae2c783b */ /* 0x000fee0000000200 */
[C---:B------:R-:W-:Y:S01]  /*106b0*/  HMMA.16816.F32 R64, R4.reuse, R42, R32 ;  /* 0x0000002a0440723c */ /* 0x040fe20000001820 */
[----:B------:R-:W-:Y:S07]  /*106c0*/  LDSM.16.M88.4 R40, [R174+0x5000] ;  /* 0x00500000ae28783b */ /* 0x000fee0000000200 */
[C---:B----4-:R-:W-:Y:S08]  /*106d0*/  HMMA.16816.F32 R60, R4.reuse, R36, R28 ;  /* 0x00000024043c723c */ /* 0x050ff0000000181c */
[----:B------:R-:W-:Y:S01]  /*106e0*/  HMMA.16816.F32 R56, R4, R38, R20 ;  /* 0x000000260438723c */ /* 0x000fe20000001814 */
[----:B------:R-:W1:Y:S04]  /*106f0*/  LDSM.16.M88.4 R4, [R180+0x8000] ;  /* 0x00800000b404783b */ /* 0x000e680000000200 */
[----:B------:R-:W3:Y:S01]  /*10700*/  LDSM.16.M88.4 R36, [R174+0x5800] ;  /* 0x00580000ae24783b */ /* 0x000ee20000000200 */
[----:B------:R-:W-:-:S04]  /*10710*/  DEPBAR.LE SB0, 0x0 ;  /* 0x000080000000791a */ /* 0x000fc80000000000 */
[C---:B------:R-:W-:Y:S08]  /*10720*/  HMMA.16816.F32 R52, R12.reuse, R24, R16 ;  /* 0x000000180c34723c */ /* 0x040ff00000001810 */
[C---:B------:R-:W-:Y:S08]  /*10730*/  HMMA.16816.F32 R32, R12.reuse, R26, R8 ;  /* 0x0000001a0c20723c */ /* 0x040ff00000001808 */
[C---:B------:R-:W-:Y:S08]  /*10740*/  HMMA.16816.F32 R28, R12.reuse, R88, R68 ;  /* 0x000000580c1c723c */ /* 0x040ff00000001844 */
[C---:B------:R-:W-:Y:S08]  /*10750*/  HMMA.16816.F32 R24, R12.reuse, R90, R76 ;  /* 0x0000005a0c18723c */ /* 0x040ff0000000184c */
[C---:B------:R-:W-:Y:S08]  /*10760*/  HMMA.16816.F32 R20, R12.reuse, R80, R72 ;  /* 0x000000500c14723c */ /* 0x040ff00000001848 */
[C---:B------:R-:W-:Y:S08]  /*10770*/  HMMA.16816.F32 R16, R12.reuse, R82, R64 ;  /* 0x000000520c10723c */ /* 0x040ff00000001840 */
[C---:B--2---:R-:W-:Y:S08]  /*10780*/  HMMA.16816.F32 R8, R12.reuse, R84, R60 ;  /* 0x000000540c08723c */ /* 0x044ff0000000183c */
[----:B------:R-:W-:Y:S08]  /*10790*/  HMMA.16816.F32 R12, R12, R86, R56 ;  /* 0x000000560c0c723c */ /* 0x000ff00000001838 */
[C---:B-1----:R-:W-:Y:S08]  /*107a0*/  HMMA.16816.F32 R52, R4.reuse, R48, R52 ;  /* 0x000000300434723c */ /* 0x042ff00000001834 */
[C---:B------:R-:W-:Y:S08]  /*107b0*/  HMMA.16816.F32 R48, R4.reuse, R50, R32 ;  /* 0x000000320430723c */ /* 0x040ff00000001820 */
[C---:B------:R-:W-:Y:S08]  /*107c0*/  HMMA.16816.F32 R32, R4.reuse, R44, R28 ;  /* 0x0000002c0420723c */ /* 0x040ff0000000181c */
[C---:B------:R-:W-:Y:S08]  /*107d0*/  HMMA.16816.F32 R44, R4.reuse, R46, R24 ;  /* 0x0000002e042c723c */ /* 0x040ff00000001818 */
[C---:B------:R-:W-:Y:S08]  /*107e0*/  HMMA.16816.F32 R28, R4.reuse, R40, R20 ;  /* 0x00000028041c723c */ /* 0x040ff00000001814 */
[C---:B---3--:R-:W-:Y:S08]  /*107f0*/  HMMA.16816.F32 R24, R4.reuse, R36, R8 ;  /* 0x000000240418723c */ /* 0x048ff00000001808 */
        /* <DEDUP_REMOVED lines=33> */
.L_x_4041:
        /* <DEDUP_REMOVED lines=20> */
.L_x_4042:
        /* <DEDUP_REMOVED lines=21> */
.L_x_3892:
[----:B------:R-:W-:Y:S05]  /*10ca0*/  BSYNC B0 ;  /* 0x0000000000007941 */ /* 0x000fea0003800000 */
.L_x_3891:
        /* <DEDUP_REMOVED lines=16> */
.L_x_4043:
        /* <DEDUP_REMOVED lines=17> */
.L_x_3898:
[----:B------:R-:W-:-:S04]  /*10ec0*/  MOV R8, 0x1 ;  /* 0x0000000100087802 */ /* 0x000fc80000000f00 */
[----:B------:R-:W-:-:S13]  /*10ed0*/  ISETP.NE.AND P0, PT, R8, c[0x0][0x32c], PT ;  /* 0x0000cb0008007a0c */ /* 0x000fda0003f05270 */
[----:B------:R-:W-:-:S05]  /*10ee0*/  @P0 IMAD.HI.U32 R8, R3, c[0x0][0x330], RZ ;  /* 0x0000cc0003080a27 */ /* 0x000fca00078e00ff */
[----:B------:R-:W-:Y:S02]  /*10ef0*/  @P0 SHF.R.U32.HI R3, RZ, c[0x0][0x334], R8 ;  /* 0x0000cd00ff030a19 */ /* 0x000fe40000011608 */
.L_x_3899:
[----:B------:R-:W-:Y:S05]  /*10f00*/  BSYNC B0 ;  /* 0x0000000000007941 */ /* 0x000fea0003800000 */
.L_x_3897:
[----:B------:R-:W-:-:S04]  /*10f10*/  IMAD R3, R3, c[0x0][0x32c], -R98 ;  /* 0x0000cb0003037a24 */ /* 0x000fc800078e0a62 */
[----:B------:R-:W-:-:S05]  /*10f20*/  IMAD.IADD R3, R3, 0x1, -R221 ;  /* 0x0000000103037824 */ /* 0x000fca00078e0add */
[----:B------:R-:W-:Y:S02]  /*10f30*/  IADD3 R8, R3, c[0x0][0x32c], RZ ;  /* 0x0000cb0003087a10 */ /* 0x000fe40007ffe0ff */
[----:B------:R-:W-:Y:S02]  /*10f40*/  IMNMX R0, R0, R3, !PT ;  /* 0x0000000300007217 */ /* 0x000fe40007800200 */
[----:B------:R-:W-:Y:S02]  /*10f50*/  IMNMX R2, R2, R8, PT ;  /* 0x0000000802027217 */ /* 0x000fe40003800200 */
.L_x_3896:
        /* <DEDUP_REMOVED lines=51> */
.L_x_4044:
        /* <DEDUP_REMOVED lines=17> */
.L_x_3903:
[----:B-12---:R-:W-:-:S04]  /*113a0*/  MOV R4, 0x1 ;  /* 0x0000000100047802 */ /* 0x006fc80000000f00 */
[----:B------:R-:W-:-:S13]  /*113b0*/  ISETP.NE.AND P0, PT, R4, c[0x0][0x32c], PT ;  /* 0x0000cb0004007a0c */ /* 0x000fda0003f05270 */
[----:B------:R-:W-:-:S05]  /*113c0*/  @P0 IMAD.HI.U32 R4, R3, c[0x0][0x330], RZ ;  /* 0x0000cc0003040a27 */ /* 0x000fca00078e00ff */
[----:B------:R-:W-:Y:S02]  /*113d0*/  @P0 SHF.R.U32.HI R3, RZ, c[0x0][0x334], R4 ;  /* 0x0000cd00ff030a19 */ /* 0x000fe40000011604 */
.L_x_3904:
[----:B------:R-:W-:Y:S05]  /*113e0*/  BSYNC B0 ;  /* 0x0000000000007941 */ /* 0x000fea0003800000 */
.L_x_3902:
[----:B------:R-:W-:-:S04]  /*113f0*/  IMAD R3, R3, c[0x0][0x32c], -R98 ;  /* 0x0000cb0003037a24 */ /* 0x000fc800078e0a62 */
[----:B------:R-:W-:-:S05]  /*11400*/  IMAD.IADD R3, R3, 0x1, -R221 ;  /* 0x0000000103037824 */ /* 0x000fca00078e0add */
[----:B------:R-:W-:Y:S02]  /*11410*/  IADD3 R4, R3, c[0x0][0x32c], RZ ;  /* 0x0000cb0003047a10 */ /* 0x000fe40007ffe0ff */
[----:B------:R-:W-:Y:S02]  /*11420*/  IMNMX R0, R0, R3, !PT ;  /* 0x0000000300007217 */ /* 0x000fe40007800200 */
[----:B------:R-:W-:Y:S02]  /*11430*/  IMNMX R2, R2, R4, PT ;  /* 0x0000000402027217 */ /* 0x000fe40003800200 */
.L_x_3901:
        /* <DEDUP_REMOVED lines=80> */
.L_x_4045:
[----:B-12---:R-:W-:Y:S01]  /*11940*/  FMNMX.FTZ R4, R4, R0, !PT ;  /* 0x0000000004047209 */ /* 0x006fe20007810000 */
[----:B------:R-:W-:Y:S05]  /*11950*/  BRA.DIV ~URZ, `(.L_x_3906) ;  /* 0x00010f127f007947 */ /* 0x000fea000b800000 */
[----:B------:R-:W1:Y:S04]  /*11960*/  SHFL.BFLY PT, R0, R5, 0x2, 0x1f ;  /* 0x0c401f0005007f89 */ /* 0x000e6800000e0000 */
[----:B------:R-:W2:Y:S01]  /*11970*/  SHFL.BFLY PT, R2, R4, 0x1, 0x1f ;  /* 0x0c201f0004027f89 */ /* 0x000ea200000e0000 */
[----:B-1----:R-:W-:Y:S02]  /*11980*/  FMNMX.FTZ R5, R5, R0, !PT ;  /* 0x0000000005057209 */ /* 0x002fe40007810000 */
[----:B--2---:R-:W-:-:S03]  /*11990*/  FMNMX.FTZ R101, R4, R2, !PT ;  /* 0x0000000204657209 */ /* 0x004fc60007810000 */
[----:B------:R1:W2:Y:S04]  /*119a0*/  SHFL.BFLY PT, R3, R5, 0x1, 0x1f ;  /* 0x0c201f0005037f89 */ /* 0x0002a800000e0000 */
.L_x_4046:
        /* <DEDUP_REMOVED lines=91> */
[C---:B------:R-:W-:Y:S01]  /*11f60*/  HMMA.16816.F32 R20, R12.reuse, R42, RZ ;  /* 0x0000002a0c14723c */ /* 0x040fe200000018ff */
[----:B------:R-:W1:Y:S07]  /*11f70*/  LDSM.16.MT88.4 R40, [R175+0x2000] ;  /* 0x00200000af28783b */ /* 0x000e6e0000004200 */
[----:B------:R-:W-:Y:S08]  /*11f80*/  HMMA.16816.F32 R28, R12, R50, RZ ;  /* 0x000000320c1c723c */ /* 0x000ff000000018ff */
[----:B------:R-:W-:Y:S08]  /*11f90*/  HMMA.16816.F32 R152, R8, R64, R4 ;  /* 0x000000400898723c */ /* 0x000ff00000001804 */
[----:B---3--:R-:W-:Y:S08]  /*11fa0*/  HMMA.16816.F32 R4, R12, R44, RZ ;  /* 0x0000002c0c04723c */ /* 0x008ff000000018ff */
[C---:B------:R-:W-:Y:S01]  /*11fb0*/  HMMA.16816.F32 R56, R8.reuse, R32, R24 ;  /* 0x000000200838723c */ /* 0x040fe20000001818 */
[----:B------:R-:W2:Y:S06]  /*11fc0*/  LDSM.16.MT88.4 R24, [R175+0x2800] ;  /* 0x00280000af18783b */ /* 0x000eac0000004200 */
[--C-:B------:R-:W-:Y:S01]  /*11fd0*/  FFMA.FTZ R32, R70, c[0x0][0x2d0], -R0.reuse ;  /* 0x0000b40046207a23 */ /* 0x100fe20000010800 */
[----:B------:R-:W-:Y:S01]  /*11fe0*/  HMMA.16816.F32 R112, R8, R54, R28 ;  /* 0x000000360870723c */ /* 0x000fe2000000181c */
[----:B------:R-:W-:-:S07]  /*11ff0*/  FFMA.FTZ R33, R68, c[0x0][0x2d0], -R0 ;  /* 0x0000b40044217a23 */ /* 0x000fce0000010800 */
[----:B------:R-:W-:Y:S08]  /*12000*/  HMMA.16816.F32 R28, R12, R62, RZ ;  /* 0x0000003e0c1c723c */ /* 0x000ff000000018ff */
        /* <DEDUP_REMOVED lines=188> */
.L_x_3909:
[----:B------:R-:W-:-:S04]  /*12bd0*/  MOV R2, 0x1 ;  /* 0x0000000100027802 */ /* 0x000fc80000000f00 */
[----:B------:R-:W-:-:S13]  /*12be0*/  ISETP.NE.AND P0, PT, R2, c[0x0][0x32c], PT ;  /* 0x0000cb0002007a0c */ /* 0x000fda0003f05270 */
[----:B------:R-:W-:-:S05]  /*12bf0*/  @P0 IMAD.HI.U32 R2, R3, c[0x0][0x330], RZ ;  /* 0x0000cc0003020a27 */ /* 0x000fca00078e00ff */
[----:B------:R-:W-:Y:S02]  /*12c00*/  @P0 SHF.R.U32.HI R3, RZ, c[0x0][0x334], R2 ;  /* 0x0000cd00ff030a19 */ /* 0x000fe40000011602 */
.L_x_3910:
[----:B------:R-:W-:Y:S05]  /*12c10*/  BSYNC B0 ;  /* 0x0000000000007941 */ /* 0x000fea0003800000 */
.L_x_3908:
[----:B------:R-:W-:-:S05]  /*12c20*/  MOV R2, c[0x0][0x32c] ;  /* 0x0000cb0000027a02 */ /* 0x000fca0000000f00 */
[----:B------:R-:W-:-:S05]  /*12c30*/  IMAD R3, R3, R2, c[0x0][0x32c] ;  /* 0x0000cb0003037624 */ /* 0x000fca00078e0202 */
[----:B------:R-:W-:-:S04]  /*12c40*/  IMNMX R0, R0, R3, PT ;  /* 0x0000000300007217 */ /* 0x000fc80003800200 */
.L_x_3907:
        /* <DEDUP_REMOVED lines=8> */
.L_x_3932:
        /* <DEDUP_REMOVED lines=37> */
.L_x_4047:
        /* <DEDUP_REMOVED lines=21> */
.L_x_4048:
        /* <DEDUP_REMOVED lines=22> */
.L_x_3913:
[----:B------:R-:W-:Y:S05]  /*131d0*/  BSYNC B0 ;  /* 0x0000000000007941 */ /* 0x000fea0003800000 */
.L_x_3912:
        /* <DEDUP_REMOVED lines=62> */
[----:B------:R-:W2:Y:S06]  /*135c0*/  LDSM.16.M88.4 R148, [R188] ;  /* 0x00000000bc94783b */ /* 0x000eac0000000200 */
        /* <DEDUP_REMOVED lines=91> */
[----:B------:R-:W-:Y:S01]  /*13b80*/  SHF.L.U64.HI R157, R202, 0x1, R219 ;  /* 0x00000001ca9d7819 */ /* 0x000fe200000102db */
[----:B------:R-:W-:Y:S01]  /*13b90*/  IMAD R2, R196, 0x40, R235 ;  /* 0x00000040c4027824 */ /* 0x000fe200078e02eb */
[C---:B------:R-:W-:Y:S01]  /*13ba0*/  SHF.L.U64.HI R155, R199.reuse, 0x1, R220 ;  /* 0x00000001c79b7819 */ /* 0x040fe200000102dc */
[----:B------:R-:W-:Y:S01]  /*13bb0*/  IMAD.MOV.U32 R197, RZ, RZ, RZ ;  /* 0x000000ffffc57224 */ /* 0x000fe200078e00ff */
[----:B------:R-:W-:Y:S01]  /*13bc0*/  SHF.L.U64.HI R153, R200, 0x1, R201 ;  /* 0x00000001c8997819 */ /* 0x000fe200000102c9 */
[----:B------:R-:W-:Y:S01]  /*13bd0*/  IMAD.SHL.U32 R156, R202, 0x2, RZ ;  /* 0x00000002ca9c7824 */ /* 0x000fe200078e00ff */
[----:B------:R-:W-:Y:S01]  /*13be0*/  IADD3 R2, R2, -0x40, R210 ;  /* 0xffffffc002027810 */ /* 0x000fe20007ffe0d2 */
[----:B------:R-:W-:Y:S01]  /*13bf0*/  IMAD.SHL.U32 R154, R199, 0x2, RZ ;  /* 0x00000002c79a7824 */ /* 0x000fe200078e00ff */
[----:B------:R-:W-:Y:S03]  /*13c00*/  SHF.L.U32 R152, R200, 0x1, RZ ;  /* 0x00000001c8987819 */ /* 0x000fe600000006ff */
[----:B------:R-:W-:Y:S04]  /*13c10*/  @P6 IMAD.HI.U32 R3, R2, c[0x0][0x2bc], RZ ;  /* 0x0000af0002036a27 */ /* 0x000fe800078e00ff */
        /* <DEDUP_REMOVED lines=12> */
[----:B------:R-:W-:Y:S05]  /*13ce0*/  IMAD R0, R198, c[0x0][0x1e4], R0 ;  /* 0x00007900c6007a24 */ /* 0x000fea00078e0200 */
[----:B------:R-:W-:Y:S02]  /*13cf0*/  IADD3 R3, R3, R0, RZ ;  /* 0x0000000003037210 */ /* 0x000fe40007ffe0ff */
        /* <DEDUP_REMOVED lines=10> */
.L_x_4049:
        /* <DEDUP_REMOVED lines=21> */
.L_x_4050:
        /* <DEDUP_REMOVED lines=22> */
.L_x_3917:
[----:B------:R-:W-:Y:S05]  /*14050*/  BSYNC B0 ;  /* 0x0000000000007941 */ /* 0x000fea0003800000 */
.L_x_3916:
[----:B------:R-:W-:Y:S01]  /*14060*/  IMAD.MOV.U32 R0, RZ, RZ, c[0x0][0x2c4] ;  /* 0x0000b100ff007624 */ /* 0x000fe200078e00ff */
        /* <DEDUP_REMOVED lines=11> */
[C---:B-1----:R-:W-:Y:S02]  /*14120*/  IADD3 R148, R0.reuse, UR4, RZ ;  /* 0x0000000400947c10 */ /* 0x042fe4000fffe0ff */
[----:B------:R-:W-:Y:S01]  /*14130*/  IADD3 R149, R0, c[0x0][0x328], RZ ;  /* 0x0000ca0000957a10 */ /* 0x000fe20007ffe0ff */
[----:B------:R-:W-:-:S05]  /*14140*/  BRA.DIV ~URZ, `(.L_x_3920) ;  /* 0x0000ed627f007947 */ /* 0x000fca000b800000 */
[----:B------:R1:W2:Y:S02]  /*14150*/  SHFL.IDX PT, R3, R100, RZ, 0x1c1f ;  /* 0x001c1fff64037589 */ /* 0x0002a400000e0000 */
.L_x_4051:
        /* <DEDUP_REMOVED lines=19> */
.L_x_3923:
[----:B------:R-:W-:Y:S04]  /*14290*/  MOV R150, 0x1 ;  /* 0x0000000100967802 */ /* 0x000fe80000000f00 */
[----:B------:R-:W-:Y:S11]  /*142a0*/  ISETP.NE.AND P0, PT, R150, c[0x0][0x32c], PT ;  /* 0x0000cb0096007a0c */ /* 0x000ff60003f05270 */
[----:B------:R-:W-:Y:S02]  /*142b0*/  @!UPT UIADD3 URZ, URZ, URZ, URZ ;  /* 0x0000003f3f3ff290 */ /* 0x000fe4000fffe03f */
[----:B------:R-:W-:Y:S05]  /*142c0*/  @P0 IMAD.HI.U32 R150, R3, c[0x0][0x330], RZ ;  /* 0x0000cc0003960a27 */ /* 0x000fea00078e00ff */
[----:B------:R-:W-:Y:S02]  /*142d0*/  @P0 SHF.R.U32.HI R3, RZ, c[0x0][0x334], R150 ;  /* 0x0000cd00ff030a19 */ /* 0x000fe40000011696 */
.L_x_3924:
[----:B------:R-:W-:Y:S05]  /*142e0*/  BSYNC B0 ;  /* 0x0000000000007941 */ /* 0x000fea0003800000 */
.L_x_3922:
[----:B------:R-:W-:Y:S04]  /*142f0*/  IMAD R3, R3, c[0x0][0x32c], -R101 ;  /* 0x0000cb0003037a24 */ /* 0x000fe800078e0a65 */
[----:B------:R-:W-:Y:S05]  /*14300*/  IMAD.IADD R3, R3, 0x1, -R221 ;  /* 0x0000000103037824 */ /* 0x000fea00078e0add */
[----:B------:R-:W-:Y:S02]  /*14310*/  IMNMX R0, R0, R3, !PT ;  /* 0x0000000300007217 */ /* 0x000fe40007800200 */
[----:B------:R-:W-:Y:S04]  /*14320*/  IADD3 R3, R3, c[0x0][0x32c], RZ ;  /* 0x0000cb0003037a10 */ /* 0x000fe80007ffe0ff */
[----:B------:R-:W-:Y:S02]  /*14330*/  IMNMX R2, R2, R3, PT ;  /* 0x0000000302027217 */ /* 0x000fe40003800200 */
.L_x_3921:
        /* <DEDUP_REMOVED lines=51> */
.L_x_4052:
        /* <DEDUP_REMOVED lines=19> */
.L_x_3928:
[----:B------:R-:W-:Y:S04]  /*147a0*/  MOV R4, 0x1 ;  /* 0x0000000100047802 */ /* 0x000fe80000000f00 */
[----:B------:R-:W-:Y:S11]  /*147b0*/  ISETP.NE.AND P0, PT, R4, c[0x0][0x32c], PT ;  /* 0x0000cb0004007a0c */ /* 0x000ff60003f05270 */
[----:B------:R-:W-:Y:S02]  /*147c0*/  @!UPT UIADD3 URZ, URZ, URZ, URZ ;  /* 0x0000003f3f3ff290 */ /* 0x000fe4000fffe03f */
[----:B------:R-:W-:Y:S05]  /*147d0*/  @P0 IMAD.HI.U32 R4, R3, c[0x0][0x330], RZ ;  /* 0x0000cc0003040a27 */ /* 0x000fea00078e00ff */
[----:B------:R-:W-:Y:S02]  /*147e0*/  @P0 SHF.R.U32.HI R3, RZ, c[0x0][0x334], R4 ;  /* 0x0000cd00ff030a19 */ /* 0x000fe40000011604 */
.L_x_3929:
[----:B------:R-:W-:Y:S05]  /*147f0*/  BSYNC B0 ;  /* 0x0000000000007941 */ /* 0x000fea0003800000 */
.L_x_3927:
[----:B------:R-:W-:Y:S04]  /*14800*/  IMAD R101, R3, c[0x0][0x32c], -R101 ;  /* 0x0000cb0003657a24 */ /* 0x000fe800078e0a65 */
[----:B------:R-:W-:Y:S05]  /*14810*/  IMAD.IADD R3, R101, 0x1, -R221 ;  /* 0x0000000165037824 */ /* 0x000fea00078e0add */
[----:B------:R-:W-:Y:S02]  /*14820*/  IMNMX R0, R0, R3, !PT ;  /* 0x0000000300007217 */ /* 0x000fe40007800200 */
[----:B------:R-:W-:Y:S04]  /*14830*/  IADD3 R3, R3, c[0x0][0x32c], RZ ;  /* 0x0000cb0003037a10 */ /* 0x000fe80007ffe0ff */
[----:B------:R-:W-:Y:S02]  /*14840*/  IMNMX R2, R2, R3, PT ;  /* 0x0000000302027217 */ /* 0x000fe40003800200 */
.L_x_3926:
        /* <DEDUP_REMOVED lines=82> */
.L_x_4053:
[----:B-12---:R-:W-:Y:S01]  /*14d70*/  FMNMX.FTZ R100, R100, R0, !PT ;  /* 0x0000000064647209 */ /* 0x006fe20007810000 */
[----:B------:R-:W-:-:S05]  /*14d80*/  BRA.DIV ~URZ, `(.L_x_3931) ;  /* 0x0000e2427f007947 */ /* 0x000fca000b800000 */
[----:B------:R-:W1:Y:S02]  /*14d90*/  SHFL.BFLY PT, R0, R100, 0x1, 0x1f ;  /* 0x0c201f0064007f89 */ /* 0x000e6400000e0000 */
[----:B-1----:R-:W-:Y:S02]  /*14da0*/  FMNMX.FTZ R101, R100, R0, !PT ;  /* 0x0000000064657209 */ /* 0x002fe40007810000 */
[----:B------:R-:W1:Y:S02]  /*14db0*/  SHFL.BFLY PT, R0, R4, 0x2, 0x1f ;  /* 0x0c401f0004007f89 */ /* 0x000e6400000e0000 */
[----:B-1----:R-:W-:Y:S05]  /*14dc0*/  FMNMX.FTZ R100, R4, R0, !PT ;  /* 0x0000000004647209 */ /* 0x002fea0007810000 */
[----:B------:R1:W2:Y:S02]  /*14dd0*/  SHFL.BFLY PT, R0, R100, 0x1, 0x1f ;  /* 0x0c201f0064007f89 */ /* 0x0002a400000e0000 */
.L_x_4054:
[C---:B------:R-:W-:Y:S01]  /*14de0*/  FSETP.NEU.FTZ.AND P0, PT, R101.reuse, -INF , PT ;  /* 0xff8000006500780b */ /* 0x040fe20003f1d000 */
[C---:B------:R-:W-:Y:S01]  /*14df0*/  FMUL.FTZ R2, R101.reuse, c[0x0][0x2d0] ;  /* 0x0000b40065027a20 */ /* 0x040fe20000410000 */
        /* <DEDUP_REMOVED lines=27> */
[----:B------:R-:W2:Y:S02]  /*14fb0*/  MUFU.EX2 R23, R23 ;  /* 0x0000001700177308 */ /* 0x000ea40000000800 */
[----:B--2---:R-:W-:Y:S01]  /*14fc0*/  F2FP.PACK_AB R150, R23, R22 ;  /* 0x000000161796723e */ /* 0x004fe200000000ff */
        /* <DEDUP_REMOVED lines=12> */
[C---:B------:R-:W-:Y:S01]  /*15090*/  ISETP.GT.AND P0, PT, R196.reuse, R222, PT ;  /* 0x000000dec400720c */ /* 0x040fe20003f04270 */
[--C-:B------:R-:W-:Y:S01]  /*150a0*/  FFMA.FTZ R17, R17, c[0x0][0x2d0], -R4.reuse ;  /* 0x0000b40011117a23 */ /* 0x100fe20000010804 */
[----:B------:R-:W-:Y:S01]  /*150b0*/  IADD3 R196, R196, -0x1, RZ ;  /* 0xffffffffc4c47810 */ /* 0x000fe20007ffe0ff */
[--C-:B------:R-:W-:Y:S02]  /*150c0*/  FFMA.FTZ R170, R7, c[0x0][0x2d0], -R4.reuse ;  /* 0x0000b40007aa7a23 */ /* 0x100fe40000010804 */
[--C-:B------:R-:W-:Y:S02]  /*150d0*/  FFMA.FTZ R18, R24, c[0x0][0x2d0], -R4.reuse ;  /* 0x0000b40018127a23 */ /* 0x100fe40000010804 */
[--C-:B-1----:R-:W-:Y:S01]  /*150e0*/  FFMA.FTZ R100, R21, c[0x0][0x2d0], -R4.reuse ;  /* 0x0000b40015647a23 */ /* 0x102fe20000010804 */
[----:B------:R-:W1:Y:S01]  /*150f0*/  MUFU.EX2 R2, R2 ;  /* 0x0000000200027308 */ /* 0x000e620000000800 */
[--C-:B------:R-:W-:Y:S02]  /*15100*/  FFMA.FTZ R102, R20, c[0x0][0x2d0], -R4.reuse ;  /* 0x0000b40014667a23 */ /* 0x100fe40000010804 */
[--C-:B------:R-:W-:Y:S02]  /*15110*/  FFMA.FTZ R154, R16, c[0x0][0x2d0], -R4.reuse ;  /* 0x0000b400109a7a23 */ /* 0x100fe40000010804 */
[----:B------:R-:W-:Y:S02]  /*15120*/  FMUL.FTZ R16, R0, R124 ;  /* 0x0000007c00107220 */ /* 0x000fe40000410000 */
[--C-:B------:R-:W-:Y:S02]  /*15130*/  FFMA.FTZ R203, R6, c[0x0][0x2d0], -R4.reuse ;  /* 0x0000b40006cb7a23 */ /* 0x100fe40000010804 */
[--C-:B------:R-:W-:Y:S01]  /*15140*/  FFMA.FTZ R161, R11, c[0x0][0x2d0], -R4.reuse ;  /* 0x0000b4000ba17a23 */ /* 0x100fe20000010804 */
        /* <DEDUP_REMOVED lines=9> */
[C---:B-1----:R-:W-:Y:S02]  /*151e0*/  FMUL.FTZ R34, R2.reuse, R110 ;  /* 0x0000006e02227220 */ /* 0x042fe40000410000 */
[----:B------:R-:W-:Y:S02]  /*151f0*/  FMUL.FTZ R35, R2, R111 ;  /* 0x0000006f02237220 */ /* 0x000fe40000410000 */
[----:B------:R-:W1:Y:S01]  /*15200*/  LDSM.16.MT88.4 R108, [R172] ;  /* 0x00000000ac6c783b */ /* 0x000e620000004200 */
[----:B------:R-:W4:Y:S01]  /*15210*/  MUFU.EX2 R6, R18 ;  /* 0x0000001200067308 */ /* 0x000f220000000800 */
[----:B------:R-:W-:Y:S02]  /*15220*/  FFMA.FTZ R206, R5, c[0x0][0x2d0], -R4 ;  /* 0x0000b40005ce7a23 */ /* 0x000fe40000010804 */
[----:B------:R-:W-:Y:S02]  /*15230*/  FADD.FTZ R4, R22, R19 ;  /* 0x0000001316047221 */ /* 0x000fe40000010000 */
[----:B--2---:R-:W-:Y:S02]  /*15240*/  FMUL.FTZ R17, R0, R125 ;  /* 0x0000007d00117220 */ /* 0x004fe40000410000 */
[----:B---3--:R-:W-:Y:S02]  /*15250*/  FFMA.FTZ R5, R2, R207, R7 ;  /* 0x000000cf02057223 */ /* 0x008fe40000010007 */
[----:B------:R-:W-:Y:S01]  /*15260*/  FADD.FTZ R152, R23, R4 ;  /* 0x0000000417987221 */ /* 0x000fe20000010000 */
[----:B------:R-:W2:Y:S01]  /*15270*/  MUFU.EX2 R125, R102 ;  /* 0x00000066007d7308 */ /* 0x000ea20000000800 */
[C---:B------:R-:W-:Y:S02]  /*15280*/  FMUL.FTZ R4, R0.reuse, R136 ;  /* 0x0000008800047220 */ /* 0x040fe40000410000 */
[C---:B------:R-:W-:Y:S02]  /*15290*/  FMUL.FTZ R8, R0.reuse, R132 ;  /* 0x0000008400087220 */ /* 0x040fe40000410000 */
[----:B------:R-:W-:Y:S02]  /*152a0*/  FMUL.FTZ R9, R0, R133 ;  /* 0x0000008500097220 */ /* 0x000fe40000410000 */
[C---:B------:R-:W-:Y:S02]  /*152b0*/  FMUL.FTZ R10, R2.reuse, R134 ;  /* 0x00000086020a7220 */ /* 0x040fe40000410000 */
[----:B------:R-:W-:Y:S01]  /*152c0*/  FMUL.FTZ R11, R2, R135 ;  /* 0x00000087020b7220 */ /* 0x000fe20000410000 */
[----:B------:R-:W3:Y:S01]  /*152d0*/  MUFU.EX2 R100, R160 ;  /* 0x000000a000647308 */ /* 0x000ee20000000800 */
[C---:B------:R-:W-:Y:S01]  /*152e0*/  FMUL.FTZ R12, R0.reuse, R128 ;  /* 0x00000080000c7220 */ /* 0x040fe20000410000 */
[----:B------:R-:W-:Y:S01]  /*152f0*/  LDSM.16.MT88.4 R132, [R172+0x1800] ;  /* 0x00180000ac84783b */ /* 0x000fe20000004200 */
[----:B------:R-:W-:Y:S01]  /*15300*/  FMUL.FTZ R13, R0, R129 ;  /* 0x00000081000d7220 */ /* 0x000fe20000410000 */
[C---:B----4-:R-:W-:Y:S01]  /*15310*/  F2FP.PACK_AB R149, R6.reuse, R7 ;  /* 0x000000070695723e */ /* 0x050fe200000000ff */
[----:B------:R-:W-:Y:S02]  /*15320*/  FADD.FTZ R207, R6, R5 ;  /* 0x0000000506cf7221 */ /* 0x000fe40000010000 */
[----:B------:R-:W-:Y:S02]  /*15330*/  FMUL.FTZ R5, R0, R137 ;  /* 0x0000008900057220 */ /* 0x000fe40000410000 */
[C---:B------:R-:W-:Y:S01]  /*15340*/  FMUL.FTZ R6, R2.reuse, R138 ;  /* 0x0000008a02067220 */ /* 0x040fe20000410000 */
[----:B------:R-:W-:Y:S01]  /*15350*/  MUFU.EX2 R102, R157 ;  /* 0x0000009d00667308 */ /* 0x000fe20000000800 */
[C---:B------:R-:W-:Y:S02]  /*15360*/  FMUL.FTZ R7, R2.reuse, R139 ;  /* 0x0000008b02077220 */ /* 0x040fe40000410000 */
[C---:B------:R-:W-:Y:S01]  /*15370*/  FMUL.FTZ R14, R2.reuse, R130 ;  /* 0x00000082020e7220 */ /* 0x040fe20000410000 */
[----:B--2---:R-:W-:Y:S01]  /*15380*/  F2FP.PACK_AB R151, R125, R124 ;  /* 0x0000007c7d97723e */ /* 0x004fe200000000ff */
        /* <DEDUP_REMOVED lines=12> */
[----:B------:R-:W-:Y:S01]  /*15450*/  FMUL.FTZ R24, R0, R116 ;  /* 0x0000007400187220 */ /* 0x000fe20000410000 */
[----:B------:R-:W-:Y:S03]  /*15460*/  LDSM.16.MT88.4 R120, [R176+0x1000] ;  /* 0x00100000b078783b */ /* 0x000fe60000004200 */
[C---:B------:R-:W-:Y:S01]  /*15470*/  FMUL.FTZ R26, R2.reuse, R118 ;  /* 0x00000076021a7220 */ /* 0x040fe20000410000 */
[----:B------:R-:W-:Y:S01]  /*15480*/  MUFU.EX2 R154, R164 ;  /* 0x000000a4009a7308 */ /* 0x000fe20000000800 */
[----:B------:R-:W-:Y:S02]  /*15490*/  FMUL.FTZ R27, R2, R119 ;  /* 0x00000077021b7220 */ /* 0x000fe40000410000 */
[C---:B------:R-:W-:Y:S01]  /*154a0*/  FMUL.FTZ R28, R0.reuse, R112 ;  /* 0x00000070001c7220 */ /* 0x040fe20000410000 */
[----:B------:R-:W-:Y:S01]  /*154b0*/  LDSM.16.MT88.4 R116, [R173+0x800] ;  /* 0x00080000ad74783b */ /* 0x000fe20000004200 */
[----:B------:R-:W-:Y:S02]  /*154c0*/  FMUL.FTZ R29, R0, R113 ;  /* 0x00000071001d7220 */ /* 0x000fe40000410000 */
[C---:B------:R-:W-:Y:S02]  /*154d0*/  FMUL.FTZ R30, R2.reuse, R114 ;  /* 0x00000072021e7220 */ /* 0x040fe40000410000 */
[----:B------:R-:W-:Y:S01]  /*154e0*/  FMUL.FTZ R31, R2, R115 ;  /* 0x00000073021f7220 */ /* 0x000fe20000410000 */
[----:B------:R-:W-:Y:S01]  /*154f0*/  MUFU.EX2 R160, R153 ;  /* 0x0000009900a07308 */ /* 0x000fe20000000800 */
[C---:B------:R-:W-:Y:S01]  /*15500*/  FMUL.FTZ R36, R0.reuse, R36 ;  /* 0x0000002400247220 */ /* 0x040fe20000410000 */
[----:B------:R-:W-:Y:S01]  /*15510*/  LDSM.16.MT88.4 R112, [R172+0x800] ;  /* 0x00080000ac70783b */ /* 0x000fe20000004200 */
        /* <DEDUP_REMOVED lines=71> */
[----:B------:R-:W2:Y:S01]  /*15990*/  MUFU.EX2 R2, R159 ;  /* 0x0000009f00027308 */ /* 0x000ea20000000800 */
[C---:B------:R-:W-:Y:S02]  /*159a0*/  FMUL.FTZ R92, R0.reuse, R92 ;  /* 0x0000005c005c7220 */ /* 0x040fe40000410000 */
[C---:B------:R-:W-:Y:S02]  /*159b0*/  FMUL.FTZ R93, R0.reuse, R93 ;  /* 0x0000005d005d7220 */ /* 0x040fe40000410000 */
[C---:B------:R-:W-:Y:S02]  /*159c0*/  FMUL.FTZ R96, R0.reuse, R96 ;  /* 0x0000006000607220 */ /* 0x040fe40000410000 */
[----:B------:R-:W-:Y:S02]  /*159d0*/  FMUL.FTZ R97, R0, R97 ;  /* 0x0000006100617220 */ /* 0x000fe40000410000 */
[----:B---3--:R-:W-:Y:S01]  /*159e0*/  FADD.FTZ R0, R100, R152 ;  /* 0x0000009864007221 */ /* 0x008fe20000010000 */
[----:B------:R-:W3:Y:S10]  /*159f0*/  MUFU.EX2 R159, R155 ;  /* 0x0000009b009f7308 */ /* 0x000ef40000000800 */
[----:B------:R-:W-:Y:S01]  /*15a00*/  MUFU.EX2 R155, R163 ;  /* 0x000000a3009b7308 */ /* 0x000fe20000000800 */
[C---:B-1----:R-:W-:Y:S03]  /*15a10*/  HMMA.16816.F32 R36, R148.reuse, R108, R36 ;  /* 0x0000006c9424723c */ /* 0x042fe60000001824 */
[----:B--2---:R-:W-:Y:S04]  /*15a20*/  FADD.FTZ R0, R2, R0 ;  /* 0x0000000002007221 */ /* 0x004fe80000010000 */
[----:B------:R-:W-:Y:S01]  /*15a30*/  FADD.FTZ R0, R103, R0 ;  /* 0x0000000067007221 */ /* 0x000fe20000010000 */
[C---:B------:R-:W-:Y:S01]  /*15a40*/  HMMA.16816.F32 R40, R148.reuse, R110, R40 ;  /* 0x0000006e9428723c */ /* 0x040fe20000001828 */
[----:B------:R-:W1:Y:S01]  /*15a50*/  LDSM.16.MT88.4 R108, [R173+0x2000] ;  /* 0x00200000ad6c783b */ /* 0x000e620000004200 */
[----:B------:R-:W2:Y:S02]  /*15a60*/  MUFU.EX2 R152, R170 ;  /* 0x000000aa00987308 */ /* 0x000ea40000000800 */
        /* <DEDUP_REMOVED lines=25> */
[----:B---3--:R-:W-:Y:S02]  /*15c00*/  F2FP.PACK_AB R111, R158, R159 ;  /* 0x0000009f9e6f723e */ /* 0x008fe400000000ff */
[----:B------:R-:W3:Y:S01]  /*15c10*/  MUFU.EX2 R2, R167 ;  /* 0x000000a700027308 */ /* 0x000ee20000000800 */
[----:B--2---:R-:W-:Y:S04]  /*15c20*/  F2FP.PACK_AB R149, R152, R153 ;  /* 0x000000999895723e */ /* 0x004fe800000000ff */
[C---:B------:R-:W-:Y:S05]  /*15c30*/  HMMA.16816.F32 R4, R108.reuse, R112, R4 ;  /* 0x000000706c04723c */ /* 0x040fea0000001804 */
[----:B------:R-:W2:Y:S03]  /*15c40*/  MUFU.EX2 R103, R166 ;  /* 0x000000a600677308 */ /* 0x000ea60000000800 */
[C---:B------:R-:W-:Y:S01]  /*15c50*/  HMMA.16816.F32 R8, R108.reuse, R114, R8 ;  /* 0x000000726c08723c */ /* 0x040fe20000001808 */
[----:B------:R-:W4:Y:S03]  /*15c60*/  LDSM.16.MT88.4 R112, [R176+0x800] ;  /* 0x00080000b070783b */ /* 0x000f260000004200 */
[----:B-1----:R-:W-:Y:S03]  /*15c70*/  FADD.FTZ R0, R100, R0 ;  /* 0x0000000064007221 */ /* 0x002fe60000010000 */
[----:B------:R-:W1:Y:S01]  /*15c80*/  MUFU.EX2 R102, R165 ;  /* 0x000000a500667308 */ /* 0x000e620000000800 */
[C---:B------:R-:W-:Y:S04]  /*15c90*/  HMMA.16816.F32 R12, R108.reuse, R116, R12 ;  /* 0x000000746c0c723c */ /* 0x040fe8000000180c */
[----:B---3--:R-:W-:Y:S04]  /*15ca0*/  FADD.FTZ R0, R2, R0 ;  /* 0x0000000002007221 */ /* 0x008fe80000010000 */
[C---:B------:R-:W-:Y:S01]  /*15cb0*/  HMMA.16816.F32 R16, R108.reuse, R118, R16 ;  /* 0x000000766c10723c */ /* 0x040fe20000001810 */
[----:B------:R-:W3:Y:S03]  /*15cc0*/  LDSM.16.MT88.4 R116, [R175+0x800] ;  /* 0x00080000af74783b */ /* 0x000ee60000004200 */
[----:B--2---:R-:W-:Y:S04]  /*15cd0*/  FADD.FTZ R0, R103, R0 ;  /* 0x0000000067007221 */ /* 0x004fe80000010000 */
[----:B-1----:R-:W-:Y:S01]  /*15ce0*/  FADD.FTZ R0, R102, R0 ;  /* 0x0000000066007221 */ /* 0x002fe20000010000 */
[C---:B----4-:R-:W-:Y:S08]  /*15cf0*/  HMMA.16816.F32 R20, R108.reuse, R112, R20 ;  /* 0x000000706c14723c */ /* 0x050ff00000001814 */
        /* <DEDUP_REMOVED lines=30> */
[----:B------:R-:W-:Y:S01]  /*15ee0*/  F2FP.PACK_AB R110, R102, R103 ;  /* 0x00000067666e723e */ /* 0x000fe200000000ff */
[----:B------:R-:W-:Y:S02]  /*15ef0*/  MUFU.EX2 R2, R195 ;  /* 0x000000c300027308 */ /* 0x000fe40000000800 */
[----:B------:R-:W-:Y:S02]  /*15f00*/  F2FP.PACK_AB R109, R156, R157 ;  /* 0x0000009d9c6d723e */ /* 0x000fe400000000ff */
[----:B------:R-:W-:Y:S06]  /*15f10*/  F2FP.PACK_AB R111, R154, R155 ;  /* 0x0000009b9a6f723e */ /* 0x000fec00000000ff */
[----:B------:R-:W3:Y:S01]  /*15f20*/  MUFU.EX2 R103, R171 ;  /* 0x000000ab00677308 */ /* 0x000ee20000000800 */
[C---:B-1----:R-:W-:Y:S09]  /*15f30*/  HMMA.16816.F32 R4, R108.reuse, R112, R4 ;  /* 0x000000706c04723c */ /* 0x042ff20000001804 */
[----:B------:R-:W1:Y:S01]  /*15f40*/  MUFU.EX2 R102, R205 ;  /* 0x000000cd00667308 */ /* 0x000e620000000800 */
[C---:B------:R-:W-:Y:S01]  /*15f50*/  HMMA.16816.F32 R8, R108.reuse, R114, R8 ;  /* 0x000000726c08723c */ /* 0x040fe20000001808 */
[----:B------:R-:W4:Y:S08]  /*15f60*/  LDSM.16.MT88.4 R112, [R175+0x1000] ;  /* 0x00100000af70783b */ /* 0x000f300000004200 */
[----:B------:R-:W5:Y:S01]  /*15f70*/  MUFU.EX2 R100, R204 ;  /* 0x000000cc00647308 */ /* 0x000f620000000800 */
[C---:B--2---:R-:W-:Y:S03]  /*15f80*/  HMMA.16816.F32 R12, R108.reuse, R116, R12 ;  /* 0x000000746c0c723c */ /* 0x044fe6000000180c */
[C---:B---3--:R-:W-:Y:S01]  /*15f90*/  F2FP.PACK_AB R148, R2.reuse, R103 ;  /* 0x000000670294723e */ /* 0x048fe200000000ff */
[----:B------:R-:W-:Y:S01]  /*15fa0*/  FADD.FTZ R0, R103, R0 ;  /* 0x0000000067007221 */ /* 0x000fe20000010000 */
[----:B------:R-:W-:Y:S03]  /*15fb0*/  MOV R103, R3 ;  /* 0x0000000300677202 */ /* 0x000fe60000000f00 */
[C---:B------:R-:W-:Y:S01]  /*15fc0*/  HMMA.16816.F32 R16, R108.reuse, R118, R16 ;  /* 0x000000766c10723c */ /* 0x040fe20000001810 */
[----:B------:R-:W2:Y:S03]  /*15fd0*/  LDSM.16.MT88.4 R116, [R172+0x3000] ;  /* 0x00300000ac74783b */ /* 0x000ea60000004200 */
[----:B------:R-:W-:Y:S02]  /*15fe0*/  FADD.FTZ R0, R2, R0 ;  /* 0x0000000002007221 */ /* 0x000fe40000010000 */
[----:B------:R-:W-:Y:S02]  /*15ff0*/  FADD.FTZ R2, R124, R207 ;  /* 0x000000cf7c027221 */ /* 0x000fe40000010000 */
[C---:B------:R-:W-:Y:S04]  /*16000*/  HMMA.16816.F32 R20, R108.reuse, R120, R20 ;  /* 0x000000786c14723c */ /* 0x040fe80000001814 */
[----:B-1----:R-:W-:Y:S01]  /*16010*/  FADD.FTZ R0, R102, R0 ;  /* 0x0000000066007221 */ /* 0x002fe20000010000 */
[C---:B-----5:R-:W-:Y:S03]  /*16020*/  F2FP.PACK_AB R150, R100.reuse, R102 ;  /* 0x000000666496723e */ /* 0x060fe600000000ff */
[C---:B------:R-:W-:Y:S01]  /*16030*/  HMMA.16816.F32 R24, R108.reuse, R122, R24 ;  /* 0x0000007a6c18723c */ /* 0x040fe20000001818 */
[----:B------:R-:W1:Y:S03]  /*16040*/  LDSM.16.MT88.4 R120, [R173+0x3000] ;  /* 0x00300000ad78783b */ /* 0x000e660000004200 */
[----:B------:R-:W-:Y:S01]  /*16050*/  FADD.FTZ R209, R100, R0 ;  /* 0x0000000064d17221 */ /* 0x000fe20000010000 */
[----:B------:R-:W-:Y:S01]  /*16060*/  MOV R102, R101 ;  /* 0x0000006500667202 */ /* 0x000fe20000000f00 */
[----:B------:R-:W-:Y:S01]  /*16070*/  FADD.FTZ R0, R125, R2 ;  /* 0x000000027d007221 */ /* 0x000fe20000010000 */
[----:B------:R-:W-:Y:S01]  /*16080*/  MUFU.EX2 R100, R203 ;  /* 0x000000cb00647308 */ /* 0x000fe20000000800 */
[C---:B----4-:R-:W-:Y:S01]  /*16090*/  HMMA.16816.F32 R28, R108.reuse, R112, R28 ;  /* 0x000000706c1c723c */ /* 0x050fe2000000181c */
[----:B------:R-:W-:Y:S03]  /*160a0*/  LDSM.16.MT88.4 R124, [R173+0x1800] ;  /* 0x00180000ad7c783b */ /* 0x000fe60000004200 */
[----:B------:R-:W-:Y:S04]  /*160b0*/  FADD.FTZ R0, R208, R0 ;  /* 0x00000000d0007221 */ /* 0x000fe80000010000 */
[----:B------:R-:W-:Y:S01]  /*160c0*/  FADD.FTZ R0, R160, R0 ;  /* 0x00000000a0007221 */ /* 0x000fe20000010000 */
[C---:B------:R-:W-:Y:S01]  /*160d0*/  HMMA.16816.F32 R32, R108.reuse, R114, R32 ;  /* 0x000000726c20723c */ /* 0x040fe20000001820 */
[----:B------:R-:W3:Y:S01]  /*160e0*/  LDSM.16.MT88.4 R112, [R176+0x3000] ;  /* 0x00300000b070783b */ /* 0x000ee20000004200 */
[----:B------:R-:W4:Y:S01]  /*160f0*/  MUFU.EX2 R2, R206 ;  /* 0x000000ce00027308 */ /* 0x000f220000000800 */
[----:B------:R-:W-:Y:S05]  /*16100*/  FADD.FTZ R0, R159, R0 ;  /* 0x000000009f007221 */ /* 0x000fea0000010000 */
[C---:B--2---:R-:W-:Y:S04]  /*16110*/  HMMA.16816.F32 R36, R108.reuse, R116, R36 ;  /* 0x000000746c24723c */ /* 0x044fe80000001824 */
[----:B------:R-:W-:Y:S04]  /*16120*/  FADD.FTZ R0, R158, R0 ;  /* 0x000000009e007221 */ /* 0x000fe80000010000 */
[C---:B------:R-:W-:Y:S01]  /*16130*/  HMMA.16816.F32 R40, R108.reuse, R118, R40 ;  /* 0x000000766c28723c */ /* 0x040fe20000001828 */
[----:B------:R-:W2:Y:S03]  /*16140*/  LDSM.16.MT88.4 R116, [R175+0x3000] ;  /* 0x00300000af74783b */ /* 0x000ea60000004200 */
[----:B------:R-:W-:Y:S04]  /*16150*/  FADD.FTZ R0, R157, R0 ;  /* 0x000000009d007221 */ /* 0x000fe80000010000 */
[C---:B-1----:R-:W-:Y:S04]  /*16160*/  HMMA.16816.F32 R44, R108.reuse, R120, R44 ;  /* 0x000000786c2c723c */ /* 0x042fe8000000182c */
[----:B----4-:R-:W-:Y:S01]  /*16170*/  F2FP.PACK_AB R151, R2, R100 ;  /* 0x000000640297723e */ /* 0x010fe200000000ff */
[----:B------:R-:W-:Y:S03]  /*16180*/  FADD.FTZ R0, R156, R0 ;  /* 0x000000009c007221 */ /* 0x000fe60000010000 */
[C---:B------:R-:W-:Y:S01]  /*16190*/  HMMA.16816.F32 R48, R108.reuse, R122, R48 ;  /* 0x0000007a6c30723c */ /* 0x040fe20000001830 */
[----:B------:R-:W1:Y:S03]  /*161a0*/  LDSM.16.MT88.4 R120, [R172+0x5000] ;  /* 0x00500000ac78783b */ /* 0x000e660000004200 */
[----:B------:R-:W-:Y:S04]  /*161b0*/  FADD.FTZ R0, R155, R0 ;  /* 0x000000009b007221 */ /* 0x000fe80000010000 */
[----:B------:R-:W-:Y:S01]  /*161c0*/  FADD.FTZ R0, R154, R0 ;  /* 0x000000009a007221 */ /* 0x000fe20000010000 */
[C---:B---3--:R-:W-:Y:S03]  /*161d0*/  HMMA.16816.F32 R52, R108.reuse, R112, R52 ;  /* 0x000000706c34723c */ /* 0x048fe60000001834 */
[----:B------:R-:W-:Y:S04]  /*161e0*/  FADD.FTZ R0, R153, R0 ;  /* 0x0000000099007221 */ /* 0x000fe80000010000 */
[----:B------:R-:W-:Y:S01]  /*161f0*/  FADD.FTZ R0, R152, R0 ;  /* 0x0000000098007221 */ /* 0x000fe20000010000 */
[C---:B------:R-:W-:Y:S01]  /*16200*/  HMMA.16816.F32 R56, R108.reuse, R114, R56 ;  /* 0x000000726c38723c */ /* 0x040fe20000001838 */
[----:B------:R-:W3:Y:S03]  /*16210*/  LDSM.16.MT88.4 R112, [R173+0x5000] ;  /* 0x00500000ad70783b */ /* 0x000ee60000004200 */
[----:B------:R-:W-:Y:S04]  /*16220*/  FADD.FTZ R0, R100, R0 ;  /* 0x0000000064007221 */ /* 0x000fe80000010000 */
[C---:B--2---:R-:W-:Y:S04]  /*16230*/  HMMA.16816.F32 R60, R108.reuse, R116, R60 ;  /* 0x000000746c3c723c */ /* 0x044fe8000000183c */
[----:B------:R-:W-:Y:S04]  /*16240*/  FADD.FTZ R207, R2, R0 ;  /* 0x0000000002cf7221 */ /* 0x000fe80000010000 */
        /* <DEDUP_REMOVED lines=47> */
.L_x_3911:
        /* <DEDUP_REMOVED lines=21> */
.L_x_3935:
[----:B------:R-:W-:-:S04]  /*16690*/  MOV R3, 0x1 ;  /* 0x0000000100037802 */ /* 0x000fc80000000f00 */
[----:B------:R-:W-:-:S13]  /*166a0*/  ISETP.NE.AND P0, PT, R3, c[0x0][0x32c], PT ;  /* 0x0000cb0003007a0c */ /* 0x000fda0003f05270 */
[----:B------:R-:W-:-:S05]  /*166b0*/  @P0 IMAD.HI.U32 R3, R0, c[0x0][0x330], RZ ;  /* 0x0000cc0000030a27 */ /* 0x000fca00078e00ff */
[----:B------:R-:W-:Y:S02]  /*166c0*/  @P0 SHF.R.U32.HI R0, RZ, c[0x0][0x334], R3 ;  /* 0x0000cd00ff000a19 */ /* 0x000fe40000011603 */
.L_x_3936:
[----:B------:R-:W-:Y:S05]  /*166d0*/  BSYNC B0 ;  /* 0x0000000000007941 */ /* 0x000fea0003800000 */
.L_x_3934:
[----:B------:R-:W-:-:S05]  /*166e0*/  IMAD R0, R0, c[0x0][0x32c], RZ ;  /* 0x0000cb0000007a24 */ /* 0x000fca00078e02ff */
[----:B------:R-:W-:-:S04]  /*166f0*/  IMNMX R2, R2, R0, !PT ;  /* 0x0000000002027217 */ /* 0x000fc80007800200 */
.L_x_3933:
        /* <DEDUP_REMOVED lines=9> */
.L_x_3948:
        /* <DEDUP_REMOVED lines=37> */
.L_x_4055:
        /* <DEDUP_REMOVED lines=21> */
.L_x_4056:
        /* <DEDUP_REMOVED lines=22> */
.L_x_3939:
[----:B------:R-:W-:Y:S05]  /*16c90*/  BSYNC B0 ;  /* 0x0000000000007941 */ /* 0x000fea0003800000 */
.L_x_3938:
        /* <DEDUP_REMOVED lines=188> */
.L_x_4057:
        /* <DEDUP_REMOVED lines=21> */
.L_x_4058:
        /* <DEDUP_REMOVED lines=22> */
.L_x_3943:
[----:B------:R-:W-:Y:S05]  /*17b10*/  BSYNC B0 ;  /* 0x0000000000007941 */ /* 0x000fea0003800000 */
.L_x_3942:
        /* <DEDUP_REMOVED lines=35> */
.L_x_4059:
[----:B-12---:R-:W-:Y:S01]  /*17d50*/  FMNMX.FTZ R100, R100, R0, !PT ;  /* 0x0000000064647209 */ /* 0x006fe20007810000 */
[----:B------:R-:W-:-:S05]  /*17d60*/  BRA.DIV ~URZ, `(.L_x_3947) ;  /* 0x0000b8b27f007947 */ /* 0x000fca000b800000 */
[----:B------:R-:W1:Y:S02]  /*17d70*/  SHFL.BFLY PT, R0, R100, 0x1, 0x1f ;  /* 0x0c201f0064007f89 */ /* 0x000e6400000e0000 */
[----:B-1----:R-:W-:Y:S02]  /*17d80*/  FMNMX.FTZ R101, R100, R0, !PT ;  /* 0x0000000064657209 */ /* 0x002fe40007810000 */
[----:B------:R-:W1:Y:S02]  /*17d90*/  SHFL.BFLY PT, R0, R148, 0x2, 0x1f ;  /* 0x0c401f0094007f89 */ /* 0x000e6400000e0000 */
[----:B-1----:R-:W-:Y:S05]  /*17da0*/  FMNMX.FTZ R100, R148, R0, !PT ;  /* 0x0000000094647209 */ /* 0x002fea0007810000 */
[----:B------:R1:W2:Y:S02]  /*17db0*/  SHFL.BFLY PT, R0, R100, 0x1, 0x1f ;  /* 0x0c201f0064007f89 */ /* 0x0002a400000e0000 */
.L_x_4060:
[----:B--2---:R-:W-:Y:S01]  /*17dc0*/  FMNMX.FTZ R3, R0, R100, !PT ;  /* 0x0000006400037209 */ /* 0x004fe20007810000 */
[C---:B-1----:R-:W-:Y:S01]  /*17dd0*/  FMUL.FTZ R100, R101.reuse, c[0x0][0x2d0] ;  /* 0x0000b40065647a20 */ /* 0x042fe20000410000 */
[----:B------:R-:W-:Y:S01]  /*17de0*/  WARPSYNC 0xffffffff ;  /* 0xffffffff00007948 */ /* 0x000fe20003800000 */
[----:B------:R-:W-:Y:S01]  /*17df0*/  FADD.FTZ R0, -R101, R102 ;  /* 0x0000006665007221 */ /* 0x000fe20000010100 */
[----:B------:R-:W-:Y:S01]  /*17e00*/  ISETP.GT.AND P0, PT, R196, R208, PT ;  /* 0x000000d0c400720c */ /* 0x000fe20003f04270 */
[--C-:B------:R-:W-:Y:S01]  /*17e10*/  FFMA.FTZ R102, R4, c[0x0][0x2d0], -R100.reuse ;  /* 0x0000b40004667a23 */ /* 0x100fe20000010864 */
[----:B------:R-:W-:Y:S01]  /*17e20*/  IADD3 R196, R196, -0x1, RZ ;  /* 0xffffffffc4c47810 */ /* 0x000fe20007ffe0ff */
        /* <DEDUP_REMOVED lines=39> */
[----:B------:R-:W-:Y:S04]  /*180a0*/  FFMA.FTZ R152, R15, c[0x0][0x2d0], -R4 ;  /* 0x0000b4000f987a23 */ /* 0x000fe80000010804 */
        /* <DEDUP_REMOVED lines=238> */
[----:B------:R-:W-:Y:S01]  /*18f90*/  FADD.FTZ R0, R102, R0 ;  /* 0x0000000066007221 */ /* 0x000fe20000010000 */
[----:B------:R-:W-:Y:S02]  /*18fa0*/  MOV R102, R101 ;  /* 0x0000006500667202 */ /* 0x000fe40000000f00 */
[C---:B---3--:R-:W-:Y:S04]  /*18fb0*/  HMMA.16816.F32 R20, R108.reuse, R120, R20 ;  /* 0x000000786c14723c */ /* 0x048fe80000001814 */
[----:B------:R-:W-:Y:S02]  /*18fc0*/  FADD.FTZ R209, R100, R0 ;  /* 0x0000000064d17221 */ /* 0x000fe40000010000 */
[----:B------:R-:W-:Y:S01]  /*18fd0*/  FADD.FTZ R0, R126, R2 ;  /* 0x000000027e007221 */ /* 0x000fe20000010000 */
[----:B------:R-:W-:Y:S01]  /*18fe0*/  MUFU.EX2 R100, R203 ;  /* 0x000000cb00647308 */ /* 0x000fe20000000800 */
[C---:B------:R-:W-:Y:S01]  /*18ff0*/  HMMA.16816.F32 R24, R108.reuse, R122, R24 ;  /* 0x0000007a6c18723c */ /* 0x040fe20000001818 */
[----:B------:R-:W2:Y:S03]  /*19000*/  LDSM.16.MT88.4 R120, [R173+0x3000] ;  /* 0x00300000ad78783b */ /* 0x000ea60000004200 */
[----:B------:R-:W-:Y:S04]  /*19010*/  FADD.FTZ R0, R207, R0 ;  /* 0x00000000cf007221 */ /* 0x000fe80000010000 */
[C---:B------:R-:W-:Y:S01]  /*19020*/  HMMA.16816.F32 R28, R108.reuse, R112, R28 ;  /* 0x000000706c1c723c */ /* 0x040fe2000000181c */
        /* <DEDUP_REMOVED lines=13> */
[----:B------:R-:W-:Y:S03]  /*19100*/  FADD.FTZ R0, R155, R0 ;  /* 0x000000009b007221 */ /* 0x000fe60000010000 */
        /* <DEDUP_REMOVED lines=59> */
.L_x_3937:
[----:B------:R-:W-:-:S13]  /*194c0*/  ISETP.GE.AND P0, PT, R196, R216, PT ;  /* 0x000000d8c400720c */ /* 0x000fda0003f06270 */
[----:B------:R-:W-:Y:S05]  /*194d0*/  @!P0 BRA `(.L_x_3949) ;  /* 0x0000377000008947 */ /* 0x000fea0003800000 */
[----:B------:R-:W-:Y:S02]  /*194e0*/  MOV R103, R16 ;  /* 0x0000001000677202 */ /* 0x000fe40000000f00 */
[----:B------:R-:W-:Y:S02]  /*194f0*/  MOV R102, R101 ;  /* 0x0000006500667202 */ /* 0x000fe40000000f00 */
.L_x_3967:
        /* <DEDUP_REMOVED lines=10> */
[----:B------:R-:W-:Y:S01]  /*195a0*/  SHF.L.U64.HI R13, R200, 0x1, R201 ;  /* 0x00000001c80d7819 */ /* 0x000fe200000102c9 */
        /* <DEDUP_REMOVED lines=23> */
.L_x_4061:
[----:B------:R-:W5:Y:S01]  /*19720*/  SHFL.IDX PT, R4, R5, RZ, 0x181f ;  /* 0x00181fff05047589 */ /* 0x000f6200000e0000 */
[----:B------:R-:W-:Y:S01]  /*19730*/  ISETP.GE.AND P0, PT, R200, c[0x0][0x1d4], PT ;  /* 0x00007500c8007a0c */ /* 0x000fe20003f06270 */
[----:B------:R-:W-:Y:S01]  /*19740*/  BSSY B0, `(.L_x_3951) ;  /* 0x0000102000007945 */ /* 0x000fe20003800000 */
[----:B------:R-:W-:Y:S02]  /*19750*/  ISETP.GE.AND P4, PT, R199, c[0x0][0x1d4], PT ;  /* 0x00007500c7007a0c */ /* 0x000fe40003f86270 */
[----:B------:R-:W-:Y:S01]  /*19760*/  SHFL.IDX PT, R3, R7, 0x1, 0x181f ;  /* 0x00381f0007037f89 */ /* 0x000fe200000e0000 */
[----:B------:R-:W-:Y:S02]  /*19770*/  SEL R195, RZ, 0x10, P0 ;  /* 0x00000010ffc37807 */ /* 0x000fe40000000000 */
[----:B------:R-:W-:Y:S02]  /*19780*/  SEL R21, RZ, 0x10, P4 ;  /* 0x00000010ff157807 */ /* 0x000fe40002000000 */
[----:B------:R4:W3:Y:S01]  /*19790*/  SHFL.IDX PT, R2, R5, 0x1, 0x181f ;  /* 0x00381f0005027f89 */ /* 0x0008e200000e0000 */
[----:B------:R-:W-:Y:S04]  /*197a0*/  ISETP.GE.AND P3, PT, R202, c[0x0][0x1d4], PT ;  /* 0x00007500ca007a0c */ /* 0x000fe80003f66270 */
[----:B------:R-:W-:Y:S02]  /*197b0*/  SEL R20, RZ, 0x10, P3 ;  /* 0x00000010ff147807 */ /* 0x000fe40001800000 */
[----:B----4-:R-:W-:Y:S02]  /*197c0*/  IADD3 R5, -R195, 0x10, RZ ;  /* 0x00000010c3057810 */ /* 0x010fe40007ffe1ff */
[----:B-----5:R-:W-:Y:S02]  /*197d0*/  IADD3 R6, P1, R4, R12, RZ ;  /* 0x0000000c04067210 */ /* 0x020fe40007f3e0ff */
[----:B------:R-:W-:Y:S03]  /*197e0*/  LOP3.LUT R5, R5, 0xf, RZ, 0xc0, !PT ;  /* 0x0000000f05057812 */ /* 0x000fe600078ec0ff */
[--C-:B---3--:R-:W-:Y:S05]  /*197f0*/  IMAD.X R7, R0, 0x1, R13.reuse, P1 ;  /* 0x0000000100077824 */ /* 0x108fea00008e060d */
[----:B------:R3:W-:Y:S01]  /*19800*/  LDGSTS.E.BYPASS.LTC128B.128 [R194+0x100], [R6.64], !P0 ;  /* 0x0010000006c27fae */ /* 0x0007e2000c101d48 */
[-C--:B------:R-:W-:Y:S02]  /*19810*/  IADD3 R12, P1, P0, R5, R2.reuse, R12 ;  /* 0x00000002050c7210 */ /* 0x080fe4000783e00c */
[----:B------:R-:W-:Y:S02]  /*19820*/  IADD3 R5, -R20, 0x10, RZ ;  /* 0x0000001014057810 */ /* 0x000fe40007ffe1ff */
[-C--:B------:R-:W-:Y:S02]  /*19830*/  IADD3.X R13, RZ, R3.reuse, R13, P1, P0 ;  /* 0x00000003ff0d7210 */ /* 0x080fe40000fe040d */
[----:B------:R-:W-:Y:S02]  /*19840*/  LOP3.LUT R28, R5, 0xf, RZ, 0xc0, !PT ;  /* 0x0000000f051c7812 */ /* 0x000fe400078ec0ff */
[----:B---3--:R-:W-:Y:S04]  /*19850*/  IADD3 R6, -R21, 0x10, RZ ;  /* 0x0000001015067810 */ /* 0x008fe80007ffe1ff */
[----:B------:R-:W-:Y:S04]  /*19860*/  LOP3.LUT R6, R6, 0xf, RZ, 0xc0, !PT ;  /* 0x0000000f06067812 */ /* 0x000fe800078ec0ff */
[----:B------:R-:W-:Y:S04]  /*19870*/  IADD3 R6, P1, P0, R6, R2, R14 ;  /* 0x0000000206067210 */ /* 0x000fe8000783e00e */
[-CC-:B------:R-:W-:Y:S02]  /*19880*/  IADD3.X R7, RZ, R3.reuse, R15.reuse, P1, P0 ;  /* 0x00000003ff077210 */ /* 0x180fe40000fe040f */
[----:B------:R-:W-:Y:S05]  /*19890*/  IADD3 R14, P0, R4, R14, RZ ;  /* 0x0000000e040e7210 */ /* 0x000fea0007f1e0ff */
[----:B------:R-:W-:Y:S01]  /*198a0*/  IMAD.X R15, R0, 0x1, R15, P0 ;  /* 0x00000001000f7824 */ /* 0x000fe200000e060f */
[----:B------:R-:W-:Y:S04]  /*198b0*/  IADD3 R4, P0, R4, R22, RZ ;  /* 0x0000001604047210 */ /* 0x000fe80007f1e0ff */
[----:B------:R3:W-:Y:S01]  /*198c0*/  LDGSTS.E.BYPASS.LTC128B.128 [R194+0x2100], [R14.64], !P4 ;  /* 0x021000000ec27fae */ /* 0x0007e2000e101d48 */
[--C-:B------:R-:W-:Y:S01]  /*198d0*/  IMAD.X R5, R0, 0x1, R23.reuse, P0 ;  /* 0x0000000100057824 */ /* 0x100fe200000e0617 */
        /* <DEDUP_REMOVED lines=12> */
[----:B------:R-:W-:Y:S04]  /*199a0*/  ISETP.GT.AND P0, PT, R196, R216, PT ;  /* 0x000000d8c400720c */ /* 0x000fe80003f04270 */
        /* <DEDUP_REMOVED lines=185> */
.L_x_4062:
        /* <DEDUP_REMOVED lines=19> */
.L_x_4063:
        /* <DEDUP_REMOVED lines=15> */
.L_x_3952:
[----:B------:R-:W-:Y:S05]  /*1a760*/  BSYNC B0 ;  /* 0x0000000000007941 */ /* 0x000fea0003800000 */
.L_x_3951:
[----:B------:R-:W-:Y:S01]  /*1a770*/  LOP3.LUT R150, RZ, c[0x0][0x324], RZ, 0x33, !PT ;  /* 0x0000c900ff967a12 */ /* 0x000fe200078e33ff */
[----:B------:R-:W-:Y:S01]  /*1a780*/  IMAD.MOV.U32 R0, RZ, RZ, c[0x0][0x2c4] ;  /* 0x0000b100ff007624 */ /* 0x000fe200078e00ff */
[----:B------:R-:W0:Y:S01]  /*1a790*/  LDGDEPBAR ;  /* 0x00000000000079af */ /* 0x000e220000000000 */
[----:B------:R-:W-:Y:S02]  /*1a7a0*/  IMAD.IADD R100, R248, 0x1, R234 ;  /* 0x00000001f8647824 */ /* 0x000fe400078e02ea */
[----:B-1----:R-:W-:Y:S01]  /*1a7b0*/  IMAD.SHL.U32 R101, R196, 0x40, RZ ;  /* 0x00000040c4657824 */ /* 0x002fe200078e00ff */
[----:B------:R-:W-:Y:S11]  /*1a7c0*/  ISETP.NE.AND P0, PT, R0, 0x1, PT ;  /* 0x000000010000780c */ /* 0x000ff60003f05270 */
[----:B------:R-:W-:Y:S02]  /*1a7d0*/  @!UPT UIADD3 URZ, URZ, URZ, URZ ;  /* 0x0000003f3f3ff290 */ /* 0x000fe4000fffe03f */
[----:B------:R-:W-:Y:S05]  /*1a7e0*/  @P0 IMAD.HI.U32 R0, R100, c[0x0][0x2c8], RZ ;  /* 0x0000b20064000a27 */ /* 0x000fea00078e00ff */
[----:B------:R-:W-:Y:S02]  /*1a7f0*/  @P0 SHF.R.U32.HI R100, RZ, c[0x0][0x2cc], R0 ;  /* 0x0000b300ff640a19 */ /* 0x000fe40000011600 */
[----:B------:R-:W-:Y:S04]  /*1a800*/  IADD3 R0, -R221, 0x1, -R101 ;  /* 0x00000001dd007810 */ /* 0x000fe80007ffe965 */
[----:B---3--:R-:W-:Y:S04]  /*1a810*/  IADD3 R148, -R218, R0, R217 ;  /* 0x00000000da947210 */ /* 0x008fe80007ffe1d9 */
[----:B------:R-:W-:Y:S01]  /*1a820*/  IADD3 R149, R148, c[0x0][0x328], RZ ;  /* 0x0000ca0094957a10 */ /* 0x000fe20007ffe0ff */
[----:B------:R-:W-:-:S05]  /*1a830*/  BRA.DIV ~URZ, `(.L_x_3955) ;  /* 0x000091927f007947 */ /* 0x000fca000b800000 */
[----:B------:R1:W2:Y:S02]  /*1a840*/  SHFL.IDX PT, R3, R100, RZ, 0x1c1f ;  /* 0x001c1fff64037589 */ /* 0x0002a400000e0000 */
.L_x_4064:
[-C--:B--2---:R-:W-:Y:S01]  /*1a850*/  IADD3 R2, R149, R3.reuse, RZ ;  /* 0x0000000395027210 */ /* 0x084fe20007ffe0ff */
        /* <DEDUP_REMOVED lines=18> */
.L_x_3958:
[----:B------:R-:W-:Y:S04]  /*1a980*/  MOV R150, 0x1 ;  /* 0x0000000100967802 */ /* 0x000fe80000000f00 */
[----:B------:R-:W-:Y:S11]  /*1a990*/  ISETP.NE.AND P0, PT, R150, c[0x0][0x32c], PT ;  /* 0x0000cb0096007a0c */ /* 0x000ff60003f05270 */
[----:B------:R-:W-:Y:S02]  /*1a9a0*/  @!UPT UIADD3 URZ, URZ, URZ, URZ ;  /* 0x0000003f3f3ff290 */ /* 0x000fe4000fffe03f */
[----:B------:R-:W-:Y:S05]  /*1a9b0*/  @P0 IMAD.HI.U32 R150, R3, c[0x0][0x330], RZ ;  /* 0x0000cc0003960a27 */ /* 0x000fea00078e00ff */
[----:B------:R-:W-:Y:S02]  /*1a9c0*/  @P0 SHF.R.U32.HI R3, RZ, c[0x0][0x334], R150 ;  /* 0x0000cd00ff030a19 */ /* 0x000fe40000011696 */
.L_x_3959:
[----:B------:R-:W-:Y:S05]  /*1a9d0*/  BSYNC B0 ;  /* 0x0000000000007941 */ /* 0x000fea0003800000 */
.L_x_3957:
[----:B------:R-:W-:Y:S04]  /*1a9e0*/  IMAD R3, R3, c[0x0][0x32c], -R101 ;  /* 0x0000cb0003037a24 */ /* 0x000fe800078e0a65 */
[----:B------:R-:W-:Y:S05]  /*1a9f0*/  IMAD.IADD R3, R3, 0x1, -R221 ;  /* 0x0000000103037824 */ /* 0x000fea00078e0add */
[----:B------:R-:W-:Y:S02]  /*1aa00*/  IMNMX R0, R0, R3, !PT ;  /* 0x0000000300007217 */ /* 0x000fe40007800200 */
[----:B------:R-:W-:Y:S04]  /*1aa10*/  IADD3 R3, R3, c[0x0][0x32c], RZ ;  /* 0x0000cb0003037a10 */ /* 0x000fe80007ffe0ff */
[----:B------:R-:W-:Y:S02]  /*1aa20*/  IMNMX R2, R2, R3, PT ;  /* 0x0000000302027217 */ /* 0x000fe40003800200 */
.L_x_3956:
        /* <DEDUP_REMOVED lines=51> */
.L_x_4065:
        /* <DEDUP_REMOVED lines=19> */
.L_x_3963:
[----:B------:R-:W-:Y:S04]  /*1ae90*/  MOV R4, 0x1 ;  /* 0x0000000100047802 */ /* 0x000fe80000000f00 */
[----:B------:R-:W-:Y:S11]  /*1aea0*/  ISETP.NE.AND P0, PT, R4, c[0x0][0x32c], PT ;  /* 0x0000cb0004007a0c */ /* 0x000ff60003f05270 */
[----:B------:R-:W-:Y:S02]  /*1aeb0*/  @!UPT UIADD3 URZ, URZ, URZ, URZ ;  /* 0x0000003f3f3ff290 */ /* 0x000fe4000fffe03f */
[----:B------:R-:W-:Y:S05]  /*1aec0*/  @P0 IMAD.HI.U32 R4, R3, c[0x0][0x330], RZ ;  /* 0x0000cc0003040a27 */ /* 0x000fea00078e00ff */
[----:B------:R-:W-:Y:S02]  /*1aed0*/  @P0 SHF.R.U32.HI R3, RZ, c[0x0][0x334], R4 ;  /* 0x0000cd00ff030a19 */ /* 0x000fe40000011604 */
.L_x_3964:
[----:B------:R-:W-:Y:S05]  /*1aee0*/  BSYNC B0 ;  /* 0x0000000000007941 */ /* 0x000fea0003800000 */
.L_x_3962:
[----:B------:R-:W-:Y:S04]  /*1aef0*/  IMAD R101, R3, c[0x0][0x32c], -R101 ;  /* 0x0000cb0003657a24 */ /* 0x000fe800078e0a65 */
[----:B------:R-:W-:Y:S05]  /*1af00*/  IMAD.IADD R3, R101, 0x1, -R221 ;  /* 0x0000000165037824 */ /* 0x000fea00078e0add */
[----:B------:R-:W-:Y:S02]  /*1af10*/  IMNMX R0, R0, R3, !PT ;  /* 0x0000000300007217 */ /* 0x000fe40007800200 */
[----:B------:R-:W-:Y:S04]  /*1af20*/  IADD3 R3, R3, c[0x0][0x32c], RZ ;  /* 0x0000cb0003037a10 */ /* 0x000fe80007ffe0ff */
[----:B------:R-:W-:Y:S02]  /*1af30*/  IMNMX R2, R2, R3, PT ;  /* 0x0000000302027217 */ /* 0x000fe40003800200 */
.L_x_3961:
        /* <DEDUP_REMOVED lines=82> */
.L_x_4066:
[----:B-12---:R-:W-:Y:S01]  /*1b460*/  FMNMX.FTZ R100, R100, R0, !PT ;  /* 0x0000000064647209 */ /* 0x006fe20007810000 */
[----:B------:R-:W-:-:S05]  /*1b470*/  BRA.DIV ~URZ, `(.L_x_3966) ;  /* 0x000086727f007947 */ /* 0x000fca000b800000 */
[----:B------:R-:W1:Y:S02]  /*1b480*/  SHFL.BFLY PT, R0, R100, 0x1, 0x1f ;  /* 0x0c201f0064007f89 */ /* 0x000e6400000e0000 */
[----:B-1----:R-:W-:Y:S02]  /*1b490*/  FMNMX.FTZ R101, R100, R0, !PT ;  /* 0x0000000064657209 */ /* 0x002fe40007810000 */
[----:B------:R-:W1:Y:S02]  /*1b4a0*/  SHFL.BFLY PT, R0, R4, 0x2, 0x1f ;  /* 0x0c401f0004007f89 */ /* 0x000e6400000e0000 */
[----:B-1----:R-:W-:Y:S05]  /*1b4b0*/  FMNMX.FTZ R4, R4, R0, !PT ;  /* 0x0000000004047209 */ /* 0x002fea0007810000 */
[----:B------:R1:W2:Y:S02]  /*1b4c0*/  SHFL.BFLY PT, R0, R4, 0x1, 0x1f ;  /* 0x0c201f0004007f89 */ /* 0x0002a400000e0000 */
.L_x_4067:
        /* <DEDUP_REMOVED lines=47> */
[--C-:B------:R-:W-:Y:S01]  /*1b7c0*/  FFMA.FTZ R100, R21, c[0x0][0x2d0], -R4.reuse ;  /* 0x0000b40015647a23 */ /* 0x100fe20000010804 */
        /* <DEDUP_REMOVED lines=245> */
[----:B------:R-:W1:Y:S01]  /*1c720*/  LDSM.16.MT88.4 R120, [R173+0x3000] ;  /* 0x00300000ad78783b */ /* 0x000e620000004200 */
[----:B------:R-:W-:Y:S02]  /*1c730*/  MUFU.EX2 R102, R203 ;  /* 0x000000cb00667308 */ /* 0x000fe40000000800 */
[----:B------:R-:W-:Y:S02]  /*1c740*/  FADD.FTZ R209, R100, R0 ;  /* 0x0000000064d17221 */ /* 0x000fe40000010000 */
[----:B------:R-:W-:Y:S02]  /*1c750*/  FADD.FTZ R0, R125, R2 ;  /* 0x000000027d007221 */ /* 0x000fe40000010000 */
[C---:B----4-:R-:W-:Y:S01]  /*1c760*/  HMMA.16816.F32 R28, R108.reuse, R112, R28 ;  /* 0x000000706c1c723c */ /* 0x050fe2000000181c */
[----:B------:R-:W-:Y:S03]  /*1c770*/  LDSM.16.MT88.4 R124, [R173+0x1800] ;  /* 0x00180000ad7c783b */ /* 0x000fe60000004200 */
[----:B------:R-:W3:Y:S01]  /*1c780*/  MUFU.EX2 R100, R206 ;  /* 0x000000ce00647308 */ /* 0x000ee20000000800 */
[----:B------:R-:W-:Y:S03]  /*1c790*/  FADD.FTZ R0, R208, R0 ;  /* 0x00000000d0007221 */ /* 0x000fe60000010000 */
[C---:B------:R-:W-:Y:S01]  /*1c7a0*/  HMMA.16816.F32 R32, R108.reuse, R114, R32 ;  /* 0x000000726c20723c */ /* 0x040fe20000001820 */
[----:B------:R-:W4:Y:S03]  /*1c7b0*/  LDSM.16.MT88.4 R112, [R176+0x3000] ;  /* 0x00300000b070783b */ /* 0x000f260000004200 */
[----:B------:R-:W-:Y:S04]  /*1c7c0*/  FADD.FTZ R0, R160, R0 ;  /* 0x00000000a0007221 */ /* 0x000fe80000010000 */
[C---:B--2---:R-:W-:Y:S04]  /*1c7d0*/  HMMA.16816.F32 R36, R108.reuse, R116, R36 ;  /* 0x000000746c24723c */ /* 0x044fe80000001824 */
[----:B------:R-:W-:Y:S04]  /*1c7e0*/  FADD.FTZ R0, R159, R0 ;  /* 0x000000009f007221 */ /* 0x000fe80000010000 */
        /* <DEDUP_REMOVED lines=9> */
[----:B------:R-:W-:Y:S01]  /*1c880*/  FADD.FTZ R0, R155, R0 ;  /* 0x000000009b007221 */ /* 0x000fe20000010000 */
[C---:B----4-:R-:W-:Y:S03]  /*1c890*/  HMMA.16816.F32 R52, R108.reuse, R112, R52 ;  /* 0x000000706c34723c */ /* 0x050fe60000001834 */
[----:B------:R-:W-:Y:S04]  /*1c8a0*/  FADD.FTZ R0, R154, R0 ;  /* 0x000000009a007221 */ /* 0x000fe80000010000 */
[----:B------:R-:W-:Y:S01]  /*1c8b0*/  FADD.FTZ R0, R153, R0 ;  /* 0x0000000099007221 */ /* 0x000fe20000010000 */
[C---:B------:R-:W-:Y:S01]  /*1c8c0*/  HMMA.16816.F32 R56, R108.reuse, R114, R56 ;  /* 0x000000726c38723c */ /* 0x040fe20000001838 */
[----:B------:R-:W3:Y:S03]  /*1c8d0*/  LDSM.16.MT88.4 R112, [R173+0x5000] ;  /* 0x00500000ad70783b */ /* 0x000ee60000004200 */
[----:B------:R-:W-:Y:S04]  /*1c8e0*/  FADD.FTZ R0, R152, R0 ;  /* 0x0000000098007221 */ /* 0x000fe80000010000 */
[C---:B--2---:R-:W-:Y:S04]  /*1c8f0*/  HMMA.16816.F32 R60, R108.reuse, R116, R60 ;  /* 0x000000746c3c723c */ /* 0x044fe8000000183c */
[----:B------:R-:W-:Y:S01]  /*1c900*/  FADD.FTZ R2, R102, R0 ;  /* 0x0000000066027221 */ /* 0x000fe20000010000 */
[----:B------:R-:W-:Y:S02]  /*1c910*/  IADD3 R0, R196, -0x1, RZ ;  /* 0xffffffffc4007810 */ /* 0x000fe40007ffe0ff */
[----:B------:R-:W-:Y:S01]  /*1c920*/  MOV R102, R101 ;  /* 0x0000006500667202 */ /* 0x000fe20000000f00 */
[C---:B------:R-:W-:Y:S01]  /*1c930*/  HMMA.16816.F32 R64, R108.reuse, R118, R64 ;  /* 0x000000766c40723c */ /* 0x040fe20000001840 */
[----:B------:R-:W2:Y:S03]  /*1c940*/  LDSM.16.MT88.4 R116, [R176+0x5000] ;  /* 0x00500000b074783b */ /* 0x000ea60000004200 */
[----:B------:R-:W-:Y:S01]  /*1c950*/  FADD.FTZ R207, R100, R2 ;  /* 0x0000000264cf7221 */ /* 0x000fe20000010000 */
[----:B------:R-:W-:Y:S03]  /*1c960*/  MOV R196, R0 ;  /* 0x0000000000c47202 */ /* 0x000fe60000000f00 */
        /* <DEDUP_REMOVED lines=46> */
.L_x_3949:
[----:B------:R-:W-:Y:S05]  /*1cc50*/  BRA.DIV ~URZ, `(.L_x_3968) ;  /* 0x00006f727f007947 */ /* 0x000fea000b800000 */
[----:B------:R1:W2:Y:S02]  /*1cc60*/  SHFL.BFLY PT, R0, R209, 0x2, 0x1f ;  /* 0x0c401f00d1007f89 */ /* 0x0002a400000e0000 */
.L_x_4068:
[----:B--2---:R-:W-:Y:S01]  /*1cc70*/  FADD.FTZ R4, R0, R209 ;  /* 0x000000d100047221 */ /* 0x004fe20000010000 */
[----:B------:R-:W-:Y:S05]  /*1cc80*/  BRA.DIV ~URZ, `(.L_x_3969) ;  /* 0x00006f927f007947 */ /* 0x000fea000b800000 */
[----:B------:R-:W2:Y:S02]  /*1cc90*/  SHFL.BFLY PT, R0, R207, 0x2, 0x1f ;  /* 0x0c401f00cf007f89 */ /* 0x000ea400000e0000 */
[----:B--2---:R-:W-:-:S02]  /*1cca0*/  FADD.FTZ R5, R0, R207 ;  /* 0x000000cf00057221 */ /* 0x004fc40000010000 */
[----:B------:R-:W2:Y:S04]  /*1ccb0*/  SHFL.BFLY PT, R0, R4, 0x1, 0x1f ;  /* 0x0c201f0004007f89 */ /* 0x000ea800000e0000 */
[----:B------:R3:W4:Y:S01]  /*1ccc0*/  SHFL.BFLY PT, R3, R5, 0x1, 0x1f ;  /* 0x0c201f0005037f89 */ /* 0x00072200000e0000 */
[----:B--2---:R-:W-:-:S05]  /*1ccd0*/  FADD.FTZ R4, R4, R0 ;  /* 0x0000000004047221 */ /* 0x004fca0000010000 */
.L_x_4069:
[----:B------:R-:W-:Y:S01]  /*1cce0*/  FSETP.NE.FTZ.AND P1, PT, R4, RZ, PT ;  /* 0x000000ff0400720b */ /* 0x000fe20003f35000 */
[----:B----4-:R-:W-:Y:S01]  /*1ccf0*/  FADD.FTZ R3, R3, R5 ;  /* 0x0000000503037221 */ /* 0x010fe20000010000 */
[----:B------:R-:W-:Y:S02]  /*1cd00*/  MOV R15, 0xff800000 ;  /* 0xff800000000f7802 */ /* 0x000fe40000000f00 */
[----:B------:R-:W-:Y:S02]  /*1cd10*/  MOV R18, 0xff800000 ;  /* 0xff80000000127802 */ /* 0x000fe40000000f00 */
[----:B------:R-:W-:-:S07]  /*1cd20*/  FSETP.NE.FTZ.AND P0, PT, R3, RZ, PT ;  /* 0x000000ff0300720b */ /* 0x000fce0003f15000 */
[----:B------:R-:W2:Y:S01]  /*1cd30*/  @P1 MUFU.LG2 R0, R4 ;  /* 0x0000000400001308 */ /* 0x000ea20000000c00 */
[----:B------:R-:W-:-:S05]  /*1cd40*/  @P1 MOV R2, 0x3f317218 ;  /* 0x3f31721800021802 */ /* 0x000fca0000000f00 */
[----:B------:R-:W-:Y:S02]  /*1cd50*/  @P1 FMUL.FTZ R2, R2, c[0x0][0x2d0] ;  /* 0x0000b40002021a20 */ /* 0x000fe40000410000 */
[----:B--2---:R-:W-:-:S04]  /*1cd60*/  @P1 FMUL.FTZ R0, R0, 0.69314718246459960938 ;  /* 0x3f31721800001820 */ /* 0x004fc80000410000 */
[----:B------:R-:W-:Y:S01]  /*1cd70*/  @P1 FFMA.FTZ R15, R2, R101, R0 ;  /* 0x00000065020f1223 */ /* 0x000fe20000010000 */
[----:B------:R-:W-:Y:S01]  /*1cd80*/  MOV R2, RZ ;  /* 0x000000ff00027202 */ /* 0x000fe20000000f00 */
[----:B------:R-:W2:Y:S08]  /*1cd90*/  @P0 MUFU.LG2 R0, R3 ;  /* 0x0000000300000308 */ /* 0x000eb00000000c00 */
[----:B------:R4:W5:Y:S01]  /*1cda0*/  @P1 MUFU.RCP R2, R4 ;  /* 0x0000000400021308 */ /* 0x0009620000001000 */
[----:B--2---:R-:W-:Y:S01]  /*1cdb0*/  @P0 FMUL.FTZ R0, R0, 0.69314718246459960938 ;  /* 0x3f31721800000820 */ /* 0x004fe20000410000 */
[----:B----4-:R-:W-:Y:S01]  /*1cdc0*/  @P0 MOV R4, 0x3f317218 ;  /* 0x3f31721800040802 */ /* 0x010fe20000000f00 */
[----:B-----5:R-:W-:-:S02]  /*1cdd0*/  FMUL.FTZ R102, R2, R112 ;  /* 0x0000007002667220 */ /* 0x020fc40000410000 */
        /* <DEDUP_REMOVED lines=8> */
[----:B------:R-:W2:Y:S01]  /*1ce60*/  @P0 MUFU.RCP R0, R3 ;  /* 0x0000000300000308 */ /* 0x000ea20000001000 */
        /* <DEDUP_REMOVED lines=10> */
[----:B--2---:R-:W-:-:S02]  /*1cf10*/  FMUL.FTZ R96, R0, R114 ;  /* 0x0000007200607220 */ /* 0x004fc40000410000 */
[----:B------:R-:W-:Y:S02]  /*1cf20*/  FMUL.FTZ R97, R0, R115 ;  /* 0x0000007300617220 */ /* 0x000fe40000410000 */
[C---:B------:R-:W-:Y:S02]  /*1cf30*/  FMUL.FTZ R116, R2.reuse, R88 ;  /* 0x0000005802747220 */ /* 0x040fe40000410000 */
[----:B------:R-:W-:Y:S02]  /*1cf40*/  FMUL.FTZ R117, R2, R89 ;  /* 0x0000005902757220 */ /* 0x000fe40000410000 */
        /* <DEDUP_REMOVED lines=20> */
[----:B------:R-:W-:-:S02]  /*1d090*/  FMUL.FTZ R32, R2, R120 ;  /* 0x0000007802207220 */ /* 0x000fc40000410000 */
[C---:B------:R-:W-:Y:S02]  /*1d0a0*/  FMUL.FTZ R33, R2.reuse, R121 ;  /* 0x0000007902217220 */ /* 0x040fe40000410000 */
        /* <DEDUP_REMOVED lines=29> */
[----:B------:R-:W-:Y:S01]  /*1d280*/  FMUL.FTZ R51, R0, R99 ;  /* 0x0000006300337220 */ /* 0x000fe20000410000 */
[----:B------:R-:W-:Y:S01]  /*1d290*/  MOV R0, 0x1 ;  /* 0x0000000100007802 */ /* 0x000fe20000000f00 */
        /* <DEDUP_REMOVED lines=24> */
.L_x_3834:
        /* <DEDUP_REMOVED lines=8> */
[----:B---3--:R-:W-:Y:S01]  /*1d4a0*/  IMAD.MOV.U32 R5, RZ, RZ, c[0x0][0x564] ;  /* 0x00015900ff057624 */ /* 0x008fe200078e00ff */
        /* <DEDUP_REMOVED lines=8> */
.L_x_3971:
[----:B------:R-:W-:Y:S05]  /*1d530*/  BSYNC B0 ;  /* 0x0000000000007941 */ /* 0x000fea0003800000 */
.L_x_3970:
[----:B------:R-:W-:Y:S01]  /*1d540*/  PRMT R0, R0, 0x9910, RZ ;  /* 0x0000991000007816 */ /* 0x000fe200000000ff */
[----:B------:R-:W-:Y:S01]  /*1d550*/  BSSY B1, `(.L_x_3972) ;  /* 0x0000387000017945 */ /* 0x000fe20003800000 */
[----:B------:R-:W-:Y:S02]  /*1d560*/  IMAD.MOV.U32 R86, RZ, RZ, R244 ;  /* 0x000000ffff567224 */ /* 0x000fe400078e00f4 */
[----:B------:R-:W-:-:S13]  /*1d570*/  ISETP.NE.AND P0, PT, R0, RZ, PT ;  /* 0x000000ff0000720c */ /* 0x000fda0003f05270 */
[----:B------:R-:W-:Y:S05]  /*1d580*/  @!P0 BRA `(.L_x_3973) ;  /* 0x00002c5000008947 */ /* 0x000fea0003800000 */
[----:B------:R-:W2:Y:S04]  /*1d590*/  LDL R9, [R1] ;  /* 0x0000000001097983 */ /* 0x000ea80000100800 */
[----:B------:R-:W4:Y:S04]  /*1d5a0*/  LDL R8, [R1+0x8] ;  /* 0x0000080001087983 */ /* 0x000f280000100800 */
[----:B---3--:R-:W3:Y:S04]  /*1d5b0*/  LDL R7, [R1+0x4] ;  /* 0x0000040001077983 */ /* 0x008ee80000100800 */
        /* <DEDUP_REMOVED lines=17> */
[----:B--2---:R1:W-:Y:S04]  /*1d6d0*/  STS [R9], R2 ;  /* 0x0000000209007388 */ /* 0x0043e80000000800 */
[----:B------:R2:W-:Y:S01]  /*1d6e0*/  STS [R9+0x400], R0 ;  /* 0x0004000009007388 */ /* 0x0005e20000000800 */
[----:B-1----:R-:W-:Y:S02]  /*1d6f0*/  F2FP.PACK_AB R2, R27, R26 ;  /* 0x0000001a1b02723e */ /* 0x002fe400000000ff */
[----:B--2---:R-:W-:-:S03]  /*1d700*/  F2FP.PACK_AB R0, R121, R120 ;  /* 0x000000787900723e */ /* 0x004fc600000000ff */
[----:B----4-:R1:W-:Y:S04]  /*1d710*/  STS [R8], R2 ;  /* 0x0000000208007388 */ /* 0x0103e80000000800 */
[----:B------:R2:W-:Y:S01]  /*1d720*/  STS [R8+0x400], R0 ;  /* 0x0004000008007388 */ /* 0x0005e20000000800 */
[----:B-1----:R-:W-:Y:S02]  /*1d730*/  F2FP.PACK_AB R2, R29, R28 ;  /* 0x0000001c1d02723e */ /* 0x002fe400000000ff */
[----:B--2---:R-:W-:-:S03]  /*1d740*/  F2FP.PACK_AB R0, R93, R92 ;  /* 0x0000005c5d00723e */ /* 0x004fc600000000ff */
[----:B---3--:R1:W-:Y:S04]  /*1d750*/  STS [R7], R2 ;  /* 0x0000000207007388 */ /* 0x0083e80000000800 */
        /* <DEDUP_REMOVED lines=95> */
.L_x_3974:
        /* <DEDUP_REMOVED lines=116> */
.L_x_4070:
[----:B------:R-:W-:Y:S05]  /*1e490*/  BRA.DIV ~URZ, `(.L_x_3977) ;  /* 0x000058f27f007947 */ /* 0x000fea000b800000 */
[----:B------:R4:W2:Y:S02]  /*1e4a0*/  SHFL.IDX PT, R0, R7, RZ, 0x181f ;  /* 0x00181fff07007589 */ /* 0x0008a400000e0000 */
.L_x_4071:
        /* <DEDUP_REMOVED lines=15> */
.L_x_3979:
[----:B------:R-:W-:Y:S05]  /*1e5a0*/  BSYNC B0 ;  /* 0x0000000000007941 */ /* 0x000fea0003800000 */
.L_x_3978:
[----:B------:R-:W-:Y:S05]  /*1e5b0*/  BRA.DIV ~URZ, `(.L_x_3980) ;  /* 0x000058327f007947 */ /* 0x000fea000b800000 */
[----:B---3--:R3:W4:Y:S04]  /*1e5c0*/  SHFL.IDX PT, R8, R6, 0x1, 0x181f ;  /* 0x00381f0006087f89 */ /* 0x00872800000e0000 */
[----:B--2---:R3:W2:Y:S02]  /*1e5d0*/  SHFL.IDX PT, R0, R7, 0x1, 0x181f ;  /* 0x00381f0007007f89 */ /* 0x0046a400000e0000 */
.L_x_4072:
        /* <DEDUP_REMOVED lines=16> */
.L_x_3982:
[----:B------:R-:W-:Y:S05]  /*1e6e0*/  BSYNC B0 ;  /* 0x0000000000007941 */ /* 0x000fea0003800000 */
.L_x_3981:
[----:B------:R-:W-:Y:S05]  /*1e6f0*/  BRA.DIV ~URZ, `(.L_x_3983) ;  /* 0x000057b27f007947 */ /* 0x000fea000b800000 */
[----:B----4-:R4:W3:Y:S02]  /*1e700*/  SHFL.IDX PT, R8, R6, 0x2, 0x181f ;  /* 0x00581f0006087f89 */ /* 0x0108e400000e0000 */
.L_x_4073:
[----:B------:R-:W-:Y:S05]  /*1e710*/  BRA.DIV ~URZ, `(.L_x_3984) ;  /* 0x000058027f007947 */ /* 0x000fea000b800000 */
[----:B--2---:R2:W4:Y:S02]  /*1e720*/  SHFL.IDX PT, R0, R7, 0x2, 0x181f ;  /* 0x00581f0007007f89 */ /* 0x00452400000e0000 */
.L_x_4074:
        /* <DEDUP_REMOVED lines=16> */
.L_x_3986:
[----:B------:R-:W-:Y:S05]  /*1e830*/  BSYNC B0 ;  /* 0x0000000000007941 */ /* 0x000fea0003800000 */
.L_x_3985:
[----:B------:R-:W-:Y:S05]  /*1e840*/  BRA.DIV ~URZ, `(.L_x_3987) ;  /* 0x000057327f007947 */ /* 0x000fea000b800000 */
[----:B---34-:R-:W3:Y:S04]  /*1e850*/  SHFL.IDX PT, R6, R6, 0x3, 0x181f ;  /* 0x00781f0006067f89 */ /* 0x018ee800000e0000 */
[----:B------:R4:W2:Y:S02]  /*1e860*/  SHFL.IDX PT, R0, R7, 0x3, 0x181f ;  /* 0x00781f0007007f89 */ /* 0x0008a400000e0000 */
.L_x_4075:
        /* <DEDUP_REMOVED lines=17> */
.L_x_3975:
        /* <DEDUP_REMOVED lines=34> */
.L_x_4076:
[----:B------:R-:W-:Y:S05]  /*1eba0*/  BRA.DIV ~URZ, `(.L_x_3990) ;  /* 0x000055027f007947 */ /* 0x000fea000b800000 */
[----:B------:R4:W1:Y:S02]  /*1ebb0*/  SHFL.IDX PT, R0, R12, RZ, 0x1c1f ;  /* 0x001c1fff0c007589 */ /* 0x00086400000e0000 */
.L_x_4077:
[----:B------:R-:W-:Y:S01]  /*1ebc0*/  BSSY B0, `(.L_x_3991) ;  /* 0x00000a8000007945 */ /* 0x000fe20003800000 */
[----:B------:R-:W-:Y:S05]  /*1ebd0*/  @P0 BRA `(.L_x_3992) ;  /* 0x00000a6000000947 */ /* 0x000fea0003800000 */
[C---:B------:R-:W-:Y:S02]  /*1ebe0*/  ISETP.GE.AND P0, PT, R221.reuse, c[0x0][0x3c8], PT ;  /* 0x0000f200dd007a0c */ /* 0x040fe40003f06270 */
[C---:B------:R-:W-:Y:S02]  /*1ebf0*/  IADD3 R6, R221.reuse, 0x8, RZ ;  /* 0x00000008dd067810 */ /* 0x040fe40007ffe0ff */
        /* <DEDUP_REMOVED lines=24> */
[----:B------:R-:W-:Y:S02]  /*1ed80*/  IADD3 R9, R221, 0x10, RZ ;  /* 0x00000010dd097810 */ /* 0x000fe40007ffe0ff */
        /* <DEDUP_REMOVED lines=25> */
[C---:B------:R-:W-:Y:S02]  /*1ef20*/  IADD3 R9, R221.reuse, 0x48, RZ ;  /* 0x00000048dd097810 */ /* 0x040fe40007ffe0ff */
[----:B------:R-:W-:Y:S01]  /*1ef30*/  ISETP.GE.AND P3, PT, R14, c[0x0][0x3c8], PT ;  /* 0x0000f2000e007a0c */ /* 0x000fe20003f66270 */
[----:B------:R2:W-:Y:S01]  /*1ef40*/  @!P4 ST.E.64 [R6.64], R100 ;  /* 0x000000640600c985 */ /* 0x0005e2000c101b08 */
[----:B------:R-:W-:Y:S02]  /*1ef50*/  IADD3 R11, R221, 0x38, RZ ;  /* 0x00000038dd0b7810 */ /* 0x000fe40007ffe0ff */
[----:B------:R-:W-:Y:S02]  /*1ef60*/  ISETP.GE.AND P4, PT, R9, c[0x0][0x3c8], PT ;  /* 0x0000f20009007a0c */ /* 0x000fe40003f86270 */
[----:B------:R-:W-:-:S02]  /*1ef70*/  SHF.R.S32.HI R11, RZ, 0x1f, R11 ;  /* 0x0000001fff0b7819 */ /* 0x000fc4000001140b */
[----:B-1----:R-:W-:-:S04]  /*1ef80*/  @!P2 LEA R2, P5, R10, R0, 0x2 ;  /* 0x000000000a02a211 */ /* 0x002fc800078a10ff */
[----:B------:R-:W-:Y:S02]  /*1ef90*/  @!P2 LEA.HI.X R3, R10, R4, R15, 0x2, P5 ;  /* 0x000000040a03a211 */ /* 0x000fe400028f140f */
[C---:B--2---:R-:W-:Y:S02]  /*1efa0*/  @!P1 LEA R6, P0, R8.reuse, R0, 0x2 ;  /* 0x0000000008069211 */ /* 0x044fe400078010ff */
[C---:B------:R-:W-:Y:S01]  /*1efb0*/  IADD3 R10, R221.reuse, 0x50, RZ ;  /* 0x00000050dd0a7810 */ /* 0x040fe20007ffe0ff */
        /* <DEDUP_REMOVED lines=12> */
[----:B--2---:R-:W-:Y:S02]  /*1f080*/  @!P4 LEA R6, P0, R9, R0, 0x2 ;  /* 0x000000000906c211 */ /* 0x004fe400078010ff */
[----:B------:R-:W-:Y:S01]  /*1f090*/  IADD3 R14, R221, 0x50, RZ ;  /* 0x00000050dd0e7810 */ /* 0x000fe20007ffe0ff */
[----:B------:R1:W-:Y:S01]  /*1f0a0*/  @!P3 ST.E.64 [R2.64], R36 ;  /* 0x000000240200b985 */ /* 0x0003e2000c101b08 */
[----:B------:R-:W-:Y:S02]  /*1f0b0*/  @!P4 LEA.HI.X R7, R9, R4, R11, 0x2, P0 ;  /* 0x000000040907c211 */ /* 0x000fe400000f140b */
[C---:B------:R-:W-:Y:S02]  /*1f0c0*/  IADD3 R11, R221.reuse, 0x68, RZ ;  /* 0x00000068dd0b7810 */ /* 0x040fe40007ffe0ff */
        /* <DEDUP_REMOVED lines=48> */
[----:B------:R-:W-:Y:S02]  /*1f3d0*/  ISETP.GE.AND P5, PT, R10, c[0x0][0x3c8], PT ;  /* 0x0000f2000a007a0c */ /* 0x000fe40003fa6270 */
[----:B------:R-:W-:Y:S01]  /*1f3e0*/  IADD3 R15, R221, 0xa0, RZ ;  /* 0x000000a0dd0f7810 */ /* 0x000fe20007ffe0ff */
        /* <DEDUP_REMOVED lines=37> */
.L_x_3992:
[----:B------:R-:W-:Y:S05]  /*1f640*/  BSYNC B0 ;  /* 0x0000000000007941 */ /* 0x000fea0003800000 */
.L_x_3991:
[----:B------:R-:W-:Y:S05]  /*1f650*/  BRA.DIV ~URZ, `(.L_x_3993) ;  /* 0x00004ab27f007947 */ /* 0x000fea000b800000 */
[----:B---3--:R3:W2:Y:S04]  /*1f660*/  SHFL.IDX PT, R4, R5, 0x1, 0x1c1f ;  /* 0x003c1f0005047f89 */ /* 0x0086a800000e0000 */
[----:B-1----:R3:W1:Y:S02]  /*1f670*/  SHFL.IDX PT, R0, R12, 0x1, 0x1c1f ;  /* 0x003c1f000c007f89 */ /* 0x00266400000e0000 */
.L_x_4078:
        /* <DEDUP_REMOVED lines=16> */
[C---:B------:R-:W-:Y:S02]  /*1f780*/  IADD3 R10, R221.reuse, 0x20, RZ ;  /* 0x00000020dd0a7810 */ /* 0x040fe40007ffe0ff */
[----:B------:R-:W-:Y:S02]  /*1f790*/  @!P3 LEA.HI.X R3, R8, R4, R9, 0x2, P5 ;  /* 0x000000040803b211 */ /* 0x000fe400028f1409 */
[----:B----4-:R-:W-:Y:S02]  /*1f7a0*/  IADD3 R12, R221, 0x10, RZ ;  /* 0x00000010dd0c7810 */ /* 0x010fe40007ffe0ff */
[----:B------:R-:W-:Y:S01]  /*1f7b0*/  ISETP.GE.AND P0, PT, R10, c[0x0][0x3c8], PT ;  /* 0x0000f2000a007a0c */ /* 0x000fe20003f06270 */
[----:B------:R2:W-:Y:S01]  /*1f7c0*/  @!P3 ST.E.64 [R2.64], R30 ;  /* 0x0000001e0200b985 */ /* 0x0005e2000c101b08 */
[----:B------:R-:W-:Y:S02]  /*1f7d0*/  @!P2 LEA R8, P3, R5, R0, 0x2 ;  /* 0x000000000508a211 */ /* 0x000fe400078610ff */
[----:B------:R-:W-:-:S02]  /*1f7e0*/  SHF.R.S32.HI R12, RZ, 0x1f, R12 ;  /* 0x0000001fff0c7819 */ /* 0x000fc4000001140c */
[----:B------:R-:W-:Y:S02]  /*1f7f0*/  IADD3 R16, R221, 0x18, RZ ;  /* 0x00000018dd107810 */ /* 0x000fe40007ffe0ff */
        /* <DEDUP_REMOVED lines=158> */
.L_x_3973:
        /* <DEDUP_REMOVED lines=8> */
[----:B---3--:R-:W-:Y:S02]  /*20260*/  @P0 IMAD.WIDE R4, R247, R4, c[0x0][0x508] ;  /* 0x00014200f7040625 */ /* 0x008fe400078e0204 */
        /* <DEDUP_REMOVED lines=9> */
.L_x_3994:
        /* <DEDUP_REMOVED lines=56> */
.L_x_3996:
[----:B------:R-:W-:Y:S05]  /*20680*/  BSYNC B0 ;  /* 0x0000000000007941 */ /* 0x000fea0003800000 */
.L_x_3995:
        /* <DEDUP_REMOVED lines=37> */
.L_x_4079:
[----:B------:R-:W-:Y:S05]  /*208e0*/  BRA.DIV ~URZ, `(.L_x_3998) ;  /* 0x000039527f007947 */ /* 0x000fea000b800000 */
[----:B------:R3:W4:Y:S02]  /*208f0*/  SHFL.IDX PT, R0, R7, RZ, 0x181f ;  /* 0x00181fff07007589 */ /* 0x00072400000e0000 */
.L_x_4080:
        /* <DEDUP_REMOVED lines=16> */
.L_x_4000:
[----:B------:R-:W-:Y:S05]  /*20a00*/  BSYNC B0 ;  /* 0x0000000000007941 */ /* 0x000fea0003800000 */
.L_x_3999:
[----:B------:R-:W-:Y:S05]  /*20a10*/  BRA.DIV ~URZ, `(.L_x_4001) ;  /* 0x000038827f007947 */ /* 0x000fea000b800000 */
[----:B--2---:R2:W1:Y:S04]  /*20a20*/  SHFL.IDX PT, R8, R6, 0x1, 0x181f ;  /* 0x00381f0006087f89 */ /* 0x00446800000e0000 */
[----:B----4-:R2:W4:Y:S02]  /*20a30*/  SHFL.IDX PT, R0, R7, 0x1, 0x181f ;  /* 0x00381f0007007f89 */ /* 0x01052400000e0000 */
.L_x_4081:
        /* <DEDUP_REMOVED lines=16> */
.L_x_4003:
[----:B------:R-:W-:Y:S05]  /*20b40*/  BSYNC B0 ;  /* 0x0000000000007941 */ /* 0x000fea0003800000 */
.L_x_4002:
[----:B------:R-:W-:Y:S05]  /*20b50*/  BRA.DIV ~URZ, `(.L_x_4004) ;  /* 0x000038027f007947 */ /* 0x000fea000b800000 */
[----:B-1----:R1:W2:Y:S02]  /*20b60*/  SHFL.IDX PT, R8, R6, 0x2, 0x181f ;  /* 0x00581f0006087f89 */ /* 0x0022a400000e0000 */
.L_x_4082:
[----:B------:R-:W-:Y:S05]  /*20b70*/  BRA.DIV ~URZ, `(.L_x_4005) ;  /* 0x000038527f007947 */ /* 0x000fea000b800000 */
[----:B----4-:R4:W1:Y:S02]  /*20b80*/  SHFL.IDX PT, R0, R7, 0x2, 0x181f ;  /* 0x00581f0007007f89 */ /* 0x01086400000e0000 */
.L_x_4083:
        /* <DEDUP_REMOVED lines=16> */
.L_x_4007:
[----:B------:R-:W-:Y:S05]  /*20c90*/  BSYNC B0 ;  /* 0x0000000000007941 */ /* 0x000fea0003800000 */
.L_x_4006:
[----:B------:R-:W-:Y:S05]  /*20ca0*/  BRA.DIV ~URZ, `(.L_x_4008) ;  /* 0x000037827f007947 */ /* 0x000fea000b800000 */
[----:B-12---:R-:W1:Y:S04]  /*20cb0*/  SHFL.IDX PT, R6, R6, 0x3, 0x181f ;  /* 0x00781f0006067f89 */ /* 0x006e6800000e0000 */
[----:B---34-:R-:W2:Y:S02]  /*20cc0*/  SHFL.IDX PT, R7, R7, 0x3, 0x181f ;  /* 0x00781f0007077f89 */ /* 0x018ea400000e0000 */
.L_x_4084:
        /* <DEDUP_REMOVED lines=15> */
.L_x_3988:
[----:B------:R-:W-:Y:S05]  /*20dc0*/  BSYNC B1 ;  /* 0x0000000000017941 */ /* 0x000fea0003800000 */
.L_x_3972:
        /* <DEDUP_REMOVED lines=13> */
.L_x_4085:
[----:B------:R-:W-:Y:S05]  /*20ea0*/  BRA.DIV ~URZ, `(.L_x_4011) ;  /* 0x000036c27f007947 */ /* 0x000fea000b800000 */
[----:B---3--:R3:W2:Y:S02]  /*20eb0*/  SHFL.IDX PT, R6, R86, 0x1, 0x1f ;  /* 0x00201f0056067f89 */ /* 0x0086a400000e0000 */
.L_x_4086:
        /* <DEDUP_REMOVED lines=18> */
.L_x_4087:
        /* <DEDUP_REMOVED lines=16> */
.L_x_4088:
[----:B----4-:R-:W-:Y:S01]  /*210e0*/  IMAD R0, R0, c[0x0][0x538], RZ ;  /* 0x00014e0000007a24 */ /* 0x010fe200078e02ff */
[----:B------:R-:W-:Y:S04]  /*210f0*/  BSSY B1, `(.L_x_4014) ;  /* 0x00000c5000017945 */ /* 0x000fe80003800000 */
[----:B--2---:R-:W-:-:S04]  /*21100*/  IADD3 R6, R0, R6, RZ ;  /* 0x0000000600067210 */ /* 0x004fc80007ffe0ff */
[----:B------:R-:W-:-:S13]  /*21110*/  ISETP.GT.AND P0, PT, R6, R9, PT ;  /* 0x000000090600720c */ /* 0x000fda0003f04270 */
[----:B------:R-:W-:Y:S05]  /*21120*/  @P0 BRA `(.L_x_4015) ;  /* 0x0000025000000947 */ /* 0x000fea0003800000 */
.L_x_4019:
        /* <DEDUP_REMOVED lines=17> */
.L_x_4089:
        /* <DEDUP_REMOVED lines=16> */
.L_x_4090:
[----:B--2---:R-:W-:-:S05]  /*21340*/  IMAD R0, R0, c[0x0][0x538], RZ ;  /* 0x00014e0000007a24 */ /* 0x004fca00078e02ff */
[----:B------:R-:W-:-:S04]  /*21350*/  IADD3 R6, R0, R6, RZ ;  /* 0x0000000600067210 */ /* 0x000fc80007ffe0ff */
[----:B------:R-:W-:-:S13]  /*21360*/  ISETP.GT.AND P0, PT, R6, R9, PT ;  /* 0x000000090600720c */ /* 0x000fda0003f04270 */
[----:B-1-3--:R-:W-:Y:S05]  /*21370*/  @!P0 BRA `(.L_x_4019) ;  /* 0xfffffdb000008947 */ /* 0x00afea000383ffff */
.L_x_4015:
[----:B------:R-:W-:-:S05]  /*21380*/  IADD3 R11, -R0, R6, RZ ;  /* 0x00000006000b7210 */ /* 0x000fca0007ffe1ff */
[----:B------:R-:W-:-:S05]  /*21390*/  IMAD R0, R4, c[0x0][0x538], R11 ;  /* 0x00014e0004007a24 */ /* 0x000fca00078e020b */
[----:B------:R-:W-:Y:S01]  /*213a0*/  ISETP.GT.AND P0, PT, R0, R9, PT ;  /* 0x000000090000720c */ /* 0x000fe20003f04270 */
[----:B------:R-:W-:-:S12]  /*213b0*/  BRA.DIV ~URZ, `(.L_x_4020) ;  /* 0x000035f27f007947 */ /* 0x000fd8000b800000 */
[----:B------:R-:W-:-:S04]  /*213c0*/  VOTE.ANY R10, PT, !P0 ;  /* 0x00000000000a7806 */ /* 0x000fc800040e0100 */
.L_x_4091:
[----:B------:R-:W2:Y:S02]  /*213d0*/  POPC R6, R10 ;  /* 0x0000000a00067309 */ /* 0x000ea40000000000 */
[----:B--2---:R-:W-:Y:S01]  /*213e0*/  IADD3 R247, R6, R247, RZ ;  /* 0x000000f706f77210 */ /* 0x004fe20007ffe0ff */
[----:B------:R-:W-:Y:S05]  /*213f0*/  BRA.DIV ~URZ, `(.L_x_4021) ;  /* 0x000036027f007947 */ /* 0x000fea000b800000 */
[----:B------:R2:W4:Y:S04]  /*21400*/  SHFL.IDX PT, R7, R7, R6, 0x1f ;  /* 0x00001f0607077589 */ /* 0x00052800000e0000 */
[----:B------:R2:W1:Y:S02]  /*21410*/  SHFL.IDX PT, R5, R8, R6, 0x1f ;  /* 0x00001f0608057589 */ /* 0x00046400000e0000 */
.L_x_4092:
[----:B------:R-:W-:Y:S01]  /*21420*/  ISETP.NE.AND P0, PT, R10, RZ, PT ;  /* 0x000000ff0a00720c */ /* 0x000fe20003f05270 */
[----:B------:R-:W-:-:S12]  /*21430*/  BSSY B0, `(.L_x_4022) ;  /* 0x0000005000007945 */ /* 0x000fd80003800000 */
[----:B------:R-:W-:Y:S05]  /*21440*/  @!P0 BRA `(.L_x_4023) ;  /* 0x0000003000008947 */ /* 0x000fea0003800000 */
[----:B--2---:R-:W-:Y:S01]  /*21450*/  IADD3 R6, R6, -0x1, RZ ;  /* 0xffffffff06067810 */ /* 0x004fe20007ffe0ff */
[----:B------:R-:W-:Y:S05]  /*21460*/  BRA.DIV ~URZ, `(.L_x_4024) ;  /* 0x000036627f007947 */ /* 0x000fea000b800000 */
[----:B------:R2:W3:Y:S02]  /*21470*/  SHFL.IDX PT, R12, R4, R6, 0x1f ;  /* 0x00001f06040c7589 */ /* 0x0004e400000e0000 */
.L_x_4023:
[----:B------:R-:W-:Y:S05]  /*21480*/  BSYNC B0 ;  /* 0x0000000000007941 */ /* 0x000fea0003800000 */
.L_x_4022:
        /* <DEDUP_REMOVED lines=67> */
.L_x_4026:
        /* <DEDUP_REMOVED lines=64> */
.L_x_4027:
[----:B------:R-:W-:Y:S05]  /*21cc0*/  BSYNC B0 ;  /* 0x0000000000007941 */ /* 0x000fea0003800000 */
.L_x_4025:
[----:B------:R-:W-:-:S04]  /*21cd0*/  LOP3.LUT R2, RZ, R2, RZ, 0x33, !PT ;  /* 0x00000002ff027212 */ /* 0x000fc800078e33ff */
[----:B------:R-:W-:Y:S01]  /*21ce0*/  IADD3 R245, R2, R7, RZ ;  /* 0x0000000702f57210 */ /* 0x000fe20007ffe0ff */
[----:B------:R-:W-:Y:S05]  /*21cf0*/  BRA `(.L_x_4028) ;  /* 0x0000004000007947 */ /* 0x000fea0003800000 */
.L_x_4016:
[----:B------:R-:W-:Y:S01]  /*21d00*/  IMAD.MOV.U32 R244, RZ, RZ, R9 ;  /* 0x000000fffff47224 */ /* 0x000fe200078e0009 */
[----:B------:R-:W-:Y:S01]  /*21d10*/  MOV R246, RZ ;  /* 0x000000ff00f67202 */ /* 0x000fe20000000f00 */
[----:B------:R-:W-:Y:S01]  /*21d20*/  IMAD.MOV.U32 R245, RZ, RZ, RZ ;  /* 0x000000fffff57224 */ /* 0x000fe200078e00ff */
[----:B------:R-:W-:Y:S02]  /*21d30*/  MOV R247, c[0x0][0x53c] ;  /* 0x00014f0000f77a02 */ /* 0x000fe40000000f00 */
.L_x_4028:
[----:B------:R-:W-:Y:S05]  /*21d40*/  BSYNC B1 ;  /* 0x0000000000017941 */ /* 0x000fea0003800000 */
.L_x_4014:
[----:B------:R-:W-:Y:S01]  /*21d50*/  WARPSYNC 0xffffffff ;  /* 0xffffffff00007948 */ /* 0x000fe20003800000 */
[----:B------:R-:W-:Y:S01]  /*21d60*/  BAR.SYNC.DEFER_BLOCKING 0x4, 0x100 ;  /* 0x0104000000007b1d */ /* 0x000fe20000010000 */
[----:B------:R-:W-:-:S13]  /*21d70*/  ISETP.NE.AND P0, PT, R13, RZ, PT ;  /* 0x000000ff0d00720c */ /* 0x000fda0003f05270 */
[----:B------:R2:W-:Y:S04]  /*21d80*/  @!P0 STS.128 [0x18100], R244 ;  /* 0x018100f4ff008388 */ /* 0x0005e80000000c00 */
[----:B------:R-:W-:Y:S06]  /*21d90*/  BAR.ARV 0x5, 0x100 ;  /* 0x0144000000007b1d */ /* 0x000fec0000002000 */
.L_x_4009:
[----:B-1----:R-:W-:-:S13]  /*21da0*/  ISETP.GE.AND P0, PT, R247, c[0x0][0x53c], PT ;  /* 0x00014f00f7007a0c */ /* 0x002fda0003f06270 */
[----:B--234-:R-:W-:Y:S01]  /*21db0*/  @P0 CALL.REL.NOINC `(.L_x_4029) ;  /* 0x0000001000000944 */ /* 0x01cfe20003c00000 */
[----:B------:R-:W-:Y:S05]  /*21dc0*/  BRA `(.L_x_4030) ;  /* 0xfffe02f000007947 */ /* 0x000fea000383ffff */
.L_x_4029:
[----:B------:R-:W-:Y:S05]  /*21dd0*/  EXIT ;  /* 0x000000000000794d */ /* 0x000fea0003800000 */
.L_x_3773:
[----:B------:R-:W-:Y:S01]  /*21de0*/  IMAD.MOV.U32 R0, RZ, RZ, R5 ;  /* 0x000000ffff007224 */ /* 0x000fe200078e0005 */
[----:B------:R-:W-:Y:S02]  /*21df0*/  MOV R3, 0x1 ;  /* 0x0000000100037802 */ /* 0x000fe40000000f00 */
[----:B------:R-:W-:Y:S02]  /*21e00*/  MOV R2, 0x21e20 ;  /* 0x00021e2000027802 */ /* 0x000fe40000000f00 */
[----:B--2---:R-:W-:Y:S05]  /*21e10*/  CALL.REL.NOINC `($__internal_66_$__cuda_sm70_shflsync_up_p) ;  /* 0x00002dd000007944 */ /* 0x004fea0003c00000 */
[----:B------:R-:W-:Y:S01]  /*21e20*/  MOV R0, R4 ;  /* 0x0000000400007202 */ /* 0x000fe20000000f00 */
[----:B------:R-:W-:Y:S05]  /*21e30*/  BRA `(.L_x_4031) ;  /* 0xfffde60000007947 */ /* 0x000fea000383ffff */
.L_x_3774:
[----:B------:R-:W-:Y:S01]  /*21e40*/  IMAD.MOV.U32 R0, RZ, RZ, R5 ;  /* 0x000000ffff007224 */ /* 0x000fe200078e0005 */
[----:B------:R-:W-:Y:S02]  /*21e50*/  MOV R3, 0x2 ;  /* 0x0000000200037802 */ /* 0x000fe40000000f00 */
[----:B------:R-:W-:Y:S02]  /*21e60*/  MOV R2, 0x21e80 ;  /* 0x00021e8000027802 */ /* 0x000fe40000000f00 */
[----:B--2---:R-:W-:Y:S05]  /*21e70*/  CALL.REL.NOINC `($__internal_66_$__cuda_sm70_shflsync_up_p) ;  /* 0x00002d7000007944 */ /* 0x004fea0003c00000 */
[----:B------:R-:W-:Y:S01]  /*21e80*/  SEL R4, R4, RZ, P4 ;  /* 0x000000ff04047207 */ /* 0x000fe20002000000 */
[----:B------:R-:W-:Y:S01]  /*21e90*/  IMAD.MOV.U32 R3, RZ, RZ, 0x4 ;  /* 0x00000004ff037424 */ /* 0x000fe200078e00ff */
[----:B------:R-:W-:-:S03]  /*21ea0*/  MOV R2, 0x21ed0 ;  /* 0x00021ed000027802 */ /* 0x000fc60000000f00 */
[----:B------:R-:W-:Y:S02]  /*21eb0*/  IMAD.IADD R0, R5, 0x1, R4 ;  /* 0x0000000105007824 */ /* 0x000fe400078e0204 */
[----:B------:R-:W-:Y:S05]  /*21ec0*/  CALL.REL.NOINC `($__internal_66_$__cuda_sm70_shflsync_up_p) ;  /* 0x00002d2000007944 */ /* 0x000fea0003c00000 */
        /* <DEDUP_REMOVED lines=10> */
[----:B------:R-:W-:Y:S02]  /*21f70*/  SEL R4, R4, RZ, P1 ;  /* 0x000000ff04047207 */ /* 0x000fe40000800000 */
[----:B------:R-:W-:Y:S02]  /*21f80*/  MOV R3, 0x1f ;  /* 0x0000001f00037802 */ /* 0x000fe40000000f00 */
[----:B------:R-:W-:Y:S01]  /*21f90*/  MOV R2, 0x21fe0 ;  /* 0x00021fe000027802 */ /* 0x000fe20000000f00 */
[----:B------:R-:W-:Y:S02]  /*21fa0*/  IMAD.IADD R4, R0, 0x1, R4 ;  /* 0x0000000100047824 */ /* 0x000fe400078e0204 */
[----:B------:R-:W-:Y:S02]  /*21fb0*/  IMAD.MOV.U32 R0, RZ, RZ, 0x1f ;  /* 0x0000001fff007424 */ /* 0x000fe400078e00ff */
[----:B------:R-:W-:Y:S02]  /*21fc0*/  IMAD.MOV.U32 R203, RZ, RZ, R4 ;  /* 0x000000ffffcb7224 */ /* 0x000fe400078e0004 */
[----:B------:R-:W-:Y:S05]  /*21fd0*/  CALL.REL.NOINC `($__internal_65_$__cuda_sm70_shflsync_idx_p) ;  /* 0x00002bc000007944 */ /* 0x000fea0003c00000 */
[----:B------:R-:W-:Y:S05]  /*21fe0*/  BRA `(.L_x_4032) ;  /* 0xfffde55000007947 */ /* 0x000fea000383ffff */
.L_x_3776:
[----:B------:R-:W-:Y:S02]  /*21ff0*/  SEL R0, RZ, 0x1, P0 ;  /* 0x00000001ff007807 */ /* 0x000fe40000000000 */
[----:B------:R-:W-:-:S02]  /*22000*/  MOV R2, 0x22020 ;  /* 0x0002202000027802 */ /* 0x000fc40000000f00 */
[----:B--2---:R-:W-:Y:S05]  /*22010*/  CALL.REL.NOINC `($__internal_67_$__cuda_sm70_votesync_ballot) ;  /* 0x00002c3000007944 */ /* 0x004fea0003c00000 */
[----:B------:R-:W-:Y:S01]  /*22020*/  MOV R10, R0 ;  /* 0x00000000000a7202 */ /* 0x000fe20000000f00 */
[----:B------:R-:W-:Y:S05]  /*22030*/  BRA `(.L_x_4033) ;  /* 0xfffde59000007947 */ /* 0x000fea000383ffff */
.L_x_3777:
[----:B------:R-:W-:Y:S01]  /*22040*/  IMAD.MOV.U32 R203, RZ, RZ, R9 ;  /* 0x000000ffffcb7224 */ /* 0x000fe200078e0009 */
[----:B------:R-:W-:Y:S01]  /*22050*/  MOV R0, R5 ;  /* 0x0000000500007202 */ /* 0x000fe20000000f00 */
[----:B------:R-:W-:Y:S01]  /*22060*/  IMAD.MOV.U32 R3, RZ, RZ, 0x1f ;  /* 0x0000001fff037424 */ /* 0x000fe200078e00ff */
[----:B------:R-:W-:-:S02]  /*22070*/  MOV R2, 0x22090 ;  /* 0x0002209000027802 */ /* 0x000fc40000000f00 */
[----:B------:R-:W-:Y:S05]  /*22080*/  CALL.REL.NOINC `($__internal_65_$__cuda_sm70_shflsync_idx_p) ;  /* 0x00002b1000007944 */ /* 0x000fea0003c00000 */
[----:B------:R-:W-:Y:S01]  /*22090*/  IMAD.MOV.U32 R12, RZ, RZ, R0 ;  /* 0x000000ffff0c7224 */ /* 0x000fe200078e0000 */
[----:B------:R-:W-:Y:S01]  /*220a0*/  MOV R203, R8 ;  /* 0x0000000800cb7202 */ /* 0x000fe20000000f00 */
[----:B------:R-:W-:Y:S01]  /*220b0*/  IMAD.MOV.U32 R6, RZ, RZ, RZ ;  /* 0x000000ffff067224 */ /* 0x000fe200078e00ff */
[----:B------:R-:W-:Y:S01]  /*220c0*/  MOV R0, R5 ;  /* 0x0000000500007202 */ /* 0x000fe20000000f00 */
[----:B------:R-:W-:Y:S01]  /*220d0*/  IMAD.MOV.U32 R3, RZ, RZ, 0x1f ;  /* 0x0000001fff037424 */ /* 0x000fe200078e00ff */
[----:B------:R-:W-:-:S02]  /*220e0*/  MOV R2, 0x22100 ;  /* 0x0002210000027802 */ /* 0x000fc40000000f00 */
[----:B------:R-:W-:Y:S05]  /*220f0*/  CALL.REL.NOINC `($__internal_65_$__cuda_sm70_shflsync_idx_p) ;  /* 0x00002aa000007944 */ /* 0x000fea0003c00000 */
[----:B------:R-:W-:Y:S01]  /*22100*/  MOV R9, R0 ;  /* 0x0000000000097202 */ /* 0x000fe20000000f00 */
[----:B------:R-:W-:Y:S05]  /*22110*/  BRA `(.L_x_4034) ;  /* 0xfffde51000007947 */ /* 0x000fea000383ffff */
.L_x_3780:
[----:B------:R-:W-:Y:S01]  /*22120*/  IMAD.MOV.U32 R203, RZ, RZ, R4 ;  /* 0x000000ffffcb7224 */ /* 0x000fe200078e0004 */
[----:B------:R-:W-:-:S02]  /*22130*/  MOV R3, 0x1f ;  /* 0x0000001f00037802 */ /* 0x000fc40000000f00 */
[----:B------:R-:W-:Y:S02]  /*22140*/  MOV R2, 0x22160 ;  /* 0x0002216000027802 */ /* 0x000fe40000000f00 */
[----:B-123--:R-:W-:Y:S05]  /*22150*/  CALL.REL.NOINC `($__internal_65_$__cuda_sm70_shflsync_idx_p) ;  /* 0x00002a4000007944 */ /* 0x00efea0003c00000 */
[----:B------:R-:W-:Y:S01]  /*22160*/  MOV R6, R0 ;  /* 0x0000000000067202 */ /* 0x000fe20000000f00 */
[----:B------:R-:W-:Y:S05]  /*22170*/  BRA `(.L_x_3779) ;  /* 0xfffde51000007947 */ /* 0x000fea000383ffff */
.L_x_3835:
[----:B------:R-:W-:Y:S01]  /*22180*/  IMAD.MOV.U32 R203, RZ, RZ, R5 ;  /* 0x000000ffffcb7224 */ /* 0x000fe200078e0005 */
[----:B------:R-:W-:Y:S01]  /*22190*/  MOV R0, RZ ;  /* 0x000000ff00007202 */ /* 0x000fe20000000f00 */
[----:B------:R-:W-:Y:S01]  /*221a0*/  IMAD.MOV.U32 R3, RZ, RZ, 0x181f ;  /* 0x0000181fff037424 */ /* 0x000fe200078e00ff */
[----:B------:R-:W-:Y:S02]  /*221b0*/  MOV R2, 0x221d0 ;  /* 0x000221d000027802 */ /* 0x000fe40000000f00 */
[----:B-----5:R-:W-:Y:S05]  /*221c0*/  CALL.REL.NOINC `($__internal_65_$__cuda_sm70_shflsync_idx_p) ;  /* 0x000029d000007944 */ /* 0x020fea0003c00000 */
[----:B------:R-:W-:Y:S01]  /*221d0*/  MOV R7, R0 ;  /* 0x0000000000077202 */ /* 0x000fe20000000f00 */
[----:B------:R-:W-:Y:S05]  /*221e0*/  BRA `(.L_x_4035) ;  /* 0xfffe66c000007947 */ /* 0x000fea000383ffff */
.L_x_3836:
[----:B------:R-:W-:Y:S01]  /*221f0*/  IMAD.MOV.U32 R203, RZ, RZ, R6 ;  /* 0x000000ffffcb7224 */ /* 0x000fe200078e0006 */
[----:B------:R-:W-:Y:S01]  /*22200*/  MOV R0, RZ ;  /* 0x000000ff00007202 */ /* 0x000fe20000000f00 */
[----:B------:R-:W-:Y:S01]  /*22210*/  IMAD.MOV.U32 R3, RZ, RZ, 0x181f ;  /* 0x0000181fff037424 */ /* 0x000fe200078e00ff */
[----:B------:R-:W-:Y:S02]  /*22220*/  MOV R2, 0x22240 ;  /* 0x0002224000027802 */ /* 0x000fe40000000f00 */
[----:B-12--5:R-:W-:Y:S05]  /*22230*/  CALL.REL.NOINC `($__internal_65_$__cuda_sm70_shflsync_idx_p) ;  /* 0x0000296000007944 */ /* 0x026fea0003c00000 */
[----:B------:R-:W-:Y:S05]  /*22240*/  BRA `(.L_x_4036) ;  /* 0xfffe668000007947 */ /* 0x000fea000383ffff */
.L_x_3839:
[----:B------:R-:W-:Y:S01]  /*22250*/  IMAD.MOV.U32 R203, RZ, RZ, R5 ;  /* 0x000000ffffcb7224 */ /* 0x000fe200078e0005 */
[----:B----4-:R-:W-:Y:S01]  /*22260*/  MOV R0, 0x1 ;  /* 0x0000000100007802 */ /* 0x010fe20000000f00 */
[----:B--2---:R-:W-:Y:S01]  /*22270*/  IMAD.MOV.U32 R3, RZ, RZ, 0x181f ;  /* 0x0000181fff037424 */ /* 0x004fe200078e00ff */
[----:B------:R-:W-:-:S02]  /*22280*/  MOV R2, 0x222a0 ;  /* 0x000222a000027802 */ /* 0x000fc40000000f00 */
[----:B-1-3-5:R-:W-:Y:S05]  /*22290*/  CALL.REL.NOINC `($__internal_65_$__cuda_sm70_shflsync_idx_p) ;  /* 0x0000290000007944 */ /* 0x02afea0003c00000 */
[----:B------:R-:W-:Y:S01]  /*222a0*/  IMAD.MOV.U32 R7, RZ, RZ, R0 ;  /* 0x000000ffff077224 */ /* 0x000fe200078e0000 */
[----:B------:R-:W-:Y:S01]  /*222b0*/  MOV R0, 0x1 ;  /* 0x0000000100007802 */ /* 0x000fe20000000f00 */
[----:B------:R-:W-:Y:S01]  /*222c0*/  IMAD.MOV.U32 R203, RZ, RZ, R6 ;  /* 0x000000ffffcb7224 */ /* 0x000fe200078e0006 */
[----:B------:R-:W-:-:S02]  /*222d0*/  MOV R3, 0x181f ;  /* 0x0000181f00037802 */ /* 0x000fc40000000f00 */
[----:B------:R-:W-:Y:S02]  /*222e0*/  MOV R2, 0x22300 ;  /* 0x0002230000027802 */ /* 0x000fe40000000f00 */
[----:B------:R-:W-:Y:S05]  /*222f0*/  CALL.REL.NOINC `($__internal_65_$__cuda_sm70_shflsync_idx_p) ;  /* 0x000028a000007944 */ /* 0x000fea0003c00000 */
[----:B------:R-:W-:Y:S05]  /*22300*/  BRA `(.L_x_4037) ;  /* 0xfffe670000007947 */ /* 0x000fea000383ffff */
.L_x_3842:
[----:B------:R-:W-:Y:S01]  /*22310*/  IMAD.MOV.U32 R203, RZ, RZ, R5 ;  /* 0x000000ffffcb7224 */ /* 0x000fe200078e0005 */
[----:B----4-:R-:W-:Y:S01]  /*22320*/  MOV R0, 0x2 ;  /* 0x0000000200007802 */ /* 0x010fe20000000f00 */
[----:B-1----:R-:W-:Y:S01]  /*22330*/  IMAD.MOV.U32 R3, RZ, RZ, 0x181f ;  /* 0x0000181fff037424 */ /* 0x002fe200078e00ff */
[----:B------:R-:W-:Y:S02]  /*22340*/  MOV R2, 0x22360 ;  /* 0x0002236000027802 */ /* 0x000fe40000000f00 */
[----:B--23-5:R-:W-:Y:S05]  /*22350*/  CALL.REL.NOINC `($__internal_65_$__cuda_sm70_shflsync_idx_p) ;  /* 0x0000284000007944 */ /* 0x02cfea0003c00000 */
[----:B------:R-:W-:Y:S01]  /*22360*/  MOV R7, R0 ;  /* 0x0000000000077202 */ /* 0x000fe20000000f00 */
[----:B------:R-:W-:Y:S05]  /*22370*/  BRA `(.L_x_4038) ;  /* 0xfffe67c000007947 */ /* 0x000fea000383ffff */
.L_x_3843:
[----:B------:R-:W-:Y:S01]  /*22380*/  IMAD.MOV.U32 R203, RZ, RZ, R6 ;  /* 0x000000ffffcb7224 */ /* 0x000fe200078e0006 */
[----:B----4-:R-:W-:Y:S01]  /*22390*/  MOV R0, 0x2 ;  /* 0x0000000200007802 */ /* 0x010fe20000000f00 */
[----:B------:R-:W-:Y:S01]  /*223a0*/  IMAD.MOV.U32 R3, RZ, RZ, 0x181f ;  /* 0x0000181fff037424 */ /* 0x000fe200078e00ff */
[----:B------:R-:W-:Y:S02]  /*223b0*/  MOV R2, 0x223d0 ;  /* 0x000223d000027802 */ /* 0x000fe40000000f00 */
[----:B-123-5:R-:W-:Y:S05]  /*223c0*/  CALL.REL.NOINC `($__internal_65_$__cuda_sm70_shflsync_idx_p) ;  /* 0x000027d000007944 */ /* 0x02efea0003c00000 */
[----:B------:R-:W-:Y:S05]  /*223d0*/  BRA `(.L_x_4039) ;  /* 0xfffe678000007947 */ /* 0x000fea000383ffff */
.L_x_3846:
[----:B------:R-:W-:Y:S01]  /*223e0*/  IMAD.MOV.U32 R203, RZ, RZ, R5 ;  /* 0x000000ffffcb7224 */ /* 0x000fe200078e0005 */
[----:B-1----:R-:W-:Y:S01]  /*223f0*/  MOV R0, 0x3 ;  /* 0x0000000300007802 */ /* 0x002fe20000000f00 */
[----:B------:R-:W-:Y:S01]  /*22400*/  IMAD.MOV.U32 R3, RZ, RZ, 0x181f ;  /* 0x0000181fff037424 */ /* 0x000fe200078e00ff */
[----:B------:R-:W-:-:S02]  /*22410*/  MOV R2, 0x22430 ;  /* 0x0002243000027802 */ /* 0x000fc40000000f00 */
[----:B--2345:R-:W-:Y:S05]  /*22420*/  CALL.REL.NOINC `($__internal_65_$__cuda_sm70_shflsync_idx_p) ;  /* 0x0000277000007944 */ /* 0x03cfea0003c00000 */
[----:B------:R-:W-:Y:S01]  /*22430*/  IMAD.MOV.U32 R5, RZ, RZ, R0 ;  /* 0x000000ffff057224 */ /* 0x000fe200078e0000 */
[----:B------:R-:W-:Y:S01]  /*22440*/  MOV R0, 0x3 ;  /* 0x0000000300007802 */ /* 0x000fe20000000f00 */
[----:B------:R-:W-:Y:S01]  /*22450*/  IMAD.MOV.U32 R203, RZ, RZ, R6 ;  /* 0x000000ffffcb7224 */ /* 0x000fe200078e0006 */
[----:B------:R-:W-:-:S02]  /*22460*/  MOV R3, 0x181f ;  /* 0x0000181f00037802 */ /* 0x000fc40000000f00 */
[----:B------:R-:W-:Y:S02]  /*22470*/  MOV R2, 0x22490 ;  /* 0x0002249000027802 */ /* 0x000fe40000000f00 */
[----:B------:R-:W-:Y:S05]  /*22480*/  CALL.REL.NOINC `($__internal_65_$__cuda_sm70_shflsync_idx_p) ;  /* 0x0000271000007944 */ /* 0x000fea0003c00000 */
[----:B------:R-:W-:Y:S05]  /*22490*/  BRA `(.L_x_4040) ;  /* 0xfffe680000007947 */ /* 0x000fea000383ffff */
.L_x_3893:
[----:B------:R-:W-:Y:S01]  /*224a0*/  IMAD.MOV.U32 R203, RZ, RZ, R5 ;  /* 0x000000ffffcb7224 */ /* 0x000fe200078e0005 */
[----:B------:R-:W-:Y:S01]  /*224b0*/  MOV R0, RZ ;  /* 0x000000ff00007202 */ /* 0x000fe20000000f00 */
[----:B------:R-:W-:Y:S01]  /*224c0*/  IMAD.MOV.U32 R3, RZ, RZ, 0x181f ;  /* 0x0000181fff037424 */ /* 0x000fe200078e00ff */
[----:B------:R-:W-:Y:S02]  /*224d0*/  MOV R2, 0x224f0 ;  /* 0x000224f000027802 */ /* 0x000fe40000000f00 */
[----:B------:R-:W-:Y:S05]  /*224e0*/  CALL.REL.NOINC `($__internal_65_$__cuda_sm70_shflsync_idx_p) ;  /* 0x000026b000007944 */ /* 0x000fea0003c00000 */
[----:B------:R-:W-:Y:S01]  /*224f0*/  MOV R4, R0 ;  /* 0x0000000000047202 */ /* 0x000fe20000000f00 */
[----:B------:R-:W-:Y:S05]  /*22500*/  BRA `(.L_x_4041) ;  /* 0xfffee50000007947 */ /* 0x000fea000383ffff */
.L_x_3894:
[----:B------:R-:W-:Y:S01]  /*22510*/  IMAD.MOV.U32 R203, RZ, RZ, R12 ;  /* 0x000000ffffcb7224 */ /* 0x000fe200078e000c */
[----:B------:R-:W-:Y:S01]  /*22520*/  MOV R0, RZ ;  /* 0x000000ff00007202 */ /* 0x000fe20000000f00 */
[----:B------:R-:W-:Y:S01]  /*22530*/  IMAD.MOV.U32 R3, RZ, RZ, 0x181f ;  /* 0x0000181fff037424 */ /* 0x000fe200078e00ff */
[----:B------:R-:W-:Y:S02]  /*22540*/  MOV R2, 0x22560 ;  /* 0x0002256000027802 */ /* 0x000fe40000000f00 */
[----:B-12---:R-:W-:Y:S05]  /*22550*/  CALL.REL.NOINC `($__internal_65_$__cuda_sm70_shflsync_idx_p) ;  /* 0x0000264000007944 */ /* 0x006fea0003c00000 */
[C---:B------:R-:W-:Y:S01]  /*22560*/  IADD3 R6, P1, R0.reuse, R94, RZ ;  /* 0x0000005e00067210 */ /* 0x040fe20007f3e0ff */
[----:B------:R-:W-:Y:S01]  /*22570*/  IMAD.MOV.U32 R203, RZ, RZ, R5 ;  /* 0x000000ffffcb7224 */ /* 0x000fe200078e0005 */
[----:B------:R-:W-:Y:S02]  /*22580*/  IADD3 R8, P0, R0, R92, RZ ;  /* 0x0000005c00087210 */ /* 0x000fe40007f1e0ff */
[----:B------:R-:W-:Y:S01]  /*22590*/  ISETP.GE.AND P2, PT, R200, c[0x0][0x1d4], PT ;  /* 0x00007500c8007a0c */ /* 0x000fe20003f46270 */
[C---:B------:R-:W-:Y:S01]  /*225a0*/  IMAD.X R7, R4.reuse, 0x1, R95, P1 ;  /* 0x0000000104077824 */ /* 0x040fe200008e065f */
        /* <DEDUP_REMOVED lines=17> */
[----:B-1----:R-:W-:Y:S05]  /*226c0*/  CALL.REL.NOINC `($__internal_65_$__cuda_sm70_shflsync_idx_p) ;  /* 0x000024d000007944 */ /* 0x002fea0003c00000 */
[----:B------:R-:W-:Y:S01]  /*226d0*/  IMAD.MOV.U32 R4, RZ, RZ, R0 ;  /* 0x000000ffff047224 */ /* 0x000fe200078e0000 */
[----:B------:R-:W-:Y:S01]  /*226e0*/  MOV R0, 0x1 ;  /* 0x0000000100007802 */ /* 0x000fe20000000f00 */
[----:B------:R-:W-:Y:S01]  /*226f0*/  IMAD.MOV.U32 R203, RZ, RZ, R12 ;  /* 0x000000ffffcb7224 */ /* 0x000fe200078e000c */
[----:B------:R-:W-:-:S02]  /*22700*/  MOV R3, 0x181f ;  /* 0x0000181f00037802 */ /* 0x000fc40000000f00 */
[----:B------:R-:W-:Y:S02]  /*22710*/  MOV R2, 0x22730 ;  /* 0x0002273000027802 */ /* 0x000fe40000000f00 */
[----:B------:R-:W-:Y:S05]  /*22720*/  CALL.REL.NOINC `($__internal_65_$__cuda_sm70_shflsync_idx_p) ;  /* 0x0000247000007944 */ /* 0x000fea0003c00000 */
[----:B------:R-:W-:Y:S05]  /*22730*/  BRA `(.L_x_4042) ;  /* 0xfffee41000007947 */ /* 0x000fea000383ffff */
.L_x_3895:
[----:B------:R-:W-:Y:S01]  /*22740*/  IMAD.MOV.U32 R203, RZ, RZ, R4 ;  /* 0x000000ffffcb7224 */ /* 0x000fe200078e0004 */
[----:B------:R-:W-:Y:S01]  /*22750*/  MOV R0, RZ ;  /* 0x000000ff00007202 */ /* 0x000fe20000000f00 */
[----:B------:R-:W-:Y:S01]  /*22760*/  IMAD.MOV.U32 R3, RZ, RZ, 0x1c1f ;  /* 0x00001c1fff037424 */ /* 0x000fe200078e00ff */
[----:B------:R-:W-:Y:S02]  /*22770*/  MOV R2, 0x22790 ;  /* 0x0002279000027802 */ /* 0x000fe40000000f00 */
[----:B------:R-:W-:Y:S05]  /*22780*/  CALL.REL.NOINC `($__internal_65_$__cuda_sm70_shflsync_idx_p) ;  /* 0x0000241000007944 */ /* 0x000fea0003c00000 */
[----:B------:R-:W-:Y:S01]  /*22790*/  MOV R3, R0 ;  /* 0x0000000000037202 */ /* 0x000fe20000000f00 */
[----:B------:R-:W-:Y:S05]  /*227a0*/  BRA `(.L_x_4043) ;  /* 0xfffee60000007947 */ /* 0x000fea000383ffff */
.L_x_3900:
[----:B------:R-:W-:Y:S01]  /*227b0*/  IMAD.MOV.U32 R203, RZ, RZ, R4 ;  /* 0x000000ffffcb7224 */ /* 0x000fe200078e0004 */
[----:B------:R-:W-:Y:S01]  /*227c0*/  MOV R0, 0x1 ;  /* 0x0000000100007802 */ /* 0x000fe20000000f00 */
[----:B------:R-:W-:Y:S01]  /*227d0*/  IMAD.MOV.U32 R3, RZ, RZ, 0x1c1f ;  /* 0x00001c1fff037424 */ /* 0x000fe200078e00ff */
[----:B------:R-:W-:Y:S02]  /*227e0*/  MOV R2, 0x22800 ;  /* 0x0002280000027802 */ /* 0x000fe40000000f00 */
[----:B-1----:R-:W-:Y:S05]  /*227f0*/  CALL.REL.NOINC `($__internal_65_$__cuda_sm70_shflsync_idx_p) ;  /* 0x000023a000007944 */ /* 0x002fea0003c00000 */
[----:B------:R-:W-:Y:S01]  /*22800*/  MOV R3, R0 ;  /* 0x0000000000037202 */ /* 0x000fe20000000f00 */
[----:B------:R-:W-:Y:S05]  /*22810*/  BRA `(.L_x_4044) ;  /* 0xfffeea7000007947 */ /* 0x000fea000383ffff */
.L_x_3905:
[----:B------:R-:W-:Y:S01]  /*22820*/  IMAD.MOV.U32 R100, RZ, RZ, R4 ;  /* 0x000000ffff647224 */ /* 0x000fe200078e0004 */
[----:B------:R-:W-:Y:S02]  /*22830*/  MOV R0, 0x2 ;  /* 0x0000000200007802 */ /* 0x000fe40000000f00 */
[----:B------:R-:W-:-:S02]  /*22840*/  MOV R2, 0x22860 ;  /* 0x0002286000027802 */ /* 0x000fc40000000f00 */
[----:B------:R-:W-:Y:S05]  /*22850*/  CALL.REL.NOINC `($__internal_64_$__cuda_sm70_shflsync_bfly_p) ;  /* 0x000022e000007944 */ /* 0x000fea0003c00000 */
[----:B------:R-:W-:Y:S05]  /*22860*/  BRA `(.L_x_4045) ;  /* 0xfffef0d000007947 */ /* 0x000fea000383ffff */
.L_x_3906:
[----:B------:R-:W-:Y:S01]  /*22870*/  IMAD.MOV.U32 R100, RZ, RZ, R4 ;  /* 0x000000ffff647224 */ /* 0x000fe200078e0004 */
[----:B------:R-:W-:-:S02]  /*22880*/  MOV R0, 0x1 ;  /* 0x0000000100007802 */ /* 0x000fc40000000f00 */
[----:B------:R-:W-:Y:S02]  /*22890*/  MOV R2, 0x228b0 ;  /* 0x000228b000027802 */ /* 0x000fe40000000f00 */
[----:B------:R-:W-:Y:S05]  /*228a0*/  CALL.REL.NOINC `($__internal_64_$__cuda_sm70_shflsync_bfly_p) ;  /* 0x0000229000007944 */ /* 0x000fea0003c00000 */
[----:B------:R-:W-:Y:S01]  /*228b0*/  FMNMX.FTZ R101, R4, R0, !PT ;  /* 0x0000000004657209 */ /* 0x000fe20007810000 */
[----:B------:R-:W-:Y:S01]  /*228c0*/  IMAD.MOV.U32 R100, RZ, RZ, R5 ;  /* 0x000000ffff647224 */ /* 0x000fe200078e0005 */
[----:B------:R-:W-:Y:S01]  /*228d0*/  MOV R2, 0x22900 ;  /* 0x0002290000027802 */ /* 0x000fe20000000f00 */
[----:B------:R-:W-:Y:S02]  /*228e0*/  IMAD.MOV.U32 R0, RZ, RZ, 0x2 ;  /* 0x00000002ff007424 */ /* 0x000fe400078e00ff */
[----:B------:R-:W-:Y:S05]  /*228f0*/  CALL.REL.NOINC `($__internal_64_$__cuda_sm70_shflsync_bfly_p) ;  /* 0x0000224000007944 */ /* 0x000fea0003c00000 */
[----:B------:R-:W-:Y:S01]  /*22900*/  FMNMX.FTZ R5, R5, R0, !PT ;  /* 0x0000000005057209 */ /* 0x000fe20007810000 */
[----:B------:R-:W-:Y:S01]  /*22910*/  IMAD.MOV.U32 R0, RZ, RZ, 0x1 ;  /* 0x00000001ff007424 */ /* 0x000fe200078e00ff */
[----:B------:R-:W-:-:S03]  /*22920*/  MOV R2, 0x22950 ;  /* 0x0002295000027802 */ /* 0x000fc60000000f00 */
[----:B------:R-:W-:Y:S02]  /*22930*/  IMAD.MOV.U32 R100, RZ, RZ, R5 ;  /* 0x000000ffff647224 */ /* 0x000fe400078e0005 */
[----:B------:R-:W-:Y:S05]  /*22940*/  CALL.REL.NOINC `($__internal_64_$__cuda_sm70_shflsync_bfly_p) ;  /* 0x000021f000007944 */ /* 0x000fea0003c00000 */
[----:B------:R-:W-:Y:S01]  /*22950*/  MOV R3, R0 ;  /* 0x0000000000037202 */ /* 0x000fe20000000f00 */
[----:B------:R-:W-:Y:S05]  /*22960*/  BRA `(.L_x_4046) ;  /* 0xfffef04000007947 */ /* 0x000fea000383ffff */
.L_x_3914:
[----:B------:R-:W-:Y:S01]  /*22970*/  MOV R0, RZ ;  /* 0x000000ff00007202 */ /* 0x000fe20000000f00 */
[----:B------:R-:W-:Y:S01]  /*22980*/  IMAD.MOV.U32 R203, RZ, RZ, R5 ;  /* 0x000000ffffcb7224 */ /* 0x000fe200078e0005 */
[----:B------:R-:W-:Y:S01]  /*22990*/  MOV R2, 0x229c0 ;  /* 0x000229c000027802 */ /* 0x000fe20000000f00 */
[----:B------:R-:W-:Y:S02]  /*229a0*/  IMAD.MOV.U32 R3, RZ, RZ, 0x181f ;  /* 0x0000181fff037424 */ /* 0x000fe400078e00ff */
[----:B-1234-:R-:W-:Y:S05]  /*229b0*/  CALL.REL.NOINC `($__internal_65_$__cuda_sm70_shflsync_idx_p) ;  /* 0x000021e000007944 */ /* 0x01efea0003c00000 */
[----:B------:R-:W-:Y:S01]  /*229c0*/  MOV R4, R0 ;  /* 0x0000000000047202 */ /* 0x000fe20000000f00 */
[----:B------:R-:W-:-:S05]  /*229d0*/  BRA `(.L_x_4047) ;  /* 0xffff054000007947 */ /* 0x000fca000383ffff */
.L_x_3915:
[----:B------:R-:W-:Y:S01]  /*229e0*/  MOV R0, RZ ;  /* 0x000000ff00007202 */ /* 0x000fe20000000f00 */
[----:B------:R-:W-:Y:S01]  /*229f0*/  IMAD.MOV.U32 R203, RZ, RZ, R13 ;  /* 0x000000ffffcb7224 */ /* 0x000fe200078e000d */
[----:B------:R-:W-:Y:S01]  /*22a00*/  MOV R2, 0x22a30 ;  /* 0x00022a3000027802 */ /* 0x000fe20000000f00 */
[----:B------:R-:W-:Y:S02]  /*22a10*/  IMAD.MOV.U32 R3, RZ, RZ, 0x181f ;  /* 0x0000181fff037424 */ /* 0x000fe400078e00ff */
[----:B-1234-:R-:W-:Y:S05]  /*22a20*/  CALL.REL.NOINC `($__internal_65_$__cuda_sm70_shflsync_idx_p) ;  /* 0x0000217000007944 */ /* 0x01efea0003c00000 */
        /* <DEDUP_REMOVED lines=22> */
[----:B------:R-:W-:Y:S05]  /*22b90*/  CALL.REL.NOINC `($__internal_65_$__cuda_sm70_shflsync_idx_p) ;  /* 0x0000200000007944 */ /* 0x000fea0003c00000 */
[----:B------:R-:W-:Y:S01]  /*22ba0*/  MOV R3, 0x181f ;  /* 0x0000181f00037802 */ /* 0x000fe20000000f00 */
[----:B------:R-:W-:Y:S01]  /*22bb0*/  IMAD.MOV.U32 R4, RZ, RZ, R0 ;  /* 0x000000ffff047224 */ /* 0x000fe200078e0000 */
[----:B------:R-:W-:Y:S01]  /*22bc0*/  MOV R0, 0x1 ;  /* 0x0000000100007802 */ /* 0x000fe20000000f00 */
[----:B------:R-:W-:Y:S01]  /*22bd0*/  IMAD.MOV.U32 R203, RZ, RZ, R13 ;  /* 0x000000ffffcb7224 */ /* 0x000fe200078e000d */
[----:B------:R-:W-:Y:S02]  /*22be0*/  MOV R2, 0x22c00 ;  /* 0x00022c0000027802 */ /* 0x000fe40000000f00 */
[----:B------:R-:W-:Y:S05]  /*22bf0*/  CALL.REL.NOINC `($__internal_65_$__cuda_sm70_shflsync_idx_p) ;  /* 0x00001fa000007944 */ /* 0x000fea0003c00000 */
[----:B------:R-:W-:-:S05]  /*22c00*/  BRA `(.L_x_4048) ;  /* 0xffff046000007947 */ /* 0x000fca000383ffff */
.L_x_3918:
[----:B------:R-:W-:Y:S01]  /*22c10*/  MOV R0, RZ ;  /* 0x000000ff00007202 */ /* 0x000fe20000000f00 */
[----:B------:R-:W-:Y:S01]  /*22c20*/  IMAD.MOV.U32 R203, RZ, RZ, R101 ;  /* 0x000000ffffcb7224 */ /* 0x000fe200078e0065 */
[----:B------:R-:W-:Y:S01]  /*22c30*/  MOV R2, 0x22c60 ;  /* 0x00022c6000027802 */ /* 0x000fe20000000f00 */
[----:B------:R-:W-:Y:S02]  /*22c40*/  IMAD.MOV.U32 R3, RZ, RZ, 0x181f ;  /* 0x0000181fff037424 */ /* 0x000fe400078e00ff */
[----:B------:R-:W-:Y:S05]  /*22c50*/  CALL.REL.NOINC `($__internal_65_$__cuda_sm70_shflsync_idx_p) ;  /* 0x00001f4000007944 */ /* 0x000fea0003c00000 */
[----:B------:R-:W-:Y:S01]  /*22c60*/  MOV R100, R0 ;  /* 0x0000000000647202 */ /* 0x000fe20000000f00 */
[----:B------:R-:W-:-:S05]  /*22c70*/  BRA `(.L_x_4049) ;  /* 0xffff112000007947 */ /* 0x000fca000383ffff */
.L_x_3919:
[----:B------:R-:W-:Y:S01]  /*22c80*/  MOV R0, RZ ;  /* 0x000000ff00007202 */ /* 0x000fe20000000f00 */
[----:B------:R-:W-:Y:S01]  /*22c90*/  IMAD.MOV.U32 R203, RZ, RZ, R151 ;  /* 0x000000ffffcb7224 */ /* 0x000fe200078e0097 */
[----:B------:R-:W-:Y:S01]  /*22ca0*/  MOV R2, 0x22cd0 ;  /* 0x00022cd000027802 */ /* 0x000fe20000000f00 */
[----:B------:R-:W-:Y:S02]  /*22cb0*/  IMAD.MOV.U32 R3, RZ, RZ, 0x181f ;  /* 0x0000181fff037424 */ /* 0x000fe400078e00ff */
[----:B-12---:R-:W-:Y:S05]  /*22cc0*/  CALL.REL.NOINC `($__internal_65_$__cuda_sm70_shflsync_idx_p) ;  /* 0x00001ed000007944 */ /* 0x006fea0003c00000 */
        /* <DEDUP_REMOVED lines=30> */
.L_x_3920:
[----:B------:R-:W-:Y:S01]  /*22eb0*/  MOV R0, RZ ;  /* 0x000000ff00007202 */ /* 0x000fe20000000f00 */
[----:B------:R-:W-:Y:S01]  /*22ec0*/  IMAD.MOV.U32 R203, RZ, RZ, R100 ;  /* 0x000000ffffcb7224 */ /* 0x000fe200078e0064 */
[----:B------:R-:W-:Y:S01]  /*22ed0*/  MOV R2, 0x22f00 ;  /* 0x00022f0000027802 */ /* 0x000fe20000000f00 */
[----:B------:R-:W-:Y:S02]  /*22ee0*/  IMAD.MOV.U32 R3, RZ, RZ, 0x1c1f ;  /* 0x00001c1fff037424 */ /* 0x000fe400078e00ff */
[----:B------:R-:W-:Y:S05]  /*22ef0*/  CALL.REL.NOINC `($__internal_65_$__cuda_sm70_shflsync_idx_p) ;  /* 0x00001ca000007944 */ /* 0x000fea0003c00000 */
[----:B------:R-:W-:Y:S01]  /*22f00*/  MOV R3, R0 ;  /* 0x0000000000037202 */ /* 0x000fe20000000f00 */
[----:B------:R-:W-:-:S05]  /*22f10*/  BRA `(.L_x_4051) ;  /* 0xffff124000007947 */ /* 0x000fca000383ffff */
.L_x_3925:
[----:B------:R-:W-:Y:S01]  /*22f20*/  MOV R0, 0x1 ;  /* 0x0000000100007802 */ /* 0x000fe20000000f00 */
[----:B------:R-:W-:Y:S01]  /*22f30*/  IMAD.MOV.U32 R203, RZ, RZ, R100 ;  /* 0x000000ffffcb7224 */ /* 0x000fe200078e0064 */
[----:B------:R-:W-:Y:S01]  /*22f40*/  MOV R2, 0x22f70 ;  /* 0x00022f7000027802 */ /* 0x000fe20000000f00 */
[----:B------:R-:W-:Y:S02]  /*22f50*/  IMAD.MOV.U32 R3, RZ, RZ, 0x1c1f ;  /* 0x00001c1fff037424 */ /* 0x000fe400078e00ff */
[----:B-1----:R-:W-:Y:S05]  /*22f60*/  CALL.REL.NOINC `($__internal_65_$__cuda_sm70_shflsync_idx_p) ;  /* 0x00001c3000007944 */ /* 0x002fea0003c00000 */
[----:B------:R-:W-:Y:S01]  /*22f70*/  MOV R3, R0 ;  /* 0x0000000000037202 */ /* 0x000fe20000000f00 */
[----:B------:R-:W-:-:S05]  /*22f80*/  BRA `(.L_x_4052) ;  /* 0xffff16e000007947 */ /* 0x000fca000383ffff */
.L_x_3930:
[----:B------:R-:W-:Y:S02]  /*22f90*/  MOV R0, 0x2 ;  /* 0x0000000200007802 */ /* 0x000fe40000000f00 */
[----:B------:R-:W-:Y:S02]  /*22fa0*/  MOV R2, 0x22fc0 ;  /* 0x00022fc000027802 */ /* 0x000fe40000000f00 */
[----:B------:R-:W-:Y:S05]  /*22fb0*/  CALL.REL.NOINC `($__internal_64_$__cuda_sm70_shflsync_bfly_p) ;  /* 0x00001b8000007944 */ /* 0x000fea0003c00000 */
[----:B------:R-:W-:-:S05]  /*22fc0*/  BRA `(.L_x_4053) ;  /* 0xffff1da000007947 */ /* 0x000fca000383ffff */
.L_x_3931:
[----:B------:R-:W-:Y:S02]  /*22fd0*/  MOV R0, 0x1 ;  /* 0x0000000100007802 */ /* 0x000fe40000000f00 */
        /* <DEDUP_REMOVED lines=9> */
[----:B------:R-:W-:Y:S02]  /*23070*/  MOV R2, 0x23090 ;  /* 0x0002309000027802 */ /* 0x000fe40000000f00 */
[----:B------:R-:W-:Y:S05]  /*23080*/  CALL.REL.NOINC `($__internal_64_$__cuda_sm70_shflsync_bfly_p) ;  /* 0x00001ab000007944 */ /* 0x000fea0003c00000 */
[----:B------:R-:W-:-:S05]  /*23090*/  BRA `(.L_x_4054) ;  /* 0xffff1d4000007947 */ /* 0x000fca000383ffff */
.L_x_3940:
[----:B------:R-:W-:Y:S01]  /*230a0*/  MOV R0, RZ ;  /* 0x000000ff00007202 */ /* 0x000fe20000000f00 */
[----:B------:R-:W-:Y:S01]  /*230b0*/  IMAD.MOV.U32 R203, RZ, RZ, R5 ;  /* 0x000000ffffcb7224 */ /* 0x000fe200078e0005 */
[----:B------:R-:W-:Y:S01]  /*230c0*/  MOV R2, 0x230f0 ;  /* 0x000230f000027802 */ /* 0x000fe20000000f00 */
[----:B------:R-:W-:Y:S02]  /*230d0*/  IMAD.MOV.U32 R3, RZ, RZ, 0x181f ;  /* 0x0000181fff037424 */ /* 0x000fe400078e00ff */
[----:B-1234-:R-:W-:Y:S05]  /*230e0*/  CALL.REL.NOINC `($__internal_65_$__cuda_sm70_shflsync_idx_p) ;  /* 0x00001ab000007944 */ /* 0x01efea0003c00000 */
[----:B------:R-:W-:Y:S01]  /*230f0*/  MOV R4, R0 ;  /* 0x0000000000047202 */ /* 0x000fe20000000f00 */
[----:B------:R-:W-:-:S05]  /*23100*/  BRA `(.L_x_4055) ;  /* 0xffff38d000007947 */ /* 0x000fca000383ffff */
.L_x_3941:
        /* <DEDUP_REMOVED lines=35> */
.L_x_3944:
[----:B------:R-:W-:Y:S01]  /*23340*/  MOV R0, RZ ;  /* 0x000000ff00007202 */ /* 0x000fe20000000f00 */
[----:B------:R-:W-:Y:S01]  /*23350*/  IMAD.MOV.U32 R203, RZ, RZ, R101 ;  /* 0x000000ffffcb7224 */ /* 0x000fe200078e0065 */
[----:B------:R-:W-:Y:S01]  /*23360*/  MOV R2, 0x23390 ;  /* 0x0002339000027802 */ /* 0x000fe20000000f00 */
[----:B------:R-:W-:Y:S02]  /*23370*/  IMAD.MOV.U32 R3, RZ, RZ, 0x181f ;  /* 0x0000181fff037424 */ /* 0x000fe400078e00ff */
[----:B------:R-:W-:Y:S05]  /*23380*/  CALL.REL.NOINC `($__internal_65_$__cuda_sm70_shflsync_idx_p) ;  /* 0x0000181000007944 */ /* 0x000fea0003c00000 */
[----:B------:R-:W-:Y:S01]  /*23390*/  MOV R100, R0 ;  /* 0x0000000000647202 */ /* 0x000fe20000000f00 */
[----:B------:R-:W-:-:S05]  /*233a0*/  BRA `(.L_x_4057) ;  /* 0xffff44b000007947 */ /* 0x000fca000383ffff */
.L_x_3945:
        /* <DEDUP_REMOVED lines=35> */
.L_x_3946:
[----:B------:R-:W-:Y:S02]  /*235e0*/  MOV R0, 0x2 ;  /* 0x0000000200007802 */ /* 0x000fe40000000f00 */
[----:B------:R-:W-:Y:S02]  /*235f0*/  MOV R2, 0x23610 ;  /* 0x0002361000027802 */ /* 0x000fe40000000f00 */
[----:B------:R-:W-:Y:S05]  /*23600*/  CALL.REL.NOINC `($__internal_64_$__cuda_sm70_shflsync_bfly_p) ;  /* 0x0000153000007944 */ /* 0x000fea0003c00000 */
[----:B------:R-:W-:-:S05]  /*23610*/  BRA `(.L_x_4059) ;  /* 0xffff473000007947 */ /* 0x000fca000383ffff */
.L_x_3947:
        /* <DEDUP_REMOVED lines=13> */
.L_x_3950:
[----:B------:R-:W-:Y:S01]  /*236f0*/  MOV R0, RZ ;  /* 0x000000ff00007202 */ /* 0x000fe20000000f00 */
[----:B------:R-:W-:Y:S01]  /*23700*/  IMAD.MOV.U32 R203, RZ, RZ, R7 ;  /* 0x000000ffffcb7224 */ /* 0x000fe200078e0007 */
[----:B------:R-:W-:Y:S01]  /*23710*/  MOV R2, 0x23740 ;  /* 0x0002374000027802 */ /* 0x000fe20000000f00 */
[----:B------:R-:W-:Y:S02]  /*23720*/  IMAD.MOV.U32 R3, RZ, RZ, 0x181f ;  /* 0x0000181fff037424 */ /* 0x000fe400078e00ff */
[----:B-1234-:R-:W-:Y:S05]  /*23730*/  CALL.REL.NOINC `($__internal_65_$__cuda_sm70_shflsync_idx_p) ;  /* 0x0000146000007944 */ /* 0x01efea0003c00000 */
[----:B------:R-:W-:-:S05]  /*23740*/  BRA `(.L_x_4061) ;  /* 0xffff5fd000007947 */ /* 0x000fca000383ffff */
.L_x_3953:
[----:B------:R-:W-:Y:S01]  /*23750*/  MOV R0, RZ ;  /* 0x000000ff00007202 */ /* 0x000fe20000000f00 */
[----:B------:R-:W-:Y:S01]  /*23760*/  IMAD.MOV.U32 R203, RZ, RZ, R101 ;  /* 0x000000ffffcb7224 */ /* 0x000fe200078e0065 */
[----:B------:R-:W-:Y:S01]  /*23770*/  MOV R2, 0x237a0 ;  /* 0x000237a000027802 */ /* 0x000fe20000000f00 */
[----:B------:R-:W-:Y:S02]  /*23780*/  IMAD.MOV.U32 R3, RZ, RZ, 0x181f ;  /* 0x0000181fff037424 */ /* 0x000fe400078e00ff */
[----:B------:R-:W-:Y:S05]  /*23790*/  CALL.REL.NOINC `($__internal_65_$__cuda_sm70_shflsync_idx_p) ;  /* 0x0000140000007944 */ /* 0x000fea0003c00000 */
[----:B------:R-:W-:Y:S01]  /*237a0*/  MOV R100, R0 ;  /* 0x0000000000647202 */ /* 0x000fe20000000f00 */
[----:B------:R-:W-:-:S05]  /*237b0*/  BRA `(.L_x_4062) ;  /* 0xffff6d8000007947 */ /* 0x000fca000383ffff */
.L_x_3954:
[----:B------:R-:W-:Y:S01]  /*237c0*/  MOV R0, RZ ;  /* 0x000000ff00007202 */ /* 0x000fe20000000f00 */
[----:B------:R-:W-:Y:S01]  /*237d0*/  IMAD.MOV.U32 R203, RZ, RZ, R150 ;  /* 0x000000ffffcb7224 */ /* 0x000fe200078e0096 */
[----:B------:R-:W-:Y:S01]  /*237e0*/  MOV R2, 0x23810 ;  /* 0x0002381000027802 */ /* 0x000fe20000000f00 */
[----:B------:R-:W-:Y:S02]  /*237f0*/  IMAD.MOV.U32 R3, RZ, RZ, 0x181f ;  /* 0x0000181fff037424 */ /* 0x000fe400078e00ff */
[----:B-12---:R-:W-:Y:S05]  /*23800*/  CALL.REL.NOINC `($__internal_65_$__cuda_sm70_shflsync_idx_p) ;  /* 0x0000139000007944 */ /* 0x006fea0003c00000 */
        /* <DEDUP_REMOVED lines=20> */
[----:B--2---:R-:W-:Y:S05]  /*23950*/  CALL.REL.NOINC `($__internal_65_$__cuda_sm70_shflsync_idx_p) ;  /* 0x0000124000007944 */ /* 0x004fea0003c00000 */
[----:B------:R-:W-:Y:S01]  /*23960*/  MOV R3, 0x181f ;  /* 0x0000181f00037802 */ /* 0x000fe20000000f00 */
[----:B------:R-:W-:Y:S01]  /*23970*/  IMAD.MOV.U32 R100, RZ, RZ, R0 ;  /* 0x000000ffff647224 */ /* 0x000fe200078e0000 */
[----:B------:R-:W-:Y:S01]  /*23980*/  MOV R0, 0x1 ;  /* 0x0000000100007802 */ /* 0x000fe20000000f00 */
[----:B------:R-:W-:Y:S01]  /*23990*/  IMAD.MOV.U32 R203, RZ, RZ, R150 ;  /* 0x000000ffffcb7224 */ /* 0x000fe200078e0096 */
[----:B------:R-:W-:Y:S02]  /*239a0*/  MOV R2, 0x239c0 ;  /* 0x000239c000027802 */ /* 0x000fe40000000f00 */
[----:B------:R-:W-:Y:S05]  /*239b0*/  CALL.REL.NOINC `($__internal_65_$__cuda_sm70_shflsync_idx_p) ;  /* 0x000011e000007944 */ /* 0x000fea0003c00000 */
[----:B------:R-:W-:-:S05]  /*239c0*/  BRA `(.L_x_4063) ;  /* 0xffff6ca000007947 */ /* 0x000fca000383ffff */
.L_x_3955:
[----:B------:R-:W-:Y:S01]  /*239d0*/  MOV R0, RZ ;  /* 0x000000ff00007202 */ /* 0x000fe20000000f00 */
[----:B------:R-:W-:Y:S01]  /*239e0*/  IMAD.MOV.U32 R203, RZ, RZ, R100 ;  /* 0x000000ffffcb7224 */ /* 0x000fe200078e0064 */
[----:B------:R-:W-:Y:S01]  /*239f0*/  MOV R2, 0x23a20 ;  /* 0x00023a2000027802 */ /* 0x000fe20000000f00 */
[----:B------:R-:W-:Y:S02]  /*23a00*/  IMAD.MOV.U32 R3, RZ, RZ, 0x1c1f ;  /* 0x00001c1fff037424 */ /* 0x000fe400078e00ff */
[----:B------:R-:W-:Y:S05]  /*23a10*/  CALL.REL.NOINC `($__internal_65_$__cuda_sm70_shflsync_idx_p) ;  /* 0x0000118000007944 */ /* 0x000fea0003c00000 */
[----:B------:R-:W-:Y:S01]  /*23a20*/  MOV R3, R0 ;  /* 0x0000000000037202 */ /* 0x000fe20000000f00 */
[----:B------:R-:W-:-:S05]  /*23a30*/  BRA `(.L_x_4064) ;  /* 0xffff6e1000007947 */ /* 0x000fca000383ffff */
.L_x_3960:
[----:B------:R-:W-:Y:S01]  /*23a40*/  MOV R0, 0x1 ;  /* 0x0000000100007802 */ /* 0x000fe20000000f00 */
[----:B------:R-:W-:Y:S01]  /*23a50*/  IMAD.MOV.U32 R203, RZ, RZ, R100 ;  /* 0x000000ffffcb7224 */ /* 0x000fe200078e0064 */
[----:B------:R-:W-:Y:S01]  /*23a60*/  MOV R2, 0x23a90 ;  /* 0x00023a9000027802 */ /* 0x000fe20000000f00 */
[----:B------:R-:W-:Y:S02]  /*23a70*/  IMAD.MOV.U32 R3, RZ, RZ, 0x1c1f ;  /* 0x00001c1fff037424 */ /* 0x000fe400078e00ff */
[----:B-1----:R-:W-:Y:S05]  /*23a80*/  CALL.REL.NOINC `($__internal_65_$__cuda_sm70_shflsync_idx_p) ;  /* 0x0000111000007944 */ /* 0x002fea0003c00000 */
[----:B------:R-:W-:Y:S01]  /*23a90*/  MOV R3, R0 ;  /* 0x0000000000037202 */ /* 0x000fe20000000f00 */
[----:B------:R-:W-:-:S05]  /*23aa0*/  BRA `(.L_x_4065) ;  /* 0xffff72b000007947 */ /* 0x000fca000383ffff */
.L_x_3965:
[----:B------:R-:W-:Y:S02]  /*23ab0*/  MOV R0, 0x2 ;  /* 0x0000000200007802 */ /* 0x000fe40000000f00 */
[----:B------:R-:W-:Y:S02]  /*23ac0*/  MOV R2, 0x23ae0 ;  /* 0x00023ae000027802 */ /* 0x000fe40000000f00 */
[----:B------:R-:W-:Y:S05]  /*23ad0*/  CALL.REL.NOINC `($__internal_64_$__cuda_sm70_shflsync_bfly_p) ;  /* 0x0000106000007944 */ /* 0x000fea0003c00000 */
[----:B------:R-:W-:-:S05]  /*23ae0*/  BRA `(.L_x_4066) ;  /* 0xffff797000007947 */ /* 0x000fca000383ffff */
.L_x_3966:
        /* <DEDUP_REMOVED lines=10> */
[----:B------:R-:W-:Y:S03]  /*23b90*/  MOV R2, 0x23bc0 ;  /* 0x00023bc000027802 */ /* 0x000fe60000000f00 */
[----:B------:R-:W-:Y:S02]  /*23ba0*/  IMAD.MOV.U32 R100, RZ, RZ, R4 ;  /* 0x000000ffff647224 */ /* 0x000fe400078e0004 */
[----:B------:R-:W-:Y:S05]  /*23bb0*/  CALL.REL.NOINC `($__internal_64_$__cuda_sm70_shflsync_bfly_p) ;  /* 0x00000f8000007944 */ /* 0x000fea0003c00000 */
[----:B------:R-:W-:-:S05]  /*23bc0*/  BRA `(.L_x_4067) ;  /* 0xffff790000007947 */ /* 0x000fca000383ffff */
.L_x_3968:
[----:B------:R-:W-:Y:S01]  /*23bd0*/  IMAD.MOV.U32 R100, RZ, RZ, R209 ;  /* 0x000000ffff647224 */ /* 0x000fe200078e00d1 */
[----:B------:R-:W-:-:S02]  /*23be0*/  MOV R0, 0x2 ;  /* 0x0000000200007802 */ /* 0x000fc40000000f00 */
[----:B------:R-:W-:Y:S02]  /*23bf0*/  MOV R2, 0x23c10 ;  /* 0x00023c1000027802 */ /* 0x000fe40000000f00 */
[----:B------:R-:W-:Y:S05]  /*23c00*/  CALL.REL.NOINC `($__internal_64_$__cuda_sm70_shflsync_bfly_p) ;  /* 0x00000f3000007944 */ /* 0x000fea0003c00000 */
[----:B------:R-:W-:Y:S05]  /*23c10*/  BRA `(.L_x_4068) ;  /* 0xffff905000007947 */ /* 0x000fea000383ffff */
.L_x_3969:
[----:B------:R-:W-:Y:S01]  /*23c20*/  IMAD.MOV.U32 R100, RZ, RZ, R4 ;  /* 0x000000ffff647224 */ /* 0x000fe200078e0004 */
[----:B------:R-:W-:Y:S02]  /*23c30*/  MOV R0, 0x1 ;  /* 0x0000000100007802 */ /* 0x000fe40000000f00 */
[----:B------:R-:W-:Y:S02]  /*23c40*/  MOV R2, 0x23c60 ;  /* 0x00023c6000027802 */ /* 0x000fe40000000f00 */
[----:B-1----:R-:W-:Y:S05]  /*23c50*/  CALL.REL.NOINC `($__internal_64_$__cuda_sm70_shflsync_bfly_p) ;  /* 0x00000ee000007944 */ /* 0x002fea0003c00000 */
[----:B------:R-:W-:Y:S01]  /*23c60*/  FADD.FTZ R4, R4, R0 ;  /* 0x0000000004047221 */ /* 0x000fe20000010000 */
[----:B------:R-:W-:Y:S02]  /*23c70*/  MOV R100, R207 ;  /* 0x000000cf00647202 */ /* 0x000fe40000000f00 */
[----:B------:R-:W-:Y:S02]  /*23c80*/  MOV R0, 0x2 ;  /* 0x0000000200007802 */ /* 0x000fe40000000f00 */
[----:B------:R-:W-:Y:S02]  /*23c90*/  MOV R2, 0x23cb0 ;  /* 0x00023cb000027802 */ /* 0x000fe40000000f00 */
[----:B------:R-:W-:Y:S05]  /*23ca0*/  CALL.REL.NOINC `($__internal_64_$__cuda_sm70_shflsync_bfly_p) ;  /* 0x00000e9000007944 */ /* 0x000fea0003c00000 */
[----:B------:R-:W-:Y:S01]  /*23cb0*/  FADD.FTZ R5, R207, R0 ;  /* 0x00000000cf057221 */ /* 0x000fe20000010000 */
[----:B------:R-:W-:Y:S02]  /*23cc0*/  MOV R0, 0x1 ;  /* 0x0000000100007802 */ /* 0x000fe40000000f00 */
[----:B------:R-:W-:-:S02]  /*23cd0*/  MOV R2, 0x23d00 ;  /* 0x00023d0000027802 */ /* 0x000fc40000000f00 */
[----:B------:R-:W-:Y:S02]  /*23ce0*/  MOV R100, R5 ;  /* 0x0000000500647202 */ /* 0x000fe40000000f00 */
[----:B------:R-:W-:Y:S05]  /*23cf0*/  CALL.REL.NOINC `($__internal_64_$__cuda_sm70_shflsync_bfly_p) ;  /* 0x00000e4000007944 */ /* 0x000fea0003c00000 */
[----:B------:R-:W-:Y:S01]  /*23d00*/  MOV R3, R0 ;  /* 0x0000000000037202 */ /* 0x000fe20000000f00 */
[----:B------:R-:W-:Y:S05]  /*23d10*/  BRA `(.L_x_4069) ;  /* 0xffff8fc000007947 */ /* 0x000fea000383ffff */
.L_x_3976:
[----:B--234-:R-:W-:Y:S01]  /*23d20*/  IMAD.MOV.U32 R203, RZ, RZ, R6 ;  /* 0x000000ffffcb7224 */ /* 0x01cfe200078e0006 */
[----:B------:R-:W-:Y:S01]  /*23d30*/  MOV R0, RZ ;  /* 0x000000ff00007202 */ /* 0x000fe20000000f00 */
[----:B------:R-:W-:Y:S01]  /*23d40*/  IMAD.MOV.U32 R3, RZ, RZ, 0x181f ;  /* 0x0000181fff037424 */ /* 0x000fe200078e00ff */
[----:B------:R-:W-:Y:S02]  /*23d50*/  MOV R2, 0x23d70 ;  /* 0x00023d7000027802 */ /* 0x000fe40000000f00 */
[----:B-1----:R-:W-:Y:S05]  /*23d60*/  CALL.REL.NOINC `($__internal_65_$__cuda_sm70_shflsync_idx_p) ;  /* 0x00000e3000007944 */ /* 0x002fea0003c00000 */
[----:B------:R-:W-:Y:S01]  /*23d70*/  MOV R8, R0 ;  /* 0x0000000000087202 */ /* 0x000fe20000000f00 */
[----:B------:R-:W-:Y:S05]  /*23d80*/  BRA `(.L_x_4070) ;  /* 0xffffa70000007947 */ /* 0x000fea000383ffff */
.L_x_3977:
[----:B------:R-:W-:Y:S01]  /*23d90*/  IMAD.MOV.U32 R203, RZ, RZ, R7 ;  /* 0x000000ffffcb7224 */ /* 0x000fe200078e0007 */
[----:B------:R-:W-:Y:S01]  /*23da0*/  MOV R0, RZ ;  /* 0x000000ff00007202 */ /* 0x000fe20000000f00 */
[----:B------:R-:W-:Y:S01]  /*23db0*/  IMAD.MOV.U32 R3, RZ, RZ, 0x181f ;  /* 0x0000181fff037424 */ /* 0x000fe200078e00ff */
[----:B------:R-:W-:Y:S02]  /*23dc0*/  MOV R2, 0x23de0 ;  /* 0x00023de000027802 */ /* 0x000fe40000000f00 */
[----:B-123--:R-:W-:Y:S05]  /*23dd0*/  CALL.REL.NOINC `($__internal_65_$__cuda_sm70_shflsync_idx_p) ;  /* 0x00000dc000007944 */ /* 0x00efea0003c00000 */
[----:B------:R-:W-:Y:S05]  /*23de0*/  BRA `(.L_x_4071) ;  /* 0xffffa6c000007947 */ /* 0x000fea000383ffff */
.L_x_3980:
[----:B------:R-:W-:Y:S01]  /*23df0*/  IMAD.MOV.U32 R203, RZ, RZ, R6 ;  /* 0x000000ffffcb7224 */ /* 0x000fe200078e0006 */
[----:B--2---:R-:W-:Y:S01]  /*23e00*/  MOV R0, 0x1 ;  /* 0x0000000100007802 */ /* 0x004fe20000000f00 */
[----:B------:R-:W-:Y:S01]  /*23e10*/  IMAD.MOV.U32 R3, RZ, RZ, 0x181f ;  /* 0x0000181fff037424 */ /* 0x000fe200078e00ff */
[----:B------:R-:W-:-:S02]  /*23e20*/  MOV R2, 0x23e40 ;  /* 0x00023e4000027802 */ /* 0x000fc40000000f00 */
[----:B-1-34-:R-:W-:Y:S05]  /*23e30*/  CALL.REL.NOINC `($__internal_65_$__cuda_sm70_shflsync_idx_p) ;  /* 0x00000d6000007944 */ /* 0x01afea0003c00000 */
[----:B------:R-:W-:Y:S01]  /*23e40*/  IMAD.MOV.U32 R8, RZ, RZ, R0 ;  /* 0x000000ffff087224 */ /* 0x000fe200078e0000 */
[----:B------:R-:W-:Y:S01]  /*23e50*/  MOV R0, 0x1 ;  /* 0x0000000100007802 */ /* 0x000fe20000000f00 */
[----:B------:R-:W-:Y:S01]  /*23e60*/  IMAD.MOV.U32 R203, RZ, RZ, R7 ;  /* 0x000000ffffcb7224 */ /* 0x000fe200078e0007 */
[----:B------:R-:W-:-:S02]  /*23e70*/  MOV R3, 0x181f ;  /* 0x0000181f00037802 */ /* 0x000fc40000000f00 */
[----:B------:R-:W-:Y:S02]  /*23e80*/  MOV R2, 0x23ea0 ;  /* 0x00023ea000027802 */ /* 0x000fe40000000f00 */
[----:B------:R-:W-:Y:S05]  /*23e90*/  CALL.REL.NOINC `($__internal_65_$__cuda_sm70_shflsync_idx_p) ;  /* 0x00000d0000007944 */ /* 0x000fea0003c00000 */
[----:B------:R-:W-:Y:S05]  /*23ea0*/  BRA `(.L_x_4072) ;  /* 0xffffa73000007947 */ /* 0x000fea000383ffff */
.L_x_3983:
[----:B------:R-:W-:Y:S01]  /*23eb0*/  IMAD.MOV.U32 R203, RZ, RZ, R6 ;  /* 0x000000ffffcb7224 */ /* 0x000fe200078e0006 */
[----:B--2---:R-:W-:Y:S01]  /*23ec0*/  MOV R0, 0x2 ;  /* 0x0000000200007802 */ /* 0x004fe20000000f00 */
[----:B------:R-:W-:Y:S01]  /*23ed0*/  IMAD.MOV.U32 R3, RZ, RZ, 0x181f ;  /* 0x0000181fff037424 */ /* 0x000fe200078e00ff */
[----:B------:R-:W-:Y:S02]  /*23ee0*/  MOV R2, 0x23f00 ;  /* 0x00023f0000027802 */ /* 0x000fe40000000f00 */
[----:B-1-34-:R-:W-:Y:S05]  /*23ef0*/  CALL.REL.NOINC `($__internal_65_$__cuda_sm70_shflsync_idx_p) ;  /* 0x00000ca000007944 */ /* 0x01afea0003c00000 */
[----:B------:R-:W-:Y:S01]  /*23f00*/  MOV R8, R0 ;  /* 0x0000000000087202 */ /* 0x000fe20000000f00 */
[----:B------:R-:W-:Y:S05]  /*23f10*/  BRA `(.L_x_4073) ;  /* 0xffffa7f000007947 */ /* 0x000fea000383ffff */
.L_x_3984:
[----:B------:R-:W-:Y:S01]  /*23f20*/  IMAD.MOV.U32 R203, RZ, RZ, R7 ;  /* 0x000000ffffcb7224 */ /* 0x000fe200078e0007 */
[----:B--2---:R-:W-:Y:S01]  /*23f30*/  MOV R0, 0x2 ;  /* 0x0000000200007802 */ /* 0x004fe20000000f00 */
[----:B------:R-:W-:Y:S01]  /*23f40*/  IMAD.MOV.U32 R3, RZ, RZ, 0x181f ;  /* 0x0000181fff037424 */ /* 0x000fe200078e00ff */
[----:B------:R-:W-:Y:S02]  /*23f50*/  MOV R2, 0x23f70 ;  /* 0x00023f7000027802 */ /* 0x000fe40000000f00 */
[----:B-1-34-:R-:W-:Y:S05]  /*23f60*/  CALL.REL.NOINC `($__internal_65_$__cuda_sm70_shflsync_idx_p) ;  /* 0x00000c3000007944 */ /* 0x01afea0003c00000 */
[----:B------:R-:W-:Y:S05]  /*23f70*/  BRA `(.L_x_4074) ;  /* 0xffffa7b000007947 */ /* 0x000fea000383ffff */
.L_x_3987:
[----:B------:R-:W-:Y:S01]  /*23f80*/  IMAD.MOV.U32 R203, RZ, RZ, R6 ;  /* 0x000000ffffcb7224 */ /* 0x000fe200078e0006 */
[----:B----4-:R-:W-:Y:S01]  /*23f90*/  MOV R0, 0x3 ;  /* 0x0000000300007802 */ /* 0x010fe20000000f00 */
[----:B---3--:R-:W-:Y:S01]  /*23fa0*/  IMAD.MOV.U32 R3, RZ, RZ, 0x181f ;  /* 0x0000181fff037424 */ /* 0x008fe200078e00ff */
[----:B------:R-:W-:-:S02]  /*23fb0*/  MOV R2, 0x23fd0 ;  /* 0x00023fd000027802 */ /* 0x000fc40000000f00 */
[----:B-12---:R-:W-:Y:S05]  /*23fc0*/  CALL.REL.NOINC `($__internal_65_$__cuda_sm70_shflsync_idx_p) ;  /* 0x00000bd000007944 */ /* 0x006fea0003c00000 */
[----:B------:R-:W-:Y:S01]  /*23fd0*/  IMAD.MOV.U32 R6, RZ, RZ, R0 ;  /* 0x000000ffff067224 */ /* 0x000fe200078e0000 */
[----:B------:R-:W-:Y:S01]  /*23fe0*/  MOV R0, 0x3 ;  /* 0x0000000300007802 */ /* 0x000fe20000000f00 */
[----:B------:R-:W-:Y:S01]  /*23ff0*/  IMAD.MOV.U32 R203, RZ, RZ, R7 ;  /* 0x000000ffffcb7224 */ /* 0x000fe200078e0007 */
[----:B------:R-:W-:-:S02]  /*24000*/  MOV R3, 0x181f ;  /* 0x0000181f00037802 */ /* 0x000fc40000000f00 */
[----:B------:R-:W-:Y:S02]  /*24010*/  MOV R2, 0x24030 ;  /* 0x0002403000027802 */ /* 0x000fe40000000f00 */
[----:B------:R-:W-:Y:S05]  /*24020*/  CALL.REL.NOINC `($__internal_65_$__cuda_sm70_shflsync_idx_p) ;  /* 0x00000b7000007944 */ /* 0x000fea0003c00000 */
[----:B------:R-:W-:Y:S05]  /*24030*/  BRA `(.L_x_4075) ;  /* 0xffffa83000007947 */ /* 0x000fea000383ffff */
.L_x_3989:
[----:B------:R-:W-:Y:S01]  /*24040*/  IMAD.MOV.U32 R203, RZ, RZ, R5 ;  /* 0x000000ffffcb7224 */ /* 0x000fe200078e0005 */
[----:B------:R-:W-:Y:S01]  /*24050*/  MOV R0, RZ ;  /* 0x000000ff00007202 */ /* 0x000fe20000000f00 */
[----:B------:R-:W-:Y:S01]  /*24060*/  IMAD.MOV.U32 R3, RZ, RZ, 0x1c1f ;  /* 0x00001c1fff037424 */ /* 0x000fe200078e00ff */
[----:B------:R-:W-:Y:S02]  /*24070*/  MOV R2, 0x24090 ;  /* 0x0002409000027802 */ /* 0x000fe40000000f00 */
[----:B--2---:R-:W-:Y:S05]  /*24080*/  CALL.REL.NOINC `($__internal_65_$__cuda_sm70_shflsync_idx_p) ;  /* 0x00000b1000007944 */ /* 0x004fea0003c00000 */
[----:B------:R-:W-:Y:S01]  /*24090*/  MOV R4, R0 ;  /* 0x0000000000047202 */ /* 0x000fe20000000f00 */
[----:B------:R-:W-:Y:S05]  /*240a0*/  BRA `(.L_x_4076) ;  /* 0xffffaaf000007947 */ /* 0x000fea000383ffff */
.L_x_3990:
[----:B------:R-:W-:Y:S01]  /*240b0*/  IMAD.MOV.U32 R203, RZ, RZ, R12 ;  /* 0x000000ffffcb7224 */ /* 0x000fe200078e000c */
[----:B------:R-:W-:Y:S01]  /*240c0*/  MOV R0, RZ ;  /* 0x000000ff00007202 */ /* 0x000fe20000000f00 */
[----:B------:R-:W-:Y:S01]  /*240d0*/  IMAD.MOV.U32 R3, RZ, RZ, 0x1c1f ;  /* 0x00001c1fff037424 */ /* 0x000fe200078e00ff */
[----:B------:R-:W-:Y:S02]  /*240e0*/  MOV R2, 0x24100 ;  /* 0x0002410000027802 */ /* 0x000fe40000000f00 */
[----:B-123--:R-:W-:Y:S05]  /*240f0*/  CALL.REL.NOINC `($__internal_65_$__cuda_sm70_shflsync_idx_p) ;  /* 0x00000aa000007944 */ /* 0x00efea0003c00000 */
[----:B------:R-:W-:Y:S05]  /*24100*/  BRA `(.L_x_4077) ;  /* 0xffffaab000007947 */ /* 0x000fea000383ffff */
.L_x_3993:
[----:B------:R-:W-:Y:S01]  /*24110*/  IMAD.MOV.U32 R203, RZ, RZ, R5 ;  /* 0x000000ffffcb7224 */ /* 0x000fe200078e0005 */
[----:B-1----:R-:W-:Y:S01]  /*24120*/  MOV R0, 0x1 ;  /* 0x0000000100007802 */ /* 0x002fe20000000f00 */
[----:B---3--:R-:W-:Y:S01]  /*24130*/  IMAD.MOV.U32 R3, RZ, RZ, 0x1c1f ;  /* 0x00001c1fff037424 */ /* 0x008fe200078e00ff */
[----:B------:R-:W-:-:S02]  /*24140*/  MOV R2, 0x24160 ;  /* 0x0002416000027802 */ /* 0x000fc40000000f00 */
[----:B--2-4-:R-:W-:Y:S05]  /*24150*/  CALL.REL.NOINC `($__internal_65_$__cuda_sm70_shflsync_idx_p) ;  /* 0x00000a4000007944 */ /* 0x014fea0003c00000 */
[----:B------:R-:W-:Y:S01]  /*24160*/  IMAD.MOV.U32 R4, RZ, RZ, R0 ;  /* 0x000000ffff047224 */ /* 0x000fe200078e0000 */
[----:B------:R-:W-:Y:S01]  /*24170*/  MOV R0, 0x1 ;  /* 0x0000000100007802 */ /* 0x000fe20000000f00 */
[----:B------:R-:W-:Y:S01]  /*24180*/  IMAD.MOV.U32 R203, RZ, RZ, R12 ;  /* 0x000000ffffcb7224 */ /* 0x000fe200078e000c */
[----:B------:R-:W-:-:S02]  /*24190*/  MOV R3, 0x1c1f ;  /* 0x00001c1f00037802 */ /* 0x000fc40000000f00 */
[----:B------:R-:W-:Y:S02]  /*241a0*/  MOV R2, 0x241c0 ;  /* 0x000241c000027802 */ /* 0x000fe40000000f00 */
[----:B------:R-:W-:Y:S05]  /*241b0*/  CALL.REL.NOINC `($__internal_65_$__cuda_sm70_shflsync_idx_p) ;  /* 0x000009e000007944 */ /* 0x000fea0003c00000 */
[----:B------:R-:W-:Y:S05]  /*241c0*/  BRA `(.L_x_4078) ;  /* 0xffffb4b000007947 */ /* 0x000fea000383ffff */
.L_x_3997:
[----:B------:R-:W-:Y:S01]  /*241d0*/  IMAD.MOV.U32 R203, RZ, RZ, R6 ;  /* 0x000000ffffcb7224 */ /* 0x000fe200078e0006 */
[----:B------:R-:W-:Y:S01]  /*241e0*/  MOV R0, RZ ;  /* 0x000000ff00007202 */ /* 0x000fe20000000f00 */
[----:B------:R-:W-:Y:S01]  /*241f0*/  IMAD.MOV.U32 R3, RZ, RZ, 0x181f ;  /* 0x0000181fff037424 */ /* 0x000fe200078e00ff */
[----:B------:R-:W-:Y:S02]  /*24200*/  MOV R2, 0x24220 ;  /* 0x0002422000027802 */ /* 0x000fe40000000f00 */
[----:B------:R-:W-:Y:S05]  /*24210*/  CALL.REL.NOINC `($__internal_65_$__cuda_sm70_shflsync_idx_p) ;  /* 0x0000098000007944 */ /* 0x000fea0003c00000 */
[----:B------:R-:W-:Y:S01]  /*24220*/  MOV R8, R0 ;  /* 0x0000000000087202 */ /* 0x000fe20000000f00 */
[----:B------:R-:W-:Y:S05]  /*24230*/  BRA `(.L_x_4079) ;  /* 0xffffc6a000007947 */ /* 0x000fea000383ffff */
.L_x_3998:
[----:B------:R-:W-:Y:S01]  /*24240*/  IMAD.MOV.U32 R203, RZ, RZ, R7 ;  /* 0x000000ffffcb7224 */ /* 0x000fe200078e0007 */
[----:B------:R-:W-:Y:S01]  /*24250*/  MOV R0, RZ ;  /* 0x000000ff00007202 */ /* 0x000fe20000000f00 */
[----:B------:R-:W-:Y:S01]  /*24260*/  IMAD.MOV.U32 R3, RZ, RZ, 0x181f ;  /* 0x0000181fff037424 */ /* 0x000fe200078e00ff */
[----:B------:R-:W-:Y:S02]  /*24270*/  MOV R2, 0x24290 ;  /* 0x0002429000027802 */ /* 0x000fe40000000f00 */
[----:B-12---:R-:W-:Y:S05]  /*24280*/  CALL.REL.NOINC `($__internal_65_$__cuda_sm70_shflsync_idx_p) ;  /* 0x0000091000007944 */ /* 0x006fea0003c00000 */
[----:B------:R-:W-:Y:S05]  /*24290*/  BRA `(.L_x_4080) ;  /* 0xffffc66000007947 */ /* 0x000fea000383ffff */
.L_x_4001:
[----:B------:R-:W-:Y:S01]  /*242a0*/  IMAD.MOV.U32 R203, RZ, RZ, R6 ;  /* 0x000000ffffcb7224 */ /* 0x000fe200078e0006 */
[----:B----4-:R-:W-:Y:S01]  /*242b0*/  MOV R0, 0x1 ;  /* 0x0000000100007802 */ /* 0x010fe20000000f00 */
[----:B--2---:R-:W-:Y:S01]  /*242c0*/  IMAD.MOV.U32 R3, RZ, RZ, 0x181f ;  /* 0x0000181fff037424 */ /* 0x004fe200078e00ff */
[----:B------:R-:W-:-:S02]  /*242d0*/  MOV R2, 0x242f0 ;  /* 0x000242f000027802 */ /* 0x000fc40000000f00 */
[----:B-1-3--:R-:W-:Y:S05]  /*242e0*/  CALL.REL.NOINC `($__internal_65_$__cuda_sm70_shflsync_idx_p) ;  /* 0x000008b000007944 */ /* 0x00afea0003c00000 */
[----:B------:R-:W-:Y:S01]  /*242f0*/  IMAD.MOV.U32 R8, RZ, RZ, R0 ;  /* 0x000000ffff087224 */ /* 0x000fe200078e0000 */
[----:B------:R-:W-:Y:S01]  /*24300*/  MOV R0, 0x1 ;  /* 0x0000000100007802 */ /* 0x000fe20000000f00 */
[----:B------:R-:W-:Y:S01]  /*24310*/  IMAD.MOV.U32 R203, RZ, RZ, R7 ;  /* 0x000000ffffcb7224 */ /* 0x000fe200078e0007 */
[----:B------:R-:W-:-:S02]  /*24320*/  MOV R3, 0x181f ;  /* 0x0000181f00037802 */ /* 0x000fc40000000f00 */
[----:B------:R-:W-:Y:S02]  /*24330*/  MOV R2, 0x24350 ;  /* 0x0002435000027802 */ /* 0x000fe40000000f00 */
[----:B------:R-:W-:Y:S05]  /*24340*/  CALL.REL.NOINC `($__internal_65_$__cuda_sm70_shflsync_idx_p) ;  /* 0x0000085000007944 */ /* 0x000fea0003c00000 */
[----:B------:R-:W-:Y:S05]  /*24350*/  BRA `(.L_x_4081) ;  /* 0xffffc6e000007947 */ /* 0x000fea000383ffff */
.L_x_4004:
[----:B------:R-:W-:Y:S01]  /*24360*/  IMAD.MOV.U32 R203, RZ, RZ, R6 ;  /* 0x000000ffffcb7224 */ /* 0x000fe200078e0006 */
[----:B----4-:R-:W-:Y:S01]  /*24370*/  MOV R0, 0x2 ;  /* 0x0000000200007802 */ /* 0x010fe20000000f00 */
[----:B-1----:R-:W-:Y:S01]  /*24380*/  IMAD.MOV.U32 R3, RZ, RZ, 0x181f ;  /* 0x0000181fff037424 */ /* 0x002fe200078e00ff */
[----:B------:R-:W-:Y:S02]  /*24390*/  MOV R2, 0x243b0 ;  /* 0x000243b000027802 */ /* 0x000fe40000000f00 */
[----:B--23--:R-:W-:Y:S05]  /*243a0*/  CALL.REL.NOINC `($__internal_65_$__cuda_sm70_shflsync_idx_p) ;  /* 0x000007f000007944 */ /* 0x00cfea0003c00000 */
[----:B------:R-:W-:Y:S01]  /*243b0*/  MOV R8, R0 ;  /* 0x0000000000087202 */ /* 0x000fe20000000f00 */
[----:B------:R-:W-:Y:S05]  /*243c0*/  BRA `(.L_x_4082) ;  /* 0xffffc7a000007947 */ /* 0x000fea000383ffff */
.L_x_4005:
[----:B------:R-:W-:Y:S01]  /*243d0*/  IMAD.MOV.U32 R203, RZ, RZ, R7 ;  /* 0x000000ffffcb7224 */ /* 0x000fe200078e0007 */
[----:B----4-:R-:W-:Y:S01]  /*243e0*/  MOV R0, 0x2 ;  /* 0x0000000200007802 */ /* 0x010fe20000000f00 */
[----:B------:R-:W-:Y:S01]  /*243f0*/  IMAD.MOV.U32 R3, RZ, RZ, 0x181f ;  /* 0x0000181fff037424 */ /* 0x000fe200078e00ff */
[----:B------:R-:W-:Y:S02]  /*24400*/  MOV R2, 0x24420 ;  /* 0x0002442000027802 */ /* 0x000fe40000000f00 */
[----:B-123--:R-:W-:Y:S05]  /*24410*/  CALL.REL.NOINC `($__internal_65_$__cuda_sm70_shflsync_idx_p) ;  /* 0x0000078000007944 */ /* 0x00efea0003c00000 */
[----:B------:R-:W-:Y:S05]  /*24420*/  BRA `(.L_x_4083) ;  /* 0xffffc76000007947 */ /* 0x000fea000383ffff */
.L_x_4008:
[----:B------:R-:W-:Y:S01]  /*24430*/  IMAD.MOV.U32 R203, RZ, RZ, R6 ;  /* 0x000000ffffcb7224 */ /* 0x000fe200078e0006 */
[----:B-1----:R-:W-:Y:S01]  /*24440*/  MOV R0, 0x3 ;  /* 0x0000000300007802 */ /* 0x002fe20000000f00 */
[----:B------:R-:W-:Y:S01]  /*24450*/  IMAD.MOV.U32 R3, RZ, RZ, 0x181f ;  /* 0x0000181fff037424 */ /* 0x000fe200078e00ff */
[----:B------:R-:W-:-:S02]  /*24460*/  MOV R2, 0x24480 ;  /* 0x0002448000027802 */ /* 0x000fc40000000f00 */
[----:B--234-:R-:W-:Y:S05]  /*24470*/  CALL.REL.NOINC `($__internal_65_$__cuda_sm70_shflsync_idx_p) ;  /* 0x0000072000007944 */ /* 0x01cfea0003c00000 */
[----:B------:R-:W-:Y:S01]  /*24480*/  IMAD.MOV.U32 R6, RZ, RZ, R0 ;  /* 0x000000ffff067224 */ /* 0x000fe200078e0000 */
[----:B------:R-:W-:Y:S01]  /*24490*/  MOV R0, 0x3 ;  /* 0x0000000300007802 */ /* 0x000fe20000000f00 */
[----:B------:R-:W-:Y:S01]  /*244a0*/  IMAD.MOV.U32 R203, RZ, RZ, R7 ;  /* 0x000000ffffcb7224 */ /* 0x000fe200078e0007 */
[----:B------:R-:W-:-:S02]  /*244b0*/  MOV R3, 0x181f ;  /* 0x0000181f00037802 */ /* 0x000fc40000000f00 */
[----:B------:R-:W-:Y:S02]  /*244c0*/  MOV R2, 0x244e0 ;  /* 0x000244e000027802 */ /* 0x000fe40000000f00 */
[----:B------:R-:W-:Y:S05]  /*244d0*/  CALL.REL.NOINC `($__internal_65_$__cuda_sm70_shflsync_idx_p) ;  /* 0x000006c000007944 */ /* 0x000fea0003c00000 */
[----:B------:R-:W-:Y:S01]  /*244e0*/  MOV R7, R0 ;  /* 0x0000000000077202 */ /* 0x000fe20000000f00 */
[----:B------:R-:W-:Y:S05]  /*244f0*/  BRA `(.L_x_4084) ;  /* 0xffffc7d000007947 */ /* 0x000fea000383ffff */
.L_x_4010:
[----:B------:R-:W-:Y:S01]  /*24500*/  IMAD.MOV.U32 R203, RZ, RZ, R86 ;  /* 0x000000ffffcb7224 */ /* 0x000fe200078e0056 */
[----:B------:R-:W-:Y:S01]  /*24510*/  MOV R0, RZ ;  /* 0x000000ff00007202 */ /* 0x000fe20000000f00 */
[----:B------:R-:W-:Y:S01]  /*24520*/  IMAD.MOV.U32 R3, RZ, RZ, 0x1f ;  /* 0x0000001fff037424 */ /* 0x000fe200078e00ff */
[----:B------:R-:W-:Y:S02]  /*24530*/  MOV R2, 0x24550 ;  /* 0x0002455000027802 */ /* 0x000fe40000000f00 */
[----:B-1-34-:R-:W-:Y:S05]  /*24540*/  CALL.REL.NOINC `($__internal_65_$__cuda_sm70_shflsync_idx_p) ;  /* 0x0000065000007944 */ /* 0x01afea0003c00000 */
[----:B------:R-:W-:Y:S01]  /*24550*/  MOV R9, R0 ;  /* 0x0000000000097202 */ /* 0x000fe20000000f00 */
[----:B------:R-:W-:Y:S05]  /*24560*/  BRA `(.L_x_4085) ;  /* 0xffffc93000007947 */ /* 0x000fea000383ffff */
.L_x_4011:
[----:B------:R-:W-:Y:S01]  /*24570*/  IMAD.MOV.U32 R203, RZ, RZ, R86 ;  /* 0x000000ffffcb7224 */ /* 0x000fe200078e0056 */
[----:B------:R-:W-:Y:S01]  /*24580*/  MOV R0, 0x1 ;  /* 0x0000000100007802 */ /* 0x000fe20000000f00 */
[----:B------:R-:W-:Y:S01]  /*24590*/  IMAD.MOV.U32 R3, RZ, RZ, 0x1f ;  /* 0x0000001fff037424 */ /* 0x000fe200078e00ff */
[----:B------:R-:W-:Y:S02]  /*245a0*/  MOV R2, 0x245c0 ;  /* 0x000245c000027802 */ /* 0x000fe40000000f00 */
[----:B-1234-:R-:W-:Y:S05]  /*245b0*/  CALL.REL.NOINC `($__internal_65_$__cuda_sm70_shflsync_idx_p) ;  /* 0x000005e000007944 */ /* 0x01efea0003c00000 */
[----:B------:R-:W-:Y:S01]  /*245c0*/  MOV R6, R0 ;  /* 0x0000000000067202 */ /* 0x000fe20000000f00 */
[----:B------:R-:W-:Y:S05]  /*245d0*/  BRA `(.L_x_4086) ;  /* 0xffffc8e000007947 */ /* 0x000fea000383ffff */
.L_x_4012:
[----:B------:R-:W-:Y:S02]  /*245e0*/  MOV R3, 0x1 ;  /* 0x0000000100037802 */ /* 0x000fe40000000f00 */
[----:B------:R-:W-:-:S02]  /*245f0*/  MOV R2, 0x24610 ;  /* 0x0002461000027802 */ /* 0x000fc40000000f00 */
[----:B--23--:R-:W-:Y:S05]  /*24600*/  CALL.REL.NOINC `($__internal_66_$__cuda_sm70_shflsync_up_p) ;  /* 0x000005e000007944 */ /* 0x00cfea0003c00000 */
[----:B------:R-:W-:Y:S05]  /*24610*/  BRA `(.L_x_4087) ;  /* 0xffffc9c000007947 */ /* 0x000fea000383ffff */
.L_x_4013:
[----:B------:R-:W-:Y:S02]  /*24620*/  MOV R3, 0x2 ;  /* 0x0000000200037802 */ /* 0x000fe40000000f00 */
[----:B------:R-:W-:-:S02]  /*24630*/  MOV R2, 0x24650 ;  /* 0x0002465000027802 */ /* 0x000fc40000000f00 */
[----:B--23--:R-:W-:Y:S05]  /*24640*/  CALL.REL.NOINC `($__internal_66_$__cuda_sm70_shflsync_up_p) ;  /* 0x000005a000007944 */ /* 0x00cfea0003c00000 */
[----:B------:R-:W-:Y:S02]  /*24650*/  SEL R3, R4, RZ, P1 ;  /* 0x000000ff04037207 */ /* 0x000fe40000800000 */
[----:B------:R-:W-:-:S03]  /*24660*/  MOV R2, 0x246a0 ;  /* 0x000246a000027802 */ /* 0x000fc60000000f00 */
[----:B------:R-:W-:Y:S02]  /*24670*/  IMAD.IADD R0, R0, 0x1, R3 ;  /* 0x0000000100007824 */ /* 0x000fe400078e0203 */
[----:B------:R-:W-:Y:S02]  /*24680*/  IMAD.MOV.U32 R3, RZ, RZ, 0x4 ;  /* 0x00000004ff037424 */ /* 0x000fe400078e00ff */
        /* <DEDUP_REMOVED lines=19> */
.L_x_4017:
[----:B------:R-:W-:Y:S02]  /*247c0*/  MOV R3, 0x1 ;  /* 0x0000000100037802 */ /* 0x000fe40000000f00 */
[----:B------:R-:W-:-:S02]  /*247d0*/  MOV R2, 0x247f0 ;  /* 0x000247f000027802 */ /* 0x000fc40000000f00 */
[----:B---3--:R-:W-:Y:S05]  /*247e0*/  CALL.REL.NOINC `($__internal_66_$__cuda_sm70_shflsync_up_p) ;  /* 0x0000040000007944 */ /* 0x008fea0003c00000 */
[----:B------:R-:W-:Y:S01]  /*247f0*/  MOV R2, R4 ;  /* 0x0000000400027202 */ /* 0x000fe20000000f00 */
[----:B------:R-:W-:Y:S05]  /*24800*/  BRA `(.L_x_4089) ;  /* 0xffffca3000007947 */ /* 0x000fea000383ffff */
.L_x_4018:
[----:B------:R-:W-:Y:S02]  /*24810*/  MOV R3, 0x2 ;  /* 0x0000000200037802 */ /* 0x000fe40000000f00 */
[----:B------:R-:W-:-:S02]  /*24820*/  MOV R2, 0x24840 ;  /* 0x0002484000027802 */ /* 0x000fc40000000f00 */
[----:B---3--:R-:W-:Y:S05]  /*24830*/  CALL.REL.NOINC `($__internal_66_$__cuda_sm70_shflsync_up_p) ;  /* 0x000003b000007944 */ /* 0x008fea0003c00000 */
        /* <DEDUP_REMOVED lines=23> */
.L_x_4020:
[----:B------:R-:W-:Y:S02]  /*249b0*/  SEL R0, RZ, 0x1, P0 ;  /* 0x00000001ff007807 */ /* 0x000fe40000000000 */
[----:B------:R-:W-:-:S02]  /*249c0*/  MOV R2, 0x249e0 ;  /* 0x000249e000027802 */ /* 0x000fc40000000f00 */
[----:B-1-3--:R-:W-:Y:S05]  /*249d0*/  CALL.REL.NOINC `($__internal_67_$__cuda_sm70_votesync_ballot) ;  /* 0x0000027000007944 */ /* 0x00afea0003c00000 */
[----:B------:R-:W-:Y:S01]  /*249e0*/  MOV R10, R0 ;  /* 0x00000000000a7202 */ /* 0x000fe20000000f00 */
[----:B------:R-:W-:Y:S05]  /*249f0*/  BRA `(.L_x_4091) ;  /* 0xffffc9d000007947 */ /* 0x000fea000383ffff */
.L_x_4021:
[----:B------:R-:W-:Y:S01]  /*24a00*/  IMAD.MOV.U32 R203, RZ, RZ, R7 ;  /* 0x000000ffffcb7224 */ /* 0x000fe200078e0007 */
[----:B------:R-:W-:Y:S01]  /*24a10*/  MOV R0, R6 ;  /* 0x0000000600007202 */ /* 0x000fe20000000f00 */
[----:B------:R-:W-:Y:S01]  /*24a20*/  IMAD.MOV.U32 R3, RZ, RZ, 0x1f ;  /* 0x0000001fff037424 */ /* 0x000fe200078e00ff */
[----:B------:R-:W-:-:S02]  /*24a30*/  MOV R2, 0x24a50 ;  /* 0x00024a5000027802 */ /* 0x000fc40000000f00 */
[----:B-1-3--:R-:W-:Y:S05]  /*24a40*/  CALL.REL.NOINC `($__internal_65_$__cuda_sm70_shflsync_idx_p) ;  /* 0x0000015000007944 */ /* 0x00afea0003c00000 */
[----:B------:R-:W-:Y:S01]  /*24a50*/  IMAD.MOV.U32 R7, RZ, RZ, R0 ;  /* 0x000000ffff077224 */ /* 0x000fe200078e0000 */
[----:B------:R-:W-:Y:S01]  /*24a60*/  MOV R0, R6 ;  /* 0x0000000600007202 */ /* 0x000fe20000000f00 */
[----:B------:R-:W-:Y:S01]  /*24a70*/  IMAD.MOV.U32 R203, RZ, RZ, R8 ;  /* 0x000000ffffcb7224 */ /* 0x000fe200078e0008 */
[----:B------:R-:W-:-:S02]  /*24a80*/  MOV R3, 0x1f ;  /* 0x0000001f00037802 */ /* 0x000fc40000000f00 */
[----:B------:R-:W-:Y:S02]  /*24a90*/  MOV R2, 0x24ab0 ;  /* 0x00024ab000027802 */ /* 0x000fe40000000f00 */
[----:B------:R-:W-:Y:S05]  /*24aa0*/  CALL.REL.NOINC `($__internal_65_$__cuda_sm70_shflsync_idx_p) ;  /* 0x000000f000007944 */ /* 0x000fea0003c00000 */
[----:B------:R-:W-:Y:S01]  /*24ab0*/  MOV R5, R0 ;  /* 0x0000000000057202 */ /* 0x000fe20000000f00 */
[----:B------:R-:W-:Y:S05]  /*24ac0*/  BRA `(.L_x_4092) ;  /* 0xffffc95000007947 */ /* 0x000fea000383ffff */
.L_x_4024:
[----:B------:R-:W-:Y:S01]  /*24ad0*/  IMAD.MOV.U32 R203, RZ, RZ, R4 ;  /* 0x000000ffffcb7224 */ /* 0x000fe200078e0004 */
[----:B------:R-:W-:Y:S01]  /*24ae0*/  MOV R0, R6 ;  /* 0x0000000600007202 */ /* 0x000fe20000000f00 */
[----:B------:R-:W-:Y:S01]  /*24af0*/  IMAD.MOV.U32 R3, RZ, RZ, 0x1f ;  /* 0x0000001fff037424 */ /* 0x000fe200078e00ff */
[----:B------:R-:W-:Y:S02]  /*24b00*/  MOV R2, 0x24b20 ;  /* 0x00024b2000027802 */ /* 0x000fe40000000f00 */
[----:B-1-34-:R-:W-:Y:S05]  /*24b10*/  CALL.REL.NOINC `($__internal_65_$__cuda_sm70_shflsync_idx_p) ;  /* 0x0000008000007944 */ /* 0x01afea0003c00000 */
[----:B------:R-:W-:Y:S01]  /*24b20*/  MOV R12, R0 ;  /* 0x00000000000c7202 */ /* 0x000fe20000000f00 */
[----:B------:R-:W-:Y:S05]  /*24b30*/  BRA `(.L_x_4023) ;  /* 0xffffc94000007947 */ /* 0x000fea000383ffff */
        .weak           $__internal_64_$__cuda_sm70_shflsync_bfly_p
        .type           $__internal_64_$__cuda_sm70_shflsync_bfly_p,@function
        .size           $__internal_64_$__cuda_sm70_shflsync_bfly_p,($__internal_65_$__cuda_sm70_shflsync_idx_p - $__internal_64_$__cuda_sm70_shflsync_bfly_p)
$__internal_64_$__cuda_sm70_shflsync_bfly_p:
[----:B------:R-:W-:Y:S02]  /*24b40*/  MOV R149, 0xffffffff ;  /* 0xffffffff00957802 */ /* 0x000fe40000000f00 */
[----:B------:R-:W-:Y:S02]  /*24b50*/  MOV R3, 0x1f ;  /* 0x0000001f00037802 */ /* 0x000fe40000000f00 */
[----:B------:R-:W-:Y:S04]  /*24b60*/  WARPSYNC R149 ;  /* 0x0000009500007348 */ /* 0x000fe80003800000 */
[----:B------:R1:W2:Y:S02]  /*24b70*/  SHFL.BFLY PT, R0, R100, R0, R3 ;  /* 0x0c00000064007389 */ /* 0x0002a400000e0003 */
[----:B-1----:R-:W-:-:S04]  /*24b80*/  MOV R3, 0x0 ;  /* 0x0000000000037802 */ /* 0x002fc80000000f00 */
[----:B--2---:R-:W-:Y:S05]  /*24b90*/  RET.REL.NODEC R2 `(_ZN7cutlass13device_kernelIN5flash19enable_sm80_to_sm89INS1_16FlashAttnFwdSm80INS1_25CollectiveMainloopFwdSm80ILi8ELi1ELb0EN4cute5tupleIJNS5_1CILi128EEENS7_ILi64EEENS7_ILi192EEEEEELi192ENS_6half_tEfNS_4arch4Sm80ELb0ELb1ELb0ELb1ELb1ELb1ELb1ELb1EEENS1_21CollectiveEpilogueFwdINS6_IJS8_SA_S9_EEENS6_IJNS7_ILi1EEESI_SI_EEESC_SE_Li256ELb1ELb1ELb1ELb0EEENS1_36VarlenDynamicPersistentTileSchedulerILi128ELi64ELi256ELi256ELb1ELb1ELb0ELb1ELb0ELb1EEEEEEEEEvNT_6ParamsE) ;  /* 0xfffdb46002007950 */ /* 0x004fea0003c3ffff */
        .weak           $__internal_65_$__cuda_sm70_shflsync_idx_p
        .type           $__internal_65_$__cuda_sm70_shflsync_idx_p,@function
        .size           $__internal_65_$__cuda_sm70_shflsync_idx_p,($__internal_66_$__cuda_sm70_shflsync_up_p - $__internal_65_$__cuda_sm70_shflsync_idx_p)
$__internal_65_$__cuda_sm70_shflsync_idx_p:
[----:B------:R-:W-:-:S04]  /*24ba0*/  MOV R204, 0xffffffff ;  /* 0xffffffff00cc7802 */ /* 0x000fc80000000f00 */
[----:B------:R-:W-:Y:S04]  /*24bb0*/  WARPSYNC R204 ;  /* 0x000000cc00007348 */ /* 0x000fe80003800000 */
[----:B------:R1:W2:Y:S02]  /*24bc0*/  SHFL.IDX PT, R0, R203, R0, R3 ;  /* 0x00000000cb007389 */ /* 0x0002a400000e0003 */
[----:B-1----:R-:W-:-:S04]  /*24bd0*/  MOV R3, 0x0 ;  /* 0x0000000000037802 */ /* 0x002fc80000000f00 */
[----:B--2---:R-:W-:Y:S05]  /*24be0*/  RET.REL.NODEC R2 `(_ZN7cutlass13device_kernelIN5flash19enable_sm80_to_sm89INS1_16FlashAttnFwdSm80INS1_25CollectiveMainloopFwdSm80ILi8ELi1ELb0EN4cute5tupleIJNS5_1CILi128EEENS7_ILi64EEENS7_ILi192EEEEEELi192ENS_6half_tEfNS_4arch4Sm80ELb0ELb1ELb0ELb1ELb1ELb1ELb1ELb1EEENS1_21CollectiveEpilogueFwdINS6_IJS8_SA_S9_EEENS6_IJNS7_ILi1EEESI_SI_EEESC_SE_Li256ELb1ELb1ELb1ELb0EEENS1_36VarlenDynamicPersistentTileSchedulerILi128ELi64ELi256ELi256ELb1ELb1ELb0ELb1ELb0ELb1EEEEEEEEEvNT_6ParamsE) ;  /* 0xfffdb41002007950 */ /* 0x004fea0003c3ffff */
        .weak           $__internal_66_$__cuda_sm70_shflsync_up_p
        .type           $__internal_66_$__cuda_sm70_shflsync_up_p,@function
        .size           $__internal_66_$__cuda_sm70_shflsync_up_p,($__internal_67_$__cuda_sm70_votesync_ballot - $__internal_66_$__cuda_sm70_shflsync_up_p)
$__internal_66_$__cuda_sm70_shflsync_up_p:
[----:B------:R-:W-:Y:S02]  /*24bf0*/  MOV R4, RZ ;  /* 0x000000ff00047202 */ /* 0x000fe40000000f00 */
[----:B------:R-:W-:-:S04]  /*24c00*/  MOV R10, 0xffffffff ;  /* 0xffffffff000a7802 */ /* 0x000fc80000000f00 */
[----:B------:R-:W-:Y:S04]  /*24c10*/  WARPSYNC R10 ;  /* 0x0000000a00007348 */ /* 0x000fe80003800000 */
[----:B------:R1:W2:Y:S02]  /*24c20*/  SHFL.UP PT, R4, R0, R3, R4 ;  /* 0x0400000300047389 */ /* 0x0002a400000e0004 */
[----:B-1----:R-:W-:-:S04]  /*24c30*/  MOV R3, 0x0 ;  /* 0x0000000000037802 */ /* 0x002fc80000000f00 */
[----:B--2---:R-:W-:Y:S05]  /*24c40*/  RET.REL.NODEC R2 `(_ZN7cutlass13device_kernelIN5flash19enable_sm80_to_sm89INS1_16FlashAttnFwdSm80INS1_25CollectiveMainloopFwdSm80ILi8ELi1ELb0EN4cute5tupleIJNS5_1CILi128EEENS7_ILi64EEENS7_ILi192EEEEEELi192ENS_6half_tEfNS_4arch4Sm80ELb0ELb1ELb0ELb1ELb1ELb1ELb1ELb1EEENS1_21CollectiveEpilogueFwdINS6_IJS8_SA_S9_EEENS6_IJNS7_ILi1EEESI_SI_EEESC_SE_Li256ELb1ELb1ELb1ELb0EEENS1_36VarlenDynamicPersistentTileSchedulerILi128ELi64ELi256ELi256ELb1ELb1ELb0ELb1ELb0ELb1EEEEEEEEEvNT_6ParamsE) ;  /* 0xfffdb3b002007950 */ /* 0x004fea0003c3ffff */
        .weak           $__internal_67_$__cuda_sm70_votesync_ballot
        .type           $__internal_67_$__cuda_sm70_votesync_ballot,@function
        .size           $__internal_67_$__cuda_sm70_votesync_ballot,(.L_x_6257 - $__internal_67_$__cuda_sm70_votesync_ballot)
$__internal_67_$__cuda_sm70_votesync_ballot:
[----:B------:R-:W-:Y:S01]  /*24c50*/  ISETP.NE.U32.AND P0, PT, R0, 0x1, PT ;  /* 0x000000010000780c */ /* 0x000fe20003f05070 */
[----:B------:R-:W-:-:S04]  /*24c60*/  IMAD.MOV.U32 R3, RZ, RZ, -0x1 ;  /* 0xffffffffff037424 */ /* 0x000fc800078e00ff */
[----:B------:R-:W-:Y:S08]  /*24c70*/  WARPSYNC R3 ;  /* 0x0000000300007348 */ /* 0x000ff00003800000 */
[----:B------:R-:W-:-:S04]  /*24c80*/  VOTE.ANY R0, PT, !P0 ;  /* 0x0000000000007806 */ /* 0x000fc800040e0100 */
[----:B------:R-:W-:Y:S01]  /*24c90*/  LOP3.LUT R0, R0, R3, RZ, 0xc0, !PT ;  /* 0x0000000300007212 */ /* 0x000fe200078ec0ff */
[----:B------:R-:W-:-:S04]  /*24ca0*/  IMAD.MOV.U32 R3, RZ, RZ, 0x0 ;  /* 0x00000000ff037424 */ /* 0x000fc800078e00ff */
[----:B------:R-:W-:Y:S05]  /*24cb0*/  RET.REL.NODEC R2 `(_ZN7cutlass13device_kernelIN5flash19enable_sm80_to_sm89INS1_16FlashAttnFwdSm80INS1_25CollectiveMainloopFwdSm80ILi8ELi1ELb0EN4cute5tupleIJNS5_1CILi128EEENS7_ILi64EEENS7_ILi192EEEEEELi192ENS_6half_tEfNS_4arch4Sm80ELb0ELb1ELb0ELb1ELb1ELb1ELb1ELb1EEENS1_21CollectiveEpilogueFwdINS6_IJS8_SA_S9_EEENS6_IJNS7_ILi1EEESI_SI_EEESC_SE_Li256ELb1ELb1ELb1ELb0EEENS1_36VarlenDynamicPersistentTileSchedulerILi128ELi64ELi256ELi256ELb1ELb1ELb0ELb1ELb0ELb1EEEEEEEEEvNT_6ParamsE) ;  /* 0xfffdb34002007950 */ /* 0x000fea0003c3ffff */
.L_x_4093:
        /* <DEDUP_REMOVED lines=12> */
.L_x_6257:


//--------------------- .text._ZN7cutlass13device_kernelIN5flash19enable_sm80_to_sm89INS1_16FlashAttnFwdSm80INS1_25CollectiveMainloopFwdSm80ILi8ELi1ELb0EN4cute5tupleIJNS5_1CILi128EEENS7_ILi64EEENS7_ILi192EEEEEELi192ENS_6half_tEfNS_4arch4Sm80ELb1ELb0ELb0ELb0ELb1ELb0ELb1ELb1EEENS1_21CollectiveEpilogueFwdINS6_IJS8_SA_S9_EEENS6_IJNS7_ILi1EEESI_SI_EEESC_SE_Li256ELb0ELb1ELb1ELb0EEENS1_30DynamicPersistentTileSchedulerILi256ELi256ELb1ELb1ELb0EEEEEEEEEvNT_6ParamsE --------------------------
	.section	.text._ZN7cutlass13device_kernelIN5flash19enable_sm80_to_sm89INS1_16FlashAttnFwdSm80INS1_25CollectiveMainloopFwdSm80ILi8ELi1ELb0EN4cute5tupleIJNS5_1CILi128EEENS7_ILi64EEENS7_ILi192EEEEEELi192ENS_6half_tEfNS_4arch4Sm80ELb1ELb0ELb0ELb0ELb1ELb0ELb1ELb1EEENS1_21CollectiveEpilogueFwdINS6_IJS8_SA_S9_EEENS6_IJNS7_ILi1EEESI_SI_EEESC_SE_Li256ELb0ELb1ELb1ELb0EEENS1_30DynamicPersistentTileSchedulerILi256ELi256ELb1ELb1ELb0EEEEEEEEEvNT_6ParamsE,"ax",@progbits
	.sectioninfo	@"SHI_REGISTERS=255"
	.align	128
.text._ZN7cutlass13device_kernelIN5flash19enable_sm80_to_sm89INS1_16FlashAttnFwdSm80INS1_25CollectiveMainloopFwdSm80ILi8ELi1ELb0EN4cute5tupleIJNS5_1CILi128EEENS7_ILi64EEENS7_ILi192EEEEEELi192ENS_6half_tEfNS_4arch4Sm80ELb1ELb0ELb0ELb0ELb1ELb0ELb1ELb1EEENS1_21CollectiveEpilogueFwdINS6_IJS8_SA_S9_EEENS6_IJNS7_ILi1EEESI_SI_EEESC_SE_Li256ELb0ELb1ELb1ELb0EEENS1_30DynamicPersistentTileSchedulerILi256ELi256ELb1ELb1ELb0EEEEEEEEEvNT_6ParamsE:
        .type           _ZN7cutlass13device_kernelIN5flash19enable_sm80_to_sm89INS1_16FlashAttnFwdSm80INS1_25CollectiveMainloopFwdSm80ILi8ELi1ELb0EN4cute5tupleIJNS5_1CILi128EEENS7_ILi64EEENS7_ILi192EEEEEELi192ENS_6half_tEfNS_4arch4Sm80ELb1ELb0ELb0ELb0ELb1ELb0ELb1ELb1EEENS1_21CollectiveEpilogueFwdINS6_IJS8_SA_S9_EEENS6_IJNS7_ILi1EEESI_SI_EEESC_SE_Li256ELb0ELb1ELb1ELb0EEENS1_30DynamicPersistentTileSchedulerILi256ELi256ELb1ELb1ELb0EEEEEEEEEvNT_6ParamsE,@function
        .size           _ZN7cutlass13device_kernelIN5flash19enable_sm80_to_sm89INS1_16FlashAttnFwdSm80INS1_25CollectiveMainloopFwdSm80ILi8ELi1ELb0EN4cute5tupleIJNS5_1CILi128EEENS7_ILi64EEENS7_ILi192EEEEEELi192ENS_6half_tEfNS_4arch4Sm80ELb1ELb0ELb0ELb0ELb1ELb0ELb1ELb1EEENS1_21CollectiveEpilogueFwdINS6_IJS8_SA_S9_EEENS6_IJNS7_ILi1EEESI_SI_EEESC_SE_Li256ELb0ELb1ELb1ELb0EEENS1_30DynamicPersistentTileSchedulerILi256ELi256ELb1ELb1ELb0EEEEEEEEEvNT_6ParamsE,(.L_x_6262 - _ZN7cutlass13device_kernelIN5flash19enable_sm80_to_sm89INS1_16FlashAttnFwdSm80INS1_25CollectiveMainloopFwdSm80ILi8ELi1ELb0EN4cute5tupleIJNS5_1CILi128EEENS7_ILi64EEENS7_ILi192EEEEEELi192ENS_6half_tEfNS_4arch4Sm80ELb1ELb0ELb0ELb0ELb1ELb0ELb1ELb1EEENS1_21CollectiveEpilogueFwdINS6_IJS8_SA_S9_EEENS6_IJNS7_ILi1EEESI_SI_EEESC_SE_Li256ELb0ELb1ELb1ELb0EEENS1_30DynamicPersistentTileSchedulerILi256ELi256ELb1ELb1ELb0EEEEEEEEEvNT_6ParamsE)
        .other          _ZN7cutlass13device_kernelIN5flash19enable_sm80_to_sm89INS1_16FlashAttnFwdSm80INS1_25CollectiveMainloopFwdSm80ILi8ELi1ELb0EN4cute5tupleIJNS5_1CILi128EEENS7_ILi64EEENS7_ILi192EEEEEELi192ENS_6half_tEfNS_4arch4Sm80ELb1ELb0ELb0ELb0ELb1ELb0ELb1ELb1EEENS1_21CollectiveEpilogueFwdINS6_IJS8_SA_S9_EEENS6_IJNS7_ILi1EEESI_SI_EEESC_SE_Li256ELb0ELb1ELb1ELb0EEENS1_30DynamicPersistentTileSchedulerILi256ELi256ELb1ELb1ELb0EEEEEEEEEvNT_6ParamsE,@"STO_CUDA_ENTRY STV_DEFAULT"
_ZN7cutlass13device_kernelIN5flash19enable_sm80_to_sm89INS1_16FlashAttnFwdSm80INS1_25CollectiveMainloopFwdSm80ILi8ELi1ELb0EN4cute5tupleIJNS5_1CILi128EEENS7_ILi64EEENS7_ILi192EEEEEELi192ENS_6half_tEfNS_4arch4Sm80ELb1ELb0ELb0ELb0ELb1ELb0ELb1ELb1EEENS1_21CollectiveEpilogueFwdINS6_IJS8_SA_S9_EEENS6_IJNS7_ILi1EEESI_SI_EEESC_SE_Li256ELb0ELb1ELb1ELb0EEENS1_30DynamicPersistentTileSchedulerILi256ELi256ELb1ELb1ELb0EEEEEEEEEvNT_6ParamsE:
        /* <DEDUP_REMOVED lines=79> */
[C---:B------:R-:W-:Y:S02]  /*04f0*/  IADD3 R208, R196.reuse, 0x40, RZ ;  /* 0x00000040c4d07810 */ /* 0x040fe40007ffe0ff */
        /* <DEDUP_REMOVED lines=15> */
[----:B------:R-:W-:Y:S02]  /*05f0*/  IADD3 R2, R225, 0x30, RZ ;  /* 0x00000030e1027810 */ /* 0x000fe40007ffe0ff */
[----:B------:R-:W-:Y:S02]  /*0600*/  LEA R167, R167, 0xc100, 0x1 ;  /* 0x0000c100a7a77811 */ /* 0x000fe400078e08ff */
[C---:B------:R-:W-:Y:S02]  /*0610*/  IADD3 R252, R225.reuse, 0x40, RZ ;  /* 0x00000040e1fc7810 */ /* 0x040fe40007ffe0ff */
[----:B------:R-:W-:Y:S01]  /*0620*/  IADD3 R251, R225, 0x48, RZ ;  /* 0x00000048e1fb7810 */ /* 0x000fe20007ffe0ff */
[----:B------:R-:W-:Y:S01]  /*0630*/  IMAD.IADD R168, R167, 0x1, R164 ;  /* 0x00000001a7a87824 */ /* 0x000fe200078e02a4 */
[----:B------:R-:W-:Y:S02]  /*0640*/  SHF.R.S32.HI R9, RZ, 0x1f, R7 ;  /* 0x0000001fff097819 */ /* 0x000fe40000011407 */
[----:B------:R-:W-:-:S02]  /*0650*/  LEA R163, R163, 0x100, 0x1 ;  /* 0x00000100a3a37811 */ /* 0x000fc400078e08ff */
[C---:B------:R-:W-:Y:S02]  /*0660*/  IADD3 R249, R225.reuse, 0x58, RZ ;  /* 0x00000058e1f97810 */ /* 0x040fe40007ffe0ff */
[C---:B------:R-:W-:Y:S01]  /*0670*/  IADD3 R248, R225.reuse, 0x60, RZ ;  /* 0x00000060e1f87810 */ /* 0x040fe20007ffe0ff */
[----:B------:R-:W-:Y:S01]  /*0680*/  IMAD.IADD R164, R164, 0x1, R163 ;  /* 0x00000001a4a47824 */ /* 0x000fe200078e02a3 */
[C---:B-1----:R-:W-:Y:S02]  /*0690*/  IADD3 R0, R225.reuse, 0x38, RZ ;  /* 0x00000038e1007810 */ /* 0x042fe40007ffe0ff */
[----:B------:R-:W-:Y:S02]  /*06a0*/  SHF.R.S32.HI R8, RZ, 0x1f, R6 ;  /* 0x0000001fff087819 */ /* 0x000fe40000011406 */
[----:B------:R-:W-:Y:S02]  /*06b0*/  SHF.R.S32.HI R7, RZ, 0x1f, R5 ;  /* 0x0000001fff077819 */ /* 0x000fe40000011405 */
[----:B------:R-:W-:-:S02]  /*06c0*/  IADD3 R250, R225, 0x50, RZ ;  /* 0x00000050e1fa7810 */ /* 0x000fc40007ffe0ff */
[C---:B------:R-:W-:Y:S02]  /*06d0*/  IADD3 R246, R225.reuse, 0x70, RZ ;  /* 0x00000070e1f67810 */ /* 0x040fe40007ffe0ff */
[----:B------:R-:W-:Y:S02]  /*06e0*/  IADD3 R245, R225, 0x78, RZ ;  /* 0x00000078e1f57810 */ /* 0x000fe40007ffe0ff */
[----:B------:R-:W-:Y:S02]  /*06f0*/  SHF.R.S32.HI R6, RZ, 0x1f, R4 ;  /* 0x0000001fff067819 */ /* 0x000fe40000011404 */
[----:B------:R-:W-:Y:S02]  /*0700*/  SHF.R.S32.HI R5, RZ, 0x1f, R3 ;  /* 0x0000001fff057819 */ /* 0x000fe40000011403 */
[----:B------:R-:W-:Y:S02]  /*0710*/  SEL R165, R165, 0xffffffc0, !P2 ;  /* 0xffffffc0a5a57807 */ /* 0x000fe40005000000 */
[----:B------:R-:W-:-:S02]  /*0720*/  IADD3 R247, R225, 0x68, RZ ;  /* 0x00000068e1f77810 */ /* 0x000fc40007ffe0ff */
[----:B------:R-:W-:Y:S01]  /*0730*/  IADD3 R243, R225, 0x88, RZ ;  /* 0x00000088e1f37810 */ /* 0x000fe20007ffe0ff */
        /* <DEDUP_REMOVED lines=30> */
.L_x_4151:
        /* <DEDUP_REMOVED lines=18> */
.L_x_4095:
[----:B------:R-:W-:-:S04]  /*0a40*/  MOV R2, c[0x0][0x554] ;  /* 0x0001550000027a02 */ /* 0x000fc80000000f00 */
[----:B------:R-:W-:Y:S02]  /*0a50*/  ISETP.NE.AND P0, PT, R2, 0x1, PT ;  /* 0x000000010200780c */ /* 0x000fe40003f05270 */
[----:B------:R-:W-:-:S11]  /*0a60*/  MOV R2, R0 ;  /* 0x0000000000027202 */ /* 0x000fd60000000f00 */
[----:B------:R-:W-:-:S05]  /*0a70*/  @P0 IMAD.HI.U32 R4, R0, c[0x0][0x558], RZ ;  /* 0x0001560000040a27 */ /* 0x000fca00078e00ff */
[----:B------:R-:W-:-:S05]  /*0a80*/  @P0 SHF.R.U32.HI R2, RZ, c[0x0][0x55c], R4 ;  /* 0x00015700ff020a19 */ /* 0x000fca0000011604 */
[----:B------:R-:W-:Y:S02]  /*0a90*/  IMAD R4, R2, c[0x0][0x554], RZ ;  /* 0x0001550002047a24 */ /* 0x000fe400078e02ff */
.L_x_4096:
[----:B------:R-:W-:Y:S05]  /*0aa0*/  BSYNC B0 ;  /* 0x0000000000007941 */ /* 0x000fea0003800000 */
.L_x_4094:
        /* <DEDUP_REMOVED lines=10> */
[----:B------:R-:W-:Y:S01]  /*0b50*/  @P1 SHF.R.U32.HI R226, RZ, c[0x0][0x550], R0 ;  /* 0x00015400ffe21a19 */ /* 0x000fe20000011600 */
[----:B------:R-:W-:-:S04]  /*0b60*/  IMAD.MOV.U32 R0, RZ, RZ, c[0x0][0x53c] ;  /* 0x00014f00ff007624 */ /* 0x000fc800078e00ff */
[----:B------:R-:W-:-:S05]  /*0b70*/  @P0 IMAD.WIDE R4, R226, R4, c[0x0][0x370] ;  /* 0x0000dc00e2040625 */ /* 0x000fca00078e0204 */
[----:B------:R1:W5:Y:S01]  /*0b80*/  @P0 LDG.E R215, [R4.64] ;  /* 0x0000000604d70981 */ /* 0x000362000c1e1900 */
[----:B------:R-:W-:Y:S01]  /*0b90*/  ISETP.NE.AND P0, PT, R0, 0x1, PT ;  /* 0x000000010000780c */ /* 0x000fe20003f05270 */
[----:B------:R-:W-:Y:S01]  /*0ba0*/  IMAD.MOV.U32 R228, RZ, RZ, R2 ;  /* 0x000000ffffe47224 */ /* 0x000fe200078e0002 */
[----:B------:R-:W-:Y:S01]  /*0bb0*/  LOP3.LUT R0, R2, 0x1ffffff, RZ, 0x3c, !PT ;  /* 0x01ffffff02007812 */ /* 0x000fe200078e3cff */
[----:B------:R-:W-:Y:S03]  /*0bc0*/  BSSY B0, `(.L_x_4097) ;  /* 0x000003d000007945 */ /* 0x000fe60003800000 */
[----:B------:R-:W-:-:S07]  /*0bd0*/  IADD3 R0, R0, c[0x0][0x53c], RZ ;  /* 0x00014f0000007a10 */ /* 0x000fce0007ffe0ff */
[----:B------:R-:W-:Y:S01]  /*0be0*/  @P0 IMAD.HI.U32 R3, R2, c[0x0][0x540], RZ ;  /* 0x0001500002030a27 */ /* 0x000fe200078e00ff */
[----:B------:R-:W-:-:S04]  /*0bf0*/  MOV R2, c[0x0][0x2c4] ;  /* 0x0000b10000027a02 */ /* 0x000fc80000000f00 */
[----:B------:R-:W-:Y:S02]  /*0c00*/  @P0 SHF.R.U32.HI R228, RZ, c[0x0][0x544], R3 ;  /* 0x00015100ffe40a19 */ /* 0x000fe40000011603 */
[----:B------:R-:W-:Y:S01]  /*0c10*/  ISETP.NE.AND P4, PT, R2, 0x1, PT ;  /* 0x000000010200780c */ /* 0x000fe20003f85270 */
[----:B------:R-:W-:Y:S02]  /*0c20*/  IMAD.MOV.U32 R2, RZ, RZ, c[0x0][0x2ac] ;  /* 0x0000ab00ff027624 */ /* 0x000fe400078e00ff */
[----:B------:R-:W-:Y:S02]  /*0c30*/  IMAD R0, R228, c[0x0][0x53c], R0 ;  /* 0x00014f00e4007a24 */ /* 0x000fe400078e0200 */
[----:B-1----:R-:W-:Y:S02]  /*0c40*/  IMAD.MOV.U32 R4, RZ, RZ, 0x40 ;  /* 0x00000040ff047424 */ /* 0x002fe400078e00ff */
[----:B------:R-:W-:Y:S02]  /*0c50*/  IMAD.SHL.U32 R229, R0, 0x80, RZ ;  /* 0x0000008000e57824 */ /* 0x000fe400078e00ff */
[----:B------:R-:W-:Y:S01]  /*0c60*/  IMAD R7, R2, c[0x0][0x1d0], RZ ;  /* 0x0000740002077a24 */ /* 0x000fe200078e02ff */
[----:B------:R-:W-:-:S02]  /*0c70*/  IADD3 R4, R4, -c[0x0][0x168], RZ ;  /* 0x80005a0004047a10 */ /* 0x000fc40007ffe0ff */
[----:B------:R-:W-:-:S03]  /*0c80*/  IADD3 R0, R229, 0x7f, RZ ;  /* 0x0000007fe5007810 */ /* 0x000fc60007ffe0ff */
[----:B------:R-:W-:Y:S01]  /*0c90*/  IMAD R2, R2, c[0x0][0x1d0], R4 ;  /* 0x0000740002027a24 */ /* 0x000fe200078e0204 */
[----:B------:R-:W-:Y:S01]  /*0ca0*/  IADD3 R4, R7, 0x3f, RZ ;  /* 0x0000003f07047810 */ /* 0x000fe20007ffe0ff */
        /* <DEDUP_REMOVED lines=8> */
[----:B------:R-:W-:Y:S01]  /*0d30*/  SHF.R.S32.HI R2, RZ, 0x6, R3 ;  /* 0x00000006ff027819 */ /* 0x000fe20000011403 */
[----:B------:R-:W-:-:S03]  /*0d40*/  IMAD.MOV.U32 R3, RZ, RZ, RZ ;  /* 0x000000ffff037224 */ /* 0x000fc600078e00ff */
[----:B------:R-:W-:Y:S01]  /*0d50*/  IMNMX R7, R0, R2, PT ;  /* 0x0000000200077217 */ /* 0x000fe20003800200 */
[----:B------:R-:W-:-:S03]  /*0d60*/  IMAD.MOV R0, RZ, RZ, -R226 ;  /* 0x000000ffff007224 */ /* 0x000fc600078e0ae2 */
        /* <DEDUP_REMOVED lines=34> */
.L_x_4098:
[----:B------:R-:W-:Y:S05]  /*0f90*/  BSYNC B0 ;  /* 0x0000000000007941 */ /* 0x000fea0003800000 */
.L_x_4097:
        /* <DEDUP_REMOVED lines=98> */
.L_x_4152:
[----:B------:R-:W-:Y:S05]  /*15c0*/  BRA.DIV ~URZ, `(.L_x_4101) ;  /* 0x0000b8427f007947 */ /* 0x000fea000b800000 */
[----:B------:R3:W4:Y:S02]  /*15d0*/  SHFL.IDX PT, R0, R11, RZ, 0x181f ;  /* 0x00181fff0b007589 */ /* 0x00072400000e0000 */
.L_x_4153:
        /* <DEDUP_REMOVED lines=21> */
.L_x_4103:
[----:B------:R-:W-:Y:S05]  /*1730*/  BSYNC B0 ;  /* 0x0000000000007941 */ /* 0x000fea0003800000 */
.L_x_4102:
[----:B------:R-:W-:Y:S05]  /*1740*/  BRA.DIV ~URZ, `(.L_x_4104) ;  /* 0x0000b7227f007947 */ /* 0x000fea000b800000 */
[----:B--2---:R2:W1:Y:S04]  /*1750*/  SHFL.IDX PT, R8, R9, 0x1, 0x181f ;  /* 0x00381f0009087f89 */ /* 0x00446800000e0000 */
[----:B----4-:R2:W4:Y:S02]  /*1760*/  SHFL.IDX PT, R0, R11, 0x1, 0x181f ;  /* 0x00381f000b007f89 */ /* 0x01052400000e0000 */
.L_x_4154:
        /* <DEDUP_REMOVED lines=19> */
.L_x_4106:
[----:B------:R-:W-:Y:S05]  /*18a0*/  BSYNC B0 ;  /* 0x0000000000007941 */ /* 0x000fea0003800000 */
.L_x_4105:
[----:B------:R-:W-:Y:S05]  /*18b0*/  BRA.DIV ~URZ, `(.L_x_4107) ;  /* 0x0000b6727f007947 */ /* 0x000fea000b800000 */
[----:B-1----:R1:W2:Y:S02]  /*18c0*/  SHFL.IDX PT, R8, R9, 0x2, 0x181f ;  /* 0x00581f0009087f89 */ /* 0x0022a400000e0000 */
.L_x_4155:
[----:B------:R-:W-:Y:S05]  /*18d0*/  BRA.DIV ~URZ, `(.L_x_4108) ;  /* 0x0000b6c27f007947 */ /* 0x000fea000b800000 */
[----:B----4-:R4:W1:Y:S02]  /*18e0*/  SHFL.IDX PT, R0, R11, 0x2, 0x181f ;  /* 0x00581f000b007f89 */ /* 0x01086400000e0000 */
.L_x_4156:
        /* <DEDUP_REMOVED lines=19> */
.L_x_4110:
[----:B------:R-:W-:Y:S05]  /*1a20*/  BSYNC B0 ;  /* 0x0000000000007941 */ /* 0x000fea0003800000 */
.L_x_4109:
[----:B------:R-:W-:Y:S05]  /*1a30*/  BRA.DIV ~URZ, `(.L_x_4111) ;  /* 0x0000b5c27f007947 */ /* 0x000fea000b800000 */
[----:B--2---:R2:W3:Y:S04]  /*1a40*/  SHFL.IDX PT, R8, R9, 0x3, 0x181f ;  /* 0x00781f0009087f89 */ /* 0x0044e800000e0000 */
[----:B-1----:R2:W1:Y:S02]  /*1a50*/  SHFL.IDX PT, R0, R11, 0x3, 0x181f ;  /* 0x00781f000b007f89 */ /* 0x00246400000e0000 */
.L_x_4157:
        /* <DEDUP_REMOVED lines=44> */
[----:B------:R-:W-:Y:S01]  /*1d20*/  SHF.L.U64.HI R101, R196, 0x1, R22 ;  /* 0x00000001c4657819 */ /* 0x000fe20000010216 */
[----:B------:R-:W-:Y:S01]  /*1d30*/  IMAD.WIDE.U32 R216, R227, c[0x0][0x1e8], RZ ;  /* 0x00007a00e3d87a25 */ /* 0x000fe200078e00ff */
[----:B------:R-:W-:Y:S01]  /*1d40*/  IADD3 R171, R160, 0x20, RZ ;  /* 0x00000020a0ab7810 */ /* 0x000fe20007ffe0ff */
[----:B------:R-:W-:Y:S01]  /*1d50*/  BSSY B0, `(.L_x_4112) ;  /* 0x0000166000007945 */ /* 0x000fe20003800000 */
[----:B------:R-:W-:Y:S01]  /*1d60*/  SHF.L.U64.HI R103, R208, 0x1, R21 ;  /* 0x00000001d0677819 */ /* 0x000fe20000010215 */
[----:B------:R-:W-:Y:S01]  /*1d70*/  IMAD R186, R0, c[0x0][0x2b8], R2 ;  /* 0x0000ae0000ba7a24 */ /* 0x000fe200078e0202 */
[----:B------:R-:W-:Y:S01]  /*1d80*/  SHF.L.U64.HI R102, R207, 0x1, R20 ;  /* 0x00000001cf667819 */ /* 0x000fe20000010214 */
[----:B------:R-:W-:Y:S02]  /*1d90*/  IMAD R105, R100, -0x40, R9 ;  /* 0xffffffc064697824 */ /* 0x000fe400078e0209 */
[----:B------:R-:W-:Y:S01]  /*1da0*/  IMAD.WIDE.U32 R2, R186, c[0x0][0x1e0], RZ ;  /* 0x00007800ba027a25 */ /* 0x000fe200078e00ff */
[----:B------:R-:W-:-:S03]  /*1db0*/  SHF.R.S32.HI R10, RZ, 0x1f, R186 ;  /* 0x0000001fff0a7819 */ /* 0x000fc600000114ba */
[----:B------:R-:W-:Y:S02]  /*1dc0*/  IMAD.IADD R9, R105, 0x1, -R214 ;  /* 0x0000000169097824 */ /* 0x000fe400078e0ad6 */
[----:B------:R-:W-:Y:S02]  /*1dd0*/  IMAD R0, R10, c[0x0][0x1e0], RZ ;  /* 0x000078000a007a24 */ /* 0x000fe400078e02ff */
[----:B------:R-:W-:Y:S01]  /*1de0*/  IMAD.WIDE.U32 R220, R227, c[0x0][0x210], RZ ;  /* 0x00008400e3dc7a25 */ /* 0x000fe200078e00ff */
[C---:B------:R-:W-:Y:S02]  /*1df0*/  ISETP.GE.AND P2, PT, R9.reuse, 0x1, PT ;  /* 0x000000010900780c */ /* 0x040fe40003f46270 */
[----:B------:R-:W-:Y:S01]  /*1e00*/  ISETP.GE.AND P6, PT, R9, 0x21, PT ;  /* 0x000000210900780c */ /* 0x000fe20003fc6270 */
[----:B------:R-:W-:Y:S02]  /*1e10*/  IMAD R0, R186, c[0x0][0x1e4], R0 ;  /* 0x00007900ba007a24 */ /* 0x000fe400078e0200 */
[----:B------:R-:W-:-:S02]  /*1e20*/  IMAD.SHL.U32 R106, R196, 0x2, RZ ;  /* 0x00000002c46a7824 */ /* 0x000fc400078e00ff */
[----:B------:R-:W-:Y:S02]  /*1e30*/  IMAD.IADD R3, R3, 0x1, R0 ;  /* 0x0000000103037824 */ /* 0x000fe400078e0200 */
[----:B------:R-:W-:Y:S02]  /*1e40*/  IMAD R0, R16, c[0x0][0x1e8], RZ ;  /* 0x00007a0010007a24 */ /* 0x000fe400078e02ff */
[----:B------:R-:W-:Y:S02]  /*1e50*/  IMAD.SHL.U32 R107, R208, 0x2, RZ ;  /* 0x00000002d06b7824 */ /* 0x000fe400078e00ff */
[----:B------:R-:W-:Y:S01]  /*1e60*/  IMAD R0, R227, c[0x0][0x1ec], R0 ;  /* 0x00007b00e3007a24 */ /* 0x000fe200078e0200 */
[----:B------:R-:W-:Y:S01]  /*1e70*/  @P2 ISETP.GE.AND P1, PT, R196, c[0x0][0x1d4], PT ;  /* 0x00007500c4002a0c */ /* 0x000fe20003f26270 */
[----:B------:R-:W-:Y:S01]  /*1e80*/  IMAD.SHL.U32 R108, R207, 0x2, RZ ;  /* 0x00000002cf6c7824 */ /* 0x000fe200078e00ff */
[----:B------:R-:W-:Y:S01]  /*1e90*/  @P2 ISETP.GE.AND P5, PT, R208, c[0x0][0x1d4], PT ;  /* 0x00007500d0002a0c */ /* 0x000fe20003fa6270 */
[----:B------:R-:W-:Y:S01]  /*1ea0*/  IMAD.IADD R222, R217, 0x1, R0 ;  /* 0x00000001d9de7824 */ /* 0x000fe200078e0200 */
[----:B--2-4-:R-:W-:Y:S01]  /*1eb0*/  SHF.R.S32.HI R11, RZ, 0x1f, R185 ;  /* 0x0000001fff0b7819 */ /* 0x014fe200000114b9 */
        /* <DEDUP_REMOVED lines=24> */
[----:B------:R-:W-:Y:S02]  /*2040*/  @P6 ISETP.GE.AND P2, PT, R196, c[0x0][0x1d4], PT ;  /* 0x00007500c4006a0c */ /* 0x000fe40003f46270 */
[----:B------:R-:W-:Y:S02]  /*2050*/  @P6 ISETP.GE.AND P1, PT, R208, c[0x0][0x1d4], PT ;  /* 0x00007500d0006a0c */ /* 0x000fe40003f26270 */
[----:B----4-:R-:W-:Y:S02]  /*2060*/  @P6 LEA.HI.X R7, R196, R8, R22, 0x1, P0 ;  /* 0x00000008c4076211 */ /* 0x010fe400000f0c16 */
[----:B------:R-:W-:-:S07]  /*2070*/  @P6 ISETP.GE.AND P0, PT, R207, c[0x0][0x1d4], PT ;  /* 0x00007500cf006a0c */ /* 0x000fce0003f06270 */
[----:B------:R2:W-:Y:S01]  /*2080*/  @P6 LDGSTS.E.BYPASS.LTC128B.128 [R184+0x7100], [R6.64], !P2 ;  /* 0x0710000006b86fae */ /* 0x0005e2000d101d46 */
[----:B-1----:R-:W-:-:S04]  /*2090*/  @P6 LEA R4, P5, R208, R3, 0x1 ;  /* 0x00000003d0046211 */ /* 0x002fc800078a08ff */
[----:B------:R-:W-:Y:S02]  /*20a0*/  @P6 LEA.HI.X R5, R208, R8, R21, 0x1, P5 ;  /* 0x00000008d0056211 */ /* 0x000fe400028f0c15 */
[----:B------:R-:W-:-:S03]  /*20b0*/  @P6 LEA R2, P5, R207, R3, 0x1 ;  /* 0x00000003cf026211 */ /* 0x000fc600078a08ff */
[----:B------:R2:W-:Y:S01]  /*20c0*/  @P6 LDGSTS.E.BYPASS.LTC128B.128 [R184+0x9100], [R4.64], !P1 ;  /* 0x0910000004b86fae */ /* 0x0005e2000c901d46 */
[----:B------:R-:W-:Y:S01]  /*20d0*/  @P6 LEA.HI.X R3, R207, R8, R20, 0x1, P5 ;  /* 0x00000008cf036211 */ /* 0x000fe200028f0c14 */
[----:B------:R-:W-:-:S04]  /*20e0*/  IMAD R8, R11, c[0x0][0x218], RZ ;  /* 0x000086000b087a24 */ /* 0x000fc800078e02ff */
[----:B------:R1:W-:Y:S01]  /*20f0*/  @P6 LDGSTS.E.BYPASS.LTC128B.128 [R184+0xb100], [R2.64], !P0 ;  /* 0x0b10000002b86fae */ /* 0x0003e2000c101d46 */
[----:B------:R-:W-:-:S03]  /*2100*/  IMAD R8, R185, c[0x0][0x21c], R8 ;  /* 0x00008700b9087a24 */ /* 0x000fc600078e0208 */
        /* <DEDUP_REMOVED lines=8> */
[----:B------:R-:W-:-:S04]  /*2190*/  IMAD R0, R227, c[0x0][0x214], R0 ;  /* 0x00008500e3007a24 */ /* 0x000fc800078e0200 */
[----:B------:R-:W-:Y:S01]  /*21a0*/  IMAD.IADD R224, R221, 0x1, R0 ;  /* 0x00000001dde07824 */ /* 0x000fe200078e0200 */
[----:B------:R-:W-:-:S04]  /*21b0*/  IADD3 R0, P0, R2, R220, RZ ;  /* 0x000000dc02007210 */ /* 0x000fc80007f1e0ff */
[----:B------:R-:W-:Y:S02]  /*21c0*/  IADD3.X R2, R224, R3, R8, P0, !PT ;  /* 0x00000003e0027210 */ /* 0x000fe400007fe408 */
[C---:B------:R-:W-:Y:S01]  /*21d0*/  LEA R8, P0, R0.reuse, c[0x0][0x1f8], 0x1 ;  /* 0x00007e0000087a11 */ /* 0x040fe200078008ff */
[----:B--2---:R-:W-:Y:S03]  /*21e0*/  LDSM.16.M88.4 R4, [R167] ;  /* 0x00000000a704783b */ /* 0x004fe60000000200 */
[----:B------:R-:W-:Y:S02]  /*21f0*/  LEA.HI.X R10, R0, c[0x0][0x1fc], R2, 0x1, P0 ;  /* 0x00007f00000a7a11 */ /* 0x000fe400000f0c02 */
[----:B------:R-:W-:Y:S01]  /*2200*/  R2P PR, R210, 0x6 ;  /* 0x00000006d2007804 */ /* 0x000fe20000000000 */
[----:B------:R-:W1:Y:S01]  /*2210*/  LDSM.16.M88.4 R16, [R160+0x800] ;  /* 0x00080000a010783b */ /* 0x000e620000000200 */
[----:B------:R-:W-:-:S03]  /*2220*/  ISETP.GE.AND P0, PT, R196, c[0x0][0x1d4], PT ;  /* 0x00007500c4007a0c */ /* 0x000fc60003f06270 */
[----:B------:R-:W2:Y:S04]  /*2230*/  SHFL.IDX PT, R2, R8, RZ, 0x181f ;  /* 0x00181fff08027589 */ /* 0x000ea800000e0000 */
[----:B------:R-:W3:Y:S04]  /*2240*/  SHFL.IDX PT, R3, R10, RZ, 0x181f ;  /* 0x00181fff0a037589 */ /* 0x000ee800000e0000 */
[----:B------:R-:W4:Y:S01]  /*2250*/  SHFL.IDX PT, R0, R8, 0x1, 0x181f ;  /* 0x00381f0008007f89 */ /* 0x000f2200000e0000 */
[----:B------:R-:W-:-:S03]  /*2260*/  @P1 IADD3 R171, R160, -0x20, RZ ;  /* 0xffffffe0a0ab1810 */ /* 0x000fc60007ffe0ff */
[----:B------:R-:W-:Y:S01]  /*2270*/  LDSM.16.M88.4 R12, [R160] ;  /* 0x00000000a00c783b */ /* 0x000fe20000000200 */
[C---:B------:R-:W-:Y:S02]  /*2280*/  IADD3 R172, R171.reuse, 0x4000, RZ ;  /* 0x00004000abac7810 */ /* 0x040fe40007ffe0ff */
[C---:B------:R-:W-:Y:S01]  /*2290*/  IADD3 R176, R171.reuse, 0x2000, RZ ;  /* 0x00002000abb07810 */ /* 0x040fe20007ffe0ff */
[----:B------:R-:W-:Y:S01]  /*22a0*/  LDSM.16.M88.4 R40, [R160+0x1000] ;  /* 0x00100000a028783b */ /* 0x000fe20000000200 */
[C---:B------:R-:W-:Y:S02]  /*22b0*/  IADD3 R173, R171.reuse, 0x2800, RZ ;  /* 0x00002800abad7810 */ /* 0x040fe40007ffe0ff */
[C---:B------:R-:W-:Y:S01]  /*22c0*/  IADD3 R174, R171.reuse, 0x3000, RZ ;  /* 0x00003000abae7810 */ /* 0x040fe20007ffe0ff */
[----:B------:R5:W3:Y:S01]  /*22d0*/  SHFL.IDX PT, R8, R10, 0x1, 0x181f ;  /* 0x00381f000a087f89 */ /* 0x000ae200000e0000 */
[C---:B------:R-:W-:Y:S02]  /*22e0*/  IADD3 R175, R171.reuse, 0x3800, RZ ;  /* 0x00003800abaf7810 */ /* 0x040fe40007ffe0ff */
[C---:B------:R-:W-:Y:S01]  /*22f0*/  IADD3 R177, R171.reuse, 0x4800, RZ ;  /* 0x00004800abb17810 */ /* 0x040fe20007ffe0ff */
[----:B------:R-:W4:Y:S01]  /*2300*/  LDSM.16.M88.4 R32, [R160+0x1800] ;  /* 0x00180000a020783b */ /* 0x000f220000000200 */
[----:B------:R-:W-:-:S02]  /*2310*/  IADD3 R178, R171, 0x5000, RZ ;  /* 0x00005000abb27810 */ /* 0x000fc40007ffe0ff */
[C---:B------:R-:W-:Y:S01]  /*2320*/  IADD3 R179, R171.reuse, 0x5800, RZ ;  /* 0x00005800abb37810 */ /* 0x040fe20007ffe0ff */
[----:B------:R-:W-:Y:S01]  /*2330*/  LDSM.16.M88.4 R24, [R171] ;  /* 0x00000000ab18783b */ /* 0x000fe20000000200 */
[C---:B------:R-:W-:Y:S02]  /*2340*/  IADD3 R182, R171.reuse, 0x1800, RZ ;  /* 0x00001800abb67810 */ /* 0x040fe40007ffe0ff */
[C---:B------:R-:W-:Y:S01]  /*2350*/  IADD3 R181, R171.reuse, 0x1000, RZ ;  /* 0x00001000abb57810 */ /* 0x040fe20007ffe0ff */
[----:B------:R-:W-:Y:S01]  /*2360*/  LDSM.16.M88.4 R44, [R171+0x800] ;  /* 0x00080000ab2c783b */ /* 0x000fe20000000200 */
[----:B------:R-:W-:Y:S01]  /*2370*/  IADD3 R180, R171, 0x800, RZ ;  /* 0x00000800abb47810 */ /* 0x000fe20007ffe0ff */
[C---:B-1----:R-:W-:Y:S02]  /*2380*/  HMMA.16816.F32 R48, R4.reuse, R16, RZ ;  /* 0x000000100430723c */ /* 0x042fe400000018ff */
[----:B------:R-:W-:Y:S05]  /*2390*/  LDSM.16.M88.4 R68, [R171+0x1800] ;  /* 0x00180000ab44783b */ /* 0x000fea0000000200 */
[C---:B--2---:R-:W-:Y:S01]  /*23a0*/  IADD3 R16, P5, R2.reuse, R106, RZ ;  /* 0x0000006a02107210 */ /* 0x044fe20007fbe0ff */
[----:B------:R-:W-:Y:S01]  /*23b0*/  HMMA.16816.F32 R52, R4, R18, RZ ;  /* 0x000000120434723c */ /* 0x000fe200000018ff */
[----:B-----5:R-:W-:-:S02]  /*23c0*/  IADD3 R10, P6, R2, R107, RZ ;  /* 0x0000006b020a7210 */ /* 0x020fc40007fde0ff */
[----:B------:R-:W-:Y:S01]  /*23d0*/  IADD3 R2, P1, R2, R108, RZ ;  /* 0x0000006c02027210 */ /* 0x000fe20007f3e0ff */
[C---:B---3--:R-:W-:Y:S01]  /*23e0*/  IMAD.X R17, R3.reuse, 0x1, R101, P5 ;  /* 0x0000000103117824 */ /* 0x048fe200028e0665 */
[----:B----4-:R-:W-:Y:S01]  /*23f0*/  IADD3 R20, P5, R0, R106, RZ ;  /* 0x0000006a00147210 */ /* 0x010fe20007fbe0ff */
[C---:B------:R-:W-:Y:S01]  /*2400*/  IMAD.X R11, R3.reuse, 0x1, R103, P6 ;  /* 0x00000001030b7824 */ /* 0x040fe200030e0667 */
[----:B------:R-:W-:Y:S01]  /*2410*/  ISETP.GE.AND P6, PT, R208, c[0x0][0x1d4], PT ;  /* 0x00007500d0007a0c */ /* 0x000fe20003fc6270 */
[----:B------:R-:W-:Y:S01]  /*2420*/  IMAD.X R3, R3, 0x1, R102, P1 ;  /* 0x0000000103037824 */ /* 0x000fe200008e0666 */
[----:B------:R-:W-:Y:S01]  /*2430*/  IADD3 R18, P1, R0, R107, RZ ;  /* 0x0000006b00127210 */ /* 0x000fe20007f3e0ff */
[C---:B------:R-:W-:Y:S01]  /*2440*/  IMAD.X R21, R8.reuse, 0x1, R101, P5 ;  /* 0x0000000108157824 */ /* 0x040fe200028e0665 */
[C---:B------:R-:W-:Y:S01]  /*2450*/  ISETP.LT.OR P5, PT, R9.reuse, 0x1, P0 ;  /* 0x000000010900780c */ /* 0x040fe200007a1670 */
[----:B------:R-:W-:Y:S01]  /*2460*/  HMMA.16816.F32 R36, R4, R12, RZ ;  /* 0x0000000c0424723c */ /* 0x000fe200000018ff */
[C---:B------:R-:W-:Y:S01]  /*2470*/  ISETP.LT.OR P0, PT, R9.reuse, 0x21, P0 ;  /* 0x000000210900780c */ /* 0x040fe20000701670 */
[----:B------:R-:W-:Y:S01]  /*2480*/  IMAD.X R19, R8, 0x1, R103, P1 ;  /* 0x0000000108137824 */ /* 0x000fe200008e0667 */
[----:B------:R-:W-:-:S02]  /*2490*/  ISETP.LT.OR P1, PT, R9, 0x1, P6 ;  /* 0x000000010900780c */ /* 0x000fc40003721670 */
[----:B------:R-:W-:-:S03]  /*24a0*/  ISETP.LT.OR P6, PT, R9, 0x21, P6 ;  /* 0x000000210900780c */ /* 0x000fc600037c1670 */
[C---:B------:R-:W-:Y:S01]  /*24b0*/  HMMA.16816.F32 R28, R4.reuse, R14, RZ ;  /* 0x0000000e041c723c */ /* 0x040fe200000018ff */
[----:B------:R-:W1:Y:S07]  /*24c0*/  LDSM.16.M88.4 R12, [R168] ;  /* 0x00000000a80c783b */ /* 0x000e6e0000000200 */
[C---:B------:R-:W-:Y:S08]  /*24d0*/  HMMA.16816.F32 R56, R4.reuse, R40, RZ ;  /* 0x000000280438723c */ /* 0x040ff000000018ff */
[----:B------:R-:W-:Y:S01]  /*24e0*/  HMMA.16816.F32 R64, R4, R42, RZ ;  /* 0x0000002a0440723c */ /* 0x000fe200000018ff */
[----:B------:R-:W2:Y:S04]  /*24f0*/  LDSM.16.M88.4 R40, [R171+0x1000] ;  /* 0x00100000ab28783b */ /* 0x000ea80000000200 */
[----:B------:R-:W-:Y:S01]  /*2500*/  @!PT LDS RZ, [RZ] ;  /* 0x00000000fffff984 */ /* 0x000fe20000000800 */
[----:B------:R-:W-:Y:S01]  /*2510*/  @!PT LDS RZ, [RZ] ;  /* 0x00000000fffff984 */ /* 0x000fe20000000800 */
[----:B------:R-:W-:Y:S01]  /*2520*/  @!PT LDS RZ, [RZ] ;  /* 0x00000000fffff984 */ /* 0x000fe20000000800 */
[----:B------:R2:W-:Y:S01]  /*2530*/  LDGSTS.E.BYPASS.LTC128B.128 [R184+0x100], [R16.64], !P5 ;  /* 0x0010000010b87fae */ /* 0x0005e2000e901d46 */
[----:B------:R-:W-:-:S02]  /*2540*/  ISETP.GE.AND P5, PT, R207, c[0x0][0x1d4], PT ;  /* 0x00007500cf007a0c */ /* 0x000fc40003fa6270 */
[----:B------:R-:W-:Y:S01]  /*2550*/  HMMA.16816.F32 R60, R4, R32, RZ ;  /* 0x00000020043c723c */ /* 0x000fe200000018ff */
[----:B------:R3:W-:Y:S01]  /*2560*/  LDGSTS.E.BYPASS.LTC128B.128 [R184+0x2100], [R10.64], !P1 ;  /* 0x021000000ab87fae */ /* 0x0007e2000c901d46 */
[C---:B------:R-:W-:Y:S02]  /*2570*/  ISETP.LT.OR P1, PT, R9.reuse, 0x1, P5 ;  /* 0x000000010900780c */ /* 0x040fe40002f21670 */
[----:B------:R-:W-:-:S04]  /*2580*/  ISETP.LT.OR P5, PT, R9, 0x21, P5 ;  /* 0x000000210900780c */ /* 0x000fc80002fa1670 */
[----:B------:R-:W-:Y:S07]  /*2590*/  HMMA.16816.F32 R4, R4, R34, RZ ;  /* 0x000000220404723c */ /* 0x000fee00000018ff */
[----:B------:R4:W-:Y:S01]  /*25a0*/  LDGSTS.E.BYPASS.LTC128B.128 [R184+0x4100], [R2.64], !P1 ;  /* 0x0410000002b87fae */ /* 0x0009e2000c901d46 */
[----:B-1----:R-:W-:Y:S03]  /*25b0*/  HMMA.16816.F32 R72, R12, R26, R28 ;  /* 0x0000001a0c48723c */ /* 0x002fe6000000181c */
[----:B------:R1:W-:Y:S01]  /*25c0*/  LDGSTS.E.BYPASS.LTC128B.128 [R184+0x1100], [R20.64], !P0 ;  /* 0x0110000014b87fae */ /* 0x0003e2000c101d46 */
[----:B------:R-:W-:-:S03]  /*25d0*/  ISETP.GT.AND P0, PT, R100, R212, PT ;  /* 0x000000d46400720c */ /* 0x000fc60003f04270 */
[----:B------:R2:W-:Y:S01]  /*25e0*/  LDGSTS.E.BYPASS.LTC128B.128 [R184+0x3100], [R18.64], !P6 ;  /* 0x0310000012b87fae */ /* 0x0005e2000f101d46 */
[C---:B------:R-:W-:Y:S08]  /*25f0*/  HMMA.16816.F32 R76, R12.reuse, R24, R36 ;  /* 0x000000180c4c723c */ /* 0x040ff00000001824 */
[C---:B------:R-:W-:Y:S08]  /*2600*/  HMMA.16816.F32 R24, R12.reuse, R44, R48 ;  /* 0x0000002c0c18723c */ /* 0x040ff00000001830 */
[----:B------:R-:W-:Y:S01]  /*2610*/  HMMA.16816.F32 R48, R12, R70, R4 ;  /* 0x000000460c30723c */ /* 0x000fe20000001804 */
[----:B----4-:R-:W-:Y:S01]  /*2620*/  IMAD.MOV.U32 R3, RZ, RZ, 0x40 ;  /* 0x00000040ff037424 */ /* 0x010fe200078e00ff */
[----:B------:R-:W-:-:S04]  /*2630*/  IADD3 R2, P1, R0, R108, RZ ;  /* 0x0000006c00027210 */ /* 0x000fc80007f3e0ff */
[----:B------:R-:W-:Y:S01]  /*2640*/  SEL R0, R3, 0xffffffc0, !P2 ;  /* 0xffffffc003007807 */ /* 0x000fe20005000000 */
[----:B------:R-:W-:Y:S01]  /*2650*/  IMAD.X R3, R8, 0x1, R102, P1 ;  /* 0x0000000108037824 */ /* 0x000fe200008e0666 */
[----:B-1----:R-:W-:Y:S01]  /*2660*/  HMMA.16816.F32 R20, R12, R46, R52 ;  /* 0x0000002e0c14723c */ /* 0x002fe20000001834 */
[----:B------:R-:W-:Y:S02]  /*2670*/  ISETP.GT.AND P1, PT, R104, 0x3f, PT ;  /* 0x0000003f6800780c */ /* 0x000fe40003f24270 */
[--C-:B------:R-:W-:Y:S01]  /*2680*/  IMAD.IADD R162, R160, 0x1, R0.reuse ;  /* 0x00000001a0a27824 */ /* 0x100fe200078e0200 */
[----:B------:R1:W-:Y:S01]  /*2690*/  LDGSTS.E.BYPASS.LTC128B.128 [R184+0x5100], [R2.64], !P5 ;  /* 0x0510000002b87fae */ /* 0x0003e2000e901d46 */
[----:B------:R-:W-:-:S03]  /*26a0*/  IMAD.IADD R161, R172, 0x1, R0 ;  /* 0x00000001aca17824 */ /* 0x000fc600078e0200 */
[----:B---3--:R-:W-:Y:S01]  /*26b0*/  LDSM.16.M88.4 R8, [R170] ;  /* 0x00000000aa08783b */ /* 0x008fe20000000200 */
[C---:B--2---:R-:W-:Y:S03]  /*26c0*/  HMMA.16816.F32 R16, R12.reuse, R40, R56 ;  /* 0x000000280c10723c */ /* 0x044fe60000001838 */
[----:B------:R-:W2:Y:S04]  /*26d0*/  LDSM.16.M88.4 R32, [R162] ;  /* 0x00000000a220783b */ /* 0x000ea80000000200 */
[----:B------:R-:W3:Y:S01]  /*26e0*/  LDSM.16.M88.4 R28, [R162+0x800] ;  /* 0x00080000a21c783b */ /* 0x000ee20000000200 */
[C---:B------:R-:W-:Y:S03]  /*26f0*/  HMMA.16816.F32 R40, R12.reuse, R42, R64 ;  /* 0x0000002a0c28723c */ /* 0x040fe60000001840 */
[----:B------:R-:W4:Y:S04]  /*2700*/  LDSM.16.M88.4 R36, [R162+0x1000] ;  /* 0x00100000a224783b */ /* 0x000f280000000200 */
[----:B------:R-:W5:Y:S01]  /*2710*/  LDSM.16.M88.4 R44, [R162+0x1800] ;  /* 0x00180000a22c783b */ /* 0x000f620000000200 */
[----:B------:R-:W-:Y:S03]  /*2720*/  HMMA.16816.F32 R52, R12, R68, R60 ;  /* 0x000000440c34723c */ /* 0x000fe6000000183c */
[----:B------:R-:W-:Y:S04]  /*2730*/  LDSM.16.M88.4 R4, [R169] ;  /* 0x00000000a904783b */ /* 0x000fe80000000200 */
[----:B------:R-:W1:Y:S04]  /*2740*/  LDSM.16.M88.4 R68, [R161+-0x4000] ;  /* 0xffc00000a144783b */ /* 0x000e680000000200 */
[----:B------:R-:W-:Y:S04]  /*2750*/  LDSM.16.M88.4 R80, [R161+-0x3000] ;  /* 0xffd00000a150783b */ /* 0x000fe80000000200 */
[----:B------:R-:W-:Y:S04]  /*2760*/  LDSM.16.M88.4 R12, [R167+0x4000] ;  /* 0x00400000a70c783b */ /* 0x000fe80000000200 */
[----:B------:R-:W-:Y:S04]  /*2770*/  LDSM.16.M88.4 R88, [R160+0x2000] ;  /* 0x00200000a058783b */ /* 0x000fe80000000200 */
[----:B------:R-:W-:Y:S01]  /*2780*/  LDSM.16.M88.4 R84, [R160+0x2800] ;  /* 0x00280000a054783b */ /* 0x000fe20000000200 */
[C---:B--2---:R-:W-:Y:S03]  /*2790*/  HMMA.16816.F32 R64, R8.reuse, R34, R72 ;  /* 0x000000220840723c */ /* 0x044fe60000001848 */
[----:B------:R-:W2:Y:S04]  /*27a0*/  LDSM.16.M88.4 R72, [R161+-0x3800] ;  /* 0xffc80000a148783b */ /* 0x000ea80000000200 */
[----:B------:R-:W-:Y:S01]  /*27b0*/  LDSM.16.M88.4 R96, [R179] ;  /* 0x00000000b360783b */ /* 0x000fe20000000200 */
[C---:B------:R-:W-:Y:S03]  /*27c0*/  HMMA.16816.F32 R60, R8.reuse, R32, R76 ;  /* 0x00000020083c723c */ /* 0x040fe6000000184c */
[----:B------:R-:W1:Y:S04]  /*27d0*/  LDSM.16.M88.4 R76, [R161+-0x2800] ;  /* 0xffd80000a14c783b */ /* 0x000e680000000200 */
[----:B------:R-:W-:Y:S01]  /*27e0*/  LDSM.16.M88.4 R92, [R162+0x5800] ;  /* 0x00580000a25c783b */ /* 0x000fe20000000200 */
[C---:B---3--:R-:W-:Y:S03]  /*27f0*/  HMMA.16816.F32 R56, R8.reuse, R28, R24 ;  /* 0x0000001c0838723c */ /* 0x048fe60000001818 */
[----:B------:R-:W0:Y:S05]  /*2800*/  LDGDEPBAR ;  /* 0x00000000000079af */ /* 0x000e2a0000000000 */
[C---:B------:R-:W-:Y:S08]  /*2810*/  HMMA.16816.F32 R32, R8.reuse, R30, R20 ;  /* 0x0000001e0820723c */ /* 0x040ff00000001814 */
[C---:B----4-:R-:W-:Y:S08]  /*2820*/  HMMA.16816.F32 R28, R8.reuse, R36, R16 ;  /* 0x00000024081c723c */ /* 0x050ff00000001810 */
[C---:B------:R-:W-:Y:S08]  /*2830*/  HMMA.16816.F32 R24, R8.reuse, R38, R40 ;  /* 0x000000260818723c */ /* 0x040ff00000001828 */
[C---:B-----5:R-:W-:Y:S08]  /*2840*/  HMMA.16816.F32 R20, R8.reuse, R44, R52 ;  /* 0x0000002c0814723c */ /* 0x060ff00000001834 */
[----:B------:R-:W-:Y:S01]  /*2850*/  HMMA.16816.F32 R8, R8, R46, R48 ;  /* 0x0000002e0808723c */ /* 0x000fe20000001830 */
[----:B------:R-:W3:Y:S07]  /*2860*/  LDSM.16.M88.4 R48, [R160+0x3000] ;  /* 0x00300000a030783b */ /* 0x000eee0000000200 */
[C---:B-1----:R-:W-:Y:S08]  /*2870*/  HMMA.16816.F32 R16, R4.reuse, R68, R60 ;  /* 0x000000440410723c */ /* 0x042ff0000000183c */
[C---:B--2---:R-:W-:Y:S08]  /*2880*/  HMMA.16816.F32 R56, R4.reuse, R72, R56 ;  /* 0x000000480438723c */ /* 0x044ff00000001838 */
[C---:B------:R-:W-:Y:S01]  /*2890*/  HMMA.16816.F32 R40, R4.reuse, R70, R64 ;  /* 0x000000460428723c */ /* 0x040fe20000001840 */
[----:B------:R-:W-:Y:S04]  /*28a0*/  LDSM.16.M88.4 R64, [R173] ;  /* 0x00000000ad40783b */ /* 0x000fe80000000200 */
[----:B------:R-:W-:Y:S03]  /*28b0*/  LDSM.16.M88.4 R68, [R174] ;  /* 0x00000000ae44783b */ /* 0x000fe60000000200 */
[C---:B------:R-:W-:Y:S01]  /*28c0*/  HMMA.16816.F32 R44, R4.reuse, R74, R32 ;  /* 0x0000004a042c723c */ /* 0x040fe20000001820 */
[----:B------:R-:W-:Y:S07]  /*28d0*/  LDSM.16.M88.4 R72, [R161+-0x2000] ;  /* 0xffe00000a148783b */ /* 0x000fee0000000200 */
[C---:B------:R-:W-:Y:S01]  /*28e0*/  HMMA.16816.F32 R52, R4.reuse, R80, R28 ;  /* 0x000000500434723c */ /* 0x040fe2000000181c */
[----:B------:R-:W1:Y:S07]  /*28f0*/  LDSM.16.M88.4 R28, [R160+0x3800] ;  /* 0x00380000a01c783b */ /* 0x000e6e0000000200 */
[C---:B------:R-:W-:Y:S01]  /*2900*/  HMMA.16816.F32 R60, R4.reuse, R82, R24 ;  /* 0x00000052043c723c */ /* 0x040fe20000001818 */
[----:B------:R-:W-:Y:S04]  /*2910*/  LDSM.16.M88.4 R24, [R176] ;  /* 0x00000000b018783b */ /* 0x000fe80000000200 */
[----:B------:R-:W-:Y:S03]  /*2920*/  LDSM.16.M88.4 R80, [R160+0x5800] ;  /* 0x00580000a050783b */ /* 0x000fe60000000200 */
[C---:B------:R-:W-:Y:S01]  /*2930*/  HMMA.16816.F32 R32, R4.reuse, R78, R8 ;  /* 0x0000004e0420723c */ /* 0x040fe20000001808 */
[----:B------:R-:W2:Y:S07]  /*2940*/  LDSM.16.M88.4 R8, [R168+0x4000] ;  /* 0x00400000a808783b */ /* 0x000eae0000000200 */
[----:B------:R-:W-:Y:S01]  /*2950*/  HMMA.16816.F32 R36, R4, R76, R20 ;  /* 0x0000004c0424723c */ /* 0x000fe20000001814 */
[----:B------:R-:W4:Y:S07]  /*2960*/  LDSM.16.M88.4 R76, [R175] ;  /* 0x00000000af4c783b */ /* 0x000f2e0000000200 */
[C---:B------:R-:W-:Y:S08]  /*2970*/  HMMA.16816.F32 R20, R12.reuse, R88, R16 ;  /* 0x000000580c14723c */ /* 0x040ff00000001810 */
[C---:B------:R-:W-:Y:S08]  /*2980*/  HMMA.16816.F32 R4, R12.reuse, R84, R56 ;  /* 0x000000540c04723c */ /* 0x040ff00000001838 */
[C---:B------:R-:W-:Y:S01]  /*2990*/  HMMA.16816.F32 R16, R12.reuse, R90, R40 ;  /* 0x0000005a0c10723c */ /* 0x040fe20000001828 */
[----:B------:R-:W-:Y:S07]  /*29a0*/  LDSM.16.M88.4 R88, [R162+0x5000] ;  /* 0x00500000a258783b */ /* 0x000fee0000000200 */
[C---:B------:R-:W-:Y:S01]  /*29b0*/  HMMA.16816.F32 R44, R12.reuse, R86, R44 ;  /* 0x000000560c2c723c */ /* 0x040fe2000000182c */
[----:B------:R-:W-:Y:S07]  /*29c0*/  LDSM.16.M88.4 R84, [R161+-0x800] ;  /* 0xfff80000a154783b */ /* 0x000fee0000000200 */
[C---:B---3--:R-:W-:Y:S08]  /*29d0*/  HMMA.16816.F32 R52, R12.reuse, R48, R52 ;  /* 0x000000300c34723c */ /* 0x048ff00000001834 */
[C---:B------:R-:W-:Y:S08]  /*29e0*/  HMMA.16816.F32 R48, R12.reuse, R50, R60 ;  /* 0x000000320c30723c */ /* 0x040ff0000000183c */
[C---:B-1----:R-:W-:Y:S08]  /*29f0*/  HMMA.16816.F32 R60, R12.reuse, R28, R36 ;  /* 0x0000001c0c3c723c */ /* 0x042ff00000001824 */
[----:B------:R-:W-:Y:S01]  /*2a00*/  HMMA.16816.F32 R56, R12, R30, R32 ;  /* 0x0000001e0c38723c */ /* 0x000fe20000001820 */
[----:B------:R-:W-:Y:S04]  /*2a10*/  LDSM.16.M88.4 R28, [R162+0x2000] ;  /* 0x00200000a21c783b */ /* 0x000fe80000000200 */
[----:B------:R-:W-:Y:S03]  /*2a20*/  LDSM.16.M88.4 R12, [R169+0x4000] ;  /* 0x00400000a90c783b */ /* 0x000fe60000000200 */
[C---:B--2---:R-:W-:Y:S08]  /*2a30*/  HMMA.16816.F32 R40, R8.reuse, R24, R20 ;  /* 0x000000180828723c */ /* 0x044ff00000001814 */
[C---:B------:R-:W-:Y:S01]  /*2a40*/  HMMA.16816.F32 R20, R8.reuse, R64, R4 ;  /* 0x000000400814723c */ /* 0x040fe20000001804 */
[----:B------:R-:W1:Y:S07]  /*2a50*/  LDSM.16.M88.4 R4, [R170+0x4000] ;  /* 0x00400000aa04783b */ /* 0x000e6e0000000200 */
[C---:B------:R-:W-:Y:S01]  /*2a60*/  HMMA.16816.F32 R36, R8.reuse, R26, R16 ;  /* 0x0000001a0824723c */ /* 0x040fe20000001810 */
[----:B------:R-:W2:Y:S07]  /*2a70*/  LDSM.16.M88.4 R24, [R162+0x2800] ;  /* 0x00280000a218783b */ /* 0x000eae0000000200 */
[C---:B------:R-:W-:Y:S01]  /*2a80*/  HMMA.16816.F32 R16, R8.reuse, R66, R44 ;  /* 0x000000420810723c */ /* 0x040fe2000000182c */
[----:B------:R-:W3:Y:S04]  /*2a90*/  LDSM.16.M88.4 R44, [R162+0x3000] ;  /* 0x00300000a22c783b */ /* 0x000ee80000000200 */
[----:B------:R-:W5:Y:S03]  /*2aa0*/  LDSM.16.M88.4 R64, [R162+0x3800] ;  /* 0x00380000a240783b */ /* 0x000f660000000200 */
[C---:B------:R-:W-:Y:S08]  /*2ab0*/  HMMA.16816.F32 R32, R8.reuse, R68, R52 ;  /* 0x000000440820723c */ /* 0x040ff00000001834 */
[C---:B------:R-:W-:Y:S01]  /*2ac0*/  HMMA.16816.F32 R48, R8.reuse, R70, R48 ;  /* 0x000000460830723c */ /* 0x040fe20000001830 */
[----:B------:R-:W-:Y:S07]  /*2ad0*/  LDSM.16.M88.4 R68, [R161+-0x1800] ;  /* 0xffe80000a144783b */ /* 0x000fee0000000200 */
[C---:B----4-:R-:W-:Y:S08]  /*2ae0*/  HMMA.16816.F32 R60, R8.reuse, R76, R60 ;  /* 0x0000004c083c723c */ /* 0x050ff0000000183c */
[----:B------:R-:W-:Y:S01]  /*2af0*/  HMMA.16816.F32 R8, R8, R78, R56 ;  /* 0x0000004e0808723c */ /* 0x000fe20000001838 */
[----:B------:R-:W4:Y:S04]  /*2b00*/  LDSM.16.M88.4 R76, [R161+-0x1000] ;  /* 0xfff00000a14c783b */ /* 0x000f280000000200 */
[----:B------:R-:W-:Y:S03]  /*2b10*/  LDSM.16.M88.4 R56, [R160+0x4000] ;  /* 0x00400000a038783b */ /* 0x000fe60000000200 */
[C---:B-1----:R-:W-:Y:S08]  /*2b20*/  HMMA.16816.F32 R52, R4.reuse, R28, R40 ;  /* 0x0000001c0434723c */ /* 0x042ff00000001828 */
[C---:B------:R-:W-:Y:S08]  /*2b30*/  HMMA.16816.F32 R40, R4.reuse, R30, R36 ;  /* 0x0000001e0428723c */ /* 0x040ff00000001824 */
[C---:B--2---:R-:W-:Y:S08]  /*2b40*/  HMMA.16816.F32 R36, R4.reuse, R24, R20 ;  /* 0x000000180424723c */ /* 0x044ff00000001814 */
[C---:B------:R-:W-:Y:S08]  /*2b50*/  HMMA.16816.F32 R24, R4.reuse, R26, R16 ;  /* 0x0000001a0418723c */ /* 0x040ff00000001810 */
[C---:B---3--:R-:W-:Y:S08]  /*2b60*/  HMMA.16816.F32 R20, R4.reuse, R44, R32 ;  /* 0x0000002c0414723c */ /* 0x048ff00000001820 */
[C---:B------:R-:W-:Y:S01]  /*2b70*/  HMMA.16816.F32 R16, R4.reuse, R46, R48 ;  /* 0x0000002e0410723c */ /* 0x040fe20000001830 */
[----:B------:R-:W-:Y:S07]  /*2b80*/  LDSM.16.M88.4 R48, [R172] ;  /* 0x00000000ac30783b */ /* 0x000fee0000000200 */
[C---:B-----5:R-:W-:Y:S01]  /*2b90*/  HMMA.16816.F32 R28, R4.reuse, R64, R60 ;  /* 0x00000040041c723c */ /* 0x060fe2000000183c */
[----:B------:R-:W-:Y:S07]  /*2ba0*/  LDSM.16.M88.4 R60, [R160+0x4800] ;  /* 0x00480000a03c783b */ /* 0x000fee0000000200 */
[----:B------:R-:W-:Y:S01]  /*2bb0*/  HMMA.16816.F32 R8, R4, R66, R8 ;  /* 0x000000420408723c */ /* 0x000fe20000001808 */
[----:B------:R-:W-:Y:S04]  /*2bc0*/  LDSM.16.M88.4 R4, [R167+0x8000] ;  /* 0x00800000a704783b */ /* 0x000fe80000000200 */
[----:B------:R-:W1:Y:S03]  /*2bd0*/  LDSM.16.M88.4 R64, [R160+0x5000] ;  /* 0x00500000a040783b */ /* 0x000e660000000200 */
[C---:B----4-:R-:W-:Y:S08]  /*2be0*/  HMMA.16816.F32 R20, R12.reuse, R76, R20 ;  /* 0x0000004c0c14723c */ /* 0x050ff00000001814 */
[C---:B------:R-:W-:Y:S08]  /*2bf0*/  HMMA.16816.F32 R32, R12.reuse, R70, R24 ;  /* 0x000000460c20723c */ /* 0x040ff00000001818 */
[C---:B------:R-:W-:Y:S01]  /*2c00*/  HMMA.16816.F32 R16, R12.reuse, R78, R16 ;  /* 0x0000004e0c10723c */ /* 0x040fe20000001810 */
[----:B------:R-:W-:Y:S07]  /*2c10*/  LDSM.16.M88.4 R76, [R162+0x4000] ;  /* 0x00400000a24c783b */ /* 0x000fee0000000200 */
[C---:B------:R-:W-:Y:S01]  /*2c20*/  HMMA.16816.F32 R44, R12.reuse, R72, R52 ;  /* 0x000000480c2c723c */ /* 0x040fe20000001834 */
[----:B------:R-:W-:Y:S07]  /*2c30*/  LDSM.16.M88.4 R52, [R177] ;  /* 0x00000000b134783b */ /* 0x000fee0000000200 */
[C---:B------:R-:W-:Y:S08]  /*2c40*/  HMMA.16816.F32 R40, R12.reuse, R74, R40 ;  /* 0x0000004a0c28723c */ /* 0x040ff00000001828 */
[C---:B------:R-:W-:Y:S08]  /*2c50*/  HMMA.16816.F32 R36, R12.reuse, R68, R36 ;  /* 0x000000440c24723c */ /* 0x040ff00000001824 */
[C---:B------:R-:W-:Y:S08]  /*2c60*/  HMMA.16816.F32 R24, R12.reuse, R84, R28 ;  /* 0x000000540c18723c */ /* 0x040ff0000000181c */
[----:B------:R-:W-:Y:S01]  /*2c70*/  HMMA.16816.F32 R8, R12, R86, R8 ;  /* 0x000000560c08723c */ /* 0x000fe20000001808 */
[----:B------:R-:W2:Y:S04]  /*2c80*/  LDSM.16.M88.4 R12, [R168+0x8000] ;  /* 0x00800000a80c783b */ /* 0x000ea80000000200 */
[----:B------:R-:W3:Y:S03]  /*2c90*/  LDSM.16.M88.4 R84, [R178] ;  /* 0x00000000b254783b */ /* 0x000ee60000000200 */
[C---:B-1----:R-:W-:Y:S08]  /*2ca0*/  HMMA.16816.F32 R28, R4.reuse, R64, R20 ;  /* 0x00000040041c723c */ /* 0x042ff00000001814 */
[C---:B------:R-:W-:Y:S08]  /*2cb0*/  HMMA.16816.F32 R20, R4.reuse, R66, R16 ;  /* 0x000000420414723c */ /* 0x040ff00000001810 */
[C---:B------:R-:W-:Y:S08]  /*2cc0*/  HMMA.16816.F32 R44, R4.reuse, R56, R44 ;  /* 0x00000038042c723c */ /* 0x040ff0000000182c */
[C---:B------:R-:W-:Y:S01]  /*2cd0*/  HMMA.16816.F32 R40, R4.reuse, R58, R40 ;  /* 0x0000003a0428723c */ /* 0x040fe20000001828 */
[----:B------:R-:W-:Y:S07]  /*2ce0*/  LDSM.16.M88.4 R56, [R161] ;  /* 0x00000000a138783b */ /* 0x000fee0000000200 */
[C---:B------:R-:W-:Y:S08]  /*2cf0*/  HMMA.16816.F32 R36, R4.reuse, R60, R36 ;  /* 0x0000003c0424723c */ /* 0x040ff00000001824 */
[C---:B------:R-:W-:Y:S08]  /*2d00*/  HMMA.16816.F32 R32, R4.reuse, R62, R32 ;  /* 0x0000003e0420723c */ /* 0x040ff00000001820 */
[C---:B------:R-:W-:Y:S08]  /*2d10*/  HMMA.16816.F32 R16, R4.reuse, R80, R24 ;  /* 0x000000500410723c */ /* 0x040ff00000001818 */
[----:B------:R-:W-:Y:S01]  /*2d20*/  HMMA.16816.F32 R4, R4, R82, R8 ;  /* 0x000000520404723c */ /* 0x000fe20000001808 */
[----:B------:R-:W1:Y:S04]  /*2d30*/  LDSM.16.M88.4 R8, [R170+0x8000] ;  /* 0x00800000aa08783b */ /* 0x000e680000000200 */
[----:B------:R-:W4:Y:S03]  /*2d40*/  LDSM.16.M88.4 R80, [R162+0x4800] ;  /* 0x00480000a250783b */ /* 0x000f260000000200 */
[C---:B--2---:R-:W-:Y:S01]  /*2d50*/  HMMA.16816.F32 R72, R12.reuse, R48, R44 ;  /* 0x000000300c48723c */ /* 0x044fe2000000182c */
[----:B------:R-:W-:Y:S07]  /*2d60*/  LDSM.16.M88.4 R44, [R161+0x1800] ;  /* 0x00180000a12c783b */ /* 0x000fee0000000200 */
[C---:B------:R-:W-:Y:S01]  /*2d70*/  HMMA.16816.F32 R68, R12.reuse, R50, R40 ;  /* 0x000000320c44723c */ /* 0x040fe20000001828 */
[----:B------:R-:W-:Y:S07]  /*2d80*/  LDSM.16.M88.4 R48, [R161+0x1000] ;  /* 0x00100000a130783b */ /* 0x000fee0000000200 */
[C---:B------:R-:W-:Y:S08]  /*2d90*/  HMMA.16816.F32 R64, R12.reuse, R52, R36 ;  /* 0x000000340c40723c */ /* 0x040ff00000001824 */
[C---:B------:R-:W-:Y:S01]  /*2da0*/  HMMA.16816.F32 R60, R12.reuse, R54, R32 ;  /* 0x000000360c3c723c */ /* 0x040fe20000001820 */
[----:B------:R-:W-:Y:S07]  /*2db0*/  LDSM.16.M88.4 R52, [R161+0x800] ;  /* 0x00080000a134783b */ /* 0x000fee0000000200 */
[C---:B---3--:R-:W-:Y:S08]  /*2dc0*/  HMMA.16816.F32 R24, R12.reuse, R84, R28 ;  /* 0x000000540c18723c */ /* 0x048ff0000000181c */
[C---:B------:R-:W-:Y:S08]  /*2dd0*/  HMMA.16816.F32 R20, R12.reuse, R86, R20 ;  /* 0x000000560c14723c */ /* 0x040ff00000001814 */
[C---:B------:R-:W-:Y:S08]  /*2de0*/  HMMA.16816.F32 R16, R12.reuse, R96, R16 ;  /* 0x000000600c10723c */ /* 0x040ff00000001810 */
[----:B------:R-:W-:Y:S01]  /*2df0*/  HMMA.16816.F32 R12, R12, R98, R4 ;  /* 0x000000620c0c723c */ /* 0x000fe20000001804 */
[----:B------:R-:W2:Y:S01]  /*2e00*/  LDSM.16.M88.4 R4, [R169+0x8000] ;  /* 0x00800000a904783b */ /* 0x000ea20000000200 */
[----:B------:R-:W-:-:S06]  /*2e10*/  DEPBAR.LE SB0, 0x0 ;  /* 0x000080000000791a */ /* 0x000fcc0000000000 */
[C---:B-1----:R-:W-:Y:S08]  /*2e20*/  HMMA.16816.F32 R40, R8.reuse, R76, R72 ;  /* 0x0000004c0828723c */ /* 0x042ff00000001848 */
        /* <DEDUP_REMOVED lines=18> */
[----:B------:R-:W-:Y:S01]  /*2f50*/  IMAD R2, R100, 0x40, R215 ;  /* 0x0000004064027824 */ /* 0x000fe200078e02d7 */
        /* <DEDUP_REMOVED lines=27> */
.L_x_4158:
        /* <DEDUP_REMOVED lines=21> */
.L_x_4159:
        /* <DEDUP_REMOVED lines=21> */
.L_x_4113:
[----:B------:R-:W-:Y:S05]  /*33b0*/  BSYNC B0 ;  /* 0x0000000000007941 */ /* 0x000fea0003800000 */
.L_x_4112:
        /* <DEDUP_REMOVED lines=14> */
.L_x_4160:
        /* <DEDUP_REMOVED lines=49> */
[----:B-1----:R-:W-:Y:S02]  /*37b0*/  FSEL R4, R42, -INF , P5 ;  /* 0xff8000002a047808 */ /* 0x002fe40002800000 */
[----:B------:R-:W-:Y:S02]  /*37c0*/  FSEL R5, R43, -INF , P2 ;  /* 0xff8000002b057808 */ /* 0x000fe40001000000 */
[----:B------:R-:W-:Y:S02]  /*37d0*/  ISETP.GT.AND P2, PT, R0, 0x9, PT ;  /* 0x000000090000780c */ /* 0x000fe40003f44270 */
[----:B------:R-:W-:Y:S02]  /*37e0*/  FSEL R6, R38, -INF , P0 ;  /* 0xff80000026067808 */ /* 0x000fe40000000000 */
[----:B------:R-:W-:Y:S02]  /*37f0*/  FMNMX.FTZ R3, R4, R5, !PT ;  /* 0x0000000504037209 */ /* 0x000fe40007810000 */
[----:B------:R-:W-:-:S02]  /*3800*/  FSEL R9, R39, -INF , P2 ;  /* 0xff80000027097808 */ /* 0x000fc40001000000 */
[----:B------:R-:W-:Y:S02]  /*3810*/  ISETP.GT.AND P2, PT, R0, 0x10, PT ;  /* 0x000000100000780c */ /* 0x000fe40003f44270 */
[----:B------:R-:W-:Y:S02]  /*3820*/  FMNMX.FTZ R3, R6, R3, !PT ;  /* 0x0000000306037209 */ /* 0x000fe40007810000 */
[----:B------:R-:W-:Y:S02]  /*3830*/  ISETP.GT.AND P0, PT, R0, 0x11, PT ;  /* 0x000000110000780c */ /* 0x000fe40003f04270 */
[----:B------:R-:W-:Y:S02]  /*3840*/  FSEL R13, R34, -INF , P2 ;  /* 0xff800000220d7808 */ /* 0x000fe40001000000 */
[----:B------:R-:W-:Y:S02]  /*3850*/  FMNMX.FTZ R3, R9, R3, !PT ;  /* 0x0000000309037209 */ /* 0x000fe40007810000 */
[----:B------:R-:W-:-:S02]  /*3860*/  FSEL R20, R35, -INF , P0 ;  /* 0xff80000023147808 */ /* 0x000fc40000000000 */
[C---:B------:R-:W-:Y:S02]  /*3870*/  ISETP.GT.AND P2, PT, R0.reuse, 0x18, PT ;  /* 0x000000180000780c */ /* 0x040fe40003f44270 */
[----:B------:R-:W-:Y:S02]  /*3880*/  FMNMX.FTZ R3, R13, R3, !PT ;  /* 0x000000030d037209 */ /* 0x000fe40007810000 */
        /* <DEDUP_REMOVED lines=9> */
[----:B------:R-:W-:-:S02]  /*3920*/  FMNMX.FTZ R2, R98, R2, !PT ;  /* 0x0000000262027209 */ /* 0x000fc40007810000 */
[----:B------:R-:W-:Y:S02]  /*3930*/  FSEL R81, R27, -INF , P0 ;  /* 0xff8000001b517808 */ /* 0x000fe40000000000 */
[C---:B------:R-:W-:Y:S02]  /*3940*/  ISETP.GT.AND P2, PT, R0.reuse, 0x28, PT ;  /* 0x000000280000780c */ /* 0x040fe40003f44270 */
        /* <DEDUP_REMOVED lines=24> */
[----:B------:R-:W1:Y:S02]  /*3ad0*/  SHFL.BFLY PT, R3, R0, 0x2, 0x1f ;  /* 0x0c401f0000037f89 */ /* 0x000e6400000e0000 */
[----:B------:R-:W-:-:S05]  /*3ae0*/  FMNMX.FTZ R2, R127, R2, !PT ;  /* 0x000000027f027209 */ /* 0x000fca0007810000 */
[----:B------:R-:W2:Y:S01]  /*3af0*/  SHFL.BFLY PT, R12, R2, 0x2, 0x1f ;  /* 0x0c401f00020c7f89 */ /* 0x000ea200000e0000 */
[----:B-1----:R-:W-:-:S05]  /*3b00*/  FMNMX.FTZ R0, R3, R0, !PT ;  /* 0x0000000003007209 */ /* 0x002fca0007810000 */
[----:B------:R-:W1:Y:S01]  /*3b10*/  SHFL.BFLY PT, R125, R0, 0x1, 0x1f ;  /* 0x0c201f00007d7f89 */ /* 0x000e6200000e0000 */
[----:B--2---:R-:W-:-:S05]  /*3b20*/  FMNMX.FTZ R12, R2, R12, !PT ;  /* 0x0000000c020c7209 */ /* 0x004fca0007810000 */
[----:B------:R2:W3:Y:S01]  /*3b30*/  SHFL.BFLY PT, R3, R12, 0x1, 0x1f ;  /* 0x0c201f000c037f89 */ /* 0x0004e200000e0000 */
[----:B-1----:R-:W-:-:S05]  /*3b40*/  FMNMX.FTZ R125, R0, R125, !PT ;  /* 0x0000007d007d7209 */ /* 0x002fca0007810000 */
.L_x_4161:
[C---:B------:R-:W-:Y:S01]  /*3b50*/  FMUL.FTZ R2, R125.reuse, c[0x0][0x2d0] ;  /* 0x0000b4007d027a20 */ /* 0x040fe20000410000 */
[----:B------:R-:W-:Y:S01]  /*3b60*/  FSETP.NEU.FTZ.AND P0, PT, R125, -INF , PT ;  /* 0xff8000007d00780b */ /* 0x000fe20003f1d000 */
[----:B------:R-:W-:Y:S01]  /*3b70*/  WARPSYNC 0xffffffff ;  /* 0xffffffff00007948 */ /* 0x000fe20003800000 */
[----:B--23--:R-:W-:Y:S01]  /*3b80*/  FMNMX.FTZ R12, R3, R12, !PT ;  /* 0x0000000c030c7209 */ /* 0x00cfe20007810000 */
        /* <DEDUP_REMOVED lines=14> */
[----:B------:R-:W-:Y:S01]  /*3c70*/  LDSM.16.MT88.4 R68, [R163+0x4000] ;  /* 0x00400000a344783b */ /* 0x000fe20000004200 */
[----:B------:R1:W3:Y:S01]  /*3c80*/  MUFU.EX2 R198, R0 ;  /* 0x0000000000c67308 */ /* 0x0002e20000000800 */
[----:B--2---:R-:W-:-:S07]  /*3c90*/  FFMA.FTZ R3, R11, c[0x0][0x2d0], -R2 ;  /* 0x0000b4000b037a23 */ /* 0x004fce0000010802 */
[----:B------:R-:W2:Y:S01]  /*3ca0*/  MUFU.EX2 R206, R3 ;  /* 0x0000000300ce7308 */ /* 0x000ea20000000800 */
[----:B-1----:R-:W-:Y:S01]  /*3cb0*/  FMUL.FTZ R0, R12, c[0x0][0x2d0] ;  /* 0x0000b4000c007a20 */ /* 0x002fe20000410000 */
[----:B---3--:R-:W-:-:S04]  /*3cc0*/  F2FP.PACK_AB R8, R198, R204 ;  /* 0x000000ccc608723e */ /* 0x008fc800000000ff */
[----:B------:R-:W-:Y:S02]  /*3cd0*/  FSEL R0, R0, RZ, P0 ;  /* 0x000000ff00007208 */ /* 0x000fe40000000000 */
[----:B--2---:R-:W-:-:S03]  /*3ce0*/  F2FP.PACK_AB R10, R206, R199 ;  /* 0x000000c7ce0a723e */ /* 0x004fc600000000ff */
[----:B------:R-:W-:-:S04]  /*3cf0*/  FFMA.FTZ R3, R4, c[0x0][0x2d0], -R0 ;  /* 0x0000b40004037a23 */ /* 0x000fc80000010800 */
[----:B------:R1:W-:Y:S02]  /*3d00*/  MUFU.EX2 R205, R3 ;  /* 0x0000000300cd7308 */ /* 0x0003e40000000800 */
[----:B-1----:R-:W-:-:S06]  /*3d10*/  FFMA.FTZ R3, R5, c[0x0][0x2d0], -R0 ;  /* 0x0000b40005037a23 */ /* 0x002fcc0000010800 */
[----:B------:R1:W2:Y:S02]  /*3d20*/  MUFU.EX2 R200, R3 ;  /* 0x0000000300c87308 */ /* 0x0002a40000000800 */
[--C-:B-1----:R-:W-:Y:S02]  /*3d30*/  FFMA.FTZ R3, R6, c[0x0][0x2d0], -R0.reuse ;  /* 0x0000b40006037a23 */ /* 0x102fe40000010800 */
[----:B------:R-:W1:Y:S04]  /*3d40*/  LDSM.16.MT88.4 R4, [R164] ;  /* 0x00000000a404783b */ /* 0x000e680000004200 */
[----:B------:R3:W-:Y:S02]  /*3d50*/  MUFU.EX2 R203, R3 ;  /* 0x0000000300cb7308 */ /* 0x0007e40000000800 */
[----:B---3--:R-:W-:Y:S01]  /*3d60*/  FFMA.FTZ R3, R9, c[0x0][0x2d0], -R0 ;  /* 0x0000b40009037a23 */ /* 0x008fe20000010800 */
[----:B--2---:R-:W-:-:S05]  /*3d70*/  F2FP.PACK_AB R9, R200, R205 ;  /* 0x000000cdc809723e */ /* 0x004fca00000000ff */
        /* <DEDUP_REMOVED lines=19> */
[----:B-1----:R-:W-:-:S06]  /*3eb0*/  FFMA.FTZ R3, R20, c[0x0][0x2d0], -R0 ;  /* 0x0000b40014037a23 */ /* 0x002fcc0000010800 */
[----:B------:R1:W2:Y:S02]  /*3ec0*/  MUFU.EX2 R231, R3 ;  /* 0x0000000300e77308 */ /* 0x0002a40000000800 */
[--C-:B-1----:R-:W-:Y:S01]  /*3ed0*/  FFMA.FTZ R3, R24, c[0x0][0x2d0], -R0.reuse ;  /* 0x0000b40018037a23 */ /* 0x102fe20000010800 */
[----:B--2---:R-:W-:Y:S01]  /*3ee0*/  F2FP.PACK_AB R5, R231, R213 ;  /* 0x000000d5e705723e */ /* 0x004fe200000000ff */
[----:B------:R-:W1:Y:S04]  /*3ef0*/  LDSM.16.MT88.4 R24, [R165] ;  /* 0x00000000a518783b */ /* 0x000e680000004200 */
[----:B------:R2:W-:Y:S02]  /*3f00*/  MUFU.EX2 R209, R3 ;  /* 0x0000000300d17308 */ /* 0x0005e40000000800 */
[----:B--2---:R-:W-:-:S02]  /*3f10*/  FFMA.FTZ R3, R23, c[0x0][0x2d0], -R0 ;  /* 0x0000b40017037a23 */ /* 0x004fc40000010800 */
[C---:B------:R-:W-:Y:S04]  /*3f20*/  HMMA.16816.F32 R20, R8.reuse, R32, RZ ;  /* 0x000000200814723c */ /* 0x040fe800000018ff */
[----:B------:R-:W2:Y:S02]  /*3f30*/  MUFU.EX2 R230, R3 ;  /* 0x0000000300e67308 */ /* 0x000ea40000000800 */
[----:B--2---:R-:W-:Y:S01]  /*3f40*/  F2FP.PACK_AB R7, R230, R209 ;  /* 0x000000d1e607723e */ /* 0x004fe200000000ff */
[--C-:B------:R-:W-:Y:S01]  /*3f50*/  FFMA.FTZ R3, R99, c[0x0][0x2d0], -R2.reuse ;  /* 0x0000b40063037a23 */ /* 0x100fe20000010802 */
[----:B-1----:R-:W-:Y:S04]  /*3f60*/  HMMA.16816.F32 R32, R8, R26, RZ ;  /* 0x0000001a0820723c */ /* 0x002fe800000018ff */
[----:B------:R1:W-:Y:S04]  /*3f70*/  MUFU.EX2 R191, R3 ;  /* 0x0000000300bf7308 */ /* 0x0003e80000000800 */
[C---:B------:R-:W-:Y:S01]  /*3f80*/  HMMA.16816.F32 R140, R4.reuse, R44, R36 ;  /* 0x0000002c048c723c */ /* 0x040fe20000001824 */
[----:B------:R-:W2:Y:S07]  /*3f90*/  LDSM.16.MT88.4 R36, [R164+0x2800] ;  /* 0x00280000a424783b */ /* 0x000eae0000004200 */
[----:B------:R-:W-:Y:S01]  /*3fa0*/  HMMA.16816.F32 R128, R4, R48, R56 ;  /* 0x000000300480723c */ /* 0x000fe20000001838 */
[----:B------:R-:W3:Y:S01]  /*3fb0*/  LDSM.16.MT88.4 R56, [R165+0x2000] ;  /* 0x00200000a538783b */ /* 0x000ee20000004200 */
[----:B-1----:R-:W-:-:S04]  /*3fc0*/  FFMA.FTZ R3, R98, c[0x0][0x2d0], -R2 ;  /* 0x0000b40062037a23 */ /* 0x002fc80000010802 */
[----:B------:R1:W-:Y:S02]  /*3fd0*/  MUFU.EX2 R193, R3 ;  /* 0x0000000300c17308 */ /* 0x0003e40000000800 */
[C---:B------:R-:W-:Y:S01]  /*3fe0*/  HMMA.16816.F32 R100, R4.reuse, R50, R52 ;  /* 0x000000320464723c */ /* 0x040fe20000001834 */
[----:B------:R-:W4:Y:S04]  /*3ff0*/  LDSM.16.MT88.4 R52, [R165+0x800] ;  /* 0x00080000a534783b */ /* 0x000f280000004200 */
[----:B------:R-:W-:Y:S03]  /*4000*/  LDSM.16.MT88.4 R48, [R166+0x2000] ;  /* 0x00200000a630783b */ /* 0x000fe60000004200 */
[----:B------:R-:W-:Y:S01]  /*4010*/  HMMA.16816.F32 R132, R4, R42, R16 ;  /* 0x0000002a0484723c */ /* 0x000fe20000001810 */
[----:B-1----:R-:W-:-:S07]  /*4020*/  FFMA.FTZ R3, R97, c[0x0][0x2d0], -R2 ;  /* 0x0000b40061037a23 */ /* 0x002fce0000010802 */
[----:B------:R-:W-:Y:S01]  /*4030*/  HMMA.16816.F32 R16, R8, R66, RZ ;  /* 0x000000420810723c */ /* 0x000fe200000018ff */
[----:B------:R1:W-:Y:S07]  /*4040*/  MUFU.EX2 R194, R3 ;  /* 0x0000000300c27308 */ /* 0x0003ee0000000800 */
[C---:B------:R-:W-:Y:S01]  /*4050*/  HMMA.16816.F32 R136, R4.reuse, R40, R20 ;  /* 0x000000280488723c */ /* 0x040fe20000001814 */
[----:B------:R-:W-:Y:S07]  /*4060*/  LDSM.16.MT88.4 R40, [R163+0x2800] ;  /* 0x00280000a328783b */ /* 0x000fee0000004200 */
[----:B------:R-:W-:Y:S01]  /*4070*/  HMMA.16816.F32 R108, R4, R46, R28 ;  /* 0x0000002e046c723c */ /* 0x000fe2000000181c */
[----:B-1----:R-:W-:-:S04]  /*4080*/  FFMA.FTZ R3, R96, c[0x0][0x2d0], -R2 ;  /* 0x0000b40060037a23 */ /* 0x002fc80000010802 */
[----:B------:R1:W-:Y:S03]  /*4090*/  MUFU.EX2 R195, R3 ;  /* 0x0000000300c37308 */ /* 0x0003e60000000800 */
[C---:B------:R-:W-:Y:S01]  /*40a0*/  HMMA.16816.F32 R20, R8.reuse, R64, RZ ;  /* 0x000000400814723c */ /* 0x040fe200000018ff */
[----:B------:R-:W5:Y:S07]  /*40b0*/  LDSM.16.MT88.4 R64, [R165+0x2800] ;  /* 0x00280000a540783b */ /* 0x000f6e0000004200 */
[----:B------:R-:W-:Y:S01]  /*40c0*/  HMMA.16816.F32 R44, R8, R24, RZ ;  /* 0x00000018082c723c */ /* 0x000fe200000018ff */
[----:B-1----:R-:W-:-:S07]  /*40d0*/  FFMA.FTZ R3, R83, c[0x0][0x2d0], -R0 ;  /* 0x0000b40053037a23 */ /* 0x002fce0000010800 */
[----:B--2---:R-:W-:Y:S01]  /*40e0*/  HMMA.16816.F32 R104, R4, R38, R16 ;  /* 0x000000260468723c */ /* 0x004fe20000001810 */
[----:B------:R1:W-:Y:S07]  /*40f0*/  MUFU.EX2 R188, R3 ;  /* 0x0000000300bc7308 */ /* 0x0003ee0000000800 */
[----:B---3--:R-:W-:Y:S08]  /*4100*/  HMMA.16816.F32 R16, R8, R56, RZ ;  /* 0x000000380810723c */ /* 0x008ff000000018ff */
[----:B----4-:R-:W-:Y:S01]  /*4110*/  HMMA.16816.F32 R116, R4, R52, R44 ;  /* 0x000000340474723c */ /* 0x010fe2000000182c */
[----:B-1----:R-:W-:-:S04]  /*4120*/  FFMA.FTZ R3, R81, c[0x0][0x2d0], -R0 ;  /* 0x0000b40051037a23 */ /* 0x002fc80000010800 */
[----:B------:R1:W-:Y:S03]  /*4130*/  MUFU.EX2 R189, R3 ;  /* 0x0000000300bd7308 */ /* 0x0003e60000000800 */
[----:B------:R-:W-:Y:S01]  /*4140*/  HMMA.16816.F32 R148, R4, R36, R20 ;  /* 0x000000240494723c */ /* 0x000fe20000001814 */
[----:B------:R-:W2:Y:S07]  /*4150*/  LDSM.16.MT88.4 R36, [R163+0x4800] ;  /* 0x00480000a324783b */ /* 0x000eae0000004200 */
[----:B------:R-:W-:Y:S01]  /*4160*/  HMMA.16816.F32 R28, R8, R60, RZ ;  /* 0x0000003c081c723c */ /* 0x000fe200000018ff */
[----:B-1----:R-:W-:-:S07]  /*4170*/  FFMA.FTZ R3, R82, c[0x0][0x2d0], -R0 ;  /* 0x0000b40052037a23 */ /* 0x002fce0000010800 */
[C---:B------:R-:W-:Y:S01]  /*4180*/  HMMA.16816.F32 R52, R4.reuse, R54, R32 ;  /* 0x000000360434723c */ /* 0x040fe20000001820 */
[----:B------:R-:W1:Y:S01]  /*4190*/  LDSM.16.MT88.4 R32, [R164+0x4000] ;  /* 0x00400000a420783b */ /* 0x000e620000004200 */
[----:B------:R3:W-:Y:S06]  /*41a0*/  MUFU.EX2 R190, R3 ;  /* 0x0000000300be7308 */ /* 0x0007ec0000000800 */
[----:B-----5:R-:W-:Y:S08]  /*41b0*/  HMMA.16816.F32 R84, R4, R64, R16 ;  /* 0x000000400454723c */ /* 0x020ff00000001810 */
[----:B------:R-:W-:Y:S01]  /*41c0*/  HMMA.16816.F32 R16, R8, R68, RZ ;  /* 0x000000440810723c */ /* 0x000fe200000018ff */
[----:B---3--:R-:W-:-:S04]  /*41d0*/  FFMA.FTZ R3, R80, c[0x0][0x2d0], -R0 ;  /* 0x0000b40050037a23 */ /* 0x008fc80000010800 */
[----:B------:R3:W-:Y:S03]  /*41e0*/  MUFU.EX2 R192, R3 ;  /* 0x0000000300c07308 */ /* 0x0007e60000000800 */
[----:B------:R-:W-:Y:S01]  /*41f0*/  HMMA.16816.F32 R24, R8, R62, RZ ;  /* 0x0000003e0818723c */ /* 0x000fe200000018ff */
[----:B------:R-:W4:Y:S07]  /*4200*/  LDSM.16.MT88.4 R60, [R166+0x2800] ;  /* 0x00280000a63c783b */ /* 0x000f2e0000004200 */
[----:B------:R-:W-:Y:S01]  /*4210*/  HMMA.16816.F32 R120, R4, R40, R28 ;  /* 0x000000280478723c */ /* 0x000fe2000000181c */
[----:B------:R-:W5:Y:S01]  /*4220*/  LDSM.16.MT88.4 R28, [R164+0x4800] ;  /* 0x00480000a41c783b */ /* 0x000f620000004200 */
[----:B---3--:R-:W-:-:S06]  /*4230*/  FFMA.FTZ R3, R187, c[0x0][0x2d0], -R2 ;  /* 0x0000b400bb037a23 */ /* 0x008fcc0000010802 */
[C---:B------:R-:W-:Y:S01]  /*4240*/  HMMA.16816.F32 R20, R8.reuse, R50, RZ ;  /* 0x000000320814723c */ /* 0x040fe200000018ff */
[----:B------:R-:W-:Y:S01]  /*4250*/  IADD3 R187, R197, -0x2, RZ ;  /* 0xfffffffec5bb7810 */ /* 0x000fe20007ffe0ff */
[----:B------:R3:W-:Y:S06]  /*4260*/  MUFU.EX2 R14, R3 ;  /* 0x00000003000e7308 */ /* 0x0007ec0000000800 */
[----:B------:R-:W-:Y:S08]  /*4270*/  HMMA.16816.F32 R44, R8, R48, RZ ;  /* 0x00000030082c723c */ /* 0x000ff000000018ff */
[----:B--2---:R-:W-:Y:S01]  /*4280*/  HMMA.16816.F32 R72, R4, R36, R16 ;  /* 0x000000240448723c */ /* 0x004fe20000001810 */
[----:B---3--:R-:W-:-:S04]  /*4290*/  FFMA.FTZ R3, R183, c[0x0][0x2d0], -R2 ;  /* 0x0000b400b7037a23 */ /* 0x008fc80000010802 */
[----:B------:R2:W3:Y:S03]  /*42a0*/  MUFU.EX2 R202, R3 ;  /* 0x0000000300ca7308 */ /* 0x0004e60000000800 */
[----:B-1----:R-:W-:Y:S08]  /*42b0*/  HMMA.16816.F32 R16, R8, R34, RZ ;  /* 0x000000220810723c */ /* 0x002ff000000018ff */
[----:B------:R-:W-:Y:S01]  /*42c0*/  HMMA.16816.F32 R112, R4, R42, R24 ;  /* 0x0000002a0470723c */ /* 0x000fe20000001818 */
[----:B--2---:R-:W-:-:S07]  /*42d0*/  FFMA.FTZ R3, R159, c[0x0][0x2d0], -R2 ;  /* 0x0000b4009f037a23 */ /* 0x004fce0000010802 */
[----:B------:R-:W-:Y:S01]  /*42e0*/  HMMA.16816.F32 R24, R8, R58, RZ ;  /* 0x0000003a0818723c */ /* 0x000fe200000018ff */
[----:B------:R-:W-:Y:S01]  /*42f0*/  FFMA.FTZ R2, R158, c[0x0][0x2d0], -R2 ;  /* 0x0000b4009e027a23 */ /* 0x000fe20000010802 */
[----:B---3--:R-:W-:Y:S01]  /*4300*/  F2FP.PACK_AB R96, R202, R14 ;  /* 0x0000000eca60723e */ /* 0x008fe200000000ff */
[----:B------:R1:W-:Y:S05]  /*4310*/  MUFU.EX2 R124, R3 ;  /* 0x00000003007c7308 */ /* 0x0003ea0000000800 */
[C---:B----4-:R-:W-:Y:S03]  /*4320*/  HMMA.16816.F32 R88, R4.reuse, R62, R20 ;  /* 0x0000003e0458723c */ /* 0x050fe60000001814 */
[----:B------:R2:W3:Y:S05]  /*4330*/  MUFU.EX2 R15, R2 ;  /* 0x00000002000f7308 */ /* 0x0004ea0000000800 */
[----:B------:R-:W-:Y:S01]  /*4340*/  HMMA.16816.F32 R92, R4, R60, R44 ;  /* 0x0000003c045c723c */ /* 0x000fe2000000182c */
[----:B-1----:R-:W-:-:S07]  /*4350*/  FADD.FTZ R3, R204, R198 ;  /* 0x000000c6cc037221 */ /* 0x002fce0000010000 */
[----:B------:R-:W-:Y:S01]  /*4360*/  HMMA.16816.F32 R20, R8, R32, RZ ;  /* 0x000000200814723c */ /* 0x000fe200000018ff */
[----:B------:R-:W1:Y:S01]  /*4370*/  LDSM.16.MT88.4 R32, [R166+0x4000] ;  /* 0x00400000a620783b */ /* 0x000e620000004200 */
[----:B--2---:R-:W-:Y:S01]  /*4380*/  FFMA.FTZ R2, R157, c[0x0][0x2d0], -R0 ;  /* 0x0000b4009d027a23 */ /* 0x004fe20000010800 */
[----:B---3--:R-:W-:-:S05]  /*4390*/  F2FP.PACK_AB R98, R15, R124 ;  /* 0x0000007c0f62723e */ /* 0x008fca00000000ff */
[C---:B-----5:R-:W-:Y:S01]  /*43a0*/  HMMA.16816.F32 R44, R4.reuse, R30, R16 ;  /* 0x0000001e042c723c */ /* 0x060fe20000001810 */
        /* <DEDUP_REMOVED lines=17> */
[----:B------:R-:W-:Y:S02]  /*44c0*/  F2FP.PACK_AB R6, R195, R194 ;  /* 0x000000c2c306723e */ /* 0x000fe400000000ff */
        /* <DEDUP_REMOVED lines=122> */
[----:B------:R-:W-:Y:S03]  /*4c70*/  @!UPT UIADD3 URZ, URZ, URZ, URZ ;  /* 0x0000003f3f3ff290 */ /* 0x000fe6000fffe03f */
[----:B------:R-:W-:Y:S11]  /*4c80*/  @!P0 BRA `(.L_x_4118) ;  /* 0x000032d000008947 */ /* 0x000ff60003800000 */
[----:B------:R-:W-:Y:S02]  /*4c90*/  MOV R127, R12 ;  /* 0x0000000c007f7202 */ /* 0x000fe40000000f00 */
[----:B------:R-:W-:-:S07]  /*4ca0*/  MOV R126, R125 ;  /* 0x0000007d007e7202 */ /* 0x000fce0000000f00 */
.L_x_4129:
        /* <DEDUP_REMOVED lines=40> */
.L_x_4162:
        /* <DEDUP_REMOVED lines=21> */
.L_x_4163:
        /* <DEDUP_REMOVED lines=21> */
.L_x_4120:
[----:B------:R-:W-:Y:S05]  /*51d0*/  BSYNC B0 ;  /* 0x0000000000007941 */ /* 0x000fea0003800000 */
.L_x_4119:
        /* <DEDUP_REMOVED lines=156> */
[----:B------:R-:W-:Y:S01]  /*5ba0*/  IMAD R0, R187, 0x40, R215 ;  /* 0x00000040bb007824 */ /* 0x000fe200078e02d7 */
[----:B------:R-:W-:Y:S01]  /*5bb0*/  SHF.R.S32.HI R188, RZ, 0x1f, R208 ;  /* 0x0000001fffbc7819 */ /* 0x000fe200000114d0 */
[----:B------:R-:W-:Y:S01]  /*5bc0*/  IMAD.MOV.U32 R185, RZ, RZ, RZ ;  /* 0x000000ffffb97224 */ /* 0x000fe200078e00ff */
[C---:B------:R-:W-:Y:S01]  /*5bd0*/  SHF.L.U64.HI R141, R207.reuse, 0x1, R183 ;  /* 0x00000001cf8d7819 */ /* 0x040fe200000102b7 */
[----:B------:R-:W-:Y:S01]  /*5be0*/  IMAD.SHL.U32 R144, R207, 0x2, RZ ;  /* 0x00000002cf907824 */ /* 0x000fe200078e00ff */
[----:B------:R-:W-:Y:S01]  /*5bf0*/  IADD3 R0, R0, -0x40, R2 ;  /* 0xffffffc000007810 */ /* 0x000fe20007ffe002 */
[----:B------:R-:W-:Y:S01]  /*5c00*/  IMAD.SHL.U32 R143, R208, 0x2, RZ ;  /* 0x00000002d08f7824 */ /* 0x000fe200078e00ff */
[----:B------:R-:W-:Y:S01]  /*5c10*/  SHF.R.S32.HI R183, RZ, 0x1f, R196 ;  /* 0x0000001fffb77819 */ /* 0x000fe200000114c4 */
[----:B------:R-:W-:Y:S01]  /*5c20*/  IMAD.SHL.U32 R142, R196, 0x2, RZ ;  /* 0x00000002c48e7824 */ /* 0x000fe200078e00ff */
        /* <DEDUP_REMOVED lines=27> */
.L_x_4164:
        /* <DEDUP_REMOVED lines=21> */
.L_x_4165:
        /* <DEDUP_REMOVED lines=21> */
.L_x_4124:
[----:B------:R-:W-:Y:S05]  /*6080*/  BSYNC B0 ;  /* 0x0000000000007941 */ /* 0x000fea0003800000 */
.L_x_4123:
        /* <DEDUP_REMOVED lines=12> */
.L_x_4166:
[----:B--2---:R-:W-:Y:S05]  /*6150*/  IMAD.IADD R0, R125, 0x1, R0 ;  /* 0x000000017d007824 */ /* 0x004fea00078e0200 */
[C---:B------:R-:W-:Y:S02]  /*6160*/  ISETP.GT.AND P6, PT, R0.reuse, RZ, PT ;  /* 0x000000ff0000720c */ /* 0x040fe40003fc4270 */
[C---:B------:R-:W-:Y:S02]  /*6170*/  ISETP.GT.AND P5, PT, R0.reuse, 0x1, PT ;  /* 0x000000010000780c */ /* 0x040fe40003fa4270 */
[C---:B------:R-:W-:Y:S02]  /*6180*/  ISETP.GT.AND P2, PT, R0.reuse, 0x8, PT ;  /* 0x000000080000780c */ /* 0x040fe40003f44270 */
        /* <DEDUP_REMOVED lines=41> */
[----:B------:R-:W-:Y:S02]  /*6420*/  ISETP.GT.AND P0, PT, R0, 0x1, PT ;  /* 0x000000010000780c */ /* 0x000fe40003f04270 */
[----:B------:R-:W-:Y:S02]  /*6430*/  FSEL R6, R6, -INF , P2 ;  /* 0xff80000006067808 */ /* 0x000fe40001000000 */
[----:B------:R-:W-:Y:S02]  /*6440*/  FSEL R7, R7, -INF , P0 ;  /* 0xff80000007077808 */ /* 0x000fe40000000000 */
[----:B------:R-:W-:Y:S02]  /*6450*/  ISETP.GT.AND P2, PT, R0, 0x8, PT ;  /* 0x000000080000780c */ /* 0x000fe40003f44270 */
[----:B-1----:R-:W-:Y:S02]  /*6460*/  FMNMX.FTZ R124, R6, R127, !PT ;  /* 0x0000007f067c7209 */ /* 0x002fe40007810000 */
[----:B------:R-:W-:Y:S02]  /*6470*/  ISETP.GT.AND P0, PT, R0, 0x9, PT ;  /* 0x000000090000780c */ /* 0x000fe40003f04270 */
[----:B------:R-:W-:Y:S02]  /*6480*/  FSEL R10, R10, -INF , P2 ;  /* 0xff8000000a0a7808 */ /* 0x000fe40001000000 */
[----:B------:R-:W-:Y:S02]  /*6490*/  FMNMX.FTZ R124, R7, R124, !PT ;  /* 0x0000007c077c7209 */ /* 0x000fe40007810000 */
[----:B------:R-:W-:Y:S02]  /*64a0*/  FSEL R11, R11, -INF , P0 ;  /* 0xff8000000b0b7808 */ /* 0x000fe40000000000 */
[----:B------:R-:W-:Y:S02]  /*64b0*/  ISETP.GT.AND P2, PT, R0, 0x10, PT ;  /* 0x000000100000780c */ /* 0x000fe40003f44270 */
[----:B------:R-:W-:Y:S02]  /*64c0*/  FMNMX.FTZ R124, R10, R124, !PT ;  /* 0x0000007c0a7c7209 */ /* 0x000fe40007810000 */
        /* <DEDUP_REMOVED lines=10> */
[C---:B------:R-:W-:Y:S02]  /*6570*/  ISETP.GT.AND P2, PT, R0.reuse, 0x20, PT ;  /* 0x000000200000780c */ /* 0x040fe40003f44270 */
[----:B------:R-:W-:Y:S02]  /*6580*/  FMNMX.FTZ R124, R147, R124, !PT ;  /* 0x0000007c937c7209 */ /* 0x000fe40007810000 */
[----:B------:R-:W-:Y:S02]  /*6590*/  FMNMX.FTZ R2, R183, R2, !PT ;  /* 0x00000002b7027209 */ /* 0x000fe40007810000 */
[----:B------:R-:W-:Y:S02]  /*65a0*/  ISETP.GT.AND P0, PT, R0, 0x21, PT ;  /* 0x000000210000780c */ /* 0x000fe40003f04270 */
[----:B------:R-:W-:Y:S02]  /*65b0*/  FSEL R153, R22, -INF , P2 ;  /* 0xff80000016997808 */ /* 0x000fe40001000000 */
[----:B------:R-:W-:Y:S02]  /*65c0*/  FMNMX.FTZ R124, R148, R124, !PT ;  /* 0x0000007c947c7209 */ /* 0x000fe40007810000 */
[----:B------:R-:W-:Y:S02]  /*65d0*/  FMNMX.FTZ R2, R159, R2, !PT ;  /* 0x000000029f027209 */ /* 0x000fe40007810000 */
[----:B------:R-:W-:Y:S02]  /*65e0*/  FSEL R154, R23, -INF , P0 ;  /* 0xff800000179a7808 */ /* 0x000fe40000000000 */
[----:B------:R-:W-:Y:S02]  /*65f0*/  ISETP.GT.AND P2, PT, R0, 0x28, PT ;  /* 0x000000280000780c */ /* 0x000fe40003f44270 */
[----:B------:R-:W-:Y:S02]  /*6600*/  FMNMX.FTZ R124, R153, R124, !PT ;  /* 0x0000007c997c7209 */ /* 0x000fe40007810000 */
[----:B------:R-:W-:Y:S02]  /*6610*/  FMNMX.FTZ R2, R158, R2, !PT ;  /* 0x000000029e027209 */ /* 0x000fe40007810000 */
[----:B------:R-:W-:Y:S02]  /*6620*/  ISETP.GT.AND P0, PT, R0, 0x29, PT ;  /* 0x000000290000780c */ /* 0x000fe40003f04270 */
[----:B------:R-:W-:Y:S02]  /*6630*/  FSEL R155, R26, -INF , P2 ;  /* 0xff8000001a9b7808 */ /* 0x000fe40001000000 */
[----:B------:R-:W-:Y:S02]  /*6640*/  FMNMX.FTZ R124, R154, R124, !PT ;  /* 0x0000007c9a7c7209 */ /* 0x000fe40007810000 */
        /* <DEDUP_REMOVED lines=27> */
.L_x_4167:
[C---:B------:R-:W-:Y:S01]  /*6800*/  FSETP.NEU.FTZ.AND P0, PT, R125.reuse, -INF , PT ;  /* 0xff8000007d00780b */ /* 0x040fe20003f1d000 */
[C---:B------:R-:W-:Y:S01]  /*6810*/  FMUL.FTZ R144, R125.reuse, c[0x0][0x2d0] ;  /* 0x0000b4007d907a20 */ /* 0x040fe20000410000 */
[----:B---3--:R-:W-:Y:S01]  /*6820*/  FMNMX.FTZ R3, R0, R124, !PT ;  /* 0x0000007c00037209 */ /* 0x008fe20007810000 */
[----:B------:R-:W-:Y:S01]  /*6830*/  WARPSYNC 0xffffffff ;  /* 0xffffffff00007948 */ /* 0x000fe20003800000 */
[----:B------:R-:W-:Y:S01]  /*6840*/  FSEL R2, R125, RZ, P0 ;  /* 0x000000ff7d027208 */ /* 0x000fe20000000000 */
[----:B------:R-:W1:Y:S01]  /*6850*/  LDSM.16.MT88.4 R140, [R163] ;  /* 0x00000000a38c783b */ /* 0x000e620000004200 */
[----:B------:R-:W-:Y:S01]  /*6860*/  FSEL R144, R144, RZ, P0 ;  /* 0x000000ff90907208 */ /* 0x000fe20000000000 */
[C---:B--2---:R-:W-:Y:S01]  /*6870*/  FMUL.FTZ R124, R3.reuse, c[0x0][0x2d0] ;  /* 0x0000b400037c7a20 */ /* 0x044fe20000410000 */
[----:B------:R-:W-:Y:S01]  /*6880*/  FSETP.NEU.FTZ.AND P0, PT, R3, -INF , PT ;  /* 0xff8000000300780b */ /* 0x000fe20003f1d000 */
[----:B------:R-:W-:Y:S02]  /*6890*/  FADD.FTZ R0, -R2, R126 ;  /* 0x0000007e02007221 */ /* 0x000fe40000010100 */
[--C-:B------:R-:W-:Y:S01]  /*68a0*/  FFMA.FTZ R4, R4, c[0x0][0x2d0], -R144.reuse ;  /* 0x0000b40004047a23 */ /* 0x100fe20000010890 */
[----:B------:R-:W-:Y:S01]  /*68b0*/  FSEL R124, R124, RZ, P0 ;  /* 0x000000ff7c7c7208 */ /* 0x000fe20000000000 */
[----:B------:R-:W-:Y:S02]  /*68c0*/  FMUL.FTZ R0, R0, c[0x0][0x2d0] ;  /* 0x0000b40000007a20 */ /* 0x000fe40000410000 */
[----:B------:R-:W-:Y:S01]  /*68d0*/  FFMA.FTZ R5, R5, c[0x0][0x2d0], -R144 ;  /* 0x0000b40005057a23 */ /* 0x000fe20000010890 */
[----:B------:R-:W-:Y:S01]  /*68e0*/  MUFU.EX2 R136, R4 ;  /* 0x0000000400887308 */ /* 0x000fe20000000800 */
[--C-:B------:R-:W-:Y:S02]  /*68f0*/  FFMA.FTZ R6, R6, c[0x0][0x2d0], -R124.reuse ;  /* 0x0000b40006067a23 */ /* 0x100fe4000001087c */
[----:B------:R-:W-:Y:S02]  /*6900*/  FFMA.FTZ R7, R7, c[0x0][0x2d0], -R124 ;  /* 0x0000b40007077a23 */ /* 0x000fe4000001087c */
[--C-:B------:R-:W-:Y:S02]  /*6910*/  FFMA.FTZ R8, R8, c[0x0][0x2d0], -R144.reuse ;  /* 0x0000b40008087a23 */ /* 0x100fe40000010890 */
[----:B------:R-:W-:Y:S02]  /*6920*/  FFMA.FTZ R9, R9, c[0x0][0x2d0], -R144 ;  /* 0x0000b40009097a23 */ /* 0x000fe40000010890 */
[--C-:B------:R-:W-:Y:S01]  /*6930*/  FFMA.FTZ R10, R10, c[0x0][0x2d0], -R124.reuse ;  /* 0x0000b4000a0a7a23 */ /* 0x100fe2000001087c */
[----:B------:R2:W-:Y:S01]  /*6940*/  MUFU.EX2 R2, R0 ;  /* 0x0000000000027308 */ /* 0x0005e20000000800 */
[----:B------:R-:W-:Y:S09]  /*6950*/  FFMA.FTZ R11, R11, c[0x0][0x2d0], -R124 ;  /* 0x0000b4000b0b7a23 */ /* 0x000ff2000001087c */
[----:B------:R-:W-:Y:S10]  /*6960*/  MUFU.EX2 R198, R5 ;  /* 0x0000000500c67308 */ /* 0x000ff40000000800 */
[----:B------:R-:W-:Y:S01]  /*6970*/  MUFU.EX2 R126, R6 ;  /* 0x00000006007e7308 */ /* 0x000fe20000000800 */
[----:B--2---:R-:W-:Y:S02]  /*6980*/  FSEL R0, R3, RZ, P0 ;  /* 0x000000ff03007208 */ /* 0x004fe40000000000 */
[C---:B------:R-:W-:Y:S02]  /*6990*/  ISETP.GT.AND P0, PT, R187.reuse, R213, PT ;  /* 0x000000d5bb00720c */ /* 0x040fe40003f04270 */
[----:B------:R-:W-:Y:S01]  /*69a0*/  IADD3 R187, R187, -0x1, RZ ;  /* 0xffffffffbbbb7810 */ /* 0x000fe20007ffe0ff */
[----:B------:R-:W-:Y:S04]  /*69b0*/  FADD.FTZ R0, -R0, R127 ;  /* 0x0000007f00007221 */ /* 0x000fe80000010100 */
[----:B------:R-:W-:Y:S01]  /*69c0*/  MUFU.EX2 R197, R7 ;  /* 0x0000000700c57308 */ /* 0x000fe20000000800 */
[----:B------:R-:W-:Y:S09]  /*69d0*/  FMUL.FTZ R0, R0, c[0x0][0x2d0] ;  /* 0x0000b40000007a20 */ /* 0x000ff20000410000 */
[----:B------:R-:W-:Y:S10]  /*69e0*/  MUFU.EX2 R0, R0 ;  /* 0x0000000000007308 */ /* 0x000ff40000000800 */
[----:B------:R-:W-:Y:S10]  /*69f0*/  MUFU.EX2 R200, R8 ;  /* 0x0000000800c87308 */ /* 0x000ff40000000800 */
[----:B------:R-:W-:Y:S10]  /*6a00*/  MUFU.EX2 R201, R9 ;  /* 0x0000000900c97308 */ /* 0x000ff40000000800 */
[----:B------:R-:W-:Y:S10]  /*6a10*/  MUFU.EX2 R199, R10 ;  /* 0x0000000a00c77308 */ /* 0x000ff40000000800 */
[----:B------:R-:W2:Y:S02]  /*6a20*/  MUFU.EX2 R209, R11 ;  /* 0x0000000b00d17308 */ /* 0x000ea40000000800 */
[----:B--2---:R-:W-:Y:S01]  /*6a30*/  F2FP.PACK_AB R139, R209, R199 ;  /* 0x000000c7d18b723e */ /* 0x004fe200000000ff */
[C---:B------:R-:W-:Y:S01]  /*6a40*/  FMUL.FTZ R4, R2.reuse, R128 ;  /* 0x0000008002047220 */ /* 0x040fe20000410000 */
[----:B------:R-:W-:Y:S01]  /*6a50*/  F2FP.PACK_AB R138, R201, R200 ;  /* 0x000000c8c98a723e */ /* 0x000fe200000000ff */
[----:B------:R-:W-:Y:S01]  /*6a60*/  FMUL.FTZ R5, R2, R129 ;  /* 0x0000008102057220 */ /* 0x000fe20000410000 */
[----:B------:R-:W-:Y:S01]  /*6a70*/  F2FP.PACK_AB R137, R197, R126 ;  /* 0x0000007ec589723e */ /* 0x000fe200000000ff */
[C---:B------:R-:W-:Y:S02]  /*6a80*/  FMUL.FTZ R6, R0.reuse, R130 ;  /* 0x0000008200067220 */ /* 0x040fe40000410000 */
[----:B------:R-:W-:Y:S02]  /*6a90*/  FMUL.FTZ R7, R0, R131 ;  /* 0x0000008300077220 */ /* 0x000fe40000410000 */
[----:B------:R-:W2:Y:S01]  /*6aa0*/  LDSM.16.MT88.4 R128, [R164] ;  /* 0x00000000a480783b */ /* 0x000ea20000004200 */
[C---:B------:R-:W-:Y:S02]  /*6ab0*/  FMUL.FTZ R12, R2.reuse, R100 ;  /* 0x00000064020c7220 */ /* 0x040fe40000410000 */
[----:B------:R-:W-:Y:S02]  /*6ac0*/  FMUL.FTZ R13, R2, R101 ;  /* 0x00000065020d7220 */ /* 0x000fe40000410000 */
[C---:B------:R-:W-:Y:S02]  /*6ad0*/  FMUL.FTZ R14, R0.reuse, R102 ;  /* 0x00000066000e7220 */ /* 0x040fe40000410000 */
[----:B------:R-:W-:Y:S02]  /*6ae0*/  FMUL.FTZ R15, R0, R103 ;  /* 0x00000067000f7220 */ /* 0x000fe40000410000 */
[----:B------:R-:W3:Y:S01]  /*6af0*/  LDSM.16.MT88.4 R100, [R166] ;  /* 0x00000000a664783b */ /* 0x000ee20000004200 */
[C---:B------:R-:W-:Y:S02]  /*6b00*/  FMUL.FTZ R25, R2.reuse, R113 ;  /* 0x0000007102197220 */ /* 0x040fe40000410000 */
[----:B------:R-:W-:Y:S01]  /*6b10*/  FFMA.FTZ R113, R2, R202, R136 ;  /* 0x000000ca02717223 */ /* 0x000fe20000010088 */
[----:B------:R-:W-:Y:S01]  /*6b20*/  F2FP.PACK_AB R136, R198, R136 ;  /* 0x00000088c688723e */ /* 0x000fe200000000ff */
[C---:B------:R-:W-:Y:S02]  /*6b30*/  FMUL.FTZ R8, R2.reuse, R132 ;  /* 0x0000008402087220 */ /* 0x040fe40000410000 */
[----:B------:R-:W-:Y:S02]  /*6b40*/  FMUL.FTZ R9, R2, R133 ;  /* 0x0000008502097220 */ /* 0x000fe40000410000 */
[C---:B------:R-:W-:Y:S02]  /*6b50*/  FMUL.FTZ R10, R0.reuse, R134 ;  /* 0x00000086000a7220 */ /* 0x040fe40000410000 */
[C---:B-1----:R-:W-:Y:S05]  /*6b60*/  HMMA.16816.F32 R4, R136.reuse, R140, R4 ;  /* 0x0000008c8804723c */ /* 0x042fea0000001804 */
[----:B------:R-:W-:Y:S02]  /*6b70*/  FMUL.FTZ R11, R0, R135 ;  /* 0x00000087000b7220 */ /* 0x000fe40000410000 */
[----:B------:R-:W-:Y:S01]  /*6b80*/  LDSM.16.MT88.4 R132, [R163+0x1800] ;  /* 0x00180000a384783b */ /* 0x000fe20000004200 */
[C---:B------:R-:W-:Y:S04]  /*6b90*/  FMUL.FTZ R16, R2.reuse, R104 ;  /* 0x0000006802107220 */ /* 0x040fe80000410000 */
[C---:B------:R-:W-:Y:S03]  /*6ba0*/  HMMA.16816.F32 R8, R136.reuse, R142, R8 ;  /* 0x0000008e8808723c */ /* 0x040fe60000001808 */
[----:B------:R-:W-:Y:S02]  /*6bb0*/  FMUL.FTZ R17, R2, R105 ;  /* 0x0000006902117220 */ /* 0x000fe40000410000 */
[C---:B------:R-:W-:Y:S02]  /*6bc0*/  FMUL.FTZ R18, R0.reuse, R106 ;  /* 0x0000006a00127220 */ /* 0x040fe40000410000 */
[----:B------:R-:W-:Y:S01]  /*6bd0*/  FMUL.FTZ R19, R0, R107 ;  /* 0x0000006b00137220 */ /* 0x000fe20000410000 */
[C---:B--2---:R-:W-:Y:S01]  /*6be0*/  HMMA.16816.F32 R12, R136.reuse, R128, R12 ;  /* 0x00000080880c723c */ /* 0x044fe2000000180c */
[----:B------:R-:W-:Y:S03]  /*6bf0*/  LDSM.16.MT88.4 R104, [R163+0x800] ;  /* 0x00080000a368783b */ /* 0x000fe60000004200 */
[C---:B------:R-:W-:Y:S02]  /*6c00*/  FMUL.FTZ R20, R2.reuse, R108 ;  /* 0x0000006c02147220 */ /* 0x040fe40000410000 */
[----:B------:R-:W-:Y:S02]  /*6c10*/  FMUL.FTZ R21, R2, R109 ;  /* 0x0000006d02157220 */ /* 0x000fe40000410000 */
[C---:B------:R-:W-:Y:S04]  /*6c20*/  HMMA.16816.F32 R16, R136.reuse, R130, R16 ;  /* 0x000000828810723c */ /* 0x040fe80000001810 */
[C---:B------:R-:W-:Y:S02]  /*6c30*/  FMUL.FTZ R22, R0.reuse, R110 ;  /* 0x0000006e00167220 */ /* 0x040fe40000410000 */
[C---:B------:R-:W-:Y:S02]  /*6c40*/  FMUL.FTZ R23, R0.reuse, R111 ;  /* 0x0000006f00177220 */ /* 0x040fe40000410000 */
[----:B------:R-:W-:Y:S01]  /*6c50*/  LDSM.16.MT88.4 R108, [R164+0x800] ;  /* 0x00080000a46c783b */ /* 0x000fe20000004200 */
[C---:B------:R-:W-:Y:S03]  /*6c60*/  FMUL.FTZ R26, R0.reuse, R114 ;  /* 0x00000072001a7220 */ /* 0x040fe60000410000 */
[----:B------:R-:W-:Y:S01]  /*6c70*/  FMUL.FTZ R27, R0, R115 ;  /* 0x00000073001b7220 */ /* 0x000fe20000410000 */
[C---:B---3--:R-:W-:Y:S03]  /*6c80*/  HMMA.16816.F32 R20, R136.reuse, R100, R20 ;  /* 0x000000648814723c */ /* 0x048fe60000001814 */
[----:B------:R-:W-:Y:S02]  /*6c90*/  FMUL.FTZ R24, R2, R112 ;  /* 0x0000007002187220 */ /* 0x000fe40000410000 */
[C---:B------:R-:W-:Y:S02]  /*6ca0*/  FMUL.FTZ R34, R0.reuse, R122 ;  /* 0x0000007a00227220 */ /* 0x040fe40000410000 */
[----:B------:R-:W-:Y:S02]  /*6cb0*/  FMUL.FTZ R35, R0, R123 ;  /* 0x0000007b00237220 */ /* 0x000fe40000410000 */
[----:B------:R-:W-:Y:S01]  /*6cc0*/  FFMA.FTZ R112, R145, c[0x0][0x2d0], -R124 ;  /* 0x0000b40091707a23 */ /* 0x000fe2000001087c */
[C---:B------:R-:W-:Y:S01]  /*6cd0*/  HMMA.16816.F32 R24, R136.reuse, R102, R24 ;  /* 0x000000668818723c */ /* 0x040fe20000001818 */
[----:B------:R-:W1:Y:S02]  /*6ce0*/  LDSM.16.MT88.4 R100, [R165] ;  /* 0x00000000a564783b */ /* 0x000e640000004200 */
[C---:B------:R-:W-:Y:S01]  /*6cf0*/  FMUL.FTZ R28, R2.reuse, R116 ;  /* 0x00000074021c7220 */ /* 0x040fe20000410000 */
[----:B------:R-:W-:Y:S01]  /*6d00*/  MUFU.EX2 R128, R112 ;  /* 0x0000007000807308 */ /* 0x000fe20000000800 */
[----:B------:R-:W-:Y:S02]  /*6d10*/  FMUL.FTZ R29, R2, R117 ;  /* 0x00000075021d7220 */ /* 0x000fe40000410000 */
[C---:B------:R-:W-:Y:S02]  /*6d20*/  FMUL.FTZ R30, R0.reuse, R118 ;  /* 0x00000076001e7220 */ /* 0x040fe40000410000 */
[----:B------:R-:W-:Y:S03]  /*6d30*/  FMUL.FTZ R31, R0, R119 ;  /* 0x00000077001f7220 */ /* 0x000fe60000410000 */
[--C-:B------:R-:W-:Y:S02]  /*6d40*/  FFMA.FTZ R117, R191, c[0x0][0x2d0], -R144.reuse ;  /* 0x0000b400bf757a23 */ /* 0x100fe40000010890 */
[--C-:B------:R-:W-:Y:S02]  /*6d50*/  FFMA.FTZ R116, R190, c[0x0][0x2d0], -R144.reuse ;  /* 0x0000b400be747a23 */ /* 0x100fe40000010890 */
[----:B------:R-:W-:Y:S01]  /*6d60*/  MUFU.EX2 R141, R117 ;  /* 0x00000075008d7308 */ /* 0x000fe20000000800 */
[C---:B------:R-:W-:Y:S02]  /*6d70*/  FMUL.FTZ R32, R2.reuse, R120 ;  /* 0x0000007802207220 */ /* 0x040fe40000410000 */
[C---:B------:R-:W-:Y:S02]  /*6d80*/  FMUL.FTZ R33, R2.reuse, R121 ;  /* 0x0000007902217220 */ /* 0x040fe40000410000 */
        /* <DEDUP_REMOVED lines=65> */
[----:B------:R-:W-:Y:S02]  /*71a0*/  FMUL.FTZ R91, R0, R91 ;  /* 0x0000005b005b7220 */ /* 0x000fe40000410000 */
[C---:B------:R-:W-:Y:S02]  /*71b0*/  FMUL.FTZ R92, R2.reuse, R92 ;  /* 0x0000005c025c7220 */ /* 0x040fe40000410000 */
[C---:B------:R-:W-:Y:S04]  /*71c0*/  FMUL.FTZ R93, R2.reuse, R93 ;  /* 0x0000005d025d7220 */ /* 0x040fe80000410000 */
[C---:B------:R-:W-:Y:S02]  /*71d0*/  FMUL.FTZ R96, R2.reuse, R96 ;  /* 0x0000006002607220 */ /* 0x040fe40000410000 */
[----:B------:R-:W-:Y:S02]  /*71e0*/  FMUL.FTZ R97, R2, R97 ;  /* 0x0000006102617220 */ /* 0x000fe40000410000 */
[----:B------:R-:W-:Y:S02]  /*71f0*/  FFMA.FTZ R2, R152, c[0x0][0x2d0], -R144 ;  /* 0x0000b40098027a23 */ /* 0x000fe40000010890 */
[C---:B------:R-:W-:Y:S02]  /*7200*/  FMUL.FTZ R94, R0.reuse, R94 ;  /* 0x0000005e005e7220 */ /* 0x040fe40000410000 */
[----:B------:R2:W-:Y:S01]  /*7210*/  MUFU.EX2 R121, R2 ;  /* 0x0000000200797308 */ /* 0x0005e20000000800 */
[C---:B------:R-:W-:Y:S02]  /*7220*/  FMUL.FTZ R95, R0.reuse, R95 ;  /* 0x0000005f005f7220 */ /* 0x040fe40000410000 */
[C---:B------:R-:W-:Y:S02]  /*7230*/  FMUL.FTZ R98, R0.reuse, R98 ;  /* 0x0000006200627220 */ /* 0x040fe40000410000 */
[C---:B------:R-:W-:Y:S02]  /*7240*/  FMUL.FTZ R99, R0.reuse, R99 ;  /* 0x0000006300637220 */ /* 0x040fe40000410000 */
[----:B------:R-:W-:Y:S04]  /*7250*/  FFMA.FTZ R0, R0, R206, R126 ;  /* 0x000000ce00007223 */ /* 0x000fe8000001007e */
[----:B------:R-:W-:Y:S02]  /*7260*/  FADD.FTZ R119, R197, R0 ;  /* 0x00000000c5777221 */ /* 0x000fe40000010000 */
[--C-:B------:R-:W-:Y:S02]  /*7270*/  FFMA.FTZ R0, R183, c[0x0][0x2d0], -R144.reuse ;  /* 0x0000b400b7007a23 */ /* 0x100fe40000010890 */
[----:B------:R-:W-:Y:S01]  /*7280*/  FADD.FTZ R119, R199, R119 ;  /* 0x00000077c7777221 */ /* 0x000fe20000010000 */
[C---:B-1----:R-:W-:Y:S03]  /*7290*/  HMMA.16816.F32 R52, R136.reuse, R100, R52 ;  /* 0x000000648834723c */ /* 0x042fe60000001834 */
[--C-:B--2---:R-:W-:Y:S04]  /*72a0*/  FFMA.FTZ R2, R151, c[0x0][0x2d0], -R144.reuse ;  /* 0x0000b40097027a23 */ /* 0x104fe80000010890 */
[----:B------:R1:W2:Y:S01]  /*72b0*/  MUFU.EX2 R129, R2 ;  /* 0x0000000200817308 */ /* 0x0002a20000000800 */
[C---:B------:R-:W-:Y:S01]  /*72c0*/  HMMA.16816.F32 R56, R136.reuse, R102, R56 ;  /* 0x000000668838723c */ /* 0x040fe20000001838 */
[----:B------:R-:W3:Y:S03]  /*72d0*/  LDSM.16.MT88.4 R100, [R165+0x2000] ;  /* 0x00200000a564783b */ /* 0x000ee60000004200 */
[--C-:B-1----:R-:W-:Y:S05]  /*72e0*/  FFMA.FTZ R2, R150, c[0x0][0x2d0], -R144.reuse ;  /* 0x0000b40096027a23 */ /* 0x102fea0000010890 */
[----:B------:R1:W-:Y:S01]  /*72f0*/  MUFU.EX2 R204, R2 ;  /* 0x0000000200cc7308 */ /* 0x0003e20000000800 */
[C---:B---3--:R-:W-:Y:S08]  /*7300*/  HMMA.16816.F32 R60, R136.reuse, R100, R60 ;  /* 0x00000064883c723c */ /* 0x048ff0000000183c */
[C---:B------:R-:W-:Y:S01]  /*7310*/  HMMA.16816.F32 R64, R136.reuse, R102, R64 ;  /* 0x000000668840723c */ /* 0x040fe20000001840 */
[----:B------:R-:W3:Y:S03]  /*7320*/  LDSM.16.MT88.4 R100, [R163+0x4000] ;  /* 0x00400000a364783b */ /* 0x000ee60000004200 */
[--C-:B-1----:R-:W-:Y:S02]  /*7330*/  FFMA.FTZ R2, R149, c[0x0][0x2d0], -R144.reuse ;  /* 0x0000b40095027a23 */ /* 0x102fe40000010890 */
[----:B------:R1:W-:Y:S10]  /*7340*/  MUFU.EX2 R149, R0 ;  /* 0x0000000000957308 */ /* 0x0003f40000000800 */
[----:B------:R4:W-:Y:S01]  /*7350*/  MUFU.EX2 R205, R2 ;  /* 0x0000000200cd7308 */ /* 0x0009e20000000800 */
[----:B-1----:R-:W-:Y:S09]  /*7360*/  FFMA.FTZ R0, R159, c[0x0][0x2d0], -R144 ;  /* 0x0000b4009f007a23 */ /* 0x002ff20000010890 */
[----:B------:R1:W-:Y:S01]  /*7370*/  MUFU.EX2 R151, R0 ;  /* 0x0000000000977308 */ /* 0x0003e20000000800 */
[----:B----4-:R-:W-:Y:S01]  /*7380*/  FFMA.FTZ R2, R146, c[0x0][0x2d0], -R124 ;  /* 0x0000b40092027a23 */ /* 0x010fe2000001087c */
[C---:B---3--:R-:W-:Y:S08]  /*7390*/  HMMA.16816.F32 R68, R136.reuse, R100, R68 ;  /* 0x000000648844723c */ /* 0x048ff00000001844 */
[----:B------:R3:W4:Y:S01]  /*73a0*/  MUFU.EX2 R120, R2 ;  /* 0x0000000200787308 */ /* 0x0007220000000800 */
[C---:B------:R-:W-:Y:S01]  /*73b0*/  HMMA.16816.F32 R72, R136.reuse, R102, R72 ;  /* 0x000000668848723c */ /* 0x040fe20000001848 */
[----:B------:R-:W5:Y:S02]  /*73c0*/  LDSM.16.MT88.4 R100, [R164+0x4000] ;  /* 0x00400000a464783b */ /* 0x000f640000004200 */
[----:B-1----:R-:W-:Y:S06]  /*73d0*/  FFMA.FTZ R0, R158, c[0x0][0x2d0], -R144 ;  /* 0x0000b4009e007a23 */ /* 0x002fec0000010890 */
[----:B------:R1:W-:Y:S03]  /*73e0*/  MUFU.EX2 R150, R0 ;  /* 0x0000000000967308 */ /* 0x0003e60000000800 */
[----:B---3--:R-:W-:Y:S07]  /*73f0*/  FFMA.FTZ R2, R147, c[0x0][0x2d0], -R124 ;  /* 0x0000b40093027a23 */ /* 0x008fee000001087c */
[----:B------:R3:W-:Y:S01]  /*7400*/  MUFU.EX2 R203, R2 ;  /* 0x0000000200cb7308 */ /* 0x0007e20000000800 */
[----:B-1----:R-:W-:Y:S01]  /*7410*/  FFMA.FTZ R0, R157, c[0x0][0x2d0], -R144 ;  /* 0x0000b4009d007a23 */ /* 0x002fe20000010890 */
[C---:B-----5:R-:W-:Y:S08]  /*7420*/  HMMA.16816.F32 R76, R136.reuse, R100, R76 ;  /* 0x00000064884c723c */ /* 0x060ff0000000184c */
[----:B------:R1:W-:Y:S01]  /*7430*/  MUFU.EX2 R152, R0 ;  /* 0x0000000000987308 */ /* 0x0003e20000000800 */
[--C-:B---3--:R-:W-:Y:S01]  /*7440*/  FFMA.FTZ R2, R148, c[0x0][0x2d0], -R124.reuse ;  /* 0x0000b40094027a23 */ /* 0x108fe2000001087c */
[C---:B------:R-:W-:Y:S01]  /*7450*/  HMMA.16816.F32 R80, R136.reuse, R102, R80 ;  /* 0x000000668850723c */ /* 0x040fe20000001850 */
[----:B------:R-:W3:Y:S07]  /*7460*/  LDSM.16.MT88.4 R100, [R166+0x4000] ;  /* 0x00400000a664783b */ /* 0x000eee0000004200 */
[----:B------:R5:W2:Y:S01]  /*7470*/  MUFU.EX2 R202, R2 ;  /* 0x0000000200ca7308 */ /* 0x000aa20000000800 */
[--C-:B-1----:R-:W-:Y:S09]  /*7480*/  FFMA.FTZ R0, R153, c[0x0][0x2d0], -R124.reuse ;  /* 0x0000b40099007a23 */ /* 0x102ff2000001087c */
[----:B------:R1:W-:Y:S01]  /*7490*/  MUFU.EX2 R148, R0 ;  /* 0x0000000000947308 */ /* 0x0003e20000000800 */
[----:B-----5:R-:W-:Y:S02]  /*74a0*/  FADD.FTZ R2, R198, R113 ;  /* 0x00000071c6027221 */ /* 0x020fe40000010000 */
[----:B------:R-:W-:Y:S01]  /*74b0*/  LDSM.16.MT88.4 R112, [R166+0x1000] ;  /* 0x00100000a670783b */ /* 0x000fe20000004200 */
[C---:B---3--:R-:W-:Y:S03]  /*74c0*/  HMMA.16816.F32 R84, R136.reuse, R100, R84 ;  /* 0x000000648854723c */ /* 0x048fe60000001854 */
[--C-:B-1----:R-:W-:Y:S05]  /*74d0*/  FFMA.FTZ R0, R154, c[0x0][0x2d0], -R124.reuse ;  /* 0x0000b4009a007a23 */ /* 0x102fea000001087c */
[C---:B------:R-:W-:Y:S01]  /*74e0*/  HMMA.16816.F32 R88, R136.reuse, R102, R88 ;  /* 0x000000668858723c */ /* 0x040fe20000001858 */
[----:B------:R-:W1:Y:S01]  /*74f0*/  LDSM.16.MT88.4 R100, [R165+0x4000] ;  /* 0x00400000a564783b */ /* 0x000e620000004200 */
[----:B------:R3:W-:Y:S02]  /*7500*/  MUFU.EX2 R147, R0 ;  /* 0x0000000000937308 */ /* 0x0007e40000000800 */
[--C-:B---3--:R-:W-:Y:S08]  /*7510*/  FFMA.FTZ R0, R155, c[0x0][0x2d0], -R124.reuse ;  /* 0x0000b4009b007a23 */ /* 0x108ff0000001087c */
[----:B------:R3:W-:Y:S01]  /*7520*/  MUFU.EX2 R146, R0 ;  /* 0x0000000000927308 */ /* 0x0007e20000000800 */
[C---:B-1----:R-:W-:Y:S07]  /*7530*/  HMMA.16816.F32 R92, R136.reuse, R100, R92 ;  /* 0x00000064885c723c */ /* 0x042fee000000185c */
[----:B--2---:R-:W-:Y:S01]  /*7540*/  F2FP.PACK_AB R100, R129, R121 ;  /* 0x000000798164723e */ /* 0x004fe200000000ff */
[----:B------:R-:W-:Y:S04]  /*7550*/  HMMA.16816.F32 R96, R136, R102, R96 ;  /* 0x000000668860723c */ /* 0x000fe80000001860 */
[----:B----4-:R-:W-:Y:S01]  /*7560*/  F2FP.PACK_AB R101, R128, R120 ;  /* 0x000000788065723e */ /* 0x010fe200000000ff */
[----:B---3--:R-:W-:Y:S02]  /*7570*/  FFMA.FTZ R0, R156, c[0x0][0x2d0], -R124 ;  /* 0x0000b4009c007a23 */ /* 0x008fe4000001087c */
[----:B------:R-:W-:Y:S02]  /*7580*/  F2FP.PACK_AB R102, R205, R204 ;  /* 0x000000cccd66723e */ /* 0x000fe400000000ff */
[----:B------:R-:W-:Y:S01]  /*7590*/  F2FP.PACK_AB R103, R202, R203 ;  /* 0x000000cbca67723e */ /* 0x000fe200000000ff */
[----:B------:R1:W-:Y:S02]  /*75a0*/  MUFU.EX2 R145, R0 ;  /* 0x0000000000917308 */ /* 0x0003e40000000800 */
[----:B------:R-:W-:Y:S04]  /*75b0*/  F2FP.PACK_AB R136, R142, R141 ;  /* 0x0000008d8e88723e */ /* 0x000fe800000000ff */
[C---:B------:R-:W-:Y:S08]  /*75c0*/  HMMA.16816.F32 R4, R100.reuse, R104, R4 ;  /* 0x000000686404723c */ /* 0x040ff00000001804 */
[C---:B------:R-:W-:Y:S01]  /*75d0*/  HMMA.16816.F32 R8, R100.reuse, R106, R8 ;  /* 0x0000006a6408723c */ /* 0x040fe20000001808 */
[----:B------:R-:W2:Y:S07]  /*75e0*/  LDSM.16.MT88.4 R104, [R166+0x800] ;  /* 0x00080000a668783b */ /* 0x000eae0000004200 */
[C---:B------:R-:W-:Y:S04]  /*75f0*/  HMMA.16816.F32 R12, R100.reuse, R108, R12 ;  /* 0x0000006c640c723c */ /* 0x040fe8000000180c */
[----:B-1----:R-:W-:Y:S02]  /*7600*/  FADD.FTZ R0, R200, R2 ;  /* 0x00000002c8007221 */ /* 0x002fe40000010000 */
[----:B------:R-:W-:Y:S02]  /*7610*/  FFMA.FTZ R2, R189, c[0x0][0x2d0], -R144 ;  /* 0x0000b400bd027a23 */ /* 0x000fe40000010890 */
[C---:B------:R-:W-:Y:S01]  /*7620*/  HMMA.16816.F32 R16, R100.reuse, R110, R16 ;  /* 0x0000006e6410723c */ /* 0x040fe20000001810 */
[----:B------:R-:W1:Y:S01]  /*7630*/  LDSM.16.MT88.4 R108, [R165+0x800] ;  /* 0x00080000a56c783b */ /* 0x000e620000004200 */
[----:B------:R3:W-:Y:S02]  /*7640*/  MUFU.EX2 R143, R2 ;  /* 0x00000002008f7308 */ /* 0x0007e40000000800 */
[----:B------:R-:W-:Y:S02]  /*7650*/  FADD.FTZ R118, R201, R0 ;  /* 0x00000000c9767221 */ /* 0x000fe40000010000 */
[----:B------:R-:W-:Y:S02]  /*7660*/  FFMA.FTZ R0, R192, c[0x0][0x2d0], -R124 ;  /* 0x0000b400c0007a23 */ /* 0x000fe4000001087c */
[----:B------:R-:W-:Y:S04]  /*7670*/  FFMA.FTZ R144, R188, c[0x0][0x2d0], -R144 ;  /* 0x0000b400bc907a23 */ /* 0x000fe80000010890 */
[----:B------:R4:W-:Y:S10]  /*7680*/  MUFU.EX2 R140, R0 ;  /* 0x00000000008c7308 */ /* 0x0009f40000000800 */
[----:B------:R-:W5:Y:S01]  /*7690*/  MUFU.EX2 R144, R144 ;  /* 0x0000009000907308 */ /* 0x000f620000000800 */
[C---:B--2---:R-:W-:Y:S03]  /*76a0*/  HMMA.16816.F32 R20, R100.reuse, R104, R20 ;  /* 0x000000686414723c */ /* 0x044fe60000001814 */
[----:B---3--:R-:W-:Y:S04]  /*76b0*/  FADD.FTZ R2, R209, R119 ;  /* 0x00000077d1027221 */ /* 0x008fe80000010000 */
[----:B------:R-:W-:Y:S01]  /*76c0*/  FADD.FTZ R2, R120, R2 ;  /* 0x0000000278027221 */ /* 0x000fe20000010000 */
[C---:B------:R-:W-:Y:S01]  /*76d0*/  HMMA.16816.F32 R24, R100.reuse, R106, R24 ;  /* 0x0000006a6418723c */ /* 0x040fe20000001818 */
[----:B------:R-:W2:Y:S03]  /*76e0*/  LDSM.16.MT88.4 R104, [R163+0x2800] ;  /* 0x00280000a368783b */ /* 0x000ea60000004200 */
[----:B------:R-:W-:Y:S02]  /*76f0*/  FADD.FTZ R2, R128, R2 ;  /* 0x0000000280027221 */ /* 0x000fe40000010000 */
[----:B----4-:R-:W-:Y:S02]  /*7700*/  FFMA.FTZ R0, R194, c[0x0][0x2d0], -R124 ;  /* 0x0000b400c2007a23 */ /* 0x010fe4000001087c */
[C---:B-1----:R-:W-:Y:S02]  /*7710*/  HMMA.16816.F32 R28, R100.reuse, R108, R28 ;  /* 0x0000006c641c723c */ /* 0x042fe4000000181c */
[----:B------:R-:W1:Y:S02]  /*7720*/  MUFU.EX2 R127, R0 ;  /* 0x00000000007f7308 */ /* 0x000e640000000800 */
[----:B------:R-:W-:Y:S01]  /*7730*/  FADD.FTZ R2, R203, R2 ;  /* 0x00000002cb027221 */ /* 0x000fe20000010000 */
[----:B-----5:R-:W-:Y:S03]  /*7740*/  F2FP.PACK_AB R138, R144, R143 ;  /* 0x0000008f908a723e */ /* 0x020fe600000000ff */
[C---:B------:R-:W-:Y:S01]  /*7750*/  HMMA.16816.F32 R32, R100.reuse, R110, R32 ;  /* 0x0000006e6420723c */ /* 0x040fe20000001820 */
[----:B------:R-:W3:Y:S03]  /*7760*/  LDSM.16.MT88.4 R108, [R164+0x2800] ;  /* 0x00280000a46c783b */ /* 0x000ee60000004200 */
[----:B------:R-:W-:Y:S04]  /*7770*/  FADD.FTZ R2, R202, R2 ;  /* 0x00000002ca027221 */ /* 0x000fe80000010000 */
[----:B------:R-:W-:Y:S04]  /*7780*/  FADD.FTZ R2, R148, R2 ;  /* 0x0000000294027221 */ /* 0x000fe80000010000 */
[----:B------:R-:W-:Y:S04]  /*7790*/  FADD.FTZ R2, R147, R2 ;  /* 0x0000000293027221 */ /* 0x000fe80000010000 */
[----:B------:R-:W-:Y:S01]  /*77a0*/  FADD.FTZ R2, R146, R2 ;  /* 0x0000000292027221 */ /* 0x000fe20000010000 */
[----:B-1----:R-:W-:Y:S01]  /*77b0*/  F2FP.PACK_AB R137, R127, R140 ;  /* 0x0000008c7f89723e */ /* 0x002fe200000000ff */
[--C-:B------:R-:W-:Y:S04]  /*77c0*/  FFMA.FTZ R0, R195, c[0x0][0x2d0], -R124.reuse ;  /* 0x0000b400c3007a23 */ /* 0x100fe8000001087c */
[----:B------:R1:W-:Y:S01]  /*77d0*/  MUFU.EX2 R126, R0 ;  /* 0x00000000007e7308 */ /* 0x0003e20000000800 */
        /* <DEDUP_REMOVED lines=23> */
[----:B------:R-:W3:Y:S06]  /*7950*/  LDSM.16.MT88.4 R108, [R164+0x1000] ;  /* 0x00100000a46c783b */ /* 0x000eec0000004200 */
[----:B------:R-:W-:Y:S02]  /*7960*/  F2FP.PACK_AB R100, R151, R149 ;  /* 0x000000959764723e */ /* 0x000fe400000000ff */
[----:B------:R-:W-:Y:S03]  /*7970*/  F2FP.PACK_AB R102, R152, R150 ;  /* 0x000000969866723e */ /* 0x000fe600000000ff */
[----:B------:R-:W-:Y:S02]  /*7980*/  F2FP.PACK_AB R101, R147, R148 ;  /* 0x000000949365723e */ /* 0x000fe400000000ff */
[----:B------:R-:W-:Y:S07]  /*7990*/  F2FP.PACK_AB R103, R145, R146 ;  /* 0x000000929167723e */ /* 0x000fee00000000ff */
[C---:B--2---:R-:W-:Y:S08]  /*79a0*/  HMMA.16816.F32 R4, R100.reuse, R104, R4 ;  /* 0x000000686404723c */ /* 0x044ff00000001804 */
[C---:B------:R-:W-:Y:S01]  /*79b0*/  HMMA.16816.F32 R8, R100.reuse, R106, R8 ;  /* 0x0000006a6408723c */ /* 0x040fe20000001808 */
[----:B------:R-:W2:Y:S07]  /*79c0*/  LDSM.16.MT88.4 R104, [R165+0x1000] ;  /* 0x00100000a568783b */ /* 0x000eae0000004200 */
[C---:B---3--:R-:W-:Y:S08]  /*79d0*/  HMMA.16816.F32 R12, R100.reuse, R108, R12 ;  /* 0x0000006c640c723c */ /* 0x048ff0000000180c */
        /* <DEDUP_REMOVED lines=26> */
[C---:B---3--:R-:W-:Y:S07]  /*7b80*/  HMMA.16816.F32 R84, R100.reuse, R108, R84 ;  /* 0x0000006c6454723c */ /* 0x048fee0000001854 */
[----:B------:R-:W-:Y:S01]  /*7b90*/  FFMA.FTZ R108, R193, c[0x0][0x2d0], -R124 ;  /* 0x0000b400c16c7a23 */ /* 0x000fe2000001087c */
[C---:B------:R-:W-:Y:S03]  /*7ba0*/  HMMA.16816.F32 R88, R100.reuse, R110, R88 ;  /* 0x0000006e6458723c */ /* 0x040fe60000001858 */
[----:B------:R-:W3:Y:S01]  /*7bb0*/  MUFU.EX2 R124, R108 ;  /* 0x0000006c007c7308 */ /* 0x000ee20000000800 */
[----:B------:R-:W-:Y:S02]  /*7bc0*/  FADD.FTZ R109, R121, R118 ;  /* 0x00000076796d7221 */ /* 0x000fe40000010000 */
[----:B------:R-:W5:Y:S02]  /*7bd0*/  LDSM.16.MT88.4 R116, [R166+0x1800] ;  /* 0x00180000a674783b */ /* 0x000f640000004200 */
[C---:B----4-:R-:W-:Y:S04]  /*7be0*/  HMMA.16816.F32 R92, R100.reuse, R112, R92 ;  /* 0x00000070645c723c */ /* 0x050fe8000000185c */
[----:B-1----:R-:W-:Y:S02]  /*7bf0*/  FADD.FTZ R0, R129, R109 ;  /* 0x0000006d81007221 */ /* 0x002fe40000010000 */
[----:B------:R-:W1:Y:S02]  /*7c00*/  LDSM.16.MT88.4 R120, [R165+0x1800] ;  /* 0x00180000a578783b */ /* 0x000e640000004200 */
[----:B------:R-:W-:Y:S04]  /*7c10*/  HMMA.16816.F32 R96, R100, R114, R96 ;  /* 0x000000726460723c */ /* 0x000fe80000001860 */
[----:B------:R-:W-:Y:S04]  /*7c20*/  FADD.FTZ R0, R204, R0 ;  /* 0x00000000cc007221 */ /* 0x000fe80000010000 */
[----:B------:R-:W-:Y:S01]  /*7c30*/  FADD.FTZ R0, R205, R0 ;  /* 0x00000000cd007221 */ /* 0x000fe20000010000 */
[----:B---3--:R-:W-:Y:S03]  /*7c40*/  F2FP.PACK_AB R139, R124, R126 ;  /* 0x0000007e7c8b723e */ /* 0x008fe600000000ff */
[----:B------:R-:W-:Y:S04]  /*7c50*/  FADD.FTZ R0, R149, R0 ;  /* 0x0000000095007221 */ /* 0x000fe80000010000 */
[----:B------:R-:W-:Y:S01]  /*7c60*/  FADD.FTZ R0, R151, R0 ;  /* 0x0000000097007221 */ /* 0x000fe20000010000 */
[C---:B------:R-:W-:Y:S01]  /*7c70*/  HMMA.16816.F32 R128, R136.reuse, R132, R4 ;  /* 0x000000848880723c */ /* 0x040fe20000001804 */
[----:B------:R-:W3:Y:S04]  /*7c80*/  LDSM.16.MT88.4 R4, [R163+0x3800] ;  /* 0x00380000a304783b */ /* 0x000ee80000004200 */
[----:B------:R-:W-:Y:S03]  /*7c90*/  FADD.FTZ R0, R150, R0 ;  /* 0x0000000096007221 */ /* 0x000fe60000010000 */
[C---:B------:R-:W-:Y:S01]  /*7ca0*/  HMMA.16816.F32 R132, R136.reuse, R134, R8 ;  /* 0x000000868884723c */ /* 0x040fe20000001808 */
[----:B------:R-:W4:Y:S03]  /*7cb0*/  LDSM.16.MT88.4 R8, [R164+0x3800] ;  /* 0x00380000a408783b */ /* 0x000f260000004200 */
[----:B------:R-:W-:Y:S04]  /*7cc0*/  FADD.FTZ R0, R152, R0 ;  /* 0x0000000098007221 */ /* 0x000fe80000010000 */
[C---:B--2---:R-:W-:Y:S01]  /*7cd0*/  HMMA.16816.F32 R100, R136.reuse, R104, R12 ;  /* 0x000000688864723c */ /* 0x044fe2000000180c */
[----:B------:R-:W2:Y:S07]  /*7ce0*/  LDSM.16.MT88.4 R12, [R166+0x3800] ;  /* 0x00380000a60c783b */ /* 0x000eae0000004200 */
[C---:B------:R-:W-:Y:S01]  /*7cf0*/  HMMA.16816.F32 R104, R136.reuse, R106, R16 ;  /* 0x0000006a8868723c */ /* 0x040fe20000001810 */
[----:B------:R-:W2:Y:S07]  /*7d00*/  LDSM.16.MT88.4 R16, [R165+0x3800] ;  /* 0x00380000a510783b */ /* 0x000eae0000004200 */
[C---:B-----5:R-:W-:Y:S08]  /*7d10*/  HMMA.16816.F32 R108, R136.reuse, R116, R20 ;  /* 0x00000074886c723c */ /* 0x060ff00000001814 */
        /* <DEDUP_REMOVED lines=8> */
[----:B------:R-:W3:Y:S07]  /*7da0*/  LDSM.16.MT88.4 R8, [R164+0x5800] ;  /* 0x00580000a408783b */ /* 0x000eee0000004200 */
[C---:B--2---:R-:W-:Y:S08]  /*7db0*/  HMMA.16816.F32 R52, R136.reuse, R12, R52 ;  /* 0x0000000c8834723c */ /* 0x044ff00000001834 */
[C---:B------:R-:W-:Y:S01]  /*7dc0*/  HMMA.16816.F32 R56, R136.reuse, R14, R56 ;  /* 0x0000000e8838723c */ /* 0x040fe20000001838 */
[----:B------:R-:W2:Y:S07]  /*7dd0*/  LDSM.16.MT88.4 R12, [R166+0x5800] ;  /* 0x00580000a60c783b */ /* 0x000eae0000004200 */
        /* <DEDUP_REMOVED lines=13> */
[----:B------:R-:W-:Y:S02]  /*7eb0*/  FADD.FTZ R2, R143, R2 ;  /* 0x000000028f027221 */ /* 0x000fe40000010000 */
[----:B------:R-:W-:Y:S01]  /*7ec0*/  FADD.FTZ R0, R126, R0 ;  /* 0x000000007e007221 */ /* 0x000fe20000010000 */
[----:B------:R-:W-:Y:S01]  /*7ed0*/  MOV R126, R125 ;  /* 0x0000007d007e7202 */ /* 0x000fe20000000f00 */
[C---:B--2---:R-:W-:Y:S04]  /*7ee0*/  HMMA.16816.F32 R84, R136.reuse, R12, R84 ;  /* 0x0000000c8854723c */ /* 0x044fe80000001854 */
[----:B------:R-:W-:Y:S02]  /*7ef0*/  FADD.FTZ R202, R144, R2 ;  /* 0x0000000290ca7221 */ /* 0x000fe40000010000 */
[----:B------:R-:W-:Y:S01]  /*7f00*/  FADD.FTZ R206, R124, R0 ;  /* 0x000000007cce7221 */ /* 0x000fe20000010000 */
[----:B------:R-:W-:Y:S01]  /*7f10*/  MOV R12, R3 ;  /* 0x00000003000c7202 */ /* 0x000fe20000000f00 */
[C---:B------:R-:W-:Y:S08]  /*7f20*/  HMMA.16816.F32 R88, R136.reuse, R14, R88 ;  /* 0x0000000e8858723c */ /* 0x040ff00000001858 */
[C---:B----4-:R-:W-:Y:S08]  /*7f30*/  HMMA.16816.F32 R92, R136.reuse, R16, R92 ;  /* 0x00000010885c723c */ /* 0x050ff0000000185c */
[----:B------:R-:W-:Y:S01]  /*7f40*/  HMMA.16816.F32 R96, R136, R18, R96 ;  /* 0x000000128860723c */ /* 0x000fe20000001860 */
[----:B------:R-:W-:-:S07]  /*7f50*/  @P0 BRA `(.L_x_4129) ;  /* 0xffffcd5000000947 */ /* 0x000fce000383ffff */
.L_x_4118:
[----:B------:R-:W-:-:S13]  /*7f60*/  ISETP.GE.AND P0, PT, R187, R212, PT ;  /* 0x000000d4bb00720c */ /* 0x000fda0003f06270 */
[----:B------:R-:W-:Y:S05]  /*7f70*/  @!P0 BRA `(.L_x_4130) ;  /* 0x00002c6000008947 */ /* 0x000fea0003800000 */
[----:B------:R-:W-:Y:S02]  /*7f80*/  MOV R127, R12 ;  /* 0x0000000c007f7202 */ /* 0x000fe40000000f00 */
[----:B------:R-:W-:Y:S02]  /*7f90*/  MOV R126, R125 ;  /* 0x0000007d007e7202 */ /* 0x000fe40000000f00 */
.L_x_4137:
        /* <DEDUP_REMOVED lines=14> */
[----:B------:R-:W-:Y:S01]  /*8080*/  SHF.L.U64.HI R14, R208, 0x1, R5 ;  /* 0x00000001d00e7819 */ /* 0x000fe20000010205 */
        /* <DEDUP_REMOVED lines=22> */
.L_x_4168:
[----:B------:R-:W5:Y:S01]  /*81f0*/  SHFL.IDX PT, R2, R6, RZ, 0x181f ;  /* 0x00181fff06027589 */ /* 0x000f6200000e0000 */
[----:B------:R-:W-:Y:S01]  /*8200*/  ISETP.GE.AND P0, PT, R196, c[0x0][0x1d4], PT ;  /* 0x00007500c4007a0c */ /* 0x000fe20003f06270 */
[----:B------:R-:W-:Y:S01]  /*8210*/  BSSY B0, `(.L_x_4132) ;  /* 0x0000102000007945 */ /* 0x000fe20003800000 */
[----:B------:R-:W-:Y:S02]  /*8220*/  ISETP.GE.AND P4, PT, R208, c[0x0][0x1d4], PT ;  /* 0x00007500d0007a0c */ /* 0x000fe40003f86270 */
[----:B------:R-:W4:Y:S01]  /*8230*/  SHFL.IDX PT, R3, R6, 0x1, 0x181f ;  /* 0x00381f0006037f89 */ /* 0x000f2200000e0000 */
[----:B------:R-:W-:Y:S04]  /*8240*/  SEL R183, RZ, 0x10, P0 ;  /* 0x00000010ffb77807 */ /* 0x000fe80000000000 */
[----:B----4-:R-:W4:Y:S01]  /*8250*/  SHFL.IDX PT, R20, R20, 0x1, 0x181f ;  /* 0x00381f0014147f89 */ /* 0x010f2200000e0000 */
[----:B------:R-:W-:Y:S04]  /*8260*/  IADD3 R12, -R183, 0x10, RZ ;  /* 0x00000010b70c7810 */ /* 0x000fe80007ffe1ff */
[----:B------:R-:W-:Y:S02]  /*8270*/  LOP3.LUT R12, R12, 0xf, RZ, 0xc0, !PT ;  /* 0x0000000f0c0c7812 */ /* 0x000fe400078ec0ff */
[----:B-----5:R-:W-:Y:S05]  /*8280*/  IADD3 R4, P2, R2, R13, RZ ;  /* 0x0000000d02047210 */ /* 0x020fea0007f5e0ff */
[----:B---3--:R-:W-:Y:S05]  /*8290*/  IMAD.X R5, R0, 0x1, R7, P2 ;  /* 0x0000000100057824 */ /* 0x008fea00010e0607 */
[----:B------:R3:W-:Y:S01]  /*82a0*/  LDGSTS.E.BYPASS.LTC128B.128 [R184+0x100], [R4.64], !P0 ;  /* 0x0010000004b87fae */ /* 0x0007e2000c101d46 */
[----:B------:R-:W-:Y:S04]  /*82b0*/  IADD3 R12, P6, P0, R12, R3, R13 ;  /* 0x000000030c0c7210 */ /* 0x000fe800078de00d */
[----:B----4-:R-:W-:Y:S02]  /*82c0*/  IADD3.X R13, RZ, R20, R7, P6, P0 ;  /* 0x00000014ff0d7210 */ /* 0x010fe400037e0407 */
[----:B---3--:R-:W-:Y:S05]  /*82d0*/  IADD3 R4, P2, R2, R15, RZ ;  /* 0x0000000f02047210 */ /* 0x008fea0007f5e0ff */
[--C-:B------:R-:W-:Y:S01]  /*82e0*/  IMAD.X R5, R0, 0x1, R14.reuse, P2 ;  /* 0x0000000100057824 */ /* 0x100fe200010e060e */
[----:B------:R-:W-:Y:S04]  /*82f0*/  ISETP.GE.AND P2, PT, R207, c[0x0][0x1d4], PT ;  /* 0x00007500cf007a0c */ /* 0x000fe80003f46270 */
[----:B------:R3:W-:Y:S02]  /*8300*/  LDGSTS.E.BYPASS.LTC128B.128 [R184+0x2100], [R4.64], !P4 ;  /* 0x0210000004b87fae */ /* 0x0007e4000e101d46 */
[----:B---3--:R-:W-:Y:S05]  /*8310*/  IADD3 R4, P5, R2, R22, RZ ;  /* 0x0000001602047210 */ /* 0x008fea0007fbe0ff */
[----:B------:R-:W-:Y:S01]  /*8320*/  IMAD.X R5, R0, 0x1, R21, P5 ;  /* 0x0000000100057824 */ /* 0x000fe200028e0615 */
[----:B------:R-:W-:Y:S02]  /*8330*/  ISETP.NE.U32.AND P5, PT, R183, RZ, PT ;  /* 0x000000ffb700720c */ /* 0x000fe40003fa5070 */
[----:B------:R-:W-:Y:S02]  /*8340*/  SEL R0, RZ, 0x10, P4 ;  /* 0x00000010ff007807 */ /* 0x000fe40002000000 */
[----:B------:R3:W-:Y:S02]  /*8350*/  LDGSTS.E.BYPASS.LTC128B.128 [R184+0x4100], [R4.64], !P2 ;  /* 0x0410000004b87fae */ /* 0x0007e4000d101d46 */
        /* <DEDUP_REMOVED lines=9> */
[C---:B------:R-:W-:Y:S02]  /*83f0*/  IADD3 R2, -R0.reuse, 0x10, RZ ;  /* 0x0000001000027810 */ /* 0x040fe40007ffe1ff */
[----:B------:R-:W-:Y:S01]  /*8400*/  ISETP.NE.U32.AND P6, PT, R0, RZ, PT ;  /* 0x000000ff0000720c */ /* 0x000fe20003fc5070 */
[----:B------:R2:W-:Y:S01]  /*8410*/  LDGSTS.E.BYPASS.LTC128B.128.ZFILL [R184+0x3100], [R12.64], P0 ;  /* 0x031000000cb87fae */ /* 0x0005e20008141d46 */
[----:B------:R-:W-:Y:S04]  /*8420*/  LOP3.LUT R2, R2, 0xf, RZ, 0xc0, !PT ;  /* 0x0000000f02027812 */ /* 0x000fe800078ec0ff */
[----:B------:R-:W-:Y:S04]  /*8430*/  IADD3 R2, P5, P0, R2, R3, R22 ;  /* 0x0000000302027210 */ /* 0x000fe800078be016 */
[----:B------:R-:W-:Y:S02]  /*8440*/  IADD3.X R3, RZ, R20, R21, P5, P0 ;  /* 0x00000014ff037210 */ /* 0x000fe40002fe0415 */
[----:B------:R-:W-:Y:S03]  /*8450*/  ISETP.GT.AND P0, PT, R187, R212, PT ;  /* 0x000000d4bb00720c */ /* 0x000fe60003f04270 */
[----:B------:R3:W-:Y:S05]  /*8460*/  LDGSTS.E.BYPASS.LTC128B.128.ZFILL [R184+0x5100], [R2.64], P6 ;  /* 0x0510000002b87fae */ /* 0x0007ea000b141d46 */
        /* <DEDUP_REMOVED lines=31> */
[----:B------:R-:W2:Y:S05]  /*8660*/  LDSM.16.M88.4 R136, [R161+-0x3000] ;  /* 0xffd00000a188783b */ /* 0x000eaa0000000200 */
[----:B------:R-:W4:Y:S02]  /*8670*/  LDSM.16.M88.4 R152, [R161+-0x2800] ;  /* 0xffd80000a198783b */ /* 0x000f240000000200 */
        /* <DEDUP_REMOVED lines=11> */
[----:B------:R-:W2:Y:S05]  /*8730*/  LDSM.16.M88.4 R140, [R160+0x3000] ;  /* 0x00300000a08c783b */ /* 0x000eaa0000000200 */
[----:B------:R-:W4:Y:S02]  /*8740*/  LDSM.16.M88.4 R152, [R160+0x3800] ;  /* 0x00380000a098783b */ /* 0x000f240000000200 */
        /* <DEDUP_REMOVED lines=11> */
[----:B------:R-:W2:Y:S05]  /*8800*/  LDSM.16.M88.4 R136, [R174] ;  /* 0x00000000ae88783b */ /* 0x000eaa0000000200 */
[----:B------:R-:W4:Y:S02]  /*8810*/  LDSM.16.M88.4 R152, [R175] ;  /* 0x00000000af98783b */ /* 0x000f240000000200 */
        /* <DEDUP_REMOVED lines=86> */
[C---:B----4-:R-:W-:Y:S08]  /*8d80*/  HMMA.16816.F32 R28, R140.reuse, R152, R28 ;  /* 0x000000988c1c723c */ /* 0x050ff0000000181c */
[----:B------:R-:W-:Y:S01]  /*8d90*/  HMMA.16816.F32 R32, R140, R154, R32 ;  /* 0x0000009a8c20723c */ /* 0x000fe20000001820 */
[----:B------:R-:W-:Y:S07]  /*8da0*/  @!UPT UIADD3 URZ, URZ, URZ, URZ ;  /* 0x0000003f3f3ff290 */ /* 0x000fee000fffe03f */
[----:B------:R-:W-:-:S11]  /*8db0*/  @!P0 BRA `(.L_x_4133) ;  /* 0x0000047000008947 */ /* 0x000fd60003800000 */
[----:B---3--:R-:W-:Y:S01]  /*8dc0*/  IMAD R2, R210, 0x20, R214 ;  /* 0x00000020d2027824 */ /* 0x008fe200078e02d6 */
        /* <DEDUP_REMOVED lines=37> */
.L_x_4169:
        /* <DEDUP_REMOVED lines=18> */
.L_x_4170:
[C---:B---3--:R-:W-:Y:S02]  /*9140*/  IADD3 R2, -R183.reuse, 0x10, RZ ;  /* 0x00000010b7027810 */ /* 0x048fe40007ffe1ff */
[C---:B--2---:R-:W-:Y:S02]  /*9150*/  IADD3 R138, P6, R0.reuse, R142, RZ ;  /* 0x0000008e008a7210 */ /* 0x044fe40007fde0ff */
[----:B------:R-:W-:Y:S02]  /*9160*/  IADD3 R136, P5, R0, R143, RZ ;  /* 0x0000008f00887210 */ /* 0x000fe40007fbe0ff */
[----:B------:R-:W-:Y:S01]  /*9170*/  ISETP.NE.U32.AND P0, PT, R183, RZ, PT ;  /* 0x000000ffb700720c */ /* 0x000fe20003f05070 */
[----:B----4-:R-:W-:Y:S01]  /*9180*/  IMAD.X R139, R124, 0x1, R139, P6 ;  /* 0x000000017c8b7824 */ /* 0x010fe200030e068b */
        /* <DEDUP_REMOVED lines=10> */
.L_x_4133:
[----:B---3--:R-:W-:Y:S05]  /*9230*/  BSYNC B0 ;  /* 0x0000000000007941 */ /* 0x008fea0003800000 */
.L_x_4132:
        /* <DEDUP_REMOVED lines=34> */
[----:B-1----:R-:W1:Y:S04]  /*9460*/  SHFL.BFLY PT, R125, R124, 0x2, 0x1f ;  /* 0x0c401f007c7d7f89 */ /* 0x002e6800000e0000 */
[----:B------:R-:W2:Y:S01]  /*9470*/  SHFL.BFLY PT, R0, R136, 0x2, 0x1f ;  /* 0x0c401f0088007f89 */ /* 0x000ea200000e0000 */
[----:B-1----:R-:W-:Y:S02]  /*9480*/  FMNMX.FTZ R125, R124, R125, !PT ;  /* 0x0000007d7c7d7209 */ /* 0x002fe40007810000 */
[----:B--2---:R-:W-:Y:S03]  /*9490*/  FMNMX.FTZ R124, R136, R0, !PT ;  /* 0x00000000887c7209 */ /* 0x004fe60007810000 */
[----:B------:R-:W1:Y:S04]  /*94a0*/  SHFL.BFLY PT, R2, R125, 0x1, 0x1f ;  /* 0x0c201f007d027f89 */ /* 0x000e6800000e0000 */
[----:B------:R2:W3:Y:S01]  /*94b0*/  SHFL.BFLY PT, R0, R124, 0x1, 0x1f ;  /* 0x0c201f007c007f89 */ /* 0x0004e200000e0000 */
[----:B-1----:R-:W-:Y:S04]  /*94c0*/  FMNMX.FTZ R125, R125, R2, !PT ;  /* 0x000000027d7d7209 */ /* 0x002fe80007810000 */
.L_x_4171:
[----:B---3--:R-:W-:Y:S01]  /*94d0*/  FMNMX.FTZ R3, R0, R124, !PT ;  /* 0x0000007c00037209 */ /* 0x008fe20007810000 */
[C---:B------:R-:W-:Y:S01]  /*94e0*/  FADD.FTZ R2, -R125.reuse, R126 ;  /* 0x0000007e7d027221 */ /* 0x040fe20000010100 */
[----:B------:R-:W-:Y:S01]  /*94f0*/  WARPSYNC 0xffffffff ;  /* 0xffffffff00007948 */ /* 0x000fe20003800000 */
[----:B------:R-:W-:Y:S01]  /*9500*/  FMUL.FTZ R126, R125, c[0x0][0x2d0] ;  /* 0x0000b4007d7e7a20 */ /* 0x000fe20000410000 */
[----:B------:R-:W1:Y:S01]  /*9510*/  LDSM.16.MT88.4 R140, [R163] ;  /* 0x00000000a38c783b */ /* 0x000e620000004200 */
[----:B------:R-:W-:Y:S01]  /*9520*/  FADD.FTZ R0, -R3, R127 ;  /* 0x0000007f03007221 */ /* 0x000fe20000010100 */
[----:B------:R-:W-:Y:S01]  /*9530*/  ISETP.GT.AND P0, PT, R187, R212, PT ;  /* 0x000000d4bb00720c */ /* 0x000fe20003f04270 */
[----:B------:R-:W-:Y:S02]  /*9540*/  FMUL.FTZ R127, R3, c[0x0][0x2d0] ;  /* 0x0000b400037f7a20 */ /* 0x000fe40000410000 */
[----:B------:R-:W-:Y:S02]  /*9550*/  FMUL.FTZ R2, R2, c[0x0][0x2d0] ;  /* 0x0000b40002027a20 */ /* 0x000fe40000410000 */
[----:B------:R-:W-:Y:S02]  /*9560*/  FMUL.FTZ R0, R0, c[0x0][0x2d0] ;  /* 0x0000b40000007a20 */ /* 0x000fe40000410000 */
        /* <DEDUP_REMOVED lines=26> */
[----:B--2---:R-:W-:Y:S01]  /*9710*/  MUFU.EX2 R124, R6 ;  /* 0x00000006007c7308 */ /* 0x004fe20000000800 */
        /* <DEDUP_REMOVED lines=9> */
[----:B------:R-:W-:Y:S01]  /*97b0*/  FFMA.FTZ R35, R35, c[0x0][0x2d0], -R127 ;  /* 0x0000b40023237a23 */ /* 0x000fe2000001087f */
[----:B------:R-:W-:Y:S01]  /*97c0*/  MOV R127, R3 ;  /* 0x00000003007f7202 */ /* 0x000fe20000000f00 */
[----:B------:R-:W-:Y:S01]  /*97d0*/  FFMA.FTZ R28, R28, c[0x0][0x2d0], -R126 ;  /* 0x0000b4001c1c7a23 */ /* 0x000fe2000001087e */
[----:B------:R-:W-:Y:S10]  /*97e0*/  MUFU.EX2 R149, R8 ;  /* 0x0000000800957308 */ /* 0x000ff40000000800 */
[----:B------:R-:W2:Y:S10]  /*97f0*/  MUFU.EX2 R157, R9 ;  /* 0x00000009009d7308 */ /* 0x000eb40000000800 */
[----:B------:R-:W-:Y:S10]  /*9800*/  MUFU.EX2 R155, R10 ;  /* 0x0000000a009b7308 */ /* 0x000ff40000000800 */
[----:B------:R-:W5:Y:S10]  /*9810*/  MUFU.EX2 R156, R11 ;  /* 0x0000000b009c7308 */ /* 0x000f740000000800 */
[----:B------:R-:W-:Y:S10]  /*9820*/  MUFU.EX2 R152, R16 ;  /* 0x0000001000987308 */ /* 0x000ff40000000800 */
[----:B------:R-:W-:Y:S10]  /*9830*/  MUFU.EX2 R154, R17 ;  /* 0x00000011009a7308 */ /* 0x000ff40000000800 */
[----:B------:R-:W-:Y:S10]  /*9840*/  MUFU.EX2 R150, R18 ;  /* 0x0000001200967308 */ /* 0x000ff40000000800 */
[----:B------:R-:W-:Y:S10]  /*9850*/  MUFU.EX2 R146, R12 ;  /* 0x0000000c00927308 */ /* 0x000ff40000000800 */
[----:B------:R-:W1:Y:S10]  /*9860*/  MUFU.EX2 R153, R13 ;  /* 0x0000000d00997308 */ /* 0x000e740000000800 */
[----:B------:R1:W-:Y:S10]  /*9870*/  MUFU.EX2 R145, R14 ;  /* 0x0000000e00917308 */ /* 0x0003f40000000800 */
[----:B------:R-:W1:Y:S10]  /*9880*/  MUFU.EX2 R151, R15 ;  /* 0x0000000f00977308 */ /* 0x000e740000000800 */
[----:B------:R1:W-:Y:S10]  /*9890*/  MUFU.EX2 R126, R28 ;  /* 0x0000001c007e7308 */ /* 0x0003f40000000800 */
[----:B------:R-:W-:Y:S10]  /*98a0*/  MUFU.EX2 R29, R29 ;  /* 0x0000001d001d7308 */ /* 0x000ff40000000800 */
[----:B------:R-:W-:Y:S10]  /*98b0*/  MUFU.EX2 R32, R32 ;  /* 0x0000002000207308 */ /* 0x000ff40000000800 */
[----:B------:R-:W-:Y:S10]  /*98c0*/  MUFU.EX2 R33, R33 ;  /* 0x0000002100217308 */ /* 0x000ff40000000800 */
[----:B------:R-:W-:Y:S10]  /*98d0*/  MUFU.EX2 R30, R30 ;  /* 0x0000001e001e7308 */ /* 0x000ff40000000800 */
[----:B------:R-:W-:Y:S10]  /*98e0*/  MUFU.EX2 R31, R31 ;  /* 0x0000001f001f7308 */ /* 0x000ff40000000800 */
[----:B------:R-:W-:Y:S10]  /*98f0*/  MUFU.EX2 R34, R34 ;  /* 0x0000002200227308 */ /* 0x000ff40000000800 */
[----:B------:R-:W-:Y:S01]  /*9900*/  MUFU.EX2 R35, R35 ;  /* 0x0000002300237308 */ /* 0x000fe20000000800 */
[----:B---3--:R-:W-:Y:S01]  /*9910*/  FMUL.FTZ R4, R2, R128 ;  /* 0x0000008002047220 */ /* 0x008fe20000410000 */
[----:B----4-:R-:W-:Y:S01]  /*9920*/  F2FP.PACK_AB R136, R148, R144 ;  /* 0x000000909488723e */ /* 0x010fe200000000ff */
[----:B------:R-:W-:Y:S01]  /*9930*/  FMUL.FTZ R5, R2, R129 ;  /* 0x0000008102057220 */ /* 0x000fe20000410000 */
[----:B--2---:R-:W-:Y:S01]  /*9940*/  F2FP.PACK_AB R138, R157, R149 ;  /* 0x000000959d8a723e */ /* 0x004fe200000000ff */
[C---:B------:R-:W-:Y:S01]  /*9950*/  FMUL.FTZ R6, R0.reuse, R130 ;  /* 0x0000008200067220 */ /* 0x040fe20000410000 */
[----:B------:R-:W-:Y:S01]  /*9960*/  F2FP.PACK_AB R137, R147, R124 ;  /* 0x0000007c9389723e */ /* 0x000fe200000000ff */
[----:B------:R-:W-:Y:S01]  /*9970*/  FMUL.FTZ R7, R0, R131 ;  /* 0x0000008300077220 */ /* 0x000fe20000410000 */
[----:B-----5:R-:W-:Y:S01]  /*9980*/  F2FP.PACK_AB R139, R156, R155 ;  /* 0x0000009b9c8b723e */ /* 0x020fe200000000ff */
[----:B------:R-:W2:Y:S01]  /*9990*/  LDSM.16.MT88.4 R128, [R164] ;  /* 0x00000000a480783b */ /* 0x000ea20000004200 */
[C---:B------:R-:W-:Y:S01]  /*99a0*/  FMUL.FTZ R8, R2.reuse, R132 ;  /* 0x0000008402087220 */ /* 0x040fe20000410000 */
[----:B-1----:R-:W-:Y:S01]  /*99b0*/  F2FP.PACK_AB R12, R153, R146 ;  /* 0x00000092990c723e */ /* 0x002fe200000000ff */
[----:B------:R-:W-:Y:S01]  /*99c0*/  FMUL.FTZ R9, R2, R133 ;  /* 0x0000008502097220 */ /* 0x000fe20000410000 */
[----:B------:R-:W-:Y:S01]  /*99d0*/  F2FP.PACK_AB R14, R154, R152 ;  /* 0x000000989a0e723e */ /* 0x000fe200000000ff */
[C---:B------:R-:W-:Y:S01]  /*99e0*/  FMUL.FTZ R10, R0.reuse, R134 ;  /* 0x00000086000a7220 */ /* 0x040fe20000410000 */
[C---:B------:R-:W-:Y:S01]  /*99f0*/  HMMA.16816.F32 R4, R136.reuse, R140, R4 ;  /* 0x0000008c8804723c */ /* 0x040fe20000001804 */
[----:B------:R-:W-:Y:S04]  /*9a00*/  MUFU.EX2 R140, R20 ;  /* 0x00000014008c7308 */ /* 0x000fe80000000800 */
[----:B------:R-:W-:Y:S01]  /*9a10*/  FMUL.FTZ R11, R0, R135 ;  /* 0x00000087000b7220 */ /* 0x000fe20000410000 */
[----:B------:R-:W-:Y:S01]  /*9a20*/  F2FP.PACK_AB R13, R151, R145 ;  /* 0x00000091970d723e */ /* 0x000fe200000000ff */
[----:B------:R-:W-:Y:S01]  /*9a30*/  LDSM.16.MT88.4 R132, [R164+0x800] ;  /* 0x00080000a484783b */ /* 0x000fe20000004200 */
[C---:B------:R-:W-:Y:S03]  /*9a40*/  FMUL.FTZ R100, R2.reuse, R100 ;  /* 0x0000006402647220 */ /* 0x040fe60000410000 */
[----:B------:R-:W-:Y:S01]  /*9a50*/  MUFU.EX2 R141, R24 ;  /* 0x00000018008d7308 */ /* 0x000fe20000000800 */
[C---:B------:R-:W-:Y:S03]  /*9a60*/  HMMA.16816.F32 R8, R136.reuse, R142, R8 ;  /* 0x0000008e8808723c */ /* 0x040fe60000001808 */
[----:B------:R-:W-:Y:S02]  /*9a70*/  FMUL.FTZ R101, R2, R101 ;  /* 0x0000006502657220 */ /* 0x000fe40000410000 */
[C---:B------:R-:W-:Y:S02]  /*9a80*/  FMUL.FTZ R102, R0.reuse, R102 ;  /* 0x0000006600667220 */ /* 0x040fe40000410000 */
[----:B------:R-:W-:Y:S02]  /*9a90*/  FMUL.FTZ R103, R0, R103 ;  /* 0x0000006700677220 */ /* 0x000fe40000410000 */
[----:B------:R-:W-:Y:S03]  /*9aa0*/  MUFU.EX2 R142, R21 ;  /* 0x00000015008e7308 */ /* 0x000fe60000000800 */
[C---:B------:R-:W-:Y:S02]  /*9ab0*/  FMUL.FTZ R104, R2.reuse, R104 ;  /* 0x0000006802687220 */ /* 0x040fe40000410000 */
[----:B------:R-:W-:Y:S02]  /*9ac0*/  FMUL.FTZ R105, R2, R105 ;  /* 0x0000006902697220 */ /* 0x000fe40000410000 */
[C---:B------:R-:W-:Y:S02]  /*9ad0*/  FMUL.FTZ R106, R0.reuse, R106 ;  /* 0x0000006a006a7220 */ /* 0x040fe40000410000 */
[----:B------:R-:W-:Y:S01]  /*9ae0*/  FMUL.FTZ R107, R0, R107 ;  /* 0x0000006b006b7220 */ /* 0x000fe20000410000 */
[----:B------:R-:W-:Y:S01]  /*9af0*/  MUFU.EX2 R143, R25 ;  /* 0x00000019008f7308 */ /* 0x000fe20000000800 */
[C---:B------:R-:W-:Y:S01]  /*9b00*/  FMUL.FTZ R108, R2.reuse, R108 ;  /* 0x0000006c026c7220 */ /* 0x040fe20000410000 */
[C---:B--2---:R-:W-:Y:S03]  /*9b10*/  HMMA.16816.F32 R100, R136.reuse, R128, R100 ;  /* 0x000000808864723c */ /* 0x044fe60000001864 */
        /* <DEDUP_REMOVED lines=90> */
[----:B------:R-:W-:Y:S02]  /*a0c0*/  FFMA.FTZ R2, R2, R202, R144 ;  /* 0x000000ca02027223 */ /* 0x000fe40000010090 */
[----:B------:R2:W3:Y:S01]  /*a0d0*/  MUFU.EX2 R144, R19 ;  /* 0x0000001300907308 */ /* 0x0004e20000000800 */
[----:B------:R-:W-:Y:S02]  /*a0e0*/  FFMA.FTZ R124, R0, R206, R124 ;  /* 0x000000ce007c7223 */ /* 0x000fe4000001007c */
[----:B------:R-:W-:Y:S02]  /*a0f0*/  FADD.FTZ R0, R148, R2 ;  /* 0x0000000294007221 */ /* 0x000fe40000010000 */
[----:B------:R-:W-:Y:S01]  /*a100*/  FADD.FTZ R124, R147, R124 ;  /* 0x0000007c937c7221 */ /* 0x000fe20000010000 */
[C---:B-1----:R-:W-:Y:S03]  /*a110*/  HMMA.16816.F32 R44, R136.reuse, R128, R44 ;  /* 0x00000080882c723c */ /* 0x042fe6000000182c */
[----:B------:R-:W-:Y:S02]  /*a120*/  FADD.FTZ R2, R149, R0 ;  /* 0x0000000095027221 */ /* 0x000fe40000010000 */
[----:B------:R-:W-:Y:S02]  /*a130*/  FADD.FTZ R0, R155, R124 ;  /* 0x0000007c9b007221 */ /* 0x000fe40000010000 */
[----:B------:R-:W-:Y:S01]  /*a140*/  FADD.FTZ R2, R157, R2 ;  /* 0x000000029d027221 */ /* 0x000fe20000010000 */
[C---:B------:R-:W-:Y:S01]  /*a150*/  HMMA.16816.F32 R48, R136.reuse, R130, R48 ;  /* 0x000000828830723c */ /* 0x040fe20000001830 */
[----:B------:R-:W1:Y:S03]  /*a160*/  LDSM.16.MT88.4 R128, [R166+0x2000] ;  /* 0x00200000a680783b */ /* 0x000e660000004200 */
[----:B------:R-:W-:Y:S02]  /*a170*/  FADD.FTZ R0, R156, R0 ;  /* 0x000000009c007221 */ /* 0x000fe40000010000 */
[----:B------:R-:W-:Y:S02]  /*a180*/  FADD.FTZ R28, R146, R2 ;  /* 0x00000002921c7221 */ /* 0x000fe40000010000 */
[----:B------:R-:W-:Y:S01]  /*a190*/  FADD.FTZ R2, R145, R0 ;  /* 0x0000000091027221 */ /* 0x000fe20000010000 */
[----:B--2---:R-:W-:Y:S03]  /*a1a0*/  LDSM.16.MT88.4 R16, [R166+0x800] ;  /* 0x00080000a610783b */ /* 0x004fe60000004200 */
[----:B---3--:R-:W-:Y:S01]  /*a1b0*/  F2FP.PACK_AB R15, R144, R150 ;  /* 0x00000096900f723e */ /* 0x008fe200000000ff */
[----:B------:R-:W-:Y:S02]  /*a1c0*/  FADD.FTZ R0, R153, R28 ;  /* 0x0000001c99007221 */ /* 0x000fe40000010000 */
[----:B------:R-:W-:Y:S02]  /*a1d0*/  FADD.FTZ R2, R151, R2 ;  /* 0x0000000297027221 */ /* 0x000fe40000010000 */
[----:B------:R-:W-:Y:S02]  /*a1e0*/  FADD.FTZ R0, R152, R0 ;  /* 0x0000000098007221 */ /* 0x000fe40000010000 */
[----:B------:R-:W-:Y:S02]  /*a1f0*/  FADD.FTZ R2, R150, R2 ;  /* 0x0000000296027221 */ /* 0x000fe40000010000 */
[----:B------:R-:W-:Y:S02]  /*a200*/  FADD.FTZ R0, R154, R0 ;  /* 0x000000009a007221 */ /* 0x000fe40000010000 */
[----:B------:R-:W-:Y:S02]  /*a210*/  FADD.FTZ R2, R144, R2 ;  /* 0x0000000290027221 */ /* 0x000fe40000010000 */
[----:B------:R-:W-:Y:S04]  /*a220*/  FADD.FTZ R0, R140, R0 ;  /* 0x000000008c007221 */ /* 0x000fe80000010000 */
[----:B------:R-:W-:Y:S04]  /*a230*/  FADD.FTZ R0, R142, R0 ;  /* 0x000000008e007221 */ /* 0x000fe80000010000 */
[----:B------:R-:W-:Y:S04]  /*a240*/  FADD.FTZ R0, R141, R0 ;  /* 0x000000008d007221 */ /* 0x000fe80000010000 */
        /* <DEDUP_REMOVED lines=19> */
[----:B------:R-:W2:Y:S10]  /*a380*/  MUFU.EX2 R139, R22 ;  /* 0x00000016008b7308 */ /* 0x000eb40000000800 */
[----:B------:R3:W4:Y:S10]  /*a390*/  MUFU.EX2 R138, R23 ;  /* 0x00000017008a7308 */ /* 0x0007340000000800 */
[----:B------:R-:W5:Y:S01]  /*a3a0*/  MUFU.EX2 R137, R26 ;  /* 0x0000001a00897308 */ /* 0x000f620000000800 */
[----:B--2---:R-:W-:Y:S09]  /*a3b0*/  FADD.FTZ R2, R139, R2 ;  /* 0x000000028b027221 */ /* 0x004ff20000010000 */
[----:B------:R2:W2:Y:S01]  /*a3c0*/  MUFU.EX2 R136, R27 ;  /* 0x0000001b00887308 */ /* 0x0004a20000000800 */
[----:B---3--:R-:W-:Y:S01]  /*a3d0*/  LDSM.16.MT88.4 R20, [R164+0x1000] ;  /* 0x00100000a414783b */ /* 0x008fe20000004200 */
[----:B----4-:R-:W-:Y:S01]  /*a3e0*/  FADD.FTZ R2, R138, R2 ;  /* 0x000000028a027221 */ /* 0x010fe20000010000 */
[C---:B-1----:R-:W-:Y:S05]  /*a3f0*/  HMMA.16816.F32 R4, R12.reuse, R128, R4 ;  /* 0x000000800c04723c */ /* 0x042fea0000001804 */
[----:B-----5:R-:W-:Y:S03]  /*a400*/  FADD.FTZ R2, R137, R2 ;  /* 0x0000000289027221 */ /* 0x020fe60000010000 */
[C---:B------:R-:W-:Y:S01]  /*a410*/  HMMA.16816.F32 R8, R12.reuse, R130, R8 ;  /* 0x000000820c08723c */ /* 0x040fe20000001808 */
[----:B------:R-:W1:Y:S07]  /*a420*/  LDSM.16.MT88.4 R128, [R165+0x800] ;  /* 0x00080000a580783b */ /* 0x000e6e0000004200 */
[C---:B------:R-:W-:Y:S01]  /*a430*/  HMMA.16816.F32 R100, R12.reuse, R132, R100 ;  /* 0x000000840c64723c */ /* 0x040fe20000001864 */
[----:B--2---:R-:W-:Y:S07]  /*a440*/  LDSM.16.MT88.4 R24, [R166+0x1000] ;  /* 0x00100000a618783b */ /* 0x004fee0000004200 */
[C---:B------:R-:W-:Y:S01]  /*a450*/  HMMA.16816.F32 R104, R12.reuse, R134, R104 ;  /* 0x000000860c68723c */ /* 0x040fe20000001868 */
[----:B------:R-:W-:Y:S07]  /*a460*/  LDSM.16.MT88.4 R132, [R163+0x1800] ;  /* 0x00180000a384783b */ /* 0x000fee0000004200 */
        /* <DEDUP_REMOVED lines=28> */
[----:B------:R-:W-:Y:S07]  /*a630*/  HMMA.16816.F32 R96, R12, R130, R96 ;  /* 0x000000820c60723c */ /* 0x000fee0000001860 */
[----:B------:R-:W-:Y:S02]  /*a640*/  F2FP.PACK_AB R12, R142, R140 ;  /* 0x0000008c8e0c723e */ /* 0x000fe400000000ff */
[----:B------:R-:W-:Y:S03]  /*a650*/  F2FP.PACK_AB R14, R143, R141 ;  /* 0x0000008d8f0e723e */ /* 0x000fe600000000ff */
[----:B------:R-:W-:Y:S02]  /*a660*/  F2FP.PACK_AB R13, R138, R139 ;  /* 0x0000008b8a0d723e */ /* 0x000fe400000000ff */
[C---:B------:R-:W-:Y:S07]  /*a670*/  F2FP.PACK_AB R15, R136.reuse, R137 ;  /* 0x00000089880f723e */ /* 0x040fee00000000ff */
[C---:B--2---:R-:W-:Y:S08]  /*a680*/  HMMA.16816.F32 R4, R12.reuse, R16, R4 ;  /* 0x000000100c04723c */ /* 0x044ff00000001804 */
        /* <DEDUP_REMOVED lines=39> */
[C---:B------:R-:W-:Y:S01]  /*a900*/  HMMA.16816.F32 R128, R12.reuse, R132, R4 ;  /* 0x000000840c80723c */ /* 0x040fe20000001804 */
[----:B------:R-:W4:Y:S07]  /*a910*/  LDSM.16.MT88.4 R4, [R163+0x3800] ;  /* 0x00380000a304783b */ /* 0x000f2e0000004200 */
        /* <DEDUP_REMOVED lines=44> */
.L_x_4130:
[----:B------:R-:W-:Y:S05]  /*abe0*/  BRA.DIV ~URZ, `(.L_x_4138) ;  /* 0x00003c627f007947 */ /* 0x000fea000b800000 */
[----:B------:R1:W2:Y:S02]  /*abf0*/  SHFL.BFLY PT, R4, R202, 0x2, 0x1f ;  /* 0x0c401f00ca047f89 */ /* 0x0002a400000e0000 */
.L_x_4172:
[----:B--2---:R-:W-:Y:S01]  /*ac00*/  FADD.FTZ R4, R4, R202 ;  /* 0x000000ca04047221 */ /* 0x004fe20000010000 */
[----:B------:R-:W-:Y:S05]  /*ac10*/  BRA.DIV ~URZ, `(.L_x_4139) ;  /* 0x00003c927f007947 */ /* 0x000fea000b800000 */
[----:B------:R-:W2:Y:S04]  /*ac20*/  SHFL.BFLY PT, R0, R206, 0x2, 0x1f ;  /* 0x0c401f00ce007f89 */ /* 0x000ea800000e0000 */
[----:B------:R-:W3:Y:S01]  /*ac30*/  SHFL.BFLY PT, R2, R4, 0x1, 0x1f ;  /* 0x0c201f0004027f89 */ /* 0x000ee200000e0000 */
[----:B--2---:R-:W-:-:S02]  /*ac40*/  FADD.FTZ R206, R0, R206 ;  /* 0x000000ce00ce7221 */ /* 0x004fc40000010000 */
[----:B---3--:R-:W-:-:S03]  /*ac50*/  FADD.FTZ R4, R4, R2 ;  /* 0x0000000204047221 */ /* 0x008fc60000010000 */
[----:B------:R2:W3:Y:S04]  /*ac60*/  SHFL.BFLY PT, R3, R206, 0x1, 0x1f ;  /* 0x0c201f00ce037f89 */ /* 0x0004e800000e0000 */
.L_x_4173:
        /* <DEDUP_REMOVED lines=60> */
[----:B-----5:R-:W-:-:S02]  /*b030*/  @P1 FMUL.FTZ R5, R5, 0.69314718246459960938 ;  /* 0x3f31721805051820 */ /* 0x020fc40000410000 */
        /* <DEDUP_REMOVED lines=8> */
[----:B----4-:R-:W-:Y:S01]  /*b0c0*/  @P0 MOV R3, 0x3f317218 ;  /* 0x3f31721800030802 */ /* 0x010fe20000000f00 */
        /* <DEDUP_REMOVED lines=47> */
.L_x_4099:
        /* <DEDUP_REMOVED lines=17> */
.L_x_4141:
[----:B------:R-:W-:Y:S05]  /*b4d0*/  BSYNC B0 ;  /* 0x0000000000007941 */ /* 0x000fea0003800000 */
.L_x_4140:
        /* <DEDUP_REMOVED lines=15> */
[----:B--2--5:R-:W-:Y:S05]  /*b5d0*/  CALL.REL.NOINC `($__internal_69_$__cuda_sm70_shflsync_idx_p) ;  /* 0x0000349000007944 */ /* 0x024fea0003c00000 */
.L_x_4144:
        /* <DEDUP_REMOVED lines=220> */
.L_x_4146:
[----:B------:R-:W-:Y:S05]  /*c3a0*/  BSYNC B0 ;  /* 0x0000000000007941 */ /* 0x000fea0003800000 */
.L_x_4145:
        /* <DEDUP_REMOVED lines=100> */
.L_x_4143:
        /* <DEDUP_REMOVED lines=40> */
.L_x_4147:
[----:B------:R-:W-:Y:S05]  /*cc70*/  BSYNC B1 ;  /* 0x0000000000017941 */ /* 0x000fea0003800000 */
.L_x_4142:
        /* <DEDUP_REMOVED lines=9> */
.L_x_4174:
[----:B------:R-:W-:Y:S01]  /*cd10*/  WARPSYNC 0xffffffff ;  /* 0xffffffff00007948 */ /* 0x000fe20003800000 */
[----:B------:R-:W-:Y:S01]  /*cd20*/  BAR.SYNC.DEFER_BLOCKING 0x4, 0x100 ;  /* 0x0104000000007b1d */ /* 0x000fe20000010000 */
[----:B-1--4-:R-:W-:-:S05]  /*cd30*/  MOV R236, R0 ;  /* 0x0000000000ec7202 */ /* 0x012fca0000000f00 */
[----:B------:R1:W-:Y:S04]  /*cd40*/  @!P6 STS [0x18100], R17 ;  /* 0x01810011ff00e388 */ /* 0x0003e80000000800 */
[----:B------:R-:W-:Y:S06]  /*cd50*/  BAR.ARV 0x5, 0x100 ;  /* 0x0144000000007b1d */ /* 0x000fec0000002000 */
.L_x_4148:
[----:B-1----:R-:W-:-:S13]  /*cd60*/  ISETP.GE.AND P0, PT, R236, c[0x0][0x538], PT ;  /* 0x00014e00ec007a0c */ /* 0x002fda0003f06270 */
[----:B--2345:R-:W-:Y:S01]  /*cd70*/  @P0 CALL.REL.NOINC `(.L_x_4150) ;  /* 0x0000001000000944 */ /* 0x03cfe20003c00000 */
[----:B------:R-:W-:Y:S05]  /*cd80*/  BRA `(.L_x_4151) ;  /* 0xffff3b9000007947 */ /* 0x000fea000383ffff */
.L_x_4150:
[----:B------:R-:W-:Y:S05]  /*cd90*/  EXIT ;  /* 0x000000000000794d */ /* 0x000fea0003800000 */
.L_x_4100:
[----:B------:R-:W-:Y:S01]  /*cda0*/  IMAD.MOV.U32 R0, RZ, RZ, R9 ;  /* 0x000000ffff007224 */ /* 0x000fe200078e0009 */
[----:B------:R-:W-:Y:S01]  /*cdb0*/  MOV R192, RZ ;  /* 0x000000ff00c07202 */ /* 0x000fe20000000f00 */
[----:B------:R-:W-:Y:S01]  /*cdc0*/  IMAD.MOV.U32 R3, RZ, RZ, 0x181f ;  /* 0x0000181fff037424 */ /* 0x000fe200078e00ff */
[----:B------:R-:W-:Y:S02]  /*cdd0*/  MOV R2, 0xcdf0 ;  /* 0x0000cdf000027802 */ /* 0x000fe40000000f00 */
[----:B-----5:R-:W-:Y:S05]  /*cde0*/  CALL.REL.NOINC `($__internal_69_$__cuda_sm70_shflsync_idx_p) ;  /* 0x00001c8000007944 */ /* 0x020fea0003c00000 */
[----:B------:R-:W-:Y:S01]  /*cdf0*/  MOV R8, R0 ;  /* 0x0000000000087202 */ /* 0x000fe20000000f00 */
[----:B------:R-:W-:Y:S05]  /*ce00*/  BRA `(.L_x_4152) ;  /* 0xffff47b000007947 */ /* 0x000fea000383ffff */
.L_x_4101:
[----:B------:R-:W-:Y:S01]  /*ce10*/  IMAD.MOV.U32 R0, RZ, RZ, R11 ;  /* 0x000000ffff007224 */ /* 0x000fe200078e000b */
[----:B------:R-:W-:Y:S01]  /*ce20*/  MOV R192, RZ ;  /* 0x000000ff00c07202 */ /* 0x000fe20000000f00 */
[----:B------:R-:W-:Y:S01]  /*ce30*/  IMAD.MOV.U32 R3, RZ, RZ, 0x181f ;  /* 0x0000181fff037424 */ /* 0x000fe200078e00ff */
[----:B------:R-:W-:Y:S02]  /*ce40*/  MOV R2, 0xce60 ;  /* 0x0000ce6000027802 */ /* 0x000fe40000000f00 */
[----:B-12--5:R-:W-:Y:S05]  /*ce50*/  CALL.REL.NOINC `($__internal_69_$__cuda_sm70_shflsync_idx_p) ;  /* 0x00001c1000007944 */ /* 0x026fea0003c00000 */
[----:B------:R-:W-:Y:S05]  /*ce60*/  BRA `(.L_x_4153) ;  /* 0xffff477000007947 */ /* 0x000fea000383ffff */
.L_x_4104:
[----:B----4-:R-:W-:Y:S01]  /*ce70*/  IMAD.MOV.U32 R0, RZ, RZ, R9 ;  /* 0x000000ffff007224 */ /* 0x010fe200078e0009 */
[----:B------:R-:W-:Y:S01]  /*ce80*/  MOV R192, 0x1 ;  /* 0x0000000100c07802 */ /* 0x000fe20000000f00 */
[----:B--2---:R-:W-:Y:S01]  /*ce90*/  IMAD.MOV.U32 R3, RZ, RZ, 0x181f ;  /* 0x0000181fff037424 */ /* 0x004fe200078e00ff */
[----:B------:R-:W-:-:S02]  /*cea0*/  MOV R2, 0xcec0 ;  /* 0x0000cec000027802 */ /* 0x000fc40000000f00 */
[----:B-1-3-5:R-:W-:Y:S05]  /*ceb0*/  CALL.REL.NOINC `($__internal_69_$__cuda_sm70_shflsync_idx_p) ;  /* 0x00001bb000007944 */ /* 0x02afea0003c00000 */
[----:B------:R-:W-:Y:S01]  /*cec0*/  IMAD.MOV.U32 R8, RZ, RZ, R0 ;  /* 0x000000ffff087224 */ /* 0x000fe200078e0000 */
[----:B------:R-:W-:Y:S01]  /*ced0*/  MOV R192, 0x1 ;  /* 0x0000000100c07802 */ /* 0x000fe20000000f00 */
[----:B------:R-:W-:Y:S01]  /*cee0*/  IMAD.MOV.U32 R0, RZ, RZ, R11 ;  /* 0x000000ffff007224 */ /* 0x000fe200078e000b */
[----:B------:R-:W-:-:S02]  /*cef0*/  MOV R3, 0x181f ;  /* 0x0000181f00037802 */ /* 0x000fc40000000f00 */
[----:B------:R-:W-:Y:S02]  /*cf00*/  MOV R2, 0xcf20 ;  /* 0x0000cf2000027802 */ /* 0x000fe40000000f00 */
[----:B------:R-:W-:Y:S05]  /*cf10*/  CALL.REL.NOINC `($__internal_69_$__cuda_sm70_shflsync_idx_p) ;  /* 0x00001b5000007944 */ /* 0x000fea0003c00000 */
[----:B------:R-:W-:Y:S05]  /*cf20*/  BRA `(.L_x_4154) ;  /* 0xffff484000007947 */ /* 0x000fea000383ffff */
.L_x_4107:
[----:B----4-:R-:W-:Y:S01]  /*cf30*/  IMAD.MOV.U32 R0, RZ, RZ, R9 ;  /* 0x000000ffff007224 */ /* 0x010fe200078e0009 */
[----:B------:R-:W-:Y:S01]  /*cf40*/  MOV R192, 0x2 ;  /* 0x0000000200c07802 */ /* 0x000fe20000000f00 */
[----:B-1----:R-:W-:Y:S01]  /*cf50*/  IMAD.MOV.U32 R3, RZ, RZ, 0x181f ;  /* 0x0000181fff037424 */ /* 0x002fe200078e00ff */
[----:B------:R-:W-:Y:S02]  /*cf60*/  MOV R2, 0xcf80 ;  /* 0x0000cf8000027802 */ /* 0x000fe40000000f00 */
[----:B--23-5:R-:W-:Y:S05]  /*cf70*/  CALL.REL.NOINC `($__internal_69_$__cuda_sm70_shflsync_idx_p) ;  /* 0x00001af000007944 */ /* 0x02cfea0003c00000 */
[----:B------:R-:W-:Y:S01]  /*cf80*/  MOV R8, R0 ;  /* 0x0000000000087202 */ /* 0x000fe20000000f00 */
[----:B------:R-:W-:Y:S05]  /*cf90*/  BRA `(.L_x_4155) ;  /* 0xffff493000007947 */ /* 0x000fea000383ffff */
.L_x_4108:
[----:B----4-:R-:W-:Y:S01]  /*cfa0*/  IMAD.MOV.U32 R0, RZ, RZ, R11 ;  /* 0x000000ffff007224 */ /* 0x010fe200078e000b */
[----:B------:R-:W-:Y:S01]  /*cfb0*/  MOV R192, 0x2 ;  /* 0x0000000200c07802 */ /* 0x000fe20000000f00 */
[----:B------:R-:W-:Y:S01]  /*cfc0*/  IMAD.MOV.U32 R3, RZ, RZ, 0x181f ;  /* 0x0000181fff037424 */ /* 0x000fe200078e00ff */
[----:B------:R-:W-:Y:S02]  /*cfd0*/  MOV R2, 0xcff0 ;  /* 0x0000cff000027802 */ /* 0x000fe40000000f00 */
[----:B-123-5:R-:W-:Y:S05]  /*cfe0*/  CALL.REL.NOINC `($__internal_69_$__cuda_sm70_shflsync_idx_p) ;  /* 0x00001a8000007944 */ /* 0x02efea0003c00000 */
[----:B------:R-:W-:Y:S05]  /*cff0*/  BRA `(.L_x_4156) ;  /* 0xffff48f000007947 */ /* 0x000fea000383ffff */
.L_x_4111:
[----:B-1----:R-:W-:Y:S01]  /*d000*/  IMAD.MOV.U32 R0, RZ, RZ, R9 ;  /* 0x000000ffff007224 */ /* 0x002fe200078e0009 */
[----:B------:R-:W-:Y:S01]  /*d010*/  MOV R192, 0x3 ;  /* 0x0000000300c07802 */ /* 0x000fe20000000f00 */
[----:B------:R-:W-:Y:S01]  /*d020*/  IMAD.MOV.U32 R3, RZ, RZ, 0x181f ;  /* 0x0000181fff037424 */ /* 0x000fe200078e00ff */
[----:B------:R-:W-:-:S02]  /*d030*/  MOV R2, 0xd050 ;  /* 0x0000d05000027802 */ /* 0x000fc40000000f00 */
[----:B--2345:R-:W-:Y:S05]  /*d040*/  CALL.REL.NOINC `($__internal_69_$__cuda_sm70_shflsync_idx_p) ;  /* 0x00001a2000007944 */ /* 0x03cfea0003c00000 */
[----:B------:R-:W-:Y:S01]  /*d050*/  IMAD.MOV.U32 R8, RZ, RZ, R0 ;  /* 0x000000ffff087224 */ /* 0x000fe200078e0000 */
[----:B------:R-:W-:Y:S01]  /*d060*/  MOV R192, 0x3 ;  /* 0x0000000300c07802 */ /* 0x000fe20000000f00 */
[----:B------:R-:W-:Y:S01]  /*d070*/  IMAD.MOV.U32 R0, RZ, RZ, R11 ;  /* 0x000000ffff007224 */ /* 0x000fe200078e000b */
[----:B------:R-:W-:-:S02]  /*d080*/  MOV R3, 0x181f ;  /* 0x0000181f00037802 */ /* 0x000fc40000000f00 */
[----:B------:R-:W-:Y:S02]  /*d090*/  MOV R2, 0xd0b0 ;  /* 0x0000d0b000027802 */ /* 0x000fe40000000f00 */
[----:B------:R-:W-:Y:S05]  /*d0a0*/  CALL.REL.NOINC `($__internal_69_$__cuda_sm70_shflsync_idx_p) ;  /* 0x000019c000007944 */ /* 0x000fea0003c00000 */
[----:B------:R-:W-:Y:S05]  /*d0b0*/  BRA `(.L_x_4157) ;  /* 0xffff49a000007947 */ /* 0x000fea000383ffff */
.L_x_4114:
[----:B------:R-:W-:Y:S01]  /*d0c0*/  IMAD.MOV.U32 R0, RZ, RZ, R5 ;  /* 0x000000ffff007224 */ /* 0x000fe200078e0005 */
[----:B------:R-:W-:Y:S01]  /*d0d0*/  MOV R192, RZ ;  /* 0x000000ff00c07202 */ /* 0x000fe20000000f00 */
[----:B------:R-:W-:Y:S01]  /*d0e0*/  IMAD.MOV.U32 R3, RZ, RZ, 0x181f ;  /* 0x0000181fff037424 */ /* 0x000fe200078e00ff */
[----:B------:R-:W-:Y:S02]  /*d0f0*/  MOV R2, 0xd110 ;  /* 0x0000d11000027802 */ /* 0x000fe40000000f00 */
[----:B------:R-:W-:Y:S05]  /*d100*/  CALL.REL.NOINC `($__internal_69_$__cuda_sm70_shflsync_idx_p) ;  /* 0x0000196000007944 */ /* 0x000fea0003c00000 */
[----:B------:R-:W-:Y:S01]  /*d110*/  MOV R4, R0 ;  /* 0x0000000000047202 */ /* 0x000fe20000000f00 */
[----:B------:R-:W-:Y:S05]  /*d120*/  BRA `(.L_x_4158) ;  /* 0xffff5fe000007947 */ /* 0x000fea000383ffff */
.L_x_4115:
[----:B------:R-:W-:Y:S01]  /*d130*/  IMAD.MOV.U32 R0, RZ, RZ, R12 ;  /* 0x000000ffff007224 */ /* 0x000fe200078e000c */
[----:B------:R-:W-:Y:S01]  /*d140*/  MOV R192, RZ ;  /* 0x000000ff00c07202 */ /* 0x000fe20000000f00 */
[----:B------:R-:W-:Y:S01]  /*d150*/  IMAD.MOV.U32 R3, RZ, RZ, 0x181f ;  /* 0x0000181fff037424 */ /* 0x000fe200078e00ff */
[----:B------:R-:W-:Y:S02]  /*d160*/  MOV R2, 0xd180 ;  /* 0x0000d18000027802 */ /* 0x000fe40000000f00 */
[----:B-12---:R-:W-:Y:S05]  /*d170*/  CALL.REL.NOINC `($__internal_69_$__cuda_sm70_shflsync_idx_p) ;  /* 0x000018f000007944 */ /* 0x006fea0003c00000 */
[C---:B------:R-:W-:Y:S01]  /*d180*/  IADD3 R8, P0, R0.reuse, R106, RZ ;  /* 0x0000006a00087210 */ /* 0x040fe20007f1e0ff */
[----:B------:R-:W-:Y:S01]  /*d190*/  IMAD.MOV.U32 R192, RZ, RZ, 0x1 ;  /* 0x00000001ffc07424 */ /* 0x000fe200078e00ff */
[----:B------:R-:W-:Y:S02]  /*d1a0*/  IADD3 R6, P6, R0, R107, RZ ;  /* 0x0000006b00067210 */ /* 0x000fe40007fde0ff */
[----:B------:R-:W-:Y:S01]  /*d1b0*/  ISETP.GE.AND P5, PT, R196, c[0x0][0x1d4], PT ;  /* 0x00007500c4007a0c */ /* 0x000fe20003fa6270 */
[----:B------:R-:W-:Y:S01]  /*d1c0*/  IMAD.X R9, R4, 0x1, R101, P0 ;  /* 0x0000000104097824 */ /* 0x000fe200000e0665 */
[----:B------:R-:W-:Y:S01]  /*d1d0*/  ISETP.GE.AND P2, PT, R208, c[0x0][0x1d4], PT ;  /* 0x00007500d0007a0c */ /* 0x000fe20003f46270 */
[----:B------:R-:W-:Y:S01]  /*d1e0*/  IMAD.X R7, R4, 0x1, R103, P6 ;  /* 0x0000000104077824 */ /* 0x000fe200030e0667 */
[----:B------:R-:W-:-:S02]  /*d1f0*/  ISETP.GE.AND P0, PT, R207, c[0x0][0x1d4], PT ;  /* 0x00007500cf007a0c */ /* 0x000fc40003f06270 */
        /* <DEDUP_REMOVED lines=14> */
[----:B-1----:R-:W-:Y:S05]  /*d2e0*/  CALL.REL.NOINC `($__internal_69_$__cuda_sm70_shflsync_idx_p) ;  /* 0x0000178000007944 */ /* 0x002fea0003c00000 */
[----:B------:R-:W-:Y:S01]  /*d2f0*/  IMAD.MOV.U32 R4, RZ, RZ, R0 ;  /* 0x000000ffff047224 */ /* 0x000fe200078e0000 */
[----:B------:R-:W-:Y:S01]  /*d300*/  MOV R192, 0x1 ;  /* 0x0000000100c07802 */ /* 0x000fe20000000f00 */
[----:B------:R-:W-:Y:S01]  /*d310*/  IMAD.MOV.U32 R0, RZ, RZ, R12 ;  /* 0x000000ffff007224 */ /* 0x000fe200078e000c */
[----:B------:R-:W-:-:S02]  /*d320*/  MOV R3, 0x181f ;  /* 0x0000181f00037802 */ /* 0x000fc40000000f00 */
[----:B------:R-:W-:Y:S02]  /*d330*/  MOV R2, 0xd350 ;  /* 0x0000d35000027802 */ /* 0x000fe40000000f00 */
[----:B------:R-:W-:Y:S05]  /*d340*/  CALL.REL.NOINC `($__internal_69_$__cuda_sm70_shflsync_idx_p) ;  /* 0x0000172000007944 */ /* 0x000fea0003c00000 */
[----:B------:R-:W-:Y:S05]  /*d350*/  BRA `(.L_x_4159) ;  /* 0xffff5f0000007947 */ /* 0x000fea000383ffff */
.L_x_4116:
[----:B------:R-:W-:Y:S01]  /*d360*/  IMAD.MOV.U32 R0, RZ, RZ, R4 ;  /* 0x000000ffff007224 */ /* 0x000fe200078e0004 */
[----:B------:R-:W-:Y:S01]  /*d370*/  MOV R192, RZ ;  /* 0x000000ff00c07202 */ /* 0x000fe20000000f00 */
[----:B------:R-:W-:Y:S01]  /*d380*/  IMAD.MOV.U32 R3, RZ, RZ, 0x1c1f ;  /* 0x00001c1fff037424 */ /* 0x000fe200078e00ff */
[----:B------:R-:W-:Y:S02]  /*d390*/  MOV R2, 0xd3b0 ;  /* 0x0000d3b000027802 */ /* 0x000fe40000000f00 */
[----:B------:R-:W-:Y:S05]  /*d3a0*/  CALL.REL.NOINC `($__internal_69_$__cuda_sm70_shflsync_idx_p) ;  /* 0x000016c000007944 */ /* 0x000fea0003c00000 */
[----:B------:R-:W-:Y:S05]  /*d3b0*/  BRA `(.L_x_4160) ;  /* 0xffff60e000007947 */ /* 0x000fea000383ffff */
.L_x_4117:
[----:B------:R-:W-:Y:S01]  /*d3c0*/  IMAD.MOV.U32 R0, RZ, RZ, R4 ;  /* 0x000000ffff007224 */ /* 0x000fe200078e0004 */
[----:B------:R-:W-:Y:S01]  /*d3d0*/  MOV R192, 0x1 ;  /* 0x0000000100c07802 */ /* 0x000fe20000000f00 */
[----:B------:R-:W-:Y:S01]  /*d3e0*/  IMAD.MOV.U32 R3, RZ, RZ, 0x1c1f ;  /* 0x00001c1fff037424 */ /* 0x000fe200078e00ff */
[----:B------:R-:W-:Y:S02]  /*d3f0*/  MOV R2, 0xd410 ;  /* 0x0000d41000027802 */ /* 0x000fe40000000f00 */
[----:B-1----:R-:W-:Y:S05]  /*d400*/  CALL.REL.NOINC `($__internal_69_$__cuda_sm70_shflsync_idx_p) ;  /* 0x0000166000007944 */ /* 0x002fea0003c00000 */
[----:B------:R-:W-:Y:S01]  /*d410*/  IMAD.IADD R0, R5, 0x1, R0 ;  /* 0x0000000105007824 */ /* 0x000fe200078e0200 */
[----:B------:R-:W-:Y:S02]  /*d420*/  FMNMX.FTZ R125, R7, R8, !PT ;  /* 0x00000008077d7209 */ /* 0x000fe40007810000 */
[----:B------:R-:W-:Y:S02]  /*d430*/  MOV R2, 0xd850 ;  /* 0x0000d85000027802 */ /* 0x000fe40000000f00 */
[----:B------:R-:W-:-:S02]  /*d440*/  IMNMX R0, R6, R0, PT ;  /* 0x0000000006007217 */ /* 0x000fc40003800200 */
[----:B------:R-:W-:Y:S02]  /*d450*/  FMNMX.FTZ R125, R10, R125, !PT ;  /* 0x0000007d0a7d7209 */ /* 0x000fe40007810000 */
[C---:B------:R-:W-:Y:S02]  /*d460*/  ISETP.GT.AND P5, PT, R0.reuse, RZ, PT ;  /* 0x000000ff0000720c */ /* 0x040fe40003fa4270 */
[C---:B------:R-:W-:Y:S02]  /*d470*/  ISETP.GT.AND P2, PT, R0.reuse, 0x1, PT ;  /* 0x000000010000780c */ /* 0x040fe40003f44270 */
[----:B------:R-:W-:Y:S02]  /*d480*/  ISETP.GT.AND P0, PT, R0, 0x8, PT ;  /* 0x000000080000780c */ /* 0x000fe40003f04270 */
[----:B------:R-:W-:Y:S02]  /*d490*/  FSEL R4, R42, -INF , P5 ;  /* 0xff8000002a047808 */ /* 0x000fe40002800000 */
[----:B------:R-:W-:-:S02]  /*d4a0*/  FSEL R5, R43, -INF , P2 ;  /* 0xff8000002b057808 */ /* 0x000fc40001000000 */
[----:B------:R-:W-:Y:S02]  /*d4b0*/  ISETP.GT.AND P2, PT, R0, 0x9, PT ;  /* 0x000000090000780c */ /* 0x000fe40003f44270 */
[----:B------:R-:W-:Y:S02]  /*d4c0*/  FSEL R6, R38, -INF , P0 ;  /* 0xff80000026067808 */ /* 0x000fe40000000000 */
[----:B------:R-:W-:Y:S02]  /*d4d0*/  FMNMX.FTZ R3, R4, R5, !PT ;  /* 0x0000000504037209 */ /* 0x000fe40007810000 */
[----:B------:R-:W-:Y:S02]  /*d4e0*/  FSEL R9, R39, -INF , P2 ;  /* 0xff80000027097808 */ /* 0x000fe40001000000 */
[----:B------:R-:W-:Y:S02]  /*d4f0*/  FMNMX.FTZ R125, R11, R125, !PT ;  /* 0x0000007d0b7d7209 */ /* 0x000fe40007810000 */
        /* <DEDUP_REMOVED lines=32> */
[----:B------:R-:W-:Y:S02]  /*d700*/  ISETP.GT.AND P2, PT, R0, 0x30, PT ;  /* 0x000000300000780c */ /* 0x000fe40003f44270 */
        /* <DEDUP_REMOVED lines=10> */
[----:B------:R-:W-:Y:S01]  /*d7b0*/  ISETP.GT.AND P0, PT, R0, 0x39, PT ;  /* 0x000000390000780c */ /* 0x000fe20003f04270 */
[----:B------:R-:W-:Y:S01]  /*d7c0*/  IMAD.MOV.U32 R0, RZ, RZ, 0x2 ;  /* 0x00000002ff007424 */ /* 0x000fe200078e00ff */
[----:B------:R-:W-:Y:S02]  /*d7d0*/  FSEL R126, R46, -INF , P2 ;  /* 0xff8000002e7e7808 */ /* 0x000fe40001000000 */
[----:B------:R-:W-:Y:S02]  /*d7e0*/  FMNMX.FTZ R12, R156, R12, !PT ;  /* 0x0000000c9c0c7209 */ /* 0x000fe40007810000 */
[----:B------:R-:W-:Y:S02]  /*d7f0*/  FMNMX.FTZ R125, R158, R125, !PT ;  /* 0x0000007d9e7d7209 */ /* 0x000fe40007810000 */
[----:B------:R-:W-:Y:S02]  /*d800*/  FSEL R127, R47, -INF , P0 ;  /* 0xff8000002f7f7808 */ /* 0x000fe40000000000 */
[----:B------:R-:W-:Y:S01]  /*d810*/  FMNMX.FTZ R12, R126, R12, !PT ;  /* 0x0000000c7e0c7209 */ /* 0x000fe20007810000 */
[----:B------:R-:W-:-:S03]  /*d820*/  IMAD.MOV.U32 R124, RZ, RZ, R125 ;  /* 0x000000ffff7c7224 */ /* 0x000fc600078e007d */
[----:B------:R-:W-:Y:S02]  /*d830*/  FMNMX.FTZ R12, R127, R12, !PT ;  /* 0x0000000c7f0c7209 */ /* 0x000fe40007810000 */
[----:B------:R-:W-:Y:S05]  /*d840*/  CALL.REL.NOINC `($__internal_68_$__cuda_sm70_shflsync_bfly_p) ;  /* 0x000011c000007944 */ /* 0x000fea0003c00000 */
[----:B------:R-:W-:Y:S01]  /*d850*/  FMNMX.FTZ R125, R125, R0, !PT ;  /* 0x000000007d7d7209 */ /* 0x000fe20007810000 */
[----:B------:R-:W-:Y:S01]  /*d860*/  IMAD.MOV.U32 R0, RZ, RZ, 0x1 ;  /* 0x00000001ff007424 */ /* 0x000fe200078e00ff */
[----:B------:R-:W-:-:S03]  /*d870*/  MOV R2, 0xd8a0 ;  /* 0x0000d8a000027802 */ /* 0x000fc60000000f00 */
[----:B------:R-:W-:Y:S02]  /*d880*/  IMAD.MOV.U32 R124, RZ, RZ, R125 ;  /* 0x000000ffff7c7224 */ /* 0x000fe400078e007d */
[----:B------:R-:W-:Y:S05]  /*d890*/  CALL.REL.NOINC `($__internal_68_$__cuda_sm70_shflsync_bfly_p) ;  /* 0x0000117000007944 */ /* 0x000fea0003c00000 */
[----:B------:R-:W-:Y:S01]  /*d8a0*/  FMNMX.FTZ R125, R125, R0, !PT ;  /* 0x000000007d7d7209 */ /* 0x000fe20007810000 */
[----:B------:R-:W-:Y:S01]  /*d8b0*/  IMAD.MOV.U32 R124, RZ, RZ, R12 ;  /* 0x000000ffff7c7224 */ /* 0x000fe200078e000c */
[----:B------:R-:W-:Y:S01]  /*d8c0*/  MOV R2, 0xd8f0 ;  /* 0x0000d8f000027802 */ /* 0x000fe20000000f00 */
[----:B------:R-:W-:Y:S02]  /*d8d0*/  IMAD.MOV.U32 R0, RZ, RZ, 0x2 ;  /* 0x00000002ff007424 */ /* 0x000fe400078e00ff */
[----:B------:R-:W-:Y:S05]  /*d8e0*/  CALL.REL.NOINC `($__internal_68_$__cuda_sm70_shflsync_bfly_p) ;  /* 0x0000112000007944 */ /* 0x000fea0003c00000 */
[----:B------:R-:W-:Y:S01]  /*d8f0*/  FMNMX.FTZ R12, R12, R0, !PT ;  /* 0x000000000c0c7209 */ /* 0x000fe20007810000 */
[----:B------:R-:W-:Y:S01]  /*d900*/  IMAD.MOV.U32 R0, RZ, RZ, 0x1 ;  /* 0x00000001ff007424 */ /* 0x000fe200078e00ff */
[----:B------:R-:W-:-:S03]  /*d910*/  MOV R2, 0xd940 ;  /* 0x0000d94000027802 */ /* 0x000fc60000000f00 */
[----:B------:R-:W-:Y:S02]  /*d920*/  IMAD.MOV.U32 R124, RZ, RZ, R12 ;  /* 0x000000ffff7c7224 */ /* 0x000fe400078e000c */
[----:B------:R-:W-:Y:S05]  /*d930*/  CALL.REL.NOINC `($__internal_68_$__cuda_sm70_shflsync_bfly_p) ;  /* 0x000010d000007944 */ /* 0x000fea0003c00000 */
[----:B------:R-:W-:Y:S01]  /*d940*/  MOV R3, R0 ;  /* 0x0000000000037202 */ /* 0x000fe20000000f00 */
[----:B------:R-:W-:Y:S05]  /*d950*/  BRA `(.L_x_4161) ;  /* 0xffff61f000007947 */ /* 0x000fea000383ffff */
.L_x_4121:
[----:B------:R-:W-:Y:S01]  /*d960*/  MOV R192, RZ ;  /* 0x000000ff00c07202 */ /* 0x000fe20000000f00 */
[----:B------:R-:W-:Y:S01]  /*d970*/  IMAD.MOV.U32 R0, RZ, RZ, R5 ;  /* 0x000000ffff007224 */ /* 0x000fe200078e0005 */
[----:B------:R-:W-:Y:S01]  /*d980*/  MOV R2, 0xd9b0 ;  /* 0x0000d9b000027802 */ /* 0x000fe20000000f00 */
[----:B------:R-:W-:Y:S02]  /*d990*/  IMAD.MOV.U32 R3, RZ, RZ, 0x181f ;  /* 0x0000181fff037424 */ /* 0x000fe400078e00ff */
[----:B-1234-:R-:W-:Y:S05]  /*d9a0*/  CALL.REL.NOINC `($__internal_69_$__cuda_sm70_shflsync_idx_p) ;  /* 0x000010c000007944 */ /* 0x01efea0003c00000 */
[----:B------:R-:W-:Y:S01]  /*d9b0*/  MOV R4, R0 ;  /* 0x0000000000047202 */ /* 0x000fe20000000f00 */
[----:B------:R-:W-:-:S05]  /*d9c0*/  BRA `(.L_x_4162) ;  /* 0xffff756000007947 */ /* 0x000fca000383ffff */
.L_x_4122:
[----:B------:R-:W-:Y:S01]  /*d9d0*/  MOV R192, RZ ;  /* 0x000000ff00c07202 */ /* 0x000fe20000000f00 */
[----:B------:R-:W-:Y:S01]  /*d9e0*/  IMAD.MOV.U32 R0, RZ, RZ, R12 ;  /* 0x000000ffff007224 */ /* 0x000fe200078e000c */
[----:B------:R-:W-:Y:S01]  /*d9f0*/  MOV R2, 0xda20 ;  /* 0x0000da2000027802 */ /* 0x000fe20000000f00 */
[----:B------:R-:W-:Y:S02]  /*da00*/  IMAD.MOV.U32 R3, RZ, RZ, 0x181f ;  /* 0x0000181fff037424 */ /* 0x000fe400078e00ff */
[----:B-1234-:R-:W-:Y:S05]  /*da10*/  CALL.REL.NOINC `($__internal_69_$__cuda_sm70_shflsync_idx_p) ;  /* 0x0000105000007944 */ /* 0x01efea0003c00000 */
[----:B------:R-:W-:Y:S01]  /*da20*/  ISETP.GE.AND P6, PT, R196, c[0x0][0x1d4], PT ;  /* 0x00007500c4007a0c */ /* 0x000fe20003fc6270 */
[----:B------:R-:W-:Y:S01]  /*da30*/  IMAD.MOV.U32 R192, RZ, RZ, 0x1 ;  /* 0x00000001ffc07424 */ /* 0x000fe200078e00ff */
[----:B------:R-:W-:Y:S02]  /*da40*/  IADD3 R2, P0, R0, R20, RZ ;  /* 0x0000001400027210 */ /* 0x000fe40007f1e0ff */
[----:B------:R-:W-:Y:S02]  /*da50*/  ISETP.GE.AND P5, PT, R208, c[0x0][0x1d4], PT ;  /* 0x00007500d0007a0c */ /* 0x000fe40003fa6270 */
[----:B------:R-:W-:Y:S01]  /*da60*/  IADD3 R6, P2, R0, R21, RZ ;  /* 0x0000001500067210 */ /* 0x000fe20007f5e0ff */
[C---:B------:R-:W-:Y:S01]  /*da70*/  IMAD.X R3, R4.reuse, 0x1, R13, P0 ;  /* 0x0000000104037824 */ /* 0x040fe200000e060d */
[----:B------:R-:W-:Y:S03]  /*da80*/  ISETP.GE.AND P0, PT, R207, c[0x0][0x1d4], PT ;  /* 0x00007500cf007a0c */ /* 0x000fe60003f06270 */
[----:B------:R-:W-:Y:S02]  /*da90*/  IMAD.X R7, R4, 0x1, R14, P2 ;  /* 0x0000000104077824 */ /* 0x000fe400010e060e */
        /* <DEDUP_REMOVED lines=14> */
[----:B------:R-:W-:Y:S05]  /*db80*/  CALL.REL.NOINC `($__internal_69_$__cuda_sm70_shflsync_idx_p) ;  /* 0x00000ee000007944 */ /* 0x000fea0003c00000 */
[----:B------:R-:W-:Y:S01]  /*db90*/  MOV R192, 0x1 ;  /* 0x0000000100c07802 */ /* 0x000fe20000000f00 */
[----:B------:R-:W-:Y:S01]  /*dba0*/  IMAD.MOV.U32 R4, RZ, RZ, R0 ;  /* 0x000000ffff047224 */ /* 0x000fe200078e0000 */
[----:B------:R-:W-:Y:S01]  /*dbb0*/  MOV R3, 0x181f ;  /* 0x0000181f00037802 */ /* 0x000fe20000000f00 */
[----:B------:R-:W-:Y:S01]  /*dbc0*/  IMAD.MOV.U32 R0, RZ, RZ, R12 ;  /* 0x000000ffff007224 */ /* 0x000fe200078e000c */
[----:B------:R-:W-:Y:S02]  /*dbd0*/  MOV R2, 0xdbf0 ;  /* 0x0000dbf000027802 */ /* 0x000fe40000000f00 */
[----:B------:R-:W-:Y:S05]  /*dbe0*/  CALL.REL.NOINC `($__internal_69_$__cuda_sm70_shflsync_idx_p) ;  /* 0x00000e8000007944 */ /* 0x000fea0003c00000 */
[----:B------:R-:W-:-:S05]  /*dbf0*/  BRA `(.L_x_4163) ;  /* 0xffff748000007947 */ /* 0x000fca000383ffff */
.L_x_4125:
[----:B------:R-:W-:Y:S01]  /*dc00*/  MOV R192, RZ ;  /* 0x000000ff00c07202 */ /* 0x000fe20000000f00 */
[----:B------:R-:W-:Y:S01]  /*dc10*/  IMAD.MOV.U32 R0, RZ, RZ, R125 ;  /* 0x000000ffff007224 */ /* 0x000fe200078e007d */
[----:B------:R-:W-:Y:S01]  /*dc20*/  MOV R2, 0xdc50 ;  /* 0x0000dc5000027802 */ /* 0x000fe20000000f00 */
[----:B------:R-:W-:Y:S02]  /*dc30*/  IMAD.MOV.U32 R3, RZ, RZ, 0x181f ;  /* 0x0000181fff037424 */ /* 0x000fe400078e00ff */
[----:B------:R-:W-:Y:S05]  /*dc40*/  CALL.REL.NOINC `($__internal_69_$__cuda_sm70_shflsync_idx_p) ;  /* 0x00000e2000007944 */ /* 0x000fea0003c00000 */
[----:B------:R-:W-:Y:S01]  /*dc50*/  MOV R124, R0 ;  /* 0x00000000007c7202 */ /* 0x000fe20000000f00 */
[----:B------:R-:W-:-:S05]  /*dc60*/  BRA `(.L_x_4164) ;  /* 0xffff817000007947 */ /* 0x000fca000383ffff */
.L_x_4126:
[----:B------:R-:W-:Y:S01]  /*dc70*/  MOV R192, RZ ;  /* 0x000000ff00c07202 */ /* 0x000fe20000000f00 */
[----:B------:R-:W-:Y:S01]  /*dc80*/  IMAD.MOV.U32 R0, RZ, RZ, R138 ;  /* 0x000000ffff007224 */ /* 0x000fe200078e008a */
[----:B------:R-:W-:Y:S01]  /*dc90*/  MOV R2, 0xdcc0 ;  /* 0x0000dcc000027802 */ /* 0x000fe20000000f00 */
[----:B------:R-:W-:Y:S02]  /*dca0*/  IMAD.MOV.U32 R3, RZ, RZ, 0x181f ;  /* 0x0000181fff037424 */ /* 0x000fe400078e00ff */
[----:B-12---:R-:W-:Y:S05]  /*dcb0*/  CALL.REL.NOINC `($__internal_69_$__cuda_sm70_shflsync_idx_p) ;  /* 0x00000db000007944 */ /* 0x006fea0003c00000 */
        /* <DEDUP_REMOVED lines=30> */
.L_x_4127:
[----:B------:R-:W-:Y:S01]  /*dea0*/  MOV R192, RZ ;  /* 0x000000ff00c07202 */ /* 0x000fe20000000f00 */
[----:B------:R-:W-:Y:S01]  /*deb0*/  IMAD.MOV.U32 R0, RZ, RZ, R124 ;  /* 0x000000ffff007224 */ /* 0x000fe200078e007c */
[----:B------:R-:W-:Y:S01]  /*dec0*/  MOV R2, 0xdef0 ;  /* 0x0000def000027802 */ /* 0x000fe20000000f00 */
[----:B------:R-:W-:Y:S02]  /*ded0*/  IMAD.MOV.U32 R3, RZ, RZ, 0x1c1f ;  /* 0x00001c1fff037424 */ /* 0x000fe400078e00ff */
[----:B------:R-:W-:Y:S05]  /*dee0*/  CALL.REL.NOINC `($__internal_69_$__cuda_sm70_shflsync_idx_p) ;  /* 0x00000b8000007944 */ /* 0x000fea0003c00000 */
[----:B------:R-:W-:-:S05]  /*def0*/  BRA `(.L_x_4166) ;  /* 0xffff825000007947 */ /* 0x000fca000383ffff */
.L_x_4128:
[----:B------:R-:W-:Y:S01]  /*df00*/  MOV R192, 0x1 ;  /* 0x0000000100c07802 */ /* 0x000fe20000000f00 */
[----:B------:R-:W-:Y:S01]  /*df10*/  IMAD.MOV.U32 R0, RZ, RZ, R124 ;  /* 0x000000ffff007224 */ /* 0x000fe200078e007c */
[----:B------:R-:W-:Y:S01]  /*df20*/  MOV R2, 0xdf50 ;  /* 0x0000df5000027802 */ /* 0x000fe20000000f00 */
[----:B------:R-:W-:Y:S02]  /*df30*/  IMAD.MOV.U32 R3, RZ, RZ, 0x1c1f ;  /* 0x00001c1fff037424 */ /* 0x000fe400078e00ff */
[----:B-1----:R-:W-:Y:S05]  /*df40*/  CALL.REL.NOINC `($__internal_69_$__cuda_sm70_shflsync_idx_p) ;  /* 0x00000b2000007944 */ /* 0x002fea0003c00000 */
[----:B------:R-:W-:Y:S05]  /*df50*/  IMAD.IADD R0, R125, 0x1, R0 ;  /* 0x000000017d007824 */ /* 0x000fea00078e0200 */
[C---:B------:R-:W-:Y:S02]  /*df60*/  ISETP.GT.AND P6, PT, R0.reuse, RZ, PT ;  /* 0x000000ff0000720c */ /* 0x040fe40003fc4270 */
[C---:B------:R-:W-:Y:S02]  /*df70*/  ISETP.GT.AND P5, PT, R0.reuse, 0x1, PT ;  /* 0x000000010000780c */ /* 0x040fe40003fa4270 */
[C---:B------:R-:W-:Y:S02]  /*df80*/  ISETP.GT.AND P2, PT, R0.reuse, 0x8, PT ;  /* 0x000000080000780c */ /* 0x040fe40003f44270 */
[----:B------:R-:W-:Y:S02]  /*df90*/  ISETP.GT.AND P0, PT, R0, 0x9, PT ;  /* 0x000000090000780c */ /* 0x000fe40003f04270 */
[----:B------:R-:W-:Y:S02]  /*dfa0*/  FSEL R6, R6, -INF , P6 ;  /* 0xff80000006067808 */ /* 0x000fe40003000000 */
[----:B------:R-:W-:Y:S02]  /*dfb0*/  FSEL R7, R7, -INF , P5 ;  /* 0xff80000007077808 */ /* 0x000fe40002800000 */
[----:B------:R-:W-:Y:S02]  /*dfc0*/  FSEL R10, R10, -INF , P2 ;  /* 0xff8000000a0a7808 */ /* 0x000fe40001000000 */
[----:B------:R-:W-:Y:S02]  /*dfd0*/  FSEL R11, R11, -INF , P0 ;  /* 0xff8000000b0b7808 */ /* 0x000fe40000000000 */
[C---:B------:R-:W-:Y:S02]  /*dfe0*/  ISETP.GT.AND P6, PT, R0.reuse, 0x10, PT ;  /* 0x000000100000780c */ /* 0x040fe40003fc4270 */
        /* <DEDUP_REMOVED lines=57> */
[----:B------:R-:W-:Y:S05]  /*e380*/  CALL.REL.NOINC `($__internal_68_$__cuda_sm70_shflsync_bfly_p) ;  /* 0x0000068000007944 */ /* 0x000fea0003c00000 */
[----:B------:R-:W-:Y:S01]  /*e390*/  FMNMX.FTZ R124, R124, R0, !PT ;  /* 0x000000007c7c7209 */ /* 0x000fe20007810000 */
[----:B------:R-:W-:Y:S01]  /*e3a0*/  IMAD.MOV.U32 R0, RZ, RZ, 0x1 ;  /* 0x00000001ff007424 */ /* 0x000fe200078e00ff */
[----:B------:R-:W-:Y:S02]  /*e3b0*/  MOV R2, 0xe3d0 ;  /* 0x0000e3d000027802 */ /* 0x000fe40000000f00 */
        /* <DEDUP_REMOVED lines=8> */
[----:B------:R-:W-:Y:S02]  /*e440*/  MOV R2, 0xe460 ;  /* 0x0000e46000027802 */ /* 0x000fe40000000f00 */
[----:B------:R-:W-:Y:S05]  /*e450*/  CALL.REL.NOINC `($__internal_68_$__cuda_sm70_shflsync_bfly_p) ;  /* 0x000005b000007944 */ /* 0x000fea0003c00000 */
[----:B------:R-:W-:-:S05]  /*e460*/  BRA `(.L_x_4167) ;  /* 0xffff839000007947 */ /* 0x000fca000383ffff */
.L_x_4131:
[----:B------:R-:W-:Y:S01]  /*e470*/  MOV R192, RZ ;  /* 0x000000ff00c07202 */ /* 0x000fe20000000f00 */
[----:B------:R-:W-:Y:S01]  /*e480*/  IMAD.MOV.U32 R0, RZ, RZ, R20 ;  /* 0x000000ffff007224 */ /* 0x000fe200078e0014 */
[----:B------:R-:W-:Y:S01]  /*e490*/  MOV R2, 0xe4c0 ;  /* 0x0000e4c000027802 */ /* 0x000fe20000000f00 */
[----:B------:R-:W-:Y:S02]  /*e4a0*/  IMAD.MOV.U32 R3, RZ, RZ, 0x181f ;  /* 0x0000181fff037424 */ /* 0x000fe400078e00ff */
[----:B-1234-:R-:W-:Y:S05]  /*e4b0*/  CALL.REL.NOINC `($__internal_69_$__cuda_sm70_shflsync_idx_p) ;  /* 0x000005b000007944 */ /* 0x01efea0003c00000 */
[----:B------:R-:W-:-:S05]  /*e4c0*/  BRA `(.L_x_4168) ;  /* 0xffff9d2000007947 */ /* 0x000fca000383ffff */
.L_x_4134:
[----:B------:R-:W-:Y:S01]  /*e4d0*/  MOV R192, RZ ;  /* 0x000000ff00c07202 */ /* 0x000fe20000000f00 */
[----:B------:R-:W-:Y:S01]  /*e4e0*/  IMAD.MOV.U32 R0, RZ, RZ, R125 ;  /* 0x000000ffff007224 */ /* 0x000fe200078e007d */
[----:B------:R-:W-:Y:S01]  /*e4f0*/  MOV R2, 0xe520 ;  /* 0x0000e52000027802 */ /* 0x000fe20000000f00 */
[----:B------:R-:W-:Y:S02]  /*e500*/  IMAD.MOV.U32 R3, RZ, RZ, 0x181f ;  /* 0x0000181fff037424 */ /* 0x000fe400078e00ff */
[----:B------:R-:W-:Y:S05]  /*e510*/  CALL.REL.NOINC `($__internal_69_$__cuda_sm70_shflsync_idx_p) ;  /* 0x0000055000007944 */ /* 0x000fea0003c00000 */
[----:B------:R-:W-:Y:S01]  /*e520*/  MOV R124, R0 ;  /* 0x00000000007c7202 */ /* 0x000fe20000000f00 */
[----:B------:R-:W-:-:S05]  /*e530*/  BRA `(.L_x_4169) ;  /* 0xffffaae000007947 */ /* 0x000fca000383ffff */
.L_x_4135:
[----:B------:R-:W-:Y:S01]  /*e540*/  MOV R192, RZ ;  /* 0x000000ff00c07202 */ /* 0x000fe20000000f00 */
[----:B------:R-:W-:Y:S01]  /*e550*/  IMAD.MOV.U32 R0, RZ, RZ, R138 ;  /* 0x000000ffff007224 */ /* 0x000fe200078e008a */
[----:B------:R-:W-:Y:S01]  /*e560*/  MOV R2, 0xe590 ;  /* 0x0000e59000027802 */ /* 0x000fe20000000f00 */
[----:B------:R-:W-:Y:S02]  /*e570*/  IMAD.MOV.U32 R3, RZ, RZ, 0x181f ;  /* 0x0000181fff037424 */ /* 0x000fe400078e00ff */
[----:B-12---:R-:W-:Y:S05]  /*e580*/  CALL.REL.NOINC `($__internal_69_$__cuda_sm70_shflsync_idx_p) ;  /* 0x000004e000007944 */ /* 0x006fea0003c00000 */
        /* <DEDUP_REMOVED lines=19> */
[----:B--2---:R-:W-:Y:S05]  /*e6c0*/  CALL.REL.NOINC `($__internal_69_$__cuda_sm70_shflsync_idx_p) ;  /* 0x000003a000007944 */ /* 0x004fea0003c00000 */
[----:B------:R-:W-:Y:S01]  /*e6d0*/  MOV R192, 0x1 ;  /* 0x0000000100c07802 */ /* 0x000fe20000000f00 */
[----:B------:R-:W-:Y:S01]  /*e6e0*/  IMAD.MOV.U32 R124, RZ, RZ, R0 ;  /* 0x000000ffff7c7224 */ /* 0x000fe200078e0000 */
[----:B------:R-:W-:Y:S01]  /*e6f0*/  MOV R3, 0x181f ;  /* 0x0000181f00037802 */ /* 0x000fe20000000f00 */
[----:B------:R-:W-:Y:S01]  /*e700*/  IMAD.MOV.U32 R0, RZ, RZ, R138 ;  /* 0x000000ffff007224 */ /* 0x000fe200078e008a */
[----:B------:R-:W-:Y:S02]  /*e710*/  MOV R2, 0xe730 ;  /* 0x0000e73000027802 */ /* 0x000fe40000000f00 */
[----:B------:R-:W-:Y:S05]  /*e720*/  CALL.REL.NOINC `($__internal_69_$__cuda_sm70_shflsync_idx_p) ;  /* 0x0000034000007944 */ /* 0x000fea0003c00000 */
[----:B------:R-:W-:-:S05]  /*e730*/  BRA `(.L_x_4170) ;  /* 0xffffaa0000007947 */ /* 0x000fca000383ffff */
.L_x_4136:
[----:B------:R-:W-:Y:S02]  /*e740*/  MOV R0, 0x2 ;  /* 0x0000000200007802 */ /* 0x000fe40000000f00 */
[----:B------:R-:W-:Y:S02]  /*e750*/  MOV R2, 0xe770 ;  /* 0x0000e77000027802 */ /* 0x000fe40000000f00 */
[----:B-1----:R-:W-:Y:S05]  /*e760*/  CALL.REL.NOINC `($__internal_68_$__cuda_sm70_shflsync_bfly_p) ;  /* 0x000002a000007944 */ /* 0x002fea0003c00000 */
        /* <DEDUP_REMOVED lines=14> */
.L_x_4138:
[----:B------:R-:W-:Y:S01]  /*e850*/  IMAD.MOV.U32 R124, RZ, RZ, R202 ;  /* 0x000000ffff7c7224 */ /* 0x000fe200078e00ca */
[----:B------:R-:W-:-:S02]  /*e860*/  MOV R0, 0x2 ;  /* 0x0000000200007802 */ /* 0x000fc40000000f00 */
[----:B------:R-:W-:Y:S02]  /*e870*/  MOV R2, 0xe890 ;  /* 0x0000e89000027802 */ /* 0x000fe40000000f00 */
[----:B------:R-:W-:Y:S05]  /*e880*/  CALL.REL.NOINC `($__internal_68_$__cuda_sm70_shflsync_bfly_p) ;  /* 0x0000018000007944 */ /* 0x000fea0003c00000 */
[----:B------:R-:W-:Y:S01]  /*e890*/  MOV R4, R0 ;  /* 0x0000000000047202 */ /* 0x000fe20000000f00 */
[----:B------:R-:W-:Y:S05]  /*e8a0*/  BRA `(.L_x_4172) ;  /* 0xffffc35000007947 */ /* 0x000fea000383ffff */
.L_x_4139:
[----:B------:R-:W-:Y:S01]  /*e8b0*/  IMAD.MOV.U32 R124, RZ, RZ, R4 ;  /* 0x000000ffff7c7224 */ /* 0x000fe200078e0004 */
[----:B------:R-:W-:Y:S02]  /*e8c0*/  MOV R0, 0x1 ;  /* 0x0000000100007802 */ /* 0x000fe40000000f00 */
[----:B------:R-:W-:Y:S02]  /*e8d0*/  MOV R2, 0xe8f0 ;  /* 0x0000e8f000027802 */ /* 0x000fe40000000f00 */
[----:B-1----:R-:W-:Y:S05]  /*e8e0*/  CALL.REL.NOINC `($__internal_68_$__cuda_sm70_shflsync_bfly_p) ;  /* 0x0000012000007944 */ /* 0x002fea0003c00000 */
[----:B------:R-:W-:Y:S01]  /*e8f0*/  FADD.FTZ R4, R4, R0 ;  /* 0x0000000004047221 */ /* 0x000fe20000010000 */
[----:B------:R-:W-:Y:S02]  /*e900*/  MOV R124, R206 ;  /* 0x000000ce007c7202 */ /* 0x000fe40000000f00 */
[----:B------:R-:W-:Y:S02]  /*e910*/  MOV R0, 0x2 ;  /* 0x0000000200007802 */ /* 0x000fe40000000f00 */
[----:B------:R-:W-:Y:S02]  /*e920*/  MOV R2, 0xe940 ;  /* 0x0000e94000027802 */ /* 0x000fe40000000f00 */
[----:B------:R-:W-:Y:S05]  /*e930*/  CALL.REL.NOINC `($__internal_68_$__cuda_sm70_shflsync_bfly_p) ;  /* 0x000000d000007944 */ /* 0x000fea0003c00000 */
[----:B------:R-:W-:Y:S01]  /*e940*/  FADD.FTZ R206, R206, R0 ;  /* 0x00000000cece7221 */ /* 0x000fe20000010000 */
[----:B------:R-:W-:-:S02]  /*e950*/  MOV R0, 0x1 ;  /* 0x0000000100007802 */ /* 0x000fc40000000f00 */
[----:B------:R-:W-:Y:S02]  /*e960*/  MOV R2, 0xe990 ;  /* 0x0000e99000027802 */ /* 0x000fe40000000f00 */
[----:B------:R-:W-:Y:S02]  /*e970*/  MOV R124, R206 ;  /* 0x000000ce007c7202 */ /* 0x000fe40000000f00 */
[----:B------:R-:W-:Y:S05]  /*e980*/  CALL.REL.NOINC `($__internal_68_$__cuda_sm70_shflsync_bfly_p) ;  /* 0x0000008000007944 */ /* 0x000fea0003c00000 */
[----:B------:R-:W-:Y:S01]  /*e990*/  MOV R3, R0 ;  /* 0x0000000000037202 */ /* 0x000fe20000000f00 */
[----:B------:R-:W-:Y:S05]  /*e9a0*/  BRA `(.L_x_4173) ;  /* 0xffffc2c000007947 */ /* 0x000fea000383ffff */
.L_x_4149:
[----:B------:R-:W-:Y:S01]  /*e9b0*/  IMAD.MOV.U32 R0, RZ, RZ, R17 ;  /* 0x000000ffff007224 */ /* 0x000fe200078e0011 */
[----:B------:R-:W-:Y:S01]  /*e9c0*/  MOV R192, RZ ;  /* 0x000000ff00c07202 */ /* 0x000fe20000000f00 */
[----:B------:R-:W-:Y:S01]  /*e9d0*/  IMAD.MOV.U32 R3, RZ, RZ, 0x1f ;  /* 0x0000001fff037424 */ /* 0x000fe200078e00ff */
[----:B---3--:R-:W-:Y:S02]  /*e9e0*/  MOV R2, 0xea00 ;  /* 0x0000ea0000027802 */ /* 0x008fe40000000f00 */
[----:B-1--45:R-:W-:Y:S05]  /*e9f0*/  CALL.REL.NOINC `($__internal_69_$__cuda_sm70_shflsync_idx_p) ;  /* 0x0000007000007944 */ /* 0x032fea0003c00000 */
[----:B------:R-:W-:Y:S05]  /*ea00*/  BRA `(.L_x_4174) ;  /* 0xffffe30000007947 */ /* 0x000fea000383ffff */
        .weak           $__internal_68_$__cuda_sm70_shflsync_bfly_p
        .type           $__internal_68_$__cuda_sm70_shflsync_bfly_p,@function
        .size           $__internal_68_$__cuda_sm70_shflsync_bfly_p,($__internal_69_$__cuda_sm70_shflsync_idx_p - $__internal_68_$__cuda_sm70_shflsync_bfly_p)
$__internal_68_$__cuda_sm70_shflsync_bfly_p:
[----:B------:R-:W-:Y:S02]  /*ea10*/  MOV R137, 0xffffffff ;  /* 0xffffffff00897802 */ /* 0x000fe40000000f00 */
[----:B------:R-:W-:Y:S02]  /*ea20*/  MOV R3, 0x1f ;  /* 0x0000001f00037802 */ /* 0x000fe40000000f00 */
[----:B------:R-:W-:Y:S04]  /*ea30*/  WARPSYNC R137 ;  /* 0x0000008900007348 */ /* 0x000fe80003800000 */
[----:B------:R1:W2:Y:S02]  /*ea40*/  SHFL.BFLY PT, R0, R124, R0, R3 ;  /* 0x0c0000007c007389 */ /* 0x0002a400000e0003 */
[----:B-1----:R-:W-:-:S04]  /*ea50*/  MOV R3, 0x0 ;  /* 0x0000000000037802 */ /* 0x002fc80000000f00 */
[----:B--2---:R-:W-:Y:S05]  /*ea60*/  RET.REL.NODEC R2 `(_ZN7cutlass13device_kernelIN5flash19enable_sm80_to_sm89INS1_16FlashAttnFwdSm80INS1_25CollectiveMainloopFwdSm80ILi8ELi1ELb0EN4cute5tupleIJNS5_1CILi128EEENS7_ILi64EEENS7_ILi192EEEEEELi192ENS_6half_tEfNS_4arch4Sm80ELb1ELb0ELb0ELb0ELb1ELb0ELb1ELb1EEENS1_21CollectiveEpilogueFwdINS6_IJS8_SA_S9_EEENS6_IJNS7_ILi1EEESI_SI_EEESC_SE_Li256ELb0ELb1ELb1ELb0EEENS1_30DynamicPersistentTileSchedulerILi256ELi256ELb1ELb1ELb0EEEEEEEEEvNT_6ParamsE) ;  /* 0xffff159002007950 */ /* 0x004fea0003c3ffff */
        .weak           $__internal_69_$__cuda_sm70_shflsync_idx_p
        .type           $__internal_69_$__cuda_sm70_shflsync_idx_p,@function
        .size           $__internal_69_$__cuda_sm70_shflsync_idx_p,(.L_x_6262 - $__internal_69_$__cuda_sm70_shflsync_idx_p)
$__internal_69_$__cuda_sm70_shflsync_idx_p:
[----:B------:R-:W-:-:S04]  /*ea70*/  MOV R193, 0xffffffff ;  /* 0xffffffff00c17802 */ /* 0x000fc80000000f00 */
[----:B------:R-:W-:Y:S04]  /*ea80*/  WARPSYNC R193 ;  /* 0x000000c100007348 */ /* 0x000fe80003800000 */
[----:B------:R1:W2:Y:S02]  /*ea90*/  SHFL.IDX PT, R0, R0, R192, R3 ;  /* 0x000000c000007389 */ /* 0x0002a400000e0003 */
[----:B-1----:R-:W-:-:S04]  /*eaa0*/  MOV R3, 0x0 ;  /* 0x0000000000037802 */ /* 0x002fc80000000f00 */
[----:B--2---:R-:W-:Y:S05]  /*eab0*/  RET.REL.NODEC R2 `(_ZN7cutlass13device_kernelIN5flash19enable_sm80_to_sm89INS1_16FlashAttnFwdSm80INS1_25CollectiveMainloopFwdSm80ILi8ELi1ELb0EN4cute5tupleIJNS5_1CILi128EEENS7_ILi64EEENS7_ILi192EEEEEELi192ENS_6half_tEfNS_4arch4Sm80ELb1ELb0ELb0ELb0ELb1ELb0ELb1ELb1EEENS1_21CollectiveEpilogueFwdINS6_IJS8_SA_S9_EEENS6_IJNS7_ILi1EEESI_SI_EEESC_SE_Li256ELb0ELb1ELb1ELb0EEENS1_30DynamicPersistentTileSchedulerILi256ELi256ELb1ELb1ELb0EEEEEEEEEvNT_6ParamsE) ;  /* 0xffff154002007950 */ /* 0x004fea0003c3ffff */
.L_x_4175:
        /* <DEDUP_REMOVED lines=12> */
.L_x_6262:


//--------------------- .text._ZN7cutlass13device_kernelIN5flash19enable_sm80_to_sm89INS1_16FlashAttnFwdSm80INS1_25CollectiveMainloopFwdSm80ILi8ELi1ELb0EN4cute5tupleIJNS5_1CILi128EEENS7_ILi64EEENS7_ILi192EEEEEELi192ENS_6half_tEfNS_4arch4Sm80ELb1ELb0ELb0ELb1ELb1ELb0ELb1ELb1EEENS1_21CollectiveEpilogueFwdINS6_IJS8_SA_S9_EEENS6_IJNS7_ILi1EEESI_SI_EEESC_SE_Li256ELb1ELb1ELb1ELb0EEENS1_36VarlenDynamicPersistentTileSchedulerILi128ELi64ELi256ELi256ELb1ELb1ELb0ELb1ELb1ELb1EEEEEEEEEvNT_6ParamsE --------------------------
	.section	.text._ZN7cutlass13device_kernelIN5flash19enable_sm80_to_sm89INS1_16FlashAttnFwdSm80INS1_25CollectiveMainloopFwdSm80ILi8ELi1ELb0EN4cute5tupleIJNS5_1CILi128EEENS7_ILi64EEENS7_ILi192EEEEEELi192ENS_6half_tEfNS_4arch4Sm80ELb1ELb0ELb0ELb1ELb1ELb0ELb1ELb1EEENS1_21CollectiveEpilogueFwdINS6_IJS8_SA_S9_EEENS6_IJNS7_ILi1EEESI_SI_EEESC_SE_Li256ELb1ELb1ELb1ELb0EEENS1_36VarlenDynamicPersistentTileSchedulerILi128ELi64ELi256ELi256ELb1ELb1ELb0ELb1ELb1ELb1EEEEEEEEEvNT_6ParamsE,"ax",@progbits
	.sectioninfo	@"SHI_REGISTERS=255"
	.align	128
.text._ZN7cutlass13device_kernelIN5flash19enable_sm80_to_sm89INS1_16FlashAttnFwdSm80INS1_25CollectiveMainloopFwdSm80ILi8ELi1ELb0EN4cute5tupleIJNS5_1CILi128EEENS7_ILi64EEENS7_ILi192EEEEEELi192ENS_6half_tEfNS_4arch4Sm80ELb1ELb0ELb0ELb1ELb1ELb0ELb1ELb1EEENS1_21CollectiveEpilogueFwdINS6_IJS8_SA_S9_EEENS6_IJNS7_ILi1EEESI_SI_EEESC_SE_Li256ELb1ELb1ELb1ELb0EEENS1_36VarlenDynamicPersistentTileSchedulerILi128ELi64ELi256ELi256ELb1ELb1ELb0ELb1ELb1ELb1EEEEEEEEEvNT_6ParamsE:
        .type           _ZN7cutlass13device_kernelIN5flash19enable_sm80_to_sm89INS1_16FlashAttnFwdSm80INS1_25CollectiveMainloopFwdSm80ILi8ELi1ELb0EN4cute5tupleIJNS5_1CILi128EEENS7_ILi64EEENS7_ILi192EEEEEELi192ENS_6half_tEfNS_4arch4Sm80ELb1ELb0ELb0ELb1ELb1ELb0ELb1ELb1EEENS1_21CollectiveEpilogueFwdINS6_IJS8_SA_S9_EEENS6_IJNS7_ILi1EEESI_SI_EEESC_SE_Li256ELb1ELb1ELb1ELb0EEENS1_36VarlenDynamicPersistentTileSchedulerILi128ELi64ELi256ELi256ELb1ELb1ELb0ELb1ELb1ELb1EEEEEEEEEvNT_6ParamsE,@function
        .size           _ZN7cutlass13device_kernelIN5flash19enable_sm80_to_sm89INS1_16FlashAttnFwdSm80INS1_25CollectiveMainloopFwdSm80ILi8ELi1ELb0EN4cute5tupleIJNS5_1CILi128EEENS7_ILi64EEENS7_ILi192EEEEEELi192ENS_6half_tEfNS_4arch4Sm80ELb1ELb0ELb0ELb1ELb1ELb0ELb1ELb1EEENS1_21CollectiveEpilogueFwdINS6_IJS8_SA_S9_EEENS6_IJNS7_ILi1EEESI_SI_EEESC_SE_Li256ELb1ELb1ELb1ELb0EEENS1_36VarlenDynamicPersistentTileSchedulerILi128ELi64ELi256ELi256ELb1ELb1ELb0ELb1ELb1ELb1EEEEEEEEEvNT_6ParamsE,(.L_x_6265 - _ZN7cutlass13device_kernelIN5flash19enable_sm80_to_sm89INS1_16FlashAttnFwdSm80INS1_25CollectiveMainloopFwdSm80ILi8ELi1ELb0EN4cute5tupleIJNS5_1CILi128EEENS7_ILi64EEENS7_ILi192EEEEEELi192ENS_6half_tEfNS_4arch4Sm80ELb1ELb0ELb0ELb1ELb1ELb0ELb1ELb1EEENS1_21CollectiveEpilogueFwdINS6_IJS8_SA_S9_EEENS6_IJNS7_ILi1EEESI_SI_EEESC_SE_Li256ELb1ELb1ELb1ELb0EEENS1_36VarlenDynamicPersistentTileSchedulerILi128ELi64ELi256ELi256ELb1ELb1ELb0ELb1ELb1ELb1EEEEEEEEEvNT_6ParamsE)
        .other          _ZN7cutlass13device_kernelIN5flash19enable_sm80_to_sm89INS1_16FlashAttnFwdSm80INS1_25CollectiveMainloopFwdSm80ILi8ELi1ELb0EN4cute5tupleIJNS5_1CILi128EEENS7_ILi64EEENS7_ILi192EEEEEELi192ENS_6half_tEfNS_4arch4Sm80ELb1ELb0ELb0ELb1ELb1ELb0ELb1ELb1EEENS1_21CollectiveEpilogueFwdINS6_IJS8_SA_S9_EEENS6_IJNS7_ILi1EEESI_SI_EEESC_SE_Li256ELb1ELb1ELb1ELb0EEENS1_36VarlenDynamicPersistentTileSchedulerILi128ELi64ELi256ELi256ELb1ELb1ELb0ELb1ELb1ELb1EEEEEEEEEvNT_6ParamsE,@"STO_CUDA_ENTRY STV_DEFAULT"
_ZN7cutlass13device_kernelIN5flash19enable_sm80_to_sm89INS1_16FlashAttnFwdSm80INS1_25CollectiveMainloopFwdSm80ILi8ELi1ELb0EN4cute5tupleIJNS5_1CILi128EEENS7_ILi64EEENS7_ILi192EEEEEELi192ENS_6half_tEfNS_4arch4Sm80ELb1ELb0ELb0ELb1ELb1ELb0ELb1ELb1EEENS1_21CollectiveEpilogueFwdINS6_IJS8_SA_S9_EEENS6_IJNS7_ILi1EEESI_SI_EEESC_SE_Li256ELb1ELb1ELb1ELb0EEENS1_36VarlenDynamicPersistentTileSchedulerILi128ELi64ELi256ELi256ELb1ELb1ELb0ELb1ELb1ELb1EEEEEEEEEvNT_6ParamsE:
        /* <DEDUP_REMOVED lines=52> */
.L_x_4181:
        /* <DEDUP_REMOVED lines=16> */
.L_x_4298:
        /* <DEDUP_REMOVED lines=16> */
.L_x_4299:
[----:B---3--:R-:W-:-:S05]  /*0540*/  IMAD R0, R0, c[0x0][0x538], RZ ;  /* 0x00014e0000007a24 */ /* 0x008fca00078e02ff */
[----:B------:R-:W-:-:S04]  /*0550*/  IADD3 R6, R0, R6, RZ ;  /* 0x0000000600067210 */ /* 0x000fc80007ffe0ff */
[----:B------:R-:W-:-:S13]  /*0560*/  ISETP.GT.AND P0, PT, R6, UR4, PT ;  /* 0x0000000406007c0c */ /* 0x000fda000bf04270 */
[----:B-12---:R-:W-:Y:S05]  /*0570*/  @!P0 BRA `(.L_x_4181) ;  /* 0xfffffdc000008947 */ /* 0x006fea000383ffff */
.L_x_4177:
[----:B------:R-:W-:-:S05]  /*0580*/  IADD3 R10, -R0, R6, RZ ;  /* 0x00000006000a7210 */ /* 0x000fca0007ffe1ff */
[----:B------:R-:W-:-:S05]  /*0590*/  IMAD R0, R4, c[0x0][0x538], R10 ;  /* 0x00014e0004007a24 */ /* 0x000fca00078e020a */
[----:B------:R-:W-:Y:S01]  /*05a0*/  ISETP.GT.AND P0, PT, R0, UR4, PT ;  /* 0x0000000400007c0c */ /* 0x000fe2000bf04270 */
[----:B------:R-:W-:-:S12]  /*05b0*/  BRA.DIV ~URZ, `(.L_x_4182) ;  /* 0x000104827f007947 */ /* 0x000fd8000b800000 */
[----:B------:R-:W-:-:S04]  /*05c0*/  VOTE.ANY R6, PT, !P0 ;  /* 0x0000000000067806 */ /* 0x000fc800040e0100 */
.L_x_4300:
[----:B------:R-:W1:Y:S02]  /*05d0*/  POPC R0, R6 ;  /* 0x0000000600007309 */ /* 0x000e640000000000 */
[----:B-12---:R-:W-:Y:S01]  /*05e0*/  IADD3 R211, R0, R7, RZ ;  /* 0x0000000700d37210 */ /* 0x006fe20007ffe0ff */
[----:B------:R-:W-:Y:S05]  /*05f0*/  BRA.DIV ~URZ, `(.L_x_4183) ;  /* 0x000104927f007947 */ /* 0x000fea000b800000 */
[----:B------:R1:W2:Y:S01]  /*0600*/  SHFL.IDX PT, R209, R9, R0, 0x1f ;  /* 0x00001f0009d17589 */ /* 0x0002a200000e0000 */
[----:B------:R-:W-:-:S03]  /*0610*/  MOV R5, RZ ;  /* 0x000000ff00057202 */ /* 0x000fc60000000f00 */
[----:B------:R1:W3:Y:S04]  /*0620*/  SHFL.IDX PT, R9, R8, R0, 0x1f ;  /* 0x00001f0008097589 */ /* 0x0002e800000e0000 */
.L_x_4301:
[----:B------:R-:W-:Y:S01]  /*0630*/  ISETP.NE.AND P0, PT, R6, RZ, PT ;  /* 0x000000ff0600720c */ /* 0x000fe20003f05270 */
[----:B------:R-:W-:-:S12]  /*0640*/  BSSY B0, `(.L_x_4184) ;  /* 0x0000005000007945 */ /* 0x000fd80003800000 */
[----:B------:R-:W-:Y:S05]  /*0650*/  @!P0 BRA `(.L_x_4185) ;  /* 0x0000003000008947 */ /* 0x000fea0003800000 */
[----:B-1----:R-:W-:Y:S01]  /*0660*/  IADD3 R0, R0, -0x1, RZ ;  /* 0xffffffff00007810 */ /* 0x002fe20007ffe0ff */
[----:B------:R-:W-:Y:S05]  /*0670*/  BRA.DIV ~URZ, `(.L_x_4186) ;  /* 0x000104f27f007947 */ /* 0x000fea000b800000 */
[----:B------:R1:W4:Y:S02]  /*0680*/  SHFL.IDX PT, R5, R4, R0, 0x1f ;  /* 0x00001f0004057589 */ /* 0x00032400000e0000 */
.L_x_4185:
[----:B------:R-:W-:Y:S05]  /*0690*/  BSYNC B0 ;  /* 0x0000000000007941 */ /* 0x000fea0003800000 */
.L_x_4184:
        /* <DEDUP_REMOVED lines=67> */
.L_x_4188:
        /* <DEDUP_REMOVED lines=68> */
.L_x_4189:
[----:B------:R-:W-:Y:S05]  /*0f10*/  BSYNC B0 ;  /* 0x0000000000007941 */ /* 0x000fea0003800000 */
.L_x_4187:
[----:B------:R-:W-:-:S04]  /*0f20*/  LOP3.LUT R0, RZ, R0, RZ, 0x33, !PT ;  /* 0x00000000ff007212 */ /* 0x000fc800078e33ff */
[----:B------:R-:W-:Y:S01]  /*0f30*/  IADD3 R209, R0, R209, RZ ;  /* 0x000000d100d17210 */ /* 0x000fe20007ffe0ff */
[----:B------:R-:W-:Y:S05]  /*0f40*/  BRA `(.L_x_4190) ;  /* 0x0000004000007947 */ /* 0x000fea0003800000 */
.L_x_4178:
[----:B--2---:R-:W-:Y:S01]  /*0f50*/  IMAD.MOV.U32 R209, RZ, RZ, RZ ;  /* 0x000000ffffd17224 */ /* 0x004fe200078e00ff */
[----:B------:R-:W-:Y:S01]  /*0f60*/  MOV R210, RZ ;  /* 0x000000ff00d27202 */ /* 0x000fe20000000f00 */
[----:B------:R-:W-:Y:S01]  /*0f70*/  IMAD.U32 R208, RZ, RZ, UR4 ;  /* 0x00000004ffd07e24 */ /* 0x000fe2000f8e00ff */
[----:B------:R-:W-:Y:S02]  /*0f80*/  MOV R211, c[0x0][0x53c] ;  /* 0x00014f0000d37a02 */ /* 0x000fe40000000f00 */
.L_x_4190:
[----:B------:R-:W-:Y:S01]  /*0f90*/  ISETP.NE.AND P0, PT, R12, RZ, PT ;  /* 0x000000ff0c00720c */ /* 0x000fe20003f05270 */
[----:B------:R-:W-:-:S12]  /*0fa0*/  WARPSYNC 0xffffffff ;  /* 0xffffffff00007948 */ /* 0x000fd80003800000 */
[----:B------:R1:W-:Y:S04]  /*0fb0*/  @!P0 STS.128 [0x18100], R208 ;  /* 0x018100d0ff008388 */ /* 0x0003e80000000c00 */
[----:B------:R-:W-:Y:S06]  /*0fc0*/  BAR.ARV 0x5, 0x100 ;  /* 0x0144000000007b1d */ /* 0x000fec0000002000 */
.L_x_4176:
        /* <DEDUP_REMOVED lines=166> */
.L_x_4297:
        /* <DEDUP_REMOVED lines=30> */
.L_x_4191:
[----:B------:R-:W-:-:S04]  /*1c10*/  ISETP.NE.U32.AND P1, PT, RZ, c[0x0][0x368], PT ;  /* 0x0000da00ff007a0c */ /* 0x000fc80003f25070 */
[----:B------:R-:W-:-:S13]  /*1c20*/  ISETP.NE.AND.EX P1, PT, RZ, c[0x0][0x36c], PT, P1 ;  /* 0x0000db00ff007a0c */ /* 0x000fda0003f25310 */
[----:B------:R-:W-:Y:S05]  /*1c30*/  @!P1 BRA `(.L_x_4192) ;  /* 0x0000004000009947 */ /* 0x000fea0003800000 */
[----:B-1----:R-:W-:-:S04]  /*1c40*/  IADD3 R2, P1, R217, c[0x0][0x368], RZ ;  /* 0x0000da00d9027a10 */ /* 0x002fc80007f3e0ff */
[----:B------:R-:W-:-:S05]  /*1c50*/  IADD3.X R3, R218, c[0x0][0x36c], RZ, P1, !PT ;  /* 0x0000db00da037a10 */ /* 0x000fca0000ffe4ff */
[----:B------:R1:W5:Y:S01]  /*1c60*/  LDG.E R0, [R2.64] ;  /* 0x0000000602007981 */ /* 0x000362000c1e1900 */
[----:B------:R-:W-:Y:S05]  /*1c70*/  BRA `(.L_x_4193) ;  /* 0x0000008000007947 */ /* 0x000fea0003800000 */
.L_x_4192:
        /* <DEDUP_REMOVED lines=8> */
.L_x_4193:
        /* <DEDUP_REMOVED lines=58> */
.L_x_4195:
[----:B------:R-:W-:Y:S05]  /*20a0*/  BSYNC B0 ;  /* 0x0000000000007941 */ /* 0x000fea0003800000 */
.L_x_4194:
        /* <DEDUP_REMOVED lines=99> */
.L_x_4302:
[----:B------:R-:W-:Y:S05]  /*26e0*/  BRA.DIV ~URZ, `(.L_x_4198) ;  /* 0x0000e5627f007947 */ /* 0x000fea000b800000 */
[----:B------:R3:W4:Y:S02]  /*26f0*/  SHFL.IDX PT, R0, R12, RZ, 0x181f ;  /* 0x00181fff0c007589 */ /* 0x00072400000e0000 */
.L_x_4303:
        /* <DEDUP_REMOVED lines=20> */
.L_x_4200:
[----:B------:R-:W-:Y:S05]  /*2840*/  BSYNC B0 ;  /* 0x0000000000007941 */ /* 0x000fea0003800000 */
.L_x_4199:
[----:B------:R-:W-:Y:S05]  /*2850*/  BRA.DIV ~URZ, `(.L_x_4201) ;  /* 0x0000e4627f007947 */ /* 0x000fea000b800000 */
[----:B--2---:R2:W1:Y:S04]  /*2860*/  SHFL.IDX PT, R8, R9, 0x1, 0x181f ;  /* 0x00381f0009087f89 */ /* 0x00446800000e0000 */
[----:B----4-:R2:W4:Y:S02]  /*2870*/  SHFL.IDX PT, R0, R12, 0x1, 0x181f ;  /* 0x00381f000c007f89 */ /* 0x01052400000e0000 */
.L_x_4304:
        /* <DEDUP_REMOVED lines=19> */
.L_x_4203:
[----:B------:R-:W-:Y:S05]  /*29b0*/  BSYNC B0 ;  /* 0x0000000000007941 */ /* 0x000fea0003800000 */
.L_x_4202:
[----:B------:R-:W-:Y:S05]  /*29c0*/  BRA.DIV ~URZ, `(.L_x_4204) ;  /* 0x0000e3c27f007947 */ /* 0x000fea000b800000 */
[----:B-1----:R1:W2:Y:S02]  /*29d0*/  SHFL.IDX PT, R8, R9, 0x2, 0x181f ;  /* 0x00581f0009087f89 */ /* 0x0022a400000e0000 */
.L_x_4305:
[----:B------:R-:W-:Y:S05]  /*29e0*/  BRA.DIV ~URZ, `(.L_x_4205) ;  /* 0x0000e4127f007947 */ /* 0x000fea000b800000 */
[----:B----4-:R4:W1:Y:S02]  /*29f0*/  SHFL.IDX PT, R0, R12, 0x2, 0x181f ;  /* 0x00581f000c007f89 */ /* 0x01086400000e0000 */
.L_x_4306:
        /* <DEDUP_REMOVED lines=19> */
.L_x_4207:
[----:B------:R-:W-:Y:S05]  /*2b30*/  BSYNC B0 ;  /* 0x0000000000007941 */ /* 0x000fea0003800000 */
.L_x_4206:
[----:B------:R-:W-:Y:S05]  /*2b40*/  BRA.DIV ~URZ, `(.L_x_4208) ;  /* 0x0000e3227f007947 */ /* 0x000fea000b800000 */
[----:B--2---:R2:W3:Y:S04]  /*2b50*/  SHFL.IDX PT, R8, R9, 0x3, 0x181f ;  /* 0x00781f0009087f89 */ /* 0x0044e800000e0000 */
[----:B-1----:R2:W1:Y:S02]  /*2b60*/  SHFL.IDX PT, R0, R12, 0x3, 0x181f ;  /* 0x00781f000c007f89 */ /* 0x00246400000e0000 */
.L_x_4307:
        /* <DEDUP_REMOVED lines=41> */
[----:B------:R-:W-:Y:S01]  /*2e00*/  IADD3 R164, R165, 0x20, RZ ;  /* 0x00000020a5a47810 */ /* 0x000fe20007ffe0ff */
[----:B------:R-:W-:Y:S01]  /*2e10*/  IMAD.WIDE.U32 R194, R14, c[0x0][0x1e8], RZ ;  /* 0x00007a000ec27a25 */ /* 0x000fe200078e00ff */
[----:B------:R-:W-:Y:S01]  /*2e20*/  SHF.L.U64.HI R93, R182, 0x1, R25 ;  /* 0x00000001b65d7819 */ /* 0x000fe20000010219 */
[----:B------:R-:W-:Y:S01]  /*2e30*/  BSSY B0, `(.L_x_4209) ;  /* 0x0000158000007945 */ /* 0x000fe20003800000 */
[----:B------:R-:W-:Y:S01]  /*2e40*/  SHF.L.U64.HI R95, R187, 0x1, R24 ;  /* 0x00000001bb5f7819 */ /* 0x000fe20000010218 */
[----:B------:R-:W-:Y:S01]  /*2e50*/  IMAD R181, R0, c[0x0][0x2b8], R2 ;  /* 0x0000ae0000b57a24 */ /* 0x000fe200078e0202 */
[----:B------:R-:W-:Y:S01]  /*2e60*/  SHF.L.U64.HI R94, R188, 0x1, R15 ;  /* 0x00000001bc5e7819 */ /* 0x000fe2000001020f */
[----:B------:R-:W-:Y:S02]  /*2e70*/  IMAD R200, R14, c[0x0][0x1ec], R195 ;  /* 0x00007b000ec87a24 */ /* 0x000fe400078e02c3 */
[----:B------:R-:W-:Y:S01]  /*2e80*/  IMAD.WIDE.U32 R2, R181, c[0x0][0x1e0], RZ ;  /* 0x00007800b5027a25 */ /* 0x000fe200078e00ff */
[----:B--2---:R-:W-:-:S03]  /*2e90*/  SHF.R.S32.HI R9, RZ, 0x1f, R181 ;  /* 0x0000001fff097819 */ /* 0x004fc600000114b5 */
[----:B------:R-:W-:Y:S02]  /*2ea0*/  IMAD R96, R92, -0x40, R203 ;  /* 0xffffffc05c607824 */ /* 0x000fe400078e02cb */
[----:B------:R-:W-:Y:S02]  /*2eb0*/  IMAD R0, R9, c[0x0][0x1e0], RZ ;  /* 0x0000780009007a24 */ /* 0x000fe400078e02ff */
[----:B------:R-:W-:Y:S02]  /*2ec0*/  IMAD.IADD R13, R96, 0x1, -R207 ;  /* 0x00000001600d7824 */ /* 0x000fe400078e0acf */
[----:B------:R-:W-:Y:S02]  /*2ed0*/  IMAD R0, R181, c[0x0][0x1e4], R0 ;  /* 0x00007900b5007a24 */ /* 0x000fe400078e0200 */
[----:B------:R-:W-:Y:S01]  /*2ee0*/  IMAD.WIDE.U32 R198, R14, c[0x0][0x210], RZ ;  /* 0x000084000ec67a25 */ /* 0x000fe200078e00ff */
[C---:B------:R-:W-:Y:S02]  /*2ef0*/  ISETP.GE.AND P2, PT, R13.reuse, 0x1, PT ;  /* 0x000000010d00780c */ /* 0x040fe40003f46270 */
[----:B------:R-:W-:Y:S01]  /*2f00*/  ISETP.GE.AND P6, PT, R13, 0x21, PT ;  /* 0x000000210d00780c */ /* 0x000fe20003fc6270 */
[----:B------:R-:W-:-:S02]  /*2f10*/  IMAD.IADD R3, R3, 0x1, R0 ;  /* 0x0000000103037824 */ /* 0x000fc400078e0200 */
[----:B------:R-:W-:Y:S02]  /*2f20*/  IMAD R202, R14, c[0x0][0x214], R199 ;  /* 0x000085000eca7a24 */ /* 0x000fe400078e02c7 */
[----:B------:R-:W-:Y:S02]  /*2f30*/  IMAD.SHL.U32 R97, R182, 0x2, RZ ;  /* 0x00000002b6617824 */ /* 0x000fe400078e00ff */
[C---:B------:R-:W-:Y:S02]  /*2f40*/  IMAD.SHL.U32 R98, R187.reuse, 0x2, RZ ;  /* 0x00000002bb627824 */ /* 0x040fe400078e00ff */
[----:B------:R-:W-:Y:S02]  /*2f50*/  IMAD.SHL.U32 R99, R188, 0x2, RZ ;  /* 0x00000002bc637824 */ /* 0x000fe400078e00ff */
[----:B------:R-:W-:Y:S02]  /*2f60*/  @P2 ISETP.GE.AND P1, PT, R182, c[0x0][0x1d4], PT ;  /* 0x00007500b6002a0c */ /* 0x000fe40003f26270 */
[----:B------:R-:W-:-:S02]  /*2f70*/  @P2 ISETP.GE.AND P5, PT, R187, c[0x0][0x1d4], PT ;  /* 0x00007500bb002a0c */ /* 0x000fc40003fa6270 */
        /* <DEDUP_REMOVED lines=37> */
[----:B------:R-:W-:Y:S02]  /*31d0*/  R2P PR, R191, 0x6 ;  /* 0x00000006bf007804 */ /* 0x000fe40000000000 */
[----:B------:R-:W-:-:S11]  /*31e0*/  ISETP.GE.AND P6, PT, R182, c[0x0][0x1d4], PT ;  /* 0x00007500b6007a0c */ /* 0x000fd60003fc6270 */
[----:B------:R-:W-:Y:S01]  /*31f0*/  @P1 IADD3 R164, R165, -0x20, RZ ;  /* 0xffffffe0a5a41810 */ /* 0x000fe20007ffe0ff */
        /* <DEDUP_REMOVED lines=11> */
[----:B----4-:R-:W-:Y:S02]  /*32b0*/  LEA.HI.X R12, R0, c[0x0][0x1fc], R2, 0x1, P0 ;  /* 0x00007f00000c7a11 */ /* 0x010fe400000f0c02 */
[----:B------:R-:W1:Y:S04]  /*32c0*/  SHFL.IDX PT, R2, R8, RZ, 0x181f ;  /* 0x00181fff08027589 */ /* 0x000e6800000e0000 */
[----:B--2---:R-:W-:Y:S04]  /*32d0*/  LDSM.16.M88.4 R4, [R173] ;  /* 0x00000000ad04783b */ /* 0x004fe80000000200 */
[----:B------:R-:W-:Y:S04]  /*32e0*/  LDSM.16.M88.4 R16, [R165] ;  /* 0x00000000a510783b */ /* 0x000fe80000000200 */
[----:B------:R-:W-:Y:S04]  /*32f0*/  LDSM.16.M88.4 R20, [R165+0x1000] ;  /* 0x00100000a514783b */ /* 0x000fe80000000200 */
[----:B------:R-:W2:Y:S04]  /*3300*/  SHFL.IDX PT, R3, R12, RZ, 0x181f ;  /* 0x00181fff0c037589 */ /* 0x000ea800000e0000 */
[----:B------:R-:W3:Y:S04]  /*3310*/  SHFL.IDX PT, R0, R8, 0x1, 0x181f ;  /* 0x00381f0008007f89 */ /* 0x000ee800000e0000 */
[----:B------:R-:W-:Y:S01]  /*3320*/  LDSM.16.M88.4 R8, [R174] ;  /* 0x00000000ae08783b */ /* 0x000fe20000000200 */
[----:B-1----:R-:W-:-:S03]  /*3330*/  IADD3 R14, P5, R2, R98, RZ ;  /* 0x00000062020e7210 */ /* 0x002fc60007fbe0ff */
[----:B------:R-:W-:Y:S04]  /*3340*/  LDSM.16.M88.4 R36, [R164] ;  /* 0x00000000a424783b */ /* 0x000fe80000000200 */
[----:B------:R-:W1:Y:S04]  /*3350*/  SHFL.IDX PT, R12, R12, 0x1, 0x181f ;  /* 0x00381f000c0c7f89 */ /* 0x000e6800000e0000 */
[----:B------:R-:W4:Y:S01]  /*3360*/  LDSM.16.M88.4 R28, [R165+0x800] ;  /* 0x00080000a51c783b */ /* 0x000f220000000200 */
[----:B--2---:R-:W-:Y:S01]  /*3370*/  IMAD.X R15, R3, 0x1, R95, P5 ;  /* 0x00000001030f7824 */ /* 0x004fe200028e065f */
[----:B------:R-:W-:-:S02]  /*3380*/  ISETP.GE.AND P5, PT, R187, c[0x0][0x1d4], PT ;  /* 0x00007500bb007a0c */ /* 0x000fc40003fa6270 */
[----:B------:R-:W2:Y:S04]  /*3390*/  LDSM.16.M88.4 R52, [R165+0x1800] ;  /* 0x00180000a534783b */ /* 0x000ea80000000200 */
[----:B------:R-:W5:Y:S01]  /*33a0*/  LDSM.16.M88.4 R24, [R164+0x800] ;  /* 0x00080000a418783b */ /* 0x000f620000000200 */
[C---:B------:R-:W-:Y:S03]  /*33b0*/  HMMA.16816.F32 R56, R4.reuse, R16, RZ ;  /* 0x000000100438723c */ /* 0x040fe600000018ff */
[----:B------:R-:W2:Y:S04]  /*33c0*/  LDSM.16.M88.4 R48, [R164+0x1000] ;  /* 0x00100000a430783b */ /* 0x000ea80000000200 */
[C---:B------:R-:W-:Y:S01]  /*33d0*/  IADD3 R16, P1, R2.reuse, R97, RZ ;  /* 0x0000006102107210 */ /* 0x040fe20007f3e0ff */
[----:B------:R-:W-:Y:S01]  /*33e0*/  HMMA.16816.F32 R32, R4, R20, RZ ;  /* 0x000000140420723c */ /* 0x000fe200000018ff */
[----:B------:R-:W-:-:S03]  /*33f0*/  IADD3 R2, P0, R2, R99, RZ ;  /* 0x0000006302027210 */ /* 0x000fc60007f1e0ff */
[C-C-:B------:R-:W-:Y:S02]  /*3400*/  IMAD.X R17, R3.reuse, 0x1, R93.reuse, P1 ;  /* 0x0000000103117824 */ /* 0x140fe400008e065d */
[----:B------:R-:W-:Y:S01]  /*3410*/  IMAD.X R3, R3, 0x1, R94, P0 ;  /* 0x0000000103037824 */ /* 0x000fe200000e065e */
[----:B---3--:R-:W-:Y:S01]  /*3420*/  IADD3 R20, P1, R0, R97, RZ ;  /* 0x0000006100147210 */ /* 0x008fe20007f3e0ff */
[----:B------:R-:W-:Y:S04]  /*3430*/  HMMA.16816.F32 R44, R4, R18, RZ ;  /* 0x00000012042c723c */ /* 0x000fe800000018ff */
[----:B-1----:R-:W-:Y:S01]  /*3440*/  IMAD.X R21, R12, 0x1, R93, P1 ;  /* 0x000000010c157824 */ /* 0x002fe200008e065d */
[C---:B------:R-:W-:Y:S02]  /*3450*/  ISETP.LT.OR P1, PT, R13.reuse, 0x1, P6 ;  /* 0x000000010d00780c */ /* 0x040fe40003721670 */
[----:B------:R-:W-:Y:S01]  /*3460*/  IADD3 R18, P0, R0, R98, RZ ;  /* 0x0000006200127210 */ /* 0x000fe20007f1e0ff */
[----:B------:R-:W-:Y:S01]  /*3470*/  HMMA.16816.F32 R80, R8, R36, R56 ;  /* 0x000000240850723c */ /* 0x000fe20000001838 */
[----:B------:R-:W1:Y:S01]  /*3480*/  LDSM.16.M88.4 R56, [R164+0x1800] ;  /* 0x00180000a438783b */ /* 0x000e620000000200 */
[----:B------:R-:W-:-:S02]  /*3490*/  ISETP.LT.OR P6, PT, R13, 0x21, P6 ;  /* 0x000000210d00780c */ /* 0x000fc400037c1670 */
[----:B------:R-:W-:Y:S01]  /*34a0*/  IMAD.X R19, R12, 0x1, R95, P0 ;  /* 0x000000010c137824 */ /* 0x000fe200000e065f */
[C---:B------:R-:W-:Y:S02]  /*34b0*/  ISETP.LT.OR P0, PT, R13.reuse, 0x1, P5 ;  /* 0x000000010d00780c */ /* 0x040fe40002f01670 */
[----:B------:R-:W-:Y:S01]  /*34c0*/  ISETP.LT.OR P5, PT, R13, 0x21, P5 ;  /* 0x000000210d00780c */ /* 0x000fe20002fa1670 */
[----:B----4-:R-:W-:Y:S02]  /*34d0*/  HMMA.16816.F32 R40, R4, R28, RZ ;  /* 0x0000001c0428723c */ /* 0x010fe400000018ff */
[----:B------:R-:W-:Y:S01]  /*34e0*/  @!PT LDS RZ, [RZ] ;  /* 0x00000000fffff984 */ /* 0x000fe20000000800 */
[----:B------:R-:W-:Y:S01]  /*34f0*/  @!PT LDS RZ, [RZ] ;  /* 0x00000000fffff984 */ /* 0x000fe20000000800 */
[----:B------:R-:W-:Y:S01]  /*3500*/  @!PT LDS RZ, [RZ] ;  /* 0x00000000fffff984 */ /* 0x000fe20000000800 */
[----:B------:R3:W-:Y:S01]  /*3510*/  LDGSTS.E.BYPASS.LTC128B.128 [R179+0x100], [R16.64], !P1 ;  /* 0x0010000010b37fae */ /* 0x0007e2000c901d46 */
[----:B------:R-:W-:-:S05]  /*3520*/  ISETP.GE.AND P1, PT, R188, c[0x0][0x1d4], PT ;  /* 0x00007500bc007a0c */ /* 0x000fca0003f26270 */
[----:B------:R-:W-:Y:S02]  /*3530*/  HMMA.16816.F32 R28, R4, R30, RZ ;  /* 0x0000001e041c723c */ /* 0x000fe400000018ff */
[----:B------:R4:W-:Y:S01]  /*3540*/  LDGSTS.E.BYPASS.LTC128B.128 [R179+0x2100], [R14.64], !P0 ;  /* 0x021000000eb37fae */ /* 0x0009e2000c101d46 */
[C---:B------:R-:W-:Y:S02]  /*3550*/  ISETP.LT.OR P0, PT, R13.reuse, 0x1, P1 ;  /* 0x000000010d00780c */ /* 0x040fe40000f01670 */
[----:B------:R-:W-:-:S03]  /*3560*/  ISETP.LT.OR P1, PT, R13, 0x21, P1 ;  /* 0x000000210d00780c */ /* 0x000fc60000f21670 */
[C---:B------:R-:W-:Y:S08]  /*3570*/  HMMA.16816.F32 R60, R4.reuse, R22, RZ ;  /* 0x00000016043c723c */ /* 0x040ff000000018ff */
[----:B------:R1:W-:Y:S01]  /*3580*/  LDGSTS.E.BYPASS.LTC128B.128 [R179+0x4100], [R2.64], !P0 ;  /* 0x0410000002b37fae */ /* 0x0003e2000c101d46 */
[C---:B--2---:R-:W-:Y:S03]  /*3590*/  HMMA.16816.F32 R68, R4.reuse, R52, RZ ;  /* 0x000000340444723c */ /* 0x044fe600000018ff */
[----:B------:R2:W-:Y:S04]  /*35a0*/  LDGSTS.E.BYPASS.LTC128B.128 [R179+0x1100], [R20.64], !P6 ;  /* 0x0110000014b37fae */ /* 0x0005e8000f101d46 */
[----:B------:R3:W-:Y:S01]  /*35b0*/  LDGSTS.E.BYPASS.LTC128B.128 [R179+0x3100], [R18.64], !P5 ;  /* 0x0310000012b37fae */ /* 0x0007e2000e901d46 */
[----:B------:R-:W-:Y:S08]  /*35c0*/  HMMA.16816.F32 R64, R4, R54, RZ ;  /* 0x000000360440723c */ /* 0x000ff000000018ff */
[C---:B-----5:R-:W-:Y:S08]  /*35d0*/  HMMA.16816.F32 R72, R8.reuse, R24, R40 ;  /* 0x000000180848723c */ /* 0x060ff00000001828 */
[----:B------:R-:W-:Y:S01]  /*35e0*/  HMMA.16816.F32 R52, R8, R26, R28 ;  /* 0x0000001a0834723c */ /* 0x000fe2000000181c */
[----:B-1----:R-:W-:Y:S01]  /*35f0*/  IMAD.MOV.U32 R3, RZ, RZ, 0x40 ;  /* 0x00000040ff037424 */ /* 0x002fe200078e00ff */
[----:B------:R-:W-:-:S04]  /*3600*/  IADD3 R2, P0, R0, R99, RZ ;  /* 0x0000006300027210 */ /* 0x000fc80007f1e0ff */
[----:B------:R-:W-:Y:S01]  /*3610*/  SEL R0, R3, 0xffffffc0, !P2 ;  /* 0xffffffc003007807 */ /* 0x000fe20005000000 */
[----:B------:R-:W-:Y:S01]  /*3620*/  IMAD.X R3, R12, 0x1, R94, P0 ;  /* 0x000000010c037824 */ /* 0x000fe200000e065e */
[----:B------:R-:W-:Y:S01]  /*3630*/  HMMA.16816.F32 R76, R8, R38, R44 ;  /* 0x00000026084c723c */ /* 0x000fe2000000182c */
[----:B------:R-:W-:Y:S02]  /*3640*/  ISETP.GT.AND P0, PT, R92, R189, PT ;  /* 0x000000bd5c00720c */ /* 0x000fe40003f04270 */
[----:B------:R-:W-:Y:S01]  /*3650*/  IMAD.IADD R167, R165, 0x1, R0 ;  /* 0x00000001a5a77824 */ /* 0x000fe200078e0200 */
[----:B------:R1:W-:Y:S01]  /*3660*/  LDGSTS.E.BYPASS.LTC128B.128 [R179+0x5100], [R2.64], !P1 ;  /* 0x0510000002b37fae */ /* 0x0003e2000c901d46 */
[----:B------:R-:W-:-:S03]  /*3670*/  ISETP.GT.AND P1, PT, R190, 0x3f, PT ;  /* 0x0000003fbe00780c */ /* 0x000fc60003f24270 */
[----:B------:R-:W-:Y:S01]  /*3680*/  LDSM.16.M88.4 R4, [R176] ;  /* 0x00000000b004783b */ /* 0x000fe20000000200 */
[C---:B------:R-:W-:Y:S03]  /*3690*/  HMMA.16816.F32 R40, R8.reuse, R48, R32 ;  /* 0x000000300828723c */ /* 0x040fe60000001820 */
[----:B------:R-:W5:Y:S04]  /*36a0*/  LDSM.16.M88.4 R24, [R167] ;  /* 0x00000000a718783b */ /* 0x000f680000000200 */
[----:B--2---:R-:W2:Y:S01]  /*36b0*/  LDSM.16.M88.4 R20, [R167+0x800] ;  /* 0x00080000a714783b */ /* 0x004ea20000000200 */
[C---:B----4-:R-:W-:Y:S03]  /*36c0*/  HMMA.16816.F32 R12, R8.reuse, R50, R60 ;  /* 0x00000032080c723c */ /* 0x050fe6000000183c */
[----:B---3--:R-:W3:Y:S04]  /*36d0*/  LDSM.16.M88.4 R16, [R167+0x1000] ;  /* 0x00100000a710783b */ /* 0x008ee80000000200 */
[----:B------:R-:W4:Y:S01]  /*36e0*/  LDSM.16.M88.4 R36, [R167+0x1800] ;  /* 0x00180000a724783b */ /* 0x000f220000000200 */
[----:B------:R-:W-:Y:S03]  /*36f0*/  HMMA.16816.F32 R32, R8, R56, R68 ;  /* 0x000000380820723c */ /* 0x000fe60000001844 */
[----:B------:R-:W0:Y:S01]  /*3700*/  LDGDEPBAR ;  /* 0x00000000000079af */ /* 0x000e220000000000 */
[----:B-1----:R-:W-:-:S04]  /*3710*/  IADD3 R2, R164, 0x4000, RZ ;  /* 0x00004000a4027810 */ /* 0x002fc80007ffe0ff */
[----:B------:R-:W-:Y:S01]  /*3720*/  HMMA.16816.F32 R28, R8, R58, R64 ;  /* 0x0000003a081c723c */ /* 0x000fe20000001840 */
[----:B------:R-:W-:Y:S01]  /*3730*/  LDSM.16.M88.4 R8, [R175] ;  /* 0x00000000af08783b */ /* 0x000fe20000000200 */
[----:B------:R-:W-:-:S05]  /*3740*/  IMAD.IADD R166, R2, 0x1, R0 ;  /* 0x0000000102a67824 */ /* 0x000fca00078e0200 */
[----:B------:R-:W1:Y:S04]  /*3750*/  LDSM.16.M88.4 R64, [R166+-0x4000] ;  /* 0xffc00000a640783b */ /* 0x000e680000000200 */
[----:B------:R-:W1:Y:S04]  /*3760*/  LDSM.16.M88.4 R68, [R166+-0x3800] ;  /* 0xffc80000a644783b */ /* 0x000e680000000200 */
[----:B------:R-:W1:Y:S01]  /*3770*/  LDSM.16.M88.4 R84, [R166+-0x3000] ;  /* 0xffd00000a654783b */ /* 0x000e620000000200 */
[C---:B-----5:R-:W-:Y:S03]  /*3780*/  HMMA.16816.F32 R44, R4.reuse, R24, R80 ;  /* 0x00000018042c723c */ /* 0x060fe60000001850 */
[----:B------:R-:W5:Y:S04]  /*3790*/  LDSM.16.M88.4 R88, [R166+-0x2800] ;  /* 0xffd80000a658783b */ /* 0x000f680000000200 */
[----:B------:R-:W-:Y:S01]  /*37a0*/  LDSM.16.M88.4 R80, [R165+0x3800] ;  /* 0x00380000a550783b */ /* 0x000fe20000000200 */
[C---:B------:R-:W-:Y:S03]  /*37b0*/  HMMA.16816.F32 R56, R4.reuse, R26, R76 ;  /* 0x0000001a0438723c */ /* 0x040fe6000000184c */
[----:B------:R-:W-:Y:S05]  /*37c0*/  LDSM.16.M88.4 R76, [R164+0x3000] ;  /* 0x00300000a44c783b */ /* 0x000fea0000000200 */
[C---:B--2---:R-:W-:Y:S01]  /*37d0*/  HMMA.16816.F32 R60, R4.reuse, R20, R72 ;  /* 0x00000014043c723c */ /* 0x044fe20000001848 */
[----:B------:R-:W-:Y:S07]  /*37e0*/  LDSM.16.M88.4 R72, [R165+0x3000] ;  /* 0x00300000a548783b */ /* 0x000fee0000000200 */
[C---:B------:R-:W-:Y:S01]  /*37f0*/  HMMA.16816.F32 R48, R4.reuse, R22, R52 ;  /* 0x000000160430723c */ /* 0x040fe20000001834 */
[----:B------:R-:W-:Y:S07]  /*3800*/  LDSM.16.M88.4 R52, [R165+0x2800] ;  /* 0x00280000a534783b */ /* 0x000fee0000000200 */
[C---:B---3--:R-:W-:Y:S08]  /*3810*/  HMMA.16816.F32 R40, R4.reuse, R16, R40 ;  /* 0x000000100428723c */ /* 0x048ff00000001828 */
[C---:B------:R-:W-:Y:S08]  /*3820*/  HMMA.16816.F32 R20, R4.reuse, R18, R12 ;  /* 0x000000120414723c */ /* 0x040ff0000000180c */
[C---:B----4-:R-:W-:Y:S08]  /*3830*/  HMMA.16816.F32 R16, R4.reuse, R36, R32 ;  /* 0x000000240410723c */ /* 0x050ff00000001820 */
[----:B------:R-:W-:Y:S01]  /*3840*/  HMMA.16816.F32 R12, R4, R38, R28 ;  /* 0x00000026040c723c */ /* 0x000fe2000000181c */
[----:B------:R-:W-:Y:S04]  /*3850*/  LDSM.16.M88.4 R4, [R173+0x4000] ;  /* 0x00400000ad04783b */ /* 0x000fe80000000200 */
[----:B------:R-:W2:Y:S03]  /*3860*/  LDSM.16.M88.4 R28, [R165+0x2000] ;  /* 0x00200000a51c783b */ /* 0x000ea60000000200 */
[C---:B-1----:R-:W-:Y:S08]  /*3870*/  HMMA.16816.F32 R24, R8.reuse, R64, R44 ;  /* 0x000000400818723c */ /* 0x042ff0000000182c */
[C---:B------:R-:W-:Y:S01]  /*3880*/  HMMA.16816.F32 R32, R8.reuse, R66, R56 ;  /* 0x000000420820723c */ /* 0x040fe20000001838 */
[----:B------:R-:W-:Y:S04]  /*3890*/  LDSM.16.M88.4 R56, [R164+0x2000] ;  /* 0x00200000a438783b */ /* 0x000fe80000000200 */
[----:B------:R-:W-:Y:S03]  /*38a0*/  LDSM.16.M88.4 R64, [R167+0x2800] ;  /* 0x00280000a740783b */ /* 0x000fe60000000200 */
[C---:B------:R-:W-:Y:S01]  /*38b0*/  HMMA.16816.F32 R44, R8.reuse, R68, R60 ;  /* 0x00000044082c723c */ /* 0x040fe2000000183c */
[----:B------:R-:W-:Y:S07]  /*38c0*/  LDSM.16.M88.4 R60, [R164+0x2800] ;  /* 0x00280000a43c783b */ /* 0x000fee0000000200 */
[C---:B------:R-:W-:Y:S01]  /*38d0*/  HMMA.16816.F32 R48, R8.reuse, R70, R48 ;  /* 0x000000460830723c */ /* 0x040fe20000001830 */
[----:B------:R-:W-:Y:S07]  /*38e0*/  LDSM.16.M88.4 R68, [R167+0x3000] ;  /* 0x00300000a744783b */ /* 0x000fee0000000200 */
[C---:B------:R-:W-:Y:S08]  /*38f0*/  HMMA.16816.F32 R40, R8.reuse, R84, R40 ;  /* 0x000000540828723c */ /* 0x040ff00000001828 */
[C---:B------:R-:W-:Y:S01]  /*3900*/  HMMA.16816.F32 R36, R8.reuse, R86, R20 ;  /* 0x000000560824723c */ /* 0x040fe20000001814 */
[----:B------:R-:W-:Y:S07]  /*3910*/  LDSM.16.M88.4 R84, [R164+0x3800] ;  /* 0x00380000a454783b */ /* 0x000fee0000000200 */
[C---:B-----5:R-:W-:Y:S08]  /*3920*/  HMMA.16816.F32 R16, R8.reuse, R88, R16 ;  /* 0x000000580810723c */ /* 0x060ff00000001810 */
[----:B------:R-:W-:Y:S01]  /*3930*/  HMMA.16816.F32 R12, R8, R90, R12 ;  /* 0x0000005a080c723c */ /* 0x000fe2000000180c */
[----:B------:R-:W1:Y:S07]  /*3940*/  LDSM.16.M88.4 R8, [R174+0x4000] ;  /* 0x00400000ae08783b */ /* 0x000e6e0000000200 */
[C---:B--2---:R-:W-:Y:S08]  /*3950*/  HMMA.16816.F32 R20, R4.reuse, R28, R24 ;  /* 0x0000001c0414723c */ /* 0x044ff00000001818 */
[C---:B------:R-:W-:Y:S08]  /*3960*/  HMMA.16816.F32 R28, R4.reuse, R30, R32 ;  /* 0x0000001e041c723c */ /* 0x040ff00000001820 */
[C---:B------:R-:W-:Y:S08]  /*3970*/  HMMA.16816.F32 R32, R4.reuse, R52, R44 ;  /* 0x000000340420723c */ /* 0x040ff0000000182c */
[C---:B------:R-:W-:Y:S01]  /*3980*/  HMMA.16816.F32 R44, R4.reuse, R54, R48 ;  /* 0x00000036042c723c */ /* 0x040fe20000001830 */
[----:B------:R-:W-:Y:S07]  /*3990*/  LDSM.16.M88.4 R48, [R166+-0x2000] ;  /* 0xffe00000a630783b */ /* 0x000fee0000000200 */
[C---:B------:R-:W-:Y:S01]  /*39a0*/  HMMA.16816.F32 R52, R4.reuse, R72, R40 ;  /* 0x000000480434723c */ /* 0x040fe20000001828 */
[----:B------:R-:W-:Y:S07]  /*39b0*/  LDSM.16.M88.4 R40, [R167+0x2000] ;  /* 0x00200000a728783b */ /* 0x000fee0000000200 */
[C---:B------:R-:W-:Y:S01]  /*39c0*/  HMMA.16816.F32 R36, R4.reuse, R74, R36 ;  /* 0x0000004a0424723c */ /* 0x040fe20000001824 */
[----:B------:R-:W-:Y:S07]  /*39d0*/  LDSM.16.M88.4 R72, [R166+-0x1000] ;  /* 0xfff00000a648783b */ /* 0x000fee0000000200 */
[C---:B------:R-:W-:Y:S08]  /*39e0*/  HMMA.16816.F32 R24, R4.reuse, R80, R16 ;  /* 0x000000500418723c */ /* 0x040ff00000001810 */
[----:B------:R-:W-:Y:S01]  /*39f0*/  HMMA.16816.F32 R12, R4, R82, R12 ;  /* 0x00000052040c723c */ /* 0x000fe2000000180c */
[----:B------:R-:W2:Y:S04]  /*3a00*/  LDSM.16.M88.4 R4, [R176+0x4000] ;  /* 0x00400000b004783b */ /* 0x000ea80000000200 */
[----:B------:R-:W3:Y:S03]  /*3a10*/  LDSM.16.M88.4 R80, [R167+0x3800] ;  /* 0x00380000a750783b */ /* 0x000ee60000000200 */
[C---:B-1----:R-:W-:Y:S08]  /*3a20*/  HMMA.16816.F32 R20, R8.reuse, R56, R20 ;  /* 0x000000380814723c */ /* 0x042ff00000001814 */
[C---:B------:R-:W-:Y:S01]  /*3a30*/  HMMA.16816.F32 R16, R8.reuse, R58, R28 ;  /* 0x0000003a0810723c */ /* 0x040fe2000000181c */
[----:B------:R-:W-:Y:S07]  /*3a40*/  LDSM.16.M88.4 R56, [R166+-0x1800] ;  /* 0xffe80000a638783b */ /* 0x000fee0000000200 */
        /* <DEDUP_REMOVED lines=9> */
[----:B------:R-:W4:Y:S03]  /*3ae0*/  LDSM.16.M88.4 R84, [R166+-0x800] ;  /* 0xfff80000a654783b */ /* 0x000f260000000200 */
        /* <DEDUP_REMOVED lines=8> */
[C---:B---3--:R-:W-:Y:S08]  /*3b70*/  HMMA.16816.F32 R36, R4.reuse, R80, R24 ;  /* 0x000000500424723c */ /* 0x048ff00000001818 */
[----:B------:R-:W-:Y:S01]  /*3b80*/  HMMA.16816.F32 R12, R4, R82, R12 ;  /* 0x00000052040c723c */ /* 0x000fe2000000180c */
[----:B------:R-:W2:Y:S04]  /*3b90*/  LDSM.16.M88.4 R4, [R173+0x8000] ;  /* 0x00800000ad04783b */ /* 0x000ea80000000200 */
[----:B------:R-:W3:Y:S03]  /*3ba0*/  LDSM.16.M88.4 R80, [R165+0x5800] ;  /* 0x00580000a550783b */ /* 0x000ee60000000200 */
        /* <DEDUP_REMOVED lines=11> */
[----:B------:R-:W4:Y:S03]  /*3c60*/  LDSM.16.M88.4 R84, [R164+0x5800] ;  /* 0x00580000a454783b */ /* 0x000f260000000200 */
[C---:B--2---:R-:W-:Y:S08]  /*3c70*/  HMMA.16816.F32 R40, R4.reuse, R60, R28 ;  /* 0x0000003c0428723c */ /* 0x044ff0000000181c */
[C---:B------:R-:W-:Y:S08]  /*3c80*/  HMMA.16816.F32 R32, R4.reuse, R68, R20 ;  /* 0x000000440420723c */ /* 0x040ff00000001814 */
[C---:B------:R-:W-:Y:S01]  /*3c90*/  HMMA.16816.F32 R36, R4.reuse, R62, R24 ;  /* 0x0000003e0424723c */ /* 0x040fe20000001818 */
[----:B------:R-:W-:Y:S07]  /*3ca0*/  LDSM.16.M88.4 R60, [R167+0x4000] ;  /* 0x00400000a73c783b */ /* 0x000fee0000000200 */
[C---:B------:R-:W-:Y:S01]  /*3cb0*/  HMMA.16816.F32 R28, R4.reuse, R70, R16 ;  /* 0x00000046041c723c */ /* 0x040fe20000001810 */
[----:B------:R-:W-:Y:S07]  /*3cc0*/  LDSM.16.M88.4 R68, [R167+0x4800] ;  /* 0x00480000a744783b */ /* 0x000fee0000000200 */
[C---:B------:R-:W-:Y:S01]  /*3cd0*/  HMMA.16816.F32 R24, R4.reuse, R76, R52 ;  /* 0x0000004c0418723c */ /* 0x040fe20000001834 */
[----:B------:R-:W-:Y:S07]  /*3ce0*/  LDSM.16.M88.4 R52, [R166+0x800] ;  /* 0x00080000a634783b */ /* 0x000fee0000000200 */
[C---:B------:R-:W-:Y:S01]  /*3cf0*/  HMMA.16816.F32 R20, R4.reuse, R78, R48 ;  /* 0x0000004e0414723c */ /* 0x040fe20000001830 */
[----:B------:R-:W-:Y:S04]  /*3d00*/  LDSM.16.M88.4 R76, [R167+0x5000] ;  /* 0x00500000a74c783b */ /* 0x000fe80000000200 */
[----:B------:R-:W-:Y:S03]  /*3d10*/  LDSM.16.M88.4 R48, [R166+0x1000] ;  /* 0x00100000a630783b */ /* 0x000fe60000000200 */
[C---:B---3--:R-:W-:Y:S01]  /*3d20*/  HMMA.16816.F32 R16, R4.reuse, R80, R44 ;  /* 0x000000500410723c */ /* 0x048fe2000000182c */
[----:B------:R-:W-:Y:S07]  /*3d30*/  LDSM.16.M88.4 R44, [R166+0x1800] ;  /* 0x00180000a62c783b */ /* 0x000fee0000000200 */
[----:B------:R-:W-:Y:S01]  /*3d40*/  HMMA.16816.F32 R4, R4, R82, R8 ;  /* 0x000000520404723c */ /* 0x000fe20000001808 */
[----:B------:R-:W2:Y:S04]  /*3d50*/  LDSM.16.M88.4 R8, [R176+0x8000] ;  /* 0x00800000b008783b */ /* 0x000ea80000000200 */
[----:B------:R-:W3:Y:S03]  /*3d60*/  LDSM.16.M88.4 R80, [R167+0x5800] ;  /* 0x00580000a750783b */ /* 0x000ee60000000200 */
[C---:B-1----:R-:W-:Y:S08]  /*3d70*/  HMMA.16816.F32 R32, R12.reuse, R64, R32 ;  /* 0x000000400c20723c */ /* 0x042ff00000001820 */
[C---:B------:R-:W-:Y:S08]  /*3d80*/  HMMA.16816.F32 R28, R12.reuse, R66, R28 ;  /* 0x000000420c1c723c */ /* 0x040ff0000000181c */
[C---:B------:R-:W-:Y:S08]  /*3d90*/  HMMA.16816.F32 R40, R12.reuse, R56, R40 ;  /* 0x000000380c28723c */ /* 0x040ff00000001828 */
[C---:B------:R-:W-:Y:S01]  /*3da0*/  HMMA.16816.F32 R36, R12.reuse, R58, R36 ;  /* 0x0000003a0c24723c */ /* 0x040fe20000001824 */
[----:B------:R-:W-:Y:S07]  /*3db0*/  LDSM.16.M88.4 R56, [R166] ;  /* 0x00000000a638783b */ /* 0x000fee0000000200 */
[C---:B------:R-:W-:Y:S08]  /*3dc0*/  HMMA.16816.F32 R24, R12.reuse, R72, R24 ;  /* 0x000000480c18723c */ /* 0x040ff00000001818 */
[C---:B------:R-:W-:Y:S08]  /*3dd0*/  HMMA.16816.F32 R20, R12.reuse, R74, R20 ;  /* 0x0000004a0c14723c */ /* 0x040ff00000001814 */
[C---:B----4-:R-:W-:Y:S08]  /*3de0*/  HMMA.16816.F32 R16, R12.reuse, R84, R16 ;  /* 0x000000540c10723c */ /* 0x050ff00000001810 */
[----:B------:R-:W-:Y:S01]  /*3df0*/  HMMA.16816.F32 R12, R12, R86, R4 ;  /* 0x000000560c0c723c */ /* 0x000fe20000001804 */
[----:B------:R-:W1:Y:S01]  /*3e00*/  LDSM.16.M88.4 R4, [R175+0x8000] ;  /* 0x00800000af04783b */ /* 0x000e620000000200 */
[----:B------:R-:W-:-:S06]  /*3e10*/  DEPBAR.LE SB0, 0x0 ;  /* 0x000080000000791a */ /* 0x000fcc0000000000 */
[C---:B--2---:R-:W-:Y:S08]  /*3e20*/  HMMA.16816.F32 R32, R8.reuse, R68, R32 ;  /* 0x000000440820723c */ /* 0x044ff00000001820 */
[C---:B------:R-:W-:Y:S08]  /*3e30*/  HMMA.16816.F32 R28, R8.reuse, R70, R28 ;  /* 0x00000046081c723c */ /* 0x040ff0000000181c */
        /* <DEDUP_REMOVED lines=45> */
.L_x_4308:
        /* <DEDUP_REMOVED lines=21> */
.L_x_4309:
        /* <DEDUP_REMOVED lines=21> */
.L_x_4210:
[----:B------:R-:W-:Y:S05]  /*43b0*/  BSYNC B0 ;  /* 0x0000000000007941 */ /* 0x000fea0003800000 */
.L_x_4209:
        /* <DEDUP_REMOVED lines=12> */
.L_x_4310:
        /* <DEDUP_REMOVED lines=45> */
[----:B------:R-:W-:Y:S02]  /*4750*/  FMNMX.FTZ R0, R13, R0, !PT ;  /* 0x000000000d007209 */ /* 0x000fe40007810000 */
[----:B------:R-:W-:Y:S02]  /*4760*/  FSEL R8, R38, -INF , P0 ;  /* 0xff80000026087808 */ /* 0x000fe40000000000 */
[----:B------:R-:W-:Y:S02]  /*4770*/  FMNMX.FTZ R2, R6, R7, !PT ;  /* 0x0000000706027209 */ /* 0x000fe40007810000 */
[----:B------:R-:W-:-:S02]  /*4780*/  FSEL R11, R39, -INF , P2 ;  /* 0xff800000270b7808 */ /* 0x000fc40001000000 */
[----:B------:R-:W-:Y:S02]  /*4790*/  FMNMX.FTZ R0, R14, R0, !PT ;  /* 0x000000000e007209 */ /* 0x000fe40007810000 */
        /* <DEDUP_REMOVED lines=57> */
.L_x_4311:
        /* <DEDUP_REMOVED lines=280> */
.L_x_4226:
        /* <DEDUP_REMOVED lines=40> */
.L_x_4312:
        /* <DEDUP_REMOVED lines=21> */
.L_x_4313:
        /* <DEDUP_REMOVED lines=21> */
.L_x_4217:
[----:B------:R-:W-:Y:S05]  /*61d0*/  BSYNC B0 ;  /* 0x0000000000007941 */ /* 0x000fea0003800000 */
.L_x_4216:
        /* <DEDUP_REMOVED lines=191> */
.L_x_4314:
[----:B------:R-:W-:-:S05]  /*6dd0*/  BRA.DIV ~URZ, `(.L_x_4223) ;  /* 0x0000ad427f007947 */ /* 0x000fca000b800000 */
[----:B------:R-:W3:Y:S01]  /*6de0*/  SHFL.IDX PT, R0, R138, RZ, 0x181f ;  /* 0x00181fff8a007589 */ /* 0x000ee200000e0000 */
[----:B------:R-:W-:Y:S02]  /*6df0*/  ISETP.GE.AND P5, PT, R182, c[0x0][0x1d4], PT ;  /* 0x00007500b6007a0c */ /* 0x000fe40003fa6270 */
[----:B------:R-:W-:Y:S02]  /*6e00*/  ISETP.GE.AND P2, PT, R187, c[0x0][0x1d4], PT ;  /* 0x00007500bb007a0c */ /* 0x000fe40003f46270 */
[C---:B---3--:R-:W-:Y:S02]  /*6e10*/  IADD3 R2, P0, R0.reuse, R142, RZ ;  /* 0x0000008e00027210 */ /* 0x048fe40007f1e0ff */
[----:B------:R-:W-:Y:S03]  /*6e20*/  IADD3 R136, P6, R0, R143, RZ ;  /* 0x0000008f00887210 */ /* 0x000fe60007fde0ff */
[----:B--2---:R-:W-:Y:S01]  /*6e30*/  IMAD.X R3, R128, 0x1, R139, P0 ;  /* 0x0000000180037824 */ /* 0x004fe200000e068b */
        /* <DEDUP_REMOVED lines=14> */
.L_x_4315:
[C---:B--2---:R-:W-:Y:S02]  /*6f20*/  IADD3 R2, -R129.reuse, 0x10, RZ ;  /* 0x0000001081027810 */ /* 0x044fe40007ffe1ff */
[----:B------:R-:W-:Y:S02]  /*6f30*/  ISETP.NE.U32.AND P5, PT, R129, RZ, PT ;  /* 0x000000ff8100720c */ /* 0x000fe40003fa5070 */
[----:B------:R-:W-:Y:S02]  /*6f40*/  LOP3.LUT R2, R2, 0xf, RZ, 0xc0, !PT ;  /* 0x0000000f02027812 */ /* 0x000fe400078ec0ff */
[----:B------:R-:W-:Y:S02]  /*6f50*/  ISETP.NE.U32.AND P6, PT, R136, RZ, PT ;  /* 0x000000ff8800720c */ /* 0x000fe40003fc5070 */
[----:B------:R-:W-:Y:S04]  /*6f60*/  IADD3 R2, P2, P0, R2, R0, R142 ;  /* 0x0000000002027210 */ /* 0x000fe8000785e08e */
[----:B----4-:R-:W-:Y:S05]  /*6f70*/  IADD3.X R3, RZ, R128, R139, P2, P0 ;  /* 0x00000080ff037210 */ /* 0x010fea00017e048b */
        /* <DEDUP_REMOVED lines=15> */
.L_x_4221:
[----:B------:R-:W-:Y:S05]  /*7070*/  BSYNC B0 ;  /* 0x0000000000007941 */ /* 0x000fea0003800000 */
.L_x_4220:
[----:B------:R-:W-:Y:S01]  /*7080*/  IADD3 R128, R212, R205, RZ ;  /* 0x000000cdd4807210 */ /* 0x000fe20007ffe0ff */
[----:B------:R-:W0:Y:S04]  /*7090*/  LDGDEPBAR ;  /* 0x00000000000079af */ /* 0x000e280000000000 */
        /* <DEDUP_REMOVED lines=8> */
.L_x_4316:
[----:B---3--:R-:W-:Y:S05]  /*7120*/  IMAD.IADD R0, R129, 0x1, R0 ;  /* 0x0000000181007824 */ /* 0x008fea00078e0200 */
        /* <DEDUP_REMOVED lines=43> */
[----:B------:R-:W-:Y:S02]  /*73e0*/  ISETP.GT.AND P6, PT, R0, RZ, PT ;  /* 0x000000ff0000720c */ /* 0x000fe40003fc4270 */
[----:B------:R-:W-:Y:S02]  /*73f0*/  FMNMX.FTZ R2, R140, R2, !PT ;  /* 0x000000028c027209 */ /* 0x000fe40007810000 */
[C---:B------:R-:W-:Y:S02]  /*7400*/  ISETP.GT.AND P5, PT, R0.reuse, 0x1, PT ;  /* 0x000000010000780c */ /* 0x040fe40003fa4270 */
[----:B------:R-:W-:Y:S02]  /*7410*/  FMNMX.FTZ R2, R139, R2, !PT ;  /* 0x000000028b027209 */ /* 0x000fe40007810000 */
[----:B------:R-:W-:Y:S02]  /*7420*/  ISETP.GT.AND P2, PT, R0, 0x8, PT ;  /* 0x000000080000780c */ /* 0x000fe40003f44270 */
[----:B------:R-:W-:Y:S02]  /*7430*/  FMNMX.FTZ R2, R138, R2, !PT ;  /* 0x000000028a027209 */ /* 0x000fe40007810000 */
[----:B------:R-:W-:Y:S02]  /*7440*/  ISETP.GT.AND P0, PT, R0, 0x9, PT ;  /* 0x000000090000780c */ /* 0x000fe40003f04270 */
[----:B------:R-:W-:Y:S02]  /*7450*/  FMNMX.FTZ R2, R137, R2, !PT ;  /* 0x0000000289027209 */ /* 0x000fe40007810000 */
[----:B------:R-:W-:Y:S02]  /*7460*/  FSEL R17, R6, -INF , P6 ;  /* 0xff80000006117808 */ /* 0x000fe40003000000 */
[----:B------:R-:W-:Y:S02]  /*7470*/  FMNMX.FTZ R2, R136, R2, !PT ;  /* 0x0000000288027209 */ /* 0x000fe40007810000 */
[----:B------:R-:W-:Y:S02]  /*7480*/  FSEL R24, R7, -INF , P5 ;  /* 0xff80000007187808 */ /* 0x000fe40002800000 */
[----:B------:R-:W-:Y:S02]  /*7490*/  FMNMX.FTZ R2, R29, R2, !PT ;  /* 0x000000021d027209 */ /* 0x000fe40007810000 */
[----:B------:R-:W-:Y:S02]  /*74a0*/  FSEL R21, R10, -INF , P2 ;  /* 0xff8000000a157808 */ /* 0x000fe40001000000 */
[----:B------:R-:W-:Y:S02]  /*74b0*/  FSEL R20, R11, -INF , P0 ;  /* 0xff8000000b147808 */ /* 0x000fe40000000000 */
[C---:B------:R-:W-:Y:S02]  /*74c0*/  ISETP.GT.AND P6, PT, R0.reuse, 0x10, PT ;  /* 0x000000100000780c */ /* 0x040fe40003fc4270 */
[C---:B------:R-:W-:Y:S02]  /*74d0*/  ISETP.GT.AND P5, PT, R0.reuse, 0x11, PT ;  /* 0x000000110000780c */ /* 0x040fe40003fa4270 */
[C---:B------:R-:W-:Y:S02]  /*74e0*/  ISETP.GT.AND P2, PT, R0.reuse, 0x18, PT ;  /* 0x000000180000780c */ /* 0x040fe40003f44270 */
[----:B------:R-:W-:Y:S02]  /*74f0*/  ISETP.GT.AND P0, PT, R0, 0x19, PT ;  /* 0x000000190000780c */ /* 0x000fe40003f04270 */
[----:B------:R-:W-:Y:S02]  /*7500*/  FMNMX.FTZ R2, R28, R2, !PT ;  /* 0x000000021c027209 */ /* 0x000fe40007810000 */
        /* <DEDUP_REMOVED lines=43> */
[----:B------:R1:W3:Y:S02]  /*77c0*/  SHFL.BFLY PT, R0, R4, 0x1, 0x1f ;  /* 0x0c201f0004007f89 */ /* 0x0002e400000e0000 */
.L_x_4317:
[C---:B------:R-:W-:Y:S01]  /*77d0*/  FMUL.FTZ R2, R129.reuse, c[0x0][0x2d0] ;  /* 0x0000b40081027a20 */ /* 0x040fe20000410000 */
[C---:B------:R-:W-:Y:S01]  /*77e0*/  FSETP.NEU.FTZ.AND P0, PT, R129.reuse, -INF , PT ;  /* 0xff8000008100780b */ /* 0x040fe20003f1d000 */
[----:B------:R-:W-:Y:S01]  /*77f0*/  WARPSYNC 0xffffffff ;  /* 0xffffffff00007948 */ /* 0x000fe20003800000 */
[----:B---3--:R-:W-:Y:S02]  /*7800*/  FMNMX.FTZ R3, R0, R4, !PT ;  /* 0x0000000400037209 */ /* 0x008fe40007810000 */
[----:B------:R-:W-:Y:S02]  /*7810*/  FSEL R2, R2, RZ, P0 ;  /* 0x000000ff02027208 */ /* 0x000fe40000000000 */
[----:B------:R-:W-:Y:S02]  /*7820*/  FSEL R0, R129, RZ, P0 ;  /* 0x000000ff81007208 */ /* 0x000fe40000000000 */
[----:B------:R-:W-:Y:S01]  /*7830*/  FSETP.NEU.FTZ.AND P0, PT, R3, -INF , PT ;  /* 0xff8000000300780b */ /* 0x000fe20003f1d000 */
[----:B-1----:R-:W-:Y:S02]  /*7840*/  FFMA.FTZ R4, R148, c[0x0][0x2d0], -R2 ;  /* 0x0000b40094047a23 */ /* 0x002fe40000010802 */
[----:B------:R-:W-:Y:S02]  /*7850*/  FADD.FTZ R0, -R0, R130 ;  /* 0x0000008200007221 */ /* 0x000fe40000010100 */
[----:B------:R1:W-:Y:S01]  /*7860*/  MUFU.EX2 R23, R4 ;  /* 0x0000000400177308 */ /* 0x0003e20000000800 */
[--C-:B------:R-:W-:Y:S02]  /*7870*/  FFMA.FTZ R18, R141, c[0x0][0x2d0], -R2.reuse ;  /* 0x0000b4008d127a23 */ /* 0x100fe40000010802 */
[----:B------:R-:W-:Y:S02]  /*7880*/  FMUL.FTZ R0, R0, c[0x0][0x2d0] ;  /* 0x0000b40000007a20 */ /* 0x000fe40000410000 */
        /* <DEDUP_REMOVED lines=21> */
[----:B------:R-:W1:Y:S01]  /*79e0*/  MUFU.EX2 R157, R19 ;  /* 0x00000013009d7308 */ /* 0x000e620000000800 */
[----:B------:R-:W-:Y:S01]  /*79f0*/  FMUL.FTZ R2, R2, c[0x0][0x2d0] ;  /* 0x0000b40002027a20 */ /* 0x000fe20000410000 */
[C---:B------:R-:W-:Y:S01]  /*7a00*/  ISETP.GT.AND P0, PT, R180.reuse, R192, PT ;  /* 0x000000c0b400720c */ /* 0x040fe20003f04270 */
[--C-:B------:R-:W-:Y:S01]  /*7a10*/  FFMA.FTZ R17, R17, c[0x0][0x2d0], -R4.reuse ;  /* 0x0000b40011117a23 */ /* 0x100fe20000010804 */
[----:B------:R-:W-:Y:S01]  /*7a20*/  IADD3 R180, R180, -0x1, RZ ;  /* 0xffffffffb4b47810 */ /* 0x000fe20007ffe0ff */
[--C-:B---3--:R-:W-:Y:S02]  /*7a30*/  FFMA.FTZ R18, R24, c[0x0][0x2d0], -R4.reuse ;  /* 0x0000b40018127a23 */ /* 0x108fe40000010804 */
[--C-:B------:R-:W-:Y:S02]  /*7a40*/  FFMA.FTZ R159, R8, c[0x0][0x2d0], -R4.reuse ;  /* 0x0000b400089f7a23 */ /* 0x100fe40000010804 */
[--C-:B--2---:R-:W-:Y:S01]  /*7a50*/  FFMA.FTZ R128, R21, c[0x0][0x2d0], -R4.reuse ;  /* 0x0000b40015807a23 */ /* 0x104fe20000010804 */
        /* <DEDUP_REMOVED lines=14> */
[----:B------:R-:W-:Y:S07]  /*7b40*/  FFMA.FTZ R183, R5, c[0x0][0x2d0], -R4 ;  /* 0x0000b40005b77a23 */ /* 0x000fee0000010804 */
[----:B------:R-:W-:Y:S10]  /*7b50*/  MUFU.EX2 R153, R153 ;  /* 0x0000009900997308 */ /* 0x000ff40000000800 */
[----:B------:R-:W-:Y:S01]  /*7b60*/  MUFU.EX2 R149, R149 ;  /* 0x0000009500957308 */ /* 0x000fe20000000800 */
[C---:B----4-:R-:W-:Y:S01]  /*7b70*/  FMUL.FTZ R8, R0.reuse, R100 ;  /* 0x0000006400087220 */ /* 0x050fe20000410000 */
[C---:B------:R-:W-:Y:S01]  /*7b80*/  F2FP.PACK_AB R136, R23.reuse, R25 ;  /* 0x000000191788723e */ /* 0x040fe200000000ff */
[----:B------:R-:W-:Y:S01]  /*7b90*/  FFMA.FTZ R4, R0, R185, R25 ;  /* 0x000000b900047223 */ /* 0x000fe20000010019 */
[----:B-1----:R-:W-:Y:S01]  /*7ba0*/  F2FP.PACK_AB R138, R158, R157 ;  /* 0x0000009d9e8a723e */ /* 0x002fe200000000ff */
[C---:B------:R-:W-:Y:S02]  /*7bb0*/  FMUL.FTZ R9, R0.reuse, R101 ;  /* 0x0000006500097220 */ /* 0x040fe40000410000 */
[C---:B------:R-:W-:Y:S02]  /*7bc0*/  FMUL.FTZ R12, R0.reuse, R104 ;  /* 0x00000068000c7220 */ /* 0x040fe40000410000 */
[C---:B------:R-:W-:Y:S01]  /*7bd0*/  FMUL.FTZ R13, R0.reuse, R105 ;  /* 0x00000069000d7220 */ /* 0x040fe20000410000 */
[----:B------:R-:W1:Y:S01]  /*7be0*/  MUFU.EX2 R100, R18 ;  /* 0x0000001200647308 */ /* 0x000e620000000800 */
[C---:B--2---:R-:W-:Y:S02]  /*7bf0*/  FMUL.FTZ R17, R0.reuse, R109 ;  /* 0x0000006d00117220 */ /* 0x044fe40000410000 */
        /* <DEDUP_REMOVED lines=12> */
[----:B------:R-:W-:Y:S01]  /*7cc0*/  FMUL.FTZ R36, R0, R36 ;  /* 0x0000002400247220 */ /* 0x000fe20000410000 */
[----:B-1----:R-:W-:Y:S01]  /*7cd0*/  F2FP.PACK_AB R137, R100, R131 ;  /* 0x000000836489723e */ /* 0x002fe200000000ff */
        /* <DEDUP_REMOVED lines=32> */
[----:B------:R-:W-:Y:S02]  /*7ee0*/  FADD.FTZ R140, R23, R4 ;  /* 0x00000004178c7221 */ /* 0x000fe40000010000 */
[C---:B------:R-:W-:Y:S01]  /*7ef0*/  FMUL.FTZ R4, R0.reuse, R132 ;  /* 0x0000008400047220 */ /* 0x040fe20000410000 */
[----:B------:R-:W-:Y:S01]  /*7f00*/  MUFU.EX2 R148, R155 ;  /* 0x0000009b00947308 */ /* 0x000fe20000000800 */
[C---:B------:R-:W-:Y:S02]  /*7f10*/  FMUL.FTZ R92, R0.reuse, R92 ;  /* 0x0000005c005c7220 */ /* 0x040fe40000410000 */
[C---:B------:R-:W-:Y:S02]  /*7f20*/  FMUL.FTZ R93, R0.reuse, R93 ;  /* 0x0000005d005d7220 */ /* 0x040fe40000410000 */
[C---:B------:R-:W-:Y:S02]  /*7f30*/  FMUL.FTZ R96, R0.reuse, R96 ;  /* 0x0000006000607220 */ /* 0x040fe40000410000 */
[----:B------:R-:W-:Y:S02]  /*7f40*/  FMUL.FTZ R97, R0, R97 ;  /* 0x0000006100617220 */ /* 0x000fe40000410000 */
[C---:B------:R-:W-:Y:S01]  /*7f50*/  FFMA.FTZ R0, R2.reuse, R186, R131 ;  /* 0x000000ba02007223 */ /* 0x040fe20000010083 */
[----:B------:R-:W-:Y:S01]  /*7f60*/  MUFU.EX2 R121, R150 ;  /* 0x0000009600797308 */ /* 0x000fe20000000800 */
[C---:B------:R-:W-:Y:S02]  /*7f70*/  FMUL.FTZ R10, R2.reuse, R102 ;  /* 0x00000066020a7220 */ /* 0x040fe40000410000 */
[----:B------:R-:W-:Y:S02]  /*7f80*/  FMUL.FTZ R11, R2, R103 ;  /* 0x00000067020b7220 */ /* 0x000fe40000410000 */
[----:B------:R-:W-:Y:S02]  /*7f90*/  FADD.FTZ R0, R100, R0 ;  /* 0x0000000064007221 */ /* 0x000fe40000010000 */
[----:B------:R-:W1:Y:S01]  /*7fa0*/  LDSM.16.MT88.4 R100, [R168] ;  /* 0x00000000a864783b */ /* 0x000e620000004200 */
[C---:B------:R-:W-:Y:S02]  /*7fb0*/  FMUL.FTZ R22, R2.reuse, R114 ;  /* 0x0000007202167220 */ /* 0x040fe40000410000 */
[----:B------:R-:W2:Y:S01]  /*7fc0*/  MUFU.EX2 R114, R130 ;  /* 0x0000008200727308 */ /* 0x000ea20000000800 */
[C---:B------:R-:W-:Y:S02]  /*7fd0*/  FMUL.FTZ R6, R2.reuse, R134 ;  /* 0x0000008602067220 */ /* 0x040fe40000410000 */
[C---:B------:R-:W-:Y:S02]  /*7fe0*/  FMUL.FTZ R7, R2.reuse, R135 ;  /* 0x0000008702077220 */ /* 0x040fe40000410000 */
[C---:B------:R-:W-:Y:S02]  /*7ff0*/  FMUL.FTZ R14, R2.reuse, R106 ;  /* 0x0000006a020e7220 */ /* 0x040fe40000410000 */
[C---:B------:R-:W-:Y:S02]  /*8000*/  FMUL.FTZ R15, R2.reuse, R107 ;  /* 0x0000006b020f7220 */ /* 0x040fe40000410000 */
        /* <DEDUP_REMOVED lines=10> */
[----:B------:R-:W-:Y:S01]  /*80b0*/  FMUL.FTZ R34, R2, R126 ;  /* 0x0000007e02227220 */ /* 0x000fe20000410000 */
[----:B--2---:R-:W-:Y:S01]  /*80c0*/  F2FP.PACK_AB R139, R114, R108 ;  /* 0x0000006c728b723e */ /* 0x004fe200000000ff */
[----:B------:R-:W-:Y:S02]  /*80d0*/  FMUL.FTZ R35, R2, R127 ;  /* 0x0000007f02237220 */ /* 0x000fe40000410000 */
[----:B------:R-:W-:Y:S01]  /*80e0*/  LDSM.16.MT88.4 R124, [R170+0x1800] ;  /* 0x00180000aa7c783b */ /* 0x000fe20000004200 */
[----:B------:R-:W-:Y:S02]  /*80f0*/  FADD.FTZ R0, R108, R0 ;  /* 0x000000006c007221 */ /* 0x000fe40000010000 */
[----:B------:R-:W-:Y:S02]  /*8100*/  FMUL.FTZ R38, R2, R38 ;  /* 0x0000002602267220 */ /* 0x000fe40000410000 */
[----:B------:R-:W-:Y:S01]  /*8110*/  FADD.FTZ R0, R114, R0 ;  /* 0x0000000072007221 */ /* 0x000fe20000010000 */
[----:B------:R-:W2:Y:S01]  /*8120*/  MUFU.EX2 R122, R143 ;  /* 0x0000008f007a7308 */ /* 0x000ea20000000800 */
[----:B------:R-:W-:Y:S01]  /*8130*/  FMUL.FTZ R39, R2, R39 ;  /* 0x0000002702277220 */ /* 0x000fe20000410000 */
[----:B------:R-:W-:Y:S01]  /*8140*/  LDSM.16.MT88.4 R108, [R169+0x800] ;  /* 0x00080000a96c783b */ /* 0x000fe20000004200 */
[----:B------:R-:W-:Y:S01]  /*8150*/  FADD.FTZ R0, R112, R0 ;  /* 0x0000000070007221 */ /* 0x000fe20000010000 */
[C---:B-1----:R-:W-:Y:S05]  /*8160*/  HMMA.16816.F32 R4, R136.reuse, R100, R4 ;  /* 0x000000648804723c */ /* 0x042fea0000001804 */
[C---:B------:R-:W-:Y:S01]  /*8170*/  FMUL.FTZ R42, R2.reuse, R42 ;  /* 0x0000002a022a7220 */ /* 0x040fe20000410000 */
[----:B------:R-:W1:Y:S01]  /*8180*/  MUFU.EX2 R123, R144 ;  /* 0x00000090007b7308 */ /* 0x000e620000000800 */
[C---:B------:R-:W-:Y:S01]  /*8190*/  FMUL.FTZ R43, R2.reuse, R43 ;  /* 0x0000002b022b7220 */ /* 0x040fe20000410000 */
[C---:B------:R-:W-:Y:S01]  /*81a0*/  HMMA.16816.F32 R8, R136.reuse, R102, R8 ;  /* 0x000000668808723c */ /* 0x040fe20000001808 */
[----:B------:R-:W4:Y:S03]  /*81b0*/  LDSM.16.MT88.4 R100, [R169] ;  /* 0x00000000a964783b */ /* 0x000f260000004200 */
[----:B---3--:R-:W-:Y:S02]  /*81c0*/  FADD.FTZ R0, R115, R0 ;  /* 0x0000000073007221 */ /* 0x008fe40000010000 */
[C---:B------:R-:W-:Y:S02]  /*81d0*/  FMUL.FTZ R46, R2.reuse, R46 ;  /* 0x0000002e022e7220 */ /* 0x040fe40000410000 */
[C---:B------:R-:W-:Y:S01]  /*81e0*/  FMUL.FTZ R47, R2.reuse, R47 ;  /* 0x0000002f022f7220 */ /* 0x040fe20000410000 */
        /* <DEDUP_REMOVED lines=18> */
[C---:B------:R-:W-:Y:S01]  /*8310*/  FMUL.FTZ R78, R2.reuse, R78 ;  /* 0x0000004e024e7220 */ /* 0x040fe20000410000 */
[C---:B----4-:R-:W-:Y:S03]  /*8320*/  HMMA.16816.F32 R12, R136.reuse, R100, R12 ;  /* 0x00000064880c723c */ /* 0x050fe6000000180c */
[C---:B------:R-:W-:Y:S02]  /*8330*/  FMUL.FTZ R79, R2.reuse, R79 ;  /* 0x0000004f024f7220 */ /* 0x040fe40000410000 */
[C---:B------:R-:W-:Y:S02]  /*8340*/  FMUL.FTZ R82, R2.reuse, R82 ;  /* 0x0000005202527220 */ /* 0x040fe40000410000 */
[C---:B------:R-:W-:Y:S01]  /*8350*/  FMUL.FTZ R83, R2.reuse, R83 ;  /* 0x0000005302537220 */ /* 0x040fe20000410000 */
[C---:B------:R-:W-:Y:S01]  /*8360*/  HMMA.16816.F32 R16, R136.reuse, R102, R16 ;  /* 0x000000668810723c */ /* 0x040fe20000001810 */
[----:B------:R-:W4:Y:S01]  /*8370*/  LDSM.16.MT88.4 R100, [R171] ;  /* 0x00000000ab64783b */ /* 0x000f220000004200 */
[----:B------:R-:W5:Y:S02]  /*8380*/  MUFU.EX2 R145, R162 ;  /* 0x000000a200917308 */ /* 0x000f640000000800 */
[C---:B------:R-:W-:Y:S02]  /*8390*/  FMUL.FTZ R86, R2.reuse, R86 ;  /* 0x0000005602567220 */ /* 0x040fe40000410000 */
[C---:B------:R-:W-:Y:S02]  /*83a0*/  FMUL.FTZ R87, R2.reuse, R87 ;  /* 0x0000005702577220 */ /* 0x040fe40000410000 */
[C---:B------:R-:W-:Y:S04]  /*83b0*/  FMUL.FTZ R90, R2.reuse, R90 ;  /* 0x0000005a025a7220 */ /* 0x040fe80000410000 */
[C---:B------:R-:W-:Y:S01]  /*83c0*/  FMUL.FTZ R91, R2.reuse, R91 ;  /* 0x0000005b025b7220 */ /* 0x040fe20000410000 */
[----:B------:R-:W-:Y:S01]  /*83d0*/  MUFU.EX2 R142, R159 ;  /* 0x0000009f008e7308 */ /* 0x000fe20000000800 */
[C---:B------:R-:W-:Y:S02]  /*83e0*/  FMUL.FTZ R94, R2.reuse, R94 ;  /* 0x0000005e025e7220 */ /* 0x040fe40000410000 */
[C---:B------:R-:W-:Y:S02]  /*83f0*/  FMUL.FTZ R95, R2.reuse, R95 ;  /* 0x0000005f025f7220 */ /* 0x040fe40000410000 */
[C---:B------:R-:W-:Y:S02]  /*8400*/  FMUL.FTZ R98, R2.reuse, R98 ;  /* 0x0000006202627220 */ /* 0x040fe40000410000 */
[----:B------:R-:W-:Y:S02]  /*8410*/  FMUL.FTZ R99, R2, R99 ;  /* 0x0000006302637220 */ /* 0x000fe40000410000 */
[----:B------:R-:W-:Y:S01]  /*8420*/  FADD.FTZ R2, R157, R140 ;  /* 0x0000008c9d027221 */ /* 0x000fe20000010000 */
[----:B------:R-:W-:Y:S01]  /*8430*/  MUFU.EX2 R131, R161 ;  /* 0x000000a100837308 */ /* 0x000fe20000000800 */
[----:B--2---:R-:W-:Y:S02]  /*8440*/  FADD.FTZ R0, R122, R0 ;  /* 0x000000007a007221 */ /* 0x004fe40000010000 */
[----:B------:R-:W-:Y:S02]  /*8450*/  FADD.FTZ R2, R158, R2 ;  /* 0x000000029e027221 */ /* 0x000fe40000010000 */
[----:B-1----:R-:W-:Y:S02]  /*8460*/  FADD.FTZ R0, R123, R0 ;  /* 0x000000007b007221 */ /* 0x002fe40000010000 */
[----:B------:R-:W-:Y:S03]  /*8470*/  FADD.FTZ R2, R113, R2 ;  /* 0x0000000271027221 */ /* 0x000fe60000010000 */
[----:B------:R-:W1:Y:S01]  /*8480*/  MUFU.EX2 R140, R160 ;  /* 0x000000a0008c7308 */ /* 0x000e620000000800 */
[----:B------:R-:W-:Y:S04]  /*8490*/  FADD.FTZ R2, R116, R2 ;  /* 0x0000000274027221 */ /* 0x000fe80000010000 */
[----:B------:R-:W-:Y:S01]  /*84a0*/  FADD.FTZ R2, R117, R2 ;  /* 0x0000000275027221 */ /* 0x000fe20000010000 */
[C---:B----4-:R-:W-:Y:S04]  /*84b0*/  HMMA.16816.F32 R20, R136.reuse, R100, R20 ;  /* 0x000000648814723c */ /* 0x050fe80000001814 */
[----:B------:R-:W2:Y:S01]  /*84c0*/  MUFU.EX2 R130, R183 ;  /* 0x000000b700827308 */ /* 0x000ea20000000800 */
[----:B------:R-:W-:Y:S03]  /*84d0*/  FADD.FTZ R2, R128, R2 ;  /* 0x0000000280027221 */ /* 0x000fe60000010000 */
[C---:B------:R-:W-:Y:S01]  /*84e0*/  HMMA.16816.F32 R24, R136.reuse, R102, R24 ;  /* 0x000000668818723c */ /* 0x040fe20000001818 */
[----:B------:R-:W4:Y:S07]  /*84f0*/  LDSM.16.MT88.4 R100, [R170] ;  /* 0x00000000aa64783b */ /* 0x000f2e0000004200 */
[C---:B----4-:R-:W-:Y:S08]  /*8500*/  HMMA.16816.F32 R28, R136.reuse, R100, R28 ;  /* 0x00000064881c723c */ /* 0x050ff0000000181c */
[C---:B------:R-:W-:Y:S01]  /*8510*/  HMMA.16816.F32 R32, R136.reuse, R102, R32 ;  /* 0x000000668820723c */ /* 0x040fe20000001820 */
[----:B------:R-:W4:Y:S07]  /*8520*/  LDSM.16.MT88.4 R100, [R168+0x2000] ;  /* 0x00200000a864783b */ /* 0x000f2e0000004200 */
        /* <DEDUP_REMOVED lines=21> */
[C---:B----4-:R-:W-:Y:S07]  /*8680*/  HMMA.16816.F32 R92, R136.reuse, R100, R92 ;  /* 0x00000064885c723c */ /* 0x050fee000000185c */
[----:B------:R-:W-:Y:S01]  /*8690*/  F2FP.PACK_AB R100, R116, R113 ;  /* 0x000000717464723e */ /* 0x000fe200000000ff */
[----:B------:R-:W-:Y:S04]  /*86a0*/  HMMA.16816.F32 R96, R136, R102, R96 ;  /* 0x000000668860723c */ /* 0x000fe80000001860 */
[----:B------:R-:W-:Y:S02]  /*86b0*/  F2FP.PACK_AB R101, R115, R112 ;  /* 0x000000707365723e */ /* 0x000fe400000000ff */
[----:B------:R-:W-:Y:S01]  /*86c0*/  LDSM.16.MT88.4 R112, [R169+0x1000] ;  /* 0x00100000a970783b */ /* 0x000fe20000004200 */
[----:B------:R-:W-:Y:S01]  /*86d0*/  F2FP.PACK_AB R102, R128, R117 ;  /* 0x000000758066723e */ /* 0x000fe200000000ff */
[----:B------:R-:W-:Y:S01]  /*86e0*/  FADD.FTZ R128, R120, R2 ;  /* 0x0000000278807221 */ /* 0x000fe20000010000 */
[----:B------:R-:W-:Y:S03]  /*86f0*/  F2FP.PACK_AB R103, R123, R122 ;  /* 0x0000007a7b67723e */ /* 0x000fe600000000ff */
[----:B---3--:R-:W-:Y:S01]  /*8700*/  F2FP.PACK_AB R136, R143, R141 ;  /* 0x0000008d8f88723e */ /* 0x008fe200000000ff */
[----:B------:R-:W-:Y:S01]  /*8710*/  FADD.FTZ R2, R121, R0 ;  /* 0x0000000079027221 */ /* 0x000fe20000010000 */
[----:B------:R-:W-:Y:S01]  /*8720*/  LDSM.16.MT88.4 R116, [R171+0x1800] ;  /* 0x00180000ab74783b */ /* 0x000fe20000004200 */
[----:B-----5:R-:W-:Y:S01]  /*8730*/  F2FP.PACK_AB R138, R145, R144 ;  /* 0x00000090918a723e */ /* 0x020fe200000000ff */
[C---:B------:R-:W-:Y:S05]  /*8740*/  HMMA.16816.F32 R4, R100.reuse, R104, R4 ;  /* 0x000000686404723c */ /* 0x040fea0000001804 */
[----:B-1----:R-:W-:Y:S01]  /*8750*/  F2FP.PACK_AB R137, R140, R142 ;  /* 0x0000008e8c89723e */ /* 0x002fe200000000ff */
[----:B------:R-:W-:Y:S01]  /*8760*/  FADD.FTZ R0, R148, R128 ;  /* 0x0000008094007221 */ /* 0x000fe20000010000 */
[----:B--2---:R-:W-:Y:S01]  /*8770*/  F2FP.PACK_AB R139, R130, R131 ;  /* 0x00000083828b723e */ /* 0x004fe200000000ff */
[C---:B------:R-:W-:Y:S01]  /*8780*/  HMMA.16816.F32 R8, R100.reuse, R106, R8 ;  /* 0x0000006a6408723c */ /* 0x040fe20000001808 */
[----:B------:R-:W1:Y:S03]  /*8790*/  LDSM.16.MT88.4 R104, [R171+0x800] ;  /* 0x00080000ab68783b */ /* 0x000e660000004200 */
[----:B------:R-:W-:Y:S02]  /*87a0*/  FADD.FTZ R2, R149, R2 ;  /* 0x0000000295027221 */ /* 0x000fe40000010000 */
[----:B------:R-:W-:Y:S02]  /*87b0*/  FADD.FTZ R0, R154, R0 ;  /* 0x000000009a007221 */ /* 0x000fe40000010000 */
[C---:B------:R-:W-:Y:S04]  /*87c0*/  HMMA.16816.F32 R12, R100.reuse, R108, R12 ;  /* 0x0000006c640c723c */ /* 0x040fe8000000180c */
[----:B------:R-:W-:Y:S02]  /*87d0*/  FADD.FTZ R2, R147, R2 ;  /* 0x0000000293027221 */ /* 0x000fe40000010000 */
[C---:B------:R-:W-:Y:S02]  /*87e0*/  FADD.FTZ R0, R153.reuse, R0 ;  /* 0x0000000099007221 */ /* 0x040fe40000010000 */
        /* <DEDUP_REMOVED lines=116> */
.L_x_4215:
[----:B------:R-:W-:-:S13]  /*8f30*/  ISETP.GE.AND P0, PT, R180, R189, PT ;  /* 0x000000bdb400720c */ /* 0x000fda0003f06270 */
[----:B------:R-:W-:Y:S05]  /*8f40*/  @!P0 BRA `(.L_x_4227) ;  /* 0x00002ce000008947 */ /* 0x000fea0003800000 */
[----:B------:R-:W-:Y:S02]  /*8f50*/  MOV R131, R12 ;  /* 0x0000000c00837202 */ /* 0x000fe40000000f00 */
[----:B------:R-:W-:Y:S02]  /*8f60*/  MOV R130, R129 ;  /* 0x0000008100827202 */ /* 0x000fe40000000f00 */
.L_x_4234:
        /* <DEDUP_REMOVED lines=22> */
[C---:B------:R-:W-:Y:S01]  /*90d0*/  IMAD.SHL.U32 R15, R187.reuse, 0x2, RZ ;  /* 0x00000002bb0f7824 */ /* 0x040fe200078e00ff */
[----:B------:R-:W-:Y:S01]  /*90e0*/  IADD3 R0, P0, R198, R2, RZ ;  /* 0x00000002c6007210 */ /* 0x000fe20007f1e0ff */
[----:B------:R1:W2:Y:S01]  /*90f0*/  LDSM.16.M88.4 R32, [R173] ;  /* 0x00000000ad20783b */ /* 0x0002a20000000200 */
[----:B------:R-:W-:Y:S02]  /*9100*/  IADD3 R129, R164, 0x3000, RZ ;  /* 0x00003000a4817810 */ /* 0x000fe40007ffe0ff */
        /* <DEDUP_REMOVED lines=19> */
.L_x_4318:
[----:B------:R-:W5:Y:S01]  /*9240*/  SHFL.IDX PT, R3, R6, RZ, 0x181f ;  /* 0x00181fff06037589 */ /* 0x000f6200000e0000 */
[----:B------:R-:W-:Y:S01]  /*9250*/  ISETP.GE.AND P0, PT, R182, c[0x0][0x1d4], PT ;  /* 0x00007500b6007a0c */ /* 0x000fe20003f06270 */
[----:B------:R-:W-:Y:S01]  /*9260*/  BSSY B0, `(.L_x_4229) ;  /* 0x0000101000007945 */ /* 0x000fe20003800000 */
[----:B------:R-:W-:Y:S02]  /*9270*/  ISETP.GE.AND P4, PT, R187, c[0x0][0x1d4], PT ;  /* 0x00007500bb007a0c */ /* 0x000fe40003f86270 */
[----:B------:R-:W4:Y:S01]  /*9280*/  SHFL.IDX PT, R20, R6, 0x1, 0x181f ;  /* 0x00381f0006147f89 */ /* 0x000f2200000e0000 */
[----:B------:R-:W-:Y:S04]  /*9290*/  SEL R177, RZ, 0x10, P0 ;  /* 0x00000010ffb17807 */ /* 0x000fe80000000000 */
[----:B------:R-:W3:Y:S01]  /*92a0*/  SHFL.IDX PT, R21, R7, 0x1, 0x181f ;  /* 0x00381f0007157f89 */ /* 0x000ee200000e0000 */
[C---:B-----5:R-:W-:Y:S05]  /*92b0*/  IADD3 R4, P2, R3.reuse, R12, RZ ;  /* 0x0000000c03047210 */ /* 0x060fea0007f5e0ff */
[C-C-:B---3--:R-:W-:Y:S05]  /*92c0*/  IMAD.X R5, R2.reuse, 0x1, R13.reuse, P2 ;  /* 0x0000000102057824 */ /* 0x148fea00010e060d */
[----:B------:R3:W-:Y:S02]  /*92d0*/  LDGSTS.E.BYPASS.LTC128B.128 [R179+0x100], [R4.64], !P0 ;  /* 0x0010000004b37fae */ /* 0x0007e4000c101d46 */
[----:B---3--:R-:W-:Y:S05]  /*92e0*/  IADD3 R4, P2, R3, R15, RZ ;  /* 0x0000000f03047210 */ /* 0x008fea0007f5e0ff */
[----:B------:R-:W-:Y:S01]  /*92f0*/  IMAD.X R5, R2, 0x1, R14, P2 ;  /* 0x0000000102057824 */ /* 0x000fe200010e060e */
[----:B------:R-:W-:Y:S04]  /*9300*/  ISETP.GE.AND P2, PT, R188, c[0x0][0x1d4], PT ;  /* 0x00007500bc007a0c */ /* 0x000fe80003f46270 */
[----:B------:R3:W-:Y:S02]  /*9310*/  LDGSTS.E.BYPASS.LTC128B.128 [R179+0x2100], [R4.64], !P4 ;  /* 0x0210000004b37fae */ /* 0x0007e4000e101d46 */
[----:B---3--:R-:W-:Y:S02]  /*9320*/  IADD3 R5, -R177, 0x10, RZ ;  /* 0x00000010b1057810 */ /* 0x008fe40007ffe1ff */
[----:B------:R-:W-:Y:S02]  /*9330*/  IADD3 R4, P5, R3, R28, RZ ;  /* 0x0000001c03047210 */ /* 0x000fe40007fbe0ff */
[----:B------:R-:W-:Y:S04]  /*9340*/  LOP3.LUT R5, R5, 0xf, RZ, 0xc0, !PT ;  /* 0x0000000f05057812 */ /* 0x000fe800078ec0ff */
[-C--:B----4-:R-:W-:Y:S01]  /*9350*/  IADD3 R12, P6, P0, R5, R20.reuse, R12 ;  /* 0x00000014050c7210 */ /* 0x090fe200078de00c */
[----:B------:R-:W-:Y:S01]  /*9360*/  IMAD.X R5, R2, 0x1, R22, P5 ;  /* 0x0000000102057824 */ /* 0x000fe200028e0616 */
[----:B------:R-:W-:Y:S02]  /*9370*/  ISETP.NE.U32.AND P5, PT, R177, RZ, PT ;  /* 0x000000ffb100720c */ /* 0x000fe40003fa5070 */
[----:B------:R-:W-:Y:S02]  /*9380*/  SEL R2, RZ, 0x10, P4 ;  /* 0x00000010ff027807 */ /* 0x000fe40002000000 */
        /* <DEDUP_REMOVED lines=38> */
[----:B------:R-:W4:Y:S05]  /*95f0*/  LDSM.16.M88.4 R140, [R167+0x1000] ;  /* 0x00100000a78c783b */ /* 0x000f2a0000000200 */
[----:B------:R-:W-:Y:S02]  /*9600*/  LDSM.16.M88.4 R156, [R129] ;  /* 0x00000000819c783b */ /* 0x000fe40000000200 */
[C---:B--2---:R-:W-:Y:S08]  /*9610*/  HMMA.16816.F32 R4, R136.reuse, R144, R4 ;  /* 0x000000908804723c */ /* 0x044ff00000001804 */
        /* <DEDUP_REMOVED lines=10> */
[----:B------:R-:W3:Y:S05]  /*96c0*/  LDSM.16.M88.4 R136, [R166+-0x3000] ;  /* 0xffd00000a688783b */ /* 0x000eea0000000200 */
[----:B------:R-:W4:Y:S02]  /*96d0*/  LDSM.16.M88.4 R152, [R166+-0x2800] ;  /* 0xffd80000a698783b */ /* 0x000f240000000200 */
        /* <DEDUP_REMOVED lines=11> */
[----:B------:R-:W3:Y:S05]  /*9790*/  LDSM.16.M88.4 R140, [R165+0x3000] ;  /* 0x00300000a58c783b */ /* 0x000eea0000000200 */
[----:B------:R-:W4:Y:S02]  /*97a0*/  LDSM.16.M88.4 R152, [R165+0x3800] ;  /* 0x00380000a598783b */ /* 0x000f240000000200 */
        /* <DEDUP_REMOVED lines=11> */
[----:B------:R-:W3:Y:S05]  /*9860*/  LDSM.16.M88.4 R136, [R160] ;  /* 0x00000000a088783b */ /* 0x000eea0000000200 */
[----:B------:R-:W-:Y:S02]  /*9870*/  LDSM.16.M88.4 R152, [R167+0x2800] ;  /* 0x00280000a798783b */ /* 0x000fe40000000200 */
        /* <DEDUP_REMOVED lines=11> */
[----:B------:R-:W3:Y:S05]  /*9930*/  LDSM.16.M88.4 R136, [R167+0x3800] ;  /* 0x00380000a788783b */ /* 0x000eea0000000200 */
[----:B------:R-:W-:Y:S02]  /*9940*/  LDSM.16.M88.4 R140, [R175+0x4000] ;  /* 0x00400000af8c783b */ /* 0x000fe40000000200 */
[C---:B--2---:R-:W-:Y:S08]  /*9950*/  HMMA.16816.F32 R4, R144.reuse, R148, R4 ;  /* 0x000000949004723c */ /* 0x044ff00000001804 */
        /* <DEDUP_REMOVED lines=10> */
[----:B------:R-:W3:Y:S05]  /*9a00*/  LDSM.16.M88.4 R136, [R166+-0x800] ;  /* 0xfff80000a688783b */ /* 0x000eea0000000200 */
[----:B------:R-:W-:Y:S02]  /*9a10*/  LDSM.16.M88.4 R144, [R173+0x8000] ;  /* 0x00800000ad90783b */ /* 0x000fe40000000200 */
[C---:B--2---:R-:W-:Y:S08]  /*9a20*/  HMMA.16816.F32 R4, R140.reuse, R148, R4 ;  /* 0x000000948c04723c */ /* 0x044ff00000001804 */
        /* <DEDUP_REMOVED lines=14> */
[----:B------:R-:W2:Y:S07]  /*9b10*/  LDSM.16.M88.4 R148, [R161] ;  /* 0x00000000a194783b */ /* 0x000eae0000000200 */
[C---:B-----5:R-:W-:Y:S08]  /*9b20*/  HMMA.16816.F32 R12, R144.reuse, R152, R12 ;  /* 0x00000098900c723c */ /* 0x060ff0000000180c */
[C---:B------:R-:W-:Y:S01]  /*9b30*/  HMMA.16816.F32 R16, R144.reuse, R154, R16 ;  /* 0x0000009a9010723c */ /* 0x040fe20000001810 */
[----:B------:R-:W5:Y:S05]  /*9b40*/  LDSM.16.M88.4 R152, [R162] ;  /* 0x00000000a298783b */ /* 0x000f6a0000000200 */
[----:B------:R-:W1:Y:S02]  /*9b50*/  LDSM.16.M88.4 R160, [R163] ;  /* 0x00000000a3a0783b */ /* 0x000e640000000200 */
[C---:B----4-:R-:W-:Y:S08]  /*9b60*/  HMMA.16816.F32 R20, R144.reuse, R156, R20 ;  /* 0x0000009c9014723c */ /* 0x050ff00000001814 */
[C---:B------:R-:W-:Y:S01]  /*9b70*/  HMMA.16816.F32 R24, R144.reuse, R158, R24 ;  /* 0x0000009e9018723c */ /* 0x040fe20000001818 */
[----:B------:R-:W4:Y:S07]  /*9b80*/  LDSM.16.M88.4 R156, [R172] ;  /* 0x00000000ac9c783b */ /* 0x000f2e0000000200 */
[C---:B---3--:R-:W-:Y:S08]  /*9b90*/  HMMA.16816.F32 R28, R144.reuse, R136, R28 ;  /* 0x00000088901c723c */ /* 0x048ff0000000181c */
[----:B------:R-:W-:Y:S01]  /*9ba0*/  HMMA.16816.F32 R32, R144, R138, R32 ;  /* 0x0000008a9020723c */ /* 0x000fe20000001820 */
[----:B------:R-:W-:Y:S05]  /*9bb0*/  LDSM.16.M88.4 R136, [R176+0x8000] ;  /* 0x00800000b088783b */ /* 0x000fea0000000200 */
[----:B------:R-:W3:Y:S02]  /*9bc0*/  LDSM.16.M88.4 R144, [R167+0x4000] ;  /* 0x00400000a790783b */ /* 0x000ee40000000200 */
[C---:B--2---:R-:W-:Y:S08]  /*9bd0*/  HMMA.16816.F32 R4, R140.reuse, R148, R4 ;  /* 0x000000948c04723c */ /* 0x044ff00000001804 */
[C---:B------:R-:W-:Y:S01]  /*9be0*/  HMMA.16816.F32 R8, R140.reuse, R150, R8 ;  /* 0x000000968c08723c */ /* 0x040fe20000001808 */
[----:B------:R-:W2:Y:S07]  /*9bf0*/  LDSM.16.M88.4 R148, [R167+0x4800] ;  /* 0x00480000a794783b */ /* 0x000eae0000000200 */
[C---:B-----5:R-:W-:Y:S08]  /*9c00*/  HMMA.16816.F32 R12, R140.reuse, R152, R12 ;  /* 0x000000988c0c723c */ /* 0x060ff0000000180c */
[C---:B------:R-:W-:Y:S01]  /*9c10*/  HMMA.16816.F32 R16, R140.reuse, R154, R16 ;  /* 0x0000009a8c10723c */ /* 0x040fe20000001810 */
[----:B------:R-:W5:Y:S07]  /*9c20*/  LDSM.16.M88.4 R152, [R167+0x5000] ;  /* 0x00500000a798783b */ /* 0x000f6e0000000200 */
[C---:B-1----:R-:W-:Y:S08]  /*9c30*/  HMMA.16816.F32 R20, R140.reuse, R160, R20 ;  /* 0x000000a08c14723c */ /* 0x042ff00000001814 */
[C---:B------:R-:W-:Y:S01]  /*9c40*/  HMMA.16816.F32 R24, R140.reuse, R162, R24 ;  /* 0x000000a28c18723c */ /* 0x040fe20000001818 */
[----:B------:R-:W1:Y:S07]  /*9c50*/  LDSM.16.M88.4 R160, [R167+0x5800] ;  /* 0x00580000a7a0783b */ /* 0x000e6e0000000200 */
[C---:B----4-:R-:W-:Y:S08]  /*9c60*/  HMMA.16816.F32 R28, R140.reuse, R156, R28 ;  /* 0x0000009c8c1c723c */ /* 0x050ff0000000181c */
[----:B------:R-:W-:Y:S01]  /*9c70*/  HMMA.16816.F32 R32, R140, R158, R32 ;  /* 0x0000009e8c20723c */ /* 0x000fe20000001820 */
[----:B------:R-:W-:Y:S05]  /*9c80*/  LDSM.16.M88.4 R140, [R175+0x8000] ;  /* 0x00800000af8c783b */ /* 0x000fea0000000200 */
[----:B------:R-:W-:Y:S02]  /*9c90*/  LDSM.16.M88.4 R156, [R166+0x1800] ;  /* 0x00180000a69c783b */ /* 0x000fe40000000200 */
[C---:B---3--:R-:W-:Y:S08]  /*9ca0*/  HMMA.16816.F32 R4, R136.reuse, R144, R4 ;  /* 0x000000908804723c */ /* 0x048ff00000001804 */
[C---:B------:R-:W-:Y:S01]  /*9cb0*/  HMMA.16816.F32 R8, R136.reuse, R146, R8 ;  /* 0x000000928808723c */ /* 0x040fe20000001808 */
[----:B------:R-:W3:Y:S07]  /*9cc0*/  LDSM.16.M88.4 R144, [R166] ;  /* 0x00000000a690783b */ /* 0x000eee0000000200 */
[C---:B--2---:R-:W-:Y:S08]  /*9cd0*/  HMMA.16816.F32 R12, R136.reuse, R148, R12 ;  /* 0x00000094880c723c */ /* 0x044ff0000000180c */
[C---:B------:R-:W-:Y:S01]  /*9ce0*/  HMMA.16816.F32 R16, R136.reuse, R150, R16 ;  /* 0x000000968810723c */ /* 0x040fe20000001810 */
[----:B------:R-:W2:Y:S07]  /*9cf0*/  LDSM.16.M88.4 R148, [R166+0x800] ;  /* 0x00080000a694783b */ /* 0x000eae0000000200 */
[C---:B-----5:R-:W-:Y:S08]  /*9d00*/  HMMA.16816.F32 R20, R136.reuse, R152, R20 ;  /* 0x000000988814723c */ /* 0x060ff00000001814 */
[C---:B------:R-:W-:Y:S01]  /*9d10*/  HMMA.16816.F32 R24, R136.reuse, R154, R24 ;  /* 0x0000009a8818723c */ /* 0x040fe20000001818 */
[----:B------:R-:W4:Y:S01]  /*9d20*/  LDSM.16.M88.4 R152, [R166+0x1000] ;  /* 0x00100000a698783b */ /* 0x000f220000000200 */
[----:B------:R-:W-:Y:S04]  /*9d30*/  DEPBAR.LE SB0, 0x0 ;  /* 0x000080000000791a */ /* 0x000fe80000000000 */
[----:B------:R-:W-:Y:S02]  /*9d40*/  BAR.SYNC.DEFER_BLOCKING 0x0 ;  /* 0x0000000000007b1d */ /* 0x000fe40000010000 */
[C---:B-1----:R-:W-:Y:S08]  /*9d50*/  HMMA.16816.F32 R28, R136.reuse, R160, R28 ;  /* 0x000000a0881c723c */ /* 0x042ff0000000181c */
[----:B------:R-:W-:Y:S08]  /*9d60*/  HMMA.16816.F32 R32, R136, R162, R32 ;  /* 0x000000a28820723c */ /* 0x000ff00000001820 */
[C---:B---3--:R-:W-:Y:S08]  /*9d70*/  HMMA.16816.F32 R4, R140.reuse, R144, R4 ;  /* 0x000000908c04723c */ /* 0x048ff00000001804 */
[C---:B------:R-:W-:Y:S08]  /*9d80*/  HMMA.16816.F32 R8, R140.reuse, R146, R8 ;  /* 0x000000928c08723c */ /* 0x040ff00000001808 */
[C---:B--2---:R-:W-:Y:S08]  /*9d90*/  HMMA.16816.F32 R12, R140.reuse, R148, R12 ;  /* 0x000000948c0c723c */ /* 0x044ff0000000180c */
[C---:B------:R-:W-:Y:S08]  /*9da0*/  HMMA.16816.F32 R16, R140.reuse, R150, R16 ;  /* 0x000000968c10723c */ /* 0x040ff00000001810 */
[C---:B----4-:R-:W-:Y:S08]  /*9db0*/  HMMA.16816.F32 R20, R140.reuse, R152, R20 ;  /* 0x000000988c14723c */ /* 0x050ff00000001814 */
        /* <DEDUP_REMOVED lines=42> */
.L_x_4319:
        /* <DEDUP_REMOVED lines=18> */
.L_x_4320:
        /* <DEDUP_REMOVED lines=15> */
.L_x_4230:
[----:B------:R-:W-:Y:S05]  /*a270*/  BSYNC B0 ;  /* 0x0000000000007941 */ /* 0x000fea0003800000 */
.L_x_4229:
        /* <DEDUP_REMOVED lines=41> */
.L_x_4321:
[C---:B------:R-:W-:Y:S01]  /*a510*/  FADD.FTZ R2, -R129.reuse, R130 ;  /* 0x0000008281027221 */ /* 0x040fe20000010100 */
[----:B------:R-:W-:Y:S01]  /*a520*/  WARPSYNC 0xffffffff ;  /* 0xffffffff00007948 */ /* 0x000fe20003800000 */
[----:B------:R-:W-:Y:S01]  /*a530*/  FMUL.FTZ R130, R129, c[0x0][0x2d0] ;  /* 0x0000b40081827a20 */ /* 0x000fe20000410000 */
[----:B------:R-:W-:Y:S01]  /*a540*/  ISETP.GT.AND P0, PT, R180, R189, PT ;  /* 0x000000bdb400720c */ /* 0x000fe20003f04270 */
[----:B------:R-:W-:Y:S02]  /*a550*/  FMUL.FTZ R2, R2, c[0x0][0x2d0] ;  /* 0x0000b40002027a20 */ /* 0x000fe40000410000 */
        /* <DEDUP_REMOVED lines=8> */
[----:B------:R-:W2:Y:S01]  /*a5e0*/  MUFU.EX2 R2, R2 ;  /* 0x0000000200027308 */ /* 0x000ea20000000800 */
[--C-:B------:R-:W-:Y:S02]  /*a5f0*/  FFMA.FTZ R139, R24, c[0x0][0x2d0], -R130.reuse ;  /* 0x0000b400188b7a23 */ /* 0x100fe40000010882 */
[--C-:B------:R-:W-:Y:S07]  /*a600*/  FFMA.FTZ R143, R32, c[0x0][0x2d0], -R130.reuse ;  /* 0x0000b400208f7a23 */ /* 0x100fee0000010882 */
[----:B------:R-:W-:Y:S01]  /*a610*/  MUFU.EX2 R32, R136 ;  /* 0x0000008800207308 */ /* 0x000fe20000000800 */
[--C-:B-1----:R-:W-:Y:S09]  /*a620*/  FFMA.FTZ R3, R5, c[0x0][0x2d0], -R130.reuse ;  /* 0x0000b40005037a23 */ /* 0x102ff20000010882 */
[----:B------:R1:W5:Y:S10]  /*a630*/  MUFU.EX2 R142, R3 ;  /* 0x00000003008e7308 */ /* 0x0003740000000800 */
[----:B------:R-:W-:Y:S10]  /*a640*/  MUFU.EX2 R136, R141 ;  /* 0x0000008d00887308 */ /* 0x000ff40000000800 */
[----:B------:R-:W-:Y:S01]  /*a650*/  MUFU.EX2 R141, R138 ;  /* 0x0000008a008d7308 */ /* 0x000fe20000000800 */
[--C-:B-1----:R-:W-:Y:S09]  /*a660*/  FFMA.FTZ R3, R8, c[0x0][0x2d0], -R130.reuse ;  /* 0x0000b40008037a23 */ /* 0x102ff20000010882 */
[----:B------:R1:W-:Y:S10]  /*a670*/  MUFU.EX2 R146, R3 ;  /* 0x0000000300927308 */ /* 0x0003f40000000800 */
[----:B------:R-:W-:Y:S10]  /*a680*/  MUFU.EX2 R140, R140 ;  /* 0x0000008c008c7308 */ /* 0x000ff40000000800 */
[----:B------:R-:W-:Y:S01]  /*a690*/  MUFU.EX2 R139, R139 ;  /* 0x0000008b008b7308 */ /* 0x000fe20000000800 */
[----:B-1--4-:R-:W-:Y:S01]  /*a6a0*/  FMNMX.FTZ R3, R0, R128, !PT ;  /* 0x0000008000037209 */ /* 0x012fe20007810000 */
[--C-:B------:R-:W-:Y:S02]  /*a6b0*/  FFMA.FTZ R0, R9, c[0x0][0x2d0], -R130.reuse ;  /* 0x0000b40009007a23 */ /* 0x100fe40000010882 */
[----:B---3--:R-:W-:Y:S02]  /*a6c0*/  FFMA.FTZ R128, R16, c[0x0][0x2d0], -R130 ;  /* 0x0000b40010807a23 */ /* 0x008fe40000010882 */
[----:B------:R-:W-:Y:S04]  /*a6d0*/  FMUL.FTZ R12, R3, c[0x0][0x2d0] ;  /* 0x0000b400030c7a20 */ /* 0x000fe80000410000 */
[----:B------:R1:W-:Y:S01]  /*a6e0*/  MUFU.EX2 R153, R0 ;  /* 0x0000000000997308 */ /* 0x0003e20000000800 */
[--C-:B------:R-:W-:Y:S02]  /*a6f0*/  FFMA.FTZ R6, R6, c[0x0][0x2d0], -R12.reuse ;  /* 0x0000b40006067a23 */ /* 0x100fe4000001080c */
[--C-:B------:R-:W-:Y:S02]  /*a700*/  FFMA.FTZ R7, R7, c[0x0][0x2d0], -R12.reuse ;  /* 0x0000b40007077a23 */ /* 0x100fe4000001080c */
[--C-:B------:R-:W-:Y:S02]  /*a710*/  FFMA.FTZ R20, R19, c[0x0][0x2d0], -R12.reuse ;  /* 0x0000b40013147a23 */ /* 0x100fe4000001080c */
[--C-:B------:R-:W-:Y:S03]  /*a720*/  FFMA.FTZ R22, R22, c[0x0][0x2d0], -R12.reuse ;  /* 0x0000b40016167a23 */ /* 0x100fe6000001080c */
        /* <DEDUP_REMOVED lines=8> */
[----:B------:R-:W-:Y:S02]  /*a7b0*/  FFMA.FTZ R29, R35, c[0x0][0x2d0], -R12 ;  /* 0x0000b400231d7a23 */ /* 0x000fe4000001080c */
[----:B-1----:R-:W-:Y:S02]  /*a7c0*/  FADD.FTZ R0, -R3, R131 ;  /* 0x0000008303007221 */ /* 0x002fe40000010100 */
[--C-:B------:R-:W-:Y:S02]  /*a7d0*/  FFMA.FTZ R131, R13, c[0x0][0x2d0], -R130.reuse ;  /* 0x0000b4000d837a23 */ /* 0x100fe40000010882 */
[----:B------:R-:W-:Y:S01]  /*a7e0*/  FMUL.FTZ R0, R0, c[0x0][0x2d0] ;  /* 0x0000b40000007a20 */ /* 0x000fe20000410000 */
[----:B------:R-:W-:Y:S01]  /*a7f0*/  MUFU.EX2 R138, R23 ;  /* 0x00000017008a7308 */ /* 0x000fe20000000800 */
[--C-:B------:R-:W-:Y:S02]  /*a800*/  FFMA.FTZ R13, R17, c[0x0][0x2d0], -R130.reuse ;  /* 0x0000b400110d7a23 */ /* 0x100fe40000010882 */
[----:B------:R-:W-:Y:S07]  /*a810*/  FFMA.FTZ R130, R33, c[0x0][0x2d0], -R130 ;  /* 0x0000b40021827a23 */ /* 0x000fee0000010882 */
[----:B------:R-:W1:Y:S10]  /*a820*/  MUFU.EX2 R0, R0 ;  /* 0x0000000000007308 */ /* 0x000e740000000800 */
[----:B------:R-:W3:Y:S10]  /*a830*/  MUFU.EX2 R33, R7 ;  /* 0x0000000700217308 */ /* 0x000ef40000000800 */
[----:B------:R-:W-:Y:S10]  /*a840*/  MUFU.EX2 R152, R13 ;  /* 0x0000000d00987308 */ /* 0x000ff40000000800 */
[----:B------:R-:W-:Y:S10]  /*a850*/  MUFU.EX2 R150, R131 ;  /* 0x0000008300967308 */ /* 0x000ff40000000800 */
[----:B------:R-:W-:Y:S10]  /*a860*/  MUFU.EX2 R131, R21 ;  /* 0x0000001500837308 */ /* 0x000ff40000000800 */
[----:B------:R-:W-:Y:S10]  /*a870*/  MUFU.EX2 R128, R27 ;  /* 0x0000001b00807308 */ /* 0x000ff40000000800 */
[----:B------:R-:W-:Y:S10]  /*a880*/  MUFU.EX2 R30, R26 ;  /* 0x0000001a001e7308 */ /* 0x000ff40000000800 */
[----:B------:R-:W-:Y:S10]  /*a890*/  MUFU.EX2 R31, R145 ;  /* 0x00000091001f7308 */ /* 0x000ff40000000800 */
[----:B------:R-:W-:Y:S10]  /*a8a0*/  MUFU.EX2 R34, R143 ;  /* 0x0000008f00227308 */ /* 0x000ff40000000800 */
[----:B------:R4:W-:Y:S10]  /*a8b0*/  MUFU.EX2 R35, R130 ;  /* 0x0000008200237308 */ /* 0x0009f40000000800 */
[----:B------:R-:W-:Y:S10]  /*a8c0*/  MUFU.EX2 R28, R28 ;  /* 0x0000001c001c7308 */ /* 0x000ff40000000800 */
[----:B------:R-:W-:Y:S01]  /*a8d0*/  MUFU.EX2 R29, R29 ;  /* 0x0000001d001d7308 */ /* 0x000fe20000000800 */
[----:B----4-:R-:W-:Y:S01]  /*a8e0*/  MOV R130, R129 ;  /* 0x0000008100827202 */ /* 0x010fe20000000f00 */
[----:B--2---:R-:W-:Y:S01]  /*a8f0*/  FMUL.FTZ R4, R2, R132 ;  /* 0x0000008402047220 */ /* 0x004fe20000410000 */
[----:B-----5:R-:W-:Y:S01]  /*a900*/  F2FP.PACK_AB R8, R142, R137 ;  /* 0x000000898e08723e */ /* 0x020fe200000000ff */
[----:B------:R-:W-:Y:S02]  /*a910*/  FMUL.FTZ R5, R2, R133 ;  /* 0x0000008502057220 */ /* 0x000fe40000410000 */
[C---:B-1----:R-:W-:Y:S02]  /*a920*/  FMUL.FTZ R6, R0.reuse, R134 ;  /* 0x0000008600067220 */ /* 0x042fe40000410000 */
[----:B------:R-:W-:Y:S02]  /*a930*/  FMUL.FTZ R7, R0, R135 ;  /* 0x0000008700077220 */ /* 0x000fe40000410000 */
[----:B------:R-:W1:Y:S01]  /*a940*/  LDSM.16.MT88.4 R132, [R168] ;  /* 0x00000000a884783b */ /* 0x000e620000004200 */
[C---:B------:R-:W-:Y:S02]  /*a950*/  FFMA.FTZ R16, R2.reuse, R185, R137 ;  /* 0x000000b902107223 */ /* 0x040fe40000010089 */
        /* <DEDUP_REMOVED lines=47> */
[--C-:B------:R-:W-:Y:S01]  /*ac50*/  FFMA.FTZ R2, R10, c[0x0][0x2d0], -R12.reuse ;  /* 0x0000b4000a027a23 */ /* 0x100fe2000001080c */
[----:B------:R-:W-:Y:S01]  /*ac60*/  F2FP.PACK_AB R10, R153, R146 ;  /* 0x00000092990a723e */ /* 0x000fe200000000ff */
        /* <DEDUP_REMOVED lines=47> */
[----:B------:R-:W-:Y:S01]  /*af60*/  FFMA.FTZ R24, R0, R186, R9 ;  /* 0x000000ba00187223 */ /* 0x000fe20000010009 */
[----:B---3--:R-:W-:Y:S01]  /*af70*/  F2FP.PACK_AB R9, R33, R9 ;  /* 0x000000092109723e */ /* 0x008fe200000000ff */
[--C-:B------:R-:W-:Y:S02]  /*af80*/  FFMA.FTZ R0, R11, c[0x0][0x2d0], -R12.reuse ;  /* 0x0000b4000b007a23 */ /* 0x100fe4000001080c */
[--C-:B--2---:R-:W-:Y:S02]  /*af90*/  FFMA.FTZ R2, R18, c[0x0][0x2d0], -R12.reuse ;  /* 0x0000b40012027a23 */ /* 0x104fe4000001080c */
[----:B------:R-:W2:Y:S02]  /*afa0*/  MUFU.EX2 R148, R0 ;  /* 0x0000000000947308 */ /* 0x000ea40000000800 */
[----:B--2---:R-:W-:Y:S01]  /*afb0*/  F2FP.PACK_AB R11, R148, R147 ;  /* 0x00000093940b723e */ /* 0x004fe200000000ff */
[--C-:B------:R-:W-:Y:S07]  /*afc0*/  FFMA.FTZ R0, R14, c[0x0][0x2d0], -R12.reuse ;  /* 0x0000b4000e007a23 */ /* 0x100fee000001080c */
[----:B------:R2:W-:Y:S01]  /*afd0*/  MUFU.EX2 R149, R0 ;  /* 0x0000000000957308 */ /* 0x0005e20000000800 */
[C---:B-1----:R-:W-:Y:S08]  /*afe0*/  HMMA.16816.F32 R4, R8.reuse, R132, R4 ;  /* 0x000000840804723c */ /* 0x042ff00000001804 */
[C---:B------:R-:W-:Y:S01]  /*aff0*/  HMMA.16816.F32 R100, R8.reuse, R134, R100 ;  /* 0x000000860864723c */ /* 0x040fe20000001864 */
[----:B------:R-:W1:Y:S03]  /*b000*/  LDSM.16.MT88.4 R132, [R169] ;  /* 0x00000000a984783b */ /* 0x000e660000004200 */
[----:B--2---:R-:W-:Y:S05]  /*b010*/  FFMA.FTZ R0, R15, c[0x0][0x2d0], -R12 ;  /* 0x0000b4000f007a23 */ /* 0x004fea000001080c */
[----:B------:R-:W-:Y:S01]  /*b020*/  LDSM.16.MT88.4 R12, [R168+0x800] ;  /* 0x00080000a80c783b */ /* 0x000fe20000004200 */
        /* <DEDUP_REMOVED lines=31> */
[----:B------:R1:W2:Y:S07]  /*b220*/  MUFU.EX2 R133, R0 ;  /* 0x0000000000857308 */ /* 0x0002ae0000000800 */
[----:B------:R-:W-:Y:S03]  /*b230*/  HMMA.16816.F32 R96, R8, R134, R96 ;  /* 0x000000860860723c */ /* 0x000fe60000001860 */
[----:B------:R3:W-:Y:S04]  /*b240*/  MUFU.EX2 R132, R2 ;  /* 0x0000000200847308 */ /* 0x0007e80000000800 */
[----:B------:R-:W-:Y:S02]  /*b250*/  F2FP.PACK_AB R8, R150, R32 ;  /* 0x000000209608723e */ /* 0x000fe400000000ff */
[----:B------:R-:W-:Y:S03]  /*b260*/  F2FP.PACK_AB R10, R152, R151 ;  /* 0x00000097980a723e */ /* 0x000fe600000000ff */
[----:B-1----:R-:W-:Y:S01]  /*b270*/  FADD.FTZ R0, R142, R16 ;  /* 0x000000108e007221 */ /* 0x002fe20000010000 */
[----:B--2---:R-:W-:Y:S01]  /*b280*/  F2FP.PACK_AB R9, R133, R149 ;  /* 0x000000958509723e */ /* 0x004fe200000000ff */
[----:B------:R-:W1:Y:S01]  /*b290*/  MUFU.EX2 R142, R20 ;  /* 0x00000014008e7308 */ /* 0x000e620000000800 */
[----:B------:R-:W2:Y:S01]  /*b2a0*/  LDSM.16.MT88.4 R16, [R169+0x800] ;  /* 0x00080000a910783b */ /* 0x000ea20000004200 */
[----:B------:R-:W-:Y:S04]  /*b2b0*/  FADD.FTZ R0, R146, R0 ;  /* 0x0000000092007221 */ /* 0x000fe80000010000 */
[----:B------:R-:W-:Y:S02]  /*b2c0*/  FADD.FTZ R0, R153, R0 ;  /* 0x0000000099007221 */ /* 0x000fe40000010000 */
[----:B---3--:R-:W-:Y:S02]  /*b2d0*/  FADD.FTZ R2, R33, R24 ;  /* 0x0000001821027221 */ /* 0x008fe40000010000 */
[----:B------:R-:W-:Y:S02]  /*b2e0*/  MUFU.EX2 R33, R144 ;  /* 0x0000009000217308 */ /* 0x000fe40000000800 */
[----:B------:R-:W-:Y:S04]  /*b2f0*/  FADD.FTZ R2, R147, R2 ;  /* 0x0000000293027221 */ /* 0x000fe80000010000 */
[----:B------:R-:W-:Y:S02]  /*b300*/  FADD.FTZ R24, R148, R2 ;  /* 0x0000000294187221 */ /* 0x000fe40000010000 */
[----:B------:R-:W-:Y:S02]  /*b310*/  FADD.FTZ R2, R32, R0 ;  /* 0x0000000020027221 */ /* 0x000fe40000010000 */
[----:B------:R3:W4:Y:S01]  /*b320*/  MUFU.EX2 R32, R25 ;  /* 0x0000001900207308 */ /* 0x0007220000000800 */
[----:B------:R-:W-:Y:S01]  /*b330*/  FADD.FTZ R0, R149, R24 ;  /* 0x0000001895007221 */ /* 0x000fe20000010000 */
[----:B-1----:R-:W-:Y:S01]  /*b340*/  F2FP.PACK_AB R11, R142, R132 ;  /* 0x000000848e0b723e */ /* 0x002fe200000000ff */
[----:B------:R-:W-:Y:S06]  /*b350*/  LDSM.16.MT88.4 R20, [R169+0x1000] ;  /* 0x00100000a914783b */ /* 0x000fec0000004200 */
[C---:B------:R-:W-:Y:S08]  /*b360*/  HMMA.16816.F32 R4, R8.reuse, R12, R4 ;  /* 0x0000000c0804723c */ /* 0x040ff00000001804 */
[C---:B------:R-:W-:Y:S01]  /*b370*/  HMMA.16816.F32 R100, R8.reuse, R14, R100 ;  /* 0x0000000e0864723c */ /* 0x040fe20000001864 */
[----:B------:R-:W1:Y:S07]  /*b380*/  LDSM.16.MT88.4 R12, [R171+0x800] ;  /* 0x00080000ab0c783b */ /* 0x000e6e0000004200 */
[C---:B--2---:R-:W-:Y:S01]  /*b390*/  HMMA.16816.F32 R104, R8.reuse, R16, R104 ;  /* 0x000000100868723c */ /* 0x044fe20000001868 */
[----:B---3--:R-:W-:Y:S07]  /*b3a0*/  LDSM.16.MT88.4 R24, [R170+0x1800] ;  /* 0x00180000aa18783b */ /* 0x008fee0000004200 */
        /* <DEDUP_REMOVED lines=70> */
[----:B------:R-:W-:Y:S01]  /*b810*/  HMMA.16816.F32 R96, R8, R18, R96 ;  /* 0x000000120860723c */ /* 0x000fe20000001860 */
[----:B------:R-:W2:Y:S06]  /*b820*/  LDSM.16.MT88.4 R16, [R171+0x1800] ;  /* 0x00180000ab10783b */ /* 0x000eac0000004200 */
[----:B------:R-:W-:Y:S01]  /*b830*/  FADD.FTZ R8, R150, R2 ;  /* 0x0000000296087221 */ /* 0x000fe20000010000 */
[----:B------:R-:W-:Y:S01]  /*b840*/  F2FP.PACK_AB R10, R35, R34 ;  /* 0x00000022230a723e */ /* 0x000fe200000000ff */
[----:B------:R-:W-:Y:S03]  /*b850*/  FADD.FTZ R2, R133, R0 ;  /* 0x0000000085027221 */ /* 0x000fe60000010000 */
[----:B----4-:R-:W-:Y:S01]  /*b860*/  F2FP.PACK_AB R9, R30, R32 ;  /* 0x000000201e09723e */ /* 0x010fe200000000ff */
[----:B------:R-:W-:Y:S01]  /*b870*/  FADD.FTZ R0, R151, R8 ;  /* 0x0000000897007221 */ /* 0x000fe20000010000 */
[----:B------:R-:W-:Y:S01]  /*b880*/  F2FP.PACK_AB R8, R33, R31 ;  /* 0x0000001f2108723e */ /* 0x000fe200000000ff */
[----:B------:R-:W-:Y:S01]  /*b890*/  FADD.FTZ R2, R132, R2 ;  /* 0x0000000284027221 */ /* 0x000fe20000010000 */
[----:B------:R-:W-:Y:S01]  /*b8a0*/  F2FP.PACK_AB R11, R29, R28 ;  /* 0x0000001c1d0b723e */ /* 0x000fe200000000ff */
[----:B------:R-:W-:Y:S02]  /*b8b0*/  FADD.FTZ R0, R152, R0 ;  /* 0x0000000098007221 */ /* 0x000fe40000010000 */
[----:B------:R-:W-:Y:S02]  /*b8c0*/  FADD.FTZ R2, R142, R2 ;  /* 0x000000028e027221 */ /* 0x000fe40000010000 */
[----:B------:R-:W-:Y:S02]  /*b8d0*/  FADD.FTZ R0, R136, R0 ;  /* 0x0000000088007221 */ /* 0x000fe40000010000 */
[----:B------:R-:W-:Y:S01]  /*b8e0*/  FADD.FTZ R2, R137, R2 ;  /* 0x0000000289027221 */ /* 0x000fe20000010000 */
[C---:B-1----:R-:W-:Y:S01]  /*b8f0*/  HMMA.16816.F32 R132, R8.reuse, R12, R4 ;  /* 0x0000000c0884723c */ /* 0x042fe20000001804 */
[----:B------:R-:W1:Y:S02]  /*b900*/  LDSM.16.MT88.4 R4, [R168+0x3800] ;  /* 0x00380000a804783b */ /* 0x000e640000004200 */
[----:B------:R-:W-:Y:S02]  /*b910*/  FADD.FTZ R0, R140, R0 ;  /* 0x000000008c007221 */ /* 0x000fe40000010000 */
[----:B------:R-:W-:Y:S02]  /*b920*/  FADD.FTZ R2, R138, R2 ;  /* 0x000000028a027221 */ /* 0x000fe40000010000 */
[----:B------:R-:W-:Y:S01]  /*b930*/  FADD.FTZ R0, R139, R0 ;  /* 0x000000008b007221 */ /* 0x000fe20000010000 */
[C---:B------:R-:W-:Y:S01]  /*b940*/  HMMA.16816.F32 R100, R8.reuse, R14, R100 ;  /* 0x0000000e0864723c */ /* 0x040fe20000001864 */
[----:B------:R-:W3:Y:S03]  /*b950*/  LDSM.16.MT88.4 R12, [R169+0x3800] ;  /* 0x00380000a90c783b */ /* 0x000ee60000004200 */
[----:B------:R-:W-:Y:S01]  /*b960*/  FADD.FTZ R2, R131, R2 ;  /* 0x0000000283027221 */ /* 0x000fe20000010000 */
[-C--:B------:R-:W-:Y:S01]  /*b970*/  MOV R131, R3.reuse ;  /* 0x0000000300837202 */ /* 0x080fe20000000f00 */
[----:B------:R-:W-:Y:S02]  /*b980*/  FADD.FTZ R0, R141, R0 ;  /* 0x000000008d007221 */ /* 0x000fe40000010000 */
[C---:B------:R-:W-:Y:S08]  /*b990*/  HMMA.16816.F32 R104, R8.reuse, R20, R104 ;  /* 0x000000140868723c */ /* 0x040ff00000001868 */
[C---:B------:R-:W-:Y:S01]  /*b9a0*/  HMMA.16816.F32 R108, R8.reuse, R22, R108 ;  /* 0x00000016086c723c */ /* 0x040fe2000000186c */
[----:B------:R-:W-:Y:S07]  /*b9b0*/  LDSM.16.MT88.4 R20, [R170+0x3800] ;  /* 0x00380000aa14783b */ /* 0x000fee0000004200 */
[C---:B--2---:R-:W-:Y:S08]  /*b9c0*/  HMMA.16816.F32 R112, R8.reuse, R16, R112 ;  /* 0x000000100870723c */ /* 0x044ff00000001870 */
[C---:B------:R-:W-:Y:S01]  /*b9d0*/  HMMA.16816.F32 R116, R8.reuse, R18, R116 ;  /* 0x000000120874723c */ /* 0x040fe20000001874 */
[----:B------:R-:W2:Y:S07]  /*b9e0*/  LDSM.16.MT88.4 R16, [R171+0x3800] ;  /* 0x00380000ab10783b */ /* 0x000eae0000004200 */
[C---:B------:R-:W-:Y:S08]  /*b9f0*/  HMMA.16816.F32 R120, R8.reuse, R24, R120 ;  /* 0x000000180878723c */ /* 0x040ff00000001878 */
        /* <DEDUP_REMOVED lines=25> */
[----:B------:R-:W-:Y:S01]  /*bb90*/  IADD3 R0, R180, -0x1, RZ ;  /* 0xffffffffb4007810 */ /* 0x000fe20007ffe0ff */
[C---:B--2---:R-:W-:Y:S04]  /*bba0*/  HMMA.16816.F32 R84, R8.reuse, R16, R84 ;  /* 0x000000100854723c */ /* 0x044fe80000001854 */
[----:B------:R-:W-:Y:S01]  /*bbb0*/  FADD.FTZ R185, R35, R4 ;  /* 0x0000000423b97221 */ /* 0x000fe20000010000 */
[----:B------:R-:W-:Y:S01]  /*bbc0*/  MOV R180, R0 ;  /* 0x0000000000b47202 */ /* 0x000fe20000000f00 */
[----:B------:R-:W-:Y:S02]  /*bbd0*/  FADD.FTZ R186, R29, R2 ;  /* 0x000000021dba7221 */ /* 0x000fe40000010000 */
[C---:B------:R-:W-:Y:S08]  /*bbe0*/  HMMA.16816.F32 R88, R8.reuse, R18, R88 ;  /* 0x000000120858723c */ /* 0x040ff00000001858 */
[C---:B----4-:R-:W-:Y:S08]  /*bbf0*/  HMMA.16816.F32 R92, R8.reuse, R20, R92 ;  /* 0x00000014085c723c */ /* 0x050ff0000000185c */
[----:B------:R-:W-:Y:S01]  /*bc00*/  HMMA.16816.F32 R96, R8, R22, R96 ;  /* 0x000000160860723c */ /* 0x000fe20000001860 */
[----:B------:R-:W-:Y:S07]  /*bc10*/  @!UPT UIADD3 URZ, URZ, URZ, URZ ;  /* 0x0000003f3f3ff290 */ /* 0x000fee000fffe03f */
[----:B------:R-:W-:-:S11]  /*bc20*/  @P0 BRA `(.L_x_4234) ;  /* 0xffffd34000000947 */ /* 0x000fd6000383ffff */
.L_x_4227:
[----:B------:R-:W-:Y:S05]  /*bc30*/  BRA.DIV ~URZ, `(.L_x_4235) ;  /* 0x00006b127f007947 */ /* 0x000fea000b800000 */
[----:B------:R1:W2:Y:S02]  /*bc40*/  SHFL.BFLY PT, R0, R185, 0x2, 0x1f ;  /* 0x0c401f00b9007f89 */ /* 0x0002a400000e0000 */
.L_x_4322:
[----:B--2---:R-:W-:Y:S01]  /*bc50*/  FADD.FTZ R4, R0, R185 ;  /* 0x000000b900047221 */ /* 0x004fe20000010000 */
[----:B------:R-:W-:Y:S05]  /*bc60*/  BRA.DIV ~URZ, `(.L_x_4236) ;  /* 0x00006b327f007947 */ /* 0x000fea000b800000 */
[----:B------:R-:W2:Y:S04]  /*bc70*/  SHFL.BFLY PT, R0, R186, 0x2, 0x1f ;  /* 0x0c401f00ba007f89 */ /* 0x000ea800000e0000 */
[----:B------:R-:W3:Y:S01]  /*bc80*/  SHFL.BFLY PT, R2, R4, 0x1, 0x1f ;  /* 0x0c201f0004027f89 */ /* 0x000ee200000e0000 */
[----:B--2---:R-:W-:-:S02]  /*bc90*/  FADD.FTZ R5, R0, R186 ;  /* 0x000000ba00057221 */ /* 0x004fc40000010000 */
[----:B---3--:R-:W-:-:S03]  /*bca0*/  FADD.FTZ R4, R4, R2 ;  /* 0x0000000204047221 */ /* 0x008fc60000010000 */
[----:B------:R2:W3:Y:S04]  /*bcb0*/  SHFL.BFLY PT, R3, R5, 0x1, 0x1f ;  /* 0x0c201f0005037f89 */ /* 0x0004e800000e0000 */
.L_x_4323:
[----:B------:R-:W-:Y:S01]  /*bcc0*/  FSETP.NE.FTZ.AND P1, PT, R4, RZ, PT ;  /* 0x000000ff0400720b */ /* 0x000fe20003f35000 */
[----:B---3--:R-:W-:Y:S01]  /*bcd0*/  FADD.FTZ R3, R3, R5 ;  /* 0x0000000503037221 */ /* 0x008fe20000010000 */
[----:B------:R-:W-:Y:S02]  /*bce0*/  MOV R2, RZ ;  /* 0x000000ff00027202 */ /* 0x000fe40000000f00 */
[----:B------:R-:W-:Y:S02]  /*bcf0*/  MOV R0, RZ ;  /* 0x000000ff00007202 */ /* 0x000fe40000000f00 */
[----:B------:R-:W-:Y:S02]  /*bd00*/  FSETP.NE.FTZ.AND P0, PT, R3, RZ, PT ;  /* 0x000000ff0300720b */ /* 0x000fe40003f15000 */
[----:B------:R-:W-:Y:S02]  /*bd10*/  MOV R23, 0xff800000 ;  /* 0xff80000000177802 */ /* 0x000fe40000000f00 */
[----:B------:R-:W-:-:S03]  /*bd20*/  MOV R22, 0xff800000 ;  /* 0xff80000000167802 */ /* 0x000fc60000000f00 */
[----:B------:R-:W3:Y:S08]  /*bd30*/  @P1 MUFU.LG2 R6, R4 ;  /* 0x0000000400061308 */ /* 0x000ef00000000c00 */
[----:B------:R4:W5:Y:S01]  /*bd40*/  @P1 MUFU.RCP R2, R4 ;  /* 0x0000000400021308 */ /* 0x0009620000001000 */
[----:B---3--:R-:W-:-:S07]  /*bd50*/  @P1 FMUL.FTZ R6, R6, 0.69314718246459960938 ;  /* 0x3f31721806061820 */ /* 0x008fce0000410000 */
[----:B------:R-:W3:Y:S01]  /*bd60*/  @P0 MUFU.RCP R0, R3 ;  /* 0x0000000300000308 */ /* 0x000ee20000001000 */
[----:B----4-:R-:W-:Y:S01]  /*bd70*/  @P1 MOV R4, 0x3f317218 ;  /* 0x3f31721800041802 */ /* 0x010fe20000000f00 */
[C---:B-----5:R-:W-:Y:S02]  /*bd80*/  FMUL.FTZ R34, R2.reuse, R112 ;  /* 0x0000007002227220 */ /* 0x060fe40000410000 */
[----:B------:R-:W-:Y:S02]  /*bd90*/  FMUL.FTZ R35, R2, R113 ;  /* 0x0000007102237220 */ /* 0x000fe40000410000 */
        /* <DEDUP_REMOVED lines=11> */
[----:B------:R-:W-:Y:S01]  /*be50*/  @P1 FFMA.FTZ R23, R4, R129, R6 ;  /* 0x0000008104171223 */ /* 0x000fe20000010006 */
[----:B------:R-:W-:Y:S01]  /*be60*/  MOV R4, 0x1 ;  /* 0x0000000100047802 */ /* 0x000fe20000000f00 */
        /* <DEDUP_REMOVED lines=36> */
[----:B------:R4:W5:Y:S01]  /*c0b0*/  @P0 MUFU.LG2 R2, R3 ;  /* 0x0000000300020308 */ /* 0x0009620000000c00 */
[C---:B---3--:R-:W-:Y:S02]  /*c0c0*/  FMUL.FTZ R124, R0.reuse, R106 ;  /* 0x0000006a007c7220 */ /* 0x048fe40000410000 */
[C---:B------:R-:W-:Y:S02]  /*c0d0*/  FMUL.FTZ R125, R0.reuse, R107 ;  /* 0x0000006b007d7220 */ /* 0x040fe40000410000 */
[----:B------:R-:W-:-:S02]  /*c0e0*/  FMUL.FTZ R84, R0, R102 ;  /* 0x0000006600547220 */ /* 0x000fc40000410000 */
[C---:B------:R-:W-:Y:S02]  /*c0f0*/  FMUL.FTZ R85, R0.reuse, R103 ;  /* 0x0000006700557220 */ /* 0x040fe40000410000 */
[C---:B------:R-:W-:Y:S02]  /*c100*/  FMUL.FTZ R88, R0.reuse, R114 ;  /* 0x0000007200587220 */ /* 0x040fe40000410000 */
[C---:B------:R-:W-:Y:S02]  /*c110*/  FMUL.FTZ R89, R0.reuse, R115 ;  /* 0x0000007300597220 */ /* 0x040fe40000410000 */
[C---:B------:R-:W-:Y:S02]  /*c120*/  FMUL.FTZ R106, R0.reuse, R122 ;  /* 0x0000007a006a7220 */ /* 0x040fe40000410000 */
[C---:B------:R-:W-:Y:S01]  /*c130*/  FMUL.FTZ R107, R0.reuse, R123 ;  /* 0x0000007b006b7220 */ /* 0x040fe20000410000 */
[----:B----4-:R-:W-:Y:S01]  /*c140*/  @P0 MOV R3, 0x3f317218 ;  /* 0x3f31721800030802 */ /* 0x010fe20000000f00 */
        /* <DEDUP_REMOVED lines=44> */
.L_x_4196:
        /* <DEDUP_REMOVED lines=17> */
.L_x_4238:
[----:B------:R-:W-:Y:S05]  /*c520*/  BSYNC B0 ;  /* 0x0000000000007941 */ /* 0x000fea0003800000 */
.L_x_4237:
[----:B------:R-:W-:Y:S01]  /*c530*/  PRMT R0, R0, 0x9910, RZ ;  /* 0x0000991000007816 */ /* 0x000fe200000000ff */
[----:B------:R-:W-:Y:S01]  /*c540*/  BSSY B1, `(.L_x_4239) ;  /* 0x000032c000017945 */ /* 0x000fe20003800000 */
[----:B------:R-:W-:Y:S02]  /*c550*/  IMAD.MOV.U32 R78, RZ, RZ, R208 ;  /* 0x000000ffff4e7224 */ /* 0x000fe400078e00d0 */
[----:B------:R-:W-:-:S13]  /*c560*/  ISETP.NE.AND P0, PT, R0, RZ, PT ;  /* 0x000000ff0000720c */ /* 0x000fda0003f05270 */
[----:B------:R-:W-:Y:S05]  /*c570*/  @!P0 BRA `(.L_x_4240) ;  /* 0x0000260000008947 */ /* 0x000fea0003800000 */
[----:B------:R-:W3:Y:S04]  /*c580*/  LDL R7, [R1+0x8] ;  /* 0x0000080001077983 */ /* 0x000ee80000100800 */
[----:B--2---:R-:W2:Y:S04]  /*c590*/  LDL R5, [R1] ;  /* 0x0000000001057983 */ /* 0x004ea80000100800 */
        /* <DEDUP_REMOVED lines=30> */
[----:B--2---:R2:W-:Y:S01]  /*c780*/  STS [R5], R2 ;  /* 0x0000000205007388 */ /* 0x0045e20000000800 */
[----:B-1----:R-:W-:-:S02]  /*c790*/  F2FP.PACK_AB R3, R119, R118 ;  /* 0x000000767703723e */ /* 0x002fc400000000ff */
[----:B---3--:R-:W-:-:S03]  /*c7a0*/  F2FP.PACK_AB R0, R105, R104 ;  /* 0x000000686900723e */ /* 0x008fc600000000ff */
[----:B------:R1:W-:Y:S01]  /*c7b0*/  STS [R5+0x400], R3 ;  /* 0x0004000305007388 */ /* 0x0003e20000000800 */
[----:B--2---:R-:W-:-:S03]  /*c7c0*/  F2FP.PACK_AB R2, R107, R106 ;  /* 0x0000006a6b02723e */ /* 0x004fc600000000ff */
        /* <DEDUP_REMOVED lines=84> */
.L_x_4241:
        /* <DEDUP_REMOVED lines=112> */
.L_x_4324:
[----:B------:R-:W-:Y:S05]  /*d410*/  BRA.DIV ~URZ, `(.L_x_4244) ;  /* 0x000054f27f007947 */ /* 0x000fea000b800000 */
[----:B------:R4:W2:Y:S02]  /*d420*/  SHFL.IDX PT, R0, R11, RZ, 0x181f ;  /* 0x00181fff0b007589 */ /* 0x0008a400000e0000 */
.L_x_4325:
        /* <DEDUP_REMOVED lines=19> */
.L_x_4246:
[----:B------:R-:W-:Y:S05]  /*d560*/  BSYNC B0 ;  /* 0x0000000000007941 */ /* 0x000fea0003800000 */
.L_x_4245:
[----:B------:R-:W-:Y:S05]  /*d570*/  BRA.DIV ~URZ, `(.L_x_4247) ;  /* 0x000054027f007947 */ /* 0x000fea000b800000 */
[----:B---3--:R3:W4:Y:S04]  /*d580*/  SHFL.IDX PT, R8, R9, 0x1, 0x181f ;  /* 0x00381f0009087f89 */ /* 0x00872800000e0000 */
[----:B--2---:R3:W2:Y:S02]  /*d590*/  SHFL.IDX PT, R0, R11, 0x1, 0x181f ;  /* 0x00381f000b007f89 */ /* 0x0046a400000e0000 */
.L_x_4326:
        /* <DEDUP_REMOVED lines=19> */
.L_x_4249:
[----:B------:R-:W-:Y:S05]  /*d6d0*/  BSYNC B0 ;  /* 0x0000000000007941 */ /* 0x000fea0003800000 */
.L_x_4248:
[----:B------:R-:W-:Y:S05]  /*d6e0*/  BRA.DIV ~URZ, `(.L_x_4250) ;  /* 0x000053627f007947 */ /* 0x000fea000b800000 */
[----:B----4-:R4:W3:Y:S02]  /*d6f0*/  SHFL.IDX PT, R8, R9, 0x2, 0x181f ;  /* 0x00581f0009087f89 */ /* 0x0108e400000e0000 */
.L_x_4327:
[----:B------:R-:W-:Y:S05]  /*d700*/  BRA.DIV ~URZ, `(.L_x_4251) ;  /* 0x000053b27f007947 */ /* 0x000fea000b800000 */
[----:B--2---:R2:W4:Y:S02]  /*d710*/  SHFL.IDX PT, R0, R11, 0x2, 0x181f ;  /* 0x00581f000b007f89 */ /* 0x00452400000e0000 */
.L_x_4328:
        /* <DEDUP_REMOVED lines=19> */
.L_x_4253:
[----:B------:R-:W-:Y:S05]  /*d850*/  BSYNC B0 ;  /* 0x0000000000007941 */ /* 0x000fea0003800000 */
.L_x_4252:
[----:B------:R-:W-:Y:S05]  /*d860*/  BRA.DIV ~URZ, `(.L_x_4254) ;  /* 0x000052c27f007947 */ /* 0x000fea000b800000 */
[----:B---3--:R3:W2:Y:S04]  /*d870*/  SHFL.IDX PT, R6, R9, 0x3, 0x181f ;  /* 0x00781f0009067f89 */ /* 0x0086a800000e0000 */
[----:B----4-:R3:W4:Y:S02]  /*d880*/  SHFL.IDX PT, R0, R11, 0x3, 0x181f ;  /* 0x00781f000b007f89 */ /* 0x01072400000e0000 */
.L_x_4329:
        /* <DEDUP_REMOVED lines=20> */
.L_x_4242:
        /* <DEDUP_REMOVED lines=32> */
.L_x_4330:
[----:B------:R-:W-:Y:S05]  /*dbd0*/  BRA.DIV ~URZ, `(.L_x_4257) ;  /* 0x000050927f007947 */ /* 0x000fea000b800000 */
[----:B------:R3:W4:Y:S02]  /*dbe0*/  SHFL.IDX PT, R0, R12, RZ, 0x1c1f ;  /* 0x001c1fff0c007589 */ /* 0x00072400000e0000 */
.L_x_4331:
        /* <DEDUP_REMOVED lines=122> */
.L_x_4259:
[----:B------:R-:W-:Y:S05]  /*e390*/  BSYNC B0 ;  /* 0x0000000000007941 */ /* 0x000fea0003800000 */
.L_x_4258:
[----:B------:R-:W-:Y:S05]  /*e3a0*/  BRA.DIV ~URZ, `(.L_x_4260) ;  /* 0x000049327f007947 */ /* 0x000fea000b800000 */
[----:B--2---:R2:W1:Y:S04]  /*e3b0*/  SHFL.IDX PT, R4, R5, 0x1, 0x1c1f ;  /* 0x003c1f0005047f89 */ /* 0x00446800000e0000 */
[----:B----4-:R2:W4:Y:S02]  /*e3c0*/  SHFL.IDX PT, R0, R12, 0x1, 0x1c1f ;  /* 0x003c1f000c007f89 */ /* 0x01052400000e0000 */
.L_x_4332:
        /* <DEDUP_REMOVED lines=123> */
.L_x_4240:
        /* <DEDUP_REMOVED lines=19> */
.L_x_4261:
        /* <DEDUP_REMOVED lines=55> */
.L_x_4263:
[----:B------:R-:W-:Y:S05]  /*f020*/  BSYNC B0 ;  /* 0x0000000000007941 */ /* 0x000fea0003800000 */
.L_x_4262:
        /* <DEDUP_REMOVED lines=34> */
.L_x_4333:
[----:B------:R-:W-:Y:S05]  /*f250*/  BRA.DIV ~URZ, `(.L_x_4265) ;  /* 0x00003bc27f007947 */ /* 0x000fea000b800000 */
[----:B------:R3:W4:Y:S02]  /*f260*/  SHFL.IDX PT, R0, R12, RZ, 0x181f ;  /* 0x00181fff0c007589 */ /* 0x00072400000e0000 */
.L_x_4334:
        /* <DEDUP_REMOVED lines=20> */
.L_x_4267:
[----:B------:R-:W-:Y:S05]  /*f3b0*/  BSYNC B0 ;  /* 0x0000000000007941 */ /* 0x000fea0003800000 */
.L_x_4266:
[----:B------:R-:W-:Y:S05]  /*f3c0*/  BRA.DIV ~URZ, `(.L_x_4268) ;  /* 0x00003ac27f007947 */ /* 0x000fea000b800000 */
[----:B--2---:R2:W1:Y:S04]  /*f3d0*/  SHFL.IDX PT, R8, R9, 0x1, 0x181f ;  /* 0x00381f0009087f89 */ /* 0x00446800000e0000 */
[----:B----4-:R2:W4:Y:S02]  /*f3e0*/  SHFL.IDX PT, R0, R12, 0x1, 0x181f ;  /* 0x00381f000c007f89 */ /* 0x01052400000e0000 */
.L_x_4335:
        /* <DEDUP_REMOVED lines=19> */
.L_x_4270:
[----:B------:R-:W-:Y:S05]  /*f520*/  BSYNC B0 ;  /* 0x0000000000007941 */ /* 0x000fea0003800000 */
.L_x_4269:
[----:B------:R-:W-:Y:S05]  /*f530*/  BRA.DIV ~URZ, `(.L_x_4271) ;  /* 0x00003a227f007947 */ /* 0x000fea000b800000 */
[----:B-1----:R1:W2:Y:S02]  /*f540*/  SHFL.IDX PT, R8, R9, 0x2, 0x181f ;  /* 0x00581f0009087f89 */ /* 0x0022a400000e0000 */
.L_x_4336:
[----:B------:R-:W-:Y:S05]  /*f550*/  BRA.DIV ~URZ, `(.L_x_4272) ;  /* 0x00003a727f007947 */ /* 0x000fea000b800000 */
[----:B----4-:R4:W1:Y:S02]  /*f560*/  SHFL.IDX PT, R0, R12, 0x2, 0x181f ;  /* 0x00581f000c007f89 */ /* 0x01086400000e0000 */
.L_x_4337:
        /* <DEDUP_REMOVED lines=19> */
.L_x_4274:
[----:B------:R-:W-:Y:S05]  /*f6a0*/  BSYNC B0 ;  /* 0x0000000000007941 */ /* 0x000fea0003800000 */
.L_x_4273:
[----:B------:R-:W-:Y:S05]  /*f6b0*/  BRA.DIV ~URZ, `(.L_x_4275) ;  /* 0x000039827f007947 */ /* 0x000fea000b800000 */
[----:B--2---:R2:W3:Y:S04]  /*f6c0*/  SHFL.IDX PT, R8, R9, 0x3, 0x181f ;  /* 0x00781f0009087f89 */ /* 0x0044e800000e0000 */
[----:B-1----:R2:W1:Y:S02]  /*f6d0*/  SHFL.IDX PT, R0, R12, 0x3, 0x181f ;  /* 0x00781f000c007f89 */ /* 0x00246400000e0000 */
.L_x_4338:
        /* <DEDUP_REMOVED lines=18> */
.L_x_4255:
[----:B------:R-:W-:Y:S05]  /*f800*/  BSYNC B1 ;  /* 0x0000000000017941 */ /* 0x000fea0003800000 */
.L_x_4239:
        /* <DEDUP_REMOVED lines=13> */
.L_x_4339:
[----:B------:R-:W-:Y:S05]  /*f8e0*/  BRA.DIV ~URZ, `(.L_x_4278) ;  /* 0x000038927f007947 */ /* 0x000fea000b800000 */
[----:B------:R4:W2:Y:S02]  /*f8f0*/  SHFL.IDX PT, R8, R78, 0x1, 0x1f ;  /* 0x00201f004e087f89 */ /* 0x0008a400000e0000 */
.L_x_4340:
        /* <DEDUP_REMOVED lines=18> */
.L_x_4341:
        /* <DEDUP_REMOVED lines=16> */
.L_x_4342:
[----:B----4-:R-:W-:Y:S01]  /*fb20*/  IMAD R0, R0, c[0x0][0x538], RZ ;  /* 0x00014e0000007a24 */ /* 0x010fe200078e02ff */
[----:B------:R-:W-:Y:S04]  /*fb30*/  BSSY B1, `(.L_x_4281) ;  /* 0x00000c5000017945 */ /* 0x000fe80003800000 */
[----:B--2---:R-:W-:-:S04]  /*fb40*/  IADD3 R8, R0, R8, RZ ;  /* 0x0000000800087210 */ /* 0x004fc80007ffe0ff */
[----:B---3--:R-:W-:-:S13]  /*fb50*/  ISETP.GT.AND P6, PT, R8, R9, PT ;  /* 0x000000090800720c */ /* 0x008fda0003fc4270 */
[----:B------:R-:W-:Y:S05]  /*fb60*/  @P6 BRA `(.L_x_4282) ;  /* 0x0000024000006947 */ /* 0x000fea0003800000 */
.L_x_4286:
        /* <DEDUP_REMOVED lines=16> */
.L_x_4343:
        /* <DEDUP_REMOVED lines=16> */
.L_x_4344:
[----:B--2---:R-:W-:-:S05]  /*fd70*/  IMAD R0, R0, c[0x0][0x538], RZ ;  /* 0x00014e0000007a24 */ /* 0x004fca00078e02ff */
[----:B------:R-:W-:-:S04]  /*fd80*/  IADD3 R8, R0, R8, RZ ;  /* 0x0000000800087210 */ /* 0x000fc80007ffe0ff */
[----:B------:R-:W-:-:S13]  /*fd90*/  ISETP.GT.AND P6, PT, R8, R9, PT ;  /* 0x000000090800720c */ /* 0x000fda0003fc4270 */
[----:B-1----:R-:W-:Y:S05]  /*fda0*/  @!P6 BRA `(.L_x_4286) ;  /* 0xfffffdc00000e947 */ /* 0x002fea000383ffff */
.L_x_4282:
[----:B------:R-:W-:-:S05]  /*fdb0*/  IADD3 R8, -R0, R8, RZ ;  /* 0x0000000800087210 */ /* 0x000fca0007ffe1ff */
[----:B------:R-:W-:-:S05]  /*fdc0*/  IMAD R0, R4, c[0x0][0x538], R8 ;  /* 0x00014e0004007a24 */ /* 0x000fca00078e0208 */
[----:B------:R-:W-:Y:S01]  /*fdd0*/  ISETP.GT.AND P0, PT, R0, R9, PT ;  /* 0x000000090000720c */ /* 0x000fe20003f04270 */
[----:B------:R-:W-:-:S12]  /*fde0*/  BRA.DIV ~URZ, `(.L_x_4287) ;  /* 0x000037f27f007947 */ /* 0x000fd8000b800000 */
[----:B------:R-:W-:-:S04]  /*fdf0*/  VOTE.ANY R5, PT, !P0 ;  /* 0x0000000000057806 */ /* 0x000fc800040e0100 */
.L_x_4345:
[----:B------:R-:W2:Y:S02]  /*fe00*/  POPC R0, R5 ;  /* 0x0000000500007309 */ /* 0x000ea40000000000 */
[----:B--2---:R-:W-:Y:S01]  /*fe10*/  IADD3 R211, R0, R211, RZ ;  /* 0x000000d300d37210 */ /* 0x004fe20007ffe0ff */
[----:B------:R-:W-:Y:S05]  /*fe20*/  BRA.DIV ~URZ, `(.L_x_4288) ;  /* 0x000038027f007947 */ /* 0x000fea000b800000 */
[----:B------:R2:W3:Y:S04]  /*fe30*/  SHFL.IDX PT, R10, R6, R0, 0x1f ;  /* 0x00001f00060a7589 */ /* 0x0004e800000e0000 */
[----:B------:R2:W4:Y:S02]  /*fe40*/  SHFL.IDX PT, R7, R7, R0, 0x1f ;  /* 0x00001f0007077589 */ /* 0x00052400000e0000 */
.L_x_4346:
[----:B------:R-:W-:Y:S01]  /*fe50*/  ISETP.NE.AND P0, PT, R5, RZ, PT ;  /* 0x000000ff0500720c */ /* 0x000fe20003f05270 */
[----:B------:R-:W-:-:S12]  /*fe60*/  BSSY B0, `(.L_x_4289) ;  /* 0x0000005000007945 */ /* 0x000fd80003800000 */
[----:B------:R-:W-:Y:S05]  /*fe70*/  @!P0 BRA `(.L_x_4290) ;  /* 0x0000003000008947 */ /* 0x000fea0003800000 */
[----:B--2---:R-:W-:Y:S01]  /*fe80*/  IADD3 R0, R0, -0x1, RZ ;  /* 0xffffffff00007810 */ /* 0x004fe20007ffe0ff */
[----:B------:R-:W-:Y:S05]  /*fe90*/  BRA.DIV ~URZ, `(.L_x_4291) ;  /* 0x000038627f007947 */ /* 0x000fea000b800000 */
[----:B------:R2:W1:Y:S02]  /*fea0*/  SHFL.IDX PT, R11, R4, R0, 0x1f ;  /* 0x00001f00040b7589 */ /* 0x00046400000e0000 */
.L_x_4290:
[----:B------:R-:W-:Y:S05]  /*feb0*/  BSYNC B0 ;  /* 0x0000000000007941 */ /* 0x000fea0003800000 */
.L_x_4289:
        /* <DEDUP_REMOVED lines=66> */
.L_x_4293:
        /* <DEDUP_REMOVED lines=66> */
.L_x_4294:
[----:B------:R-:W-:Y:S05]  /*10700*/  BSYNC B0 ;  /* 0x0000000000007941 */ /* 0x000fea0003800000 */
.L_x_4292:
[----:B------:R-:W-:-:S04]  /*10710*/  LOP3.LUT R0, RZ, R0, RZ, 0x33, !PT ;  /* 0x00000000ff007212 */ /* 0x000fc800078e33ff */
[----:B------:R-:W-:Y:S01]  /*10720*/  IADD3 R209, R0, R10, RZ ;  /* 0x0000000a00d17210 */ /* 0x000fe20007ffe0ff */
[----:B------:R-:W-:Y:S05]  /*10730*/  BRA `(.L_x_4295) ;  /* 0x0000004000007947 */ /* 0x000fea0003800000 */
.L_x_4283:
[----:B------:R-:W-:Y:S01]  /*10740*/  IMAD.MOV.U32 R208, RZ, RZ, R9 ;  /* 0x000000ffffd07224 */ /* 0x000fe200078e0009 */
[----:B------:R-:W-:Y:S01]  /*10750*/  MOV R210, RZ ;  /* 0x000000ff00d27202 */ /* 0x000fe20000000f00 */
[----:B------:R-:W-:Y:S01]  /*10760*/  IMAD.MOV.U32 R209, RZ, RZ, RZ ;  /* 0x000000ffffd17224 */ /* 0x000fe200078e00ff */
[----:B------:R-:W-:Y:S02]  /*10770*/  MOV R211, c[0x0][0x53c] ;  /* 0x00014f0000d37a02 */ /* 0x000fe40000000f00 */
.L_x_4295:
[----:B------:R-:W-:Y:S05]  /*10780*/  BSYNC B1 ;  /* 0x0000000000017941 */ /* 0x000fea0003800000 */
.L_x_4281:
[----:B------:R-:W-:Y:S01]  /*10790*/  WARPSYNC 0xffffffff ;  /* 0xffffffff00007948 */ /* 0x000fe20003800000 */
[----:B------:R-:W-:Y:S01]  /*107a0*/  BAR.SYNC.DEFER_BLOCKING 0x4, 0x100 ;  /* 0x0104000000007b1d */ /* 0x000fe20000010000 */
[----:B------:R-:W-:-:S13]  /*107b0*/  ISETP.NE.AND P0, PT, R12, RZ, PT ;  /* 0x000000ff0c00720c */ /* 0x000fda0003f05270 */
[----:B------:R2:W-:Y:S04]  /*107c0*/  @!P0 STS.128 [0x18100], R208 ;  /* 0x018100d0ff008388 */ /* 0x0005e80000000c00 */
[----:B------:R-:W-:Y:S06]  /*107d0*/  BAR.ARV 0x5, 0x100 ;  /* 0x0144000000007b1d */ /* 0x000fec0000002000 */
.L_x_4276:
[----:B-1----:R-:W-:-:S13]  /*107e0*/  ISETP.GE.AND P0, PT, R211, c[0x0][0x53c], PT ;  /* 0x00014f00d3007a0c */ /* 0x002fda0003f06270 */
[----:B--23--:R-:W-:Y:S01]  /*107f0*/  @P0 CALL.REL.NOINC `(.L_x_4296) ;  /* 0x0000001000000944 */ /* 0x00cfe20003c00000 */
[----:B------:R-:W-:Y:S05]  /*10800*/  BRA `(.L_x_4297) ;  /* 0xffff122000007947 */ /* 0x000fea000383ffff */
.L_x_4296:
[----:B------:R-:W-:Y:S05]  /*10810*/  EXIT ;  /* 0x000000000000794d */ /* 0x000fea0003800000 */
.L_x_4179:
[----:B------:R-:W-:Y:S01]  /*10820*/  IMAD.MOV.U32 R0, RZ, RZ, R5 ;  /* 0x000000ffff007224 */ /* 0x000fe200078e0005 */
[----:B------:R-:W-:Y:S02]  /*10830*/  MOV R2, 0x1 ;  /* 0x0000000100027802 */ /* 0x000fe40000000f00 */
[----:B------:R-:W-:Y:S02]  /*10840*/  MOV R3, 0x10860 ;  /* 0x0001086000037802 */ /* 0x000fe40000000f00 */
[----:B--2---:R-:W-:Y:S05]  /*10850*/  CALL.REL.NOINC `($__internal_72_$__cuda_sm70_shflsync_up_p) ;  /* 0x00002fd000007944 */ /* 0x004fea0003c00000 */
[----:B------:R-:W-:Y:S01]  /*10860*/  MOV R0, R4 ;  /* 0x0000000400007202 */ /* 0x000fe20000000f00 */
[----:B------:R-:W-:Y:S05]  /*10870*/  BRA `(.L_x_4298) ;  /* 0xfffefbc000007947 */ /* 0x000fea000383ffff */
.L_x_4180:
[----:B------:R-:W-:Y:S01]  /*10880*/  IMAD.MOV.U32 R0, RZ, RZ, R5 ;  /* 0x000000ffff007224 */ /* 0x000fe200078e0005 */
[----:B------:R-:W-:Y:S02]  /*10890*/  MOV R2, 0x2 ;  /* 0x0000000200027802 */ /* 0x000fe40000000f00 */
[----:B------:R-:W-:Y:S02]  /*108a0*/  MOV R3, 0x108c0 ;  /* 0x000108c000037802 */ /* 0x000fe40000000f00 */
[----:B--2---:R-:W-:Y:S05]  /*108b0*/  CALL.REL.NOINC `($__internal_72_$__cuda_sm70_shflsync_up_p) ;  /* 0x00002f7000007944 */ /* 0x004fea0003c00000 */
[----:B------:R-:W-:Y:S01]  /*108c0*/  SEL R0, R4, RZ, P4 ;  /* 0x000000ff04007207 */ /* 0x000fe20002000000 */
[----:B------:R-:W-:Y:S01]  /*108d0*/  IMAD.MOV.U32 R2, RZ, RZ, 0x4 ;  /* 0x00000004ff027424 */ /* 0x000fe200078e00ff */
[----:B------:R-:W-:-:S03]  /*108e0*/  MOV R3, 0x10910 ;  /* 0x0001091000037802 */ /* 0x000fc60000000f00 */
[----:B------:R-:W-:Y:S02]  /*108f0*/  IMAD.IADD R0, R5, 0x1, R0 ;  /* 0x0000000105007824 */ /* 0x000fe400078e0200 */
[----:B------:R-:W-:Y:S05]  /*10900*/  CALL.REL.NOINC `($__internal_72_$__cuda_sm70_shflsync_up_p) ;  /* 0x00002f2000007944 */ /* 0x000fea0003c00000 */
        /* <DEDUP_REMOVED lines=12> */
[----:B------:R-:W-:Y:S02]  /*109d0*/  MOV R184, 0x1f ;  /* 0x0000001f00b87802 */ /* 0x000fe40000000f00 */
[----:B------:R-:W-:Y:S01]  /*109e0*/  MOV R3, 0x10a20 ;  /* 0x00010a2000037802 */ /* 0x000fe20000000f00 */
[----:B------:R-:W-:-:S04]  /*109f0*/  IMAD.IADD R4, R0, 0x1, R4 ;  /* 0x0000000100047824 */ /* 0x000fc800078e0204 */
[----:B------:R-:W-:Y:S02]  /*10a00*/  IMAD.MOV.U32 R183, RZ, RZ, R4 ;  /* 0x000000ffffb77224 */ /* 0x000fe400078e0004 */
[----:B------:R-:W-:Y:S05]  /*10a10*/  CALL.REL.NOINC `($__internal_71_$__cuda_sm70_shflsync_idx_p) ;  /* 0x00002db000007944 */ /* 0x000fea0003c00000 */
[----:B------:R-:W-:Y:S01]  /*10a20*/  MOV R0, R183 ;  /* 0x000000b700007202 */ /* 0x000fe20000000f00 */
[----:B------:R-:W-:Y:S05]  /*10a30*/  BRA `(.L_x_4299) ;  /* 0xfffefb0000007947 */ /* 0x000fea000383ffff */
.L_x_4182:
[----:B------:R-:W-:Y:S02]  /*10a40*/  SEL R0, RZ, 0x1, P0 ;  /* 0x00000001ff007807 */ /* 0x000fe40000000000 */
[----:B------:R-:W-:Y:S02]  /*10a50*/  MOV R2, 0x10a70 ;  /* 0x00010a7000027802 */ /* 0x000fe40000000f00 */
[----:B--2---:R-:W-:Y:S05]  /*10a60*/  CALL.REL.NOINC `($__internal_73_$__cuda_sm70_votesync_ballot) ;  /* 0x00002e3000007944 */ /* 0x004fea0003c00000 */
[----:B------:R-:W-:Y:S01]  /*10a70*/  MOV R6, R0 ;  /* 0x0000000000067202 */ /* 0x000fe20000000f00 */
[----:B------:R-:W-:Y:S05]  /*10a80*/  BRA `(.L_x_4300) ;  /* 0xfffefb4000007947 */ /* 0x000fea000383ffff */
.L_x_4183:
[----:B------:R-:W-:Y:S01]  /*10a90*/  IMAD.MOV.U32 R183, RZ, RZ, R9 ;  /* 0x000000ffffb77224 */ /* 0x000fe200078e0009 */
[----:B------:R-:W-:Y:S01]  /*10aa0*/  MOV R2, R0 ;  /* 0x0000000000027202 */ /* 0x000fe20000000f00 */
[----:B------:R-:W-:Y:S01]  /*10ab0*/  IMAD.MOV.U32 R184, RZ, RZ, 0x1f ;  /* 0x0000001fffb87424 */ /* 0x000fe200078e00ff */
[----:B------:R-:W-:Y:S02]  /*10ac0*/  MOV R3, 0x10ae0 ;  /* 0x00010ae000037802 */ /* 0x000fe40000000f00 */
[----:B------:R-:W-:Y:S05]  /*10ad0*/  CALL.REL.NOINC `($__internal_71_$__cuda_sm70_shflsync_idx_p) ;  /* 0x00002cf000007944 */ /* 0x000fea0003c00000 */
[----:B------:R-:W-:Y:S01]  /*10ae0*/  IMAD.MOV.U32 R209, RZ, RZ, R183 ;  /* 0x000000ffffd17224 */ /* 0x000fe200078e00b7 */
[----:B------:R-:W-:Y:S01]  /*10af0*/  MOV R183, R8 ;  /* 0x0000000800b77202 */ /* 0x000fe20000000f00 */
[----:B------:R-:W-:Y:S01]  /*10b00*/  IMAD.MOV.U32 R5, RZ, RZ, RZ ;  /* 0x000000ffff057224 */ /* 0x000fe200078e00ff */
[----:B------:R-:W-:Y:S01]  /*10b10*/  MOV R2, R0 ;  /* 0x0000000000027202 */ /* 0x000fe20000000f00 */
[----:B------:R-:W-:Y:S01]  /*10b20*/  IMAD.MOV.U32 R184, RZ, RZ, 0x1f ;  /* 0x0000001fffb87424 */ /* 0x000fe200078e00ff */
[----:B------:R-:W-:-:S02]  /*10b30*/  MOV R3, 0x10b50 ;  /* 0x00010b5000037802 */ /* 0x000fc40000000f00 */
[----:B------:R-:W-:Y:S05]  /*10b40*/  CALL.REL.NOINC `($__internal_71_$__cuda_sm70_shflsync_idx_p) ;  /* 0x00002c8000007944 */ /* 0x000fea0003c00000 */
[----:B------:R-:W-:Y:S01]  /*10b50*/  MOV R9, R183 ;  /* 0x000000b700097202 */ /* 0x000fe20000000f00 */
[----:B------:R-:W-:Y:S05]  /*10b60*/  BRA `(.L_x_4301) ;  /* 0xfffefac000007947 */ /* 0x000fea000383ffff */
.L_x_4186:
[----:B------:R-:W-:Y:S01]  /*10b70*/  IMAD.MOV.U32 R183, RZ, RZ, R4 ;  /* 0x000000ffffb77224 */ /* 0x000fe200078e0004 */
[----:B------:R-:W-:Y:S01]  /*10b80*/  MOV R2, R0 ;  /* 0x0000000000027202 */ /* 0x000fe20000000f00 */
[----:B------:R-:W-:Y:S01]  /*10b90*/  IMAD.MOV.U32 R184, RZ, RZ, 0x1f ;  /* 0x0000001fffb87424 */ /* 0x000fe200078e00ff */
[----:B------:R-:W-:-:S02]  /*10ba0*/  MOV R3, 0x10bc0 ;  /* 0x00010bc000037802 */ /* 0x000fc40000000f00 */
[----:B--23--:R-:W-:Y:S05]  /*10bb0*/  CALL.REL.NOINC `($__internal_71_$__cuda_sm70_shflsync_idx_p) ;  /* 0x00002c1000007944 */ /* 0x00cfea0003c00000 */
[----:B------:R-:W-:Y:S01]  /*10bc0*/  MOV R5, R183 ;  /* 0x000000b700057202 */ /* 0x000fe20000000f00 */
[----:B------:R-:W-:Y:S05]  /*10bd0*/  BRA `(.L_x_4185) ;  /* 0xfffefab000007947 */ /* 0x000fea000383ffff */
.L_x_4197:
[----:B------:R-:W-:Y:S01]  /*10be0*/  IMAD.MOV.U32 R183, RZ, RZ, R9 ;  /* 0x000000ffffb77224 */ /* 0x000fe200078e0009 */
[----:B------:R-:W-:Y:S01]  /*10bf0*/  MOV R2, RZ ;  /* 0x000000ff00027202 */ /* 0x000fe20000000f00 */
[----:B------:R-:W-:Y:S01]  /*10c00*/  IMAD.MOV.U32 R184, RZ, RZ, 0x181f ;  /* 0x0000181fffb87424 */ /* 0x000fe200078e00ff */
[----:B------:R-:W-:-:S02]  /*10c10*/  MOV R3, 0x10c30 ;  /* 0x00010c3000037802 */ /* 0x000fc40000000f00 */
[----:B-----5:R-:W-:Y:S05]  /*10c20*/  CALL.REL.NOINC `($__internal_71_$__cuda_sm70_shflsync_idx_p) ;  /* 0x00002ba000007944 */ /* 0x020fea0003c00000 */
[----:B------:R-:W-:Y:S01]  /*10c30*/  MOV R8, R183 ;  /* 0x000000b700087202 */ /* 0x000fe20000000f00 */
[----:B------:R-:W-:Y:S05]  /*10c40*/  BRA `(.L_x_4302) ;  /* 0xffff1a9000007947 */ /* 0x000fea000383ffff */
.L_x_4198:
[----:B------:R-:W-:Y:S01]  /*10c50*/  IMAD.MOV.U32 R183, RZ, RZ, R12 ;  /* 0x000000ffffb77224 */ /* 0x000fe200078e000c */
[----:B------:R-:W-:Y:S01]  /*10c60*/  MOV R2, RZ ;  /* 0x000000ff00027202 */ /* 0x000fe20000000f00 */
[----:B------:R-:W-:Y:S01]  /*10c70*/  IMAD.MOV.U32 R184, RZ, RZ, 0x181f ;  /* 0x0000181fffb87424 */ /* 0x000fe200078e00ff */
[----:B------:R-:W-:-:S02]  /*10c80*/  MOV R3, 0x10ca0 ;  /* 0x00010ca000037802 */ /* 0x000fc40000000f00 */
[----:B-12--5:R-:W-:Y:S05]  /*10c90*/  CALL.REL.NOINC `($__internal_71_$__cuda_sm70_shflsync_idx_p) ;  /* 0x00002b3000007944 */ /* 0x026fea0003c00000 */
[----:B------:R-:W-:Y:S01]  /*10ca0*/  MOV R0, R183 ;  /* 0x000000b700007202 */ /* 0x000fe20000000f00 */
[----:B------:R-:W-:Y:S05]  /*10cb0*/  BRA `(.L_x_4303) ;  /* 0xffff1a4000007947 */ /* 0x000fea000383ffff */
.L_x_4201:
[----:B------:R-:W-:Y:S01]  /*10cc0*/  IMAD.MOV.U32 R183, RZ, RZ, R9 ;  /* 0x000000ffffb77224 */ /* 0x000fe200078e0009 */
[----:B--2---:R-:W-:Y:S01]  /*10cd0*/  MOV R2, 0x1 ;  /* 0x0000000100027802 */ /* 0x004fe20000000f00 */
[----:B------:R-:W-:Y:S01]  /*10ce0*/  IMAD.MOV.U32 R184, RZ, RZ, 0x181f ;  /* 0x0000181fffb87424 */ /* 0x000fe200078e00ff */
[----:B------:R-:W-:-:S02]  /*10cf0*/  MOV R3, 0x10d10 ;  /* 0x00010d1000037802 */ /* 0x000fc40000000f00 */
[----:B-1-345:R-:W-:Y:S05]  /*10d00*/  CALL.REL.NOINC `($__internal_71_$__cuda_sm70_shflsync_idx_p) ;  /* 0x00002ac000007944 */ /* 0x03afea0003c00000 */
[----:B------:R-:W-:Y:S01]  /*10d10*/  IMAD.MOV.U32 R8, RZ, RZ, R183 ;  /* 0x000000ffff087224 */ /* 0x000fe200078e00b7 */
[----:B------:R-:W-:Y:S01]  /*10d20*/  MOV R2, 0x1 ;  /* 0x0000000100027802 */ /* 0x000fe20000000f00 */
[----:B------:R-:W-:Y:S01]  /*10d30*/  IMAD.MOV.U32 R183, RZ, RZ, R12 ;  /* 0x000000ffffb77224 */ /* 0x000fe200078e000c */
[----:B------:R-:W-:-:S02]  /*10d40*/  MOV R184, 0x181f ;  /* 0x0000181f00b87802 */ /* 0x000fc40000000f00 */
[----:B------:R-:W-:Y:S02]  /*10d50*/  MOV R3, 0x10d70 ;  /* 0x00010d7000037802 */ /* 0x000fe40000000f00 */
[----:B------:R-:W-:Y:S05]  /*10d60*/  CALL.REL.NOINC `($__internal_71_$__cuda_sm70_shflsync_idx_p) ;  /* 0x00002a6000007944 */ /* 0x000fea0003c00000 */
[----:B------:R-:W-:Y:S01]  /*10d70*/  MOV R0, R183 ;  /* 0x000000b700007202 */ /* 0x000fe20000000f00 */
[----:B------:R-:W-:Y:S05]  /*10d80*/  BRA `(.L_x_4304) ;  /* 0xffff1af000007947 */ /* 0x000fea000383ffff */
.L_x_4204:
[----:B------:R-:W-:Y:S01]  /*10d90*/  IMAD.MOV.U32 R183, RZ, RZ, R9 ;  /* 0x000000ffffb77224 */ /* 0x000fe200078e0009 */
[----:B-1----:R-:W-:Y:S01]  /*10da0*/  MOV R2, 0x2 ;  /* 0x0000000200027802 */ /* 0x002fe20000000f00 */
[----:B------:R-:W-:Y:S01]  /*10db0*/  IMAD.MOV.U32 R184, RZ, RZ, 0x181f ;  /* 0x0000181fffb87424 */ /* 0x000fe200078e00ff */
[----:B------:R-:W-:Y:S02]  /*10dc0*/  MOV R3, 0x10de0 ;  /* 0x00010de000037802 */ /* 0x000fe40000000f00 */
[----:B--2345:R-:W-:Y:S05]  /*10dd0*/  CALL.REL.NOINC `($__internal_71_$__cuda_sm70_shflsync_idx_p) ;  /* 0x000029f000007944 */ /* 0x03cfea0003c00000 */
[----:B------:R-:W-:Y:S01]  /*10de0*/  MOV R8, R183 ;  /* 0x000000b700087202 */ /* 0x000fe20000000f00 */
[----:B------:R-:W-:Y:S05]  /*10df0*/  BRA `(.L_x_4305) ;  /* 0xffff1be000007947 */ /* 0x000fea000383ffff */
.L_x_4205:
[----:B------:R-:W-:Y:S01]  /*10e00*/  IMAD.MOV.U32 R183, RZ, RZ, R12 ;  /* 0x000000ffffb77224 */ /* 0x000fe200078e000c */
[----:B------:R-:W-:Y:S01]  /*10e10*/  MOV R2, 0x2 ;  /* 0x0000000200027802 */ /* 0x000fe20000000f00 */
[----:B------:R-:W-:Y:S01]  /*10e20*/  IMAD.MOV.U32 R184, RZ, RZ, 0x181f ;  /* 0x0000181fffb87424 */ /* 0x000fe200078e00ff */
[----:B------:R-:W-:Y:S02]  /*10e30*/  MOV R3, 0x10e50 ;  /* 0x00010e5000037802 */ /* 0x000fe40000000f00 */
[----:B-12345:R-:W-:Y:S05]  /*10e40*/  CALL.REL.NOINC `($__internal_71_$__cuda_sm70_shflsync_idx_p) ;  /* 0x0000298000007944 */ /* 0x03efea0003c00000 */
[----:B------:R-:W-:Y:S01]  /*10e50*/  MOV R0, R183 ;  /* 0x000000b700007202 */ /* 0x000fe20000000f00 */
[----:B------:R-:W-:Y:S05]  /*10e60*/  BRA `(.L_x_4306) ;  /* 0xffff1b9000007947 */ /* 0x000fea000383ffff */
.L_x_4208:
[----:B------:R-:W-:Y:S01]  /*10e70*/  IMAD.MOV.U32 R183, RZ, RZ, R9 ;  /* 0x000000ffffb77224 */ /* 0x000fe200078e0009 */
[----:B-1----:R-:W-:Y:S01]  /*10e80*/  MOV R2, 0x3 ;  /* 0x0000000300027802 */ /* 0x002fe20000000f00 */
[----:B------:R-:W-:Y:S01]  /*10e90*/  IMAD.MOV.U32 R184, RZ, RZ, 0x181f ;  /* 0x0000181fffb87424 */ /* 0x000fe200078e00ff */
[----:B------:R-:W-:-:S02]  /*10ea0*/  MOV R3, 0x10ec0 ;  /* 0x00010ec000037802 */ /* 0x000fc40000000f00 */
[----:B--2345:R-:W-:Y:S05]  /*10eb0*/  CALL.REL.NOINC `($__internal_71_$__cuda_sm70_shflsync_idx_p) ;  /* 0x0000291000007944 */ /* 0x03cfea0003c00000 */
        /* <DEDUP_REMOVED lines=8> */
.L_x_4211:
[----:B------:R-:W-:Y:S01]  /*10f40*/  IMAD.MOV.U32 R183, RZ, RZ, R5 ;  /* 0x000000ffffb77224 */ /* 0x000fe200078e0005 */
[----:B------:R-:W-:Y:S01]  /*10f50*/  MOV R2, RZ ;  /* 0x000000ff00027202 */ /* 0x000fe20000000f00 */
[----:B------:R-:W-:Y:S01]  /*10f60*/  IMAD.MOV.U32 R184, RZ, RZ, 0x181f ;  /* 0x0000181fffb87424 */ /* 0x000fe200078e00ff */
[----:B------:R-:W-:Y:S02]  /*10f70*/  MOV R3, 0x10f90 ;  /* 0x00010f9000037802 */ /* 0x000fe40000000f00 */
[----:B------:R-:W-:Y:S05]  /*10f80*/  CALL.REL.NOINC `($__internal_71_$__cuda_sm70_shflsync_idx_p) ;  /* 0x0000284000007944 */ /* 0x000fea0003c00000 */
[----:B------:R-:W-:Y:S01]  /*10f90*/  MOV R4, R183 ;  /* 0x000000b700047202 */ /* 0x000fe20000000f00 */
[----:B------:R-:W-:Y:S05]  /*10fa0*/  BRA `(.L_x_4308) ;  /* 0xffff316000007947 */ /* 0x000fea000383ffff */
.L_x_4212:
[----:B------:R-:W-:Y:S01]  /*10fb0*/  IMAD.MOV.U32 R183, RZ, RZ, R12 ;  /* 0x000000ffffb77224 */ /* 0x000fe200078e000c */
[----:B------:R-:W-:Y:S01]  /*10fc0*/  MOV R2, RZ ;  /* 0x000000ff00027202 */ /* 0x000fe20000000f00 */
[----:B------:R-:W-:Y:S01]  /*10fd0*/  IMAD.MOV.U32 R184, RZ, RZ, 0x181f ;  /* 0x0000181fffb87424 */ /* 0x000fe200078e00ff */
[----:B------:R-:W-:Y:S02]  /*10fe0*/  MOV R3, 0x11000 ;  /* 0x0001100000037802 */ /* 0x000fe40000000f00 */
[----:B-12---:R-:W-:Y:S05]  /*10ff0*/  CALL.REL.NOINC `($__internal_71_$__cuda_sm70_shflsync_idx_p) ;  /* 0x000027d000007944 */ /* 0x006fea0003c00000 */
        /* <DEDUP_REMOVED lines=22> */
[----:B-1----:R-:W-:Y:S05]  /*11160*/  CALL.REL.NOINC `($__internal_71_$__cuda_sm70_shflsync_idx_p) ;  /* 0x0000266000007944 */ /* 0x002fea0003c00000 */
        /* <DEDUP_REMOVED lines=8> */
.L_x_4213:
[----:B------:R-:W-:Y:S01]  /*111f0*/  IMAD.MOV.U32 R183, RZ, RZ, R4 ;  /* 0x000000ffffb77224 */ /* 0x000fe200078e0004 */
[----:B------:R-:W-:Y:S01]  /*11200*/  MOV R2, RZ ;  /* 0x000000ff00027202 */ /* 0x000fe20000000f00 */
[----:B------:R-:W-:Y:S01]  /*11210*/  IMAD.MOV.U32 R184, RZ, RZ, 0x1c1f ;  /* 0x00001c1fffb87424 */ /* 0x000fe200078e00ff */
[----:B------:R-:W-:Y:S02]  /*11220*/  MOV R3, 0x11240 ;  /* 0x0001124000037802 */ /* 0x000fe40000000f00 */
[----:B------:R-:W-:Y:S05]  /*11230*/  CALL.REL.NOINC `($__internal_71_$__cuda_sm70_shflsync_idx_p) ;  /* 0x0000259000007944 */ /* 0x000fea0003c00000 */
[----:B------:R-:W-:Y:S01]  /*11240*/  MOV R0, R183 ;  /* 0x000000b700007202 */ /* 0x000fe20000000f00 */
[----:B------:R-:W-:Y:S05]  /*11250*/  BRA `(.L_x_4310) ;  /* 0xffff322000007947 */ /* 0x000fea000383ffff */
.L_x_4214:
[----:B------:R-:W-:Y:S01]  /*11260*/  IMAD.MOV.U32 R183, RZ, RZ, R4 ;  /* 0x000000ffffb77224 */ /* 0x000fe200078e0004 */
[----:B------:R-:W-:Y:S01]  /*11270*/  MOV R2, 0x1 ;  /* 0x0000000100027802 */ /* 0x000fe20000000f00 */
[----:B------:R-:W-:Y:S01]  /*11280*/  IMAD.MOV.U32 R184, RZ, RZ, 0x1c1f ;  /* 0x00001c1fffb87424 */ /* 0x000fe200078e00ff */
[----:B------:R-:W-:Y:S02]  /*11290*/  MOV R3, 0x112b0 ;  /* 0x000112b000037802 */ /* 0x000fe40000000f00 */
[----:B-1----:R-:W-:Y:S05]  /*112a0*/  CALL.REL.NOINC `($__internal_71_$__cuda_sm70_shflsync_idx_p) ;  /* 0x0000252000007944 */ /* 0x002fea0003c00000 */
[----:B------:R-:W-:Y:S01]  /*112b0*/  IMAD.IADD R0, R5, 0x1, R183 ;  /* 0x0000000105007824 */ /* 0x000fe200078e02b7 */
[----:B------:R-:W-:Y:S02]  /*112c0*/  FMNMX.FTZ R129, R9, R10, !PT ;  /* 0x0000000a09817209 */ /* 0x000fe40007810000 */
[----:B------:R-:W-:-:S02]  /*112d0*/  MOV R2, 0x116f0 ;  /* 0x000116f000027802 */ /* 0x000fc40000000f00 */
        /* <DEDUP_REMOVED lines=10> */
[----:B------:R-:W-:Y:S02]  /*11380*/  FSEL R11, R39, -INF , P2 ;  /* 0xff800000270b7808 */ /* 0x000fe40001000000 */
[----:B------:R-:W-:-:S02]  /*11390*/  FMNMX.FTZ R129, R14, R129, !PT ;  /* 0x000000810e817209 */ /* 0x000fc40007810000 */
[----:B------:R-:W-:Y:S02]  /*113a0*/  ISETP.GT.AND P2, PT, R0, 0x10, PT ;  /* 0x000000100000780c */ /* 0x000fe40003f44270 */
[----:B------:R-:W-:Y:S02]  /*113b0*/  FMNMX.FTZ R4, R8, R3, !PT ;  /* 0x0000000308047209 */ /* 0x000fe40007810000 */
[----:B------:R-:W-:Y:S02]  /*113c0*/  FMNMX.FTZ R129, R20, R129, !PT ;  /* 0x0000008114817209 */ /* 0x000fe40007810000 */
[----:B------:R-:W-:Y:S02]  /*113d0*/  ISETP.GT.AND P0, PT, R0, 0x11, PT ;  /* 0x000000110000780c */ /* 0x000fe40003f04270 */
[----:B------:R-:W-:Y:S02]  /*113e0*/  FSEL R15, R34, -INF , P2 ;  /* 0xff800000220f7808 */ /* 0x000fe40001000000 */
[----:B------:R-:W-:-:S02]  /*113f0*/  FMNMX.FTZ R4, R11, R4, !PT ;  /* 0x000000040b047209 */ /* 0x000fc40007810000 */
[----:B------:R-:W-:Y:S02]  /*11400*/  FMNMX.FTZ R129, R21, R129, !PT ;  /* 0x0000008115817209 */ /* 0x000fe40007810000 */
[----:B------:R-:W-:Y:S02]  /*11410*/  FSEL R22, R35, -INF , P0 ;  /* 0xff80000023167808 */ /* 0x000fe40000000000 */
[C---:B------:R-:W-:Y:S02]  /*11420*/  ISETP.GT.AND P2, PT, R0.reuse, 0x18, PT ;  /* 0x000000180000780c */ /* 0x040fe40003f44270 */
[----:B------:R-:W-:Y:S02]  /*11430*/  FMNMX.FTZ R4, R15, R4, !PT ;  /* 0x000000040f047209 */ /* 0x000fe40007810000 */
[----:B------:R-:W-:Y:S02]  /*11440*/  FMNMX.FTZ R129, R23, R129, !PT ;  /* 0x0000008117817209 */ /* 0x000fe40007810000 */
[----:B------:R-:W-:-:S02]  /*11450*/  ISETP.GT.AND P0, PT, R0, 0x19, PT ;  /* 0x000000190000780c */ /* 0x000fc40003f04270 */
[----:B------:R-:W-:Y:S02]  /*11460*/  FSEL R53, R54, -INF , P2 ;  /* 0xff80000036357808 */ /* 0x000fe40001000000 */
[----:B------:R-:W-:Y:S02]  /*11470*/  FMNMX.FTZ R4, R22, R4, !PT ;  /* 0x0000000416047209 */ /* 0x000fe40007810000 */
[----:B------:R-:W-:Y:S02]  /*11480*/  FMNMX.FTZ R129, R24, R129, !PT ;  /* 0x0000008118817209 */ /* 0x000fe40007810000 */
[----:B------:R-:W-:Y:S02]  /*11490*/  FSEL R52, R55, -INF , P0 ;  /* 0xff80000037347808 */ /* 0x000fe40000000000 */
[----:B------:R-:W-:Y:S02]  /*114a0*/  ISETP.GT.AND P2, PT, R0, 0x20, PT ;  /* 0x000000200000780c */ /* 0x000fe40003f44270 */
[----:B------:R-:W-:-:S02]  /*114b0*/  FMNMX.FTZ R4, R53, R4, !PT ;  /* 0x0000000435047209 */ /* 0x000fc40007810000 */
[----:B------:R-:W-:Y:S02]  /*114c0*/  FMNMX.FTZ R129, R75, R129, !PT ;  /* 0x000000814b817209 */ /* 0x000fe40007810000 */
[----:B------:R-:W-:Y:S02]  /*114d0*/  ISETP.GT.AND P0, PT, R0, 0x21, PT ;  /* 0x000000210000780c */ /* 0x000fe40003f04270 */
[----:B------:R-:W-:Y:S02]  /*114e0*/  FSEL R70, R30, -INF , P2 ;  /* 0xff8000001e467808 */ /* 0x000fe40001000000 */
[----:B------:R-:W-:Y:S02]  /*114f0*/  FMNMX.FTZ R4, R52, R4, !PT ;  /* 0x0000000434047209 */ /* 0x000fe40007810000 */
[----:B------:R-:W-:Y:S02]  /*11500*/  FMNMX.FTZ R129, R74, R129, !PT ;  /* 0x000000814a817209 */ /* 0x000fe40007810000 */
[----:B------:R-:W-:-:S02]  /*11510*/  FSEL R68, R31, -INF , P0 ;  /* 0xff8000001f447808 */ /* 0x000fc40000000000 */
        /* <DEDUP_REMOVED lines=26> */
[----:B------:R-:W-:-:S03]  /*116c0*/  IMAD.MOV.U32 R128, RZ, RZ, R129 ;  /* 0x000000ffff807224 */ /* 0x000fc600078e0081 */
[----:B------:R-:W-:Y:S02]  /*116d0*/  FMNMX.FTZ R4, R130, R4, !PT ;  /* 0x0000000482047209 */ /* 0x000fe40007810000 */
[----:B------:R-:W-:Y:S05]  /*116e0*/  CALL.REL.NOINC `($__internal_70_$__cuda_sm70_shflsync_bfly_p) ;  /* 0x0000208000007944 */ /* 0x000fea0003c00000 */
[----:B------:R-:W-:Y:S01]  /*116f0*/  FMNMX.FTZ R129, R129, R0, !PT ;  /* 0x0000000081817209 */ /* 0x000fe20007810000 */
[----:B------:R-:W-:Y:S01]  /*11700*/  IMAD.MOV.U32 R0, RZ, RZ, 0x1 ;  /* 0x00000001ff007424 */ /* 0x000fe200078e00ff */
[----:B------:R-:W-:-:S03]  /*11710*/  MOV R2, 0x11740 ;  /* 0x0001174000027802 */ /* 0x000fc60000000f00 */
[----:B------:R-:W-:Y:S02]  /*11720*/  IMAD.MOV.U32 R128, RZ, RZ, R129 ;  /* 0x000000ffff807224 */ /* 0x000fe400078e0081 */
[----:B------:R-:W-:Y:S05]  /*11730*/  CALL.REL.NOINC `($__internal_70_$__cuda_sm70_shflsync_bfly_p) ;  /* 0x0000203000007944 */ /* 0x000fea0003c00000 */
[----:B------:R-:W-:Y:S01]  /*11740*/  FMNMX.FTZ R129, R129, R0, !PT ;  /* 0x0000000081817209 */ /* 0x000fe20007810000 */
[----:B------:R-:W-:Y:S01]  /*11750*/  IMAD.MOV.U32 R128, RZ, RZ, R4 ;  /* 0x000000ffff807224 */ /* 0x000fe200078e0004 */
[----:B------:R-:W-:Y:S01]  /*11760*/  MOV R2, 0x11790 ;  /* 0x0001179000027802 */ /* 0x000fe20000000f00 */
[----:B------:R-:W-:Y:S02]  /*11770*/  IMAD.MOV.U32 R0, RZ, RZ, 0x2 ;  /* 0x00000002ff007424 */ /* 0x000fe400078e00ff */
[----:B------:R-:W-:Y:S05]  /*11780*/  CALL.REL.NOINC `($__internal_70_$__cuda_sm70_shflsync_bfly_p) ;  /* 0x00001fe000007944 */ /* 0x000fea0003c00000 */
[----:B------:R-:W-:Y:S01]  /*11790*/  FMNMX.FTZ R4, R4, R0, !PT ;  /* 0x0000000004047209 */ /* 0x000fe20007810000 */
[----:B------:R-:W-:Y:S01]  /*117a0*/  IMAD.MOV.U32 R0, RZ, RZ, 0x1 ;  /* 0x00000001ff007424 */ /* 0x000fe200078e00ff */
[----:B------:R-:W-:-:S03]  /*117b0*/  MOV R2, 0x117e0 ;  /* 0x000117e000027802 */ /* 0x000fc60000000f00 */
[----:B------:R-:W-:Y:S02]  /*117c0*/  IMAD.MOV.U32 R128, RZ, RZ, R4 ;  /* 0x000000ffff807224 */ /* 0x000fe400078e0004 */
[----:B------:R-:W-:Y:S05]  /*117d0*/  CALL.REL.NOINC `($__internal_70_$__cuda_sm70_shflsync_bfly_p) ;  /* 0x00001f9000007944 */ /* 0x000fea0003c00000 */
[----:B------:R-:W-:Y:S01]  /*117e0*/  MOV R5, R0 ;  /* 0x0000000000057202 */ /* 0x000fe20000000f00 */
[----:B------:R-:W-:Y:S05]  /*117f0*/  BRA `(.L_x_4311) ;  /* 0xffff333000007947 */ /* 0x000fea000383ffff */
.L_x_4218:
[----:B------:R-:W-:Y:S01]  /*11800*/  MOV R2, RZ ;  /* 0x000000ff00027202 */ /* 0x000fe20000000f00 */
[----:B------:R-:W-:Y:S01]  /*11810*/  IMAD.MOV.U32 R183, RZ, RZ, R5 ;  /* 0x000000ffffb77224 */ /* 0x000fe200078e0005 */
[----:B------:R-:W-:Y:S01]  /*11820*/  MOV R3, 0x11850 ;  /* 0x0001185000037802 */ /* 0x000fe20000000f00 */
[----:B------:R-:W-:Y:S02]  /*11830*/  IMAD.MOV.U32 R184, RZ, RZ, 0x181f ;  /* 0x0000181fffb87424 */ /* 0x000fe400078e00ff */
[----:B-1234-:R-:W-:Y:S05]  /*11840*/  CALL.REL.NOINC `($__internal_71_$__cuda_sm70_shflsync_idx_p) ;  /* 0x00001f8000007944 */ /* 0x01efea0003c00000 */
[----:B------:R-:W-:Y:S01]  /*11850*/  MOV R4, R183 ;  /* 0x000000b700047202 */ /* 0x000fe20000000f00 */
[----:B------:R-:W-:-:S05]  /*11860*/  BRA `(.L_x_4312) ;  /* 0xffff46c000007947 */ /* 0x000fca000383ffff */
.L_x_4219:
[----:B------:R-:W-:Y:S01]  /*11870*/  MOV R2, RZ ;  /* 0x000000ff00027202 */ /* 0x000fe20000000f00 */
[----:B------:R-:W-:Y:S01]  /*11880*/  IMAD.MOV.U32 R183, RZ, RZ, R12 ;  /* 0x000000ffffb77224 */ /* 0x000fe200078e000c */
[----:B------:R-:W-:Y:S01]  /*11890*/  MOV R3, 0x118c0 ;  /* 0x000118c000037802 */ /* 0x000fe20000000f00 */
[----:B------:R-:W-:Y:S02]  /*118a0*/  IMAD.MOV.U32 R184, RZ, RZ, 0x181f ;  /* 0x0000181fffb87424 */ /* 0x000fe400078e00ff */
[----:B-1234-:R-:W-:Y:S05]  /*118b0*/  CALL.REL.NOINC `($__internal_71_$__cuda_sm70_shflsync_idx_p) ;  /* 0x00001f1000007944 */ /* 0x01efea0003c00000 */
        /* <DEDUP_REMOVED lines=22> */
[----:B------:R-:W-:Y:S05]  /*11a20*/  CALL.REL.NOINC `($__internal_71_$__cuda_sm70_shflsync_idx_p) ;  /* 0x00001da000007944 */ /* 0x000fea0003c00000 */
[----:B------:R-:W-:Y:S01]  /*11a30*/  MOV R2, 0x1 ;  /* 0x0000000100027802 */ /* 0x000fe20000000f00 */
[----:B------:R-:W-:Y:S01]  /*11a40*/  IMAD.MOV.U32 R4, RZ, RZ, R183 ;  /* 0x000000ffff047224 */ /* 0x000fe200078e00b7 */
[----:B------:R-:W-:Y:S01]  /*11a50*/  MOV R184, 0x181f ;  /* 0x0000181f00b87802 */ /* 0x000fe20000000f00 */
[----:B------:R-:W-:Y:S01]  /*11a60*/  IMAD.MOV.U32 R183, RZ, RZ, R12 ;  /* 0x000000ffffb77224 */ /* 0x000fe200078e000c */
[----:B------:R-:W-:Y:S02]  /*11a70*/  MOV R3, 0x11a90 ;  /* 0x00011a9000037802 */ /* 0x000fe40000000f00 */
[----:B------:R-:W-:Y:S05]  /*11a80*/  CALL.REL.NOINC `($__internal_71_$__cuda_sm70_shflsync_idx_p) ;  /* 0x00001d4000007944 */ /* 0x000fea0003c00000 */
[----:B------:R-:W-:Y:S01]  /*11a90*/  MOV R0, R183 ;  /* 0x000000b700007202 */ /* 0x000fe20000000f00 */
[----:B------:R-:W-:-:S05]  /*11aa0*/  BRA `(.L_x_4313) ;  /* 0xffff45d000007947 */ /* 0x000fca000383ffff */
.L_x_4222:
[----:B------:R-:W-:Y:S01]  /*11ab0*/  MOV R2, RZ ;  /* 0x000000ff00027202 */ /* 0x000fe20000000f00 */
[----:B------:R-:W-:Y:S01]  /*11ac0*/  IMAD.MOV.U32 R183, RZ, RZ, R129 ;  /* 0x000000ffffb77224 */ /* 0x000fe200078e0081 */
[----:B------:R-:W-:Y:S01]  /*11ad0*/  MOV R3, 0x11b00 ;  /* 0x00011b0000037802 */ /* 0x000fe20000000f00 */
[----:B------:R-:W-:Y:S02]  /*11ae0*/  IMAD.MOV.U32 R184, RZ, RZ, 0x181f ;  /* 0x0000181fffb87424 */ /* 0x000fe400078e00ff */
[----:B------:R-:W-:Y:S05]  /*11af0*/  CALL.REL.NOINC `($__internal_71_$__cuda_sm70_shflsync_idx_p) ;  /* 0x00001cd000007944 */ /* 0x000fea0003c00000 */
[----:B------:R-:W-:Y:S01]  /*11b00*/  MOV R128, R183 ;  /* 0x000000b700807202 */ /* 0x000fe20000000f00 */
[----:B------:R-:W-:-:S05]  /*11b10*/  BRA `(.L_x_4314) ;  /* 0xffff52b000007947 */ /* 0x000fca000383ffff */
.L_x_4223:
[----:B------:R-:W-:Y:S01]  /*11b20*/  MOV R2, RZ ;  /* 0x000000ff00027202 */ /* 0x000fe20000000f00 */
[----:B------:R-:W-:Y:S01]  /*11b30*/  IMAD.MOV.U32 R183, RZ, RZ, R138 ;  /* 0x000000ffffb77224 */ /* 0x000fe200078e008a */
[----:B------:R-:W-:Y:S01]  /*11b40*/  MOV R3, 0x11b70 ;  /* 0x00011b7000037802 */ /* 0x000fe20000000f00 */
[----:B------:R-:W-:Y:S02]  /*11b50*/  IMAD.MOV.U32 R184, RZ, RZ, 0x181f ;  /* 0x0000181fffb87424 */ /* 0x000fe400078e00ff */
[----:B-12---:R-:W-:Y:S05]  /*11b60*/  CALL.REL.NOINC `($__internal_71_$__cuda_sm70_shflsync_idx_p) ;  /* 0x00001c6000007944 */ /* 0x006fea0003c00000 */
        /* <DEDUP_REMOVED lines=31> */
.L_x_4224:
[----:B-1----:R-:W-:Y:S01]  /*11d60*/  MOV R2, RZ ;  /* 0x000000ff00027202 */ /* 0x002fe20000000f00 */
[----:B------:R-:W-:Y:S01]  /*11d70*/  IMAD.MOV.U32 R183, RZ, RZ, R128 ;  /* 0x000000ffffb77224 */ /* 0x000fe200078e0080 */
[----:B------:R-:W-:Y:S01]  /*11d80*/  MOV R3, 0x11db0 ;  /* 0x00011db000037802 */ /* 0x000fe20000000f00 */
[----:B------:R-:W-:Y:S02]  /*11d90*/  IMAD.MOV.U32 R184, RZ, RZ, 0x1c1f ;  /* 0x00001c1fffb87424 */ /* 0x000fe400078e00ff */
[----:B------:R-:W-:Y:S05]  /*11da0*/  CALL.REL.NOINC `($__internal_71_$__cuda_sm70_shflsync_idx_p) ;  /* 0x00001a2000007944 */ /* 0x000fea0003c00000 */
[----:B------:R-:W-:Y:S01]  /*11db0*/  MOV R0, R183 ;  /* 0x000000b700007202 */ /* 0x000fe20000000f00 */
[----:B------:R-:W-:-:S05]  /*11dc0*/  BRA `(.L_x_4316) ;  /* 0xffff535000007947 */ /* 0x000fca000383ffff */
.L_x_4225:
[----:B------:R-:W-:Y:S01]  /*11dd0*/  MOV R2, 0x1 ;  /* 0x0000000100027802 */ /* 0x000fe20000000f00 */
[----:B------:R-:W-:Y:S01]  /*11de0*/  IMAD.MOV.U32 R183, RZ, RZ, R128 ;  /* 0x000000ffffb77224 */ /* 0x000fe200078e0080 */
[----:B------:R-:W-:Y:S01]  /*11df0*/  MOV R3, 0x11e20 ;  /* 0x00011e2000037802 */ /* 0x000fe20000000f00 */
[----:B------:R-:W-:Y:S02]  /*11e00*/  IMAD.MOV.U32 R184, RZ, RZ, 0x1c1f ;  /* 0x00001c1fffb87424 */ /* 0x000fe400078e00ff */
[----:B--2---:R-:W-:Y:S05]  /*11e10*/  CALL.REL.NOINC `($__internal_71_$__cuda_sm70_shflsync_idx_p) ;  /* 0x000019b000007944 */ /* 0x004fea0003c00000 */
[----:B------:R-:W-:Y:S01]  /*11e20*/  FMNMX.FTZ R0, R141, R130, !PT ;  /* 0x000000828d007209 */ /* 0x000fe20007810000 */
[----:B------:R-:W-:Y:S03]  /*11e30*/  IMAD.IADD R129, R129, 0x1, R183 ;  /* 0x0000000181817824 */ /* 0x000fe600078e02b7 */
        /* <DEDUP_REMOVED lines=10> */
[----:B------:R-:W-:Y:S02]  /*11ee0*/  FSEL R20, R11, -INF , P0 ;  /* 0xff8000000b147808 */ /* 0x000fe40000000000 */
[----:B------:R-:W-:Y:S02]  /*11ef0*/  ISETP.GT.AND P6, PT, R129, 0x10, PT ;  /* 0x000000108100780c */ /* 0x000fe40003fc4270 */
        /* <DEDUP_REMOVED lines=35> */
[----:B------:R-:W-:Y:S02]  /*12130*/  FMNMX.FTZ R0, R137, R0, !PT ;  /* 0x0000000089007209 */ /* 0x000fe40007810000 */
[----:B------:R-:W-:Y:S02]  /*12140*/  FSEL R8, R30, -INF , P6 ;  /* 0xff8000001e087808 */ /* 0x000fe40003000000 */
[----:B------:R-:W-:Y:S02]  /*12150*/  FMNMX.FTZ R4, R9, R2, !PT ;  /* 0x0000000209047209 */ /* 0x000fe40007810000 */
[----:B------:R-:W-:Y:S02]  /*12160*/  ISETP.GT.AND P2, PT, R129, 0x38, PT ;  /* 0x000000388100780c */ /* 0x000fe40003f44270 */
[----:B------:R-:W-:Y:S01]  /*12170*/  FMNMX.FTZ R128, R136, R0, !PT ;  /* 0x0000000088807209 */ /* 0x000fe20007810000 */
[----:B------:R-:W-:Y:S01]  /*12180*/  IMAD.MOV.U32 R0, RZ, RZ, 0x2 ;  /* 0x00000002ff007424 */ /* 0x000fe200078e00ff */
        /* <DEDUP_REMOVED lines=12> */
[----:B------:R-:W-:Y:S05]  /*12250*/  CALL.REL.NOINC `($__internal_70_$__cuda_sm70_shflsync_bfly_p) ;  /* 0x0000151000007944 */ /* 0x000fea0003c00000 */
[----:B------:R-:W-:Y:S01]  /*12260*/  FMNMX.FTZ R128, R128, R0, !PT ;  /* 0x0000000080807209 */ /* 0x000fe20007810000 */
[----:B------:R-:W-:Y:S01]  /*12270*/  IMAD.MOV.U32 R0, RZ, RZ, 0x1 ;  /* 0x00000001ff007424 */ /* 0x000fe200078e00ff */
[----:B------:R-:W-:Y:S02]  /*12280*/  MOV R2, 0x122a0 ;  /* 0x000122a000027802 */ /* 0x000fe40000000f00 */
        /* <DEDUP_REMOVED lines=8> */
[----:B------:R-:W-:Y:S03]  /*12310*/  MOV R2, 0x12340 ;  /* 0x0001234000027802 */ /* 0x000fe60000000f00 */
[----:B------:R-:W-:Y:S02]  /*12320*/  IMAD.MOV.U32 R128, RZ, RZ, R4 ;  /* 0x000000ffff807224 */ /* 0x000fe400078e0004 */
[----:B------:R-:W-:Y:S05]  /*12330*/  CALL.REL.NOINC `($__internal_70_$__cuda_sm70_shflsync_bfly_p) ;  /* 0x0000143000007944 */ /* 0x000fea0003c00000 */
[----:B------:R-:W-:-:S05]  /*12340*/  BRA `(.L_x_4317) ;  /* 0xffff548000007947 */ /* 0x000fca000383ffff */
.L_x_4228:
[----:B------:R-:W-:Y:S01]  /*12350*/  MOV R2, RZ ;  /* 0x000000ff00027202 */ /* 0x000fe20000000f00 */
[----:B------:R-:W-:Y:S01]  /*12360*/  IMAD.MOV.U32 R183, RZ, RZ, R7 ;  /* 0x000000ffffb77224 */ /* 0x000fe200078e0007 */
[----:B------:R-:W-:Y:S01]  /*12370*/  MOV R3, 0x123a0 ;  /* 0x000123a000037802 */ /* 0x000fe20000000f00 */
[----:B------:R-:W-:Y:S02]  /*12380*/  IMAD.MOV.U32 R184, RZ, RZ, 0x181f ;  /* 0x0000181fffb87424 */ /* 0x000fe400078e00ff */
[----:B-1234-:R-:W-:Y:S05]  /*12390*/  CALL.REL.NOINC `($__internal_71_$__cuda_sm70_shflsync_idx_p) ;  /* 0x0000143000007944 */ /* 0x01efea0003c00000 */
[----:B------:R-:W-:Y:S01]  /*123a0*/  MOV R2, R183 ;  /* 0x000000b700027202 */ /* 0x000fe20000000f00 */
[----:B------:R-:W-:-:S05]  /*123b0*/  BRA `(.L_x_4318) ;  /* 0xffff6e8000007947 */ /* 0x000fca000383ffff */
.L_x_4231:
[----:B------:R-:W-:Y:S01]  /*123c0*/  MOV R2, RZ ;  /* 0x000000ff00027202 */ /* 0x000fe20000000f00 */
[----:B------:R-:W-:Y:S01]  /*123d0*/  IMAD.MOV.U32 R183, RZ, RZ, R129 ;  /* 0x000000ffffb77224 */ /* 0x000fe200078e0081 */
[----:B------:R-:W-:Y:S01]  /*123e0*/  MOV R3, 0x12410 ;  /* 0x0001241000037802 */ /* 0x000fe20000000f00 */
[----:B------:R-:W-:Y:S02]  /*123f0*/  IMAD.MOV.U32 R184, RZ, RZ, 0x181f ;  /* 0x0000181fffb87424 */ /* 0x000fe400078e00ff */
[----:B------:R-:W-:Y:S05]  /*12400*/  CALL.REL.NOINC `($__internal_71_$__cuda_sm70_shflsync_idx_p) ;  /* 0x000013c000007944 */ /* 0x000fea0003c00000 */
[----:B------:R-:W-:Y:S01]  /*12410*/  MOV R128, R183 ;  /* 0x000000b700807202 */ /* 0x000fe20000000f00 */
[----:B------:R-:W-:-:S05]  /*12420*/  BRA `(.L_x_4319) ;  /* 0xffff7c3000007947 */ /* 0x000fca000383ffff */
.L_x_4232:
[----:B------:R-:W-:Y:S01]  /*12430*/  MOV R2, RZ ;  /* 0x000000ff00027202 */ /* 0x000fe20000000f00 */
[----:B------:R-:W-:Y:S01]  /*12440*/  IMAD.MOV.U32 R183, RZ, RZ, R138 ;  /* 0x000000ffffb77224 */ /* 0x000fe200078e008a */
[----:B------:R-:W-:Y:S01]  /*12450*/  MOV R3, 0x12480 ;  /* 0x0001248000037802 */ /* 0x000fe20000000f00 */
[----:B------:R-:W-:Y:S02]  /*12460*/  IMAD.MOV.U32 R184, RZ, RZ, 0x181f ;  /* 0x0000181fffb87424 */ /* 0x000fe400078e00ff */
[----:B-12---:R-:W-:Y:S05]  /*12470*/  CALL.REL.NOINC `($__internal_71_$__cuda_sm70_shflsync_idx_p) ;  /* 0x0000135000007944 */ /* 0x006fea0003c00000 */
        /* <DEDUP_REMOVED lines=19> */
[----:B--2---:R-:W-:Y:S05]  /*125b0*/  CALL.REL.NOINC `($__internal_71_$__cuda_sm70_shflsync_idx_p) ;  /* 0x0000121000007944 */ /* 0x004fea0003c00000 */
        /* <DEDUP_REMOVED lines=8> */
.L_x_4233:
[----:B------:R-:W-:Y:S02]  /*12640*/  MOV R0, 0x2 ;  /* 0x0000000200007802 */ /* 0x000fe40000000f00 */
[----:B------:R-:W-:Y:S02]  /*12650*/  MOV R2, 0x12670 ;  /* 0x0001267000027802 */ /* 0x000fe40000000f00 */
[----:B-1----:R-:W-:Y:S05]  /*12660*/  CALL.REL.NOINC `($__internal_70_$__cuda_sm70_shflsync_bfly_p) ;  /* 0x0000110000007944 */ /* 0x002fea0003c00000 */
        /* <DEDUP_REMOVED lines=11> */
[----:B------:R-:W-:Y:S02]  /*12720*/  MOV R2, 0x12740 ;  /* 0x0001274000027802 */ /* 0x000fe40000000f00 */
[----:B------:R-:W-:Y:S05]  /*12730*/  CALL.REL.NOINC `($__internal_70_$__cuda_sm70_shflsync_bfly_p) ;  /* 0x0000103000007944 */ /* 0x000fea0003c00000 */
[----:B------:R-:W-:-:S05]  /*12740*/  BRA `(.L_x_4321) ;  /* 0xffff7dc000007947 */ /* 0x000fca000383ffff */
.L_x_4235:
[----:B------:R-:W-:Y:S01]  /*12750*/  IMAD.MOV.U32 R128, RZ, RZ, R185 ;  /* 0x000000ffff807224 */ /* 0x000fe200078e00b9 */
[----:B------:R-:W-:-:S02]  /*12760*/  MOV R0, 0x2 ;  /* 0x0000000200007802 */ /* 0x000fc40000000f00 */
[----:B------:R-:W-:Y:S02]  /*12770*/  MOV R2, 0x12790 ;  /* 0x0001279000027802 */ /* 0x000fe40000000f00 */
[----:B------:R-:W-:Y:S05]  /*12780*/  CALL.REL.NOINC `($__internal_70_$__cuda_sm70_shflsync_bfly_p) ;  /* 0x00000fe000007944 */ /* 0x000fea0003c00000 */
[----:B------:R-:W-:Y:S05]  /*12790*/  BRA `(.L_x_4322) ;  /* 0xffff94b000007947 */ /* 0x000fea000383ffff */
.L_x_4236:
[----:B------:R-:W-:Y:S01]  /*127a0*/  IMAD.MOV.U32 R128, RZ, RZ, R4 ;  /* 0x000000ffff807224 */ /* 0x000fe200078e0004 */
[----:B------:R-:W-:Y:S02]  /*127b0*/  MOV R0, 0x1 ;  /* 0x0000000100007802 */ /* 0x000fe40000000f00 */
[----:B------:R-:W-:Y:S02]  /*127c0*/  MOV R2, 0x127e0 ;  /* 0x000127e000027802 */ /* 0x000fe40000000f00 */
[----:B-1----:R-:W-:Y:S05]  /*127d0*/  CALL.REL.NOINC `($__internal_70_$__cuda_sm70_shflsync_bfly_p) ;  /* 0x00000f9000007944 */ /* 0x002fea0003c00000 */
[----:B------:R-:W-:Y:S01]  /*127e0*/  FADD.FTZ R4, R4, R0 ;  /* 0x0000000004047221 */ /* 0x000fe20000010000 */
[----:B------:R-:W-:Y:S02]  /*127f0*/  MOV R128, R186 ;  /* 0x000000ba00807202 */ /* 0x000fe40000000f00 */
[----:B------:R-:W-:Y:S02]  /*12800*/  MOV R0, 0x2 ;  /* 0x0000000200007802 */ /* 0x000fe40000000f00 */
[----:B------:R-:W-:Y:S02]  /*12810*/  MOV R2, 0x12830 ;  /* 0x0001283000027802 */ /* 0x000fe40000000f00 */
[----:B------:R-:W-:Y:S05]  /*12820*/  CALL.REL.NOINC `($__internal_70_$__cuda_sm70_shflsync_bfly_p) ;  /* 0x00000f4000007944 */ /* 0x000fea0003c00000 */
[----:B------:R-:W-:Y:S01]  /*12830*/  FADD.FTZ R5, R186, R0 ;  /* 0x00000000ba057221 */ /* 0x000fe20000010000 */
[----:B------:R-:W-:Y:S02]  /*12840*/  MOV R0, 0x1 ;  /* 0x0000000100007802 */ /* 0x000fe40000000f00 */
[----:B------:R-:W-:-:S02]  /*12850*/  MOV R2, 0x12880 ;  /* 0x0001288000027802 */ /* 0x000fc40000000f00 */
[----:B------:R-:W-:Y:S02]  /*12860*/  MOV R128, R5 ;  /* 0x0000000500807202 */ /* 0x000fe40000000f00 */
[----:B------:R-:W-:Y:S05]  /*12870*/  CALL.REL.NOINC `($__internal_70_$__cuda_sm70_shflsync_bfly_p) ;  /* 0x00000ef000007944 */ /* 0x000fea0003c00000 */
[----:B------:R-:W-:Y:S01]  /*12880*/  MOV R3, R0 ;  /* 0x0000000000037202 */ /* 0x000fe20000000f00 */
[----:B------:R-:W-:Y:S05]  /*12890*/  BRA `(.L_x_4323) ;  /* 0xffff942000007947 */ /* 0x000fea000383ffff */
.L_x_4243:
[----:B--234-:R-:W-:Y:S01]  /*128a0*/  IMAD.MOV.U32 R183, RZ, RZ, R9 ;  /* 0x000000ffffb77224 */ /* 0x01cfe200078e0009 */
[----:B------:R-:W-:Y:S01]  /*128b0*/  MOV R2, RZ ;  /* 0x000000ff00027202 */ /* 0x000fe20000000f00 */
[----:B------:R-:W-:Y:S01]  /*128c0*/  IMAD.MOV.U32 R184, RZ, RZ, 0x181f ;  /* 0x0000181fffb87424 */ /* 0x000fe200078e00ff */
[----:B------:R-:W-:Y:S02]  /*128d0*/  MOV R3, 0x128f0 ;  /* 0x000128f000037802 */ /* 0x000fe40000000f00 */
[----:B-1----:R-:W-:Y:S05]  /*128e0*/  CALL.REL.NOINC `($__internal_71_$__cuda_sm70_shflsync_idx_p) ;  /* 0x00000ee000007944 */ /* 0x002fea0003c00000 */
[----:B------:R-:W-:Y:S01]  /*128f0*/  MOV R8, R183 ;  /* 0x000000b700087202 */ /* 0x000fe20000000f00 */
[----:B------:R-:W-:Y:S05]  /*12900*/  BRA `(.L_x_4324) ;  /* 0xffffab0000007947 */ /* 0x000fea000383ffff */
.L_x_4244:
[----:B------:R-:W-:Y:S01]  /*12910*/  IMAD.MOV.U32 R183, RZ, RZ, R11 ;  /* 0x000000ffffb77224 */ /* 0x000fe200078e000b */
[----:B------:R-:W-:Y:S01]  /*12920*/  MOV R2, RZ ;  /* 0x000000ff00027202 */ /* 0x000fe20000000f00 */
[----:B------:R-:W-:Y:S01]  /*12930*/  IMAD.MOV.U32 R184, RZ, RZ, 0x181f ;  /* 0x0000181fffb87424 */ /* 0x000fe200078e00ff */
[----:B------:R-:W-:Y:S02]  /*12940*/  MOV R3, 0x12960 ;  /* 0x0001296000037802 */ /* 0x000fe40000000f00 */
[----:B-123--:R-:W-:Y:S05]  /*12950*/  CALL.REL.NOINC `($__internal_71_$__cuda_sm70_shflsync_idx_p) ;  /* 0x00000e7000007944 */ /* 0x00efea0003c00000 */
[----:B------:R-:W-:Y:S01]  /*12960*/  MOV R0, R183 ;  /* 0x000000b700007202 */ /* 0x000fe20000000f00 */
[----:B------:R-:W-:Y:S05]  /*12970*/  BRA `(.L_x_4325) ;  /* 0xffffaab000007947 */ /* 0x000fea000383ffff */
.L_x_4247:
[----:B------:R-:W-:Y:S01]  /*12980*/  IMAD.MOV.U32 R183, RZ, RZ, R9 ;  /* 0x000000ffffb77224 */ /* 0x000fe200078e0009 */
[----:B--2---:R-:W-:Y:S01]  /*12990*/  MOV R2, 0x1 ;  /* 0x0000000100027802 */ /* 0x004fe20000000f00 */
[----:B------:R-:W-:Y:S01]  /*129a0*/  IMAD.MOV.U32 R184, RZ, RZ, 0x181f ;  /* 0x0000181fffb87424 */ /* 0x000fe200078e00ff */
[----:B------:R-:W-:-:S02]  /*129b0*/  MOV R3, 0x129d0 ;  /* 0x000129d000037802 */ /* 0x000fc40000000f00 */
[----:B-1-34-:R-:W-:Y:S05]  /*129c0*/  CALL.REL.NOINC `($__internal_71_$__cuda_sm70_shflsync_idx_p) ;  /* 0x00000e0000007944 */ /* 0x01afea0003c00000 */
        /* <DEDUP_REMOVED lines=8> */
.L_x_4250:
[----:B------:R-:W-:Y:S01]  /*12a50*/  IMAD.MOV.U32 R183, RZ, RZ, R9 ;  /* 0x000000ffffb77224 */ /* 0x000fe200078e0009 */
[----:B--2---:R-:W-:Y:S01]  /*12a60*/  MOV R2, 0x2 ;  /* 0x0000000200027802 */ /* 0x004fe20000000f00 */
[----:B------:R-:W-:Y:S01]  /*12a70*/  IMAD.MOV.U32 R184, RZ, RZ, 0x181f ;  /* 0x0000181fffb87424 */ /* 0x000fe200078e00ff */
[----:B------:R-:W-:Y:S02]  /*12a80*/  MOV R3, 0x12aa0 ;  /* 0x00012aa000037802 */ /* 0x000fe40000000f00 */
[----:B-1-34-:R-:W-:Y:S05]  /*12a90*/  CALL.REL.NOINC `($__internal_71_$__cuda_sm70_shflsync_idx_p) ;  /* 0x00000d3000007944 */ /* 0x01afea0003c00000 */
[----:B------:R-:W-:Y:S01]  /*12aa0*/  MOV R8, R183 ;  /* 0x000000b700087202 */ /* 0x000fe20000000f00 */
[----:B------:R-:W-:Y:S05]  /*12ab0*/  BRA `(.L_x_4327) ;  /* 0xffffac4000007947 */ /* 0x000fea000383ffff */
.L_x_4251:
[----:B------:R-:W-:Y:S01]  /*12ac0*/  IMAD.MOV.U32 R183, RZ, RZ, R11 ;  /* 0x000000ffffb77224 */ /* 0x000fe200078e000b */
[----:B--2---:R-:W-:Y:S01]  /*12ad0*/  MOV R2, 0x2 ;  /* 0x0000000200027802 */ /* 0x004fe20000000f00 */
[----:B------:R-:W-:Y:S01]  /*12ae0*/  IMAD.MOV.U32 R184, RZ, RZ, 0x181f ;  /* 0x0000181fffb87424 */ /* 0x000fe200078e00ff */
[----:B------:R-:W-:Y:S02]  /*12af0*/  MOV R3, 0x12b10 ;  /* 0x00012b1000037802 */ /* 0x000fe40000000f00 */
[----:B-1-34-:R-:W-:Y:S05]  /*12b00*/  CALL.REL.NOINC `($__internal_71_$__cuda_sm70_shflsync_idx_p) ;  /* 0x00000cc000007944 */ /* 0x01afea0003c00000 */
[----:B------:R-:W-:Y:S01]  /*12b10*/  MOV R0, R183 ;  /* 0x000000b700007202 */ /* 0x000fe20000000f00 */
[----:B------:R-:W-:Y:S05]  /*12b20*/  BRA `(.L_x_4328) ;  /* 0xffffabf000007947 */ /* 0x000fea000383ffff */
.L_x_4254:
[----:B------:R-:W-:Y:S01]  /*12b30*/  IMAD.MOV.U32 R183, RZ, RZ, R9 ;  /* 0x000000ffffb77224 */ /* 0x000fe200078e0009 */
[----:B---3--:R-:W-:Y:S01]  /*12b40*/  MOV R2, 0x3 ;  /* 0x0000000300027802 */ /* 0x008fe20000000f00 */
        /* <DEDUP_REMOVED lines=11> */
.L_x_4256:
[----:B------:R-:W-:Y:S01]  /*12c00*/  IMAD.MOV.U32 R183, RZ, RZ, R5 ;  /* 0x000000ffffb77224 */ /* 0x000fe200078e0005 */
[----:B------:R-:W-:Y:S01]  /*12c10*/  MOV R2, RZ ;  /* 0x000000ff00027202 */ /* 0x000fe20000000f00 */
[----:B------:R-:W-:Y:S01]  /*12c20*/  IMAD.MOV.U32 R184, RZ, RZ, 0x1c1f ;  /* 0x00001c1fffb87424 */ /* 0x000fe200078e00ff */
[----:B------:R-:W-:Y:S02]  /*12c30*/  MOV R3, 0x12c50 ;  /* 0x00012c5000037802 */ /* 0x000fe40000000f00 */
[----:B------:R-:W-:Y:S05]  /*12c40*/  CALL.REL.NOINC `($__internal_71_$__cuda_sm70_shflsync_idx_p) ;  /* 0x00000b8000007944 */ /* 0x000fea0003c00000 */
[----:B------:R-:W-:Y:S01]  /*12c50*/  MOV R4, R183 ;  /* 0x000000b700047202 */ /* 0x000fe20000000f00 */
[----:B------:R-:W-:Y:S05]  /*12c60*/  BRA `(.L_x_4330) ;  /* 0xffffaf6000007947 */ /* 0x000fea000383ffff */
.L_x_4257:
[----:B------:R-:W-:Y:S01]  /*12c70*/  IMAD.MOV.U32 R183, RZ, RZ, R12 ;  /* 0x000000ffffb77224 */ /* 0x000fe200078e000c */
[----:B------:R-:W-:Y:S01]  /*12c80*/  MOV R2, RZ ;  /* 0x000000ff00027202 */ /* 0x000fe20000000f00 */
[----:B------:R-:W-:Y:S01]  /*12c90*/  IMAD.MOV.U32 R184, RZ, RZ, 0x1c1f ;  /* 0x00001c1fffb87424 */ /* 0x000fe200078e00ff */
[----:B------:R-:W-:Y:S02]  /*12ca0*/  MOV R3, 0x12cc0 ;  /* 0x00012cc000037802 */ /* 0x000fe40000000f00 */
[----:B-12---:R-:W-:Y:S05]  /*12cb0*/  CALL.REL.NOINC `($__internal_71_$__cuda_sm70_shflsync_idx_p) ;  /* 0x00000b1000007944 */ /* 0x006fea0003c00000 */
[----:B------:R-:W-:Y:S01]  /*12cc0*/  MOV R0, R183 ;  /* 0x000000b700007202 */ /* 0x000fe20000000f00 */
[----:B------:R-:W-:Y:S05]  /*12cd0*/  BRA `(.L_x_4331) ;  /* 0xffffaf1000007947 */ /* 0x000fea000383ffff */
.L_x_4260:
[----:B------:R-:W-:Y:S01]  /*12ce0*/  IMAD.MOV.U32 R183, RZ, RZ, R5 ;  /* 0x000000ffffb77224 */ /* 0x000fe200078e0005 */
[----:B----4-:R-:W-:Y:S01]  /*12cf0*/  MOV R2, 0x1 ;  /* 0x0000000100027802 */ /* 0x010fe20000000f00 */
[----:B------:R-:W-:Y:S01]  /*12d00*/  IMAD.MOV.U32 R184, RZ, RZ, 0x1c1f ;  /* 0x00001c1fffb87424 */ /* 0x000fe200078e00ff */
[----:B------:R-:W-:-:S02]  /*12d10*/  MOV R3, 0x12d30 ;  /* 0x00012d3000037802 */ /* 0x000fc40000000f00 */
[----:B-123--:R-:W-:Y:S05]  /*12d20*/  CALL.REL.NOINC `($__internal_71_$__cuda_sm70_shflsync_idx_p) ;  /* 0x00000aa000007944 */ /* 0x00efea0003c00000 */
        /* <DEDUP_REMOVED lines=8> */
.L_x_4264:
[----:B------:R-:W-:Y:S01]  /*12db0*/  IMAD.MOV.U32 R183, RZ, RZ, R9 ;  /* 0x000000ffffb77224 */ /* 0x000fe200078e0009 */
[----:B------:R-:W-:Y:S01]  /*12dc0*/  MOV R2, RZ ;  /* 0x000000ff00027202 */ /* 0x000fe20000000f00 */
[----:B------:R-:W-:Y:S01]  /*12dd0*/  IMAD.MOV.U32 R184, RZ, RZ, 0x181f ;  /* 0x0000181fffb87424 */ /* 0x000fe200078e00ff */
[----:B------:R-:W-:Y:S02]  /*12de0*/  MOV R3, 0x12e00 ;  /* 0x00012e0000037802 */ /* 0x000fe40000000f00 */
[----:B------:R-:W-:Y:S05]  /*12df0*/  CALL.REL.NOINC `($__internal_71_$__cuda_sm70_shflsync_idx_p) ;  /* 0x000009d000007944 */ /* 0x000fea0003c00000 */
[----:B------:R-:W-:Y:S01]  /*12e00*/  MOV R8, R183 ;  /* 0x000000b700087202 */ /* 0x000fe20000000f00 */
[----:B------:R-:W-:Y:S05]  /*12e10*/  BRA `(.L_x_4333) ;  /* 0xffffc43000007947 */ /* 0x000fea000383ffff */
.L_x_4265:
[----:B------:R-:W-:Y:S01]  /*12e20*/  IMAD.MOV.U32 R183, RZ, RZ, R12 ;  /* 0x000000ffffb77224 */ /* 0x000fe200078e000c */
[----:B------:R-:W-:Y:S01]  /*12e30*/  MOV R2, RZ ;  /* 0x000000ff00027202 */ /* 0x000fe20000000f00 */
[----:B------:R-:W-:Y:S01]  /*12e40*/  IMAD.MOV.U32 R184, RZ, RZ, 0x181f ;  /* 0x0000181fffb87424 */ /* 0x000fe200078e00ff */
[----:B------:R-:W-:Y:S02]  /*12e50*/  MOV R3, 0x12e70 ;  /* 0x00012e7000037802 */ /* 0x000fe40000000f00 */
[----:B-12---:R-:W-:Y:S05]  /*12e60*/  CALL.REL.NOINC `($__internal_71_$__cuda_sm70_shflsync_idx_p) ;  /* 0x0000096000007944 */ /* 0x006fea0003c00000 */
[----:B------:R-:W-:Y:S01]  /*12e70*/  MOV R0, R183 ;  /* 0x000000b700007202 */ /* 0x000fe20000000f00 */
[----:B------:R-:W-:Y:S05]  /*12e80*/  BRA `(.L_x_4334) ;  /* 0xffffc3e000007947 */ /* 0x000fea000383ffff */
.L_x_4268:
        /* <DEDUP_REMOVED lines=13> */
.L_x_4271:
[----:B------:R-:W-:Y:S01]  /*12f60*/  IMAD.MOV.U32 R183, RZ, RZ, R9 ;  /* 0x000000ffffb77224 */ /* 0x000fe200078e0009 */
[----:B-1----:R-:W-:Y:S01]  /*12f70*/  MOV R2, 0x2 ;  /* 0x0000000200027802 */ /* 0x002fe20000000f00 */
[----:B------:R-:W-:Y:S01]  /*12f80*/  IMAD.MOV.U32 R184, RZ, RZ, 0x181f ;  /* 0x0000181fffb87424 */ /* 0x000fe200078e00ff */
[----:B------:R-:W-:Y:S02]  /*12f90*/  MOV R3, 0x12fb0 ;  /* 0x00012fb000037802 */ /* 0x000fe40000000f00 */
[----:B--234-:R-:W-:Y:S05]  /*12fa0*/  CALL.REL.NOINC `($__internal_71_$__cuda_sm70_shflsync_idx_p) ;  /* 0x0000082000007944 */ /* 0x01cfea0003c00000 */
[----:B------:R-:W-:Y:S01]  /*12fb0*/  MOV R8, R183 ;  /* 0x000000b700087202 */ /* 0x000fe20000000f00 */
[----:B------:R-:W-:Y:S05]  /*12fc0*/  BRA `(.L_x_4336) ;  /* 0xffffc58000007947 */ /* 0x000fea000383ffff */
.L_x_4272:
[----:B------:R-:W-:Y:S01]  /*12fd0*/  IMAD.MOV.U32 R183, RZ, RZ, R12 ;  /* 0x000000ffffb77224 */ /* 0x000fe200078e000c */
[----:B------:R-:W-:Y:S01]  /*12fe0*/  MOV R2, 0x2 ;  /* 0x0000000200027802 */ /* 0x000fe20000000f00 */
[----:B------:R-:W-:Y:S01]  /*12ff0*/  IMAD.MOV.U32 R184, RZ, RZ, 0x181f ;  /* 0x0000181fffb87424 */ /* 0x000fe200078e00ff */
[----:B------:R-:W-:Y:S02]  /*13000*/  MOV R3, 0x13020 ;  /* 0x0001302000037802 */ /* 0x000fe40000000f00 */
[----:B-1234-:R-:W-:Y:S05]  /*13010*/  CALL.REL.NOINC `($__internal_71_$__cuda_sm70_shflsync_idx_p) ;  /* 0x000007b000007944 */ /* 0x01efea0003c00000 */
[----:B------:R-:W-:Y:S01]  /*13020*/  MOV R0, R183 ;  /* 0x000000b700007202 */ /* 0x000fe20000000f00 */
[----:B------:R-:W-:Y:S05]  /*13030*/  BRA `(.L_x_4337) ;  /* 0xffffc53000007947 */ /* 0x000fea000383ffff */
.L_x_4275:
[----:B------:R-:W-:Y:S01]  /*13040*/  IMAD.MOV.U32 R183, RZ, RZ, R9 ;  /* 0x000000ffffb77224 */ /* 0x000fe200078e0009 */
[----:B-1----:R-:W-:Y:S01]  /*13050*/  MOV R2, 0x3 ;  /* 0x0000000300027802 */ /* 0x002fe20000000f00 */
[----:B------:R-:W-:Y:S01]  /*13060*/  IMAD.MOV.U32 R184, RZ, RZ, 0x181f ;  /* 0x0000181fffb87424 */ /* 0x000fe200078e00ff */
[----:B------:R-:W-:-:S02]  /*13070*/  MOV R3, 0x13090 ;  /* 0x0001309000037802 */ /* 0x000fc40000000f00 */
[----:B--234-:R-:W-:Y:S05]  /*13080*/  CALL.REL.NOINC `($__internal_71_$__cuda_sm70_shflsync_idx_p) ;  /* 0x0000074000007944 */ /* 0x01cfea0003c00000 */
        /* <DEDUP_REMOVED lines=8> */
.L_x_4277:
[----:B------:R-:W-:Y:S01]  /*13110*/  IMAD.MOV.U32 R183, RZ, RZ, R78 ;  /* 0x000000ffffb77224 */ /* 0x000fe200078e004e */
[----:B------:R-:W-:Y:S01]  /*13120*/  MOV R2, RZ ;  /* 0x000000ff00027202 */ /* 0x000fe20000000f00 */
[----:B------:R-:W-:Y:S01]  /*13130*/  IMAD.MOV.U32 R184, RZ, RZ, 0x1f ;  /* 0x0000001fffb87424 */ /* 0x000fe200078e00ff */
[----:B------:R-:W-:Y:S02]  /*13140*/  MOV R3, 0x13160 ;  /* 0x0001316000037802 */ /* 0x000fe40000000f00 */
[----:B-1----:R-:W-:Y:S05]  /*13150*/  CALL.REL.NOINC `($__internal_71_$__cuda_sm70_shflsync_idx_p) ;  /* 0x0000067000007944 */ /* 0x002fea0003c00000 */
[----:B------:R-:W-:Y:S01]  /*13160*/  MOV R9, R183 ;  /* 0x000000b700097202 */ /* 0x000fe20000000f00 */
[----:B------:R-:W-:Y:S05]  /*13170*/  BRA `(.L_x_4339) ;  /* 0xffffc76000007947 */ /* 0x000fea000383ffff */
.L_x_4278:
[----:B------:R-:W-:Y:S01]  /*13180*/  IMAD.MOV.U32 R183, RZ, RZ, R78 ;  /* 0x000000ffffb77224 */ /* 0x000fe200078e004e */
[----:B------:R-:W-:Y:S01]  /*13190*/  MOV R2, 0x1 ;  /* 0x0000000100027802 */ /* 0x000fe20000000f00 */
[----:B------:R-:W-:Y:S01]  /*131a0*/  IMAD.MOV.U32 R184, RZ, RZ, 0x1f ;  /* 0x0000001fffb87424 */ /* 0x000fe200078e00ff */
[----:B------:R-:W-:Y:S02]  /*131b0*/  MOV R3, 0x131d0 ;  /* 0x000131d000037802 */ /* 0x000fe40000000f00 */
[----:B-123--:R-:W-:Y:S05]  /*131c0*/  CALL.REL.NOINC `($__internal_71_$__cuda_sm70_shflsync_idx_p) ;  /* 0x0000060000007944 */ /* 0x00efea0003c00000 */
[----:B------:R-:W-:Y:S01]  /*131d0*/  MOV R8, R183 ;  /* 0x000000b700087202 */ /* 0x000fe20000000f00 */
[----:B------:R-:W-:Y:S05]  /*131e0*/  BRA `(.L_x_4340) ;  /* 0xffffc71000007947 */ /* 0x000fea000383ffff */
.L_x_4279:
[----:B------:R-:W-:Y:S02]  /*131f0*/  MOV R2, 0x1 ;  /* 0x0000000100027802 */ /* 0x000fe40000000f00 */
[----:B------:R-:W-:-:S02]  /*13200*/  MOV R3, 0x13220 ;  /* 0x0001322000037802 */ /* 0x000fc40000000f00 */
[----:B--234-:R-:W-:Y:S05]  /*13210*/  CALL.REL.NOINC `($__internal_72_$__cuda_sm70_shflsync_up_p) ;  /* 0x0000061000007944 */ /* 0x01cfea0003c00000 */
[----:B------:R-:W-:Y:S05]  /*13220*/  BRA `(.L_x_4341) ;  /* 0xffffc7f000007947 */ /* 0x000fea000383ffff */
.L_x_4280:
[----:B------:R-:W-:Y:S02]  /*13230*/  MOV R2, 0x2 ;  /* 0x0000000200027802 */ /* 0x000fe40000000f00 */
[----:B------:R-:W-:-:S02]  /*13240*/  MOV R3, 0x13260 ;  /* 0x0001326000037802 */ /* 0x000fc40000000f00 */
[----:B--23--:R-:W-:Y:S05]  /*13250*/  CALL.REL.NOINC `($__internal_72_$__cuda_sm70_shflsync_up_p) ;  /* 0x000005d000007944 */ /* 0x00cfea0003c00000 */
        /* <DEDUP_REMOVED lines=24> */
.L_x_4284:
[----:B------:R-:W-:Y:S02]  /*133e0*/  MOV R2, 0x1 ;  /* 0x0000000100027802 */ /* 0x000fe40000000f00 */
[----:B------:R-:W-:Y:S02]  /*133f0*/  MOV R3, 0x13410 ;  /* 0x0001341000037802 */ /* 0x000fe40000000f00 */
[----:B------:R-:W-:Y:S05]  /*13400*/  CALL.REL.NOINC `($__internal_72_$__cuda_sm70_shflsync_up_p) ;  /* 0x0000042000007944 */ /* 0x000fea0003c00000 */
[----:B------:R-:W-:Y:S01]  /*13410*/  MOV R2, R4 ;  /* 0x0000000400027202 */ /* 0x000fe20000000f00 */
[----:B------:R-:W-:Y:S05]  /*13420*/  BRA `(.L_x_4343) ;  /* 0xffffc84000007947 */ /* 0x000fea000383ffff */
.L_x_4285:
[----:B------:R-:W-:Y:S02]  /*13430*/  MOV R2, 0x2 ;  /* 0x0000000200027802 */ /* 0x000fe40000000f00 */
[----:B------:R-:W-:Y:S02]  /*13440*/  MOV R3, 0x13460 ;  /* 0x0001346000037802 */ /* 0x000fe40000000f00 */
        /* <DEDUP_REMOVED lines=25> */
.L_x_4287:
[----:B------:R-:W-:Y:S02]  /*135e0*/  SEL R0, RZ, 0x1, P0 ;  /* 0x00000001ff007807 */ /* 0x000fe40000000000 */
[----:B------:R-:W-:Y:S02]  /*135f0*/  MOV R2, 0x13610 ;  /* 0x0001361000027802 */ /* 0x000fe40000000f00 */
[----:B-1----:R-:W-:Y:S05]  /*13600*/  CALL.REL.NOINC `($__internal_73_$__cuda_sm70_votesync_ballot) ;  /* 0x0000029000007944 */ /* 0x002fea0003c00000 */
[----:B------:R-:W-:Y:S01]  /*13610*/  MOV R5, R0 ;  /* 0x0000000000057202 */ /* 0x000fe20000000f00 */
[----:B------:R-:W-:Y:S05]  /*13620*/  BRA `(.L_x_4345) ;  /* 0xffffc7d000007947 */ /* 0x000fea000383ffff */
.L_x_4288:
[----:B------:R-:W-:Y:S01]  /*13630*/  IMAD.MOV.U32 R183, RZ, RZ, R6 ;  /* 0x000000ffffb77224 */ /* 0x000fe200078e0006 */
[----:B------:R-:W-:Y:S01]  /*13640*/  MOV R2, R0 ;  /* 0x0000000000027202 */ /* 0x000fe20000000f00 */
[----:B------:R-:W-:Y:S01]  /*13650*/  IMAD.MOV.U32 R184, RZ, RZ, 0x1f ;  /* 0x0000001fffb87424 */ /* 0x000fe200078e00ff */
[----:B------:R-:W-:Y:S02]  /*13660*/  MOV R3, 0x13680 ;  /* 0x0001368000037802 */ /* 0x000fe40000000f00 */
[----:B-1----:R-:W-:Y:S05]  /*13670*/  CALL.REL.NOINC `($__internal_71_$__cuda_sm70_shflsync_idx_p) ;  /* 0x0000015000007944 */ /* 0x002fea0003c00000 */
[----:B------:R-:W-:Y:S01]  /*13680*/  IMAD.MOV.U32 R10, RZ, RZ, R183 ;  /* 0x000000ffff0a7224 */ /* 0x000fe200078e00b7 */
[----:B------:R-:W-:Y:S01]  /*13690*/  MOV R2, R0 ;  /* 0x0000000000027202 */ /* 0x000fe20000000f00 */
[----:B------:R-:W-:Y:S01]  /*136a0*/  IMAD.MOV.U32 R183, RZ, RZ, R7 ;  /* 0x000000ffffb77224 */ /* 0x000fe200078e0007 */
[----:B------:R-:W-:-:S02]  /*136b0*/  MOV R184, 0x1f ;  /* 0x0000001f00b87802 */ /* 0x000fc40000000f00 */
[----:B------:R-:W-:Y:S02]  /*136c0*/  MOV R3, 0x136e0 ;  /* 0x000136e000037802 */ /* 0x000fe40000000f00 */
[----:B------:R-:W-:Y:S05]  /*136d0*/  CALL.REL.NOINC `($__internal_71_$__cuda_sm70_shflsync_idx_p) ;  /* 0x000000f000007944 */ /* 0x000fea0003c00000 */
[----:B------:R-:W-:Y:S01]  /*136e0*/  MOV R7, R183 ;  /* 0x000000b700077202 */ /* 0x000fe20000000f00 */
[----:B------:R-:W-:Y:S05]  /*136f0*/  BRA `(.L_x_4346) ;  /* 0xffffc75000007947 */ /* 0x000fea000383ffff */
.L_x_4291:
[----:B------:R-:W-:Y:S01]  /*13700*/  IMAD.MOV.U32 R183, RZ, RZ, R4 ;  /* 0x000000ffffb77224 */ /* 0x000fe200078e0004 */
[----:B------:R-:W-:Y:S01]  /*13710*/  MOV R2, R0 ;  /* 0x0000000000027202 */ /* 0x000fe20000000f00 */
[----:B------:R-:W-:Y:S01]  /*13720*/  IMAD.MOV.U32 R184, RZ, RZ, 0x1f ;  /* 0x0000001fffb87424 */ /* 0x000fe200078e00ff */
[----:B------:R-:W-:Y:S02]  /*13730*/  MOV R3, 0x13750 ;  /* 0x0001375000037802 */ /* 0x000fe40000000f00 */
[----:B-1-34-:R-:W-:Y:S05]  /*13740*/  CALL.REL.NOINC `($__internal_71_$__cuda_sm70_shflsync_idx_p) ;  /* 0x0000008000007944 */ /* 0x01afea0003c00000 */
[----:B------:R-:W-:Y:S01]  /*13750*/  MOV R11, R183 ;  /* 0x000000b7000b7202 */ /* 0x000fe20000000f00 */
[----:B------:R-:W-:Y:S05]  /*13760*/  BRA `(.L_x_4290) ;  /* 0xffffc74000007947 */ /* 0x000fea000383ffff */
        .weak           $__internal_70_$__cuda_sm70_shflsync_bfly_p
        .type           $__internal_70_$__cuda_sm70_shflsync_bfly_p,@function
        .size           $__internal_70_$__cuda_sm70_shflsync_bfly_p,($__internal_71_$__cuda_sm70_shflsync_idx_p - $__internal_70_$__cuda_sm70_shflsync_bfly_p)
$__internal_70_$__cuda_sm70_shflsync_bfly_p:
[----:B------:R-:W-:Y:S02]  /*13770*/  MOV R149, 0xffffffff ;  /* 0xffffffff00957802 */ /* 0x000fe40000000f00 */
[----:B------:R-:W-:Y:S02]  /*13780*/  MOV R3, 0x1f ;  /* 0x0000001f00037802 */ /* 0x000fe40000000f00 */
[----:B------:R-:W-:Y:S04]  /*13790*/  WARPSYNC R149 ;  /* 0x0000009500007348 */ /* 0x000fe80003800000 */
[----:B------:R1:W2:Y:S02]  /*137a0*/  SHFL.BFLY PT, R0, R128, R0, R3 ;  /* 0x0c00000080007389 */ /* 0x0002a400000e0003 */
[----:B-1----:R-:W-:-:S04]  /*137b0*/  MOV R3, 0x0 ;  /* 0x0000000000037802 */ /* 0x002fc80000000f00 */
[----:B--2---:R-:W-:Y:S05]  /*137c0*/  RET.REL.NODEC R2 `(_ZN7cutlass13device_kernelIN5flash19enable_sm80_to_sm89INS1_16FlashAttnFwdSm80INS1_25CollectiveMainloopFwdSm80ILi8ELi1ELb0EN4cute5tupleIJNS5_1CILi128EEENS7_ILi64EEENS7_ILi192EEEEEELi192ENS_6half_tEfNS_4arch4Sm80ELb1ELb0ELb0ELb1ELb1ELb0ELb1ELb1EEENS1_21CollectiveEpilogueFwdINS6_IJS8_SA_S9_EEENS6_IJNS7_ILi1EEESI_SI_EEESC_SE_Li256ELb1ELb1ELb1ELb0EEENS1_36VarlenDynamicPersistentTileSchedulerILi128ELi64ELi256ELi256ELb1ELb1ELb0ELb1ELb1ELb1EEEEEEEEEvNT_6ParamsE) ;  /* 0xfffec83002007950 */ /* 0x004fea0003c3ffff */
        .weak           $__internal_71_$__cuda_sm70_shflsync_idx_p
        .type           $__internal_71_$__cuda_sm70_shflsync_idx_p,@function
        .size           $__internal_71_$__cuda_sm70_shflsync_idx_p,($__internal_72_$__cuda_sm70_shflsync_up_p - $__internal_71_$__cuda_sm70_shflsync_idx_p)
$__internal_71_$__cuda_sm70_shflsync_idx_p:
[----:B------:R-:W-:-:S04]  /*137d0*/  MOV R214, 0xffffffff ;  /* 0xffffffff00d67802 */ /* 0x000fc80000000f00 */
[----:B------:R-:W-:Y:S04]  /*137e0*/  WARPSYNC R214 ;  /* 0x000000d600007348 */ /* 0x000fe80003800000 */
[----:B------:R1:W2:Y:S02]  /*137f0*/  SHFL.IDX PT, R183, R183, R2, R184 ;  /* 0x00000002b7b77389 */ /* 0x0002a400000e00b8 */
[----:B-1----:R-:W-:Y:S02]  /*13800*/  MOV R2, R3 ;  /* 0x0000000300027202 */ /* 0x002fe40000000f00 */
[----:B------:R-:W-:-:S04]  /*13810*/  MOV R3, 0x0 ;  /* 0x0000000000037802 */ /* 0x000fc80000000f00 */
[----:B--2---:R-:W-:Y:S05]  /*13820*/  RET.REL.NODEC R2 `(_ZN7cutlass13device_kernelIN5flash19enable_sm80_to_sm89INS1_16FlashAttnFwdSm80INS1_25CollectiveMainloopFwdSm80ILi8ELi1ELb0EN4cute5tupleIJNS5_1CILi128EEENS7_ILi64EEENS7_ILi192EEEEEELi192ENS_6half_tEfNS_4arch4Sm80ELb1ELb0ELb0ELb1ELb1ELb0ELb1ELb1EEENS1_21CollectiveEpilogueFwdINS6_IJS8_SA_S9_EEENS6_IJNS7_ILi1EEESI_SI_EEESC_SE_Li256ELb1ELb1ELb1ELb0EEENS1_36VarlenDynamicPersistentTileSchedulerILi128ELi64ELi256ELi256ELb1ELb1ELb0ELb1ELb1ELb1EEEEEEEEEvNT_6ParamsE) ;  /* 0xfffec7d002007950 */ /* 0x004fea0003c3ffff */
        .weak           $__internal_72_$__cuda_sm70_shflsync_up_p
        .type           $__internal_72_$__cuda_sm70_shflsync_up_p,@function
        .size           $__internal_72_$__cuda_sm70_shflsync_up_p,($__internal_73_$__cuda_sm70_votesync_ballot - $__internal_72_$__cuda_sm70_shflsync_up_p)
$__internal_72_$__cuda_sm70_shflsync_up_p:
[----:B------:R-:W-:Y:S02]  /*13830*/  IMAD.MOV.U32 R4, RZ, RZ, RZ ;  /* 0x000000ffff047224 */ /* 0x000fe400078e00ff */
[----:B------:R-:W-:-:S04]  /*13840*/  IMAD.MOV.U32 R10, RZ, RZ, -0x1 ;  /* 0xffffffffff0a7424 */ /* 0x000fc800078e00ff */
[----:B------:R-:W-:Y:S04]  /*13850*/  WARPSYNC R10 ;  /* 0x0000000a00007348 */ /* 0x000fe80003800000 */
[----:B------:R1:W2:Y:S02]  /*13860*/  SHFL.UP PT, R4, R0, R2, R4 ;  /* 0x0400000200047389 */ /* 0x0002a400000e0004 */
[----:B-1----:R-:W-:Y:S02]  /*13870*/  MOV R2, R3 ;  /* 0x0000000300027202 */ /* 0x002fe40000000f00 */
[----:B------:R-:W-:-:S04]  /*13880*/  MOV R3, 0x0 ;  /* 0x0000000000037802 */ /* 0x000fc80000000f00 */
[----:B--2---:R-:W-:Y:S05]  /*13890*/  RET.REL.NODEC R2 `(_ZN7cutlass13device_kernelIN5flash19enable_sm80_to_sm89INS1_16FlashAttnFwdSm80INS1_25CollectiveMainloopFwdSm80ILi8ELi1ELb0EN4cute5tupleIJNS5_1CILi128EEENS7_ILi64EEENS7_ILi192EEEEEELi192ENS_6half_tEfNS_4arch4Sm80ELb1ELb0ELb0ELb1ELb1ELb0ELb1ELb1EEENS1_21CollectiveEpilogueFwdINS6_IJS8_SA_S9_EEENS6_IJNS7_ILi1EEESI_SI_EEESC_SE_Li256ELb1ELb1ELb1ELb0EEENS1_36VarlenDynamicPersistentTileSchedulerILi128ELi64ELi256ELi256ELb1ELb1ELb0ELb1ELb1ELb1EEEEEEEEEvNT_6ParamsE) ;  /* 0xfffec76002007950 */ /* 0x004fea0003c3ffff */
        .weak           $__internal_73_$__cuda_sm70_votesync_ballot
        .type           $__internal_73_$__cuda_sm70_votesync_ballot,@function
        .size           $__internal_73_$__cuda_sm70_votesync_ballot,(.L_x_6265 - $__internal_73_$__cuda_sm70_votesync_ballot)
$__internal_73_$__cuda_sm70_votesync_ballot:
[----:B------:R-:W-:Y:S01]  /*138a0*/  ISETP.NE.U32.AND P0, PT, R0, 0x1, PT ;  /* 0x000000010000780c */ /* 0x000fe20003f05070 */
[----:B------:R-:W-:-:S04]  /*138b0*/  IMAD.MOV.U32 R3, RZ, RZ, -0x1 ;  /* 0xffffffffff037424 */ /* 0x000fc800078e00ff */
[----:B------:R-:W-:Y:S08]  /*138c0*/  WARPSYNC R3 ;  /* 0x0000000300007348 */ /* 0x000ff00003800000 */
[----:B------:R-:W-:-:S04]  /*138d0*/  VOTE.ANY R0, PT, !P0 ;  /* 0x0000000000007806 */ /* 0x000fc800040e0100 */
[----:B------:R-:W-:Y:S01]  /*138e0*/  LOP3.LUT R0, R0, R3, RZ, 0xc0, !PT ;  /* 0x0000000300007212 */ /* 0x000fe200078ec0ff */
[----:B------:R-:W-:-:S04]  /*138f0*/  IMAD.MOV.U32 R3, RZ, RZ, 0x0 ;  /* 0x00000000ff037424 */ /* 0x000fc800078e00ff */
[----:B------:R-:W-:Y:S05]  /*13900*/  RET.REL.NODEC R2 `(_ZN7cutlass13device_kernelIN5flash19enable_sm80_to_sm89INS1_16FlashAttnFwdSm80INS1_25CollectiveMainloopFwdSm80ILi8ELi1ELb0EN4cute5tupleIJNS5_1CILi128EEENS7_ILi64EEENS7_ILi192EEEEEELi192ENS_6half_tEfNS_4arch4Sm80ELb1ELb0ELb0ELb1ELb1ELb0ELb1ELb1EEENS1_21CollectiveEpilogueFwdINS6_IJS8_SA_S9_EEENS6_IJNS7_ILi1EEESI_SI_EEESC_SE_Li256ELb1ELb1ELb1ELb0EEENS1_36VarlenDynamicPersistentTileSchedulerILi128ELi64ELi256ELi256ELb1ELb1ELb0ELb1ELb1ELb1EEEEEEEEEvNT_6ParamsE) ;  /* 0xfffec6f002007950 */ /* 0x000fea0003c3ffff */
.L_x_4347:
        /* <DEDUP_REMOVED lines=15> */
.L_x_6265:


//--------------------- .text._ZN7cutlass13device_kernelIN5flash19enable_sm80_to_sm89INS1_16FlashAttnFwdSm80INS1_25CollectiveMainloopFwdSm80ILi8ELi1ELb0EN4cute5tupleIJNS5_1CILi128EEENS7_ILi64EEENS7_ILi192EEEEEELi192ENS_6half_tEfNS_4arch4Sm80ELb1ELb0ELb0ELb1ELb1ELb1ELb1ELb1EEENS1_21CollectiveEpilogueFwdINS6_IJS8_SA_S9_EEENS6_IJNS7_ILi1EEESI_SI_EEESC_SE_Li256ELb1ELb1ELb1ELb0EEENS1_36VarlenDynamicPersistentTileSchedulerILi128ELi64ELi256ELi256ELb1ELb1ELb0ELb1ELb1ELb1EEEEEEEEEvNT_6ParamsE --------------------------
	.section	.text._ZN7cutlass13device_kernelIN5flash19enable_sm80_to_sm89INS1_16FlashAttnFwdSm80INS1_25CollectiveMainloopFwdSm80ILi8ELi1ELb0EN4cute5tupleIJNS5_1CILi128EEENS7_ILi64EEENS7_ILi192EEEEEELi192ENS_6half_tEfNS_4arch4Sm80ELb1ELb0ELb0ELb1ELb1ELb1ELb1ELb1EEENS1_21CollectiveEpilogueFwdINS6_IJS8_SA_S9_EEENS6_IJNS7_ILi1EEESI_SI_EEESC_SE_Li256ELb1ELb1ELb1ELb0EEENS1_36VarlenDynamicPersistentTileSchedulerILi128ELi64ELi256ELi256ELb1ELb1ELb0ELb1ELb1ELb1EEEEEEEEEvNT_6ParamsE,"ax",@progbits
	.sectioninfo	@"SHI_REGISTERS=255"
	.align	128
.text._ZN7cutlass13device_kernelIN5flash19enable_sm80_to_sm89INS1_16FlashAttnFwdSm80INS1_25CollectiveMainloopFwdSm80ILi8ELi1ELb0EN4cute5tupleIJNS5_1CILi128EEENS7_ILi64EEENS7_ILi192EEEEEELi192ENS_6half_tEfNS_4arch4Sm80ELb1ELb0ELb0ELb1ELb1ELb1ELb1ELb1EEENS1_21CollectiveEpilogueFwdINS6_IJS8_SA_S9_EEENS6_IJNS7_ILi1EEESI_SI_EEESC_SE_Li256ELb1ELb1ELb1ELb0EEENS1_36VarlenDynamicPersistentTileSchedulerILi128ELi64ELi256ELi256ELb1ELb1ELb0ELb1ELb1ELb1EEEEEEEEEvNT_6ParamsE:
        .type           _ZN7cutlass13device_kernelIN5flash19enable_sm80_to_sm89INS1_16FlashAttnFwdSm80INS1_25CollectiveMainloopFwdSm80ILi8ELi1ELb0EN4cute5tupleIJNS5_1CILi128EEENS7_ILi64EEENS7_ILi192EEEEEELi192ENS_6half_tEfNS_4arch4Sm80ELb1ELb0ELb0ELb1ELb1ELb1ELb1ELb1EEENS1_21CollectiveEpilogueFwdINS6_IJS8_SA_S9_EEENS6_IJNS7_ILi1EEESI_SI_EEESC_SE_Li256ELb1ELb1ELb1ELb0EEENS1_36VarlenDynamicPersistentTileSchedulerILi128ELi64ELi256ELi256ELb1ELb1ELb0ELb1ELb1ELb1EEEEEEEEEvNT_6ParamsE,@function
        .size           _ZN7cutlass13device_kernelIN5flash19enable_sm80_to_sm89INS1_16FlashAttnFwdSm80INS1_25CollectiveMainloopFwdSm80ILi8ELi1ELb0EN4cute5tupleIJNS5_1CILi128EEENS7_ILi64EEENS7_ILi192EEEEEELi192ENS_6half_tEfNS_4arch4Sm80ELb1ELb0ELb0ELb1ELb1ELb1ELb1ELb1EEENS1_21CollectiveEpilogueFwdINS6_IJS8_SA_S9_EEENS6_IJNS7_ILi1EEESI_SI_EEESC_SE_Li256ELb1ELb1ELb1ELb0EEENS1_36VarlenDynamicPersistentTileSchedulerILi128ELi64ELi256ELi256ELb1ELb1ELb0ELb1ELb1ELb1EEEEEEEEEvNT_6ParamsE,(.L_x_6270 - _ZN7cutlass13device_kernelIN5flash19enable_sm80_to_sm89INS1_16FlashAttnFwdSm80INS1_25CollectiveMainloopFwdSm80ILi8ELi1ELb0EN4cute5tupleIJNS5_1CILi128EEENS7_ILi64EEENS7_ILi192EEEEEELi192ENS_6half_tEfNS_4arch4Sm80ELb1ELb0ELb0ELb1ELb1ELb1ELb1ELb1EEENS1_21CollectiveEpilogueFwdINS6_IJS8_SA_S9_EEENS6_IJNS7_ILi1EEESI_SI_EEESC_SE_Li256ELb1ELb1ELb1ELb0EEENS1_36VarlenDynamicPersistentTileSchedulerILi128ELi64ELi256ELi256ELb1ELb1ELb0ELb1ELb1ELb1EEEEEEEEEvNT_6ParamsE)
        .other          _ZN7cutlass13device_kernelIN5flash19enable_sm80_to_sm89INS1_16FlashAttnFwdSm80INS1_25CollectiveMainloopFwdSm80ILi8ELi1ELb0EN4cute5tupleIJNS5_1CILi128EEENS7_ILi64EEENS7_ILi192EEEEEELi192ENS_6half_tEfNS_4arch4Sm80ELb1ELb0ELb0ELb1ELb1ELb1ELb1ELb1EEENS1_21CollectiveEpilogueFwdINS6_IJS8_SA_S9_EEENS6_IJNS7_ILi1EEESI_SI_EEESC_SE_Li256ELb1ELb1ELb1ELb0EEENS1_36VarlenDynamicPersistentTileSchedulerILi128ELi64ELi256ELi256ELb1ELb1ELb0ELb1ELb1ELb1EEEEEEEEEvNT_6ParamsE,@"STO_CUDA_ENTRY STV_DEFAULT"
_ZN7cutlass13device_kernelIN5flash19enable_sm80_to_sm89INS1_16FlashAttnFwdSm80INS1_25CollectiveMainloopFwdSm80ILi8ELi1ELb0EN4cute5tupleIJNS5_1CILi128EEENS7_ILi64EEENS7_ILi192EEEEEELi192ENS_6half_tEfNS_4arch4Sm80ELb1ELb0ELb0ELb1ELb1ELb1ELb1ELb1EEENS1_21CollectiveEpilogueFwdINS6_IJS8_SA_S9_EEENS6_IJNS7_ILi1EEESI_SI_EEESC_SE_Li256ELb1ELb1ELb1ELb0EEENS1_36VarlenDynamicPersistentTileSchedulerILi128ELi64ELi256ELi256ELb1ELb1ELb0ELb1ELb1ELb1EEEEEEEEEvNT_6ParamsE:
        /* <DEDUP_REMOVED lines=52> */
.L_x_4353:
        /* <DEDUP_REMOVED lines=16> */
.L_x_4542:
        /* <DEDUP_REMOVED lines=16> */
.L_x_4543:
[----:B---3--:R-:W-:-:S05]  /*0540*/  IMAD R0, R0, c[0x0][0x538], RZ ;  /* 0x00014e0000007a24 */ /* 0x008fca00078e02ff */
[----:B------:R-:W-:-:S04]  /*0550*/  IADD3 R6, R0, R6, RZ ;  /* 0x0000000600067210 */ /* 0x000fc80007ffe0ff */
[----:B------:R-:W-:-:S13]  /*0560*/  ISETP.GT.AND P0, PT, R6, UR4, PT ;  /* 0x0000000406007c0c */ /* 0x000fda000bf04270 */
[----:B-12---:R-:W-:Y:S05]  /*0570*/  @!P0 BRA `(.L_x_4353) ;  /* 0xfffffdc000008947 */ /* 0x006fea000383ffff */
.L_x_4349:
[----:B------:R-:W-:-:S05]  /*0580*/  IADD3 R11, -R0, R6, RZ ;  /* 0x00000006000b7210 */ /* 0x000fca0007ffe1ff */
[----:B------:R-:W-:-:S05]  /*0590*/  IMAD R0, R4, c[0x0][0x538], R11 ;  /* 0x00014e0004007a24 */ /* 0x000fca00078e020b */
[----:B------:R-:W-:Y:S01]  /*05a0*/  ISETP.GT.AND P0, PT, R0, UR4, PT ;  /* 0x0000000400007c0c */ /* 0x000fe2000bf04270 */
[----:B------:R-:W-:-:S12]  /*05b0*/  BRA.DIV ~URZ, `(.L_x_4354) ;  /* 0x0001cf627f007947 */ /* 0x000fd8000b800000 */
[----:B------:R-:W-:-:S04]  /*05c0*/  VOTE.ANY R10, PT, !P0 ;  /* 0x00000000000a7806 */ /* 0x000fc800040e0100 */
.L_x_4544:
[----:B------:R-:W1:Y:S02]  /*05d0*/  POPC R5, R10 ;  /* 0x0000000a00057309 */ /* 0x000e640000000000 */
[----:B-12---:R-:W-:Y:S01]  /*05e0*/  IADD3 R247, R5, R7, RZ ;  /* 0x0000000705f77210 */ /* 0x006fe20007ffe0ff */
[----:B------:R-:W-:Y:S05]  /*05f0*/  BRA.DIV ~URZ, `(.L_x_4355) ;  /* 0x0001cf727f007947 */ /* 0x000fea000b800000 */
[----:B------:R1:W2:Y:S01]  /*0600*/  SHFL.IDX PT, R12, R9, R5, 0x1f ;  /* 0x00001f05090c7589 */ /* 0x0002a200000e0000 */
[----:B------:R-:W-:-:S03]  /*0610*/  MOV R6, RZ ;  /* 0x000000ff00067202 */ /* 0x000fc60000000f00 */
[----:B------:R1:W3:Y:S04]  /*0620*/  SHFL.IDX PT, R9, R8, R5, 0x1f ;  /* 0x00001f0508097589 */ /* 0x0002e800000e0000 */
.L_x_4545:
[----:B------:R-:W-:Y:S01]  /*0630*/  ISETP.NE.AND P0, PT, R10, RZ, PT ;  /* 0x000000ff0a00720c */ /* 0x000fe20003f05270 */
[----:B------:R-:W-:-:S12]  /*0640*/  BSSY B0, `(.L_x_4356) ;  /* 0x0000005000007945 */ /* 0x000fd80003800000 */
[----:B------:R-:W-:Y:S05]  /*0650*/  @!P0 BRA `(.L_x_4357) ;  /* 0x0000003000008947 */ /* 0x000fea0003800000 */
[----:B------:R-:W-:Y:S01]  /*0660*/  IADD3 R0, R5, -0x1, RZ ;  /* 0xffffffff05007810 */ /* 0x000fe20007ffe0ff */
[----:B------:R-:W-:Y:S05]  /*0670*/  BRA.DIV ~URZ, `(.L_x_4358) ;  /* 0x0001cfd27f007947 */ /* 0x000fea000b800000 */
[----:B------:R4:W1:Y:S02]  /*0680*/  SHFL.IDX PT, R6, R4, R0, 0x1f ;  /* 0x00001f0004067589 */ /* 0x00086400000e0000 */
.L_x_4357:
[----:B------:R-:W-:Y:S05]  /*0690*/  BSYNC B0 ;  /* 0x0000000000007941 */ /* 0x000fea0003800000 */
.L_x_4356:
        /* <DEDUP_REMOVED lines=67> */
.L_x_4360:
        /* <DEDUP_REMOVED lines=68> */
.L_x_4361:
[----:B------:R-:W-:Y:S05]  /*0f10*/  BSYNC B0 ;  /* 0x0000000000007941 */ /* 0x000fea0003800000 */
.L_x_4359:
[----:B------:R-:W-:-:S04]  /*0f20*/  LOP3.LUT R0, RZ, R0, RZ, 0x33, !PT ;  /* 0x00000000ff007212 */ /* 0x000fc800078e33ff */
[----:B------:R-:W-:Y:S01]  /*0f30*/  IADD3 R245, R0, R12, RZ ;  /* 0x0000000c00f57210 */ /* 0x000fe20007ffe0ff */
[----:B------:R-:W-:Y:S05]  /*0f40*/  BRA `(.L_x_4362) ;  /* 0x0000004000007947 */ /* 0x000fea0003800000 */
.L_x_4350:
[----:B--2---:R-:W-:Y:S01]  /*0f50*/  IMAD.MOV.U32 R245, RZ, RZ, RZ ;  /* 0x000000fffff57224 */ /* 0x004fe200078e00ff */
[----:B------:R-:W-:Y:S01]  /*0f60*/  MOV R246, RZ ;  /* 0x000000ff00f67202 */ /* 0x000fe20000000f00 */
[----:B------:R-:W-:Y:S01]  /*0f70*/  IMAD.U32 R244, RZ, RZ, UR4 ;  /* 0x00000004fff47e24 */ /* 0x000fe2000f8e00ff */
[----:B------:R-:W-:Y:S02]  /*0f80*/  MOV R247, c[0x0][0x53c] ;  /* 0x00014f0000f77a02 */ /* 0x000fe40000000f00 */
.L_x_4362:
[----:B------:R-:W-:Y:S01]  /*0f90*/  ISETP.NE.AND P0, PT, R13, RZ, PT ;  /* 0x000000ff0d00720c */ /* 0x000fe20003f05270 */
[----:B------:R-:W-:-:S12]  /*0fa0*/  WARPSYNC 0xffffffff ;  /* 0xffffffff00007948 */ /* 0x000fd80003800000 */
[----:B------:R1:W-:Y:S04]  /*0fb0*/  @!P0 STS.128 [0x18100], R244 ;  /* 0x018100f4ff008388 */ /* 0x0003e80000000c00 */
[----:B------:R-:W-:Y:S06]  /*0fc0*/  BAR.ARV 0x5, 0x100 ;  /* 0x0144000000007b1d */ /* 0x000fec0000002000 */
.L_x_4348:
        /* <DEDUP_REMOVED lines=72> */
[----:B------:R-:W-:Y:S01]  /*1450*/  IMAD.SHL.U32 R140, R248, 0x4, RZ ;  /* 0x00000004f88c7824 */ /* 0x000fe200078e00ff */
        /* <DEDUP_REMOVED lines=41> */
[-CC-:B------:R-:W-:Y:S02]  /*16f0*/  IADD3 R17, R9, R3.reuse, R229.reuse ;  /* 0x0000000309117210 */ /* 0x180fe40007ffe0e5 */
        /* <DEDUP_REMOVED lines=33> */
[C---:B------:R-:W-:Y:S02]  /*1910*/  IADD3 R182, R147.reuse, 0x20, RZ ;  /* 0x0000002093b67810 */ /* 0x040fe40007ffe0ff */
[----:B--2---:R-:W-:Y:S01]  /*1920*/  SHF.R.S32.HI R3, RZ, 0x1f, R144 ;  /* 0x0000001fff037819 */ /* 0x004fe20000011490 */
[----:B------:R1:W-:Y:S01]  /*1930*/  STL [R1+0x30], R9 ;  /* 0x0000300901007387 */ /* 0x0003e20000100800 */
[----:B------:R-:W-:Y:S02]  /*1940*/  SEL R0, R14, 0xffffffc0, !P3 ;  /* 0xffffffc00e007807 */ /* 0x000fe40005800000 */
[C---:B------:R-:W-:Y:S01]  /*1950*/  @P4 IADD3 R182, R147.reuse, -0x20, RZ ;  /* 0xffffffe093b64810 */ /* 0x040fe20007ffe0ff */
        /* <DEDUP_REMOVED lines=27> */
[----:B------:R-:W-:Y:S01]  /*1b10*/  IADD3 R33, R243, 0x28, RZ ;  /* 0x00000028f3217810 */ /* 0x000fe20007ffe0ff */
[----:B------:R-:W-:Y:S01]  /*1b20*/  IMAD.IADD R173, R3, 0x1, R172 ;  /* 0x0000000103ad7824 */ /* 0x000fe200078e02ac */
[----:B------:R-:W-:Y:S01]  /*1b30*/  IADD3 R30, R243, 0x40, RZ ;  /* 0x00000040f31e7810 */ /* 0x000fe20007ffe0ff */
[----:B------:R-:W-:Y:S01]  /*1b40*/  IMAD.IADD R180, R179, 0x1, R2 ;  /* 0x00000001b3b47824 */ /* 0x000fe200078e0202 */
[C---:B------:R-:W-:Y:S01]  /*1b50*/  IADD3 R27, R243.reuse, 0x58, RZ ;  /* 0x00000058f31b7810 */ /* 0x040fe20007ffe0ff */
        /* <DEDUP_REMOVED lines=21> */
[C---:B------:R-:W-:Y:S02]  /*1cb0*/  IADD3 R19, R243.reuse, 0x98, RZ ;  /* 0x00000098f3137810 */ /* 0x040fe40007ffe0ff */
        /* <DEDUP_REMOVED lines=40> */
[C---:B------:R-:W-:Y:S02]  /*1f40*/  IADD3 R192, R182.reuse, 0x1000, RZ ;  /* 0x00001000b6c07810 */ /* 0x040fe40007ffe0ff */
[C---:B-1----:R-:W-:Y:S02]  /*1f50*/  IADD3 R7, R11.reuse, -0x10, RZ ;  /* 0xfffffff00b077810 */ /* 0x042fe40007ffe0ff */
[C---:B------:R-:W-:Y:S01]  /*1f60*/  @P0 IADD3 R7, R11.reuse, 0x10, RZ ;  /* 0x000000100b070810 */ /* 0x040fe20007ffe0ff */
[----:B--2---:R-:W-:Y:S01]  /*1f70*/  IMAD.IADD R8, R11, 0x1, R9 ;  /* 0x000000010b087824 */ /* 0x004fe200078e0209 */
[----:B------:R-:W-:-:S03]  /*1f80*/  IADD3 R191, R182, 0x1800, RZ ;  /* 0x00001800b6bf7810 */ /* 0x000fc60007ffe0ff */
[----:B------:R-:W-:Y:S01]  /*1f90*/  IMAD.IADD R3, R6, 0x1, R7 ;  /* 0x0000000106037824 */ /* 0x000fe200078e0207 */
[----:B------:R-:W-:Y:S01]  /*1fa0*/  IADD3 R190, R182, 0x2000, RZ ;  /* 0x00002000b6be7810 */ /* 0x000fe20007ffe0ff */
        /* <DEDUP_REMOVED lines=16> */
.L_x_4541:
        /* <DEDUP_REMOVED lines=19> */
[C-C-:B------:R-:W-:Y:S01]  /*21e0*/  SHF.L.U64.HI R251, R252.reuse, 0x2, R14.reuse ;  /* 0x00000002fcfb7819 */ /* 0x140fe2000001020e */
[----:B------:R1:W-:Y:S01]  /*21f0*/  STL [R1], R14 ;  /* 0x0000000e01007387 */ /* 0x0003e20000100800 */
        /* <DEDUP_REMOVED lines=8> */
[C---:B--2---:R-:W-:Y:S02]  /*2280*/  IADD3 R4, P1, R250.reuse, c[0x0][0x350], RZ ;  /* 0x0000d400fa047a10 */ /* 0x044fe40007f3e0ff */
[----:B---3--:R-:W-:Y:S02]  /*2290*/  IADD3 R2, P0, R250, c[0x0][0x358], RZ ;  /* 0x0000d600fa027a10 */ /* 0x008fe40007f1e0ff */
        /* <DEDUP_REMOVED lines=11> */
.L_x_4363:
[----:B------:R-:W-:-:S04]  /*2350*/  ISETP.NE.U32.AND P0, PT, RZ, c[0x0][0x368], PT ;  /* 0x0000da00ff007a0c */ /* 0x000fc80003f05070 */
[----:B------:R-:W-:-:S13]  /*2360*/  ISETP.NE.AND.EX P0, PT, RZ, c[0x0][0x36c], PT, P0 ;  /* 0x0000db00ff007a0c */ /* 0x000fda0003f05300 */
[----:B------:R-:W-:Y:S05]  /*2370*/  @!P0 BRA `(.L_x_4364) ;  /* 0x0000004000008947 */ /* 0x000fea0003800000 */
[----:B-1----:R-:W-:-:S04]  /*2380*/  IADD3 R4, P0, R250, c[0x0][0x368], RZ ;  /* 0x0000da00fa047a10 */ /* 0x002fc80007f1e0ff */
[----:B------:R-:W-:-:S05]  /*2390*/  IADD3.X R5, R251, c[0x0][0x36c], RZ, P0, !PT ;  /* 0x0000db00fb057a10 */ /* 0x000fca00007fe4ff */
[----:B------:R1:W5:Y:S01]  /*23a0*/  LDG.E R8, [R4.64] ;  /* 0x0000000804087981 */ /* 0x000362000c1e1900 */
[----:B------:R-:W-:Y:S05]  /*23b0*/  BRA `(.L_x_4365) ;  /* 0x0000005000007947 */ /* 0x000fea0003800000 */
.L_x_4364:
[----:B------:R-:W-:Y:S01]  /*23c0*/  MOV R8, UR6 ;  /* 0x0000000600087c02 */ /* 0x000fe20008000f00 */
[----:B------:R-:W-:Y:S05]  /*23d0*/  @!P5 BRA `(.L_x_4365) ;  /* 0x000000300000d947 */ /* 0x000fea0003800000 */
[----:B-1----:R-:W2:Y:S04]  /*23e0*/  LDG.E R6, [R4.64] ;  /* 0x0000000804067981 */ /* 0x002ea8000c1e1900 */
[----:B------:R-:W2:Y:S02]  /*23f0*/  LDG.E R0, [R4.64+0x4] ;  /* 0x0000040804007981 */ /* 0x000ea4000c1e1900 */
[----:B--2---:R-:W-:Y:S02]  /*2400*/  IADD3 R8, -R6, R0, RZ ;  /* 0x0000000006087210 */ /* 0x004fe40007ffe1ff */
.L_x_4365:
[----:B-1----:R1:W2:Y:S04]  /*2410*/  @P6 LDG.E R5, [R2.64] ;  /* 0x0000000802056981 */ /* 0x0022a8000c1e1900 */
        /* <DEDUP_REMOVED lines=34> */
[----:B------:R1:W-:Y:S01]  /*2640*/  STL [R1+0x4], R15 ;  /* 0x0000040f01007387 */ /* 0x0003e20000100800 */
        /* <DEDUP_REMOVED lines=35> */
.L_x_4367:
[----:B------:R-:W-:Y:S05]  /*2880*/  BSYNC B0 ;  /* 0x0000000000007941 */ /* 0x000fea0003800000 */
.L_x_4366:
        /* <DEDUP_REMOVED lines=62> */
[C---:B------:R-:W-:Y:S02]  /*2c70*/  @P0 LEA R2, P2, R3.reuse, c[0x0][0x220], 0x1 ;  /* 0x0000880003020a11 */ /* 0x040fe400078408ff */
        /* <DEDUP_REMOVED lines=50> */
[----:B------:R-:W-:-:S02]  /*2fa0*/  IMAD R14, R216, c[0x0][0x294], R5 ;  /* 0x0000a500d80e7a24 */ /* 0x000fc400078e0205 */
        /* <DEDUP_REMOVED lines=17> */
[----:B-1----:R-:W-:Y:S01]  /*30c0*/  SHF.R.S32.HI R15, RZ, 0x1f, R13 ;  /* 0x0000001fff0f7819 */ /* 0x002fe2000001140d */
[----:B------:R-:W-:Y:S01]  /*30d0*/  IMAD.MOV.U32 R129, RZ, RZ, c[0x0][0x280] ;  /* 0x0000a000ff817624 */ /* 0x000fe200078e00ff */
[CC--:B------:R-:W-:Y:S01]  /*30e0*/  LEA.HI R12, R11.reuse, R3.reuse, RZ, 0x3 ;  /* 0x000000030b0c7211 */ /* 0x0c0fe200078f18ff */
[----:B------:R-:W-:Y:S01]  /*30f0*/  IMAD.WIDE.U32 R92, R0, c[0x0][0x2b0], RZ ;  /* 0x0000ac00005c7a25 */ /* 0x000fe200078e00ff */
[----:B------:R-:W-:-:S02]  /*3100*/  LEA.HI R18, R11, R3, RZ, 0x6 ;  /* 0x000000030b127211 */ /* 0x000fc400078f30ff */
[-C--:B------:R-:W-:Y:S01]  /*3110*/  LEA.HI R11, R10, R2.reuse, RZ, 0x3 ;  /* 0x000000020a0b7211 */ /* 0x080fe200078f18ff */
[----:B------:R-:W-:Y:S01]  /*3120*/  IMAD.WIDE.U32 R84, R126, c[0x0][0x290], R6 ;  /* 0x0000a4007e547a25 */ /* 0x000fe200078e0006 */
[----:B------:R-:W-:Y:S02]  /*3130*/  LEA.HI R20, R10, R2, RZ, 0x6 ;  /* 0x000000020a147211 */ /* 0x000fe400078f30ff */
[CC--:B------:R-:W-:Y:S01]  /*3140*/  LEA.HI R10, R15.reuse, R13.reuse, RZ, 0x3 ;  /* 0x0000000d0f0a7211 */ /* 0x0c0fe200078f18ff */
        /* <DEDUP_REMOVED lines=35> */
[CC--:B------:R-:W-:Y:S01]  /*3380*/  SHF.L.U64.HI R122, R129.reuse, R123.reuse, c[0x0][0x284] ;  /* 0x0000a100817a7619 */ /* 0x0c0fe2000001027b */
[----:B------:R-:W-:Y:S01]  /*3390*/  IMAD R132, R248, 0x40, R216 ;  /* 0x00000040f8847824 */ /* 0x000fe200078e02d8 */
[C---:B------:R-:W-:Y:S01]  /*33a0*/  SHF.L.U64.HI R123, R130.reuse, R123, c[0x0][0x294] ;  /* 0x0000a500827b7619 */ /* 0x040fe2000001027b */
        /* <DEDUP_REMOVED lines=20> */
.L_x_4393:
        /* <DEDUP_REMOVED lines=108> */
.L_x_4373:
[----:B------:R-:W-:Y:S05]  /*3bb0*/  BSYNC B0 ;  /* 0x0000000000007941 */ /* 0x000fea0003800000 */
.L_x_4372:
        /* <DEDUP_REMOVED lines=96> */
.L_x_4376:
[----:B------:R-:W-:Y:S05]  /*41c0*/  BSYNC B0 ;  /* 0x0000000000007941 */ /* 0x000fea0003800000 */
.L_x_4375:
        /* <DEDUP_REMOVED lines=59> */
.L_x_4378:
[----:B------:R-:W-:Y:S05]  /*4580*/  BSYNC B0 ;  /* 0x0000000000007941 */ /* 0x000fea0003800000 */
.L_x_4377:
        /* <DEDUP_REMOVED lines=61> */
.L_x_4380:
[----:B------:R-:W-:Y:S05]  /*4960*/  BSYNC B0 ;  /* 0x0000000000007941 */ /* 0x000fea0003800000 */
.L_x_4379:
        /* <DEDUP_REMOVED lines=58> */
.L_x_4382:
[----:B------:R-:W-:Y:S05]  /*4d10*/  BSYNC B0 ;  /* 0x0000000000007941 */ /* 0x000fea0003800000 */
.L_x_4381:
        /* <DEDUP_REMOVED lines=58> */
.L_x_4384:
[----:B------:R-:W-:Y:S05]  /*50c0*/  BSYNC B0 ;  /* 0x0000000000007941 */ /* 0x000fea0003800000 */
.L_x_4383:
        /* <DEDUP_REMOVED lines=58> */
.L_x_4371:
        /* <DEDUP_REMOVED lines=47> */
.L_x_4386:
[----:B------:R-:W-:Y:S05]  /*5760*/  BSYNC B0 ;  /* 0x0000000000007941 */ /* 0x000fea0003800000 */
.L_x_4385:
        /* <DEDUP_REMOVED lines=159> */
.L_x_4388:
[----:B------:R-:W-:Y:S05]  /*6160*/  BSYNC B0 ;  /* 0x0000000000007941 */ /* 0x000fea0003800000 */
.L_x_4387:
        /* <DEDUP_REMOVED lines=123> */
.L_x_4390:
[----:B------:R-:W-:Y:S05]  /*6920*/  BSYNC B0 ;  /* 0x0000000000007941 */ /* 0x000fea0003800000 */
.L_x_4389:
        /* <DEDUP_REMOVED lines=126> */
.L_x_4370:
        /* <DEDUP_REMOVED lines=39> */
.L_x_4374:
[----:B------:R-:W-:Y:S05]  /*7380*/  BSYNC B1 ;  /* 0x0000000000017941 */ /* 0x000fea0003800000 */
.L_x_4369:
        /* <DEDUP_REMOVED lines=84> */
.L_x_4392:
[----:B------:R-:W-:Y:S05]  /*78d0*/  BSYNC B0 ;  /* 0x0000000000007941 */ /* 0x000fea0003800000 */
.L_x_4391:
        /* <DEDUP_REMOVED lines=26> */
.L_x_4368:
        /* <DEDUP_REMOVED lines=42> */
.L_x_4395:
[----:B------:R-:W-:Y:S05]  /*7d20*/  BSYNC B0 ;  /* 0x0000000000007941 */ /* 0x000fea0003800000 */
.L_x_4394:
[----:B------:R-:W2:Y:S01]  /*7d30*/  LDL R2, [R1+0x4] ;  /* 0x0000040001027983 */ /* 0x000ea20000100800 */
        /* <DEDUP_REMOVED lines=56> */
[----:B------:R-:W2:Y:S01]  /*80c0*/  LDL R5, [R1] ;  /* 0x0000000001057983 */ /* 0x000ea20000100800 */
        /* <DEDUP_REMOVED lines=8> */
[----:B------:R-:W3:Y:S01]  /*8150*/  S2R R9, SR_TID.X ;  /* 0x0000000000097919 */ /* 0x000ee20000002100 */
[----:B------:R-:W-:Y:S01]  /*8160*/  LOP3.LUT R85, R246, 0xffff, RZ, 0xc0, !PT ;  /* 0x0000fffff6557812 */ /* 0x000fe200078ec0ff */
[----:B------:R-:W-:Y:S01]  /*8170*/  IMAD R0, R0, c[0x0][0x178], RZ ;  /* 0x00005e0000007a24 */ /* 0x000fe200078e02ff */
[----:B------:R-:W-:Y:S01]  /*8180*/  ISETP.NE.AND.EX P0, PT, RZ, c[0x0][0x34c], PT, P0 ;  /* 0x0000d300ff007a0c */ /* 0x000fe20003f05300 */
[----:B------:R-:W-:Y:S01]  /*8190*/  @P3 IMAD.HI.U32 R7, R4, c[0x0][0x2c8], RZ ;  /* 0x0000b20004073a27 */ /* 0x000fe200078e00ff */
[----:B------:R-:W-:Y:S02]  /*81a0*/  ISETP.GE.AND P5, PT, R204, c[0x0][0x198], PT ;  /* 0x00006600cc007a0c */ /* 0x000fe40003fa6270 */
[----:B------:R-:W-:Y:S01]  /*81b0*/  ISETP.GE.AND P4, PT, R206, c[0x0][0x198], PT ;  /* 0x00006600ce007a0c */ /* 0x000fe20003f86270 */
[----:B------:R-:W-:Y:S01]  /*81c0*/  IMAD R0, R127, c[0x0][0x17c], R0 ;  /* 0x00005f007f007a24 */ /* 0x000fe200078e0200 */
[----:B------:R-:W-:Y:S01]  /*81d0*/  IADD3 R98, R197, -0x1, RZ ;  /* 0xffffffffc5627810 */ /* 0x000fe20007ffe0ff */
[----:B-1----:R-:W-:Y:S01]  /*81e0*/  IMAD.WIDE.U32 R2, R127, c[0x0][0x178], RZ ;  /* 0x00005e007f027a25 */ /* 0x002fe200078e00ff */
[----:B---3--:R-:W-:-:S03]  /*81f0*/  SHF.R.S32.HI R8, RZ, 0x1f, R9 ;  /* 0x0000001fff087819 */ /* 0x008fc60000011409 */
        /* <DEDUP_REMOVED lines=8> */
[----:B------:R-:W-:-:S02]  /*8280*/  ISETP.GE.AND P3, PT, R207, c[0x0][0x198], PT ;  /* 0x00006600cf007a0c */ /* 0x000fc40003f66270 */
[----:B--2---:R-:W-:Y:S02]  /*8290*/  SEL R6, R5, RZ, !P0 ;  /* 0x000000ff05067207 */ /* 0x004fe40004000000 */
[----:B------:R-:W-:-:S03]  /*82a0*/  SEL R5, R252, RZ, !P0 ;  /* 0x000000fffc057207 */ /* 0x000fc60004000000 */
[----:B------:R-:W-:Y:S02]  /*82b0*/  IMAD R6, R6, c[0x0][0x1c0], RZ ;  /* 0x0000700006067a24 */ /* 0x000fe400078e02ff */
        /* <DEDUP_REMOVED lines=8> */
[----:B------:R-:W-:Y:S02]  /*8340*/  SHF.R.S32.HI R5, RZ, 0x1f, R4 ;  /* 0x0000001fff057819 */ /* 0x000fe40000011404 */
[----:B------:R-:W-:Y:S01]  /*8350*/  @!P1 MOV R12, R252 ;  /* 0x000000fc000c9202 */ /* 0x000fe20000000f00 */
[----:B------:R-:W-:Y:S02]  /*8360*/  IMAD.IADD R3, R3, 0x1, R6 ;  /* 0x0000000103037824 */ /* 0x000fe400078e0206 */
[----:B------:R-:W-:Y:S02]  /*8370*/  IMAD R0, R5, c[0x0][0x1a8], RZ ;  /* 0x00006a0005007a24 */ /* 0x000fe400078e02ff */
[----:B------:R-:W-:-:S04]  /*8380*/  IMAD.WIDE.U32 R2, R4, c[0x0][0x1a8], R2 ;  /* 0x00006a0004027a25 */ /* 0x000fc800078e0002 */
[----:B------:R-:W-:Y:S01]  /*8390*/  IMAD R0, R4, c[0x0][0x1ac], R0 ;  /* 0x00006b0004007a24 */ /* 0x000fe200078e0200 */
[----:B------:R-:W-:Y:S01]  /*83a0*/  LEA R7, P0, R2, c[0x0][0x160], 0x1 ;  /* 0x0000580002077a11 */ /* 0x000fe200078008ff */
[----:B------:R-:W-:-:S03]  /*83b0*/  IMAD.IADD R4, R8, 0x1, R240 ;  /* 0x0000000108047824 */ /* 0x000fc600078e02f0 */
[----:B------:R-:W-:-:S04]  /*83c0*/  IADD3 R0, R3, R0, RZ ;  /* 0x0000000003007210 */ /* 0x000fc80007ffe0ff */
[----:B------:R-:W-:Y:S01]  /*83d0*/  LEA.HI.X R5, R2, c[0x0][0x164], R0, 0x1, P0 ;  /* 0x0000590002057a11 */ /* 0x000fe200000f0c00 */
[----:B------:R-:W-:Y:S05]  /*83e0*/  BRA.DIV ~URZ, `(.L_x_4397) ;  /* 0x000152c27f007947 */ /* 0x000fea000b800000 */
[----:B------:R1:W2:Y:S02]  /*83f0*/  SHFL.IDX PT, R6, R5, RZ, 0x181f ;  /* 0x00181fff05067589 */ /* 0x0002a400000e0000 */
.L_x_4546:
[----:B------:R-:W-:Y:S05]  /*8400*/  BRA.DIV ~URZ, `(.L_x_4398) ;  /* 0x000153127f007947 */ /* 0x000fea000b800000 */
[----:B------:R3:W4:Y:S02]  /*8410*/  SHFL.IDX PT, R0, R7, RZ, 0x181f ;  /* 0x00181fff07007589 */ /* 0x00072400000e0000 */
.L_x_4547:
        /* <DEDUP_REMOVED lines=16> */
.L_x_4400:
[----:B------:R-:W-:Y:S05]  /*8520*/  BSYNC B0 ;  /* 0x0000000000007941 */ /* 0x000fea0003800000 */
.L_x_4399:
[----:B------:R-:W-:Y:S05]  /*8530*/  BRA.DIV ~URZ, `(.L_x_4401) ;  /* 0x000152427f007947 */ /* 0x000fea000b800000 */
[----:B--2---:R2:W1:Y:S04]  /*8540*/  SHFL.IDX PT, R6, R5, 0x1, 0x181f ;  /* 0x00381f0005067f89 */ /* 0x00446800000e0000 */
[----:B----4-:R2:W4:Y:S02]  /*8550*/  SHFL.IDX PT, R0, R7, 0x1, 0x181f ;  /* 0x00381f0007007f89 */ /* 0x01052400000e0000 */
.L_x_4548:
        /* <DEDUP_REMOVED lines=16> */
.L_x_4403:
[----:B------:R-:W-:Y:S05]  /*8660*/  BSYNC B0 ;  /* 0x0000000000007941 */ /* 0x000fea0003800000 */
.L_x_4402:
[----:B------:R-:W-:Y:S05]  /*8670*/  BRA.DIV ~URZ, `(.L_x_4404) ;  /* 0x000151c27f007947 */ /* 0x000fea000b800000 */
[----:B-1----:R1:W2:Y:S02]  /*8680*/  SHFL.IDX PT, R6, R5, 0x2, 0x181f ;  /* 0x00581f0005067f89 */ /* 0x0022a400000e0000 */
.L_x_4549:
[----:B------:R-:W-:Y:S05]  /*8690*/  BRA.DIV ~URZ, `(.L_x_4405) ;  /* 0x000152127f007947 */ /* 0x000fea000b800000 */
[----:B----4-:R4:W1:Y:S02]  /*86a0*/  SHFL.IDX PT, R0, R7, 0x2, 0x181f ;  /* 0x00581f0007007f89 */ /* 0x01086400000e0000 */
.L_x_4550:
        /* <DEDUP_REMOVED lines=16> */
.L_x_4407:
[----:B------:R-:W-:Y:S05]  /*87b0*/  BSYNC B0 ;  /* 0x0000000000007941 */ /* 0x000fea0003800000 */
.L_x_4406:
[----:B------:R-:W-:Y:S05]  /*87c0*/  BRA.DIV ~URZ, `(.L_x_4408) ;  /* 0x000151427f007947 */ /* 0x000fea000b800000 */
[----:B-12---:R-:W1:Y:S04]  /*87d0*/  SHFL.IDX PT, R5, R5, 0x3, 0x181f ;  /* 0x00781f0005057f89 */ /* 0x006e6800000e0000 */
[----:B------:R2:W3:Y:S02]  /*87e0*/  SHFL.IDX PT, R0, R7, 0x3, 0x181f ;  /* 0x00781f0007007f89 */ /* 0x0004e400000e0000 */
.L_x_4551:
[----:B------:R-:W-:Y:S01]  /*87f0*/  IADD3 R2, R4, 0x60, RZ ;  /* 0x0000006004027810 */ /* 0x000fe20007ffe0ff */
[----:B-----5:R-:W-:-:S03]  /*8800*/  IMAD.WIDE.U32 R232, R12, c[0x0][0x2b0], RZ ;  /* 0x0000ac000ce87a25 */ /* 0x020fc600078e00ff */
[----:B------:R-:W-:-:S13]  /*8810*/  ISETP.GE.AND P0, PT, R2, R36, PT ;  /* 0x000000240200720c */ /* 0x000fda0003f06270 */
[-C--:B---3--:R-:W-:Y:S02]  /*8820*/  @!P0 LEA R8, P1, R204, R0.reuse, 0x1 ;  /* 0x00000000cc088211 */ /* 0x088fe400078208ff */
[-C--:B------:R-:W-:Y:S02]  /*8830*/  @!P0 LEA R6, P2, R206, R0.reuse, 0x1 ;  /* 0x00000000ce068211 */ /* 0x080fe400078408ff */
        /* <DEDUP_REMOVED lines=36> */
[C---:B------:R-:W-:Y:S01]  /*8a80*/  IMAD.WIDE.U32 R230, R85.reuse, c[0x0][0x1e8], RZ ;  /* 0x00007a0055e67a25 */ /* 0x040fe200078e00ff */
        /* <DEDUP_REMOVED lines=31> */
[----:B------:R-:W-:Y:S02]  /*8c80*/  @P1 LEA R8, P3, R206, R3, 0x1 ;  /* 0x00000003ce081211 */ /* 0x000fe400078608ff */
        /* <DEDUP_REMOVED lines=8> */
[C---:B------:R-:W-:Y:S02]  /*8d10*/  @P1 LEA.HI.X R7, R207.reuse, R4, R219, 0x1, P3 ;  /* 0x00000004cf071211 */ /* 0x040fe400018f0cdb */
[----:B------:R-:W-:Y:S02]  /*8d20*/  @P0 ISETP.GE.AND P3, PT, R206, c[0x0][0x1d4], PT ;  /* 0x00007500ce000a0c */ /* 0x000fe40003f66270 */
[C---:B---3--:R-:W-:Y:S01]  /*8d30*/  @P0 LEA R8, P5, R204.reuse, R0, 0x1 ;  /* 0x00000000cc080211 */ /* 0x048fe200078a08ff */
        /* <DEDUP_REMOVED lines=15> */
.L_x_4409:
        /* <DEDUP_REMOVED lines=86> */
[----:B---3--:R-:W-:Y:S02]  /*9390*/  @!P1 SHF.L.U64.HI R8, R142, 0x1, R79 ;  /* 0x000000018e089819 */ /* 0x008fe4000001024f */
        /* <DEDUP_REMOVED lines=35> */
.L_x_4413:
[----:B--2---:R-:W-:Y:S05]  /*95d0*/  BSYNC B0 ;  /* 0x0000000000007941 */ /* 0x004fea0003800000 */
.L_x_4412:
        /* <DEDUP_REMOVED lines=119> */
.L_x_4415:
[----:B---3--:R-:W-:Y:S05]  /*9d50*/  BSYNC B0 ;  /* 0x0000000000007941 */ /* 0x008fea0003800000 */
.L_x_4414:
        /* <DEDUP_REMOVED lines=90> */
.L_x_4419:
[----:B------:R-:W-:Y:S05]  /*a300*/  BSYNC B0 ;  /* 0x0000000000007941 */ /* 0x000fea0003800000 */
.L_x_4418:
        /* <DEDUP_REMOVED lines=45> */
.L_x_4421:
[----:B------:R-:W-:Y:S05]  /*a5e0*/  BSYNC B0 ;  /* 0x0000000000007941 */ /* 0x000fea0003800000 */
.L_x_4420:
        /* <DEDUP_REMOVED lines=45> */
.L_x_4423:
[----:B------:R-:W-:Y:S05]  /*a8c0*/  BSYNC B0 ;  /* 0x0000000000007941 */ /* 0x000fea0003800000 */
.L_x_4422:
        /* <DEDUP_REMOVED lines=45> */
.L_x_4425:
[----:B------:R-:W-:Y:S05]  /*aba0*/  BSYNC B0 ;  /* 0x0000000000007941 */ /* 0x000fea0003800000 */
.L_x_4424:
        /* <DEDUP_REMOVED lines=45> */
.L_x_4427:
[----:B------:R-:W-:Y:S05]  /*ae80*/  BSYNC B0 ;  /* 0x0000000000007941 */ /* 0x000fea0003800000 */
.L_x_4426:
        /* <DEDUP_REMOVED lines=44> */
.L_x_4417:
[----:B------:R-:W-:Y:S05]  /*b150*/  BSYNC B1 ;  /* 0x0000000000017941 */ /* 0x000fea0003800000 */
.L_x_4416:
        /* <DEDUP_REMOVED lines=48> */
.L_x_4430:
[----:B------:R-:W-:Y:S05]  /*b460*/  BSYNC B0 ;  /* 0x0000000000007941 */ /* 0x000fea0003800000 */
.L_x_4429:
        /* <DEDUP_REMOVED lines=45> */
.L_x_4432:
[----:B------:R-:W-:Y:S05]  /*b740*/  BSYNC B0 ;  /* 0x0000000000007941 */ /* 0x000fea0003800000 */
.L_x_4431:
        /* <DEDUP_REMOVED lines=45> */
.L_x_4434:
[----:B------:R-:W-:Y:S05]  /*ba20*/  BSYNC B0 ;  /* 0x0000000000007941 */ /* 0x000fea0003800000 */
.L_x_4433:
        /* <DEDUP_REMOVED lines=45> */
.L_x_4436:
[----:B------:R-:W-:Y:S05]  /*bd00*/  BSYNC B0 ;  /* 0x0000000000007941 */ /* 0x000fea0003800000 */
.L_x_4435:
        /* <DEDUP_REMOVED lines=45> */
.L_x_4438:
[----:B------:R-:W-:Y:S05]  /*bfe0*/  BSYNC B0 ;  /* 0x0000000000007941 */ /* 0x000fea0003800000 */
.L_x_4437:
        /* <DEDUP_REMOVED lines=45> */
.L_x_4411:
        /* <DEDUP_REMOVED lines=73> */
.L_x_4440:
[----:B--2---:R-:W-:Y:S05]  /*c750*/  BSYNC B0 ;  /* 0x0000000000007941 */ /* 0x004fea0003800000 */
.L_x_4439:
        /* <DEDUP_REMOVED lines=94> */
.L_x_4442:
[----:B--2---:R-:W-:Y:S05]  /*cd40*/  BSYNC B0 ;  /* 0x0000000000007941 */ /* 0x004fea0003800000 */
.L_x_4441:
        /* <DEDUP_REMOVED lines=148> */
.L_x_4446:
[----:B------:R-:W-:Y:S05]  /*d690*/  BSYNC B0 ;  /* 0x0000000000007941 */ /* 0x000fea0003800000 */
.L_x_4445:
        /* <DEDUP_REMOVED lines=99> */
.L_x_4448:
[----:B------:R-:W-:Y:S05]  /*dcd0*/  BSYNC B0 ;  /* 0x0000000000007941 */ /* 0x000fea0003800000 */
.L_x_4447:
        /* <DEDUP_REMOVED lines=98> */
.L_x_4444:
[----:B------:R-:W-:Y:S05]  /*e300*/  BSYNC B1 ;  /* 0x0000000000017941 */ /* 0x000fea0003800000 */
.L_x_4443:
        /* <DEDUP_REMOVED lines=110> */
.L_x_4450:
[----:B------:R-:W-:Y:S05]  /*e9f0*/  BSYNC B0 ;  /* 0x0000000000007941 */ /* 0x000fea0003800000 */
.L_x_4449:
        /* <DEDUP_REMOVED lines=99> */
.L_x_4452:
[----:B------:R-:W-:Y:S05]  /*f030*/  BSYNC B0 ;  /* 0x0000000000007941 */ /* 0x000fea0003800000 */
.L_x_4451:
        /* <DEDUP_REMOVED lines=98> */
.L_x_4428:
[----:B------:R-:W-:Y:S05]  /*f660*/  BSYNC B2 ;  /* 0x0000000000027941 */ /* 0x000fea0003800000 */
.L_x_4410:
[----:B------:R-:W-:-:S04]  /*f670*/  DEPBAR.LE SB0, 0x0 ;  /* 0x000080000000791a */ /* 0x000fc80000000000 */
[----:B------:R-:W-:Y:S01]  /*f680*/  BAR.SYNC.DEFER_BLOCKING 0x0 ;  /* 0x0000000000007b1d */ /* 0x000fe20000010000 */
[----:B------:R-:W-:Y:S01]  /*f690*/  IMAD R0, R95, c[0x0][0x208], RZ ;  /* 0x000082005f007a24 */ /* 0x000fe200078e02ff */
[----:B------:R-:W-:Y:S01]  /*f6a0*/  SHF.L.U64.HI R95, R204, 0x1, R205 ;  /* 0x00000001cc5f7819 */ /* 0x000fe200000102cd */
[----:B------:R-:W-:Y:S01]  /*f6b0*/  IMAD.WIDE.U32 R2, R198, c[0x0][0x208], RZ ;  /* 0x00008200c6027a25 */ /* 0x000fe200078e00ff */
[----:B-1----:R-:W-:Y:S02]  /*f6c0*/  SHF.L.U64.HI R97, R207, 0x1, R219 ;  /* 0x00000001cf617819 */ /* 0x002fe400000102db */
[----:B------:R-:W-:Y:S01]  /*f6d0*/  ISETP.GE.AND P5, PT, R204, c[0x0][0x1d4], PT ;  /* 0x00007500cc007a0c */ /* 0x000fe20003fa6270 */
[----:B------:R-:W-:Y:S01]  /*f6e0*/  IMAD R0, R198, c[0x0][0x20c], R0 ;  /* 0x00008300c6007a24 */ /* 0x000fe200078e0200 */
[----:B------:R-:W-:Y:S01]  /*f6f0*/  ISETP.GE.AND P4, PT, R206, c[0x0][0x1d4], PT ;  /* 0x00007500ce007a0c */ /* 0x000fe20003f86270 */
[----:B------:R-:W-:Y:S01]  /*f700*/  IMAD.WIDE.U32 R222, R85, c[0x0][0x210], RZ ;  /* 0x0000840055de7a25 */ /* 0x000fe200078e00ff */
[----:B------:R-:W-:Y:S03]  /*f710*/  BSSY B0, `(.L_x_4453) ;  /* 0x0000117000007945 */ /* 0x000fe60003800000 */
[----:B------:R-:W-:-:S02]  /*f720*/  IMAD.IADD R3, R3, 0x1, R0 ;  /* 0x0000000103037824 */ /* 0x000fc400078e0200 */
[----:B------:R-:W-:Y:S01]  /*f730*/  IMAD R0, R96, c[0x0][0x218], RZ ;  /* 0x0000860060007a24 */ /* 0x000fe200078e02ff */
[----:B------:R-:W-:Y:S01]  /*f740*/  SHF.L.U64.HI R96, R206, 0x1, R220 ;  /* 0x00000001ce607819 */ /* 0x000fe200000102dc */
[----:B------:R-:W-:-:S04]  /*f750*/  IMAD.WIDE.U32 R2, R196, c[0x0][0x218], R2 ;  /* 0x00008600c4027a25 */ /* 0x000fc800078e0002 */
[----:B------:R-:W-:Y:S02]  /*f760*/  IMAD R224, R85, c[0x0][0x214], R223 ;  /* 0x0000850055e07a24 */ /* 0x000fe400078e02df */
[----:B------:R-:W-:Y:S01]  /*f770*/  IMAD.SHL.U32 R93, R206, 0x2, RZ ;  /* 0x00000002ce5d7824 */ /* 0x000fe200078e00ff */
[----:B--2---:R-:W-:Y:S01]  /*f780*/  LDSM.16.M88.4 R8, [R178] ;  /* 0x00000000b208783b */ /* 0x004fe20000000200 */
[----:B------:R-:W-:Y:S02]  /*f790*/  IMAD.SHL.U32 R92, R204, 0x2, RZ ;  /* 0x00000002cc5c7824 */ /* 0x000fe400078e00ff */
[----:B------:R-:W-:Y:S01]  /*f7a0*/  IMAD.SHL.U32 R94, R207, 0x2, RZ ;  /* 0x00000002cf5e7824 */ /* 0x000fe200078e00ff */
[----:B------:R-:W1:Y:S04]  /*f7b0*/  LDSM.16.M88.4 R4, [R147] ;  /* 0x000000009304783b */ /* 0x000e680000000200 */
[----:B------:R-:W2:Y:S04]  /*f7c0*/  LDSM.16.M88.4 R12, [R147+0x800] ;  /* 0x00080000930c783b */ /* 0x000ea80000000200 */
[----:B------:R-:W3:Y:S04]  /*f7d0*/  LDSM.16.M88.4 R16, [R147+0x1000] ;  /* 0x001000009310783b */ /* 0x000ee80000000200 */
[----:B------:R-:W-:Y:S04]  /*f7e0*/  LDSM.16.M88.4 R28, [R147+0x1800] ;  /* 0x00180000931c783b */ /* 0x000fe80000000200 */
[----:B------:R-:W-:Y:S04]  /*f7f0*/  LDSM.16.M88.4 R24, [R182] ;  /* 0x00000000b618783b */ /* 0x000fe80000000200 */
[----:B------:R-:W-:Y:S04]  /*f800*/  LDSM.16.M88.4 R36, [R193] ;  /* 0x00000000c124783b */ /* 0x000fe80000000200 */
[----:B------:R-:W-:Y:S01]  /*f810*/  LDSM.16.M88.4 R48, [R191] ;  /* 0x00000000bf30783b */ /* 0x000fe20000000200 */
[C---:B-1----:R-:W-:Y:S07]  /*f820*/  HMMA.16816.F32 R44, R8.reuse, R4, RZ ;  /* 0x00000004082c723c */ /* 0x042fee00000018ff */
[----:B------:R-:W-:Y:S01]  /*f830*/  IMAD R4, R196, c[0x0][0x21c], R0 ;  /* 0x00008700c4047a24 */ /* 0x000fe200078e0200 */
[----:B------:R-:W-:Y:S01]  /*f840*/  IADD3 R0, P0, R2, R222, RZ ;  /* 0x000000de02007210 */ /* 0x000fe20007f1e0ff */
[----:B--2---:R-:W-:Y:S03]  /*f850*/  HMMA.16816.F32 R32, R8, R12, RZ ;  /* 0x0000000c0820723c */ /* 0x004fe600000018ff */
[----:B------:R-:W-:-:S02]  /*f860*/  IADD3.X R3, R224, R3, R4, P0, !PT ;  /* 0x00000003e0037210 */ /* 0x000fc400007fe404 */
[----:B------:R-:W-:-:S03]  /*f870*/  LEA R2, P0, R0, c[0x0][0x1f8], 0x1 ;  /* 0x00007e0000027a11 */ /* 0x000fc600078008ff */
[C---:B-----5:R-:W-:Y:S01]  /*f880*/  HMMA.16816.F32 R40, R8.reuse, R6, RZ ;  /* 0x000000060828723c */ /* 0x060fe200000018ff */
[----:B------:R-:W-:Y:S01]  /*f890*/  LEA.HI.X R13, R0, c[0x0][0x1fc], R3, 0x1, P0 ;  /* 0x00007f00000d7a11 */ /* 0x000fe200000f0c03 */
[----:B------:R-:W-:Y:S04]  /*f8a0*/  LDSM.16.M88.4 R4, [R179] ;  /* 0x00000000b304783b */ /* 0x000fe80000000200 */
[----:B------:R-:W1:Y:S02]  /*f8b0*/  SHFL.IDX PT, R3, R2, RZ, 0x181f ;  /* 0x00181fff02037589 */ /* 0x000e6400000e0000 */
[C---:B---3--:R-:W-:Y:S02]  /*f8c0*/  HMMA.16816.F32 R64, R8.reuse, R18, RZ ;  /* 0x000000120840723c */ /* 0x048fe400000018ff */
[----:B------:R-:W2:Y:S04]  /*f8d0*/  SHFL.IDX PT, R12, R13, RZ, 0x181f ;  /* 0x00181fff0d0c7589 */ /* 0x000ea800000e0000 */
[----:B------:R-:W3:Y:S02]  /*f8e0*/  SHFL.IDX PT, R0, R2, 0x1, 0x181f ;  /* 0x00381f0002007f89 */ /* 0x000ee400000e0000 */
[C---:B------:R-:W-:Y:S02]  /*f8f0*/  HMMA.16816.F32 R52, R8.reuse, R14, RZ ;  /* 0x0000000e0834723c */ /* 0x040fe400000018ff */
[----:B------:R-:W4:Y:S06]  /*f900*/  SHFL.IDX PT, R2, R13, 0x1, 0x181f ;  /* 0x00381f000d027f89 */ /* 0x000f2c00000e0000 */
[----:B------:R-:W-:Y:S01]  /*f910*/  HMMA.16816.F32 R56, R8, R16, RZ ;  /* 0x000000100838723c */ /* 0x000fe200000018ff */
[----:B-1----:R-:W-:-:S02]  /*f920*/  IADD3 R20, P1, R3, R93, RZ ;  /* 0x0000005d03147210 */ /* 0x002fc40007f3e0ff */
[----:B------:R-:W-:-:S05]  /*f930*/  IADD3 R22, P0, R3, R92, RZ ;  /* 0x0000005c03167210 */ /* 0x000fca0007f1e0ff */
[C---:B------:R-:W-:Y:S01]  /*f940*/  HMMA.16816.F32 R68, R8.reuse, R28, RZ ;  /* 0x0000001c0844723c */ /* 0x040fe200000018ff */
[----:B------:R-:W-:Y:S01]  /*f950*/  IADD3 R18, P2, R3, R94, RZ ;  /* 0x0000005e03127210 */ /* 0x000fe20007f5e0ff */
[C-C-:B--2---:R-:W-:Y:S02]  /*f960*/  IMAD.X R21, R12.reuse, 0x1, R96.reuse, P1 ;  /* 0x000000010c157824 */ /* 0x144fe400008e0660 */
[----:B------:R-:W-:Y:S01]  /*f970*/  IMAD.X R23, R12, 0x1, R95, P0 ;  /* 0x000000010c177824 */ /* 0x000fe200000e065f */
[----:B---3--:R-:W-:Y:S01]  /*f980*/  IADD3 R14, P1, R0, R93, RZ ;  /* 0x0000005d000e7210 */ /* 0x008fe20007f3e0ff */
[----:B------:R-:W-:Y:S01]  /*f990*/  IMAD.X R19, R12, 0x1, R97, P2 ;  /* 0x000000010c137824 */ /* 0x000fe200010e0661 */
[----:B------:R-:W-:Y:S01]  /*f9a0*/  IADD3 R16, P0, R0, R92, RZ ;  /* 0x0000005c00107210 */ /* 0x000fe20007f1e0ff */
[----:B------:R-:W-:Y:S01]  /*f9b0*/  HMMA.16816.F32 R60, R8, R30, RZ ;  /* 0x0000001e083c723c */ /* 0x000fe200000018ff */
[----:B------:R-:W-:Y:S01]  /*f9c0*/  ISETP.LT.OR P2, PT, R76, 0x1, P5 ;  /* 0x000000014c00780c */ /* 0x000fe20002f41670 */
[----:B----4-:R-:W-:Y:S01]  /*f9d0*/  IMAD.X R15, R2, 0x1, R96, P1 ;  /* 0x00000001020f7824 */ /* 0x010fe200008e0660 */
[----:B------:R-:W-:Y:S01]  /*f9e0*/  ISETP.LT.OR P1, PT, R76, 0x1, P4 ;  /* 0x000000014c00780c */ /* 0x000fe20002721670 */
[----:B------:R-:W-:Y:S01]  /*f9f0*/  IMAD.X R17, R2, 0x1, R95, P0 ;  /* 0x0000000102117824 */ /* 0x000fe200000e065f */
[----:B------:R-:W-:Y:S01]  /*fa00*/  IADD3 R12, P0, R0, R94, RZ ;  /* 0x0000005e000c7210 */ /* 0x000fe20007f1e0ff */
[----:B------:R-:W1:Y:S02]  /*fa10*/  LDSM.16.M88.4 R8, [R192] ;  /* 0x00000000c008783b */ /* 0x000e640000000200 */
[----:B------:R-:W-:Y:S02]  /*fa20*/  HMMA.16816.F32 R72, R4, R24, R44 ;  /* 0x000000180448723c */ /* 0x000fe4000000182c */
[----:B------:R-:W-:Y:S01]  /*fa30*/  IMAD.X R13, R2, 0x1, R97, P0 ;  /* 0x00000001020d7824 */ /* 0x000fe200000e0661 */
[----:B------:R-:W-:-:S03]  /*fa40*/  ISETP.GE.AND P0, PT, R207, c[0x0][0x1d4], PT ;  /* 0x00007500cf007a0c */ /* 0x000fc60003f06270 */
[----:B------:R-:W-:Y:S01]  /*fa50*/  @!PT LDS RZ, [RZ] ;  /* 0x00000000fffff984 */ /* 0x000fe20000000800 */
[----:B------:R-:W-:Y:S01]  /*fa60*/  @!PT LDS RZ, [RZ] ;  /* 0x00000000fffff984 */ /* 0x000fe20000000800 */
[----:B------:R-:W-:Y:S01]  /*fa70*/  @!PT LDS RZ, [RZ] ;  /* 0x00000000fffff984 */ /* 0x000fe20000000800 */
[----:B------:R2:W-:Y:S01]  /*fa80*/  LDGSTS.E.BYPASS.LTC128B.128 [R194+0x100], [R22.64], !P2 ;  /* 0x0010000016c27fae */ /* 0x0005e2000d101d48 */
[C---:B------:R-:W-:Y:S01]  /*fa90*/  ISETP.LT.OR P3, PT, R76.reuse, 0x1, P0 ;  /* 0x000000014c00780c */ /* 0x040fe20000761670 */
[----:B------:R-:W-:Y:S01]  /*faa0*/  HMMA.16816.F32 R44, R4, R26, R40 ;  /* 0x0000001a042c723c */ /* 0x000fe20000001828 */
[C---:B------:R-:W-:Y:S01]  /*fab0*/  ISETP.LT.OR P2, PT, R76.reuse, 0x21, P5 ;  /* 0x000000214c00780c */ /* 0x040fe20002f41670 */
[----:B------:R2:W-:Y:S01]  /*fac0*/  LDGSTS.E.BYPASS.LTC128B.128 [R194+0x2100], [R20.64], !P1 ;  /* 0x0210000014c27fae */ /* 0x0005e2000c901d48 */
[C---:B------:R-:W-:Y:S02]  /*fad0*/  ISETP.LT.OR P1, PT, R76.reuse, 0x21, P4 ;  /* 0x000000214c00780c */ /* 0x040fe40002721670 */
[----:B------:R-:W-:-:S03]  /*fae0*/  ISETP.LT.OR P0, PT, R76, 0x21, P0 ;  /* 0x000000214c00780c */ /* 0x000fc60000701670 */
[C---:B------:R-:W-:Y:S04]  /*faf0*/  HMMA.16816.F32 R40, R4.reuse, R36, R32 ;  /* 0x000000240428723c */ /* 0x040fe80000001820 */
[----:B------:R1:W-:Y:S04]  /*fb00*/  LDGSTS.E.BYPASS.LTC128B.128 [R194+0x4100], [R18.64], !P3 ;  /* 0x0410000012c27fae */ /* 0x0003e8000d901d48 */
[----:B------:R1:W-:Y:S01]  /*fb10*/  LDGSTS.E.BYPASS.LTC128B.128 [R194+0x1100], [R16.64], !P2 ;  /* 0x0110000010c27fae */ /* 0x0003e2000d101d48 */
[----:B------:R-:W-:Y:S03]  /*fb20*/  HMMA.16816.F32 R60, R4, R50, R60 ;  /* 0x00000032043c723c */ /* 0x000fe6000000183c */
[----:B------:R3:W-:Y:S04]  /*fb30*/  LDGSTS.E.BYPASS.LTC128B.128 [R194+0x3100], [R14.64], !P1 ;  /* 0x031000000ec27fae */ /* 0x0007e8000c901d48 */
[----:B------:R3:W-:Y:S01]  /*fb40*/  LDGSTS.E.BYPASS.LTC128B.128 [R194+0x5100], [R12.64], !P0 ;  /* 0x051000000cc27fae */ /* 0x0007e2000c101d48 */
[----:B------:R-:W-:-:S03]  /*fb50*/  ISETP.GT.AND P0, PT, R98, R215, PT ;  /* 0x000000d76200720c */ /* 0x000fc60003f04270 */
[----:B------:R-:W-:Y:S01]  /*fb60*/  LDSM.16.M88.4 R32, [R177] ;  /* 0x00000000b120783b */ /* 0x000fe20000000200 */
[C---:B--2---:R-:W-:Y:S03]  /*fb70*/  HMMA.16816.F32 R20, R4.reuse, R38, R52 ;  /* 0x000000260414723c */ /* 0x044fe60000001834 */
[----:B------:R-:W-:Y:S04]  /*fb80*/  LDSM.16.M88.4 R28, [R177+0x800] ;  /* 0x00080000b11c783b */ /* 0x000fe80000000200 */
[----:B------:R-:W-:Y:S01]  /*fb90*/  LDSM.16.M88.4 R80, [R177+0x1800] ;  /* 0x00180000b150783b */ /* 0x000fe20000000200 */
[C---:B------:R-:W-:Y:S03]  /*fba0*/  HMMA.16816.F32 R36, R4.reuse, R48, R68 ;  /* 0x000000300424723c */ /* 0x040fe60000001844 */
[----:B------:R-:W-:Y:S04]  /*fbb0*/  LDSM.16.M88.4 R24, [R177+0x1000] ;  /* 0x00100000b118783b */ /* 0x000fe80000000200 */
[----:B------:R-:W-:Y:S01]  /*fbc0*/  LDSM.16.M88.4 R68, [R174] ;  /* 0x00000000ae44783b */ /* 0x000fe20000000200 */
[C---:B-1----:R-:W-:Y:S03]  /*fbd0*/  HMMA.16816.F32 R16, R4.reuse, R8, R56 ;  /* 0x000000080410723c */ /* 0x042fe60000001838 */
[----:B------:R-:W-:Y:S04]  /*fbe0*/  LDSM.16.M88.4 R76, [R174+0x800] ;  /* 0x00080000ae4c783b */ /* 0x000fe80000000200 */
[----:B---3--:R-:W1:Y:S01]  /*fbf0*/  LDSM.16.M88.4 R12, [R181] ;  /* 0x00000000b50c783b */ /* 0x008e620000000200 */
[----:B------:R-:W-:Y:S03]  /*fc00*/  HMMA.16816.F32 R8, R4, R10, R64 ;  /* 0x0000000a0408723c */ /* 0x000fe60000001840 */
[----:B------:R-:W2:Y:S04]  /*fc10*/  LDSM.16.M88.4 R4, [R180] ;  /* 0x00000000b404783b */ /* 0x000ea80000000200 */
[----:B------:R-:W-:Y:S04]  /*fc20*/  LDSM.16.M88.4 R84, [R187] ;  /* 0x00000000bb54783b */ /* 0x000fe80000000200 */
[----:B------:R-:W-:Y:S04]  /*fc30*/  LDSM.16.M88.4 R88, [R177+0x2800] ;  /* 0x00280000b158783b */ /* 0x000fe80000000200 */
[----:B------:R-:W0:Y:S01]  /*fc40*/  LDGDEPBAR ;  /* 0x00000000000079af */ /* 0x000e220000000000 */
[C---:B-1----:R-:W-:Y:S03]  /*fc50*/  HMMA.16816.F32 R64, R12.reuse, R32, R72 ;  /* 0x000000200c40723c */ /* 0x042fe60000001848 */
[----:B------:R-:W-:Y:S05]  /*fc60*/  LDSM.16.M88.4 R72, [R147+0x3800] ;  /* 0x003800009348783b */ /* 0x000fea0000000200 */
[C---:B------:R-:W-:Y:S08]  /*fc70*/  HMMA.16816.F32 R56, R12.reuse, R34, R44 ;  /* 0x000000220c38723c */ /* 0x040ff0000000182c */
[C---:B------:R-:W-:Y:S01]  /*fc80*/  HMMA.16816.F32 R52, R12.reuse, R28, R40 ;  /* 0x0000001c0c34723c */ /* 0x040fe20000001828 */
[----:B------:R-:W1:Y:S07]  /*fc90*/  LDSM.16.M88.4 R40, [R174+0x1000] ;  /* 0x00100000ae28783b */ /* 0x000e6e0000000200 */
[C---:B------:R-:W-:Y:S08]  /*fca0*/  HMMA.16816.F32 R48, R12.reuse, R30, R20 ;  /* 0x0000001e0c30723c */ /* 0x040ff00000001814 */
[C---:B------:R-:W-:Y:S01]  /*fcb0*/  HMMA.16816.F32 R28, R12.reuse, R80, R36 ;  /* 0x000000500c1c723c */ /* 0x040fe20000001824 */
[----:B------:R-:W3:Y:S07]  /*fcc0*/  LDSM.16.M88.4 R36, [R174+0x1800] ;  /* 0x00180000ae24783b */ /* 0x000eee0000000200 */
[C---:B------:R-:W-:Y:S08]  /*fcd0*/  HMMA.16816.F32 R44, R12.reuse, R24, R16 ;  /* 0x000000180c2c723c */ /* 0x040ff00000001810 */
[C---:B------:R-:W-:Y:S01]  /*fce0*/  HMMA.16816.F32 R32, R12.reuse, R26, R8 ;  /* 0x0000001a0c20723c */ /* 0x040fe20000001808 */
[----:B------:R-:W-:Y:S04]  /*fcf0*/  LDSM.16.M88.4 R8, [R178+0x4000] ;  /* 0x00400000b208783b */ /* 0x000fe80000000200 */
[----:B------:R-:W4:Y:S03]  /*fd00*/  LDSM.16.M88.4 R24, [R147+0x2000] ;  /* 0x002000009318783b */ /* 0x000f260000000200 */
[----:B------:R-:W-:Y:S01]  /*fd10*/  HMMA.16816.F32 R20, R12, R82, R60 ;  /* 0x000000520c14723c */ /* 0x000fe2000000183c */
[----:B------:R-:W3:Y:S07]  /*fd20*/  LDSM.16.M88.4 R80, [R147+0x2800] ;  /* 0x002800009350783b */ /* 0x000eee0000000200 */
[C---:B--2---:R-:W-:Y:S08]  /*fd30*/  HMMA.16816.F32 R16, R4.reuse, R68, R64 ;  /* 0x000000440410723c */ /* 0x044ff00000001840 */
[C---:B------:R-:W-:Y:S01]  /*fd40*/  HMMA.16816.F32 R12, R4.reuse, R70, R56 ;  /* 0x00000046040c723c */ /* 0x040fe20000001838 */
[----:B------:R-:W2:Y:S07]  /*fd50*/  LDSM.16.M88.4 R68, [R147+0x3000] ;  /* 0x003000009344783b */ /* 0x000eae0000000200 */
[C---:B------:R-:W-:Y:S08]  /*fd60*/  HMMA.16816.F32 R64, R4.reuse, R76, R52 ;  /* 0x0000004c0440723c */ /* 0x040ff00000001834 */
[C---:B------:R-:W-:Y:S01]  /*fd70*/  HMMA.16816.F32 R60, R4.reuse, R78, R48 ;  /* 0x0000004e043c723c */ /* 0x040fe20000001830 */
[----:B------:R-:W-:Y:S07]  /*fd80*/  LDSM.16.M88.4 R76, [R188] ;  /* 0x00000000bc4c783b */ /* 0x000fee0000000200 */
[C---:B-1----:R-:W-:Y:S08]  /*fd90*/  HMMA.16816.F32 R52, R4.reuse, R40, R44 ;  /* 0x000000280434723c */ /* 0x042ff0000000182c */
[C---:B------:R-:W-:Y:S01]  /*fda0*/  HMMA.16816.F32 R48, R4.reuse, R42, R32 ;  /* 0x0000002a0430723c */ /* 0x040fe20000001820 */
[----:B------:R-:W-:Y:S07]  /*fdb0*/  LDSM.16.M88.4 R32, [R189] ;  /* 0x00000000bd20783b */ /* 0x000fee0000000200 */
[C---:B---3--:R-:W-:Y:S08]  /*fdc0*/  HMMA.16816.F32 R56, R4.reuse, R36, R28 ;  /* 0x000000240438723c */ /* 0x048ff0000000181c */
[----:B------:R-:W-:Y:S01]  /*fdd0*/  HMMA.16816.F32 R44, R4, R38, R20 ;  /* 0x00000026042c723c */ /* 0x000fe20000001814 */
[----:B------:R-:W-:Y:S04]  /*fde0*/  LDSM.16.M88.4 R4, [R179+0x4000] ;  /* 0x00400000b304783b */ /* 0x000fe80000000200 */
[----:B------:R-:W1:Y:S03]  /*fdf0*/  LDSM.16.M88.4 R36, [R190] ;  /* 0x00000000be24783b */ /* 0x000e660000000200 */
[C---:B----4-:R-:W-:Y:S08]  /*fe00*/  HMMA.16816.F32 R40, R8.reuse, R24, R16 ;  /* 0x000000180828723c */ /* 0x050ff00000001810 */
[C---:B------:R-:W-:Y:S08]  /*fe10*/  HMMA.16816.F32 R28, R8.reuse, R26, R12 ;  /* 0x0000001a081c723c */ /* 0x040ff0000000180c */
[C---:B------:R-:W-:Y:S08]  /*fe20*/  HMMA.16816.F32 R24, R8.reuse, R80, R64 ;  /* 0x000000500818723c */ /* 0x040ff00000001840 */
[C---:B--2---:R-:W-:Y:S08]  /*fe30*/  HMMA.16816.F32 R16, R8.reuse, R68, R52 ;  /* 0x000000440810723c */ /* 0x044ff00000001834 */
[C---:B------:R-:W-:Y:S01]  /*fe40*/  HMMA.16816.F32 R20, R8.reuse, R82, R60 ;  /* 0x000000520814723c */ /* 0x040fe2000000183c */
[----:B------:R-:W-:Y:S07]  /*fe50*/  LDSM.16.M88.4 R80, [R177+0x2000] ;  /* 0x00200000b150783b */ /* 0x000fee0000000200 */
[C---:B------:R-:W-:Y:S08]  /*fe60*/  HMMA.16816.F32 R12, R8.reuse, R70, R48 ;  /* 0x00000046080c723c */ /* 0x040ff00000001830 */
[C---:B------:R-:W-:Y:S08]  /*fe70*/  HMMA.16816.F32 R56, R8.reuse, R72, R56 ;  /* 0x000000480838723c */ /* 0x040ff00000001838 */
[----:B------:R-:W-:Y:S01]  /*fe80*/  HMMA.16816.F32 R52, R8, R74, R44 ;  /* 0x0000004a0834723c */ /* 0x000fe2000000182c */
[----:B------:R-:W2:Y:S04]  /*fe90*/  LDSM.16.M88.4 R8, [R181+0x4000] ;  /* 0x00400000b508783b */ /* 0x000ea80000000200 */
[----:B------:R-:W3:Y:S03]  /*fea0*/  LDSM.16.M88.4 R44, [R177+0x3000] ;  /* 0x00300000b12c783b */ /* 0x000ee60000000200 */
[C---:B-1----:R-:W-:Y:S08]  /*feb0*/  HMMA.16816.F32 R72, R4.reuse, R36, R40 ;  /* 0x000000240448723c */ /* 0x042ff00000001828 */
[C---:B------:R-:W-:Y:S08]  /*fec0*/  HMMA.16816.F32 R68, R4.reuse, R38, R28 ;  /* 0x000000260444723c */ /* 0x040ff0000000181c */
[C---:B------:R-:W-:Y:S01]  /*fed0*/  HMMA.16816.F32 R64, R4.reuse, R32, R24 ;  /* 0x000000200440723c */ /* 0x040fe20000001818 */
        /* <DEDUP_REMOVED lines=10> */
[C---:B--2---:R-:W-:Y:S01]  /*ff80*/  HMMA.16816.F32 R20, R8.reuse, R80, R72 ;  /* 0x000000500814723c */ /* 0x044fe20000001848 */
[----:B------:R-:W-:Y:S07]  /*ff90*/  LDSM.16.M88.4 R72, [R174+0x3800] ;  /* 0x00380000ae48783b */ /* 0x000fee0000000200 */
[C---:B------:R-:W-:Y:S01]  /*ffa0*/  HMMA.16816.F32 R16, R8.reuse, R82, R68 ;  /* 0x000000520810723c */ /* 0x040fe20000001844 */
[----:B------:R-:W2:Y:S04]  /*ffb0*/  LDSM.16.M88.4 R68, [R174+0x3000] ;  /* 0x00300000ae44783b */ /* 0x000ea80000000200 */
[----:B------:R-:W-:Y:S03]  /*ffc0*/  LDSM.16.M88.4 R80, [R147+0x5800] ;  /* 0x005800009350783b */ /* 0x000fe60000000200 */
[C---:B------:R-:W-:Y:S08]  /*ffd0*/  HMMA.16816.F32 R12, R8.reuse, R88, R64 ;  /* 0x00000058080c723c */ /* 0x040ff00000001840 */
[C---:B------:R-:W-:Y:S01]  /*ffe0*/  HMMA.16816.F32 R64, R8.reuse, R90, R60 ;  /* 0x0000005a0840723c */ /* 0x040fe2000000183c */
[----:B------:R-:W-:Y:S07]  /*fff0*/  LDSM.16.M88.4 R88, [R177+0x4800] ;  /* 0x00480000b158783b */ /* 0x000fee0000000200 */
[C---:B---3--:R-:W-:Y:S08]  /*10000*/  HMMA.16816.F32 R60, R8.reuse, R44, R48 ;  /* 0x0000002c083c723c */ /* 0x048ff00000001830 */
[----:B------:R-:W-:Y:S08]  /*10010*/  HMMA.16816.F32 R56, R8, R46, R40 ;  /* 0x0000002e0838723c */ /* 0x000ff00000001828 */
[C---:B-1----:R-:W-:Y:S08]  /*10020*/  HMMA.16816.F32 R44, R4.reuse, R24, R20 ;  /* 0x00000018042c723c */ /* 0x042ff00000001814 */
[----:B------:R-:W-:Y:S08]  /*10030*/  HMMA.16816.F32 R40, R4, R26, R16 ;  /* 0x0000001a0428723c */ /* 0x000ff00000001810 */
[----:B------:R-:W-:Y:S01]  /*10040*/  HMMA.16816.F32 R52, R8, R32, R36 ;  /* 0x000000200834723c */ /* 0x000fe20000001824 */
[----:B------:R-:W-:Y:S07]  /*10050*/  LDSM.16.M88.4 R36, [R147+0x4000] ;  /* 0x004000009324783b */ /* 0x000fee0000000200 */
[----:B------:R-:W-:Y:S01]  /*10060*/  HMMA.16816.F32 R24, R4, R76, R12 ;  /* 0x0000004c0418723c */ /* 0x000fe2000000180c */
[----:B------:R-:W1:Y:S07]  /*10070*/  LDSM.16.M88.4 R12, [R178+0x8000] ;  /* 0x00800000b20c783b */ /* 0x000e6e0000000200 */
[----:B------:R-:W-:Y:S01]  /*10080*/  HMMA.16816.F32 R48, R8, R34, R28 ;  /* 0x000000220830723c */ /* 0x000fe2000000181c */
[----:B------:R-:W3:Y:S04]  /*10090*/  LDSM.16.M88.4 R32, [R147+0x4800] ;  /* 0x004800009320783b */ /* 0x000ee80000000200 */
[----:B------:R-:W4:Y:S03]  /*100a0*/  LDSM.16.M88.4 R28, [R147+0x5000] ;  /* 0x00500000931c783b */ /* 0x000f260000000200 */
[C---:B------:R-:W-:Y:S01]  /*100b0*/  HMMA.16816.F32 R20, R4.reuse, R78, R64 ;  /* 0x0000004e0414723c */ /* 0x040fe20000001840 */
[----:B------:R-:W-:Y:S07]  /*100c0*/  LDSM.16.M88.4 R76, [R185] ;  /* 0x00000000b94c783b */ /* 0x000fee0000000200 */
[C---:B--2---:R-:W-:Y:S08]  /*100d0*/  HMMA.16816.F32 R16, R4.reuse, R68, R60 ;  /* 0x000000440410723c */ /* 0x044ff0000000183c */
[C---:B------:R-:W-:Y:S08]  /*100e0*/  HMMA.16816.F32 R8, R4.reuse, R70, R56 ;  /* 0x000000460408723c */ /* 0x040ff00000001838 */
[C---:B------:R-:W-:Y:S08]  /*100f0*/  HMMA.16816.F32 R52, R4.reuse, R72, R52 ;  /* 0x000000480434723c */ /* 0x040ff00000001834 */
[----:B------:R-:W-:Y:S01]  /*10100*/  HMMA.16816.F32 R68, R4, R74, R48 ;  /* 0x0000004a0444723c */ /* 0x000fe20000001830 */
[----:B------:R-:W-:Y:S04]  /*10110*/  LDSM.16.M88.4 R4, [R179+0x8000] ;  /* 0x00800000b304783b */ /* 0x000fe80000000200 */
[----:B------:R-:W2:Y:S03]  /*10120*/  LDSM.16.M88.4 R72, [R186] ;  /* 0x00000000ba48783b */ /* 0x000ea60000000200 */
[C---:B-1----:R-:W-:Y:S08]  /*10130*/  HMMA.16816.F32 R64, R12.reuse, R36, R44 ;  /* 0x000000240c40723c */ /* 0x042ff0000000182c */
[C---:B------:R-:W-:Y:S01]  /*10140*/  HMMA.16816.F32 R60, R12.reuse, R38, R40 ;  /* 0x000000260c3c723c */ /* 0x040fe20000001828 */
[----:B------:R-:W1:Y:S04]  /*10150*/  LDSM.16.M88.4 R40, [R184] ;  /* 0x00000000b828783b */ /* 0x000e680000000200 */
[----:B------:R-:W1:Y:S03]  /*10160*/  LDSM.16.M88.4 R36, [R183] ;  /* 0x00000000b724783b */ /* 0x000e660000000200 */
[C---:B---3--:R-:W-:Y:S01]  /*10170*/  HMMA.16816.F32 R56, R12.reuse, R32, R24 ;  /* 0x000000200c38723c */ /* 0x048fe20000001818 */
[----:B------:R-:W-:Y:S07]  /*10180*/  LDSM.16.M88.4 R24, [R177+0x4000] ;  /* 0x00400000b118783b */ /* 0x000fee0000000200 */
[C---:B------:R-:W-:Y:S08]  /*10190*/  HMMA.16816.F32 R48, R12.reuse, R34, R20 ;  /* 0x000000220c30723c */ /* 0x040ff00000001814 */
[C---:B----4-:R-:W-:Y:S08]  /*101a0*/  HMMA.16816.F32 R44, R12.reuse, R28, R16 ;  /* 0x0000001c0c2c723c */ /* 0x050ff00000001810 */
[C---:B------:R-:W-:Y:S01]  /*101b0*/  HMMA.16816.F32 R32, R12.reuse, R30, R8 ;  /* 0x0000001e0c20723c */ /* 0x040fe20000001808 */
[----:B------:R-:W3:Y:S07]  /*101c0*/  LDSM.16.M88.4 R8, [R181+0x8000] ;  /* 0x00800000b508783b */ /* 0x000eee0000000200 */
[C---:B------:R-:W-:Y:S08]  /*101d0*/  HMMA.16816.F32 R28, R12.reuse, R80, R52 ;  /* 0x000000500c1c723c */ /* 0x040ff00000001834 */
[----:B------:R-:W-:Y:S01]  /*101e0*/  HMMA.16816.F32 R20, R12, R82, R68 ;  /* 0x000000520c14723c */ /* 0x000fe20000001844 */
[----:B------:R-:W4:Y:S07]  /*101f0*/  LDSM.16.M88.4 R80, [R177+0x5000] ;  /* 0x00500000b150783b */ /* 0x000f2e0000000200 */
[C---:B--2---:R-:W-:Y:S08]  /*10200*/  HMMA.16816.F32 R16, R4.reuse, R72, R64 ;  /* 0x000000480410723c */ /* 0x044ff00000001840 */
[C---:B------:R-:W-:Y:S08]  /*10210*/  HMMA.16816.F32 R12, R4.reuse, R74, R60 ;  /* 0x0000004a040c723c */ /* 0x040ff0000000183c */
[C---:B------:R-:W-:Y:S08]  /*10220*/  HMMA.16816.F32 R68, R4.reuse, R76, R56 ;  /* 0x0000004c0444723c */ /* 0x040ff00000001838 */
[C---:B------:R-:W-:Y:S01]  /*10230*/  HMMA.16816.F32 R76, R4.reuse, R78, R48 ;  /* 0x0000004e044c723c */ /* 0x040fe20000001830 */
[----:B------:R-:W-:Y:S07]  /*10240*/  LDSM.16.M88.4 R48, [R174+0x4000] ;  /* 0x00400000ae30783b */ /* 0x000fee0000000200 */
[C---:B-1----:R-:W-:Y:S01]  /*10250*/  HMMA.16816.F32 R72, R4.reuse, R40, R44 ;  /* 0x000000280448723c */ /* 0x042fe2000000182c */
[----:B------:R-:W-:Y:S07]  /*10260*/  LDSM.16.M88.4 R44, [R174+0x4800] ;  /* 0x00480000ae2c783b */ /* 0x000fee0000000200 */
[C---:B------:R-:W-:Y:S01]  /*10270*/  HMMA.16816.F32 R64, R4.reuse, R42, R32 ;  /* 0x0000002a0440723c */ /* 0x040fe20000001820 */
[----:B------:R-:W-:Y:S07]  /*10280*/  LDSM.16.M88.4 R40, [R174+0x5000] ;  /* 0x00500000ae28783b */ /* 0x000fee0000000200 */
[C---:B------:R-:W-:Y:S08]  /*10290*/  HMMA.16816.F32 R60, R4.reuse, R36, R28 ;  /* 0x00000024043c723c */ /* 0x040ff0000000181c */
[----:B------:R-:W-:Y:S01]  /*102a0*/  HMMA.16816.F32 R56, R4, R38, R20 ;  /* 0x000000260438723c */ /* 0x000fe20000001814 */
[----:B------:R-:W1:Y:S04]  /*102b0*/  LDSM.16.M88.4 R4, [R180+0x8000] ;  /* 0x00800000b404783b */ /* 0x000e680000000200 */
[----:B------:R-:W2:Y:S01]  /*102c0*/  LDSM.16.M88.4 R36, [R174+0x5800] ;  /* 0x00580000ae24783b */ /* 0x000ea20000000200 */
[----:B------:R-:W-:-:S04]  /*102d0*/  DEPBAR.LE SB0, 0x0 ;  /* 0x000080000000791a */ /* 0x000fc80000000000 */
[C---:B---3--:R-:W-:Y:S08]  /*102e0*/  HMMA.16816.F32 R52, R8.reuse, R24, R16 ;  /* 0x000000180834723c */ /* 0x048ff00000001810 */
[C---:B------:R-:W-:Y:S08]  /*102f0*/  HMMA.16816.F32 R32, R8.reuse, R26, R12 ;  /* 0x0000001a0820723c */ /* 0x040ff0000000180c */
[C---:B------:R-:W-:Y:S08]  /*10300*/  HMMA.16816.F32 R28, R8.reuse, R88, R68 ;  /* 0x00000058081c723c */ /* 0x040ff00000001844 */
[C---:B------:R-:W-:Y:S08]  /*10310*/  HMMA.16816.F32 R24, R8.reuse, R90, R76 ;  /* 0x0000005a0818723c */ /* 0x040ff0000000184c */
[C---:B----4-:R-:W-:Y:S08]  /*10320*/  HMMA.16816.F32 R20, R8.reuse, R80, R72 ;  /* 0x000000500814723c */ /* 0x050ff00000001848 */
        /* <DEDUP_REMOVED lines=8> */
[C---:B--2---:R-:W-:Y:S08]  /*103b0*/  HMMA.16816.F32 R24, R4.reuse, R36, R12 ;  /* 0x000000240418723c */ /* 0x044ff0000000180c */
[C---:B------:R-:W-:Y:S08]  /*103c0*/  HMMA.16816.F32 R40, R4.reuse, R42, R16 ;  /* 0x0000002a0428723c */ /* 0x040ff00000001810 */
[----:B------:R-:W-:Y:S01]  /*103d0*/  HMMA.16816.F32 R36, R4, R38, R8 ;  /* 0x000000260424723c */ /* 0x000fe20000001808 */
[----:B------:R-:W-:Y:S06]  /*103e0*/  BAR.SYNC.DEFER_BLOCKING 0x0 ;  /* 0x0000000000007b1d */ /* 0x000fec0000010000 */
[----:B------:R-:W-:Y:S01]  /*103f0*/  @!UPT UIADD3 URZ, URZ, URZ, URZ ;  /* 0x0000003f3f3ff290 */ /* 0x000fe2000fffe03f */
[----:B------:R-:W-:Y:S11]  /*10400*/  @!P0 BRA `(.L_x_4454) ;  /* 0x0000047000008947 */ /* 0x000ff60003800000 */
[----:B------:R-:W-:Y:S01]  /*10410*/  ISETP.NE.AND P5, PT, R100, 0x1, PT ;  /* 0x000000016400780c */ /* 0x000fe20003fa5270 */
[----:B------:R-:W-:-:S02]  /*10420*/  IMAD R2, R98, 0x40, R239 ;  /* 0x0000004062027824 */ /* 0x000fc400078e02ef */
        /* <DEDUP_REMOVED lines=27> */
.L_x_4552:
        /* <DEDUP_REMOVED lines=21> */
.L_x_4553:
        /* <DEDUP_REMOVED lines=21> */
.L_x_4454:
[----:B------:R-:W-:Y:S05]  /*10880*/  BSYNC B0 ;  /* 0x0000000000007941 */ /* 0x000fea0003800000 */
.L_x_4453:
[----:B------:R-:W-:Y:S01]  /*10890*/  IMAD.MOV.U32 R0, RZ, RZ, c[0x0][0x2c4] ;  /* 0x0000b100ff007624 */ /* 0x000fe200078e00ff */
[----:B------:R-:W0:Y:S01]  /*108a0*/  LDGDEPBAR ;  /* 0x00000000000079af */ /* 0x000e220000000000 */
[----:B-1----:R-:W-:Y:S01]  /*108b0*/  IMAD.MOV.U32 R2, RZ, RZ, 0x1 ;  /* 0x00000001ff027424 */ /* 0x002fe200078e00ff */
        /* <DEDUP_REMOVED lines=11> */
.L_x_4554:
[----:B--2---:R-:W-:-:S05]  /*10970*/  IMAD.IADD R0, R5, 0x1, R0 ;  /* 0x0000000105007824 */ /* 0x004fca00078e0200 */
[----:B------:R-:W-:-:S04]  /*10980*/  IMNMX R0, R6, R0, PT ;  /* 0x0000000006007217 */ /* 0x000fc80003800200 */
[C---:B------:R-:W-:Y:S02]  /*10990*/  ISETP.GT.AND P0, PT, R0.reuse, RZ, PT ;  /* 0x000000ff0000720c */ /* 0x040fe40003f04270 */
[----:B------:R-:W-:Y:S02]  /*109a0*/  ISETP.GT.AND P2, PT, R0, 0x1, PT ;  /* 0x000000010000780c */ /* 0x000fe40003f44270 */
        /* <DEDUP_REMOVED lines=103> */
.L_x_4555:
        /* <DEDUP_REMOVED lines=279> */
[----:B------:R-:W-:Y:S03]  /*12190*/  @!UPT UIADD3 URZ, URZ, URZ, URZ ;  /* 0x0000003f3f3ff290 */ /* 0x000fe6000fffe03f */
[----:B------:R-:W-:Y:S11]  /*121a0*/  @!P0 BRA `(.L_x_4459) ;  /* 0x000032a000008947 */ /* 0x000ff60003800000 */
[----:B------:R-:W-:Y:S02]  /*121b0*/  MOV R105, R16 ;  /* 0x0000001000697202 */ /* 0x000fe40000000f00 */
[----:B------:R-:W-:-:S07]  /*121c0*/  MOV R104, R101 ;  /* 0x0000006500687202 */ /* 0x000fce0000000f00 */
.L_x_4470:
        /* <DEDUP_REMOVED lines=37> */
.L_x_4556:
        /* <DEDUP_REMOVED lines=21> */
.L_x_4557:
        /* <DEDUP_REMOVED lines=21> */
.L_x_4461:
[----:B------:R-:W-:Y:S05]  /*126c0*/  BSYNC B0 ;  /* 0x0000000000007941 */ /* 0x000fea0003800000 */
.L_x_4460:
        /* <DEDUP_REMOVED lines=154> */
[----:B------:R-:W-:Y:S01]  /*13070*/  IMAD.MOV.U32 R0, RZ, RZ, c[0x0][0x2b8] ;  /* 0x0000ae00ff007624 */ /* 0x000fe200078e00ff */
[----:B------:R-:W-:Y:S01]  /*13080*/  ISETP.GT.AND P1, PT, R221, 0x3f, PT ;  /* 0x0000003fdd00780c */ /* 0x000fe20003f24270 */
[----:B------:R-:W-:Y:S01]  /*13090*/  IMAD R2, R197, 0x40, R239 ;  /* 0x00000040c5027824 */ /* 0x000fe200078e02ef */
[C---:B------:R-:W-:Y:S01]  /*130a0*/  SHF.L.U64.HI R156, R207.reuse, 0x1, R219 ;  /* 0x00000001cf9c7819 */ /* 0x040fe200000102db */
        /* <DEDUP_REMOVED lines=33> */
.L_x_4558:
        /* <DEDUP_REMOVED lines=21> */
.L_x_4559:
        /* <DEDUP_REMOVED lines=21> */
.L_x_4465:
[----:B------:R-:W-:Y:S05]  /*13560*/  BSYNC B0 ;  /* 0x0000000000007941 */ /* 0x000fea0003800000 */
.L_x_4464:
[----:B------:R-:W-:Y:S01]  /*13570*/  IMAD.MOV.U32 R0, RZ, RZ, c[0x0][0x2c4] ;  /* 0x0000b100ff007624 */ /* 0x000fe200078e00ff */
        /* <DEDUP_REMOVED lines=12> */
.L_x_4560:
[----:B---3--:R-:W-:Y:S05]  /*13640*/  IMAD.IADD R0, R101, 0x1, R0 ;  /* 0x0000000165007824 */ /* 0x008fea00078e0200 */
        /* <DEDUP_REMOVED lines=24> */
[----:B-1----:R-:W-:Y:S02]  /*137d0*/  FSEL R149, R24, -INF , P0 ;  /* 0xff80000018957808 */ /* 0x002fe40000000000 */
        /* <DEDUP_REMOVED lines=81> */
.L_x_4561:
        /* <DEDUP_REMOVED lines=374> */
.L_x_4459:
[----:B------:R-:W-:-:S13]  /*15450*/  ISETP.GE.AND P0, PT, R197, R215, PT ;  /* 0x000000d7c500720c */ /* 0x000fda0003f06270 */
[----:B------:R-:W-:Y:S05]  /*15460*/  @!P0 BRA `(.L_x_4471) ;  /* 0x00002c3000008947 */ /* 0x000fea0003800000 */
[----:B------:R-:W-:Y:S02]  /*15470*/  MOV R105, R16 ;  /* 0x0000001000697202 */ /* 0x000fe40000000f00 */
[----:B------:R-:W-:Y:S02]  /*15480*/  MOV R104, R101 ;  /* 0x0000006500687202 */ /* 0x000fe40000000f00 */
.L_x_4478:
        /* <DEDUP_REMOVED lines=34> */
.L_x_4562:
[----:B------:R-:W5:Y:S01]  /*156b0*/  SHFL.IDX PT, R4, R5, RZ, 0x181f ;  /* 0x00181fff05047589 */ /* 0x000f6200000e0000 */
[----:B------:R-:W-:Y:S01]  /*156c0*/  ISETP.GE.AND P0, PT, R204, c[0x0][0x1d4], PT ;  /* 0x00007500cc007a0c */ /* 0x000fe20003f06270 */
[----:B------:R-:W-:Y:S01]  /*156d0*/  BSSY B0, `(.L_x_4473) ;  /* 0x0000101000007945 */ /* 0x000fe20003800000 */
[----:B------:R-:W-:Y:S02]  /*156e0*/  ISETP.GE.AND P5, PT, R206, c[0x0][0x1d4], PT ;  /* 0x00007500ce007a0c */ /* 0x000fe40003fa6270 */
[----:B------:R-:W-:Y:S01]  /*156f0*/  SHFL.IDX PT, R3, R7, 0x1, 0x181f ;  /* 0x00381f0007037f89 */ /* 0x000fe200000e0000 */
[----:B------:R-:W-:Y:S02]  /*15700*/  SEL R195, RZ, 0x10, P0 ;  /* 0x00000010ffc37807 */ /* 0x000fe40000000000 */
[----:B------:R-:W-:Y:S02]  /*15710*/  ISETP.GE.AND P4, PT, R207, c[0x0][0x1d4], PT ;  /* 0x00007500cf007a0c */ /* 0x000fe40003f86270 */
[----:B------:R4:W3:Y:S02]  /*15720*/  SHFL.IDX PT, R2, R5, 0x1, 0x181f ;  /* 0x00381f0005027f89 */ /* 0x0008e400000e0000 */
[----:B------:R-:W-:Y:S02]  /*15730*/  SEL R14, RZ, 0x10, P4 ;  /* 0x00000010ff0e7807 */ /* 0x000fe40002000000 */
[----:B----4-:R-:W-:Y:S02]  /*15740*/  SEL R5, RZ, 0x10, P5 ;  /* 0x00000010ff057807 */ /* 0x010fe40002800000 */
[----:B-----5:R-:W-:Y:S02]  /*15750*/  IADD3 R6, P1, R4, R12, RZ ;  /* 0x0000000c04067210 */ /* 0x020fe40007f3e0ff */
[C---:B------:R-:W-:Y:S02]  /*15760*/  ISETP.NE.U32.AND P6, PT, R5.reuse, RZ, PT ;  /* 0x000000ff0500720c */ /* 0x040fe40003fc5070 */
[----:B------:R-:W-:Y:S01]  /*15770*/  IADD3 R5, -R5, 0x10, RZ ;  /* 0x0000001005057810 */ /* 0x000fe20007ffe1ff */
[--C-:B---3--:R-:W-:Y:S03]  /*15780*/  IMAD.X R7, R0, 0x1, R13.reuse, P1 ;  /* 0x0000000100077824 */ /* 0x108fe600008e060d */
[----:B------:R-:W-:Y:S02]  /*15790*/  LOP3.LUT R5, R5, 0xf, RZ, 0xc0, !PT ;  /* 0x0000000f05057812 */ /* 0x000fe400078ec0ff */
[----:B------:R3:W-:Y:S02]  /*157a0*/  LDGSTS.E.BYPASS.LTC128B.128 [R194+0x100], [R6.64], !P0 ;  /* 0x0010000006c27fae */ /* 0x0007e4000c101d48 */
[----:B---3--:R-:W-:Y:S04]  /*157b0*/  IADD3 R6, -R195, 0x10, RZ ;  /* 0x00000010c3067810 */ /* 0x008fe80007ffe1ff */
[----:B------:R-:W-:Y:S04]  /*157c0*/  LOP3.LUT R6, R6, 0xf, RZ, 0xc0, !PT ;  /* 0x0000000f06067812 */ /* 0x000fe800078ec0ff */
[-C--:B------:R-:W-:Y:S02]  /*157d0*/  IADD3 R20, P1, P0, R6, R2.reuse, R12 ;  /* 0x0000000206147210 */ /* 0x080fe4000783e00c */
[----:B------:R-:W-:Y:S02]  /*157e0*/  IADD3 R6, -R14, 0x10, RZ ;  /* 0x000000100e067810 */ /* 0x000fe40007ffe1ff */
[----:B------:R-:W-:Y:S02]  /*157f0*/  IADD3.X R21, RZ, R3, R13, P1, P0 ;  /* 0x00000003ff157210 */ /* 0x000fe40000fe040d */
[-C--:B------:R-:W-:Y:S02]  /*15800*/  IADD3 R28, P1, P0, R5, R2.reuse, R15 ;  /* 0x00000002051c7210 */ /* 0x080fe4000783e00f */
[----:B------:R-:W-:Y:S02]  /*15810*/  LOP3.LUT R5, R6, 0xf, RZ, 0xc0, !PT ;  /* 0x0000000f06057812 */ /* 0x000fe400078ec0ff */
[C---:B------:R-:W-:Y:S02]  /*15820*/  IADD3 R6, P2, R4.reuse, R15, RZ ;  /* 0x0000000f04067210 */ /* 0x040fe40007f5e0ff */
[----:B------:R-:W-:Y:S02]  /*15830*/  IADD3 R12, P3, R4, R23, RZ ;  /* 0x00000017040c7210 */ /* 0x000fe40007f7e0ff */
[-CC-:B------:R-:W-:Y:S01]  /*15840*/  IADD3.X R29, RZ, R3.reuse, R22.reuse, P1, P0 ;  /* 0x00000003ff1d7210 */ /* 0x180fe20000fe0416 */
[C---:B------:R-:W-:Y:S01]  /*15850*/  IMAD.X R7, R0.reuse, 0x1, R22, P2 ;  /* 0x0000000100077824 */ /* 0x040fe200010e0616 */
[----:B------:R-:W-:Y:S01]  /*15860*/  IADD3 R2, P1, P0, R5, R2, R23 ;  /* 0x0000000205027210 */ /* 0x000fe2000783e017 */
[--C-:B------:R-:W-:Y:S03]  /*15870*/  IMAD.X R13, R0, 0x1, R30.reuse, P3 ;  /* 0x00000001000d7824 */ /* 0x100fe600018e061e */
[----:B------:R3:W-:Y:S01]  /*15880*/  LDGSTS.E.BYPASS.LTC128B.128 [R194+0x2100], [R6.64], !P5 ;  /* 0x0210000006c27fae */ /* 0x0007e2000e901d48 */
[----:B------:R-:W-:Y:S02]  /*15890*/  IADD3.X R3, RZ, R3, R30, P1, P0 ;  /* 0x00000003ff037210 */ /* 0x000fe40000fe041e */
[----:B------:R-:W-:Y:S02]  /*158a0*/  ISETP.NE.U32.AND P1, PT, R195, RZ, PT ;  /* 0x000000ffc300720c */ /* 0x000fe40003f25070 */
[----:B------:R4:W-:Y:S01]  /*158b0*/  LDGSTS.E.BYPASS.LTC128B.128 [R194+0x4100], [R12.64], !P4 ;  /* 0x041000000cc27fae */ /* 0x0009e2000e101d48 */
[----:B------:R-:W-:Y:S10]  /*158c0*/  ISETP.NE.U32.AND P0, PT, R14, RZ, PT ;  /* 0x000000ff0e00720c */ /* 0x000ff40003f05070 */
[----:B------:R5:W-:Y:S05]  /*158d0*/  LDGSTS.E.BYPASS.LTC128B.128.ZFILL [R194+0x1100], [R20.64], P1 ;  /* 0x0110000014c27fae */ /* 0x000bea0008941d48 */
[----:B------:R2:W-:Y:S05]  /*158e0*/  LDGSTS.E.BYPASS.LTC128B.128.ZFILL [R194+0x3100], [R28.64], P6 ;  /* 0x031000001cc27fae */ /* 0x0005ea000b141d48 */
[----:B------:R1:W-:Y:S01]  /*158f0*/  LDGSTS.E.BYPASS.LTC128B.128.ZFILL [R194+0x5100], [R2.64], P0 ;  /* 0x0510000002c27fae */ /* 0x0003e20008141d48 */
[C---:B--23--:R-:W-:Y:S03]  /*15900*/  HMMA.16816.F32 R4, R32.reuse, R8, RZ ;  /* 0x000000082004723c */ /* 0x04cfe600000018ff */
[----:B------:R-:W-:Y:S01]  /*15910*/  ISETP.GT.AND P0, PT, R197, R215, PT ;  /* 0x000000d7c500720c */ /* 0x000fe20003f04270 */
[----:B------:R-:W0:Y:S04]  /*15920*/  LDGDEPBAR ;  /* 0x00000000000079af */ /* 0x000e280000000000 */
[C---:B------:R-:W-:Y:S08]  /*15930*/  HMMA.16816.F32 R8, R32.reuse, R10, RZ ;  /* 0x0000000a2008723c */ /* 0x040ff000000018ff */
[C---:B----4-:R-:W-:Y:S08]  /*15940*/  HMMA.16816.F32 R12, R32.reuse, R16, RZ ;  /* 0x00000010200c723c */ /* 0x050ff000000018ff */
[C---:B------:R-:W-:Y:S08]  /*15950*/  HMMA.16816.F32 R16, R32.reuse, R18, RZ ;  /* 0x000000122010723c */ /* 0x040ff000000018ff */
[C---:B-1---5:R-:W-:Y:S08]  /*15960*/  HMMA.16816.F32 R20, R32.reuse, R24, RZ ;  /* 0x000000182014723c */ /* 0x062ff000000018ff */
        /* <DEDUP_REMOVED lines=182> */
.L_x_4563:
        /* <DEDUP_REMOVED lines=18> */
.L_x_4564:
        /* <DEDUP_REMOVED lines=15> */
.L_x_4474:
[----:B------:R-:W-:Y:S05]  /*166e0*/  BSYNC B0 ;  /* 0x0000000000007941 */ /* 0x000fea0003800000 */
.L_x_4473:
        /* <DEDUP_REMOVED lines=41> */
.L_x_4565:
        /* <DEDUP_REMOVED lines=370> */
.L_x_4471:
[----:B------:R-:W-:Y:S05]  /*180a0*/  BRA.DIV ~URZ, `(.L_x_4479) ;  /* 0x000070b27f007947 */ /* 0x000fea000b800000 */
[----:B------:R1:W2:Y:S02]  /*180b0*/  SHFL.BFLY PT, R0, R209, 0x2, 0x1f ;  /* 0x0c401f00d1007f89 */ /* 0x0002a400000e0000 */
.L_x_4566:
[----:B--2---:R-:W-:Y:S01]  /*180c0*/  FADD.FTZ R4, R0, R209 ;  /* 0x000000d100047221 */ /* 0x004fe20000010000 */
[----:B------:R-:W-:Y:S05]  /*180d0*/  BRA.DIV ~URZ, `(.L_x_4480) ;  /* 0x000070d27f007947 */ /* 0x000fea000b800000 */
[----:B------:R-:W2:Y:S02]  /*180e0*/  SHFL.BFLY PT, R0, R203, 0x2, 0x1f ;  /* 0x0c401f00cb007f89 */ /* 0x000ea400000e0000 */
[----:B--2---:R-:W-:-:S02]  /*180f0*/  FADD.FTZ R5, R0, R203 ;  /* 0x000000cb00057221 */ /* 0x004fc40000010000 */
[----:B------:R-:W2:Y:S04]  /*18100*/  SHFL.BFLY PT, R0, R4, 0x1, 0x1f ;  /* 0x0c201f0004007f89 */ /* 0x000ea800000e0000 */
[----:B------:R3:W4:Y:S01]  /*18110*/  SHFL.BFLY PT, R3, R5, 0x1, 0x1f ;  /* 0x0c201f0005037f89 */ /* 0x00072200000e0000 */
[----:B--2---:R-:W-:-:S05]  /*18120*/  FADD.FTZ R4, R4, R0 ;  /* 0x0000000004047221 */ /* 0x004fca0000010000 */
.L_x_4567:
[----:B------:R-:W-:Y:S01]  /*18130*/  FSETP.NE.FTZ.AND P1, PT, R4, RZ, PT ;  /* 0x000000ff0400720b */ /* 0x000fe20003f35000 */
[----:B----4-:R-:W-:Y:S01]  /*18140*/  FADD.FTZ R3, R3, R5 ;  /* 0x0000000503037221 */ /* 0x010fe20000010000 */
[----:B------:R-:W-:Y:S02]  /*18150*/  MOV R2, RZ ;  /* 0x000000ff00027202 */ /* 0x000fe40000000f00 */
[----:B------:R-:W-:Y:S02]  /*18160*/  MOV R15, 0xff800000 ;  /* 0xff800000000f7802 */ /* 0x000fe40000000f00 */
[----:B------:R-:W-:-:S02]  /*18170*/  FSETP.NE.FTZ.AND P0, PT, R3, RZ, PT ;  /* 0x000000ff0300720b */ /* 0x000fc40003f15000 */
[----:B------:R-:W-:-:S05]  /*18180*/  MOV R18, 0xff800000 ;  /* 0xff80000000127802 */ /* 0x000fca0000000f00 */
[----:B------:R-:W2:Y:S01]  /*18190*/  @P1 MUFU.LG2 R0, R4 ;  /* 0x0000000400001308 */ /* 0x000ea20000000c00 */
[----:B---3--:R-:W-:-:S07]  /*181a0*/  @P1 MOV R5, 0x3f317218 ;  /* 0x3f31721800051802 */ /* 0x008fce0000000f00 */
[----:B------:R2:W3:Y:S02]  /*181b0*/  @P1 MUFU.RCP R2, R4 ;  /* 0x0000000400021308 */ /* 0x0004e40000001000 */
[----:B--2---:R-:W-:Y:S02]  /*181c0*/  @P1 FMUL.FTZ R4, R0, 0.69314718246459960938 ;  /* 0x3f31721800041820 */ /* 0x004fe40000410000 */
[----:B------:R-:W-:Y:S01]  /*181d0*/  @P1 FMUL.FTZ R0, R5, c[0x0][0x2d0] ;  /* 0x0000b40005001a20 */ /* 0x000fe20000410000 */
[----:B------:R-:W-:Y:S01]  /*181e0*/  @P0 MOV R5, 0x3f317218 ;  /* 0x3f31721800050802 */ /* 0x000fe20000000f00 */
[----:B---3--:R-:W-:Y:S02]  /*181f0*/  FMUL.FTZ R100, R2, R108 ;  /* 0x0000006c02647220 */ /* 0x008fe40000410000 */
[----:B------:R-:W-:Y:S01]  /*18200*/  @P1 FFMA.FTZ R15, R0, R101, R4 ;  /* 0x00000065000f1223 */ /* 0x000fe20000010004 */
[----:B------:R-:W-:Y:S01]  /*18210*/  MOV R0, RZ ;  /* 0x000000ff00007202 */ /* 0x000fe20000000f00 */
[----:B------:R-:W-:Y:S01]  /*18220*/  @P0 MUFU.LG2 R4, R3 ;  /* 0x0000000300040308 */ /* 0x000fe20000000c00 */
[----:B------:R-:W-:-:S02]  /*18230*/  FMUL.FTZ R101, R2, R109 ;  /* 0x0000006d02657220 */ /* 0x000fc40000410000 */
[C---:B------:R-:W-:Y:S02]  /*18240*/  FMUL.FTZ R108, R2.reuse, R88 ;  /* 0x00000058026c7220 */ /* 0x040fe40000410000 */
[C---:B------:R-:W-:Y:S02]  /*18250*/  FMUL.FTZ R109, R2.reuse, R89 ;  /* 0x00000059026d7220 */ /* 0x040fe40000410000 */
[C---:B------:R-:W-:Y:S01]  /*18260*/  FMUL.FTZ R104, R2.reuse, R68 ;  /* 0x0000004402687220 */ /* 0x040fe20000410000 */
[----:B------:R-:W2:Y:S01]  /*18270*/  @P0 MUFU.RCP R0, R3 ;  /* 0x0000000300000308 */ /* 0x000ea20000001000 */
        /* <DEDUP_REMOVED lines=10> */
[----:B------:R-:W-:Y:S02]  /*18320*/  @P0 FMUL.FTZ R3, R4, 0.69314718246459960938 ;  /* 0x3f31721804030820 */ /* 0x000fe40000410000 */
[C---:B------:R-:W-:Y:S02]  /*18330*/  FMUL.FTZ R122, R0.reuse, R38 ;  /* 0x00000026007a7220 */ /* 0x040fe40000410000 */
[----:B------:R-:W-:Y:S02]  /*18340*/  FMUL.FTZ R123, R0, R39 ;  /* 0x00000027007b7220 */ /* 0x000fe40000410000 */
        /* <DEDUP_REMOVED lines=82> */
.L_x_4396:
        /* <DEDUP_REMOVED lines=17> */
.L_x_4482:
[----:B------:R-:W-:Y:S05]  /*18980*/  BSYNC B0 ;  /* 0x0000000000007941 */ /* 0x000fea0003800000 */
.L_x_4481:
        /* <DEDUP_REMOVED lines=131> */
.L_x_4485:
[----:B------:R-:W2:Y:S04]  /*191c0*/  LDL.LU R3, [R1] ;  /* 0x0000000001037983 */ /* 0x000ea80000300800 */
[----:B------:R-:W3:Y:S01]  /*191d0*/  LDL R19, [R1+0x4] ;  /* 0x0000040001137983 */ /* 0x000ee20000100800 */
[----:B------:R-:W-:Y:S01]  /*191e0*/  IMAD.MOV.U32 R13, RZ, RZ, 0x368 ;  /* 0x00000368ff0d7424 */ /* 0x000fe200078e00ff */
[----:B------:R-:W-:-:S02]  /*191f0*/  ISETP.GT.AND P2, PT, R0, 0x1, PT ;  /* 0x000000010000780c */ /* 0x000fc40003f44270 */
[----:B------:R-:W4:Y:S01]  /*19200*/  LDL R87, [R1+0x5c] ;  /* 0x00005c0001577983 */ /* 0x000f220000100800 */
[----:B------:R-:W-:Y:S02]  /*19210*/  ISETP.NE.U32.AND P0, PT, RZ, c[0x0][0x500], PT ;  /* 0x00014000ff007a0c */ /* 0x000fe40003f05070 */
[----:B------:R-:W-:Y:S02]  /*19220*/  SEL R13, R13, 0x328, P2 ;  /* 0x000003280d0d7807 */ /* 0x000fe40001000000 */
[----:B------:R-:W-:Y:S02]  /*19230*/  ISETP.NE.AND.EX P0, PT, RZ, c[0x0][0x504], PT, P0 ;  /* 0x00014100ff007a0c */ /* 0x000fe40003f05300 */
[----:B------:R-:W1:Y:S02]  /*19240*/  LDC.64 R6, c[0x0][R13+0x170] ;  /* 0x00005c000d067b82 */ /* 0x000e640000000a00 */
[----:B-1----:R-:W-:Y:S02]  /*19250*/  LOP3.LUT R5, R246, 0xffff, RZ, 0xc0, !PT ;  /* 0x0000fffff6057812 */ /* 0x002fe400078ec0ff */
[----:B------:R-:W-:-:S04]  /*19260*/  SEL R0, R252, RZ, !P0 ;  /* 0x000000fffc007207 */ /* 0x000fc80004000000 */
[----:B------:R-:W1:Y:S08]  /*19270*/  LDC.64 R10, c[0x0][R13+0x168] ;  /* 0x00005a000d0a7b82 */ /* 0x000e700000000a00 */
[----:B------:R-:W2:Y:S01]  /*19280*/  LDC.64 R16, c[0x0][R13+0x178] ;  /* 0x00005e000d107b82 */ /* 0x000ea20000000a00 */
[----:B-1----:R-:W-:Y:S01]  /*19290*/  IMAD.WIDE.U32 R8, R10, R5, RZ ;  /* 0x000000050a087225 */ /* 0x002fe200078e00ff */
[----:B------:R-:W1:Y:S01]  /*192a0*/  S2R R90, SR_TID.X ;  /* 0x00000000005a7919 */ /* 0x000e620000002100 */
[----:B--2---:R-:W-:-:S02]  /*192b0*/  SEL R4, R3, RZ, !P0 ;  /* 0x000000ff03047207 */ /* 0x004fc40004000000 */
[----:B------:R-:W-:-:S04]  /*192c0*/  IMAD R3, R7, R0, RZ ;  /* 0x0000000007037224 */ /* 0x000fc800078e02ff */
[C---:B------:R-:W-:Y:S02]  /*192d0*/  IMAD R4, R6.reuse, R4, R3 ;  /* 0x0000000406047224 */ /* 0x040fe400078e0203 */
[----:B------:R-:W-:Y:S02]  /*192e0*/  IMAD R3, R11, R5, RZ ;  /* 0x000000050b037224 */ /* 0x000fe400078e02ff */
[----:B------:R-:W-:-:S04]  /*192f0*/  IMAD.WIDE.U32 R6, R6, R0, RZ ;  /* 0x0000000006067225 */ /* 0x000fc800078e00ff */
[----:B------:R-:W-:Y:S01]  /*19300*/  IMAD.IADD R9, R9, 0x1, R3 ;  /* 0x0000000109097824 */ /* 0x000fe200078e0203 */
[--C-:B-----5:R-:W-:Y:S01]  /*19310*/  IADD3 R12, P1, P0, R6, R8, R2.reuse ;  /* 0x00000008060c7210 */ /* 0x120fe2000783e002 */
[----:B------:R-:W-:Y:S01]  /*19320*/  IMAD.MOV.U32 R3, RZ, RZ, c[0x0][0x4e8] ;  /* 0x00013a00ff037624 */ /* 0x000fe200078e00ff */
[----:B------:R-:W-:Y:S01]  /*19330*/  SHF.R.S32.HI R8, RZ, 0x1f, R2 ;  /* 0x0000001fff087819 */ /* 0x000fe20000011402 */
[----:B------:R-:W-:Y:S01]  /*19340*/  IMAD.IADD R4, R7, 0x1, R4 ;  /* 0x0000000107047824 */ /* 0x000fe200078e0204 */
[----:B---3--:R-:W-:Y:S02]  /*19350*/  SEL R6, R19, RZ, P2 ;  /* 0x000000ff13067207 */ /* 0x008fe40001000000 */
[----:B------:R-:W-:Y:S01]  /*19360*/  ISETP.NE.AND P3, PT, R3, 0x1, PT ;  /* 0x000000010300780c */ /* 0x000fe20003f65270 */
[----:B------:R-:W-:Y:S01]  /*19370*/  IMAD.IADD R3, R249, 0x1, R240 ;  /* 0x00000001f9037824 */ /* 0x000fe200078e02f0 */
[----:B------:R-:W-:Y:S01]  /*19380*/  IADD3.X R11, R4, R9, R8, P1, P0 ;  /* 0x00000009040b7210 */ /* 0x000fe20000fe0408 */
[----:B------:R-:W-:-:S02]  /*19390*/  IMAD R10, R17, R6, RZ ;  /* 0x00000006110a7224 */ /* 0x000fc400078e02ff */
[----:B------:R-:W-:-:S04]  /*193a0*/  IMAD.WIDE.U32 R6, R16, R6, RZ ;  /* 0x0000000610067225 */ /* 0x000fc800078e00ff */
[----:B------:R-:W-:-:S04]  /*193b0*/  IMAD.MOV.U32 R4, RZ, RZ, R3 ;  /* 0x000000ffff047224 */ /* 0x000fc800078e0003 */
[----:B------:R-:W-:-:S05]  /*193c0*/  @P3 IMAD.HI.U32 R9, R3, c[0x0][0x4ec], RZ ;  /* 0x00013b0003093a27 */ /* 0x000fca00078e00ff */
[----:B------:R-:W-:Y:S01]  /*193d0*/  @P3 SHF.R.U32.HI R4, RZ, c[0x0][0x4f0], R9 ;  /* 0x00013c00ff043a19 */ /* 0x000fe20000011609 */
[----:B------:R-:W-:-:S03]  /*193e0*/  IMAD.IADD R10, R7, 0x1, R10 ;  /* 0x00000001070a7824 */ /* 0x000fc600078e020a */
        /* <DEDUP_REMOVED lines=27> */
[----:B----4-:R-:W-:-:S05]  /*195a0*/  IMAD.IADD R6, R87, 0x1, R240 ;  /* 0x0000000157067824 */ /* 0x010fca00078e02f0 */
        /* <DEDUP_REMOVED lines=58> */
.L_x_4568:
[----:B------:R-:W-:Y:S05]  /*19950*/  BRA.DIV ~URZ, `(.L_x_4488) ;  /* 0x000059c27f007947 */ /* 0x000fea000b800000 */
[----:B------:R3:W4:Y:S02]  /*19960*/  SHFL.IDX PT, R0, R7, RZ, 0x181f ;  /* 0x00181fff07007589 */ /* 0x00072400000e0000 */
.L_x_4569:
[----:B------:R-:W-:Y:S01]  /*19970*/  ISETP.GE.AND P0, PT, R5, R4, PT ;  /* 0x000000040500720c */ /* 0x000fe20003f06270 */
[----:B------:R-:W-:-:S12]  /*19980*/  BSSY B0, `(.L_x_4489) ;  /* 0x000000e000007945 */ /* 0x000fd80003800000 */
        /* <DEDUP_REMOVED lines=10> */
[----:B------:R2:W-:Y:S04]  /*19a30*/  @!P2 ST.E.128 [R12.64], R24 ;  /* 0x000000180c00a985 */ /* 0x0005e8000c101d08 */
[----:B------:R2:W-:Y:S04]  /*19a40*/  @!P1 ST.E.128 [R10.64], R20 ;  /* 0x000000140a009985 */ /* 0x0005e8000c101d08 */
[----:B------:R2:W-:Y:S02]  /*19a50*/  @!P0 ST.E.128 [R2.64], R16 ;  /* 0x0000001002008985 */ /* 0x0005e4000c101d08 */
.L_x_4490:
[----:B------:R-:W-:Y:S05]  /*19a60*/  BSYNC B0 ;  /* 0x0000000000007941 */ /* 0x000fea0003800000 */
.L_x_4489:
[----:B------:R-:W-:Y:S05]  /*19a70*/  BRA.DIV ~URZ, `(.L_x_4491) ;  /* 0x000059027f007947 */ /* 0x000fea000b800000 */
[----:B--2---:R2:W1:Y:S04]  /*19a80*/  SHFL.IDX PT, R8, R6, 0x1, 0x181f ;  /* 0x00381f0006087f89 */ /* 0x00446800000e0000 */
[----:B----4-:R2:W4:Y:S02]  /*19a90*/  SHFL.IDX PT, R0, R7, 0x1, 0x181f ;  /* 0x00381f0007007f89 */ /* 0x01052400000e0000 */
.L_x_4570:
        /* <DEDUP_REMOVED lines=13> */
[----:B------:R1:W-:Y:S04]  /*19b70*/  @!P2 ST.E.128 [R12.64], R36 ;  /* 0x000000240c00a985 */ /* 0x0003e8000c101d08 */
[----:B------:R1:W-:Y:S04]  /*19b80*/  @!P1 ST.E.128 [R10.64], R32 ;  /* 0x000000200a009985 */ /* 0x0003e8000c101d08 */
[----:B------:R1:W-:Y:S02]  /*19b90*/  @!P0 ST.E.128 [R2.64], R28 ;  /* 0x0000001c02008985 */ /* 0x0003e4000c101d08 */
.L_x_4493:
[----:B------:R-:W-:Y:S05]  /*19ba0*/  BSYNC B0 ;  /* 0x0000000000007941 */ /* 0x000fea0003800000 */
.L_x_4492:
[----:B------:R-:W-:Y:S05]  /*19bb0*/  BRA.DIV ~URZ, `(.L_x_4494) ;  /* 0x000058827f007947 */ /* 0x000fea000b800000 */
[----:B-1----:R1:W2:Y:S02]  /*19bc0*/  SHFL.IDX PT, R8, R6, 0x2, 0x181f ;  /* 0x00581f0006087f89 */ /* 0x0022a400000e0000 */
.L_x_4571:
[----:B------:R-:W-:Y:S05]  /*19bd0*/  BRA.DIV ~URZ, `(.L_x_4495) ;  /* 0x000058d27f007947 */ /* 0x000fea000b800000 */
[----:B----4-:R4:W1:Y:S02]  /*19be0*/  SHFL.IDX PT, R0, R7, 0x2, 0x181f ;  /* 0x00581f0007007f89 */ /* 0x01086400000e0000 */
.L_x_4572:
        /* <DEDUP_REMOVED lines=16> */
.L_x_4497:
[----:B------:R-:W-:Y:S05]  /*19cf0*/  BSYNC B0 ;  /* 0x0000000000007941 */ /* 0x000fea0003800000 */
.L_x_4496:
[----:B------:R-:W-:Y:S05]  /*19d00*/  BRA.DIV ~URZ, `(.L_x_4498) ;  /* 0x000058027f007947 */ /* 0x000fea000b800000 */
[----:B-12---:R-:W1:Y:S04]  /*19d10*/  SHFL.IDX PT, R6, R6, 0x3, 0x181f ;  /* 0x00781f0006067f89 */ /* 0x006e6800000e0000 */
[----:B------:R2:W3:Y:S02]  /*19d20*/  SHFL.IDX PT, R0, R7, 0x3, 0x181f ;  /* 0x00781f0007007f89 */ /* 0x0004e400000e0000 */
.L_x_4573:
[----:B------:R-:W-:-:S04]  /*19d30*/  IADD3 R2, R5, 0x60, RZ ;  /* 0x0000006005027810 */ /* 0x000fc80007ffe0ff */
[----:B------:R-:W-:-:S13]  /*19d40*/  ISETP.GE.AND P0, PT, R2, R4, PT ;  /* 0x000000040200720c */ /* 0x000fda0003f06270 */
[----:B------:R-:W-:Y:S05]  /*19d50*/  @P0 BRA `(.L_x_4499) ;  /* 0x0000259000000947 */ /* 0x000fea0003800000 */
[----:B------:R-:W-:Y:S02]  /*19d60*/  ISETP.GE.AND P1, PT, R204, c[0x0][0x3c8], PT ;  /* 0x0000f200cc007a0c */ /* 0x000fe40003f26270 */
[----:B------:R-:W-:-:S11]  /*19d70*/  ISETP.GE.AND P0, PT, R206, c[0x0][0x3c8], PT ;  /* 0x0000f200ce007a0c */ /* 0x000fd60003f06270 */
[-C--:B---3--:R-:W-:Y:S02]  /*19d80*/  @!P1 LEA R4, P3, R204, R0.reuse, 0x1 ;  /* 0x00000000cc049211 */ /* 0x088fe400078608ff */
[----:B------:R-:W-:Y:S02]  /*19d90*/  @!P0 LEA R2, P2, R206, R0, 0x1 ;  /* 0x00000000ce028211 */ /* 0x000fe400078408ff */
        /* <DEDUP_REMOVED lines=10> */
.L_x_4486:
[----:B------:R-:W3:Y:S01]  /*19e40*/  LDL.LU R9, [R1+0x4] ;  /* 0x0000040001097983 */ /* 0x000ee20000300800 */
        /* <DEDUP_REMOVED lines=34> */
.L_x_4574:
[----:B------:R-:W-:Y:S05]  /*1a070*/  BRA.DIV ~URZ, `(.L_x_4501) ;  /* 0x000055c27f007947 */ /* 0x000fea000b800000 */
[----:B------:R4:W1:Y:S02]  /*1a080*/  SHFL.IDX PT, R0, R12, RZ, 0x1c1f ;  /* 0x001c1fff0c007589 */ /* 0x00086400000e0000 */
.L_x_4575:
        /* <DEDUP_REMOVED lines=168> */
.L_x_4503:
[----:B------:R-:W-:Y:S05]  /*1ab10*/  BSYNC B0 ;  /* 0x0000000000007941 */ /* 0x000fea0003800000 */
.L_x_4502:
[----:B------:R-:W-:Y:S05]  /*1ab20*/  BRA.DIV ~URZ, `(.L_x_4504) ;  /* 0x00004b727f007947 */ /* 0x000fea000b800000 */
[----:B---3--:R3:W2:Y:S04]  /*1ab30*/  SHFL.IDX PT, R4, R5, 0x1, 0x1c1f ;  /* 0x003c1f0005047f89 */ /* 0x0086a800000e0000 */
[----:B-1----:R3:W1:Y:S02]  /*1ab40*/  SHFL.IDX PT, R0, R12, 0x1, 0x1c1f ;  /* 0x003c1f000c007f89 */ /* 0x00266400000e0000 */
.L_x_4576:
        /* <DEDUP_REMOVED lines=8> */
[----:B------:R-:W-:Y:S01]  /*1abd0*/  IADD3 R9, R243, 0x8, RZ ;  /* 0x00000008f3097810 */ /* 0x000fe20007ffe0ff */
        /* <DEDUP_REMOVED lines=173> */
.L_x_4484:
        /* <DEDUP_REMOVED lines=19> */
.L_x_4505:
[----:B--2---:R-:W2:Y:S01]  /*1b7e0*/  LDL.LU R2, [R1] ;  /* 0x0000000001027983 */ /* 0x004ea20000300800 */
[----:B------:R-:W-:Y:S01]  /*1b7f0*/  BSSY B0, `(.L_x_4506) ;  /* 0x0000038000007945 */ /* 0x000fe20003800000 */
[----:B------:R-:W-:Y:S02]  /*1b800*/  LOP3.LUT R4, R246, 0xffff, RZ, 0xc0, !PT ;  /* 0x0000fffff6047812 */ /* 0x000fe400078ec0ff */
[----:B------:R-:W3:Y:S01]  /*1b810*/  S2R R5, SR_TID.X ;  /* 0x0000000000057919 */ /* 0x000ee20000002100 */
[----:B------:R-:W-:-:S02]  /*1b820*/  SEL R3, R252, RZ, !P3 ;  /* 0x000000fffc037207 */ /* 0x000fc40005800000 */
[----:B-----5:R-:W-:Y:S02]  /*1b830*/  SHF.R.S32.HI R18, RZ, 0x1f, R0 ;  /* 0x0000001fff127819 */ /* 0x020fe40000011400 */
[----:B---3--:R-:W-:Y:S02]  /*1b840*/  ISETP.GT.AND P0, PT, R5, 0x7f, PT ;  /* 0x0000007f0500780c */ /* 0x008fe40003f04270 */
[----:B--2---:R-:W-:-:S11]  /*1b850*/  SEL R20, R2, RZ, !P3 ;  /* 0x000000ff02147207 */ /* 0x004fd60005800000 */
[----:B------:R-:W-:Y:S05]  /*1b860*/  @P0 BRA `(.L_x_4507) ;  /* 0x0000030000000947 */ /* 0x000fea0003800000 */
[----:B------:R-:W-:Y:S01]  /*1b870*/  IMAD R2, R15, c[0x0][0x4e8], RZ ;  /* 0x00013a000f027a24 */ /* 0x000fe200078e02ff */
[----:B------:R-:W-:-:S04]  /*1b880*/  IADD3 R14, R240, R5, RZ ;  /* 0x00000005f00e7210 */ /* 0x000fc80007ffe0ff */
[----:B------:R-:W-:-:S13]  /*1b890*/  ISETP.GE.AND P0, PT, R14, R2, PT ;  /* 0x000000020e00720c */ /* 0x000fda0003f06270 */
[----:B------:R-:W-:Y:S05]  /*1b8a0*/  @P0 BRA `(.L_x_4507) ;  /* 0x000002c000000947 */ /* 0x000fea0003800000 */
[----:B------:R-:W2:Y:S01]  /*1b8b0*/  LDL.LU R22, [R1+0x4] ;  /* 0x0000040001167983 */ /* 0x000ea20000300800 */
        /* <DEDUP_REMOVED lines=43> */
.L_x_4507:
[----:B------:R-:W-:Y:S05]  /*1bb70*/  BSYNC B0 ;  /* 0x0000000000007941 */ /* 0x000fea0003800000 */
.L_x_4506:
        /* <DEDUP_REMOVED lines=41> */
.L_x_4577:
[----:B------:R-:W-:Y:S05]  /*1be10*/  BRA.DIV ~URZ, `(.L_x_4509) ;  /* 0x000039b27f007947 */ /* 0x000fea000b800000 */
[----:B------:R3:W4:Y:S02]  /*1be20*/  SHFL.IDX PT, R0, R7, RZ, 0x181f ;  /* 0x00181fff07007589 */ /* 0x00072400000e0000 */
.L_x_4578:
        /* <DEDUP_REMOVED lines=16> */
.L_x_4511:
[----:B------:R-:W-:Y:S05]  /*1bf30*/  BSYNC B0 ;  /* 0x0000000000007941 */ /* 0x000fea0003800000 */
.L_x_4510:
[----:B------:R-:W-:Y:S05]  /*1bf40*/  BRA.DIV ~URZ, `(.L_x_4512) ;  /* 0x000038e27f007947 */ /* 0x000fea000b800000 */
[----:B--2---:R2:W1:Y:S04]  /*1bf50*/  SHFL.IDX PT, R8, R6, 0x1, 0x181f ;  /* 0x00381f0006087f89 */ /* 0x00446800000e0000 */
[----:B----4-:R2:W4:Y:S02]  /*1bf60*/  SHFL.IDX PT, R0, R7, 0x1, 0x181f ;  /* 0x00381f0007007f89 */ /* 0x01052400000e0000 */
.L_x_4579:
        /* <DEDUP_REMOVED lines=16> */
.L_x_4514:
[----:B------:R-:W-:Y:S05]  /*1c070*/  BSYNC B0 ;  /* 0x0000000000007941 */ /* 0x000fea0003800000 */
.L_x_4513:
[----:B------:R-:W-:Y:S05]  /*1c080*/  BRA.DIV ~URZ, `(.L_x_4515) ;  /* 0x000038627f007947 */ /* 0x000fea000b800000 */
[----:B-1----:R1:W2:Y:S02]  /*1c090*/  SHFL.IDX PT, R8, R6, 0x2, 0x181f ;  /* 0x00581f0006087f89 */ /* 0x0022a400000e0000 */
.L_x_4580:
[----:B------:R-:W-:Y:S05]  /*1c0a0*/  BRA.DIV ~URZ, `(.L_x_4516) ;  /* 0x000038b27f007947 */ /* 0x000fea000b800000 */
[----:B----4-:R4:W1:Y:S02]  /*1c0b0*/  SHFL.IDX PT, R0, R7, 0x2, 0x181f ;  /* 0x00581f0007007f89 */ /* 0x01086400000e0000 */
.L_x_4581:
        /* <DEDUP_REMOVED lines=16> */
.L_x_4518:
[----:B------:R-:W-:Y:S05]  /*1c1c0*/  BSYNC B0 ;  /* 0x0000000000007941 */ /* 0x000fea0003800000 */
.L_x_4517:
[----:B------:R-:W-:Y:S05]  /*1c1d0*/  BRA.DIV ~URZ, `(.L_x_4519) ;  /* 0x000037e27f007947 */ /* 0x000fea000b800000 */
[----:B-12---:R-:W1:Y:S04]  /*1c1e0*/  SHFL.IDX PT, R6, R6, 0x3, 0x181f ;  /* 0x00781f0006067f89 */ /* 0x006e6800000e0000 */
[----:B---34-:R-:W2:Y:S02]  /*1c1f0*/  SHFL.IDX PT, R7, R7, 0x3, 0x181f ;  /* 0x00781f0007077f89 */ /* 0x018ea400000e0000 */
.L_x_4582:
        /* <DEDUP_REMOVED lines=15> */
.L_x_4499:
[----:B------:R-:W-:Y:S05]  /*1c2f0*/  BSYNC B1 ;  /* 0x0000000000017941 */ /* 0x000fea0003800000 */
.L_x_4483:
        /* <DEDUP_REMOVED lines=13> */
.L_x_4583:
[----:B------:R-:W-:Y:S05]  /*1c3d0*/  BRA.DIV ~URZ, `(.L_x_4522) ;  /* 0x000037227f007947 */ /* 0x000fea000b800000 */
[----:B------:R3:W4:Y:S02]  /*1c3e0*/  SHFL.IDX PT, R6, R86, 0x1, 0x1f ;  /* 0x00201f0056067f89 */ /* 0x00072400000e0000 */
.L_x_4584:
        /* <DEDUP_REMOVED lines=18> */
.L_x_4585:
        /* <DEDUP_REMOVED lines=16> */
.L_x_4586:
[----:B--2---:R-:W-:Y:S01]  /*1c610*/  IMAD R0, R0, c[0x0][0x538], RZ ;  /* 0x00014e0000007a24 */ /* 0x004fe200078e02ff */
[----:B------:R-:W-:Y:S04]  /*1c620*/  BSSY B1, `(.L_x_4525) ;  /* 0x00000c5000017945 */ /* 0x000fe80003800000 */
[----:B------:R-:W-:-:S04]  /*1c630*/  IADD3 R6, R0, R6, RZ ;  /* 0x0000000600067210 */ /* 0x000fc80007ffe0ff */
[----:B------:R-:W-:-:S13]  /*1c640*/  ISETP.GT.AND P0, PT, R6, R9, PT ;  /* 0x000000090600720c */ /* 0x000fda0003f04270 */
[----:B------:R-:W-:Y:S05]  /*1c650*/  @P0 BRA `(.L_x_4526) ;  /* 0x0000025000000947 */ /* 0x000fea0003800000 */
.L_x_4530:
        /* <DEDUP_REMOVED lines=17> */
.L_x_4587:
        /* <DEDUP_REMOVED lines=16> */
.L_x_4588:
[----:B--2---:R-:W-:-:S05]  /*1c870*/  IMAD R0, R0, c[0x0][0x538], RZ ;  /* 0x00014e0000007a24 */ /* 0x004fca00078e02ff */
[----:B------:R-:W-:-:S04]  /*1c880*/  IADD3 R6, R0, R6, RZ ;  /* 0x0000000600067210 */ /* 0x000fc80007ffe0ff */
[----:B------:R-:W-:-:S13]  /*1c890*/  ISETP.GT.AND P0, PT, R6, R9, PT ;  /* 0x000000090600720c */ /* 0x000fda0003f04270 */
[----:B-1-3--:R-:W-:Y:S05]  /*1c8a0*/  @!P0 BRA `(.L_x_4530) ;  /* 0xfffffdb000008947 */ /* 0x00afea000383ffff */
.L_x_4526:
[----:B------:R-:W-:-:S05]  /*1c8b0*/  IADD3 R11, -R0, R6, RZ ;  /* 0x00000006000b7210 */ /* 0x000fca0007ffe1ff */
[----:B------:R-:W-:-:S05]  /*1c8c0*/  IMAD R0, R4, c[0x0][0x538], R11 ;  /* 0x00014e0004007a24 */ /* 0x000fca00078e020b */
[----:B------:R-:W-:Y:S01]  /*1c8d0*/  ISETP.GT.AND P0, PT, R0, R9, PT ;  /* 0x000000090000720c */ /* 0x000fe20003f04270 */
[----:B------:R-:W-:-:S12]  /*1c8e0*/  BRA.DIV ~URZ, `(.L_x_4531) ;  /* 0x000036527f007947 */ /* 0x000fd8000b800000 */
[----:B------:R-:W-:-:S04]  /*1c8f0*/  VOTE.ANY R10, PT, !P0 ;  /* 0x00000000000a7806 */ /* 0x000fc800040e0100 */
.L_x_4589:
[----:B------:R-:W2:Y:S02]  /*1c900*/  POPC R6, R10 ;  /* 0x0000000a00067309 */ /* 0x000ea40000000000 */
[----:B--2---:R-:W-:Y:S01]  /*1c910*/  IADD3 R247, R6, R247, RZ ;  /* 0x000000f706f77210 */ /* 0x004fe20007ffe0ff */
[----:B------:R-:W-:Y:S05]  /*1c920*/  BRA.DIV ~URZ, `(.L_x_4532) ;  /* 0x000036627f007947 */ /* 0x000fea000b800000 */
[----:B------:R2:W4:Y:S04]  /*1c930*/  SHFL.IDX PT, R7, R7, R6, 0x1f ;  /* 0x00001f0607077589 */ /* 0x00052800000e0000 */
[----:B------:R2:W1:Y:S02]  /*1c940*/  SHFL.IDX PT, R5, R8, R6, 0x1f ;  /* 0x00001f0608057589 */ /* 0x00046400000e0000 */
.L_x_4590:
[----:B------:R-:W-:Y:S01]  /*1c950*/  ISETP.NE.AND P0, PT, R10, RZ, PT ;  /* 0x000000ff0a00720c */ /* 0x000fe20003f05270 */
[----:B------:R-:W-:-:S12]  /*1c960*/  BSSY B0, `(.L_x_4533) ;  /* 0x0000005000007945 */ /* 0x000fd80003800000 */
[----:B------:R-:W-:Y:S05]  /*1c970*/  @!P0 BRA `(.L_x_4534) ;  /* 0x0000003000008947 */ /* 0x000fea0003800000 */
[----:B--2---:R-:W-:Y:S01]  /*1c980*/  IADD3 R6, R6, -0x1, RZ ;  /* 0xffffffff06067810 */ /* 0x004fe20007ffe0ff */
[----:B------:R-:W-:Y:S05]  /*1c990*/  BRA.DIV ~URZ, `(.L_x_4535) ;  /* 0x000036c27f007947 */ /* 0x000fea000b800000 */
[----:B------:R2:W3:Y:S02]  /*1c9a0*/  SHFL.IDX PT, R12, R4, R6, 0x1f ;  /* 0x00001f06040c7589 */ /* 0x0004e400000e0000 */
.L_x_4534:
[----:B------:R-:W-:Y:S05]  /*1c9b0*/  BSYNC B0 ;  /* 0x0000000000007941 */ /* 0x000fea0003800000 */
.L_x_4533:
        /* <DEDUP_REMOVED lines=67> */
.L_x_4537:
        /* <DEDUP_REMOVED lines=64> */
.L_x_4538:
[----:B------:R-:W-:Y:S05]  /*1d1f0*/  BSYNC B0 ;  /* 0x0000000000007941 */ /* 0x000fea0003800000 */
.L_x_4536:
[----:B------:R-:W-:-:S04]  /*1d200*/  LOP3.LUT R2, RZ, R2, RZ, 0x33, !PT ;  /* 0x00000002ff027212 */ /* 0x000fc800078e33ff */
[----:B------:R-:W-:Y:S01]  /*1d210*/  IADD3 R245, R2, R7, RZ ;  /* 0x0000000702f57210 */ /* 0x000fe20007ffe0ff */
[----:B------:R-:W-:Y:S05]  /*1d220*/  BRA `(.L_x_4539) ;  /* 0x0000004000007947 */ /* 0x000fea0003800000 */
.L_x_4527:
[----:B------:R-:W-:Y:S01]  /*1d230*/  IMAD.MOV.U32 R244, RZ, RZ, R9 ;  /* 0x000000fffff47224 */ /* 0x000fe200078e0009 */
[----:B------:R-:W-:Y:S01]  /*1d240*/  MOV R246, RZ ;  /* 0x000000ff00f67202 */ /* 0x000fe20000000f00 */
[----:B------:R-:W-:Y:S01]  /*1d250*/  IMAD.MOV.U32 R245, RZ, RZ, RZ ;  /* 0x000000fffff57224 */ /* 0x000fe200078e00ff */
[----:B------:R-:W-:Y:S02]  /*1d260*/  MOV R247, c[0x0][0x53c] ;  /* 0x00014f0000f77a02 */ /* 0x000fe40000000f00 */
.L_x_4539:
[----:B------:R-:W-:Y:S05]  /*1d270*/  BSYNC B1 ;  /* 0x0000000000017941 */ /* 0x000fea0003800000 */
.L_x_4525:
[----:B------:R-:W-:Y:S01]  /*1d280*/  WARPSYNC 0xffffffff ;  /* 0xffffffff00007948 */ /* 0x000fe20003800000 */
[----:B------:R-:W-:Y:S01]  /*1d290*/  BAR.SYNC.DEFER_BLOCKING 0x4, 0x100 ;  /* 0x0104000000007b1d */ /* 0x000fe20000010000 */
[----:B------:R-:W-:-:S13]  /*1d2a0*/  ISETP.NE.AND P0, PT, R13, RZ, PT ;  /* 0x000000ff0d00720c */ /* 0x000fda0003f05270 */
[----:B------:R2:W-:Y:S04]  /*1d2b0*/  @!P0 STS.128 [0x18100], R244 ;  /* 0x018100f4ff008388 */ /* 0x0005e80000000c00 */
[----:B------:R-:W-:Y:S06]  /*1d2c0*/  BAR.ARV 0x5, 0x100 ;  /* 0x0144000000007b1d */ /* 0x000fec0000002000 */
.L_x_4520:
[----:B-1----:R-:W-:-:S13]  /*1d2d0*/  ISETP.GE.AND P0, PT, R247, c[0x0][0x53c], PT ;  /* 0x00014f00f7007a0c */ /* 0x002fda0003f06270 */
[----:B--234-:R-:W-:Y:S01]  /*1d2e0*/  @P0 CALL.REL.NOINC `(.L_x_4540) ;  /* 0x0000001000000944 */ /* 0x01cfe20003c00000 */
[----:B------:R-:W-:Y:S05]  /*1d2f0*/  BRA `(.L_x_4541) ;  /* 0xfffe4db000007947 */ /* 0x000fea000383ffff */
.L_x_4540:
[----:B------:R-:W-:Y:S05]  /*1d300*/  EXIT ;  /* 0x000000000000794d */ /* 0x000fea0003800000 */
.L_x_4351:
[----:B------:R-:W-:Y:S01]  /*1d310*/  IMAD.MOV.U32 R0, RZ, RZ, R5 ;  /* 0x000000ffff007224 */ /* 0x000fe200078e0005 */
[----:B------:R-:W-:Y:S02]  /*1d320*/  MOV R3, 0x1 ;  /* 0x0000000100037802 */ /* 0x000fe40000000f00 */
[----:B------:R-:W-:Y:S02]  /*1d330*/  MOV R2, 0x1d350 ;  /* 0x0001d35000027802 */ /* 0x000fe40000000f00 */
[----:B--2---:R-:W-:Y:S05]  /*1d340*/  CALL.REL.NOINC `($__internal_76_$__cuda_sm70_shflsync_up_p) ;  /* 0x00002e3000007944 */ /* 0x004fea0003c00000 */
[----:B------:R-:W-:Y:S01]  /*1d350*/  MOV R0, R4 ;  /* 0x0000000400007202 */ /* 0x000fe20000000f00 */
[----:B------:R-:W-:Y:S05]  /*1d360*/  BRA `(.L_x_4542) ;  /* 0xfffe30d000007947 */ /* 0x000fea000383ffff */
.L_x_4352:
[----:B------:R-:W-:Y:S01]  /*1d370*/  IMAD.MOV.U32 R0, RZ, RZ, R5 ;  /* 0x000000ffff007224 */ /* 0x000fe200078e0005 */
[----:B------:R-:W-:Y:S02]  /*1d380*/  MOV R3, 0x2 ;  /* 0x0000000200037802 */ /* 0x000fe40000000f00 */
[----:B------:R-:W-:Y:S02]  /*1d390*/  MOV R2, 0x1d3b0 ;  /* 0x0001d3b000027802 */ /* 0x000fe40000000f00 */
[----:B--2---:R-:W-:Y:S05]  /*1d3a0*/  CALL.REL.NOINC `($__internal_76_$__cuda_sm70_shflsync_up_p) ;  /* 0x00002dd000007944 */ /* 0x004fea0003c00000 */
[----:B------:R-:W-:Y:S01]  /*1d3b0*/  SEL R4, R4, RZ, P4 ;  /* 0x000000ff04047207 */ /* 0x000fe20002000000 */
[----:B------:R-:W-:Y:S01]  /*1d3c0*/  IMAD.MOV.U32 R3, RZ, RZ, 0x4 ;  /* 0x00000004ff037424 */ /* 0x000fe200078e00ff */
[----:B------:R-:W-:-:S03]  /*1d3d0*/  MOV R2, 0x1d400 ;  /* 0x0001d40000027802 */ /* 0x000fc60000000f00 */
[----:B------:R-:W-:Y:S02]  /*1d3e0*/  IMAD.IADD R0, R5, 0x1, R4 ;  /* 0x0000000105007824 */ /* 0x000fe400078e0204 */
[----:B------:R-:W-:Y:S05]  /*1d3f0*/  CALL.REL.NOINC `($__internal_76_$__cuda_sm70_shflsync_up_p) ;  /* 0x00002d8000007944 */ /* 0x000fea0003c00000 */
        /* <DEDUP_REMOVED lines=10> */
[----:B------:R-:W-:Y:S02]  /*1d4a0*/  SEL R4, R4, RZ, P1 ;  /* 0x000000ff04047207 */ /* 0x000fe40000800000 */
[----:B------:R-:W-:Y:S02]  /*1d4b0*/  MOV R3, 0x1f ;  /* 0x0000001f00037802 */ /* 0x000fe40000000f00 */
[----:B------:R-:W-:Y:S01]  /*1d4c0*/  MOV R2, 0x1d510 ;  /* 0x0001d51000027802 */ /* 0x000fe20000000f00 */
[----:B------:R-:W-:Y:S02]  /*1d4d0*/  IMAD.IADD R4, R0, 0x1, R4 ;  /* 0x0000000100047824 */ /* 0x000fe400078e0204 */
[----:B------:R-:W-:Y:S02]  /*1d4e0*/  IMAD.MOV.U32 R0, RZ, RZ, 0x1f ;  /* 0x0000001fff007424 */ /* 0x000fe400078e00ff */
[----:B------:R-:W-:Y:S02]  /*1d4f0*/  IMAD.MOV.U32 R199, RZ, RZ, R4 ;  /* 0x000000ffffc77224 */ /* 0x000fe400078e0004 */
[----:B------:R-:W-:Y:S05]  /*1d500*/  CALL.REL.NOINC `($__internal_75_$__cuda_sm70_shflsync_idx_p) ;  /* 0x00002c2000007944 */ /* 0x000fea0003c00000 */
[----:B------:R-:W-:Y:S05]  /*1d510*/  BRA `(.L_x_4543) ;  /* 0xfffe302000007947 */ /* 0x000fea000383ffff */
.L_x_4354:
[----:B------:R-:W-:Y:S02]  /*1d520*/  SEL R0, RZ, 0x1, P0 ;  /* 0x00000001ff007807 */ /* 0x000fe40000000000 */
[----:B------:R-:W-:-:S02]  /*1d530*/  MOV R2, 0x1d550 ;  /* 0x0001d55000027802 */ /* 0x000fc40000000f00 */
[----:B--2---:R-:W-:Y:S05]  /*1d540*/  CALL.REL.NOINC `($__internal_77_$__cuda_sm70_votesync_ballot) ;  /* 0x00002c9000007944 */ /* 0x004fea0003c00000 */
[----:B------:R-:W-:Y:S01]  /*1d550*/  MOV R10, R0 ;  /* 0x00000000000a7202 */ /* 0x000fe20000000f00 */
[----:B------:R-:W-:Y:S05]  /*1d560*/  BRA `(.L_x_4544) ;  /* 0xfffe306000007947 */ /* 0x000fea000383ffff */
.L_x_4355:
[----:B------:R-:W-:Y:S01]  /*1d570*/  IMAD.MOV.U32 R199, RZ, RZ, R9 ;  /* 0x000000ffffc77224 */ /* 0x000fe200078e0009 */
[----:B------:R-:W-:Y:S01]  /*1d580*/  MOV R0, R5 ;  /* 0x0000000500007202 */ /* 0x000fe20000000f00 */
[----:B------:R-:W-:Y:S01]  /*1d590*/  IMAD.MOV.U32 R3, RZ, RZ, 0x1f ;  /* 0x0000001fff037424 */ /* 0x000fe200078e00ff */
[----:B------:R-:W-:-:S02]  /*1d5a0*/  MOV R2, 0x1d5c0 ;  /* 0x0001d5c000027802 */ /* 0x000fc40000000f00 */
[----:B------:R-:W-:Y:S05]  /*1d5b0*/  CALL.REL.NOINC `($__internal_75_$__cuda_sm70_shflsync_idx_p) ;  /* 0x00002b7000007944 */ /* 0x000fea0003c00000 */
[----:B------:R-:W-:Y:S01]  /*1d5c0*/  IMAD.MOV.U32 R12, RZ, RZ, R0 ;  /* 0x000000ffff0c7224 */ /* 0x000fe200078e0000 */
[----:B------:R-:W-:Y:S01]  /*1d5d0*/  MOV R199, R8 ;  /* 0x0000000800c77202 */ /* 0x000fe20000000f00 */
[----:B------:R-:W-:Y:S01]  /*1d5e0*/  IMAD.MOV.U32 R6, RZ, RZ, RZ ;  /* 0x000000ffff067224 */ /* 0x000fe200078e00ff */
[----:B------:R-:W-:Y:S01]  /*1d5f0*/  MOV R0, R5 ;  /* 0x0000000500007202 */ /* 0x000fe20000000f00 */
[----:B------:R-:W-:Y:S01]  /*1d600*/  IMAD.MOV.U32 R3, RZ, RZ, 0x1f ;  /* 0x0000001fff037424 */ /* 0x000fe200078e00ff */
[----:B------:R-:W-:-:S02]  /*1d610*/  MOV R2, 0x1d630 ;  /* 0x0001d63000027802 */ /* 0x000fc40000000f00 */
[----:B------:R-:W-:Y:S05]  /*1d620*/  CALL.REL.NOINC `($__internal_75_$__cuda_sm70_shflsync_idx_p) ;  /* 0x00002b0000007944 */ /* 0x000fea0003c00000 */
[----:B------:R-:W-:Y:S01]  /*1d630*/  MOV R9, R0 ;  /* 0x0000000000097202 */ /* 0x000fe20000000f00 */
[----:B------:R-:W-:Y:S05]  /*1d640*/  BRA `(.L_x_4545) ;  /* 0xfffe2fe000007947 */ /* 0x000fea000383ffff */
.L_x_4358:
[----:B------:R-:W-:Y:S01]  /*1d650*/  IMAD.MOV.U32 R199, RZ, RZ, R4 ;  /* 0x000000ffffc77224 */ /* 0x000fe200078e0004 */
[----:B------:R-:W-:-:S02]  /*1d660*/  MOV R3, 0x1f ;  /* 0x0000001f00037802 */ /* 0x000fc40000000f00 */
[----:B------:R-:W-:Y:S02]  /*1d670*/  MOV R2, 0x1d690 ;  /* 0x0001d69000027802 */ /* 0x000fe40000000f00 */
[----:B-123--:R-:W-:Y:S05]  /*1d680*/  CALL.REL.NOINC `($__internal_75_$__cuda_sm70_shflsync_idx_p) ;  /* 0x00002aa000007944 */ /* 0x00efea0003c00000 */
[----:B------:R-:W-:Y:S01]  /*1d690*/  MOV R6, R0 ;  /* 0x0000000000067202 */ /* 0x000fe20000000f00 */
[----:B------:R-:W-:Y:S05]  /*1d6a0*/  BRA `(.L_x_4357) ;  /* 0xfffe2fe000007947 */ /* 0x000fea000383ffff */
.L_x_4397:
[----:B------:R-:W-:Y:S01]  /*1d6b0*/  IMAD.MOV.U32 R199, RZ, RZ, R5 ;  /* 0x000000ffffc77224 */ /* 0x000fe200078e0005 */
[----:B------:R-:W-:Y:S01]  /*1d6c0*/  MOV R0, RZ ;  /* 0x000000ff00007202 */ /* 0x000fe20000000f00 */
[----:B------:R-:W-:Y:S01]  /*1d6d0*/  IMAD.MOV.U32 R3, RZ, RZ, 0x181f ;  /* 0x0000181fff037424 */ /* 0x000fe200078e00ff */
[----:B------:R-:W-:Y:S02]  /*1d6e0*/  MOV R2, 0x1d700 ;  /* 0x0001d70000027802 */ /* 0x000fe40000000f00 */
[----:B-----5:R-:W-:Y:S05]  /*1d6f0*/  CALL.REL.NOINC `($__internal_75_$__cuda_sm70_shflsync_idx_p) ;  /* 0x00002a3000007944 */ /* 0x020fea0003c00000 */
[----:B------:R-:W-:Y:S01]  /*1d700*/  MOV R6, R0 ;  /* 0x0000000000067202 */ /* 0x000fe20000000f00 */
[----:B------:R-:W-:Y:S05]  /*1d710*/  BRA `(.L_x_4546) ;  /* 0xfffeace000007947 */ /* 0x000fea000383ffff */
.L_x_4398:
[----:B------:R-:W-:Y:S01]  /*1d720*/  IMAD.MOV.U32 R199, RZ, RZ, R7 ;  /* 0x000000ffffc77224 */ /* 0x000fe200078e0007 */
[----:B------:R-:W-:Y:S01]  /*1d730*/  MOV R0, RZ ;  /* 0x000000ff00007202 */ /* 0x000fe20000000f00 */
[----:B------:R-:W-:Y:S01]  /*1d740*/  IMAD.MOV.U32 R3, RZ, RZ, 0x181f ;  /* 0x0000181fff037424 */ /* 0x000fe200078e00ff */
[----:B------:R-:W-:Y:S02]  /*1d750*/  MOV R2, 0x1d770 ;  /* 0x0001d77000027802 */ /* 0x000fe40000000f00 */
[----:B-12--5:R-:W-:Y:S05]  /*1d760*/  CALL.REL.NOINC `($__internal_75_$__cuda_sm70_shflsync_idx_p) ;  /* 0x000029c000007944 */ /* 0x026fea0003c00000 */
[----:B------:R-:W-:Y:S05]  /*1d770*/  BRA `(.L_x_4547) ;  /* 0xfffeaca000007947 */ /* 0x000fea000383ffff */
.L_x_4401:
[----:B------:R-:W-:Y:S01]  /*1d780*/  IMAD.MOV.U32 R199, RZ, RZ, R5 ;  /* 0x000000ffffc77224 */ /* 0x000fe200078e0005 */
[----:B----4-:R-:W-:Y:S01]  /*1d790*/  MOV R0, 0x1 ;  /* 0x0000000100007802 */ /* 0x010fe20000000f00 */
[----:B--2---:R-:W-:Y:S01]  /*1d7a0*/  IMAD.MOV.U32 R3, RZ, RZ, 0x181f ;  /* 0x0000181fff037424 */ /* 0x004fe200078e00ff */
[----:B------:R-:W-:-:S02]  /*1d7b0*/  MOV R2, 0x1d7d0 ;  /* 0x0001d7d000027802 */ /* 0x000fc40000000f00 */
[----:B-1-3-5:R-:W-:Y:S05]  /*1d7c0*/  CALL.REL.NOINC `($__internal_75_$__cuda_sm70_shflsync_idx_p) ;  /* 0x0000296000007944 */ /* 0x02afea0003c00000 */
[----:B------:R-:W-:Y:S01]  /*1d7d0*/  IMAD.MOV.U32 R6, RZ, RZ, R0 ;  /* 0x000000ffff067224 */ /* 0x000fe200078e0000 */
[----:B------:R-:W-:Y:S01]  /*1d7e0*/  MOV R0, 0x1 ;  /* 0x0000000100007802 */ /* 0x000fe20000000f00 */
[----:B------:R-:W-:Y:S01]  /*1d7f0*/  IMAD.MOV.U32 R199, RZ, RZ, R7 ;  /* 0x000000ffffc77224 */ /* 0x000fe200078e0007 */
[----:B------:R-:W-:-:S02]  /*1d800*/  MOV R3, 0x181f ;  /* 0x0000181f00037802 */ /* 0x000fc40000000f00 */
[----:B------:R-:W-:Y:S02]  /*1d810*/  MOV R2, 0x1d830 ;  /* 0x0001d83000027802 */ /* 0x000fe40000000f00 */
[----:B------:R-:W-:Y:S05]  /*1d820*/  CALL.REL.NOINC `($__internal_75_$__cuda_sm70_shflsync_idx_p) ;  /* 0x0000290000007944 */ /* 0x000fea0003c00000 */
[----:B------:R-:W-:Y:S05]  /*1d830*/  BRA `(.L_x_4548) ;  /* 0xfffead2000007947 */ /* 0x000fea000383ffff */
.L_x_4404:
[----:B------:R-:W-:Y:S01]  /*1d840*/  IMAD.MOV.U32 R199, RZ, RZ, R5 ;  /* 0x000000ffffc77224 */ /* 0x000fe200078e0005 */
[----:B----4-:R-:W-:Y:S01]  /*1d850*/  MOV R0, 0x2 ;  /* 0x0000000200007802 */ /* 0x010fe20000000f00 */
[----:B-1----:R-:W-:Y:S01]  /*1d860*/  IMAD.MOV.U32 R3, RZ, RZ, 0x181f ;  /* 0x0000181fff037424 */ /* 0x002fe200078e00ff */
[----:B------:R-:W-:Y:S02]  /*1d870*/  MOV R2, 0x1d890 ;  /* 0x0001d89000027802 */ /* 0x000fe40000000f00 */
[----:B--23-5:R-:W-:Y:S05]  /*1d880*/  CALL.REL.NOINC `($__internal_75_$__cuda_sm70_shflsync_idx_p) ;  /* 0x000028a000007944 */ /* 0x02cfea0003c00000 */
[----:B------:R-:W-:Y:S01]  /*1d890*/  MOV R6, R0 ;  /* 0x0000000000067202 */ /* 0x000fe20000000f00 */
[----:B------:R-:W-:Y:S05]  /*1d8a0*/  BRA `(.L_x_4549) ;  /* 0xfffeade000007947 */ /* 0x000fea000383ffff */
.L_x_4405:
[----:B------:R-:W-:Y:S01]  /*1d8b0*/  IMAD.MOV.U32 R199, RZ, RZ, R7 ;  /* 0x000000ffffc77224 */ /* 0x000fe200078e0007 */
[----:B----4-:R-:W-:Y:S01]  /*1d8c0*/  MOV R0, 0x2 ;  /* 0x0000000200007802 */ /* 0x010fe20000000f00 */
[----:B------:R-:W-:Y:S01]  /*1d8d0*/  IMAD.MOV.U32 R3, RZ, RZ, 0x181f ;  /* 0x0000181fff037424 */ /* 0x000fe200078e00ff */
[----:B------:R-:W-:Y:S02]  /*1d8e0*/  MOV R2, 0x1d900 ;  /* 0x0001d90000027802 */ /* 0x000fe40000000f00 */
[----:B-123-5:R-:W-:Y:S05]  /*1d8f0*/  CALL.REL.NOINC `($__internal_75_$__cuda_sm70_shflsync_idx_p) ;  /* 0x0000283000007944 */ /* 0x02efea0003c00000 */
[----:B------:R-:W-:Y:S05]  /*1d900*/  BRA `(.L_x_4550) ;  /* 0xfffeada000007947 */ /* 0x000fea000383ffff */
.L_x_4408:
[----:B------:R-:W-:Y:S01]  /*1d910*/  IMAD.MOV.U32 R199, RZ, RZ, R5 ;  /* 0x000000ffffc77224 */ /* 0x000fe200078e0005 */
[----:B-1----:R-:W-:Y:S01]  /*1d920*/  MOV R0, 0x3 ;  /* 0x0000000300007802 */ /* 0x002fe20000000f00 */
[----:B------:R-:W-:Y:S01]  /*1d930*/  IMAD.MOV.U32 R3, RZ, RZ, 0x181f ;  /* 0x0000181fff037424 */ /* 0x000fe200078e00ff */
[----:B------:R-:W-:-:S02]  /*1d940*/  MOV R2, 0x1d960 ;  /* 0x0001d96000027802 */ /* 0x000fc40000000f00 */
[----:B--2345:R-:W-:Y:S05]  /*1d950*/  CALL.REL.NOINC `($__internal_75_$__cuda_sm70_shflsync_idx_p) ;  /* 0x000027d000007944 */ /* 0x03cfea0003c00000 */
[----:B------:R-:W-:Y:S01]  /*1d960*/  IMAD.MOV.U32 R5, RZ, RZ, R0 ;  /* 0x000000ffff057224 */ /* 0x000fe200078e0000 */
[----:B------:R-:W-:Y:S01]  /*1d970*/  MOV R0, 0x3 ;  /* 0x0000000300007802 */ /* 0x000fe20000000f00 */
[----:B------:R-:W-:Y:S01]  /*1d980*/  IMAD.MOV.U32 R199, RZ, RZ, R7 ;  /* 0x000000ffffc77224 */ /* 0x000fe200078e0007 */
[----:B------:R-:W-:-:S02]  /*1d990*/  MOV R3, 0x181f ;  /* 0x0000181f00037802 */ /* 0x000fc40000000f00 */
[----:B------:R-:W-:Y:S02]  /*1d9a0*/  MOV R2, 0x1d9c0 ;  /* 0x0001d9c000027802 */ /* 0x000fe40000000f00 */
[----:B------:R-:W-:Y:S05]  /*1d9b0*/  CALL.REL.NOINC `($__internal_75_$__cuda_sm70_shflsync_idx_p) ;  /* 0x0000277000007944 */ /* 0x000fea0003c00000 */
[----:B------:R-:W-:Y:S05]  /*1d9c0*/  BRA `(.L_x_4551) ;  /* 0xfffeae2000007947 */ /* 0x000fea000383ffff */
.L_x_4455:
[----:B------:R-:W-:Y:S01]  /*1d9d0*/  IMAD.MOV.U32 R199, RZ, RZ, R5 ;  /* 0x000000ffffc77224 */ /* 0x000fe200078e0005 */
[----:B------:R-:W-:Y:S01]  /*1d9e0*/  MOV R0, RZ ;  /* 0x000000ff00007202 */ /* 0x000fe20000000f00 */
[----:B------:R-:W-:Y:S01]  /*1d9f0*/  IMAD.MOV.U32 R3, RZ, RZ, 0x181f ;  /* 0x0000181fff037424 */ /* 0x000fe200078e00ff */
[----:B------:R-:W-:Y:S02]  /*1da00*/  MOV R2, 0x1da20 ;  /* 0x0001da2000027802 */ /* 0x000fe40000000f00 */
[----:B------:R-:W-:Y:S05]  /*1da10*/  CALL.REL.NOINC `($__internal_75_$__cuda_sm70_shflsync_idx_p) ;  /* 0x0000271000007944 */ /* 0x000fea0003c00000 */
[----:B------:R-:W-:Y:S01]  /*1da20*/  MOV R4, R0 ;  /* 0x0000000000047202 */ /* 0x000fe20000000f00 */
[----:B------:R-:W-:Y:S05]  /*1da30*/  BRA `(.L_x_4552) ;  /* 0xffff2ba000007947 */ /* 0x000fea000383ffff */
.L_x_4456:
[----:B------:R-:W-:Y:S01]  /*1da40*/  IMAD.MOV.U32 R199, RZ, RZ, R12 ;  /* 0x000000ffffc77224 */ /* 0x000fe200078e000c */
[----:B------:R-:W-:Y:S01]  /*1da50*/  MOV R0, RZ ;  /* 0x000000ff00007202 */ /* 0x000fe20000000f00 */
[----:B------:R-:W-:Y:S01]  /*1da60*/  IMAD.MOV.U32 R3, RZ, RZ, 0x181f ;  /* 0x0000181fff037424 */ /* 0x000fe200078e00ff */
[----:B------:R-:W-:Y:S02]  /*1da70*/  MOV R2, 0x1da90 ;  /* 0x0001da9000027802 */ /* 0x000fe40000000f00 */
[----:B-12---:R-:W-:Y:S05]  /*1da80*/  CALL.REL.NOINC `($__internal_75_$__cuda_sm70_shflsync_idx_p) ;  /* 0x000026a000007944 */ /* 0x006fea0003c00000 */
        /* <DEDUP_REMOVED lines=22> */
[----:B------:R-:W-:Y:S05]  /*1dbf0*/  CALL.REL.NOINC `($__internal_75_$__cuda_sm70_shflsync_idx_p) ;  /* 0x0000253000007944 */ /* 0x000fea0003c00000 */
[----:B------:R-:W-:Y:S01]  /*1dc00*/  IMAD.MOV.U32 R4, RZ, RZ, R0 ;  /* 0x000000ffff047224 */ /* 0x000fe200078e0000 */
[----:B------:R-:W-:Y:S01]  /*1dc10*/  MOV R0, 0x1 ;  /* 0x0000000100007802 */ /* 0x000fe20000000f00 */
[----:B------:R-:W-:Y:S01]  /*1dc20*/  IMAD.MOV.U32 R199, RZ, RZ, R12 ;  /* 0x000000ffffc77224 */ /* 0x000fe200078e000c */
[----:B------:R-:W-:Y:S02]  /*1dc30*/  MOV R3, 0x181f ;  /* 0x0000181f00037802 */ /* 0x000fe40000000f00 */
[----:B------:R-:W-:Y:S02]  /*1dc40*/  MOV R2, 0x1dc60 ;  /* 0x0001dc6000027802 */ /* 0x000fe40000000f00 */
[----:B------:R-:W-:Y:S05]  /*1dc50*/  CALL.REL.NOINC `($__internal_75_$__cuda_sm70_shflsync_idx_p) ;  /* 0x000024d000007944 */ /* 0x000fea0003c00000 */
[----:B------:R-:W-:Y:S05]  /*1dc60*/  BRA `(.L_x_4553) ;  /* 0xffff2ac000007947 */ /* 0x000fea000383ffff */
.L_x_4457:
[----:B------:R-:W-:Y:S01]  /*1dc70*/  IMAD.MOV.U32 R199, RZ, RZ, R4 ;  /* 0x000000ffffc77224 */ /* 0x000fe200078e0004 */
[----:B------:R-:W-:Y:S01]  /*1dc80*/  MOV R0, RZ ;  /* 0x000000ff00007202 */ /* 0x000fe20000000f00 */
[----:B------:R-:W-:Y:S01]  /*1dc90*/  IMAD.MOV.U32 R3, RZ, RZ, 0x1c1f ;  /* 0x00001c1fff037424 */ /* 0x000fe200078e00ff */
[----:B------:R-:W-:-:S02]  /*1dca0*/  MOV R2, 0x1dcc0 ;  /* 0x0001dcc000027802 */ /* 0x000fc40000000f00 */
[----:B------:R-:W-:Y:S05]  /*1dcb0*/  CALL.REL.NOINC `($__internal_75_$__cuda_sm70_shflsync_idx_p) ;  /* 0x0000247000007944 */ /* 0x000fea0003c00000 */
[----:B------:R-:W-:Y:S05]  /*1dcc0*/  BRA `(.L_x_4554) ;  /* 0xffff2ca000007947 */ /* 0x000fea000383ffff */
.L_x_4458:
[----:B------:R-:W-:Y:S01]  /*1dcd0*/  IMAD.MOV.U32 R199, RZ, RZ, R4 ;  /* 0x000000ffffc77224 */ /* 0x000fe200078e0004 */
[----:B------:R-:W-:Y:S01]  /*1dce0*/  MOV R0, 0x1 ;  /* 0x0000000100007802 */ /* 0x000fe20000000f00 */
[----:B------:R-:W-:Y:S01]  /*1dcf0*/  IMAD.MOV.U32 R3, RZ, RZ, 0x1c1f ;  /* 0x00001c1fff037424 */ /* 0x000fe200078e00ff */
[----:B------:R-:W-:-:S02]  /*1dd00*/  MOV R2, 0x1dd20 ;  /* 0x0001dd2000027802 */ /* 0x000fc40000000f00 */
[----:B-1----:R-:W-:Y:S05]  /*1dd10*/  CALL.REL.NOINC `($__internal_75_$__cuda_sm70_shflsync_idx_p) ;  /* 0x0000241000007944 */ /* 0x002fea0003c00000 */
[----:B------:R-:W-:Y:S01]  /*1dd20*/  IMAD.IADD R0, R5, 0x1, R0 ;  /* 0x0000000105007824 */ /* 0x000fe200078e0200 */
[----:B------:R-:W-:-:S04]  /*1dd30*/  FMNMX.FTZ R3, R8, R9, !PT ;  /* 0x0000000908037209 */ /* 0x000fc80007810000 */
[----:B------:R-:W-:Y:S02]  /*1dd40*/  IMNMX R0, R6, R0, PT ;  /* 0x0000000006007217 */ /* 0x000fe40003800200 */
[----:B------:R-:W-:Y:S02]  /*1dd50*/  FMNMX.FTZ R3, R10, R3, !PT ;  /* 0x000000030a037209 */ /* 0x000fe40007810000 */
[C---:B------:R-:W-:Y:S02]  /*1dd60*/  ISETP.GT.AND P3, PT, R0.reuse, RZ, PT ;  /* 0x000000ff0000720c */ /* 0x040fe40003f64270 */
        /* <DEDUP_REMOVED lines=42> */
[----:B------:R-:W-:Y:S02]  /*1e010*/  FSEL R71, R26, -INF , P3 ;  /* 0xff8000001a477808 */ /* 0x000fe40001800000 */
[----:B------:R-:W-:Y:S02]  /*1e020*/  FMNMX.FTZ R2, R74, R0, !PT ;  /* 0x000000004a027209 */ /* 0x000fe40007810000 */
[----:B------:R-:W-:-:S02]  /*1e030*/  FMNMX.FTZ R0, R81, R3, !PT ;  /* 0x0000000351007209 */ /* 0x000fc40007810000 */
[----:B------:R-:W-:Y:S02]  /*1e040*/  FMNMX.FTZ R3, R73, R2, !PT ;  /* 0x0000000249037209 */ /* 0x000fe40007810000 */
[----:B------:R-:W-:Y:S02]  /*1e050*/  FMNMX.FTZ R0, R80, R0, !PT ;  /* 0x0000000050007209 */ /* 0x000fe40007810000 */
[----:B------:R-:W-:Y:S02]  /*1e060*/  FMNMX.FTZ R4, R72, R3, !PT ;  /* 0x0000000348047209 */ /* 0x000fe40007810000 */
[----:B------:R-:W-:Y:S02]  /*1e070*/  FMNMX.FTZ R0, R79, R0, !PT ;  /* 0x000000004f007209 */ /* 0x000fe40007810000 */
[----:B------:R-:W-:Y:S02]  /*1e080*/  FSEL R70, R27, -INF , P2 ;  /* 0xff8000001b467808 */ /* 0x000fe40001000000 */
[----:B------:R-:W-:-:S02]  /*1e090*/  FMNMX.FTZ R0, R78, R0, !PT ;  /* 0x000000004e007209 */ /* 0x000fc40007810000 */
        /* <DEDUP_REMOVED lines=11> */
[----:B------:R-:W-:Y:S05]  /*1e150*/  CALL.REL.NOINC `($__internal_74_$__cuda_sm70_shflsync_bfly_p) ;  /* 0x00001f7000007944 */ /* 0x000fea0003c00000 */
[----:B------:R-:W-:Y:S01]  /*1e160*/  FMNMX.FTZ R101, R101, R0, !PT ;  /* 0x0000000065657209 */ /* 0x000fe20007810000 */
[----:B------:R-:W-:Y:S01]  /*1e170*/  IMAD.MOV.U32 R0, RZ, RZ, 0x1 ;  /* 0x00000001ff007424 */ /* 0x000fe200078e00ff */
[----:B------:R-:W-:-:S03]  /*1e180*/  MOV R2, 0x1e1b0 ;  /* 0x0001e1b000027802 */ /* 0x000fc60000000f00 */
[----:B------:R-:W-:Y:S02]  /*1e190*/  IMAD.MOV.U32 R100, RZ, RZ, R101 ;  /* 0x000000ffff647224 */ /* 0x000fe400078e0065 */
[----:B------:R-:W-:Y:S05]  /*1e1a0*/  CALL.REL.NOINC `($__internal_74_$__cuda_sm70_shflsync_bfly_p) ;  /* 0x00001f2000007944 */ /* 0x000fea0003c00000 */
[----:B------:R-:W-:Y:S01]  /*1e1b0*/  FMNMX.FTZ R101, R101, R0, !PT ;  /* 0x0000000065657209 */ /* 0x000fe20007810000 */
[----:B------:R-:W-:Y:S01]  /*1e1c0*/  IMAD.MOV.U32 R100, RZ, RZ, R4 ;  /* 0x000000ffff647224 */ /* 0x000fe200078e0004 */
[----:B------:R-:W-:Y:S01]  /*1e1d0*/  MOV R2, 0x1e200 ;  /* 0x0001e20000027802 */ /* 0x000fe20000000f00 */
[----:B------:R-:W-:Y:S02]  /*1e1e0*/  IMAD.MOV.U32 R0, RZ, RZ, 0x2 ;  /* 0x00000002ff007424 */ /* 0x000fe400078e00ff */
[----:B------:R-:W-:Y:S05]  /*1e1f0*/  CALL.REL.NOINC `($__internal_74_$__cuda_sm70_shflsync_bfly_p) ;  /* 0x00001ed000007944 */ /* 0x000fea0003c00000 */
[----:B------:R-:W-:Y:S01]  /*1e200*/  FMNMX.FTZ R4, R4, R0, !PT ;  /* 0x0000000004047209 */ /* 0x000fe20007810000 */
[----:B------:R-:W-:Y:S01]  /*1e210*/  IMAD.MOV.U32 R0, RZ, RZ, 0x1 ;  /* 0x00000001ff007424 */ /* 0x000fe200078e00ff */
[----:B------:R-:W-:-:S03]  /*1e220*/  MOV R2, 0x1e250 ;  /* 0x0001e25000027802 */ /* 0x000fc60000000f00 */
[----:B------:R-:W-:Y:S02]  /*1e230*/  IMAD.MOV.U32 R100, RZ, RZ, R4 ;  /* 0x000000ffff647224 */ /* 0x000fe400078e0004 */
[----:B------:R-:W-:Y:S05]  /*1e240*/  CALL.REL.NOINC `($__internal_74_$__cuda_sm70_shflsync_bfly_p) ;  /* 0x00001e8000007944 */ /* 0x000fea0003c00000 */
[----:B------:R-:W-:Y:S01]  /*1e250*/  MOV R5, R0 ;  /* 0x0000000000057202 */ /* 0x000fe20000000f00 */
[----:B------:R-:W-:Y:S05]  /*1e260*/  BRA `(.L_x_4555) ;  /* 0xffff2db000007947 */ /* 0x000fea000383ffff */
.L_x_4462:
[----:B------:R-:W-:Y:S01]  /*1e270*/  MOV R0, RZ ;  /* 0x000000ff00007202 */ /* 0x000fe20000000f00 */
[----:B------:R-:W-:Y:S01]  /*1e280*/  IMAD.MOV.U32 R199, RZ, RZ, R5 ;  /* 0x000000ffffc77224 */ /* 0x000fe200078e0005 */
[----:B------:R-:W-:Y:S01]  /*1e290*/  MOV R2, 0x1e2c0 ;  /* 0x0001e2c000027802 */ /* 0x000fe20000000f00 */
[----:B------:R-:W-:Y:S02]  /*1e2a0*/  IMAD.MOV.U32 R3, RZ, RZ, 0x181f ;  /* 0x0000181fff037424 */ /* 0x000fe400078e00ff */
[----:B-1234-:R-:W-:Y:S05]  /*1e2b0*/  CALL.REL.NOINC `($__internal_75_$__cuda_sm70_shflsync_idx_p) ;  /* 0x00001e7000007944 */ /* 0x01efea0003c00000 */
[----:B------:R-:W-:Y:S01]  /*1e2c0*/  MOV R4, R0 ;  /* 0x0000000000047202 */ /* 0x000fe20000000f00 */
[----:B------:R-:W-:-:S05]  /*1e2d0*/  BRA `(.L_x_4556) ;  /* 0xffff414000007947 */ /* 0x000fca000383ffff */
.L_x_4463:
[----:B------:R-:W-:Y:S01]  /*1e2e0*/  MOV R0, RZ ;  /* 0x000000ff00007202 */ /* 0x000fe20000000f00 */
[----:B------:R-:W-:Y:S01]  /*1e2f0*/  IMAD.MOV.U32 R199, RZ, RZ, R13 ;  /* 0x000000ffffc77224 */ /* 0x000fe200078e000d */
[----:B------:R-:W-:Y:S01]  /*1e300*/  MOV R2, 0x1e330 ;  /* 0x0001e33000027802 */ /* 0x000fe20000000f00 */
[----:B------:R-:W-:Y:S02]  /*1e310*/  IMAD.MOV.U32 R3, RZ, RZ, 0x181f ;  /* 0x0000181fff037424 */ /* 0x000fe400078e00ff */
[----:B-1234-:R-:W-:Y:S05]  /*1e320*/  CALL.REL.NOINC `($__internal_75_$__cuda_sm70_shflsync_idx_p) ;  /* 0x00001e0000007944 */ /* 0x01efea0003c00000 */
        /* <DEDUP_REMOVED lines=22> */
[----:B------:R-:W-:Y:S05]  /*1e490*/  CALL.REL.NOINC `($__internal_75_$__cuda_sm70_shflsync_idx_p) ;  /* 0x00001c9000007944 */ /* 0x000fea0003c00000 */
[----:B------:R-:W-:Y:S01]  /*1e4a0*/  MOV R3, 0x181f ;  /* 0x0000181f00037802 */ /* 0x000fe20000000f00 */
[----:B------:R-:W-:Y:S01]  /*1e4b0*/  IMAD.MOV.U32 R4, RZ, RZ, R0 ;  /* 0x000000ffff047224 */ /* 0x000fe200078e0000 */
[----:B------:R-:W-:Y:S01]  /*1e4c0*/  MOV R0, 0x1 ;  /* 0x0000000100007802 */ /* 0x000fe20000000f00 */
[----:B------:R-:W-:Y:S01]  /*1e4d0*/  IMAD.MOV.U32 R199, RZ, RZ, R13 ;  /* 0x000000ffffc77224 */ /* 0x000fe200078e000d */
[----:B------:R-:W-:Y:S02]  /*1e4e0*/  MOV R2, 0x1e500 ;  /* 0x0001e50000027802 */ /* 0x000fe40000000f00 */
[----:B------:R-:W-:Y:S05]  /*1e4f0*/  CALL.REL.NOINC `($__internal_75_$__cuda_sm70_shflsync_idx_p) ;  /* 0x00001c3000007944 */ /* 0x000fea0003c00000 */
[----:B------:R-:W-:-:S05]  /*1e500*/  BRA `(.L_x_4557) ;  /* 0xffff406000007947 */ /* 0x000fca000383ffff */
.L_x_4466:
[----:B------:R-:W-:Y:S01]  /*1e510*/  MOV R0, RZ ;  /* 0x000000ff00007202 */ /* 0x000fe20000000f00 */
[----:B------:R-:W-:Y:S01]  /*1e520*/  IMAD.MOV.U32 R199, RZ, RZ, R101 ;  /* 0x000000ffffc77224 */ /* 0x000fe200078e0065 */
[----:B------:R-:W-:Y:S01]  /*1e530*/  MOV R2, 0x1e560 ;  /* 0x0001e56000027802 */ /* 0x000fe20000000f00 */
[----:B------:R-:W-:Y:S02]  /*1e540*/  IMAD.MOV.U32 R3, RZ, RZ, 0x181f ;  /* 0x0000181fff037424 */ /* 0x000fe400078e00ff */
[----:B------:R-:W-:Y:S05]  /*1e550*/  CALL.REL.NOINC `($__internal_75_$__cuda_sm70_shflsync_idx_p) ;  /* 0x00001bd000007944 */ /* 0x000fea0003c00000 */
[----:B------:R-:W-:Y:S01]  /*1e560*/  MOV R100, R0 ;  /* 0x0000000000647202 */ /* 0x000fe20000000f00 */
[----:B------:R-:W-:-:S05]  /*1e570*/  BRA `(.L_x_4558) ;  /* 0xffff4d4000007947 */ /* 0x000fca000383ffff */
.L_x_4467:
[----:B------:R-:W-:Y:S01]  /*1e580*/  MOV R0, RZ ;  /* 0x000000ff00007202 */ /* 0x000fe20000000f00 */
[----:B------:R-:W-:Y:S01]  /*1e590*/  IMAD.MOV.U32 R199, RZ, RZ, R150 ;  /* 0x000000ffffc77224 */ /* 0x000fe200078e0096 */
[----:B------:R-:W-:Y:S01]  /*1e5a0*/  MOV R2, 0x1e5d0 ;  /* 0x0001e5d000027802 */ /* 0x000fe20000000f00 */
[----:B------:R-:W-:Y:S02]  /*1e5b0*/  IMAD.MOV.U32 R3, RZ, RZ, 0x181f ;  /* 0x0000181fff037424 */ /* 0x000fe400078e00ff */
[----:B-12---:R-:W-:Y:S05]  /*1e5c0*/  CALL.REL.NOINC `($__internal_75_$__cuda_sm70_shflsync_idx_p) ;  /* 0x00001b6000007944 */ /* 0x006fea0003c00000 */
        /* <DEDUP_REMOVED lines=30> */
.L_x_4468:
[----:B------:R-:W-:Y:S01]  /*1e7b0*/  MOV R0, RZ ;  /* 0x000000ff00007202 */ /* 0x000fe20000000f00 */
[----:B------:R-:W-:Y:S01]  /*1e7c0*/  IMAD.MOV.U32 R199, RZ, RZ, R100 ;  /* 0x000000ffffc77224 */ /* 0x000fe200078e0064 */
[----:B-1----:R-:W-:Y:S01]  /*1e7d0*/  MOV R2, 0x1e800 ;  /* 0x0001e80000027802 */ /* 0x002fe20000000f00 */
[----:B------:R-:W-:Y:S02]  /*1e7e0*/  IMAD.MOV.U32 R3, RZ, RZ, 0x1c1f ;  /* 0x00001c1fff037424 */ /* 0x000fe400078e00ff */
[----:B------:R-:W-:Y:S05]  /*1e7f0*/  CALL.REL.NOINC `($__internal_75_$__cuda_sm70_shflsync_idx_p) ;  /* 0x0000193000007944 */ /* 0x000fea0003c00000 */
[----:B------:R-:W-:-:S05]  /*1e800*/  BRA `(.L_x_4560) ;  /* 0xffff4e3000007947 */ /* 0x000fca000383ffff */
.L_x_4469:
[----:B------:R-:W-:Y:S01]  /*1e810*/  MOV R0, 0x1 ;  /* 0x0000000100007802 */ /* 0x000fe20000000f00 */
[----:B------:R-:W-:Y:S01]  /*1e820*/  IMAD.MOV.U32 R199, RZ, RZ, R100 ;  /* 0x000000ffffc77224 */ /* 0x000fe200078e0064 */
[----:B------:R-:W-:Y:S01]  /*1e830*/  MOV R2, 0x1e860 ;  /* 0x0001e86000027802 */ /* 0x000fe20000000f00 */
[----:B------:R-:W-:Y:S02]  /*1e840*/  IMAD.MOV.U32 R3, RZ, RZ, 0x1c1f ;  /* 0x00001c1fff037424 */ /* 0x000fe400078e00ff */
[----:B--2---:R-:W-:Y:S05]  /*1e850*/  CALL.REL.NOINC `($__internal_75_$__cuda_sm70_shflsync_idx_p) ;  /* 0x000018d000007944 */ /* 0x004fea0003c00000 */
        /* <DEDUP_REMOVED lines=67> */
[----:B------:R-:W-:Y:S05]  /*1ec90*/  CALL.REL.NOINC `($__internal_74_$__cuda_sm70_shflsync_bfly_p) ;  /* 0x0000143000007944 */ /* 0x000fea0003c00000 */
[----:B------:R-:W-:Y:S01]  /*1eca0*/  FMNMX.FTZ R100, R100, R0, !PT ;  /* 0x0000000064647209 */ /* 0x000fe20007810000 */
[----:B------:R-:W-:Y:S01]  /*1ecb0*/  IMAD.MOV.U32 R0, RZ, RZ, 0x1 ;  /* 0x00000001ff007424 */ /* 0x000fe200078e00ff */
[----:B------:R-:W-:Y:S02]  /*1ecc0*/  MOV R2, 0x1ece0 ;  /* 0x0001ece000027802 */ /* 0x000fe40000000f00 */
        /* <DEDUP_REMOVED lines=8> */
[----:B------:R-:W-:Y:S02]  /*1ed50*/  MOV R2, 0x1ed70 ;  /* 0x0001ed7000027802 */ /* 0x000fe40000000f00 */
[----:B------:R-:W-:Y:S05]  /*1ed60*/  CALL.REL.NOINC `($__internal_74_$__cuda_sm70_shflsync_bfly_p) ;  /* 0x0000136000007944 */ /* 0x000fea0003c00000 */
[----:B------:R-:W-:-:S05]  /*1ed70*/  BRA `(.L_x_4561) ;  /* 0xffff4f7000007947 */ /* 0x000fca000383ffff */
.L_x_4472:
[----:B------:R-:W-:Y:S01]  /*1ed80*/  MOV R0, RZ ;  /* 0x000000ff00007202 */ /* 0x000fe20000000f00 */
[----:B------:R-:W-:Y:S01]  /*1ed90*/  IMAD.MOV.U32 R199, RZ, RZ, R7 ;  /* 0x000000ffffc77224 */ /* 0x000fe200078e0007 */
[----:B------:R-:W-:Y:S01]  /*1eda0*/  MOV R2, 0x1edd0 ;  /* 0x0001edd000027802 */ /* 0x000fe20000000f00 */
[----:B------:R-:W-:Y:S02]  /*1edb0*/  IMAD.MOV.U32 R3, RZ, RZ, 0x181f ;  /* 0x0000181fff037424 */ /* 0x000fe400078e00ff */
[----:B-1234-:R-:W-:Y:S05]  /*1edc0*/  CALL.REL.NOINC `($__internal_75_$__cuda_sm70_shflsync_idx_p) ;  /* 0x0000136000007944 */ /* 0x01efea0003c00000 */
[----:B------:R-:W-:-:S05]  /*1edd0*/  BRA `(.L_x_4562) ;  /* 0xffff68d000007947 */ /* 0x000fca000383ffff */
.L_x_4475:
[----:B------:R-:W-:Y:S01]  /*1ede0*/  MOV R0, RZ ;  /* 0x000000ff00007202 */ /* 0x000fe20000000f00 */
[----:B------:R-:W-:Y:S01]  /*1edf0*/  IMAD.MOV.U32 R199, RZ, RZ, R101 ;  /* 0x000000ffffc77224 */ /* 0x000fe200078e0065 */
[----:B------:R-:W-:Y:S01]  /*1ee00*/  MOV R2, 0x1ee30 ;  /* 0x0001ee3000027802 */ /* 0x000fe20000000f00 */
[----:B------:R-:W-:Y:S02]  /*1ee10*/  IMAD.MOV.U32 R3, RZ, RZ, 0x181f ;  /* 0x0000181fff037424 */ /* 0x000fe400078e00ff */
[----:B------:R-:W-:Y:S05]  /*1ee20*/  CALL.REL.NOINC `($__internal_75_$__cuda_sm70_shflsync_idx_p) ;  /* 0x0000130000007944 */ /* 0x000fea0003c00000 */
[----:B------:R-:W-:Y:S01]  /*1ee30*/  MOV R100, R0 ;  /* 0x0000000000647202 */ /* 0x000fe20000000f00 */
[----:B------:R-:W-:-:S05]  /*1ee40*/  BRA `(.L_x_4563) ;  /* 0xffff768000007947 */ /* 0x000fca000383ffff */
.L_x_4476:
[----:B------:R-:W-:Y:S01]  /*1ee50*/  MOV R0, RZ ;  /* 0x000000ff00007202 */ /* 0x000fe20000000f00 */
[----:B------:R-:W-:Y:S01]  /*1ee60*/  IMAD.MOV.U32 R199, RZ, RZ, R150 ;  /* 0x000000ffffc77224 */ /* 0x000fe200078e0096 */
[----:B------:R-:W-:Y:S01]  /*1ee70*/  MOV R2, 0x1eea0 ;  /* 0x0001eea000027802 */ /* 0x000fe20000000f00 */
[----:B------:R-:W-:Y:S02]  /*1ee80*/  IMAD.MOV.U32 R3, RZ, RZ, 0x181f ;  /* 0x0000181fff037424 */ /* 0x000fe400078e00ff */
[----:B-12---:R-:W-:Y:S05]  /*1ee90*/  CALL.REL.NOINC `($__internal_75_$__cuda_sm70_shflsync_idx_p) ;  /* 0x0000129000007944 */ /* 0x006fea0003c00000 */
        /* <DEDUP_REMOVED lines=19> */
[----:B--2---:R-:W-:Y:S05]  /*1efd0*/  CALL.REL.NOINC `($__internal_75_$__cuda_sm70_shflsync_idx_p) ;  /* 0x0000115000007944 */ /* 0x004fea0003c00000 */
[----:B------:R-:W-:Y:S01]  /*1efe0*/  MOV R3, 0x181f ;  /* 0x0000181f00037802 */ /* 0x000fe20000000f00 */
[----:B------:R-:W-:Y:S01]  /*1eff0*/  IMAD.MOV.U32 R100, RZ, RZ, R0 ;  /* 0x000000ffff647224 */ /* 0x000fe200078e0000 */
[----:B------:R-:W-:Y:S01]  /*1f000*/  MOV R0, 0x1 ;  /* 0x0000000100007802 */ /* 0x000fe20000000f00 */
[----:B------:R-:W-:Y:S01]  /*1f010*/  IMAD.MOV.U32 R199, RZ, RZ, R150 ;  /* 0x000000ffffc77224 */ /* 0x000fe200078e0096 */
[----:B------:R-:W-:Y:S02]  /*1f020*/  MOV R2, 0x1f040 ;  /* 0x0001f04000027802 */ /* 0x000fe40000000f00 */
[----:B------:R-:W-:Y:S05]  /*1f030*/  CALL.REL.NOINC `($__internal_75_$__cuda_sm70_shflsync_idx_p) ;  /* 0x000010f000007944 */ /* 0x000fea0003c00000 */
[----:B------:R-:W-:-:S05]  /*1f040*/  BRA `(.L_x_4564) ;  /* 0xffff75a000007947 */ /* 0x000fca000383ffff */
.L_x_4477:
[----:B------:R-:W-:Y:S02]  /*1f050*/  MOV R0, 0x2 ;  /* 0x0000000200007802 */ /* 0x000fe40000000f00 */
[----:B------:R-:W-:Y:S02]  /*1f060*/  MOV R2, 0x1f080 ;  /* 0x0001f08000027802 */ /* 0x000fe40000000f00 */
[----:B-1----:R-:W-:Y:S05]  /*1f070*/  CALL.REL.NOINC `($__internal_74_$__cuda_sm70_shflsync_bfly_p) ;  /* 0x0000105000007944 */ /* 0x002fea0003c00000 */
        /* <DEDUP_REMOVED lines=14> */
.L_x_4479:
[----:B------:R-:W-:Y:S01]  /*1f160*/  IMAD.MOV.U32 R100, RZ, RZ, R209 ;  /* 0x000000ffff647224 */ /* 0x000fe200078e00d1 */
[----:B------:R-:W-:-:S02]  /*1f170*/  MOV R0, 0x2 ;  /* 0x0000000200007802 */ /* 0x000fc40000000f00 */
[----:B------:R-:W-:Y:S02]  /*1f180*/  MOV R2, 0x1f1a0 ;  /* 0x0001f1a000027802 */ /* 0x000fe40000000f00 */
[----:B------:R-:W-:Y:S05]  /*1f190*/  CALL.REL.NOINC `($__internal_74_$__cuda_sm70_shflsync_bfly_p) ;  /* 0x00000f3000007944 */ /* 0x000fea0003c00000 */
[----:B------:R-:W-:Y:S05]  /*1f1a0*/  BRA `(.L_x_4566) ;  /* 0xffff8f1000007947 */ /* 0x000fea000383ffff */
.L_x_4480:
[----:B------:R-:W-:Y:S01]  /*1f1b0*/  IMAD.MOV.U32 R100, RZ, RZ, R4 ;  /* 0x000000ffff647224 */ /* 0x000fe200078e0004 */
[----:B------:R-:W-:Y:S02]  /*1f1c0*/  MOV R0, 0x1 ;  /* 0x0000000100007802 */ /* 0x000fe40000000f00 */
[----:B------:R-:W-:Y:S02]  /*1f1d0*/  MOV R2, 0x1f1f0 ;  /* 0x0001f1f000027802 */ /* 0x000fe40000000f00 */
[----:B-1----:R-:W-:Y:S05]  /*1f1e0*/  CALL.REL.NOINC `($__internal_74_$__cuda_sm70_shflsync_bfly_p) ;  /* 0x00000ee000007944 */ /* 0x002fea0003c00000 */
[----:B------:R-:W-:Y:S01]  /*1f1f0*/  FADD.FTZ R4, R4, R0 ;  /* 0x0000000004047221 */ /* 0x000fe20000010000 */
[----:B------:R-:W-:Y:S02]  /*1f200*/  MOV R100, R203 ;  /* 0x000000cb00647202 */ /* 0x000fe40000000f00 */
[----:B------:R-:W-:Y:S02]  /*1f210*/  MOV R0, 0x2 ;  /* 0x0000000200007802 */ /* 0x000fe40000000f00 */
[----:B------:R-:W-:Y:S02]  /*1f220*/  MOV R2, 0x1f240 ;  /* 0x0001f24000027802 */ /* 0x000fe40000000f00 */
[----:B------:R-:W-:Y:S05]  /*1f230*/  CALL.REL.NOINC `($__internal_74_$__cuda_sm70_shflsync_bfly_p) ;  /* 0x00000e9000007944 */ /* 0x000fea0003c00000 */
[----:B------:R-:W-:Y:S01]  /*1f240*/  FADD.FTZ R5, R203, R0 ;  /* 0x00000000cb057221 */ /* 0x000fe20000010000 */
[----:B------:R-:W-:Y:S02]  /*1f250*/  MOV R0, 0x1 ;  /* 0x0000000100007802 */ /* 0x000fe40000000f00 */
[----:B------:R-:W-:-:S02]  /*1f260*/  MOV R2, 0x1f290 ;  /* 0x0001f29000027802 */ /* 0x000fc40000000f00 */
[----:B------:R-:W-:Y:S02]  /*1f270*/  MOV R100, R5 ;  /* 0x0000000500647202 */ /* 0x000fe40000000f00 */
[----:B------:R-:W-:Y:S05]  /*1f280*/  CALL.REL.NOINC `($__internal_74_$__cuda_sm70_shflsync_bfly_p) ;  /* 0x00000e4000007944 */ /* 0x000fea0003c00000 */
[----:B------:R-:W-:Y:S01]  /*1f290*/  MOV R3, R0 ;  /* 0x0000000000037202 */ /* 0x000fe20000000f00 */
[----:B------:R-:W-:Y:S05]  /*1f2a0*/  BRA `(.L_x_4567) ;  /* 0xffff8e8000007947 */ /* 0x000fea000383ffff */
.L_x_4487:
[----:B-1234-:R-:W-:Y:S01]  /*1f2b0*/  IMAD.MOV.U32 R199, RZ, RZ, R6 ;  /* 0x000000ffffc77224 */ /* 0x01efe200078e0006 */
[----:B------:R-:W-:Y:S01]  /*1f2c0*/  MOV R0, RZ ;  /* 0x000000ff00007202 */ /* 0x000fe20000000f00 */
[----:B------:R-:W-:Y:S01]  /*1f2d0*/  IMAD.MOV.U32 R3, RZ, RZ, 0x181f ;  /* 0x0000181fff037424 */ /* 0x000fe200078e00ff */
[----:B------:R-:W-:Y:S02]  /*1f2e0*/  MOV R2, 0x1f300 ;  /* 0x0001f30000027802 */ /* 0x000fe40000000f00 */
[----:B------:R-:W-:Y:S05]  /*1f2f0*/  CALL.REL.NOINC `($__internal_75_$__cuda_sm70_shflsync_idx_p) ;  /* 0x00000e3000007944 */ /* 0x000fea0003c00000 */
[----:B------:R-:W-:Y:S01]  /*1f300*/  MOV R8, R0 ;  /* 0x0000000000087202 */ /* 0x000fe20000000f00 */
[----:B------:R-:W-:Y:S05]  /*1f310*/  BRA `(.L_x_4568) ;  /* 0xffffa63000007947 */ /* 0x000fea000383ffff */
.L_x_4488:
[----:B------:R-:W-:Y:S01]  /*1f320*/  IMAD.MOV.U32 R199, RZ, RZ, R7 ;  /* 0x000000ffffc77224 */ /* 0x000fe200078e0007 */
[----:B------:R-:W-:Y:S01]  /*1f330*/  MOV R0, RZ ;  /* 0x000000ff00007202 */ /* 0x000fe20000000f00 */
[----:B------:R-:W-:Y:S01]  /*1f340*/  IMAD.MOV.U32 R3, RZ, RZ, 0x181f ;  /* 0x0000181fff037424 */ /* 0x000fe200078e00ff */
[----:B------:R-:W-:Y:S02]  /*1f350*/  MOV R2, 0x1f370 ;  /* 0x0001f37000027802 */ /* 0x000fe40000000f00 */
[----:B-12---:R-:W-:Y:S05]  /*1f360*/  CALL.REL.NOINC `($__internal_75_$__cuda_sm70_shflsync_idx_p) ;  /* 0x00000dc000007944 */ /* 0x006fea0003c00000 */
[----:B------:R-:W-:Y:S05]  /*1f370*/  BRA `(.L_x_4569) ;  /* 0xffffa5f000007947 */ /* 0x000fea000383ffff */
.L_x_4491:
[----:B------:R-:W-:Y:S01]  /*1f380*/  IMAD.MOV.U32 R199, RZ, RZ, R6 ;  /* 0x000000ffffc77224 */ /* 0x000fe200078e0006 */
[----:B----4-:R-:W-:Y:S01]  /*1f390*/  MOV R0, 0x1 ;  /* 0x0000000100007802 */ /* 0x010fe20000000f00 */
[----:B--2---:R-:W-:Y:S01]  /*1f3a0*/  IMAD.MOV.U32 R3, RZ, RZ, 0x181f ;  /* 0x0000181fff037424 */ /* 0x004fe200078e00ff */
[----:B------:R-:W-:-:S02]  /*1f3b0*/  MOV R2, 0x1f3d0 ;  /* 0x0001f3d000027802 */ /* 0x000fc40000000f00 */
[----:B-1-3--:R-:W-:Y:S05]  /*1f3c0*/  CALL.REL.NOINC `($__internal_75_$__cuda_sm70_shflsync_idx_p) ;  /* 0x00000d6000007944 */ /* 0x00afea0003c00000 */
[----:B------:R-:W-:Y:S01]  /*1f3d0*/  IMAD.MOV.U32 R8, RZ, RZ, R0 ;  /* 0x000000ffff087224 */ /* 0x000fe200078e0000 */
[----:B------:R-:W-:Y:S01]  /*1f3e0*/  MOV R0, 0x1 ;  /* 0x0000000100007802 */ /* 0x000fe20000000f00 */
[----:B------:R-:W-:Y:S01]  /*1f3f0*/  IMAD.MOV.U32 R199, RZ, RZ, R7 ;  /* 0x000000ffffc77224 */ /* 0x000fe200078e0007 */
[----:B------:R-:W-:-:S02]  /*1f400*/  MOV R3, 0x181f ;  /* 0x0000181f00037802 */ /* 0x000fc40000000f00 */
[----:B------:R-:W-:Y:S02]  /*1f410*/  MOV R2, 0x1f430 ;  /* 0x0001f43000027802 */ /* 0x000fe40000000f00 */
[----:B------:R-:W-:Y:S05]  /*1f420*/  CALL.REL.NOINC `($__internal_75_$__cuda_sm70_shflsync_idx_p) ;  /* 0x00000d0000007944 */ /* 0x000fea0003c00000 */
[----:B------:R-:W-:Y:S05]  /*1f430*/  BRA `(.L_x_4570) ;  /* 0xffffa66000007947 */ /* 0x000fea000383ffff */
.L_x_4494:
[----:B------:R-:W-:Y:S01]  /*1f440*/  IMAD.MOV.U32 R199, RZ, RZ, R6 ;  /* 0x000000ffffc77224 */ /* 0x000fe200078e0006 */
[----:B----4-:R-:W-:Y:S01]  /*1f450*/  MOV R0, 0x2 ;  /* 0x0000000200007802 */ /* 0x010fe20000000f00 */
[----:B-1----:R-:W-:Y:S01]  /*1f460*/  IMAD.MOV.U32 R3, RZ, RZ, 0x181f ;  /* 0x0000181fff037424 */ /* 0x002fe200078e00ff */
[----:B------:R-:W-:Y:S02]  /*1f470*/  MOV R2, 0x1f490 ;  /* 0x0001f49000027802 */ /* 0x000fe40000000f00 */
[----:B--23--:R-:W-:Y:S05]  /*1f480*/  CALL.REL.NOINC `($__internal_75_$__cuda_sm70_shflsync_idx_p) ;  /* 0x00000ca000007944 */ /* 0x00cfea0003c00000 */
[----:B------:R-:W-:Y:S01]  /*1f490*/  MOV R8, R0 ;  /* 0x0000000000087202 */ /* 0x000fe20000000f00 */
[----:B------:R-:W-:Y:S05]  /*1f4a0*/  BRA `(.L_x_4571) ;  /* 0xffffa72000007947 */ /* 0x000fea000383ffff */
.L_x_4495:
[----:B------:R-:W-:Y:S01]  /*1f4b0*/  IMAD.MOV.U32 R199, RZ, RZ, R7 ;  /* 0x000000ffffc77224 */ /* 0x000fe200078e0007 */
[----:B----4-:R-:W-:Y:S01]  /*1f4c0*/  MOV R0, 0x2 ;  /* 0x0000000200007802 */ /* 0x010fe20000000f00 */
[----:B------:R-:W-:Y:S01]  /*1f4d0*/  IMAD.MOV.U32 R3, RZ, RZ, 0x181f ;  /* 0x0000181fff037424 */ /* 0x000fe200078e00ff */
[----:B------:R-:W-:Y:S02]  /*1f4e0*/  MOV R2, 0x1f500 ;  /* 0x0001f50000027802 */ /* 0x000fe40000000f00 */
[----:B-123--:R-:W-:Y:S05]  /*1f4f0*/  CALL.REL.NOINC `($__internal_75_$__cuda_sm70_shflsync_idx_p) ;  /* 0x00000c3000007944 */ /* 0x00efea0003c00000 */
[----:B------:R-:W-:Y:S05]  /*1f500*/  BRA `(.L_x_4572) ;  /* 0xffffa6e000007947 */ /* 0x000fea000383ffff */
.L_x_4498:
[----:B------:R-:W-:Y:S01]  /*1f510*/  IMAD.MOV.U32 R199, RZ, RZ, R6 ;  /* 0x000000ffffc77224 */ /* 0x000fe200078e0006 */
[----:B-1----:R-:W-:Y:S01]  /*1f520*/  MOV R0, 0x3 ;  /* 0x0000000300007802 */ /* 0x002fe20000000f00 */
[----:B------:R-:W-:Y:S01]  /*1f530*/  IMAD.MOV.U32 R3, RZ, RZ, 0x181f ;  /* 0x0000181fff037424 */ /* 0x000fe200078e00ff */
[----:B------:R-:W-:-:S02]  /*1f540*/  MOV R2, 0x1f560 ;  /* 0x0001f56000027802 */ /* 0x000fc40000000f00 */
[----:B--234-:R-:W-:Y:S05]  /*1f550*/  CALL.REL.NOINC `($__internal_75_$__cuda_sm70_shflsync_idx_p) ;  /* 0x00000bd000007944 */ /* 0x01cfea0003c00000 */
[----:B------:R-:W-:Y:S01]  /*1f560*/  IMAD.MOV.U32 R6, RZ, RZ, R0 ;  /* 0x000000ffff067224 */ /* 0x000fe200078e0000 */
[----:B------:R-:W-:Y:S01]  /*1f570*/  MOV R0, 0x3 ;  /* 0x0000000300007802 */ /* 0x000fe20000000f00 */
[----:B------:R-:W-:Y:S01]  /*1f580*/  IMAD.MOV.U32 R199, RZ, RZ, R7 ;  /* 0x000000ffffc77224 */ /* 0x000fe200078e0007 */
[----:B------:R-:W-:-:S02]  /*1f590*/  MOV R3, 0x181f ;  /* 0x0000181f00037802 */ /* 0x000fc40000000f00 */
[----:B------:R-:W-:Y:S02]  /*1f5a0*/  MOV R2, 0x1f5c0 ;  /* 0x0001f5c000027802 */ /* 0x000fe40000000f00 */
[----:B------:R-:W-:Y:S05]  /*1f5b0*/  CALL.REL.NOINC `($__internal_75_$__cuda_sm70_shflsync_idx_p) ;  /* 0x00000b7000007944 */ /* 0x000fea0003c00000 */
[----:B------:R-:W-:Y:S05]  /*1f5c0*/  BRA `(.L_x_4573) ;  /* 0xffffa76000007947 */ /* 0x000fea000383ffff */
.L_x_4500:
[----:B------:R-:W-:Y:S01]  /*1f5d0*/  IMAD.MOV.U32 R199, RZ, RZ, R5 ;  /* 0x000000ffffc77224 */ /* 0x000fe200078e0005 */
[----:B------:R-:W-:Y:S01]  /*1f5e0*/  MOV R0, RZ ;  /* 0x000000ff00007202 */ /* 0x000fe20000000f00 */
[----:B------:R-:W-:Y:S01]  /*1f5f0*/  IMAD.MOV.U32 R3, RZ, RZ, 0x1c1f ;  /* 0x00001c1fff037424 */ /* 0x000fe200078e00ff */
[----:B------:R-:W-:Y:S02]  /*1f600*/  MOV R2, 0x1f620 ;  /* 0x0001f62000027802 */ /* 0x000fe40000000f00 */
[----:B--2---:R-:W-:Y:S05]  /*1f610*/  CALL.REL.NOINC `($__internal_75_$__cuda_sm70_shflsync_idx_p) ;  /* 0x00000b1000007944 */ /* 0x004fea0003c00000 */
[----:B------:R-:W-:Y:S01]  /*1f620*/  MOV R4, R0 ;  /* 0x0000000000047202 */ /* 0x000fe20000000f00 */
[----:B------:R-:W-:Y:S05]  /*1f630*/  BRA `(.L_x_4574) ;  /* 0xffffaa3000007947 */ /* 0x000fea000383ffff */
.L_x_4501:
[----:B------:R-:W-:Y:S01]  /*1f640*/  IMAD.MOV.U32 R199, RZ, RZ, R12 ;  /* 0x000000ffffc77224 */ /* 0x000fe200078e000c */
[----:B------:R-:W-:Y:S01]  /*1f650*/  MOV R0, RZ ;  /* 0x000000ff00007202 */ /* 0x000fe20000000f00 */
[----:B------:R-:W-:Y:S01]  /*1f660*/  IMAD.MOV.U32 R3, RZ, RZ, 0x1c1f ;  /* 0x00001c1fff037424 */ /* 0x000fe200078e00ff */
[----:B------:R-:W-:Y:S02]  /*1f670*/  MOV R2, 0x1f690 ;  /* 0x0001f69000027802 */ /* 0x000fe40000000f00 */
[----:B-123--:R-:W-:Y:S05]  /*1f680*/  CALL.REL.NOINC `($__internal_75_$__cuda_sm70_shflsync_idx_p) ;  /* 0x00000aa000007944 */ /* 0x00efea0003c00000 */
[----:B------:R-:W-:Y:S05]  /*1f690*/  BRA `(.L_x_4575) ;  /* 0xffffa9f000007947 */ /* 0x000fea000383ffff */
.L_x_4504:
[----:B------:R-:W-:Y:S01]  /*1f6a0*/  IMAD.MOV.U32 R199, RZ, RZ, R5 ;  /* 0x000000ffffc77224 */ /* 0x000fe200078e0005 */
[----:B-1----:R-:W-:Y:S01]  /*1f6b0*/  MOV R0, 0x1 ;  /* 0x0000000100007802 */ /* 0x002fe20000000f00 */
[----:B---3--:R-:W-:Y:S01]  /*1f6c0*/  IMAD.MOV.U32 R3, RZ, RZ, 0x1c1f ;  /* 0x00001c1fff037424 */ /* 0x008fe200078e00ff */
[----:B------:R-:W-:-:S02]  /*1f6d0*/  MOV R2, 0x1f6f0 ;  /* 0x0001f6f000027802 */ /* 0x000fc40000000f00 */
[----:B--2-4-:R-:W-:Y:S05]  /*1f6e0*/  CALL.REL.NOINC `($__internal_75_$__cuda_sm70_shflsync_idx_p) ;  /* 0x00000a4000007944 */ /* 0x014fea0003c00000 */
[----:B------:R-:W-:Y:S01]  /*1f6f0*/  IMAD.MOV.U32 R4, RZ, RZ, R0 ;  /* 0x000000ffff047224 */ /* 0x000fe200078e0000 */
[----:B------:R-:W-:Y:S01]  /*1f700*/  MOV R0, 0x1 ;  /* 0x0000000100007802 */ /* 0x000fe20000000f00 */
[----:B------:R-:W-:Y:S01]  /*1f710*/  IMAD.MOV.U32 R199, RZ, RZ, R12 ;  /* 0x000000ffffc77224 */ /* 0x000fe200078e000c */
[----:B------:R-:W-:-:S02]  /*1f720*/  MOV R3, 0x1c1f ;  /* 0x00001c1f00037802 */ /* 0x000fc40000000f00 */
[----:B------:R-:W-:Y:S02]  /*1f730*/  MOV R2, 0x1f750 ;  /* 0x0001f75000027802 */ /* 0x000fe40000000f00 */
[----:B------:R-:W-:Y:S05]  /*1f740*/  CALL.REL.NOINC `($__internal_75_$__cuda_sm70_shflsync_idx_p) ;  /* 0x000009e000007944 */ /* 0x000fea0003c00000 */
[----:B------:R-:W-:Y:S05]  /*1f750*/  BRA `(.L_x_4576) ;  /* 0xffffb3f000007947 */ /* 0x000fea000383ffff */
.L_x_4508:
[----:B------:R-:W-:Y:S01]  /*1f760*/  IMAD.MOV.U32 R199, RZ, RZ, R6 ;  /* 0x000000ffffc77224 */ /* 0x000fe200078e0006 */
[----:B------:R-:W-:Y:S01]  /*1f770*/  MOV R0, RZ ;  /* 0x000000ff00007202 */ /* 0x000fe20000000f00 */
[----:B------:R-:W-:Y:S01]  /*1f780*/  IMAD.MOV.U32 R3, RZ, RZ, 0x181f ;  /* 0x0000181fff037424 */ /* 0x000fe200078e00ff */
[----:B------:R-:W-:Y:S02]  /*1f790*/  MOV R2, 0x1f7b0 ;  /* 0x0001f7b000027802 */ /* 0x000fe40000000f00 */
[----:B------:R-:W-:Y:S05]  /*1f7a0*/  CALL.REL.NOINC `($__internal_75_$__cuda_sm70_shflsync_idx_p) ;  /* 0x0000098000007944 */ /* 0x000fea0003c00000 */
[----:B------:R-:W-:Y:S01]  /*1f7b0*/  MOV R8, R0 ;  /* 0x0000000000087202 */ /* 0x000fe20000000f00 */
[----:B------:R-:W-:Y:S05]  /*1f7c0*/  BRA `(.L_x_4577) ;  /* 0xffffc64000007947 */ /* 0x000fea000383ffff */
.L_x_4509:
[----:B------:R-:W-:Y:S01]  /*1f7d0*/  IMAD.MOV.U32 R199, RZ, RZ, R7 ;  /* 0x000000ffffc77224 */ /* 0x000fe200078e0007 */
[----:B------:R-:W-:Y:S01]  /*1f7e0*/  MOV R0, RZ ;  /* 0x000000ff00007202 */ /* 0x000fe20000000f00 */
[----:B------:R-:W-:Y:S01]  /*1f7f0*/  IMAD.MOV.U32 R3, RZ, RZ, 0x181f ;  /* 0x0000181fff037424 */ /* 0x000fe200078e00ff */
[----:B------:R-:W-:Y:S02]  /*1f800*/  MOV R2, 0x1f820 ;  /* 0x0001f82000027802 */ /* 0x000fe40000000f00 */
[----:B-12---:R-:W-:Y:S05]  /*1f810*/  CALL.REL.NOINC `($__internal_75_$__cuda_sm70_shflsync_idx_p) ;  /* 0x0000091000007944 */ /* 0x006fea0003c00000 */
[----:B------:R-:W-:Y:S05]  /*1f820*/  BRA `(.L_x_4578) ;  /* 0xffffc60000007947 */ /* 0x000fea000383ffff */
.L_x_4512:
        /* <DEDUP_REMOVED lines=12> */
.L_x_4515:
[----:B------:R-:W-:Y:S01]  /*1f8f0*/  IMAD.MOV.U32 R199, RZ, RZ, R6 ;  /* 0x000000ffffc77224 */ /* 0x000fe200078e0006 */
[----:B----4-:R-:W-:Y:S01]  /*1f900*/  MOV R0, 0x2 ;  /* 0x0000000200007802 */ /* 0x010fe20000000f00 */
[----:B-1----:R-:W-:Y:S01]  /*1f910*/  IMAD.MOV.U32 R3, RZ, RZ, 0x181f ;  /* 0x0000181fff037424 */ /* 0x002fe200078e00ff */
[----:B------:R-:W-:Y:S02]  /*1f920*/  MOV R2, 0x1f940 ;  /* 0x0001f94000027802 */ /* 0x000fe40000000f00 */
[----:B--23--:R-:W-:Y:S05]  /*1f930*/  CALL.REL.NOINC `($__internal_75_$__cuda_sm70_shflsync_idx_p) ;  /* 0x000007f000007944 */ /* 0x00cfea0003c00000 */
[----:B------:R-:W-:Y:S01]  /*1f940*/  MOV R8, R0 ;  /* 0x0000000000087202 */ /* 0x000fe20000000f00 */
[----:B------:R-:W-:Y:S05]  /*1f950*/  BRA `(.L_x_4580) ;  /* 0xffffc74000007947 */ /* 0x000fea000383ffff */
.L_x_4516:
[----:B------:R-:W-:Y:S01]  /*1f960*/  IMAD.MOV.U32 R199, RZ, RZ, R7 ;  /* 0x000000ffffc77224 */ /* 0x000fe200078e0007 */
[----:B----4-:R-:W-:Y:S01]  /*1f970*/  MOV R0, 0x2 ;  /* 0x0000000200007802 */ /* 0x010fe20000000f00 */
[----:B------:R-:W-:Y:S01]  /*1f980*/  IMAD.MOV.U32 R3, RZ, RZ, 0x181f ;  /* 0x0000181fff037424 */ /* 0x000fe200078e00ff */
[----:B------:R-:W-:Y:S02]  /*1f990*/  MOV R2, 0x1f9b0 ;  /* 0x0001f9b000027802 */ /* 0x000fe40000000f00 */
[----:B-123--:R-:W-:Y:S05]  /*1f9a0*/  CALL.REL.NOINC `($__internal_75_$__cuda_sm70_shflsync_idx_p) ;  /* 0x0000078000007944 */ /* 0x00efea0003c00000 */
[----:B------:R-:W-:Y:S05]  /*1f9b0*/  BRA `(.L_x_4581) ;  /* 0xffffc70000007947 */ /* 0x000fea000383ffff */
.L_x_4519:
        /* <DEDUP_REMOVED lines=11> */
[----:B------:R-:W-:Y:S01]  /*1fa70*/  MOV R7, R0 ;  /* 0x0000000000077202 */ /* 0x000fe20000000f00 */
[----:B------:R-:W-:Y:S05]  /*1fa80*/  BRA `(.L_x_4582) ;  /* 0xffffc77000007947 */ /* 0x000fea000383ffff */
.L_x_4521:
[----:B------:R-:W-:Y:S01]  /*1fa90*/  IMAD.MOV.U32 R199, RZ, RZ, R86 ;  /* 0x000000ffffc77224 */ /* 0x000fe200078e0056 */
[----:B------:R-:W-:Y:S01]  /*1faa0*/  MOV R0, RZ ;  /* 0x000000ff00007202 */ /* 0x000fe20000000f00 */
[----:B------:R-:W-:Y:S01]  /*1fab0*/  IMAD.MOV.U32 R3, RZ, RZ, 0x1f ;  /* 0x0000001fff037424 */ /* 0x000fe200078e00ff */
[----:B------:R-:W-:Y:S02]  /*1fac0*/  MOV R2, 0x1fae0 ;  /* 0x0001fae000027802 */ /* 0x000fe40000000f00 */
[----:B-12-4-:R-:W-:Y:S05]  /*1fad0*/  CALL.REL.NOINC `($__internal_75_$__cuda_sm70_shflsync_idx_p) ;  /* 0x0000065000007944 */ /* 0x016fea0003c00000 */
[----:B------:R-:W-:Y:S01]  /*1fae0*/  MOV R9, R0 ;  /* 0x0000000000097202 */ /* 0x000fe20000000f00 */
[----:B------:R-:W-:Y:S05]  /*1faf0*/  BRA `(.L_x_4583) ;  /* 0xffffc8d000007947 */ /* 0x000fea000383ffff */
.L_x_4522:
[----:B------:R-:W-:Y:S01]  /*1fb00*/  IMAD.MOV.U32 R199, RZ, RZ, R86 ;  /* 0x000000ffffc77224 */ /* 0x000fe200078e0056 */
[----:B------:R-:W-:Y:S01]  /*1fb10*/  MOV R0, 0x1 ;  /* 0x0000000100007802 */ /* 0x000fe20000000f00 */
[----:B------:R-:W-:Y:S01]  /*1fb20*/  IMAD.MOV.U32 R3, RZ, RZ, 0x1f ;  /* 0x0000001fff037424 */ /* 0x000fe200078e00ff */
[----:B------:R-:W-:Y:S02]  /*1fb30*/  MOV R2, 0x1fb50 ;  /* 0x0001fb5000027802 */ /* 0x000fe40000000f00 */
[----:B-1234-:R-:W-:Y:S05]  /*1fb40*/  CALL.REL.NOINC `($__internal_75_$__cuda_sm70_shflsync_idx_p) ;  /* 0x000005e000007944 */ /* 0x01efea0003c00000 */
[----:B------:R-:W-:Y:S01]  /*1fb50*/  MOV R6, R0 ;  /* 0x0000000000067202 */ /* 0x000fe20000000f00 */
[----:B------:R-:W-:Y:S05]  /*1fb60*/  BRA `(.L_x_4584) ;  /* 0xffffc88000007947 */ /* 0x000fea000383ffff */
.L_x_4523:
[----:B------:R-:W-:Y:S02]  /*1fb70*/  MOV R3, 0x1 ;  /* 0x0000000100037802 */ /* 0x000fe40000000f00 */
[----:B------:R-:W-:-:S02]  /*1fb80*/  MOV R2, 0x1fba0 ;  /* 0x0001fba000027802 */ /* 0x000fc40000000f00 */
[----:B---3--:R-:W-:Y:S05]  /*1fb90*/  CALL.REL.NOINC `($__internal_76_$__cuda_sm70_shflsync_up_p) ;  /* 0x000005e000007944 */ /* 0x008fea0003c00000 */
[----:B------:R-:W-:Y:S05]  /*1fba0*/  BRA `(.L_x_4585) ;  /* 0xffffc96000007947 */ /* 0x000fea000383ffff */
.L_x_4524:
[----:B------:R-:W-:Y:S02]  /*1fbb0*/  MOV R3, 0x2 ;  /* 0x0000000200037802 */ /* 0x000fe40000000f00 */
[----:B------:R-:W-:-:S02]  /*1fbc0*/  MOV R2, 0x1fbe0 ;  /* 0x0001fbe000027802 */ /* 0x000fc40000000f00 */
[----:B---3--:R-:W-:Y:S05]  /*1fbd0*/  CALL.REL.NOINC `($__internal_76_$__cuda_sm70_shflsync_up_p) ;  /* 0x000005a000007944 */ /* 0x008fea0003c00000 */
        /* <DEDUP_REMOVED lines=23> */
.L_x_4528:
[----:B------:R-:W-:Y:S02]  /*1fd50*/  MOV R3, 0x1 ;  /* 0x0000000100037802 */ /* 0x000fe40000000f00 */
[----:B------:R-:W-:-:S02]  /*1fd60*/  MOV R2, 0x1fd80 ;  /* 0x0001fd8000027802 */ /* 0x000fc40000000f00 */
[----:B---3--:R-:W-:Y:S05]  /*1fd70*/  CALL.REL.NOINC `($__internal_76_$__cuda_sm70_shflsync_up_p) ;  /* 0x0000040000007944 */ /* 0x008fea0003c00000 */
[----:B------:R-:W-:Y:S01]  /*1fd80*/  MOV R2, R4 ;  /* 0x0000000400027202 */ /* 0x000fe20000000f00 */
[----:B------:R-:W-:Y:S05]  /*1fd90*/  BRA `(.L_x_4587) ;  /* 0xffffc9d000007947 */ /* 0x000fea000383ffff */
.L_x_4529:
        /* <DEDUP_REMOVED lines=26> */
.L_x_4531:
[----:B------:R-:W-:Y:S02]  /*1ff40*/  SEL R0, RZ, 0x1, P0 ;  /* 0x00000001ff007807 */ /* 0x000fe40000000000 */
[----:B------:R-:W-:-:S02]  /*1ff50*/  MOV R2, 0x1ff70 ;  /* 0x0001ff7000027802 */ /* 0x000fc40000000f00 */
[----:B-1-3--:R-:W-:Y:S05]  /*1ff60*/  CALL.REL.NOINC `($__internal_77_$__cuda_sm70_votesync_ballot) ;  /* 0x0000027000007944 */ /* 0x00afea0003c00000 */
[----:B------:R-:W-:Y:S01]  /*1ff70*/  MOV R10, R0 ;  /* 0x00000000000a7202 */ /* 0x000fe20000000f00 */
[----:B------:R-:W-:Y:S05]  /*1ff80*/  BRA `(.L_x_4589) ;  /* 0xffffc97000007947 */ /* 0x000fea000383ffff */
.L_x_4532:
[----:B------:R-:W-:Y:S01]  /*1ff90*/  IMAD.MOV.U32 R199, RZ, RZ, R7 ;  /* 0x000000ffffc77224 */ /* 0x000fe200078e0007 */
[----:B------:R-:W-:Y:S01]  /*1ffa0*/  MOV R0, R6 ;  /* 0x0000000600007202 */ /* 0x000fe20000000f00 */
[----:B------:R-:W-:Y:S01]  /*1ffb0*/  IMAD.MOV.U32 R3, RZ, RZ, 0x1f ;  /* 0x0000001fff037424 */ /* 0x000fe200078e00ff */
[----:B------:R-:W-:-:S02]  /*1ffc0*/  MOV R2, 0x1ffe0 ;  /* 0x0001ffe000027802 */ /* 0x000fc40000000f00 */
[----:B-1-3--:R-:W-:Y:S05]  /*1ffd0*/  CALL.REL.NOINC `($__internal_75_$__cuda_sm70_shflsync_idx_p) ;  /* 0x0000015000007944 */ /* 0x00afea0003c00000 */
[----:B------:R-:W-:Y:S01]  /*1ffe0*/  IMAD.MOV.U32 R7, RZ, RZ, R0 ;  /* 0x000000ffff077224 */ /* 0x000fe200078e0000 */
[----:B------:R-:W-:Y:S01]  /*1fff0*/  MOV R0, R6 ;  /* 0x0000000600007202 */ /* 0x000fe20000000f00 */
[----:B------:R-:W-:Y:S01]  /*20000*/  IMAD.MOV.U32 R199, RZ, RZ, R8 ;  /* 0x000000ffffc77224 */ /* 0x000fe200078e0008 */
[----:B------:R-:W-:-:S02]  /*20010*/  MOV R3, 0x1f ;  /* 0x0000001f00037802 */ /* 0x000fc40000000f00 */
[----:B------:R-:W-:Y:S02]  /*20020*/  MOV R2, 0x20040 ;  /* 0x0002004000027802 */ /* 0x000fe40000000f00 */
[----:B------:R-:W-:Y:S05]  /*20030*/  CALL.REL.NOINC `($__internal_75_$__cuda_sm70_shflsync_idx_p) ;  /* 0x000000f000007944 */ /* 0x000fea0003c00000 */
[----:B------:R-:W-:Y:S01]  /*20040*/  MOV R5, R0 ;  /* 0x0000000000057202 */ /* 0x000fe20000000f00 */
[----:B------:R-:W-:Y:S05]  /*20050*/  BRA `(.L_x_4590) ;  /* 0xffffc8f000007947 */ /* 0x000fea000383ffff */
.L_x_4535:
[----:B------:R-:W-:Y:S01]  /*20060*/  IMAD.MOV.U32 R199, RZ, RZ, R4 ;  /* 0x000000ffffc77224 */ /* 0x000fe200078e0004 */
[----:B------:R-:W-:Y:S01]  /*20070*/  MOV R0, R6 ;  /* 0x0000000600007202 */ /* 0x000fe20000000f00 */
[----:B------:R-:W-:Y:S01]  /*20080*/  IMAD.MOV.U32 R3, RZ, RZ, 0x1f ;  /* 0x0000001fff037424 */ /* 0x000fe200078e00ff */
[----:B------:R-:W-:Y:S02]  /*20090*/  MOV R2, 0x200b0 ;  /* 0x000200b000027802 */ /* 0x000fe40000000f00 */
[----:B-1-34-:R-:W-:Y:S05]  /*200a0*/  CALL.REL.NOINC `($__internal_75_$__cuda_sm70_shflsync_idx_p) ;  /* 0x0000008000007944 */ /* 0x01afea0003c00000 */
[----:B------:R-:W-:Y:S01]  /*200b0*/  MOV R12, R0 ;  /* 0x00000000000c7202 */ /* 0x000fe20000000f00 */
[----:B------:R-:W-:Y:S05]  /*200c0*/  BRA `(.L_x_4534) ;  /* 0xffffc8e000007947 */ /* 0x000fea000383ffff */
        .weak           $__internal_74_$__cuda_sm70_shflsync_bfly_p
        .type           $__internal_74_$__cuda_sm70_shflsync_bfly_p,@function
        .size           $__internal_74_$__cuda_sm70_shflsync_bfly_p,($__internal_75_$__cuda_sm70_shflsync_idx_p - $__internal_74_$__cuda_sm70_shflsync_bfly_p)
$__internal_74_$__cuda_sm70_shflsync_bfly_p:
[----:B------:R-:W-:Y:S02]  /*200d0*/  MOV R160, 0xffffffff ;  /* 0xffffffff00a07802 */ /* 0x000fe40000000f00 */
[----:B------:R-:W-:Y:S02]  /*200e0*/  MOV R3, 0x1f ;  /* 0x0000001f00037802 */ /* 0x000fe40000000f00 */
[----:B------:R-:W-:Y:S04]  /*200f0*/  WARPSYNC R160 ;  /* 0x000000a000007348 */ /* 0x000fe80003800000 */
[----:B------:R1:W2:Y:S02]  /*20100*/  SHFL.BFLY PT, R0, R100, R0, R3 ;  /* 0x0c00000064007389 */ /* 0x0002a400000e0003 */
[----:B-1----:R-:W-:-:S04]  /*20110*/  MOV R3, 0x0 ;  /* 0x0000000000037802 */ /* 0x002fc80000000f00 */
[----:B--2---:R-:W-:Y:S05]  /*20120*/  RET.REL.NODEC R2 `(_ZN7cutlass13device_kernelIN5flash19enable_sm80_to_sm89INS1_16FlashAttnFwdSm80INS1_25CollectiveMainloopFwdSm80ILi8ELi1ELb0EN4cute5tupleIJNS5_1CILi128EEENS7_ILi64EEENS7_ILi192EEEEEELi192ENS_6half_tEfNS_4arch4Sm80ELb1ELb0ELb0ELb1ELb1ELb1ELb1ELb1EEENS1_21CollectiveEpilogueFwdINS6_IJS8_SA_S9_EEENS6_IJNS7_ILi1EEESI_SI_EEESC_SE_Li256ELb1ELb1ELb1ELb0EEENS1_36VarlenDynamicPersistentTileSchedulerILi128ELi64ELi256ELi256ELb1ELb1ELb0ELb1ELb1ELb1EEEEEEEEEvNT_6ParamsE) ;  /* 0xfffdfed002007950 */ /* 0x004fea0003c3ffff */
        .weak           $__internal_75_$__cuda_sm70_shflsync_idx_p
        .type           $__internal_75_$__cuda_sm70_shflsync_idx_p,@function
        .size           $__internal_75_$__cuda_sm70_shflsync_idx_p,($__internal_76_$__cuda_sm70_shflsync_up_p - $__internal_75_$__cuda_sm70_shflsync_idx_p)
$__internal_75_$__cuda_sm70_shflsync_idx_p:
[----:B------:R-:W-:-:S04]  /*20130*/  MOV R200, 0xffffffff ;  /* 0xffffffff00c87802 */ /* 0x000fc80000000f00 */
[----:B------:R-:W-:Y:S04]  /*20140*/  WARPSYNC R200 ;  /* 0x000000c800007348 */ /* 0x000fe80003800000 */
[----:B------:R1:W2:Y:S02]  /*20150*/  SHFL.IDX PT, R0, R199, R0, R3 ;  /* 0x00000000c7007389 */ /* 0x0002a400000e0003 */
[----:B-1----:R-:W-:-:S04]  /*20160*/  MOV R3, 0x0 ;  /* 0x0000000000037802 */ /* 0x002fc80000000f00 */
[----:B--2---:R-:W-:Y:S05]  /*20170*/  RET.REL.NODEC R2 `(_ZN7cutlass13device_kernelIN5flash19enable_sm80_to_sm89INS1_16FlashAttnFwdSm80INS1_25CollectiveMainloopFwdSm80ILi8ELi1ELb0EN4cute5tupleIJNS5_1CILi128EEENS7_ILi64EEENS7_ILi192EEEEEELi192ENS_6half_tEfNS_4arch4Sm80ELb1ELb0ELb0ELb1ELb1ELb1ELb1ELb1EEENS1_21CollectiveEpilogueFwdINS6_IJS8_SA_S9_EEENS6_IJNS7_ILi1EEESI_SI_EEESC_SE_Li256ELb1ELb1ELb1ELb0EEENS1_36VarlenDynamicPersistentTileSchedulerILi128ELi64ELi256ELi256ELb1ELb1ELb0ELb1ELb1ELb1EEEEEEEEEvNT_6ParamsE) ;  /* 0xfffdfe8002007950 */ /* 0x004fea0003c3ffff */
        .weak           $__internal_76_$__cuda_sm70_shflsync_up_p
        .type           $__internal_76_$__cuda_sm70_shflsync_up_p,@function
        .size           $__internal_76_$__cuda_sm70_shflsync_up_p,($__internal_77_$__cuda_sm70_votesync_ballot - $__internal_76_$__cuda_sm70_shflsync_up_p)
$__internal_76_$__cuda_sm70_shflsync_up_p:
[----:B------:R-:W-:Y:S02]  /*20180*/  MOV R4, RZ ;  /* 0x000000ff00047202 */ /* 0x000fe40000000f00 */
[----:B------:R-:W-:-:S04]  /*20190*/  MOV R10, 0xffffffff ;  /* 0xffffffff000a7802 */ /* 0x000fc80000000f00 */
[----:B------:R-:W-:Y:S04]  /*201a0*/  WARPSYNC R10 ;  /* 0x0000000a00007348 */ /* 0x000fe80003800000 */
[----:B------:R1:W2:Y:S02]  /*201b0*/  SHFL.UP PT, R4, R0, R3, R4 ;  /* 0x0400000300047389 */ /* 0x0002a400000e0004 */
[----:B-1----:R-:W-:-:S04]  /*201c0*/  MOV R3, 0x0 ;  /* 0x0000000000037802 */ /* 0x002fc80000000f00 */
[----:B--2---:R-:W-:Y:S05]  /*201d0*/  RET.REL.NODEC R2 `(_ZN7cutlass13device_kernelIN5flash19enable_sm80_to_sm89INS1_16FlashAttnFwdSm80INS1_25CollectiveMainloopFwdSm80ILi8ELi1ELb0EN4cute5tupleIJNS5_1CILi128EEENS7_ILi64EEENS7_ILi192EEEEEELi192ENS_6half_tEfNS_4arch4Sm80ELb1ELb0ELb0ELb1ELb1ELb1ELb1ELb1EEENS1_21CollectiveEpilogueFwdINS6_IJS8_SA_S9_EEENS6_IJNS7_ILi1EEESI_SI_EEESC_SE_Li256ELb1ELb1ELb1ELb0EEENS1_36VarlenDynamicPersistentTileSchedulerILi128ELi64ELi256ELi256ELb1ELb1ELb0ELb1ELb1ELb1EEEEEEEEEvNT_6ParamsE) ;  /* 0xfffdfe2002007950 */ /* 0x004fea0003c3ffff */
        .weak           $__internal_77_$__cuda_sm70_votesync_ballot
        .type           $__internal_77_$__cuda_sm70_votesync_ballot,@function
        .size           $__internal_77_$__cuda_sm70_votesync_ballot,(.L_x_6270 - $__internal_77_$__cuda_sm70_votesync_ballot)
$__internal_77_$__cuda_sm70_votesync_ballot:
[----:B------:R-:W-:Y:S01]  /*201e0*/  ISETP.NE.U32.AND P0, PT, R0, 0x1, PT ;  /* 0x000000010000780c */ /* 0x000fe20003f05070 */
[----:B------:R-:W-:-:S04]  /*201f0*/  IMAD.MOV.U32 R3, RZ, RZ, -0x1 ;  /* 0xffffffffff037424 */ /* 0x000fc800078e00ff */
[----:B------:R-:W-:Y:S08]  /*20200*/  WARPSYNC R3 ;  /* 0x0000000300007348 */ /* 0x000ff00003800000 */
[----:B------:R-:W-:-:S04]  /*20210*/  VOTE.ANY R0, PT, !P0 ;  /* 0x0000000000007806 */ /* 0x000fc800040e0100 */
[----:B------:R-:W-:Y:S01]  /*20220*/  LOP3.LUT R0, R0, R3, RZ, 0xc0, !PT ;  /* 0x0000000300007212 */ /* 0x000fe200078ec0ff */
[----:B------:R-:W-:-:S04]  /*20230*/  IMAD.MOV.U32 R3, RZ, RZ, 0x0 ;  /* 0x00000000ff037424 */ /* 0x000fc800078e00ff */
[----:B------:R-:W-:Y:S05]  /*20240*/  RET.REL.NODEC R2 `(_ZN7cutlass13device_kernelIN5flash19enable_sm80_to_sm89INS1_16FlashAttnFwdSm80INS1_25CollectiveMainloopFwdSm80ILi8ELi1ELb0EN4cute5tupleIJNS5_1CILi128EEENS7_ILi64EEENS7_ILi192EEEEEELi192ENS_6half_tEfNS_4arch4Sm80ELb1ELb0ELb0ELb1ELb1ELb1ELb1ELb1EEENS1_21CollectiveEpilogueFwdINS6_IJS8_SA_S9_EEENS6_IJNS7_ILi1EEESI_SI_EEESC_SE_Li256ELb1ELb1ELb1ELb0EEENS1_36VarlenDynamicPersistentTileSchedulerILi128ELi64ELi256ELi256ELb1ELb1ELb0ELb1ELb1ELb1EEEEEEEEEvNT_6ParamsE) ;  /* 0xfffdfdb002007950 */ /* 0x000fea0003c3ffff */
.L_x_4591:
        /* <DEDUP_REMOVED lines=11> */
.L_x_6270:


//--------------------- .text._ZN7cutlass13device_kernelIN5flash19enable_sm80_to_sm89INS1_16FlashAttnFwdSm80INS1_25CollectiveMainloopFwdSm80ILi8ELi2ELb0EN4cute5tupleIJNS5_1CILi128EEENS7_ILi64EEENS7_ILi192EEEEEELi192ENS_6half_tEfNS_4arch4Sm80ELb0ELb0ELb0ELb0ELb1ELb0ELb1ELb1EEENS1_21CollectiveEpilogueFwdINS6_IJS8_SA_S9_EEENS6_IJNS7_ILi1EEESI_SI_EEESC_SE_Li256ELb0ELb1ELb1ELb0EEENS1_19SingleTileSchedulerILb0ELb1ELb1ELi128EEEEEEEEEvNT_6ParamsE --------------------------
	.section	.text._ZN7cutlass13device_kernelIN5flash19enable_sm80_to_sm89INS1_16FlashAttnFwdSm80INS1_25CollectiveMainloopFwdSm80ILi8ELi2ELb0EN4cute5tupleIJNS5_1CILi128EEENS7_ILi64EEENS7_ILi192EEEEEELi192ENS_6half_tEfNS_4arch4Sm80ELb0ELb0ELb0ELb0ELb1ELb0ELb1ELb1EEENS1_21CollectiveEpilogueFwdINS6_IJS8_SA_S9_EEENS6_IJNS7_ILi1EEESI_SI_EEESC_SE_Li256ELb0ELb1ELb1ELb0EEENS1_19SingleTileSchedulerILb0ELb1ELb1ELi128EEEEEEEEEvNT_6ParamsE,"ax",@progbits
	.sectioninfo	@"SHI_REGISTERS=245"
	.align	128
.text._ZN7cutlass13device_kernelIN5flash19enable_sm80_to_sm89INS1_16FlashAttnFwdSm80INS1_25CollectiveMainloopFwdSm80ILi8ELi2ELb0EN4cute5tupleIJNS5_1CILi128EEENS7_ILi64EEENS7_ILi192EEEEEELi192ENS_6half_tEfNS_4arch4Sm80ELb0ELb0ELb0ELb0ELb1ELb0ELb1ELb1EEENS1_21CollectiveEpilogueFwdINS6_IJS8_SA_S9_EEENS6_IJNS7_ILi1EEESI_SI_EEESC_SE_Li256ELb0ELb1ELb1ELb0EEENS1_19SingleTileSchedulerILb0ELb1ELb1ELi128EEEEEEEEEvNT_6ParamsE:
        .type           _ZN7cutlass13device_kernelIN5flash19enable_sm80_to_sm89INS1_16FlashAttnFwdSm80INS1_25CollectiveMainloopFwdSm80ILi8ELi2ELb0EN4cute5tupleIJNS5_1CILi128EEENS7_ILi64EEENS7_ILi192EEEEEELi192ENS_6half_tEfNS_4arch4Sm80ELb0ELb0ELb0ELb0ELb1ELb0ELb1ELb1EEENS1_21CollectiveEpilogueFwdINS6_IJS8_SA_S9_EEENS6_IJNS7_ILi1EEESI_SI_EEESC_SE_Li256ELb0ELb1ELb1ELb0EEENS1_19SingleTileSchedulerILb0ELb1ELb1ELi128EEEEEEEEEvNT_6ParamsE,@function
        .size           _ZN7cutlass13device_kernelIN5flash19enable_sm80_to_sm89INS1_16FlashAttnFwdSm80INS1_25CollectiveMainloopFwdSm80ILi8ELi2ELb0EN4cute5tupleIJNS5_1CILi128EEENS7_ILi64EEENS7_ILi192EEEEEELi192ENS_6half_tEfNS_4arch4Sm80ELb0ELb0ELb0ELb0ELb1ELb0ELb1ELb1EEENS1_21CollectiveEpilogueFwdINS6_IJS8_SA_S9_EEENS6_IJNS7_ILi1EEESI_SI_EEESC_SE_Li256ELb0ELb1ELb1ELb0EEENS1_19SingleTileSchedulerILb0ELb1ELb1ELi128EEEEEEEEEvNT_6ParamsE,(.L_x_6275 - _ZN7cutlass13device_kernelIN5flash19enable_sm80_to_sm89INS1_16FlashAttnFwdSm80INS1_25CollectiveMainloopFwdSm80ILi8ELi2ELb0EN4cute5tupleIJNS5_1CILi128EEENS7_ILi64EEENS7_ILi192EEEEEELi192ENS_6half_tEfNS_4arch4Sm80ELb0ELb0ELb0ELb0ELb1ELb0ELb1ELb1EEENS1_21CollectiveEpilogueFwdINS6_IJS8_SA_S9_EEENS6_IJNS7_ILi1EEESI_SI_EEESC_SE_Li256ELb0ELb1ELb1ELb0EEENS1_19SingleTileSchedulerILb0ELb1ELb1ELi128EEEEEEEEEvNT_6ParamsE)
        .other          _ZN7cutlass13device_kernelIN5flash19enable_sm80_to_sm89INS1_16FlashAttnFwdSm80INS1_25CollectiveMainloopFwdSm80ILi8ELi2ELb0EN4cute5tupleIJNS5_1CILi128EEENS7_ILi64EEENS7_ILi192EEEEEELi192ENS_6half_tEfNS_4arch4Sm80ELb0ELb0ELb0ELb0ELb1ELb0ELb1ELb1EEENS1_21CollectiveEpilogueFwdINS6_IJS8_SA_S9_EEENS6_IJNS7_ILi1EEESI_SI_EEESC_SE_Li256ELb0ELb1ELb1ELb0EEENS1_19SingleTileSchedulerILb0ELb1ELb1ELi128EEEEEEEEEvNT_6ParamsE,@"STO_CUDA_ENTRY STV_DEFAULT"
_ZN7cutlass13device_kernelIN5flash19enable_sm80_to_sm89INS1_16FlashAttnFwdSm80INS1_25CollectiveMainloopFwdSm80ILi8ELi2ELb0EN4cute5tupleIJNS5_1CILi128EEENS7_ILi64EEENS7_ILi192EEEEEELi192ENS_6half_tEfNS_4arch4Sm80ELb0ELb0ELb0ELb0ELb1ELb0ELb1ELb1EEENS1_21CollectiveEpilogueFwdINS6_IJS8_SA_S9_EEENS6_IJNS7_ILi1EEESI_SI_EEESC_SE_Li256ELb0ELb1ELb1ELb0EEENS1_19SingleTileSchedulerILb0ELb1ELb1ELi128EEEEEEEEEvNT_6ParamsE:
        /* <DEDUP_REMOVED lines=15> */
.L_x_4592:
[----:B--23--:R-:W-:Y:S01]  /*00f0*/  IMAD.MOV.U32 R2, RZ, RZ, c[0x0][0x550] ;  /* 0x00015400ff027624 */ /* 0x00cfe200078e00ff */
[----:B------:R-:W-:-:S04]  /*0100*/  MOV R197, R3 ;  /* 0x0000000300c57202 */ /* 0x000fc80000000f00 */
[----:B------:R-:W-:-:S13]  /*0110*/  ISETP.NE.AND P0, PT, R2, 0x1, PT ;  /* 0x000000010200780c */ /* 0x000fda0003f05270 */
[----:B------:R-:W-:-:S05]  /*0120*/  @P0 IMAD.HI.U32 R2, R3, c[0x0][0x554], RZ ;  /* 0x0001550003020a27 */ /* 0x000fca00078e00ff */
[----:B------:R-:W-:Y:S02]  /*0130*/  @P0 SHF.R.U32.HI R197, RZ, c[0x0][0x558], R2 ;  /* 0x00015600ffc50a19 */ /* 0x000fe40000011602 */
.L_x_4593:
        /* <DEDUP_REMOVED lines=20> */
[----:B------:R-:W-:-:S04]  /*0280*/  SHF.R.U32.HI R5, RZ, 0x10, R7 ;  /* 0x00000010ff057819 */ /* 0x000fc80000011607 */
[----:B------:R-:W-:-:S04]  /*0290*/  ISETP.NE.AND P0, PT, R5, RZ, PT ;  /* 0x000000ff0500720c */ /* 0x000fc80003f05270 */
[----:B------:R-:W-:-:S04]  /*02a0*/  SEL R5, R5, c[0x0][0x338], P0 ;  /* 0x0000ce0005057a07 */ /* 0x000fc80000000000 */
[-C--:B-1----:R-:W-:Y:S02]  /*02b0*/  IABS R9, R5.reuse ;  /* 0x0000000500097213 */ /* 0x082fe40000000000 */
[----:B------:R-:W-:Y:S02]  /*02c0*/  IADD3 R10, R144, -0x1, R5 ;  /* 0xffffffff900a7810 */ /* 0x000fe40007ffe005 */
[----:B------:R-:W1:Y:S01]  /*02d0*/  I2F.RP R11, R9 ;  /* 0x00000009000b7306 */ /* 0x000e620000209400 */
[-C--:B------:R-:W-:Y:S02]  /*02e0*/  IABS R2, R5.reuse ;  /* 0x0000000500027213 */ /* 0x080fe40000000000 */
[----:B------:R-:W-:Y:S02]  /*02f0*/  IABS R4, R10 ;  /* 0x0000000a00047213 */ /* 0x000fe40000000000 */
[----:B------:R-:W-:Y:S01]  /*0300*/  LOP3.LUT R10, R10, R5, RZ, 0x3c, !PT ;  /* 0x000000050a0a7212 */ /* 0x000fe200078e3cff */
[----:B------:R-:W-:-:S03]  /*0310*/  IMAD.MOV R2, RZ, RZ, -R2 ;  /* 0x000000ffff027224 */ /* 0x000fc600078e0a02 */
[----:B------:R-:W-:Y:S01]  /*0320*/  ISETP.GE.AND P1, PT, R10, RZ, PT ;  /* 0x000000ff0a00720c */ /* 0x000fe20003f26270 */
[----:B-1----:R-:W1:Y:S02]  /*0330*/  MUFU.RCP R12, R11 ;  /* 0x0000000b000c7308 */ /* 0x002e640000001000 */
[----:B-1----:R-:W-:-:S06]  /*0340*/  IADD3 R12, R12, 0xffffffe, RZ ;  /* 0x0ffffffe0c0c7810 */ /* 0x002fcc0007ffe0ff */
[----:B------:R-:W1:Y:S02]  /*0350*/  F2I.FTZ.U32.TRUNC.NTZ R13, R12 ;  /* 0x0000000c000d7305 */ /* 0x000e64000021f000 */
[----:B-1----:R-:W-:Y:S02]  /*0360*/  IMAD.MOV R8, RZ, RZ, -R13 ;  /* 0x000000ffff087224 */ /* 0x002fe400078e0a0d */
[----:B------:R-:W-:Y:S02]  /*0370*/  IMAD.MOV.U32 R12, RZ, RZ, RZ ;  /* 0x000000ffff0c7224 */ /* 0x000fe400078e00ff */
[----:B------:R-:W-:-:S04]  /*0380*/  IMAD R8, R8, R9, RZ ;  /* 0x0000000908087224 */ /* 0x000fc800078e02ff */
[----:B------:R-:W-:-:S06]  /*0390*/  IMAD.HI.U32 R8, R13, R8, R12 ;  /* 0x000000080d087227 */ /* 0x000fcc00078e000c */
        /* <DEDUP_REMOVED lines=10> */
.L_x_4594:
[----:B------:R-:W-:Y:S01]  /*0440*/  LOP3.LUT R2, R7, 0xffff, RZ, 0xc0, !PT ;  /* 0x0000ffff07027812 */ /* 0x000fe200078ec0ff */
[----:B------:R-:W-:Y:S01]  /*0450*/  IMAD.MOV.U32 R5, RZ, RZ, RZ ;  /* 0x000000ffff057224 */ /* 0x000fe200078e00ff */
[----:B------:R-:W-:Y:S01]  /*0460*/  PLOP3.LUT P2, PT, PT, PT, PT, 0x80, 0x0 ;  /* 0x000000000000781c */ /* 0x000fe20003f4f070 */
[----:B------:R-:W-:Y:S01]  /*0470*/  CS2R R112, SRZ ;  /* 0x0000000000707805 */ /* 0x000fe2000001ff00 */
[----:B------:R-:W-:Y:S01]  /*0480*/  CS2R R118, SRZ ;  /* 0x0000000000767805 */ /* 0x000fe2000001ff00 */
[----:B------:R-:W-:Y:S01]  /*0490*/  IMAD R189, R2, R11, RZ ;  /* 0x0000000b02bd7224 */ /* 0x000fe200078e02ff */
[----:B------:R-:W-:Y:S01]  /*04a0*/  CS2R R116, SRZ ;  /* 0x0000000000747805 */ /* 0x000fe2000001ff00 */
[----:B------:R-:W-:Y:S01]  /*04b0*/  IMAD.MOV.U32 R2, RZ, RZ, RZ ;  /* 0x000000ffff027224 */ /* 0x000fe200078e00ff */
        /* <DEDUP_REMOVED lines=56> */
[----:B------:R-:W-:Y:S01]  /*0840*/  ULDC UR5, c[0x0][0x2c4] ;  /* 0x0000b10000057ab9 */ /* 0x000fe20000000800 */
[----:B-1----:R-:W1:Y:S01]  /*0850*/  S2R R9, SR_CTAID.X ;  /* 0x0000000000097919 */ /* 0x002e620000002500 */
[----:B------:R-:W-:Y:S01]  /*0860*/  LEA.HI R4, R11, R6, RZ, 0x3 ;  /* 0x000000060b047211 */ /* 0x000fe200078f18ff */
[----:B------:R-:W-:Y:S01]  /*0870*/  IMAD.WIDE.U32 R14, R197, c[0x0][0x1b8], RZ ;  /* 0x00006e00c50e7a25 */ /* 0x000fe200078e00ff */
[----:B------:R-:W-:Y:S01]  /*0880*/  ISETP.NE.AND P0, PT, R2, 0x1, PT ;  /* 0x000000010200780c */ /* 0x000fe20003f05270 */
[----:B------:R-:W-:Y:S01]  /*0890*/  ULDC UR4, c[0x0][0x168] ;  /* 0x00005a0000047ab9 */ /* 0x000fe20000000800 */
[----:B------:R-:W-:Y:S01]  /*08a0*/  LOP3.LUT R5, R4, 0xfffffff8, RZ, 0xc0, !PT ;  /* 0xfffffff804057812 */ /* 0x000fe200078ec0ff */
[----:B------:R-:W-:Y:S01]  /*08b0*/  UIMAD UR4, UR5, UR4, URZ ;  /* 0x00000004050472a4 */ /* 0x000fe2000f8e023f */
[----:B------:R-:W-:Y:S01]  /*08c0*/  SHF.R.S32.HI R4, RZ, 0x3, R4 ;  /* 0x00000003ff047819 */ /* 0x000fe20000011404 */
[----:B------:R-:W-:Y:S01]  /*08d0*/  BSSY B0, `(.L_x_4596) ;  /* 0x0000048000007945 */ /* 0x000fe20003800000 */
[----:B------:R-:W-:Y:S01]  /*08e0*/  SHF.R.S32.HI R2, RZ, 0x1f, R197 ;  /* 0x0000001fff027819 */ /* 0x000fe200000114c5 */
[----:B------:R-:W-:Y:S01]  /*08f0*/  IMAD.IADD R8, R6, 0x1, -R5 ;  /* 0x0000000106087824 */ /* 0x000fe200078e0a05 */
[----:B------:R-:W-:Y:S01]  /*0900*/  SHF.R.S32.HI R5, RZ, 0x1f, R0 ;  /* 0x0000001fff057819 */ /* 0x000fe20000011400 */
[----:B------:R-:W-:-:S02]  /*0910*/  IMAD.SHL.U32 R194, R4, 0x40, RZ ;  /* 0x0000004004c27824 */ /* 0x000fc400078e00ff */
[----:B------:R-:W-:Y:S02]  /*0920*/  IMAD R195, R8, 0x20, R4 ;  /* 0x0000002008c37824 */ /* 0x000fe400078e0204 */
[----:B------:R-:W-:Y:S01]  /*0930*/  IMAD R2, R2, c[0x0][0x1b8], RZ ;  /* 0x00006e0002027a24 */ /* 0x000fe200078e02ff */
[----:B------:R-:W-:Y:S01]  /*0940*/  LOP3.LUT R194, R194, 0x1c0, RZ, 0xc0, !PT ;  /* 0x000001c0c2c27812 */ /* 0x000fe200078ec0ff */
[----:B------:R-:W-:Y:S02]  /*0950*/  IMAD R5, R5, c[0x0][0x1c0], RZ ;  /* 0x0000700005057a24 */ /* 0x000fe400078e02ff */
[----:B------:R-:W-:Y:S02]  /*0960*/  IMAD R7, R197, c[0x0][0x1bc], R2 ;  /* 0x00006f00c5077a24 */ /* 0x000fe400078e0202 */
[----:B------:R-:W-:Y:S02]  /*0970*/  IMAD R5, R0, c[0x0][0x1c4], R5 ;  /* 0x0000710000057a24 */ /* 0x000fe400078e0205 */
[C---:B-1----:R-:W-:Y:S01]  /*0980*/  IMAD R13, R9.reuse, 0x80, R195 ;  /* 0x00000080090d7824 */ /* 0x042fe200078e02c3 */
[----:B------:R-:W-:Y:S01]  /*0990*/  LEA R9, R9, R4, 0x7 ;  /* 0x0000000409097211 */ /* 0x000fe200078e38ff */
[----:B------:R-:W-:-:S02]  /*09a0*/  IMAD.IADD R15, R15, 0x1, R7 ;  /* 0x000000010f0f7824 */ /* 0x000fc400078e0207 */
[----:B------:R-:W-:Y:S01]  /*09b0*/  @P0 IMAD.HI.U32 R2, R13, c[0x0][0x2c8], RZ ;  /* 0x0000b2000d020a27 */ /* 0x000fe200078e00ff */
[----:B------:R-:W-:-:S03]  /*09c0*/  ISETP.GE.AND P1, PT, R9, UR4, PT ;  /* 0x0000000409007c0c */ /* 0x000fc6000bf26270 */
[----:B------:R-:W-:Y:S01]  /*09d0*/  IMAD.MOV.U32 R10, RZ, RZ, R13 ;  /* 0x000000ffff0a7224 */ /* 0x000fe200078e000d */
[----:B------:R-:W-:Y:S01]  /*09e0*/  @P0 SHF.R.U32.HI R10, RZ, c[0x0][0x2cc], R2 ;  /* 0x0000b300ff0a0a19 */ /* 0x000fe20000011602 */
[----:B------:R-:W-:-:S03]  /*09f0*/  IMAD.WIDE.U32 R14, R0, c[0x0][0x1c0], R14 ;  /* 0x00007000000e7a25 */ /* 0x000fc600078e000e */
[--C-:B------:R-:W-:Y:S01]  /*0a00*/  SHF.R.S32.HI R7, RZ, 0x1f, R10.reuse ;  /* 0x0000001fff077819 */ /* 0x100fe2000001140a */
[----:B------:R-:W-:Y:S02]  /*0a10*/  IMAD.MOV R2, RZ, RZ, -R10 ;  /* 0x000000ffff027224 */ /* 0x000fe400078e0a0a */
[----:B------:R-:W-:Y:S02]  /*0a20*/  IMAD.IADD R15, R15, 0x1, R5 ;  /* 0x000000010f0f7824 */ /* 0x000fe400078e0205 */
[----:B------:R-:W-:Y:S02]  /*0a30*/  IMAD R7, R7, c[0x0][0x1b0], RZ ;  /* 0x00006c0007077a24 */ /* 0x000fe400078e02ff */
[----:B------:R-:W-:Y:S02]  /*0a40*/  IMAD R2, R2, c[0x0][0x2c4], R13 ;  /* 0x0000b10002027a24 */ /* 0x000fe400078e020d */
[----:B------:R-:W-:-:S03]  /*0a50*/  IMAD.WIDE.U32 R14, R10, c[0x0][0x1b0], R14 ;  /* 0x00006c000a0e7a25 */ /* 0x000fc600078e000e */
[----:B------:R-:W-:Y:S01]  /*0a60*/  SHF.R.S32.HI R5, RZ, 0x1f, R2 ;  /* 0x0000001fff057819 */ /* 0x000fe20000011402 */
[----:B------:R-:W-:Y:S01]  /*0a70*/  IMAD R7, R10, c[0x0][0x1b4], R7 ;  /* 0x00006d000a077a24 */ /* 0x000fe200078e0207 */
[-C--:B------:R-:W-:Y:S01]  /*0a80*/  LEA.HI R10, R11, R6.reuse, RZ, 0x4 ;  /* 0x000000060b0a7211 */ /* 0x080fe200078f20ff */
[----:B------:R-:W-:Y:S02]  /*0a90*/  IMAD.SHL.U32 R149, R8, 0x8, RZ ;  /* 0x0000000808957824 */ /* 0x000fe400078e00ff */
[----:B------:R-:W-:Y:S01]  /*0aa0*/  IMAD R5, R5, c[0x0][0x1a8], RZ ;  /* 0x00006a0005057a24 */ /* 0x000fe200078e02ff */
[----:B------:R-:W-:Y:S02]  /*0ab0*/  IADD3 R15, R15, R7, RZ ;  /* 0x000000070f0f7210 */ /* 0x000fe40007ffe0ff */
[----:B------:R-:W-:Y:S01]  /*0ac0*/  SHF.R.U32.HI R7, RZ, 0x3, R194 ;  /* 0x00000003ff077819 */ /* 0x000fe200000116c2 */
[----:B------:R-:W-:Y:S01]  /*0ad0*/  IMAD R5, R2, c[0x0][0x1ac], R5 ;  /* 0x00006b0002057a24 */ /* 0x000fe200078e0205 */
[----:B------:R-:W-:Y:S01]  /*0ae0*/  LOP3.LUT R194, R194, 0x38, R149, 0xf8, !PT ;  /* 0x00000038c2c27812 */ /* 0x000fe200078ef895 */
[----:B------:R-:W-:Y:S01]  /*0af0*/  IMAD.WIDE.U32 R12, R2, c[0x0][0x1a8], R14 ;  /* 0x00006a00020c7a25 */ /* 0x000fe200078e000e */
[----:B------:R-:W-:-:S02]  /*0b00*/  LEA.HI R15, R11, R6, RZ, 0x6 ;  /* 0x000000060b0f7211 */ /* 0x000fc400078f30ff */
[----:B------:R-:W-:Y:S01]  /*0b10*/  LOP3.LUT R194, R194, R7, RZ, 0x3c, !PT ;  /* 0x00000007c2c27212 */ /* 0x000fe200078e3cff */
[----:B------:R-:W-:Y:S01]  /*0b20*/  IMAD.IADD R5, R13, 0x1, R5 ;  /* 0x000000010d057824 */ /* 0x000fe200078e0205 */
[C---:B------:R-:W-:Y:S01]  /*0b30*/  LEA R14, P0, R12.reuse, c[0x0][0x160], 0x1 ;  /* 0x000058000c0e7a11 */ /* 0x040fe200078008ff */
[----:B------:R-:W-:Y:S01]  /*0b40*/  IMAD.SHL.U32 R15, R15, 0x8, RZ ;  /* 0x000000080f0f7824 */ /* 0x000fe200078e00ff */
[C---:B------:R-:W-:Y:S02]  /*0b50*/  IADD3 R13, R149.reuse, 0x40, RZ ;  /* 0x00000040950d7810 */ /* 0x040fe40007ffe0ff */
[----:B------:R-:W-:Y:S01]  /*0b60*/  LEA.HI.X R2, R12, c[0x0][0x164], R5, 0x1, P0 ;  /* 0x000059000c027a11 */ /* 0x000fe200000f0c05 */
[----:B------:R2:W1:Y:S01]  /*0b70*/  SHFL.IDX PT, R16, R14, RZ, 0x181f ;  /* 0x00181fff0e107589 */ /* 0x00046200000e0000 */
[----:B------:R-:W-:Y:S02]  /*0b80*/  LOP3.LUT R5, R10, 0xfffffff0, RZ, 0xc0, !PT ;  /* 0xfffffff00a057812 */ /* 0x000fe400078ec0ff */
[C---:B------:R-:W-:Y:S01]  /*0b90*/  IADD3 R12, R149.reuse, 0x80, RZ ;  /* 0x00000080950c7810 */ /* 0x040fe20007ffe0ff */
[----:B------:R2:W3:Y:S01]  /*0ba0*/  SHFL.IDX PT, R17, R2, RZ, 0x181f ;  /* 0x00181fff02117589 */ /* 0x0004e200000e0000 */
[----:B------:R-:W-:Y:S01]  /*0bb0*/  LOP3.LUT P0, RZ, R8, 0x2, RZ, 0xc0, !PT ;  /* 0x0000000208ff7812 */ /* 0x000fe2000780c0ff */
[----:B------:R-:W-:Y:S01]  /*0bc0*/  IMAD.IADD R18, R6, 0x1, -R5 ;  /* 0x0000000106127824 */ /* 0x000fe200078e0a05 */
[----:B------:R-:W-:-:S02]  /*0bd0*/  ISETP.GE.AND P5, PT, R149, c[0x0][0x198], PT ;  /* 0x0000660095007a0c */ /* 0x000fc40003fa6270 */
[----:B------:R-:W-:Y:S02]  /*0be0*/  ISETP.GE.AND P4, PT, R13, c[0x0][0x198], PT ;  /* 0x000066000d007a0c */ /* 0x000fe40003f86270 */
[----:B------:R-:W-:Y:S02]  /*0bf0*/  SHF.R.S32.HI R7, RZ, 0x1f, R18 ;  /* 0x0000001fff077819 */ /* 0x000fe40000011412 */
[----:B------:R-:W-:Y:S02]  /*0c00*/  ISETP.GE.AND P3, PT, R12, c[0x0][0x198], PT ;  /* 0x000066000c007a0c */ /* 0x000fe40003f66270 */
[----:B------:R-:W-:Y:S02]  /*0c10*/  LEA.HI R7, R7, R18, RZ, 0x3 ;  /* 0x0000001207077211 */ /* 0x000fe400078f18ff */
[----:B------:R-:W-:Y:S02]  /*0c20*/  LOP3.LUT R194, R194, 0xfffffe00, R15, 0xf8, !PT ;  /* 0xfffffe00c2c27812 */ /* 0x000fe400078ef80f */
[----:B------:R-:W-:-:S05]  /*0c30*/  LOP3.LUT R5, R7, 0xfffffff8, RZ, 0xc0, !PT ;  /* 0xfffffff807057812 */ /* 0x000fca00078ec0ff */
        /* <DEDUP_REMOVED lines=17> */
.L_x_4597:
[----:B-123--:R-:W-:Y:S05]  /*0d50*/  BSYNC B0 ;  /* 0x0000000000007941 */ /* 0x00efea0003800000 */
.L_x_4596:
        /* <DEDUP_REMOVED lines=20> */
.L_x_4599:
[----:B------:R-:W-:Y:S05]  /*0ea0*/  BSYNC B0 ;  /* 0x0000000000007941 */ /* 0x000fea0003800000 */
.L_x_4598:
        /* <DEDUP_REMOVED lines=20> */
.L_x_4601:
[----:B------:R-:W-:Y:S05]  /*0ff0*/  BSYNC B0 ;  /* 0x0000000000007941 */ /* 0x000fea0003800000 */
.L_x_4600:
[----:B------:R-:W-:Y:S01]  /*1000*/  IMAD.MOV.U32 R190, RZ, RZ, c[0x0][0x2b8] ;  /* 0x0000ae00ffbe7624 */ /* 0x000fe200078e00ff */
[----:B------:R-:W-:Y:S01]  /*1010*/  IADD3 R0, R144, -0x1, RZ ;  /* 0xffffffff90007810 */ /* 0x000fe20007ffe0ff */
[----:B------:R-:W-:Y:S01]  /*1020*/  SHFL.IDX PT, R24, R14, 0x3, 0x181f ;  /* 0x00781f000e187f89 */ /* 0x000fe200000e0000 */
        /* <DEDUP_REMOVED lines=10> */
[----:B---34-:R-:W-:Y:S02]  /*10d0*/  SHF.R.S32.HI R19, RZ, 0x1f, R12 ;  /* 0x0000001fff137819 */ /* 0x018fe4000001140c */
[----:B------:R-:W-:Y:S01]  /*10e0*/  LEA.HI R134, R134, R13, RZ, 0x3 ;  /* 0x0000000d86867211 */ /* 0x000fe200078f18ff */
[----:B------:R-:W-:Y:S01]  /*10f0*/  IMAD.MOV.U32 R15, RZ, RZ, R193 ;  /* 0x000000ffff0f7224 */ /* 0x000fe200078e00c1 */
[----:B------:R-:W-:Y:S02]  /*1100*/  SHF.R.S32.HI R17, RZ, 0x1f, R202 ;  /* 0x0000001fff117819 */ /* 0x000fe400000114ca */
[----:B------:R-:W-:Y:S02]  /*1110*/  LOP3.LUT R134, R134, 0xfffffff8, RZ, 0xc0, !PT ;  /* 0xfffffff886867812 */ /* 0x000fe400078ec0ff */
[----:B------:R-:W-:Y:S01]  /*1120*/  ISETP.GT.OR P2, PT, R195, 0x3f, P2 ;  /* 0x0000003fc300780c */ /* 0x000fe20001744670 */
[----:B------:R-:W-:-:S04]  /*1130*/  IMAD R17, R17, c[0x0][0x2b0], RZ ;  /* 0x0000ac0011117a24 */ /* 0x000fc800078e02ff */
[----:B------:R-:W-:Y:S01]  /*1140*/  IMAD R17, R202, c[0x0][0x2b4], R17 ;  /* 0x0000ad00ca117a24 */ /* 0x000fe200078e0211 */
[----:B-12---:R-:W-:Y:S01]  /*1150*/  P2R R2, PR, RZ, 0x40 ;  /* 0x00000040ff027803 */ /* 0x006fe20000000000 */
[----:B------:R-:W-:-:S04]  /*1160*/  @!P1 IMAD.WIDE R22, R149, 0x2, R24 ;  /* 0x0000000295169825 */ /* 0x000fc800078e0218 */
[----:B------:R-:W-:Y:S01]  /*1170*/  @P6 IMAD.HI.U32 R2, R193, c[0x0][0x2bc], RZ ;  /* 0x0000af00c1026a27 */ /* 0x000fe200078e00ff */
[----:B------:R-:W-:Y:S01]  /*1180*/  @!PT LDS RZ, [RZ] ;  /* 0x00000000fffff984 */ /* 0x000fe20000000800 */
[----:B------:R1:W-:Y:S03]  /*1190*/  @!P1 LDGSTS.E.BYPASS.LTC128B.128 [R9+0x1b100], [R22.64], !P5 ;  /* 0x1b10000016099fae */ /* 0x0003e6000e901d46 */
[----:B------:R-:W-:Y:S01]  /*11a0*/  IMAD.WIDE.U32 R202, R202, c[0x0][0x2b0], RZ ;  /* 0x0000ac00caca7a25 */ /* 0x000fe200078e00ff */
[----:B------:R-:W-:Y:S02]  /*11b0*/  @P6 SHF.R.U32.HI R15, RZ, c[0x0][0x2c0], R2 ;  /* 0x0000b000ff0f6a19 */ /* 0x000fe40000011602 */
[----:B------:R-:W-:Y:S01]  /*11c0*/  LEA.HI R2, R19, R12, RZ, 0x3 ;  /* 0x0000000c13027211 */ /* 0x000fe200078f18ff */
[----:B------:R-:W-:-:S03]  /*11d0*/  @!P1 IMAD.WIDE R18, R134, 0x2, R24 ;  /* 0x0000000286129825 */ /* 0x000fc600078e0218 */
[----:B------:R-:W-:Y:S01]  /*11e0*/  LOP3.LUT R2, R2, 0xfffffff8, RZ, 0xc0, !PT ;  /* 0xfffffff802027812 */ /* 0x000fe200078ec0ff */
[----:B------:R-:W-:Y:S01]  /*11f0*/  IMAD.IADD R188, R203, 0x1, R17 ;  /* 0x00000001cbbc7824 */ /* 0x000fe200078e0211 */
[----:B------:R2:W-:Y:S01]  /*1200*/  @!P1 LDGSTS.E.BYPASS.LTC128B.128 [R9+0x1f100], [R18.64], !P4 ;  /* 0x1f10000012099fae */ /* 0x0005e2000e101d46 */
[C---:B------:R-:W-:Y:S02]  /*1210*/  @!P2 IADD3 R17, P5, R15.reuse, R202, RZ ;  /* 0x000000ca0f11a210 */ /* 0x040fe40007fbe0ff */
[----:B------:R-:W-:Y:S02]  /*1220*/  @!P1 IMAD.WIDE R24, R2, 0x2, R24 ;  /* 0x0000000202189825 */ /* 0x000fe400078e0218 */
[----:B------:R-:W-:Y:S02]  /*1230*/  @!P2 LEA.HI.X.SX32 R14, R15, R188, 0x1, P5 ;  /* 0x000000bc0f0ea211 */ /* 0x000fe400028f0eff */
[C---:B------:R-:W-:Y:S01]  /*1240*/  @!P2 LEA R20, P4, R17.reuse, c[0x0][0x2a0], 0x2 ;  /* 0x0000a8001114aa11 */ /* 0x040fe200078810ff */
[----:B------:R3:W-:Y:S03]  /*1250*/  @!P1 LDGSTS.E.BYPASS.LTC128B.128 [R9+0x23100], [R24.64], !P3 ;  /* 0x2310000018099fae */ /* 0x0007e6000d901d46 */
[----:B------:R-:W-:Y:S01]  /*1260*/  @!P2 LEA.HI.X R21, R17, c[0x0][0x2a4], R14, 0x2, P4 ;  /* 0x0000a9001115aa11 */ /* 0x000fe200020f140e */
[----:B------:R-:W0:Y:S04]  /*1270*/  LDGDEPBAR ;  /* 0x00000000000079af */ /* 0x000e280000000000 */
[----:B------:R-:W-:Y:S06]  /*1280*/  BAR.SYNC.DEFER_BLOCKING 0x0 ;  /* 0x0000000000007b1d */ /* 0x000fec0000010000 */
[----:B------:R4:W3:Y:S01]  /*1290*/  @!P2 LDG.E R192, [R20.64] ;  /* 0x0000000614c0a981 */ /* 0x0008e2000c1e1900 */
[----:B------:R-:W-:Y:S01]  /*12a0*/  IMAD.MOV R14, RZ, RZ, -R15 ;  /* 0x000000ffff0e7224 */ /* 0x000fe200078e0a0f */
[----:B------:R-:W-:Y:S01]  /*12b0*/  ISETP.GE.AND P5, PT, R149, c[0x0][0x1d4], PT ;  /* 0x0000750095007a0c */ /* 0x000fe20003fa6270 */
[----:B------:R-:W-:Y:S01]  /*12c0*/  IMAD.WIDE.U32 R200, R197, c[0x0][0x1e8], RZ ;  /* 0x00007a00c5c87a25 */ /* 0x000fe200078e00ff */
[----:B------:R-:W-:-:S02]  /*12d0*/  ISETP.GE.AND P4, PT, R13, c[0x0][0x1d4], PT ;  /* 0x000075000d007a0c */ /* 0x000fc40003f86270 */
[----:B------:R-:W-:Y:S01]  /*12e0*/  ISETP.GE.AND P6, PT, R12, c[0x0][0x1d4], PT ;  /* 0x000075000c007a0c */ /* 0x000fe20003fc6270 */
[----:B------:R-:W-:Y:S01]  /*12f0*/  IMAD R193, R14, c[0x0][0x2b8], R193 ;  /* 0x0000ae000ec17a24 */ /* 0x000fe200078e02c1 */
[----:B------:R-:W-:Y:S01]  /*1300*/  SHF.R.S32.HI R14, RZ, 0x1f, R197 ;  /* 0x0000001fff0e7819 */ /* 0x000fe200000114c5 */
[----:B------:R-:W-:Y:S01]  /*1310*/  IMAD.WIDE.U32 R198, R197, c[0x0][0x210], RZ ;  /* 0x00008400c5c67a25 */ /* 0x000fe200078e00ff */
[----:B------:R-:W-:Y:S02]  /*1320*/  ISETP.GE.AND P3, PT, R149, c[0x0][0x1d4], PT ;  /* 0x0000750095007a0c */ /* 0x000fe40003f66270 */
[----:B------:R-:W-:Y:S01]  /*1330*/  SHF.R.S32.HI R26, RZ, 0x1f, R193 ;  /* 0x0000001fff1a7819 */ /* 0x000fe200000114c1 */
[----:B--2---:R-:W-:Y:S01]  /*1340*/  IMAD.WIDE.U32 R18, R193, c[0x0][0x1e0], RZ ;  /* 0x00007800c1127a25 */ /* 0x004fe200078e00ff */
[----:B------:R-:W-:Y:S02]  /*1350*/  SHF.R.S32.HI R146, RZ, 0x1f, R149 ;  /* 0x0000001fff927819 */ /* 0x000fe40000011495 */
[----:B------:R-:W-:Y:S01]  /*1360*/  SEL R147, RZ, 0x10, P6 ;  /* 0x00000010ff937807 */ /* 0x000fe20003000000 */
[----:B-1----:R-:W-:Y:S01]  /*1370*/  IMAD R22, R26, c[0x0][0x1e0], RZ ;  /* 0x000078001a167a24 */ /* 0x002fe200078e02ff */
[----:B------:R-:W-:Y:S01]  /*1380*/  IADD3 R191, R9, 0x100, RZ ;  /* 0x0000010009bf7810 */ /* 0x000fe20007ffe0ff */
[----:B------:R-:W-:Y:S01]  /*1390*/  IMAD R16, R14, c[0x0][0x1e8], RZ ;  /* 0x00007a000e107a24 */ /* 0x000fe200078e02ff */
[----:B------:R-:W-:Y:S01]  /*13a0*/  SHF.R.S32.HI R145, RZ, 0x1f, R134 ;  /* 0x0000001fff917819 */ /* 0x000fe20000011486 */
[----:B------:R-:W-:Y:S01]  /*13b0*/  IMAD R22, R193, c[0x0][0x1e4], R22 ;  /* 0x00007900c1167a24 */ /* 0x000fe200078e0216 */
[----:B------:R-:W-:Y:S01]  /*13c0*/  SHF.R.S32.HI R133, RZ, 0x1f, R2 ;  /* 0x0000001fff857819 */ /* 0x000fe20000011402 */
[----:B------:R-:W-:-:S02]  /*13d0*/  IMAD R187, R197, c[0x0][0x1ec], R16 ;  /* 0x00007b00c5bb7a24 */ /* 0x000fc400078e0210 */
[----:B------:R-:W-:Y:S02]  /*13e0*/  IMAD.IADD R23, R19, 0x1, R22 ;  /* 0x0000000113177824 */ /* 0x000fe400078e0216 */
[----:B------:R-:W-:Y:S02]  /*13f0*/  IMAD.MOV.U32 R22, RZ, RZ, R18 ;  /* 0x000000ffff167224 */ /* 0x000fe400078e0012 */
[----:B------:R-:W-:Y:S02]  /*1400*/  IMAD.IADD R187, R201, 0x1, R187 ;  /* 0x00000001c9bb7824 */ /* 0x000fe400078e02bb */
[----:B------:R-:W-:Y:S02]  /*1410*/  IMAD R26, R26, c[0x0][0x208], RZ ;  /* 0x000082001a1a7a24 */ /* 0x000fe400078e02ff */
[----:B----4-:R-:W-:-:S04]  /*1420*/  IMAD.WIDE.U32 R20, R193, c[0x0][0x208], RZ ;  /* 0x00008200c1147a25 */ /* 0x010fc800078e00ff */
[----:B------:R-:W-:Y:S02]  /*1430*/  IMAD R26, R193, c[0x0][0x20c], R26 ;  /* 0x00008300c11a7a24 */ /* 0x000fe400078e021a */
[----:B------:R-:W-:Y:S02]  /*1440*/  IMAD R14, R14, c[0x0][0x210], RZ ;  /* 0x000084000e0e7a24 */ /* 0x000fe400078e02ff */
[----:B------:R-:W-:Y:S02]  /*1450*/  IMAD.IADD R27, R21, 0x1, R26 ;  /* 0x00000001151b7824 */ /* 0x000fe400078e021a */
[----:B------:R-:W-:Y:S02]  /*1460*/  IMAD.MOV.U32 R26, RZ, RZ, R20 ;  /* 0x000000ffff1a7224 */ /* 0x000fe400078e0014 */
[----:B------:R-:W-:Y:S02]  /*1470*/  IMAD R3, R0, -0x40, R3 ;  /* 0xffffffc000037824 */ /* 0x000fe400078e0203 */
[----:B------:R-:W-:-:S04]  /*1480*/  IMAD.WIDE R204, R149, 0x2, RZ ;  /* 0x0000000295cc7825 */ /* 0x000fc800078e02ff */
[----:B------:R-:W-:Y:S01]  /*1490*/  IMAD.MOV.U32 R181, RZ, RZ, 0x10 ;  /* 0x00000010ffb57424 */ /* 0x000fe200078e00ff */
[----:B---3--:R-:W-:Y:S01]  /*14a0*/  SHF.R.S32.HI R17, RZ, 0x1f, R192 ;  /* 0x0000001fff117819 */ /* 0x008fe200000114c0 */
[----:B------:R-:W-:-:S04]  /*14b0*/  IMAD.WIDE.U32 R22, R192, c[0x0][0x1f0], R22 ;  /* 0x00007c00c0167a25 */ /* 0x000fc800078e0016 */
[C---:B------:R-:W-:Y:S02]  /*14c0*/  IMAD R15, R17.reuse, c[0x0][0x1f0], RZ ;  /* 0x00007c00110f7a24 */ /* 0x040fe400078e02ff */
[----:B------:R-:W-:Y:S02]  /*14d0*/  IMAD R17, R17, c[0x0][0x218], RZ ;  /* 0x0000860011117a24 */ /* 0x000fe400078e02ff */
[----:B------:R-:W-:Y:S01]  /*14e0*/  IMAD R18, R192, c[0x0][0x1f4], R15 ;  /* 0x00007d00c0127a24 */ /* 0x000fe200078e020f */
[----:B------:R-:W-:Y:S01]  /*14f0*/  IADD3 R15, P1, R200, R22, RZ ;  /* 0x00000016c80f7210 */ /* 0x000fe20007f3e0ff */
[----:B------:R-:W-:-:S03]  /*1500*/  IMAD.WIDE.U32 R26, R192, c[0x0][0x218], R26 ;  /* 0x00008600c01a7a25 */ /* 0x000fc600078e001a */
[----:B------:R-:W-:Y:S01]  /*1510*/  IADD3.X R18, R187, R23, R18, P1, !PT ;  /* 0x00000017bb127210 */ /* 0x000fe20000ffe412 */
[----:B------:R-:W-:Y:S01]  /*1520*/  IMAD R17, R192, c[0x0][0x21c], R17 ;  /* 0x00008700c0117a24 */ /* 0x000fe200078e0211 */
[----:B------:R-:W-:-:S04]  /*1530*/  LEA R24, P1, R15, c[0x0][0x1c8], 0x1 ;  /* 0x000072000f187a11 */ /* 0x000fc800078208ff */
[----:B------:R-:W-:Y:S01]  /*1540*/  LEA.HI.X R18, R15, c[0x0][0x1cc], R18, 0x1, P1 ;  /* 0x000073000f127a11 */ /* 0x000fe200008f0c12 */
[----:B------:R-:W-:Y:S01]  /*1550*/  IMAD R15, R197, c[0x0][0x214], R14 ;  /* 0x00008500c50f7a24 */ /* 0x000fe200078e020e */
[----:B------:R-:W-:Y:S01]  /*1560*/  SHFL.IDX PT, R22, R24, RZ, 0x181f ;  /* 0x00181fff18167589 */ /* 0x000fe200000e0000 */
[----:B------:R-:W-:Y:S02]  /*1570*/  IMAD.IADD R14, R3, 0x1, -R4 ;  /* 0x00000001030e7824 */ /* 0x000fe400078e0a04 */
[----:B------:R-:W-:Y:S01]  /*1580*/  IMAD.IADD R186, R199, 0x1, R15 ;  /* 0x00000001c7ba7824 */ /* 0x000fe200078e020f */
[----:B------:R-:W1:Y:S01]  /*1590*/  SHFL.IDX PT, R23, R18, RZ, 0x181f ;  /* 0x00181fff12177589 */ /* 0x000e6200000e0000 */
[----:B------:R-:W-:Y:S02]  /*15a0*/  IADD3 R15, P1, R198, R26, RZ ;  /* 0x0000001ac60f7210 */ /* 0x000fe40007f3e0ff */
[----:B------:R-:W-:Y:S01]  /*15b0*/  ISETP.GE.AND P2, PT, R14, 0x1, PT ;  /* 0x000000010e00780c */ /* 0x000fe20003f46270 */
[----:B------:R-:W-:Y:S01]  /*15c0*/  SHFL.IDX PT, R20, R24, 0x1, 0x181f ;  /* 0x00381f0018147f89 */ /* 0x000fe200000e0000 */
[----:B------:R-:W-:-:S02]  /*15d0*/  IADD3.X R26, R186, R27, R17, P1, !PT ;  /* 0x0000001bba1a7210 */ /* 0x000fc40000ffe411 */
[C---:B------:R-:W-:Y:S01]  /*15e0*/  LEA R16, P1, R15.reuse, c[0x0][0x1f8], 0x1 ;  /* 0x00007e000f107a11 */ /* 0x040fe200078208ff */
[----:B------:R-:W2:Y:S03]  /*15f0*/  SHFL.IDX PT, R21, R18, 0x1, 0x181f ;  /* 0x00381f0012157f89 */ /* 0x000ea600000e0000 */
[----:B------:R-:W-:Y:S01]  /*1600*/  LEA.HI.X R15, R15, c[0x0][0x1fc], R26, 0x1, P1 ;  /* 0x00007f000f0f7a11 */ /* 0x000fe200008f0c1a */
[----:B------:R-:W3:Y:S01]  /*1610*/  SHFL.IDX PT, R17, R16, RZ, 0x181f ;  /* 0x00181fff10117589 */ /* 0x000ee200000e0000 */
[----:B------:R-:W-:-:S03]  /*1620*/  ISETP.GT.AND P1, PT, R14, 0x20, PT ;  /* 0x000000200e00780c */ /* 0x000fc60003f24270 */
        /* <DEDUP_REMOVED lines=65> */
[----:B------:R-:W-:Y:S02]  /*1a40*/  SHF.L.U64.HI R18, R149, 0x1, R146 ;  /* 0x0000000195127819 */ /* 0x000fe40000010292 */
[----:B------:R-:W-:Y:S01]  /*1a50*/  IADD3 R21, -R147, 0x10, RZ ;  /* 0x0000001093157810 */ /* 0x000fe20007ffe1ff */
[----:B------:R-:W-:-:S03]  /*1a60*/  IMAD R193, R0, c[0x0][0x2b8], R193 ;  /* 0x0000ae0000c17a24 */ /* 0x000fc600078e02c1 */
[----:B------:R-:W-:Y:S01]  /*1a70*/  LOP3.LUT R21, R21, 0xf, RZ, 0xc0, !PT ;  /* 0x0000000f15157812 */ /* 0x000fe200078ec0ff */
[----:B------:R-:W-:Y:S01]  /*1a80*/  IMAD.WIDE.U32 R12, R193, c[0x0][0x1e0], RZ ;  /* 0x00007800c10c7a25 */ /* 0x000fe200078e00ff */
[----:B------:R-:W-:-:S03]  /*1a90*/  SHF.R.S32.HI R0, RZ, 0x1f, R193 ;  /* 0x0000001fff007819 */ /* 0x000fc600000114c1 */
[----:B------:R-:W-:Y:S02]  /*1aa0*/  IMAD.MOV.U32 R16, RZ, RZ, R12 ;  /* 0x000000ffff107224 */ /* 0x000fe400078e000c */
[----:B------:R-:W-:-:S04]  /*1ab0*/  IMAD R0, R0, c[0x0][0x1e0], RZ ;  /* 0x0000780000007a24 */ /* 0x000fc800078e02ff */
[----:B------:R-:W-:-:S04]  /*1ac0*/  IMAD R0, R193, c[0x0][0x1e4], R0 ;  /* 0x00007900c1007a24 */ /* 0x000fc800078e0200 */
[----:B------:R-:W-:Y:S01]  /*1ad0*/  IMAD.IADD R17, R13, 0x1, R0 ;  /* 0x000000010d117824 */ /* 0x000fe200078e0200 */
[----:B--2---:R-:W-:-:S03]  /*1ae0*/  SHF.R.S32.HI R0, RZ, 0x1f, R192 ;  /* 0x0000001fff007819 */ /* 0x004fc600000114c0 */
[----:B------:R-:W-:Y:S01]  /*1af0*/  IMAD.WIDE.U32 R14, R192, c[0x0][0x1f0], R16 ;  /* 0x00007c00c00e7a25 */ /* 0x000fe200078e0010 */
[----:B------:R-:W-:-:S03]  /*1b00*/  SEL R16, RZ, 0x10, P5 ;  /* 0x00000010ff107807 */ /* 0x000fc60002800000 */
[----:B------:R-:W-:Y:S01]  /*1b10*/  IMAD R13, R0, c[0x0][0x1f0], RZ ;  /* 0x00007c00000d7a24 */ /* 0x000fe200078e02ff */
[----:B------:R-:W-:Y:S01]  /*1b20*/  IADD3 R0, P1, R200, R14, RZ ;  /* 0x0000000ec8007210 */ /* 0x000fe20007f3e0ff */
[----:B------:R-:W-:Y:S01]  /*1b30*/  IMAD.SHL.U32 R17, R149, 0x2, RZ ;  /* 0x0000000295117824 */ /* 0x000fe200078e00ff */
[----:B------:R-:W-:Y:S01]  /*1b40*/  IADD3 R28, -R16, 0x10, RZ ;  /* 0x00000010101c7810 */ /* 0x000fe20007ffe1ff */
[----:B------:R-:W-:Y:S01]  /*1b50*/  IMAD R12, R192, c[0x0][0x1f4], R13 ;  /* 0x00007d00c00c7a24 */ /* 0x000fe200078e020d */
[----:B------:R-:W-:Y:S01]  /*1b60*/  SEL R13, RZ, 0x10, P4 ;  /* 0x00000010ff0d7807 */ /* 0x000fe20002000000 */
[----:B------:R-:W-:Y:S01]  /*1b70*/  IMAD.SHL.U32 R14, R134, 0x2, RZ ;  /* 0x00000002860e7824 */ /* 0x000fe200078e00ff */
[----:B------:R-:W-:Y:S02]  /*1b80*/  LOP3.LUT R28, R28, 0xf, RZ, 0xc0, !PT ;  /* 0x0000000f1c1c7812 */ /* 0x000fe400078ec0ff */
[----:B------:R-:W-:Y:S02]  /*1b90*/  IADD3.X R19, R187, R15, R12, P1, !PT ;  /* 0x0000000fbb137210 */ /* 0x000fe40000ffe40c */
[----:B------:R-:W-:-:S02]  /*1ba0*/  LEA R20, P1, R0, c[0x0][0x1c8], 0x1 ;  /* 0x0000720000147a11 */ /* 0x000fc400078208ff */
[----:B------:R-:W-:Y:S02]  /*1bb0*/  IADD3 R27, -R13, 0x10, RZ ;  /* 0x000000100d1b7810 */ /* 0x000fe40007ffe1ff */
[----:B------:R-:W-:Y:S01]  /*1bc0*/  LEA.HI.X R19, R0, c[0x0][0x1cc], R19, 0x1, P1 ;  /* 0x0000730000137a11 */ /* 0x000fe200008f0c13 */
[----:B------:R-:W1:Y:S01]  /*1bd0*/  SHFL.IDX PT, R22, R20, 0x1, 0x181f ;  /* 0x00381f0014167f89 */ /* 0x000e6200000e0000 */
[----:B------:R-:W-:Y:S01]  /*1be0*/  LOP3.LUT R27, R27, 0xf, RZ, 0xc0, !PT ;  /* 0x0000000f1b1b7812 */ /* 0x000fe200078ec0ff */
[----:B------:R-:W-:Y:S01]  /*1bf0*/  IMAD.SHL.U32 R0, R2, 0x2, RZ ;  /* 0x0000000202007824 */ /* 0x000fe200078e00ff */
[----:B------:R-:W-:Y:S01]  /*1c00*/  SHF.L.U64.HI R15, R134, 0x1, R145 ;  /* 0x00000001860f7819 */ /* 0x000fe20000010291 */
[----:B------:R-:W2:Y:S01]  /*1c10*/  SHFL.IDX PT, R23, R19, 0x1, 0x181f ;  /* 0x00381f0013177f89 */ /* 0x000ea200000e0000 */
[----:B------:R-:W-:-:S03]  /*1c20*/  SHF.L.U64.HI R12, R2, 0x1, R133 ;  /* 0x00000001020c7819 */ /* 0x000fc60000010285 */
        /* <DEDUP_REMOVED lines=23> */
.L_x_4602:
        /* <DEDUP_REMOVED lines=52> */
[----:B------:R-:W-:Y:S01]  /*20e0*/  IADD3 R56, -R22, 0x10, RZ ;  /* 0x0000001016387810 */ /* 0x000fe20007ffe1ff */
[----:B------:R-:W-:Y:S01]  /*20f0*/  IMAD.SHL.U32 R23, R149, 0x2, RZ ;  /* 0x0000000295177824 */ /* 0x000fe200078e00ff */
[----:B------:R-:W-:Y:S01]  /*2100*/  IADD3 R27, -R147, 0x10, RZ ;  /* 0x00000010931b7810 */ /* 0x000fe20007ffe1ff */
[----:B------:R-:W-:Y:S01]  /*2110*/  IMAD R10, R193, c[0x0][0x20c], R0 ;  /* 0x00008300c10a7a24 */ /* 0x000fe200078e0200 */
[----:B------:R-:W-:Y:S02]  /*2120*/  SHF.R.S32.HI R0, RZ, 0x1f, R192 ;  /* 0x0000001fff007819 */ /* 0x000fe400000114c0 */
[----:B------:R-:W-:Y:S01]  /*2130*/  LOP3.LUT R56, R56, 0xf, RZ, 0xc0, !PT ;  /* 0x0000000f38387812 */ /* 0x000fe200078ec0ff */
[----:B------:R-:W-:Y:S01]  /*2140*/  IMAD.IADD R21, R21, 0x1, R10 ;  /* 0x0000000115157824 */ /* 0x000fe200078e020a */
[----:B------:R-:W-:Y:S01]  /*2150*/  LOP3.LUT R27, R27, 0xf, RZ, 0xc0, !PT ;  /* 0x0000000f1b1b7812 */ /* 0x000fe200078ec0ff */
[----:B------:R-:W-:-:S02]  /*2160*/  IMAD R25, R0, c[0x0][0x218], RZ ;  /* 0x0000860000197a24 */ /* 0x000fc400078e02ff */
[----:B------:R-:W-:Y:S01]  /*2170*/  IMAD.WIDE.U32 R10, R192, c[0x0][0x218], R20 ;  /* 0x00008600c00a7a25 */ /* 0x000fe200078e0014 */
[----:B------:R-:W-:-:S03]  /*2180*/  SHF.L.U64.HI R21, R134, 0x1, R145 ;  /* 0x0000000186157819 */ /* 0x000fc60000010291 */
[----:B------:R-:W-:Y:S01]  /*2190*/  IMAD R25, R192, c[0x0][0x21c], R25 ;  /* 0x00008700c0197a24 */ /* 0x000fe200078e0219 */
[----:B------:R-:W-:Y:S01]  /*21a0*/  IADD3 R0, P1, R198, R10, RZ ;  /* 0x0000000ac6007210 */ /* 0x000fe20007f3e0ff */
[----:B------:R-:W-:Y:S01]  /*21b0*/  IMAD.SHL.U32 R20, R134, 0x2, RZ ;  /* 0x0000000286147824 */ /* 0x000fe200078e00ff */
[----:B------:R-:W-:Y:S02]  /*21c0*/  SHF.L.U64.HI R10, R2, 0x1, R133 ;  /* 0x00000001020a7819 */ /* 0x000fe40000010285 */
[----:B------:R-:W-:Y:S02]  /*21d0*/  IADD3.X R25, R186, R11, R25, P1, !PT ;  /* 0x0000000bba197210 */ /* 0x000fe40000ffe419 */
[C---:B------:R-:W-:Y:S02]  /*21e0*/  LEA R26, P1, R0.reuse, c[0x0][0x1f8], 0x1 ;  /* 0x00007e00001a7a11 */ /* 0x040fe400078208ff */
[----:B------:R-:W-:Y:S02]  /*21f0*/  SEL R11, RZ, 0x10, P4 ;  /* 0x00000010ff0b7807 */ /* 0x000fe40002000000 */
[----:B------:R-:W-:Y:S01]  /*2200*/  LEA.HI.X R25, R0, c[0x0][0x1fc], R25, 0x1, P1 ;  /* 0x00007f0000197a11 */ /* 0x000fe200008f0c19 */
[----:B------:R-:W5:Y:S01]  /*2210*/  SHFL.IDX PT, R48, R26, 0x1, 0x181f ;  /* 0x00381f001a307f89 */ /* 0x000f6200000e0000 */
[----:B------:R-:W-:Y:S01]  /*2220*/  IADD3 R51, -R11, 0x10, RZ ;  /* 0x000000100b337810 */ /* 0x000fe20007ffe1ff */
[----:B------:R-:W-:-:S02]  /*2230*/  IMAD.SHL.U32 R0, R2, 0x2, RZ ;  /* 0x0000000202007824 */ /* 0x000fc400078e00ff */
[----:B------:R-:W4:Y:S01]  /*2240*/  SHFL.IDX PT, R49, R25, 0x1, 0x181f ;  /* 0x00381f0019317f89 */ /* 0x000f2200000e0000 */
[----:B------:R-:W-:-:S03]  /*2250*/  LOP3.LUT R51, R51, 0xf, RZ, 0xc0, !PT ;  /* 0x0000000f33337812 */ /* 0x000fc600078ec0ff */
        /* <DEDUP_REMOVED lines=23> */
.L_x_4603:
[----:B------:R-:W-:Y:S01]  /*23d0*/  IMAD.MOV.U32 R0, RZ, RZ, 0x40 ;  /* 0x00000040ff007424 */ /* 0x000fe200078e00ff */
[----:B------:R-:W-:Y:S01]  /*23e0*/  LOP3.LUT P1, RZ, R5, 0x4, RZ, 0xc0, !PT ;  /* 0x0000000405ff7812 */ /* 0x000fe2000782c0ff */
[C---:B-12-4-:R-:W-:Y:S01]  /*23f0*/  HMMA.16816.F32 R20, R32.reuse, R16, RZ ;  /* 0x000000102014723c */ /* 0x056fe200000018ff */
[----:B------:R-:W0:Y:S01]  /*2400*/  LDGDEPBAR ;  /* 0x00000000000079af */ /* 0x000e220000000000 */
[----:B------:R-:W-:Y:S01]  /*2410*/  IMAD.IADD R176, R7, 0x1, R4 ;  /* 0x0000000107b07824 */ /* 0x000fe200078e0204 */
[----:B------:R-:W-:Y:S02]  /*2420*/  SEL R5, R0, 0xffffffc0, !P1 ;  /* 0xffffffc000057807 */ /* 0x000fe40004800000 */
[----:B------:R-:W-:Y:S01]  /*2430*/  LOP3.LUT P1, RZ, R8, 0x4, RZ, 0xc0, !PT ;  /* 0x0000000408ff7812 */ /* 0x000fe2000782c0ff */
[----:B------:R-:W-:Y:S02]  /*2440*/  IMAD.SHL.U32 R176, R176, 0x2, RZ ;  /* 0x00000002b0b07824 */ /* 0x000fe400078e00ff */
[--C-:B------:R-:W-:Y:S01]  /*2450*/  IMAD.IADD R178, R184, 0x1, R5.reuse ;  /* 0x00000001b8b27824 */ /* 0x100fe200078e0205 */
[----:B------:R-:W-:Y:S01]  /*2460*/  SEL R179, R0, 0xffffffc0, !P1 ;  /* 0xffffffc000b37807 */ /* 0x000fe20004800000 */
[----:B------:R-:W-:Y:S01]  /*2470*/  HMMA.16816.F32 R16, R32, R18, RZ ;  /* 0x000000122010723c */ /* 0x000fe200000018ff */
[----:B------:R-:W-:-:S02]  /*2480*/  IMAD.IADD R177, R180, 0x1, R5 ;  /* 0x00000001b4b17824 */ /* 0x000fc400078e0205 */
[----:B------:R-:W-:Y:S01]  /*2490*/  LDSM.16.M88.4 R24, [R178] ;  /* 0x00000000b218783b */ /* 0x000fe20000000200 */
[----:B------:R-:W-:Y:S02]  /*24a0*/  IMAD.IADD R85, R182, 0x1, R179 ;  /* 0x00000001b6557824 */ /* 0x000fe400078e02b3 */
[----:B------:R-:W-:Y:S02]  /*24b0*/  IMAD.IADD R0, R179, 0x1, R86 ;  /* 0x00000001b3007824 */ /* 0x000fe400078e0256 */
[----:B---3--:R-:W-:Y:S01]  /*24c0*/  HMMA.16816.F32 R64, R32, R60, RZ ;  /* 0x0000003c2040723c */ /* 0x008fe200000018ff */
[----:B------:R-:W1:Y:S01]  /*24d0*/  LDSM.16.M88.4 R8, [R85+0xc100] ;  /* 0x00c100005508783b */ /* 0x000e620000000200 */
[--C-:B------:R-:W-:Y:S02]  /*24e0*/  IMAD.IADD R135, R5, 0x1, R176.reuse ;  /* 0x0000000105877824 */ /* 0x100fe400078e02b0 */
[C---:B------:R-:W-:Y:S01]  /*24f0*/  IMAD.IADD R172, R181.reuse, 0x1, R176 ;  /* 0x00000001b5ac7824 */ /* 0x040fe200078e02b0 */
[----:B------:R-:W2:Y:S01]  /*2500*/  LDSM.16.M88.4 R76, [R85+0xc900] ;  /* 0x00c90000554c783b */ /* 0x000ea20000000200 */
[----:B------:R-:W-:-:S02]  /*2510*/  IMAD.IADD R162, R181, 0x1, R135 ;  /* 0x00000001b5a27824 */ /* 0x000fc400078e0287 */
[----:B------:R-:W-:Y:S01]  /*2520*/  HMMA.16816.F32 R56, R32, R52, RZ ;  /* 0x000000342038723c */ /* 0x000fe200000018ff */
[----:B------:R-:W-:Y:S01]  /*2530*/  LDSM.16.M88.4 R68, [R85+0xd900] ;  /* 0x00d900005544783b */ /* 0x000fe20000000200 */
[----:B------:R-:W-:-:S03]  /*2540*/  IMAD.IADD R5, R5, 0x1, R172 ;  /* 0x0000000105057824 */ /* 0x000fc600078e02ac */
[----:B------:R-:W-:Y:S03]  /*2550*/  LDSM.16.M88.4 R72, [R85+0xd100] ;  /* 0x00d100005548783b */ /* 0x000fe60000000200 */
[----:B------:R-:W-:Y:S08]  /*2560*/  HMMA.16816.F32 R20, R44, R12, R20 ;  /* 0x0000000c2c14723c */ /* 0x000ff00000001814 */
[C---:B------:R-:W-:Y:S08]  /*2570*/  HMMA.16816.F32 R60, R32.reuse, R62, RZ ;  /* 0x0000003e203c723c */ /* 0x040ff000000018ff */
[C---:B------:R-:W-:Y:S08]  /*2580*/  HMMA.16816.F32 R52, R32.reuse, R54, RZ ;  /* 0x000000362034723c */ /* 0x040ff000000018ff */
[C---:B------:R-:W-:Y:S08]  /*2590*/  HMMA.16816.F32 R48, R32.reuse, R28, RZ ;  /* 0x0000001c2030723c */ /* 0x040ff000000018ff */
[----:B------:R-:W-:Y:S01]  /*25a0*/  HMMA.16816.F32 R32, R32, R30, RZ ;  /* 0x0000001e2020723c */ /* 0x000fe200000018ff */
[----:B------:R-:W-:Y:S07]  /*25b0*/  LDSM.16.M88.4 R28, [R177] ;  /* 0x00000000b11c783b */ /* 0x000fee0000000200 */
[C---:B------:R-:W-:Y:S01]  /*25c0*/  HMMA.16816.F32 R16, R44.reuse, R14, R16 ;  /* 0x0000000e2c10723c */ /* 0x040fe20000001810 */
[----:B------:R-:W3:Y:S07]  /*25d0*/  LDSM.16.M88.4 R12, [R0+0xc100] ;  /* 0x00c10000000c783b */ /* 0x000eee0000000200 */
[----:B------:R-:W-:Y:S08]  /*25e0*/  HMMA.16816.F32 R64, R44, R80, R64 ;  /* 0x000000502c40723c */ /* 0x000ff00000001840 */
[----:B-1----:R-:W-:Y:S08]  /*25f0*/  HMMA.16816.F32 R20, R24, R8, R20 ;  /* 0x000000081814723c */ /* 0x002ff00000001814 */
        /* <DEDUP_REMOVED lines=10> */
[----:B------:R-:W4:Y:S07]  /*26a0*/  LDSM.16.M88.4 R8, [R182+0xe100] ;  /* 0x00e10000b608783b */ /* 0x000f2e0000000200 */
[----:B--2---:R-:W-:Y:S08]  /*26b0*/  HMMA.16816.F32 R64, R24, R76, R64 ;  /* 0x0000004c1840723c */ /* 0x004ff00000001840 */
[----:B---3--:R-:W-:Y:S08]  /*26c0*/  HMMA.16816.F32 R20, R28, R12, R20 ;  /* 0x0000000c1c14723c */ /* 0x008ff00000001814 */
[C---:B------:R-:W-:Y:S08]  /*26d0*/  HMMA.16816.F32 R48, R24.reuse, R68, R48 ;  /* 0x000000441830723c */ /* 0x040ff00000001830 */
        /* <DEDUP_REMOVED lines=9> */
[----:B------:R-:W3:Y:S07]  /*2770*/  LDSM.16.M88.4 R12, [R86+0xe100] ;  /* 0x00e10000560c783b */ /* 0x000eee0000000200 */
[----:B-1----:R-:W-:Y:S08]  /*2780*/  HMMA.16816.F32 R64, R28, R80, R64 ;  /* 0x000000501c40723c */ /* 0x002ff00000001840 */
[----:B----4-:R-:W-:Y:S08]  /*2790*/  HMMA.16816.F32 R20, R36, R8, R20 ;  /* 0x000000082414723c */ /* 0x010ff00000001814 */
[C---:B------:R-:W-:Y:S08]  /*27a0*/  HMMA.16816.F32 R48, R28.reuse, R32, R48 ;  /* 0x000000201c30723c */ /* 0x040ff00000001830 */
[C---:B------:R-:W-:Y:S01]  /*27b0*/  HMMA.16816.F32 R44, R28.reuse, R34, R44 ;  /* 0x000000221c2c723c */ /* 0x040fe2000000182c */
[----:B------:R-:W-:Y:S07]  /*27c0*/  LDSM.16.M88.4 R32, [R86+0xf100] ;  /* 0x00f100005620783b */ /* 0x000fee0000000200 */
[C---:B------:R-:W-:Y:S08]  /*27d0*/  HMMA.16816.F32 R56, R28.reuse, R40, R56 ;  /* 0x000000281c38723c */ /* 0x040ff00000001838 */
[C---:B------:R-:W-:Y:S01]  /*27e0*/  HMMA.16816.F32 R52, R28.reuse, R42, R52 ;  /* 0x0000002a1c34723c */ /* 0x040fe20000001834 */
[----:B------:R-:W-:Y:S07]  /*27f0*/  LDSM.16.M88.4 R40, [R178+0x4000] ;  /* 0x00400000b228783b */ /* 0x000fee0000000200 */
[----:B------:R-:W-:Y:S01]  /*2800*/  HMMA.16816.F32 R60, R28, R82, R60 ;  /* 0x000000521c3c723c */ /* 0x000fe2000000183c */
[----:B------:R-:W1:Y:S04]  /*2810*/  LDSM.16.M88.4 R80, [R86+0xe900] ;  /* 0x00e900005650783b */ /* 0x000e680000000200 */
        /* <DEDUP_REMOVED lines=23> */
[----:B------:R-:W1:Y:S07]  /*2990*/  LDSM.16.M88.4 R32, [R0+0xe900] ;  /* 0x00e900000020783b */ /* 0x000e6e0000000200 */
        /* <DEDUP_REMOVED lines=35> */
[----:B------:R-:W2:Y:S07]  /*2bd0*/  LDSM.16.M88.4 R68, [R85+0x10900] ;  /* 0x010900005544783b */ /* 0x000eae0000000200 */
[C---:B------:R-:W-:Y:S08]  /*2be0*/  HMMA.16816.F32 R56, R80.reuse, R72, R56 ;  /* 0x000000485038723c */ /* 0x040ff00000001838 */
[----:B------:R-:W-:Y:S08]  /*2bf0*/  HMMA.16816.F32 R52, R80, R74, R52 ;  /* 0x0000004a5034723c */ /* 0x000ff00000001834 */
[----:B------:R-:W-:Y:S01]  /*2c00*/  HMMA.16816.F32 R72, R40, R38, R16 ;  /* 0x000000262848723c */ /* 0x000fe20000001810 */
[----:B------:R-:W-:Y:S04]  /*2c10*/  LDSM.16.M88.4 R36, [R177+0x8000] ;  /* 0x00800000b124783b */ /* 0x000fe80000000200 */
[----:B------:R-:W3:Y:S03]  /*2c20*/  LDSM.16.M88.4 R16, [R0+0x10100] ;  /* 0x010100000010783b */ /* 0x000ee60000000200 */
[----:B------:R-:W-:Y:S08]  /*2c30*/  HMMA.16816.F32 R60, R80, R78, R60 ;  /* 0x0000004e503c723c */ /* 0x000ff0000000183c */
[----:B-1----:R-:W-:Y:S08]  /*2c40*/  HMMA.16816.F32 R64, R40, R32, R64 ;  /* 0x000000202840723c */ /* 0x002ff00000001840 */
[----:B----4-:R-:W-:Y:S08]  /*2c50*/  HMMA.16816.F32 R20, R12, R8, R20 ;  /* 0x000000080c14723c */ /* 0x010ff00000001814 */
[C---:B------:R-:W-:Y:S08]  /*2c60*/  HMMA.16816.F32 R48, R40.reuse, R24, R48 ;  /* 0x000000182830723c */ /* 0x040ff00000001830 */
[----:B------:R-:W-:Y:S01]  /*2c70*/  HMMA.16816.F32 R44, R40, R26, R44 ;  /* 0x0000001a282c723c */ /* 0x000fe2000000182c */
[----:B------:R-:W1:Y:S07]  /*2c80*/  LDSM.16.M88.4 R24, [R85+0x11100] ;  /* 0x011100005518783b */ /* 0x000e6e0000000200 */
[----:B------:R-:W-:Y:S01]  /*2c90*/  HMMA.16816.F32 R72, R12, R10, R72 ;  /* 0x0000000a0c48723c */ /* 0x000fe20000001848 */
[----:B------:R-:W4:Y:S07]  /*2ca0*/  LDSM.16.M88.4 R8, [R0+0x10900] ;  /* 0x010900000008783b */ /* 0x000f2e0000000200 */
[C---:B------:R-:W-:Y:S01]  /*2cb0*/  HMMA.16816.F32 R60, R40.reuse, R34, R60 ;  /* 0x00000022283c723c */ /* 0x040fe2000000183c */
[----:B------:R-:W-:Y:S07]  /*2cc0*/  LDSM.16.M88.4 R32, [R0+0x11100] ;  /* 0x011100000020783b */ /* 0x000fee0000000200 */
[C---:B------:R-:W-:Y:S07]  /*2cd0*/  HMMA.16816.F32 R56, R40.reuse, R28, R56 ;  /* 0x0000001c2838723c */ /* 0x040fee0000001838 */
[----:B------:R-:W-:Y:S01]  /*2ce0*/  LOP3.LUT R29, R84, 0xffffffe0, RZ, 0xc0, !PT ;  /* 0xffffffe0541d7812 */ /* 0x000fe200078ec0ff */
[----:B------:R-:W-:Y:S04]  /*2cf0*/  HMMA.16816.F32 R52, R40, R30, R52 ;  /* 0x0000001e2834723c */ /* 0x000fe80000001834 */
[----:B------:R-:W-:-:S02]  /*2d00*/  IMAD.IADD R6, R6, 0x1, -R29 ;  /* 0x0000000106067824 */ /* 0x000fc400078e0a1d */
[----:B------:R-:W5:Y:S02]  /*2d10*/  LDSM.16.M88.4 R28, [R85+0x11900] ;  /* 0x01190000551c783b */ /* 0x000f640000000200 */
[----:B--2---:R-:W-:Y:S08]  /*2d20*/  HMMA.16816.F32 R64, R12, R68, R64 ;  /* 0x000000440c40723c */ /* 0x004ff00000001840 */
[----:B---3--:R-:W-:Y:S07]  /*2d30*/  HMMA.16816.F32 R20, R36, R16, R20 ;  /* 0x000000102414723c */ /* 0x008fee0000001814 */
[----:B------:R-:W-:Y:S01]  /*2d40*/  SHF.R.S32.HI R17, RZ, 0x1f, R6 ;  /* 0x0000001fff117819 */ /* 0x000fe20000011406 */
[----:B------:R-:W-:Y:S03]  /*2d50*/  HMMA.16816.F32 R60, R12, R70, R60 ;  /* 0x000000460c3c723c */ /* 0x000fe6000000183c */
[----:B------:R-:W-:-:S04]  /*2d60*/  LEA.HI R16, R17, R6, RZ, 0x2 ;  /* 0x0000000611107211 */ /* 0x000fc800078f10ff */
[----:B------:R-:W-:Y:S01]  /*2d70*/  LOP3.LUT R17, R16, 0x7ffffffc, RZ, 0xc0, !PT ;  /* 0x7ffffffc10117812 */ /* 0x000fe200078ec0ff */
[----:B------:R-:W-:Y:S04]  /*2d80*/  HMMA.16816.F32 R72, R36, R18, R72 ;  /* 0x000000122448723c */ /* 0x000fe80000001848 */
[----:B------:R-:W-:Y:S02]  /*2d90*/  IMAD.IADD R6, R6, 0x1, -R17 ;  /* 0x0000000106067824 */ /* 0x000fe400078e0a11 */
[----:B------:R2:W3:Y:S01]  /*2da0*/  LDSM.16.M88.4 R16, [R0+0x11900] ;  /* 0x011900000010783b */ /* 0x0004e20000000200 */
[----:B------:R-:W-:-:S04]  /*2db0*/  DEPBAR.LE SB0, 0x2 ;  /* 0x000080800000791a */ /* 0x000fc80000000000 */
[----:B------:R-:W-:Y:S01]  /*2dc0*/  IMAD R3, R6, -0x2, R3 ;  /* 0xfffffffe06037824 */ /* 0x000fe200078e0203 */
[----:B-1----:R-:W-:Y:S01]  /*2dd0*/  HMMA.16816.F32 R56, R12, R24, R56 ;  /* 0x000000180c38723c */ /* 0x002fe20000001838 */
[----:B------:R-:W-:Y:S03]  /*2de0*/  BAR.SYNC.DEFER_BLOCKING 0x0 ;  /* 0x0000000000007b1d */ /* 0x000fe60000010000 */
[----:B------:R-:W-:-:S04]  /*2df0*/  ISETP.GT.AND P1, PT, R3, RZ, PT ;  /* 0x000000ff0300720c */ /* 0x000fc80003f24270 */
[----:B----4-:R-:W-:Y:S01]  /*2e00*/  HMMA.16816.F32 R64, R36, R8, R64 ;  /* 0x000000082440723c */ /* 0x010fe20000001840 */
[----:B------:R-:W-:Y:S02]  /*2e10*/  FSEL R22, R22, -INF , P1 ;  /* 0xff80000016167808 */ /* 0x000fe40000800000 */
[----:B------:R-:W-:Y:S02]  /*2e20*/  FSEL R25, R20, -INF , P1 ;  /* 0xff80000014197808 */ /* 0x000fe40000800000 */
[----:B------:R-:W-:-:S03]  /*2e30*/  ISETP.GT.AND P1, PT, R3, 0x1, PT ;  /* 0x000000010300780c */ /* 0x000fc60003f24270 */
[----:B------:R-:W-:Y:S01]  /*2e40*/  HMMA.16816.F32 R52, R12, R26, R52 ;  /* 0x0000001a0c34723c */ /* 0x000fe20000001834 */
[----:B------:R-:W-:Y:S02]  /*2e50*/  FSEL R23, R23, -INF , P1 ;  /* 0xff80000017177808 */ /* 0x000fe40000800000 */
[----:B------:R-:W-:Y:S02]  /*2e60*/  FSEL R24, R21, -INF , P1 ;  /* 0xff80000015187808 */ /* 0x000fe40000800000 */
[----:B------:R-:W-:-:S03]  /*2e70*/  ISETP.GT.AND P1, PT, R3, 0x8, PT ;  /* 0x000000080300780c */ /* 0x000fc60003f24270 */
[----:B------:R-:W-:Y:S01]  /*2e80*/  HMMA.16816.F32 R60, R36, R10, R60 ;  /* 0x0000000a243c723c */ /* 0x000fe2000000183c */
[----:B------:R-:W-:Y:S01]  /*2e90*/  FSEL R74, R74, -INF , P1 ;  /* 0xff8000004a4a7808 */ /* 0x000fe20000800000 */
[----:B------:R-:W-:Y:S01]  /*2ea0*/  LDSM.16.MT88.4 R80, [R135+0x2100] ;  /* 0x002100008750783b */ /* 0x000fe20000004200 */
[----:B------:R-:W-:Y:S02]  /*2eb0*/  FSEL R27, R72, -INF , P1 ;  /* 0xff800000481b7808 */ /* 0x000fe40000800000 */
[----:B------:R-:W-:Y:S01]  /*2ec0*/  ISETP.GT.AND P1, PT, R3, 0x9, PT ;  /* 0x000000090300780c */ /* 0x000fe20003f24270 */
[----:B------:R-:W-:Y:S02]  /*2ed0*/  LDSM.16.MT88.4 R124, [R176+0x100] ;  /* 0x00010000b07c783b */ /* 0x000fe40000004200 */
[----:B-----5:R-:W-:Y:S01]  /*2ee0*/  HMMA.16816.F32 R48, R12, R28, R48 ;  /* 0x0000001c0c30723c */ /* 0x020fe20000001830 */
[----:B------:R-:W-:Y:S01]  /*2ef0*/  FSEL R6, R75, -INF , P1 ;  /* 0xff8000004b067808 */ /* 0x000fe20000800000 */
[----:B------:R-:W-:Y:S01]  /*2f00*/  LDSM.16.MT88.4 R40, [R172+0x100] ;  /* 0x00010000ac28783b */ /* 0x000fe20000004200 */
[----:B------:R-:W-:-:S02]  /*2f10*/  FSEL R73, R73, -INF , P1 ;  /* 0xff80000049497808 */ /* 0x000fc40000800000 */
[C---:B------:R-:W-:Y:S01]  /*2f20*/  ISETP.GT.AND P1, PT, R3.reuse, 0x10, PT ;  /* 0x000000100300780c */ /* 0x040fe20003f24270 */
[----:B------:R-:W-:Y:S02]  /*2f30*/  LDSM.16.MT88.4 R88, [R162+0x2100] ;  /* 0x00210000a258783b */ /* 0x000fe40000004200 */
[----:B------:R-:W-:Y:S01]  /*2f40*/  HMMA.16816.F32 R56, R36, R32, R56 ;  /* 0x000000202438723c */ /* 0x000fe20000001838 */
[----:B------:R-:W-:Y:S01]  /*2f50*/  FSEL R20, R66, -INF , P1 ;  /* 0xff80000042147808 */ /* 0x000fe20000800000 */
[----:B------:R-:W-:Y:S01]  /*2f60*/  LDSM.16.MT88.4 R96, [R176+0x4100] ;  /* 0x00410000b060783b */ /* 0x000fe20000004200 */
[----:B------:R-:W-:Y:S02]  /*2f70*/  FSEL R21, R64, -INF , P1 ;  /* 0xff80000040157808 */ /* 0x000fe40000800000 */
[----:B------:R-:W-:Y:S01]  /*2f80*/  ISETP.GT.AND P1, PT, R3, 0x11, PT ;  /* 0x000000110300780c */ /* 0x000fe20003f24270 */
[----:B------:R-:W-:Y:S02]  /*2f90*/  LDSM.16.MT88.4 R100, [R172+0x4100] ;  /* 0x00410000ac64783b */ /* 0x000fe40000004200 */
[----:B------:R-:W-:Y:S01]  /*2fa0*/  HMMA.16816.F32 R44, R12, R30, R44 ;  /* 0x0000001e0c2c723c */ /* 0x000fe2000000182c */
[----:B------:R-:W-:Y:S01]  /*2fb0*/  FSEL R10, R67, -INF , P1 ;  /* 0xff800000430a7808 */ /* 0x000fe20000800000 */
[----:B------:R-:W-:Y:S01]  /*2fc0*/  LDSM.16.MT88.4 R108, [R135+0x4100] ;  /* 0x00410000876c783b */ /* 0x000fe20000004200 */
[----:B------:R-:W-:-:S02]  /*2fd0*/  FSEL R11, R65, -INF , P1 ;  /* 0xff800000410b7808 */ /* 0x000fc40000800000 */
[----:B------:R-:W-:Y:S01]  /*2fe0*/  ISETP.GT.AND P1, PT, R3, 0x18, PT ;  /* 0x000000180300780c */ /* 0x000fe20003f24270 */
[----:B------:R-:W-:Y:S01]  /*2ff0*/  LDSM.16.MT88.4 R64, [R176+0x2100] ;  /* 0x00210000b040783b */ /* 0x000fe20000004200 */
[----:B------:R-:W-:Y:S01]  /*3000*/  FMNMX.FTZ R12, R25, R24, !PT ;  /* 0x00000018190c7209 */ /* 0x000fe20007810000 */
[C---:B------:R-:W-:Y:S01]  /*3010*/  HMMA.16816.F32 R52, R36.reuse, R34, R52 ;  /* 0x000000222434723c */ /* 0x040fe20000001834 */
[----:B--2---:R-:W-:Y:S01]  /*3020*/  FSEL R0, R62, -INF , P1 ;  /* 0xff8000003e007808 */ /* 0x004fe20000800000 */
[----:B------:R-:W-:Y:S01]  /*3030*/  LDSM.16.MT88.4 R136, [R172+0x900] ;  /* 0x00090000ac88783b */ /* 0x000fe20000004200 */
[----:B------:R-:W-:Y:S02]  /*3040*/  FSEL R9, R60, -INF , P1 ;  /* 0xff8000003c097808 */ /* 0x000fe40000800000 */
[----:B------:R-:W-:Y:S01]  /*3050*/  ISETP.GT.AND P1, PT, R3, 0x19, PT ;  /* 0x000000190300780c */ /* 0x000fe20003f24270 */
[----:B------:R-:W-:Y:S01]  /*3060*/  LDSM.16.MT88.4 R32, [R135+0x900] ;  /* 0x000900008720783b */ /* 0x000fe20000004200 */
[----:B------:R-:W-:Y:S01]  /*3070*/  FMNMX.FTZ R12, R27, R12, !PT ;  /* 0x0000000c1b0c7209 */ /* 0x000fe20007810000 */
[----:B---3--:R-:W-:Y:S01]  /*3080*/  HMMA.16816.F32 R48, R36, R16, R48 ;  /* 0x000000102430723c */ /* 0x008fe20000001830 */
[----:B------:R-:W-:Y:S01]  /*3090*/  FSEL R8, R63, -INF , P1 ;  /* 0xff8000003f087808 */ /* 0x000fe20000800000 */
[----:B------:R-:W-:Y:S01]  /*30a0*/  LDSM.16.MT88.4 R28, [R162+0x900] ;  /* 0x00090000a21c783b */ /* 0x000fe20000004200 */
[----:B------:R-:W-:-:S02]  /*30b0*/  FSEL R13, R61, -INF , P1 ;  /* 0xff8000003d0d7808 */ /* 0x000fc40000800000 */
[C---:B------:R-:W-:Y:S02]  /*30c0*/  ISETP.GT.AND P1, PT, R3.reuse, 0x20, PT ;  /* 0x000000200300780c */ /* 0x040fe40003f24270 */
[----:B------:R-:W-:Y:S01]  /*30d0*/  FMNMX.FTZ R15, R22, R23, !PT ;  /* 0x00000017160f7209 */ /* 0x000fe20007810000 */
[----:B------:R-:W-:Y:S01]  /*30e0*/  HMMA.16816.F32 R44, R36, R18, R44 ;  /* 0x00000012242c723c */ /* 0x000fe2000000182c */
[----:B------:R-:W-:Y:S02]  /*30f0*/  FSEL R170, R58, -INF , P1 ;  /* 0xff8000003aaa7808 */ /* 0x000fe40000800000 */
[----:B------:R-:W-:Y:S02]  /*3100*/  FSEL R175, R56, -INF , P1 ;  /* 0xff80000038af7808 */ /* 0x000fe40000800000 */
[----:B------:R-:W-:Y:S02]  /*3110*/  ISETP.GT.AND P1, PT, R3, 0x21, PT ;  /* 0x000000210300780c */ /* 0x000fe40003f24270 */
[----:B------:R-:W-:-:S02]  /*3120*/  FMNMX.FTZ R12, R73, R12, !PT ;  /* 0x0000000c490c7209 */ /* 0x000fc40007810000 */
[----:B------:R-:W-:Y:S02]  /*3130*/  FSEL R212, R59, -INF , P1 ;  /* 0xff8000003bd47808 */ /* 0x000fe40000800000 */
[----:B------:R-:W-:Y:S02]  /*3140*/  FSEL R167, R57, -INF , P1 ;  /* 0xff80000039a77808 */ /* 0x000fe40000800000 */
[----:B------:R-:W-:Y:S01]  /*3150*/  ISETP.GT.AND P1, PT, R3, 0x28, PT ;  /* 0x000000280300780c */ /* 0x000fe20003f24270 */
[----:B------:R-:W-:Y:S01]  /*3160*/  LDSM.16.MT88.4 R56, [R5+0x100] ;  /* 0x000100000538783b */ /* 0x000fe20000004200 */
[----:B------:R-:W-:Y:S02]  /*3170*/  FMNMX.FTZ R15, R74, R15, !PT ;  /* 0x0000000f4a0f7209 */ /* 0x000fe40007810000 */
[----:B------:R-:W-:Y:S02]  /*3180*/  FSEL R174, R54, -INF , P1 ;  /* 0xff80000036ae7808 */ /* 0x000fe40000800000 */
[----:B------:R-:W-:-:S02]  /*3190*/  FSEL R169, R52, -INF , P1 ;  /* 0xff80000034a97808 */ /* 0x000fc40000800000 */
[----:B------:R-:W-:Y:S02]  /*31a0*/  FMNMX.FTZ R12, R21, R12, !PT ;  /* 0x0000000c150c7209 */ /* 0x000fe40007810000 */
[----:B------:R-:W-:Y:S02]  /*31b0*/  ISETP.GT.AND P1, PT, R3, 0x29, PT ;  /* 0x000000290300780c */ /* 0x000fe40003f24270 */
[----:B------:R-:W-:Y:S02]  /*31c0*/  FMNMX.FTZ R15, R6, R15, !PT ;  /* 0x0000000f060f7209 */ /* 0x000fe40007810000 */
[----:B------:R-:W-:Y:S02]  /*31d0*/  FMNMX.FTZ R12, R11, R12, !PT ;  /* 0x0000000c0b0c7209 */ /* 0x000fe40007810000 */
[----:B------:R-:W-:Y:S02]  /*31e0*/  FSEL R210, R55, -INF , P1 ;  /* 0xff80000037d27808 */ /* 0x000fe40000800000 */
[----:B------:R-:W-:-:S02]  /*31f0*/  FSEL R173, R53, -INF , P1 ;  /* 0xff80000035ad7808 */ /* 0x000fc40000800000 */
[----:B------:R-:W-:Y:S02]  /*3200*/  ISETP.GT.AND P1, PT, R3, 0x30, PT ;  /* 0x000000300300780c */ /* 0x000fe40003f24270 */
[----:B------:R-:W-:Y:S02]  /*3210*/  FMNMX.FTZ R15, R20, R15, !PT ;  /* 0x0000000f140f7209 */ /* 0x000fe40007810000 */
[----:B------:R-:W-:Y:S02]  /*3220*/  FMNMX.FTZ R12, R9, R12, !PT ;  /* 0x0000000c090c7209 */ /* 0x000fe40007810000 */
        /* <DEDUP_REMOVED lines=8> */
[----:B------:R-:W-:Y:S01]  /*32b0*/  ISETP.GT.AND P1, PT, R3, 0x38, PT ;  /* 0x000000380300780c */ /* 0x000fe20003f24270 */
[----:B------:R-:W-:Y:S01]  /*32c0*/  LDSM.16.MT88.4 R48, [R135+0x100] ;  /* 0x000100008730783b */ /* 0x000fe20000004200 */
[----:B------:R-:W-:-:S02]  /*32d0*/  FMNMX.FTZ R12, R175, R12, !PT ;  /* 0x0000000caf0c7209 */ /* 0x000fc40007810000 */
[----:B------:R-:W-:Y:S02]  /*32e0*/  FMNMX.FTZ R15, R8, R15, !PT ;  /* 0x0000000f080f7209 */ /* 0x000fe40007810000 */
[----:B------:R-:W-:Y:S02]  /*32f0*/  FSEL R140, R46, -INF , P1 ;  /* 0xff8000002e8c7808 */ /* 0x000fe40000800000 */
[----:B------:R-:W-:Y:S02]  /*3300*/  FSEL R143, R44, -INF , P1 ;  /* 0xff8000002c8f7808 */ /* 0x000fe40000800000 */
[----:B------:R-:W-:Y:S02]  /*3310*/  FMNMX.FTZ R12, R167, R12, !PT ;  /* 0x0000000ca70c7209 */ /* 0x000fe40007810000 */
        /* <DEDUP_REMOVED lines=14> */
[----:B------:R-:W-:Y:S02]  /*3400*/  FSEL R168, R47, -INF , P1 ;  /* 0xff8000002fa87808 */ /* 0x000fe40000800000 */
[----:B------:R-:W-:Y:S01]  /*3410*/  FMNMX.FTZ R3, R140, R3, !PT ;  /* 0x000000038c037209 */ /* 0x000fe20007810000 */
[----:B------:R-:W1:Y:S03]  /*3420*/  SHFL.BFLY PT, R15, R16, 0x2, 0x1f ;  /* 0x0c401f00100f7f89 */ /* 0x000e6600000e0000 */
[----:B------:R-:W-:-:S05]  /*3430*/  FMNMX.FTZ R14, R168, R3, !PT ;  /* 0x00000003a80e7209 */ /* 0x000fca0007810000 */
[----:B------:R-:W2:Y:S01]  /*3440*/  SHFL.BFLY PT, R3, R14, 0x2, 0x1f ;  /* 0x0c401f000e037f89 */ /* 0x000ea200000e0000 */
[----:B-1----:R-:W-:-:S03]  /*3450*/  FMNMX.FTZ R15, R16, R15, !PT ;  /* 0x0000000f100f7209 */ /* 0x002fc60007810000 */
[----:B------:R-:W-:Y:S04]  /*3460*/  LDSM.16.MT88.4 R16, [R135+0x2900] ;  /* 0x002900008710783b */ /* 0x000fe80000004200 */
        /* <DEDUP_REMOVED lines=8> */
[C---:B------:R-:W-:Y:S01]  /*34f0*/  FMUL.FTZ R171, R3.reuse, c[0x0][0x2d0] ;  /* 0x0000b40003ab7a20 */ /* 0x040fe20000410000 */
[----:B------:R-:W-:-:S03]  /*3500*/  FSETP.NEU.FTZ.AND P1, PT, R3, -INF , PT ;  /* 0xff8000000300780b */ /* 0x000fc60003f3d000 */
[--C-:B------:R-:W-:Y:S01]  /*3510*/  FFMA.FTZ R161, R25, c[0x0][0x2d0], -R208.reuse ;  /* 0x0000b40019a17a23 */ /* 0x100fe200000108d0 */
[----:B------:R-:W-:Y:S01]  /*3520*/  FSEL R171, R171, RZ, P1 ;  /* 0x000000ffabab7208 */ /* 0x000fe20000800000 */
[--C-:B------:R-:W-:Y:S02]  /*3530*/  FFMA.FTZ R158, R24, c[0x0][0x2d0], -R208.reuse ;  /* 0x0000b400189e7a23 */ /* 0x100fe400000108d0 */
[--C-:B------:R-:W-:Y:S02]  /*3540*/  FFMA.FTZ R159, R27, c[0x0][0x2d0], -R208.reuse ;  /* 0x0000b4001b9f7a23 */ /* 0x100fe400000108d0 */
[----:B------:R-:W-:Y:S01]  /*3550*/  MUFU.EX2 R161, R161 ;  /* 0x000000a100a17308 */ /* 0x000fe20000000800 */
[----:B------:R-:W-:Y:S01]  /*3560*/  FFMA.FTZ R154, R73, c[0x0][0x2d0], -R208 ;  /* 0x0000b400499a7a23 */ /* 0x000fe200000108d0 */
[----:B------:R-:W-:Y:S01]  /*3570*/  LDSM.16.MT88.4 R24, [R172+0x2900] ;  /* 0x00290000ac18783b */ /* 0x000fe20000004200 */
[--C-:B------:R-:W-:Y:S02]  /*3580*/  FFMA.FTZ R163, R22, c[0x0][0x2d0], -R171.reuse ;  /* 0x0000b40016a37a23 */ /* 0x100fe400000108ab */
[----:B------:R-:W-:-:S02]  /*3590*/  FFMA.FTZ R160, R23, c[0x0][0x2d0], -R171 ;  /* 0x0000b40017a07a23 */ /* 0x000fc400000108ab */
[--C-:B------:R-:W-:Y:S01]  /*35a0*/  FFMA.FTZ R165, R74, c[0x0][0x2d0], -R171.reuse ;  /* 0x0000b4004aa57a23 */ /* 0x100fe200000108ab */
[----:B------:R-:W1:Y:S01]  /*35b0*/  MUFU.EX2 R158, R158 ;  /* 0x0000009e009e7308 */ /* 0x000e620000000800 */
[--C-:B------:R-:W-:Y:S01]  /*35c0*/  FFMA.FTZ R156, R6, c[0x0][0x2d0], -R171.reuse ;  /* 0x0000b400069c7a23 */ /* 0x100fe200000108ab */
[----:B------:R-:W2:Y:S01]  /*35d0*/  LDSM.16.MT88.4 R72, [R172+0x2100] ;  /* 0x00210000ac48783b */ /* 0x000ea20000004200 */
[--C-:B------:R-:W-:Y:S02]  /*35e0*/  FFMA.FTZ R151, R0, c[0x0][0x2d0], -R171.reuse ;  /* 0x0000b40000977a23 */ /* 0x100fe400000108ab */
[--C-:B------:R-:W-:Y:S01]  /*35f0*/  FFMA.FTZ R152, R11, c[0x0][0x2d0], -R208.reuse ;  /* 0x0000b4000b987a23 */ /* 0x100fe200000108d0 */
[----:B------:R-:W3:Y:S01]  /*3600*/  LDSM.16.MT88.4 R4, [R5+0x4100] ;  /* 0x004100000504783b */ /* 0x000ee20000004200 */
[----:B------:R-:W-:Y:S01]  /*3610*/  FFMA.FTZ R153, R9, c[0x0][0x2d0], -R208 ;  /* 0x0000b40009997a23 */ /* 0x000fe200000108d0 */
[----:B------:R-:W-:Y:S01]  /*3620*/  MUFU.EX2 R159, R159 ;  /* 0x0000009f009f7308 */ /* 0x000fe20000000800 */
[----:B------:R-:W-:-:S02]  /*3630*/  FFMA.FTZ R150, R10, c[0x0][0x2d0], -R171 ;  /* 0x0000b4000a967a23 */ /* 0x000fc400000108ab */
[--C-:B------:R-:W-:Y:S02]  /*3640*/  FFMA.FTZ R0, R8, c[0x0][0x2d0], -R171.reuse ;  /* 0x0000b40008007a23 */ /* 0x100fe400000108ab */
[----:B------:R-:W4:Y:S01]  /*3650*/  LDSM.16.MT88.4 R8, [R176+0x2900] ;  /* 0x00290000b008783b */ /* 0x000f220000004200 */
[--C-:B------:R-:W-:Y:S02]  /*3660*/  FFMA.FTZ R157, R21, c[0x0][0x2d0], -R208.reuse ;  /* 0x0000b400159d7a23 */ /* 0x100fe400000108d0 */
[----:B------:R-:W5:Y:S01]  /*3670*/  MUFU.EX2 R154, R154 ;  /* 0x0000009a009a7308 */ /* 0x000f620000000800 */
[----:B-1----:R-:W-:Y:S01]  /*3680*/  F2FP.PACK_AB R112, R158, R161 ;  /* 0x000000a19e70723e */ /* 0x002fe200000000ff */
[--C-:B------:R-:W-:Y:S02]  /*3690*/  FFMA.FTZ R148, R13, c[0x0][0x2d0], -R208.reuse ;  /* 0x0000b4000d947a23 */ /* 0x100fe400000108d0 */
[----:B------:R-:W-:Y:S01]  /*36a0*/  FFMA.FTZ R155, R20, c[0x0][0x2d0], -R171 ;  /* 0x0000b400149b7a23 */ /* 0x000fe200000108ab */
[----:B------:R-:W-:Y:S01]  /*36b0*/  LDSM.16.MT88.4 R12, [R162+0x2900] ;  /* 0x00290000a20c783b */ /* 0x000fe20000004200 */
[----:B------:R-:W-:-:S02]  /*36c0*/  FFMA.FTZ R166, R169, c[0x0][0x2d0], -R208 ;  /* 0x0000b400a9a67a23 */ /* 0x000fc400000108d0 */
[----:B------:R-:W-:Y:S01]  /*36d0*/  MUFU.EX2 R163, R163 ;  /* 0x000000a300a37308 */ /* 0x000fe20000000800 */
[----:B------:R-:W1:Y:S01]  /*36e0*/  LDSM.16.MT88.4 R20, [R176+0x900] ;  /* 0x00090000b014783b */ /* 0x000e620000004200 */
[--C-:B------:R-:W-:Y:S02]  /*36f0*/  FFMA.FTZ R164, R175, c[0x0][0x2d0], -R208.reuse ;  /* 0x0000b400afa47a23 */ /* 0x100fe400000108d0 */
[--C-:B------:R-:W-:Y:S02]  /*3700*/  FFMA.FTZ R169, R173, c[0x0][0x2d0], -R208.reuse ;  /* 0x0000b400ada97a23 */ /* 0x100fe400000108d0 */
[----:B------:R-:W-:Y:S02]  /*3710*/  FFMA.FTZ R167, R167, c[0x0][0x2d0], -R208 ;  /* 0x0000b400a7a77a23 */ /* 0x000fe400000108d0 */
[----:B------:R-:W2:Y:S01]  /*3720*/  MUFU.EX2 R160, R160 ;  /* 0x000000a000a07308 */ /* 0x000ea20000000800 */
[----:B-----5:R-:W-:Y:S01]  /*3730*/  F2FP.PACK_AB R114, R154, R159 ;  /* 0x0000009f9a72723e */ /* 0x020fe200000000ff */
[----:B------:R-:W-:-:S02]  /*3740*/  FFMA.FTZ R170, R170, c[0x0][0x2d0], -R171 ;  /* 0x0000b400aaaa7a23 */ /* 0x000fc400000108ab */
[--C-:B------:R-:W-:Y:S02]  /*3750*/  FFMA.FTZ R173, R212, c[0x0][0x2d0], -R171.reuse ;  /* 0x0000b400d4ad7a23 */ /* 0x100fe400000108ab */
[--C-:B------:R-:W-:Y:S02]  /*3760*/  FFMA.FTZ R174, R174, c[0x0][0x2d0], -R171.reuse ;  /* 0x0000b400aeae7a23 */ /* 0x100fe400000108ab */
[----:B------:R-:W-:Y:S01]  /*3770*/  MUFU.EX2 R165, R165 ;  /* 0x000000a500a57308 */ /* 0x000fe20000000800 */
[----:B------:R-:W-:Y:S02]  /*3780*/  FFMA.FTZ R175, R210, c[0x0][0x2d0], -R171 ;  /* 0x0000b400d2af7a23 */ /* 0x000fe400000108ab */
[--C-:B------:R-:W-:Y:S02]  /*3790*/  FFMA.FTZ R210, R183, c[0x0][0x2d0], -R208.reuse ;  /* 0x0000b400b7d27a23 */ /* 0x100fe400000108d0 */
[--C-:B------:R-:W-:Y:S02]  /*37a0*/  FFMA.FTZ R185, R185, c[0x0][0x2d0], -R208.reuse ;  /* 0x0000b400b9b97a23 */ /* 0x100fe400000108d0 */
[--C-:B------:R-:W-:Y:S01]  /*37b0*/  FFMA.FTZ R183, R143, c[0x0][0x2d0], -R208.reuse ;  /* 0x0000b4008fb77a23 */ /* 0x100fe200000108d0 */
[----:B------:R-:W5:Y:S01]  /*37c0*/  MUFU.EX2 R156, R156 ;  /* 0x0000009c009c7308 */ /* 0x000f620000000800 */
[----:B--2---:R-:W-:Y:S01]  /*37d0*/  F2FP.PACK_AB R113, R160, R163 ;  /* 0x000000a3a071723e */ /* 0x004fe200000000ff */
[----:B------:R-:W-:-:S02]  /*37e0*/  FFMA.FTZ R208, R141, c[0x0][0x2d0], -R208 ;  /* 0x0000b4008dd07a23 */ /* 0x000fc400000108d0 */
[--C-:B------:R-:W-:Y:S02]  /*37f0*/  FFMA.FTZ R206, R206, c[0x0][0x2d0], -R171.reuse ;  /* 0x0000b400cece7a23 */ /* 0x100fe400000108ab */
[--C-:B------:R-:W-:Y:S02]  /*3800*/  FFMA.FTZ R207, R142, c[0x0][0x2d0], -R171.reuse ;  /* 0x0000b4008ecf7a23 */ /* 0x100fe400000108ab */
[----:B------:R-:W-:Y:S01]  /*3810*/  MUFU.EX2 R157, R157 ;  /* 0x0000009d009d7308 */ /* 0x000fe20000000800 */
[--C-:B------:R-:W-:Y:S02]  /*3820*/  FFMA.FTZ R209, R140, c[0x0][0x2d0], -R171.reuse ;  /* 0x0000b4008cd17a23 */ /* 0x100fe400000108ab */
[----:B------:R-:W-:Y:S01]  /*3830*/  FFMA.FTZ R168, R168, c[0x0][0x2d0], -R171 ;  /* 0x0000b400a8a87a23 */ /* 0x000fe200000108ab */
[----:B------:R-:W-:Y:S01]  /*3840*/  LDSM.16.MT88.4 R140, [R172+0x3900] ;  /* 0x00390000ac8c783b */ /* 0x000fe20000004200 */
[----:B------:R-:W-:Y:S02]  /*3850*/  FADD.FTZ R158, R161, R158 ;  /* 0x0000009ea19e7221 */ /* 0x000fe40000010000 */
[----:B------:R-:W-:Y:S01]  /*3860*/  FADD.FTZ R160, R163, R160 ;  /* 0x000000a0a3a07221 */ /* 0x000fe20000010000 */
[----:B-----5:R-:W-:Y:S01]  /*3870*/  F2FP.PACK_AB R115, R156, R165 ;  /* 0x000000a59c73723e */ /* 0x020fe200000000ff */
[----:B------:R-:W2:Y:S01]  /*3880*/  MUFU.EX2 R152, R152 ;  /* 0x0000009800987308 */ /* 0x000ea20000000800 */
[----:B------:R-:W-:-:S02]  /*3890*/  FADD.FTZ R159, R159, R158 ;  /* 0x0000009e9f9f7221 */ /* 0x000fc40000010000 */
[----:B------:R-:W-:Y:S02]  /*38a0*/  FADD.FTZ R165, R165, R160 ;  /* 0x000000a0a5a57221 */ /* 0x000fe40000010000 */
[----:B------:R-:W-:Y:S01]  /*38b0*/  FADD.FTZ R154, R154, R159 ;  /* 0x0000009f9a9a7221 */ /* 0x000fe20000010000 */
[C---:B------:R-:W-:Y:S01]  /*38c0*/  HMMA.16816.F32 R60, R112.reuse, R64, RZ ;  /* 0x00000040703c723c */ /* 0x040fe200000018ff */
[----:B------:R-:W-:Y:S01]  /*38d0*/  FADD.FTZ R156, R156, R165 ;  /* 0x000000a59c9c7221 */ /* 0x000fe20000010000 */
        /* <DEDUP_REMOVED lines=56> */
[----:B----4-:R-:W-:Y:S01]  /*3c60*/  HMMA.16816.F32 R60, R4, R8, R60 ;  /* 0x00000008043c723c */ /* 0x010fe2000000183c */
[----:B------:R-:W-:Y:S01]  /*3c70*/  FADD.FTZ R151, R0, R151 ;  /* 0x0000009700977221 */ /* 0x000fe20000010000 */
[----:B------:R-:W-:-:S04]  /*3c80*/  IADD3 R0, R144, -0x3, RZ ;  /* 0xfffffffd90007810 */ /* 0x000fc80007ffe0ff */
[----:B------:R-:W-:Y:S02]  /*3c90*/  ISETP.GE.AND P1, PT, R0, R189, PT ;  /* 0x000000bd0000720c */ /* 0x000fe40003f26270 */
        /* <DEDUP_REMOVED lines=85> */
[C---:B------:R-:W-:Y:S01]  /*41f0*/  F2FP.PACK_AB R5, R207.reuse, R206 ;  /* 0x000000cecf05723e */ /* 0x040fe200000000ff */
        /* <DEDUP_REMOVED lines=36> */
[----:B------:R-:W-:Y:S07]  /*4440*/  @!P1 BRA `(.L_x_4604) ;  /* 0x0000045000009947 */ /* 0x000fee0003800000 */
        /* <DEDUP_REMOVED lines=14> */
[----:B------:R-:W-:Y:S01]  /*4530*/  SEL R11, RZ, 0x10, P4 ;  /* 0x00000010ff0b7807 */ /* 0x000fe20002000000 */
[----:B------:R-:W-:Y:S01]  /*4540*/  IMAD.SHL.U32 R12, R134, 0x2, RZ ;  /* 0x00000002860c7824 */ /* 0x000fe200078e00ff */
[----:B------:R-:W-:Y:S01]  /*4550*/  IADD3 R14, -R147, 0x10, RZ ;  /* 0x00000010930e7810 */ /* 0x000fe20007ffe1ff */
[----:B------:R-:W-:Y:S01]  /*4560*/  IMAD R193, R0, c[0x0][0x2b8], R193 ;  /* 0x0000ae0000c17a24 */ /* 0x000fe200078e02c1 */
[----:B------:R-:W-:Y:S01]  /*4570*/  IADD3 R16, -R11, 0x10, RZ ;  /* 0x000000100b107810 */ /* 0x000fe20007ffe1ff */
[----:B------:R-:W-:Y:S01]  /*4580*/  IMAD.SHL.U32 R10, R2, 0x2, RZ ;  /* 0x00000002020a7824 */ /* 0x000fe200078e00ff */
[----:B------:R-:W-:Y:S01]  /*4590*/  SHF.L.U64.HI R13, R134, 0x1, R145 ;  /* 0x00000001860d7819 */ /* 0x000fe20000010291 */
[----:B------:R-:W-:Y:S01]  /*45a0*/  IMAD.WIDE.U32 R4, R193, c[0x0][0x1e0], RZ ;  /* 0x00007800c1047a25 */ /* 0x000fe200078e00ff */
[----:B------:R-:W-:-:S02]  /*45b0*/  SHF.R.S32.HI R0, RZ, 0x1f, R193 ;  /* 0x0000001fff007819 */ /* 0x000fc400000114c1 */
[----:B------:R-:W-:Y:S01]  /*45c0*/  LOP3.LUT R16, R16, 0xf, RZ, 0xc0, !PT ;  /* 0x0000000f10107812 */ /* 0x000fe200078ec0ff */
[----:B------:R-:W-:Y:S01]  /*45d0*/  IMAD.MOV.U32 R8, RZ, RZ, R4 ;  /* 0x000000ffff087224 */ /* 0x000fe200078e0004 */
[----:B------:R-:W-:Y:S01]  /*45e0*/  LOP3.LUT R14, R14, 0xf, RZ, 0xc0, !PT ;  /* 0x0000000f0e0e7812 */ /* 0x000fe200078ec0ff */
[----:B------:R-:W-:-:S04]  /*45f0*/  IMAD R0, R0, c[0x0][0x1e0], RZ ;  /* 0x0000780000007a24 */ /* 0x000fc800078e02ff */
[----:B------:R-:W-:-:S04]  /*4600*/  IMAD R0, R193, c[0x0][0x1e4], R0 ;  /* 0x00007900c1007a24 */ /* 0x000fc800078e0200 */
[----:B------:R-:W-:Y:S01]  /*4610*/  IMAD.IADD R9, R5, 0x1, R0 ;  /* 0x0000000105097824 */ /* 0x000fe200078e0200 */
[----:B--2---:R-:W-:-:S03]  /*4620*/  SHF.R.S32.HI R5, RZ, 0x1f, R192 ;  /* 0x0000001fff057819 */ /* 0x004fc600000114c0 */
[----:B------:R-:W-:Y:S01]  /*4630*/  IMAD.WIDE.U32 R6, R192, c[0x0][0x1f0], R8 ;  /* 0x00007c00c0067a25 */ /* 0x000fe200078e0008 */
[----:B------:R-:W-:-:S03]  /*4640*/  SHF.L.U64.HI R9, R2, 0x1, R133 ;  /* 0x0000000102097819 */ /* 0x000fc60000010285 */
[----:B------:R-:W-:Y:S01]  /*4650*/  IMAD R5, R5, c[0x0][0x1f0], RZ ;  /* 0x00007c0005057a24 */ /* 0x000fe200078e02ff */
[----:B------:R-:W-:-:S03]  /*4660*/  IADD3 R0, P1, R200, R6, RZ ;  /* 0x00000006c8007210 */ /* 0x000fc60007f3e0ff */
[----:B------:R-:W-:-:S05]  /*4670*/  IMAD R4, R192, c[0x0][0x1f4], R5 ;  /* 0x00007d00c0047a24 */ /* 0x000fca00078e0205 */
[----:B------:R-:W-:Y:S01]  /*4680*/  IADD3.X R5, R187, R7, R4, P1, !PT ;  /* 0x00000007bb057210 */ /* 0x000fe20000ffe404 */
[C---:B------:R-:W-:Y:S01]  /*4690*/  IMAD.SHL.U32 R4, R149.reuse, 0x2, RZ ;  /* 0x0000000295047824 */ /* 0x040fe200078e00ff */
[C---:B------:R-:W-:Y:S02]  /*46a0*/  LEA R6, P1, R0.reuse, c[0x0][0x1c8], 0x1 ;  /* 0x0000720000067a11 */ /* 0x040fe400078208ff */
[----:B------:R-:W-:Y:S02]  /*46b0*/  SHF.L.U64.HI R149, R149, 0x1, R146 ;  /* 0x0000000195957819 */ /* 0x000fe40000010292 */
        /* <DEDUP_REMOVED lines=30> */
.L_x_4604:
        /* <DEDUP_REMOVED lines=14> */
.L_x_4608:
        /* <DEDUP_REMOVED lines=18> */
[----:B-1----:R-:W-:Y:S01]  /*4aa0*/  IMAD.WIDE.U32 R6, R193, c[0x0][0x208], RZ ;  /* 0x00008200c1067a25 */ /* 0x002fe200078e00ff */
[----:B------:R-:W-:Y:S02]  /*4ab0*/  SHF.R.S32.HI R5, RZ, 0x1f, R192 ;  /* 0x0000001fff057819 */ /* 0x000fe400000114c0 */
[----:B------:R-:W-:Y:S01]  /*4ac0*/  SEL R4, RZ, 0x10, P5 ;  /* 0x00000010ff047807 */ /* 0x000fe20002800000 */
[----:B------:R-:W-:Y:S02]  /*4ad0*/  IMAD R2, R2, c[0x0][0x208], RZ ;  /* 0x0000820002027a24 */ /* 0x000fe400078e02ff */
[----:B------:R-:W-:Y:S01]  /*4ae0*/  IMAD R5, R5, c[0x0][0x218], RZ ;  /* 0x0000860005057a24 */ /* 0x000fe200078e02ff */
[----:B------:R-:W-:Y:S01]  /*4af0*/  ISETP.NE.U32.AND P2, PT, R4, RZ, PT ;  /* 0x000000ff0400720c */ /* 0x000fe20003f45070 */
[----:B------:R-:W-:Y:S02]  /*4b00*/  IMAD R2, R193, c[0x0][0x20c], R2 ;  /* 0x00008300c1027a24 */ /* 0x000fe400078e0202 */
[C---:B------:R-:W-:Y:S02]  /*4b10*/  IMAD R5, R192.reuse, c[0x0][0x21c], R5 ;  /* 0x00008700c0057a24 */ /* 0x040fe400078e0205 */
[----:B------:R-:W-:Y:S04]  /*4b20*/  IMAD.IADD R7, R7, 0x1, R2 ;  /* 0x0000000107077824 */ /* 0x000fe800078e0202 */
[----:B------:R-:W-:Y:S05]  /*4b30*/  IMAD.WIDE.U32 R6, R192, c[0x0][0x218], R6 ;  /* 0x00008600c0067a25 */ /* 0x000fea00078e0006 */
[----:B------:R-:W-:Y:S04]  /*4b40*/  IADD3 R3, P0, R198, R6, RZ ;  /* 0x00000006c6037210 */ /* 0x000fe80007f1e0ff */
[----:B------:R-:W-:Y:S02]  /*4b50*/  IADD3.X R2, R186, R7, R5, P0, !PT ;  /* 0x00000007ba027210 */ /* 0x000fe400007fe405 */
[C---:B------:R-:W-:Y:S02]  /*4b60*/  LEA R14, P0, R3.reuse, c[0x0][0x1f8], 0x1 ;  /* 0x00007e00030e7a11 */ /* 0x040fe400078008ff */
[----:B------:R-:W-:Y:S02]  /*4b70*/  IADD3 R5, -R4, 0x10, RZ ;  /* 0x0000001004057810 */ /* 0x000fe40007ffe1ff */
[----:B------:R-:W-:Y:S01]  /*4b80*/  LEA.HI.X R10, R3, c[0x0][0x1fc], R2, 0x1, P0 ;  /* 0x00007f00030a7a11 */ /* 0x000fe200000f0c02 */
[----:B------:R-:W1:Y:S01]  /*4b90*/  SHFL.IDX PT, R9, R14, 0x1, 0x181f ;  /* 0x00381f000e097f89 */ /* 0x000e6200000e0000 */
[----:B------:R-:W-:Y:S02]  /*4ba0*/  SEL R3, RZ, 0x10, P4 ;  /* 0x00000010ff037807 */ /* 0x000fe40002000000 */
[----:B------:R-:W-:Y:S01]  /*4bb0*/  LOP3.LUT R5, R5, 0xf, RZ, 0xc0, !PT ;  /* 0x0000000f05057812 */ /* 0x000fe200078ec0ff */
[----:B------:R-:W5:Y:S01]  /*4bc0*/  SHFL.IDX PT, R6, R10, 0x1, 0x181f ;  /* 0x00381f000a067f89 */ /* 0x000f6200000e0000 */
[----:B------:R-:W-:Y:S02]  /*4bd0*/  SEL R2, RZ, 0x10, P6 ;  /* 0x00000010ff027807 */ /* 0x000fe40003000000 */
[----:B------:R-:W-:Y:S01]  /*4be0*/  IADD3 R7, -R3, 0x10, RZ ;  /* 0x0000001003077810 */ /* 0x000fe20007ffe1ff */
[----:B------:R2:W4:Y:S03]  /*4bf0*/  SHFL.IDX PT, R11, R14, RZ, 0x181f ;  /* 0x00181fff0e0b7589 */ /* 0x00052600000e0000 */
[----:B------:R-:W-:Y:S01]  /*4c00*/  LOP3.LUT R7, R7, 0xf, RZ, 0xc0, !PT ;  /* 0x0000000f07077812 */ /* 0x000fe200078ec0ff */
[----:B------:R-:W3:Y:S01]  /*4c10*/  SHFL.IDX PT, R8, R10, RZ, 0x181f ;  /* 0x00181fff0a087589 */ /* 0x000ee200000e0000 */
[-C--:B-1----:R-:W-:Y:S02]  /*4c20*/  IADD3 R12, P1, P0, R5, R9.reuse, R204 ;  /* 0x00000009050c7210 */ /* 0x082fe4000783e0cc */
[----:B------:R-:W-:Y:S02]  /*4c30*/  IADD3 R5, -R2, 0x10, RZ ;  /* 0x0000001002057810 */ /* 0x000fe40007ffe1ff */
[-C--:B-----5:R-:W-:Y:S02]  /*4c40*/  IADD3.X R13, RZ, R6.reuse, R205, P1, P0 ;  /* 0x00000006ff0d7210 */ /* 0x0a0fe40000fe04cd */
[----:B------:R-:W-:Y:S02]  /*4c50*/  LOP3.LUT R5, R5, 0xf, RZ, 0xc0, !PT ;  /* 0x0000000f05057812 */ /* 0x000fe400078ec0ff */
[-C--:B--2---:R-:W-:Y:S04]  /*4c60*/  IADD3 R14, P1, P0, R7, R9.reuse, R208 ;  /* 0x00000009070e7210 */ /* 0x084fe8000783e0d0 */
[-C--:B------:R-:W-:Y:S02]  /*4c70*/  IADD3.X R15, RZ, R6.reuse, R209, P1, P0 ;  /* 0x00000006ff0f7210 */ /* 0x080fe40000fe04d1 */
[----:B------:R-:W-:Y:S01]  /*4c80*/  IADD3 R16, P1, P0, R5, R9, R206 ;  /* 0x0000000905107210 */ /* 0x000fe2000783e0ce */
[----:B------:R-:W-:Y:S03]  /*4c90*/  IMAD R5, R210, 0x6000, R191 ;  /* 0x00006000d2057824 */ /* 0x000fe600078e02bf */
[----:B------:R-:W-:Y:S02]  /*4ca0*/  IADD3.X R17, RZ, R6, R207, P1, P0 ;  /* 0x00000006ff117210 */ /* 0x000fe40000fe04cf */
[----:B----4-:R-:W-:Y:S02]  /*4cb0*/  IADD3 R18, P1, R204, R11, RZ ;  /* 0x0000000bcc127210 */ /* 0x010fe40007f3e0ff */
[----:B------:R-:W-:Y:S03]  /*4cc0*/  IADD3 R6, P0, R11, R208, RZ ;  /* 0x000000d00b067210 */ /* 0x000fe60007f1e0ff */
        /* <DEDUP_REMOVED lines=12> */
.L_x_4606:
[C---:B-1-34-:R-:W-:Y:S01]  /*4d90*/  HMMA.16816.F32 R4, R136.reuse, R140, RZ ;  /* 0x0000008c8804723c */ /* 0x05afe200000018ff */
[----:B------:R-:W0:Y:S02]  /*4da0*/  LDGDEPBAR ;  /* 0x00000000000079af */ /* 0x000e240000000000 */
[----:B------:R-:W-:Y:S02]  /*4db0*/  ISETP.GE.AND P1, PT, R210, 0x1, PT ;  /* 0x00000001d200780c */ /* 0x000fe40003f26270 */
[CC--:B------:R-:W-:Y:S02]  /*4dc0*/  IADD3 R183, R179.reuse, R185.reuse, RZ ;  /* 0x000000b9b3b77210 */ /* 0x0c0fe40007ffe0ff */
[----:B------:R-:W-:Y:S01]  /*4dd0*/  IADD3 R2, R179, R132, RZ ;  /* 0x00000084b3027210 */ /* 0x000fe20007ffe0ff */
[C---:B------:R-:W-:Y:S01]  /*4de0*/  HMMA.16816.F32 R8, R136.reuse, R142, RZ ;  /* 0x0000008e8808723c */ /* 0x040fe200000018ff */
[----:B------:R-:W-:Y:S01]  /*4df0*/  IADD3 R185, R134, R185, R179 ;  /* 0x000000b986b97210 */ /* 0x000fe20007ffe0b3 */
[----:B------:R-:W-:Y:S02]  /*4e00*/  LDSM.16.M88.4 R140, [R183+0xc100] ;  /* 0x00c10000b78c783b */ /* 0x000fe40000000200 */
[----:B------:R-:W-:Y:S04]  /*4e10*/  IADD3 R210, R210, 0x1, RZ ;  /* 0x00000001d2d27810 */ /* 0x000fe80007ffe0ff */
[C---:B------:R-:W-:Y:S01]  /*4e20*/  HMMA.16816.F32 R12, R136.reuse, R144, RZ ;  /* 0x00000090880c723c */ /* 0x040fe200000018ff */
[----:B------:R-:W-:Y:S07]  /*4e30*/  SEL R210, R210, RZ, !P1 ;  /* 0x000000ffd2d27207 */ /* 0x000fee0004800000 */
[C---:B------:R-:W-:Y:S01]  /*4e40*/  HMMA.16816.F32 R16, R136.reuse, R146, RZ ;  /* 0x000000928810723c */ /* 0x040fe200000018ff */
[----:B------:R-:W-:Y:S07]  /*4e50*/  LDSM.16.M88.4 R144, [R183+0xc900] ;  /* 0x00c90000b790783b */ /* 0x000fee0000000200 */
[C---:B------:R-:W-:Y:S08]  /*4e60*/  HMMA.16816.F32 R20, R136.reuse, R148, RZ ;  /* 0x000000948814723c */ /* 0x040ff000000018ff */
[C---:B------:R-:W-:Y:S01]  /*4e70*/  HMMA.16816.F32 R24, R136.reuse, R150, RZ ;  /* 0x000000968818723c */ /* 0x040fe200000018ff */
[----:B------:R-:W-:Y:S07]  /*4e80*/  LDSM.16.M88.4 R148, [R183+0xd100] ;  /* 0x00d10000b794783b */ /* 0x000fee0000000200 */
[C---:B------:R-:W-:Y:S08]  /*4e90*/  HMMA.16816.F32 R28, R136.reuse, R152, RZ ;  /* 0x00000098881c723c */ /* 0x040ff000000018ff */
[----:B------:R-:W-:Y:S01]  /*4ea0*/  HMMA.16816.F32 R32, R136, R154, RZ ;  /* 0x0000009a8820723c */ /* 0x000fe200000018ff */
[----:B------:R-:W1:Y:S07]  /*4eb0*/  LDSM.16.M88.4 R136, [R178] ;  /* 0x00000000b288783b */ /* 0x000e6e0000000200 */
        /* <DEDUP_REMOVED lines=13> */
[C---:B-1----:R-:W-:Y:S01]  /*4f90*/  HMMA.16816.F32 R4, R136.reuse, R140, R4 ;  /* 0x0000008c8804723c */ /* 0x042fe20000001804 */
[----:B------:R-:W-:Y:S07]  /*4fa0*/  LDSM.16.M88.4 R172, [R2+0x10100] ;  /* 0x0101000002ac783b */ /* 0x000fee0000000200 */
[C---:B------:R-:W-:Y:S01]  /*4fb0*/  HMMA.16816.F32 R8, R136.reuse, R142, R8 ;  /* 0x0000008e8808723c */ /* 0x040fe20000001808 */
[----:B------:R-:W1:Y:S07]  /*4fc0*/  LDSM.16.M88.4 R140, [R2+0xd900] ;  /* 0x00d90000028c783b */ /* 0x000e6e0000000200 */
[C---:B------:R-:W-:Y:S08]  /*4fd0*/  HMMA.16816.F32 R12, R136.reuse, R144, R12 ;  /* 0x00000090880c723c */ /* 0x040ff0000000180c */
[C---:B------:R-:W-:Y:S01]  /*4fe0*/  HMMA.16816.F32 R16, R136.reuse, R146, R16 ;  /* 0x000000928810723c */ /* 0x040fe20000001810 */
[----:B------:R-:W-:Y:S07]  /*4ff0*/  LDSM.16.M88.4 R144, [R182+UR4+0xe100] ;  /* 0x00e10004b690783b */ /* 0x000fee0008000200 */
        /* <DEDUP_REMOVED lines=9> */
[----:B------:R-:W-:Y:S07]  /*5090*/  LDSM.16.M88.4 R164, [R180+0x4000] ;  /* 0x00400000b4a4783b */ /* 0x000fee0000000200 */
[C---:B-----5:R-:W-:Y:S08]  /*50a0*/  HMMA.16816.F32 R12, R160.reuse, R156, R12 ;  /* 0x0000009ca00c723c */ /* 0x060ff0000000180c */
[C---:B------:R-:W-:Y:S01]  /*50b0*/  HMMA.16816.F32 R16, R160.reuse, R158, R16 ;  /* 0x0000009ea010723c */ /* 0x040fe20000001810 */
[----:B------:R-:W5:Y:S07]  /*50c0*/  LDSM.16.M88.4 R156, [R182+UR4+0xf900] ;  /* 0x00f90004b69c783b */ /* 0x000f6e0008000200 */
[C---:B------:R-:W-:Y:S08]  /*50d0*/  HMMA.16816.F32 R20, R160.reuse, R168, R20 ;  /* 0x000000a8a014723c */ /* 0x040ff00000001814 */
        /* <DEDUP_REMOVED lines=9> */
[C---:B------:R-:W-:Y:S08]  /*5170*/  HMMA.16816.F32 R12, R136.reuse, R148, R12 ;  /* 0x00000094880c723c */ /* 0x040ff0000000180c */
[C---:B------:R-:W-:Y:S01]  /*5180*/  HMMA.16816.F32 R16, R136.reuse, R150, R16 ;  /* 0x000000968810723c */ /* 0x040fe20000001810 */
[----:B------:R-:W-:Y:S07]  /*5190*/  LDSM.16.M88.4 R148, [R178+0x4000] ;  /* 0x00400000b294783b */ /* 0x000fee0000000200 */
[C---:B----4-:R-:W-:Y:S08]  /*51a0*/  HMMA.16816.F32 R20, R136.reuse, R152, R20 ;  /* 0x000000988814723c */ /* 0x050ff00000001814 */
[C---:B------:R-:W-:Y:S01]  /*51b0*/  HMMA.16816.F32 R24, R136.reuse, R154, R24 ;  /* 0x0000009a8818723c */ /* 0x040fe20000001818 */
[----:B------:R-:W4:Y:S07]  /*51c0*/  LDSM.16.M88.4 R152, [R183+0xe100] ;  /* 0x00e10000b798783b */ /* 0x000f2e0000000200 */
[C---:B-----5:R-:W-:Y:S08]  /*51d0*/  HMMA.16816.F32 R28, R136.reuse, R156, R28 ;  /* 0x0000009c881c723c */ /* 0x060ff0000000181c */
[----:B------:R-:W-:Y:S01]  /*51e0*/  HMMA.16816.F32 R32, R136, R158, R32 ;  /* 0x0000009e8820723c */ /* 0x000fe20000001820 */
[----:B------:R-:W5:Y:S07]  /*51f0*/  LDSM.16.M88.4 R136, [R183+0xe900] ;  /* 0x00e90000b788783b */ /* 0x000f6e0000000200 */
[C---:B--2---:R-:W-:Y:S01]  /*5200*/  HMMA.16816.F32 R4, R164.reuse, R168, R4 ;  /* 0x000000a8a404723c */ /* 0x044fe20000001804 */
[----:B------:R-:W-:Y:S07]  /*5210*/  LDSM.16.M88.4 R156, [R177+0x4000] ;  /* 0x00400000b19c783b */ /* 0x000fee0000000200 */
        /* <DEDUP_REMOVED lines=8> */
[C---:B------:R-:W-:Y:S08]  /*52a0*/  HMMA.16816.F32 R28, R164.reuse, R160, R28 ;  /* 0x000000a0a41c723c */ /* 0x040ff0000000181c */
[----:B------:R-:W-:Y:S01]  /*52b0*/  HMMA.16816.F32 R32, R164, R162, R32 ;  /* 0x000000a2a420723c */ /* 0x000fe20000001820 */
[----:B------:R-:W3:Y:S07]  /*52c0*/  LDSM.16.M88.4 R160, [R185+0xe900] ;  /* 0x00e90000b9a0783b */ /* 0x000eee0000000200 */
[C---:B----4-:R-:W-:Y:S01]  /*52d0*/  HMMA.16816.F32 R4, R148.reuse, R152, R4 ;  /* 0x000000989404723c */ /* 0x050fe20000001804 */
[----:B------:R-:W-:Y:S07]  /*52e0*/  LDSM.16.M88.4 R164, [R182+UR4+0x11100] ;  /* 0x01110004b6a4783b */ /* 0x000fee0008000200 */
[C---:B------:R-:W-:Y:S01]  /*52f0*/  HMMA.16816.F32 R8, R148.reuse, R154, R8 ;  /* 0x0000009a9408723c */ /* 0x040fe20000001808 */
[----:B------:R-:W-:Y:S07]  /*5300*/  LDSM.16.M88.4 R152, [R182+UR4+0x10900] ;  /* 0x01090004b698783b */ /* 0x000fee0008000200 */
[C---:B-----5:R-:W-:Y:S08]  /*5310*/  HMMA.16816.F32 R12, R148.reuse, R136, R12 ;  /* 0x00000088940c723c */ /* 0x060ff0000000180c */
[C---:B------:R-:W-:Y:S01]  /*5320*/  HMMA.16816.F32 R16, R148.reuse, R138, R16 ;  /* 0x0000008a9410723c */ /* 0x040fe20000001810 */
[----:B------:R-:W4:Y:S07]  /*5330*/  LDSM.16.M88.4 R136, [R185+0xf100] ;  /* 0x00f10000b988783b */ /* 0x000f2e0000000200 */
[C---:B-1----:R-:W-:Y:S08]  /*5340*/  HMMA.16816.F32 R20, R148.reuse, R140, R20 ;  /* 0x0000008c9414723c */ /* 0x042ff00000001814 */
[C---:B------:R-:W-:Y:S01]  /*5350*/  HMMA.16816.F32 R24, R148.reuse, R142, R24 ;  /* 0x0000008e9418723c */ /* 0x040fe20000001818 */
[----:B------:R-:W1:Y:S07]  /*5360*/  LDSM.16.M88.4 R140, [R185+0xf900] ;  /* 0x00f90000b98c783b */ /* 0x000e6e0000000200 */
[C---:B--2---:R-:W-:Y:S08]  /*5370*/  HMMA.16816.F32 R28, R148.reuse, R144, R28 ;  /* 0x00000090941c723c */ /* 0x044ff0000000181c */
[----:B------:R-:W-:Y:S01]  /*5380*/  HMMA.16816.F32 R32, R148, R146, R32 ;  /* 0x000000929420723c */ /* 0x000fe20000001820 */
[----:B------:R-:W-:Y:S07]  /*5390*/  LDSM.16.M88.4 R144, [R184+0x8000] ;  /* 0x00800000b890783b */ /* 0x000fee0000000200 */
[C---:B------:R-:W-:Y:S01]  /*53a0*/  HMMA.16816.F32 R4, R156.reuse, R168, R4 ;  /* 0x000000a89c04723c */ /* 0x040fe20000001804 */
[----:B------:R-:W2:Y:S07]  /*53b0*/  LDSM.16.M88.4 R148, [R182+UR4+0x10100] ;  /* 0x01010004b694783b */ /* 0x000eae0008000200 */
[C---:B------:R-:W-:Y:S01]  /*53c0*/  HMMA.16816.F32 R8, R156.reuse, R170, R8 ;  /* 0x000000aa9c08723c */ /* 0x040fe20000001808 */
[----:B------:R-:W-:Y:S07]  /*53d0*/  LDSM.16.M88.4 R168, [R132+0x10100] ;  /* 0x0101000084a8783b */ /* 0x000fee0000000200 */
[C---:B---3--:R-:W-:Y:S08]  /*53e0*/  HMMA.16816.F32 R12, R156.reuse, R160, R12 ;  /* 0x000000a09c0c723c */ /* 0x048ff0000000180c */
[C---:B------:R-:W-:Y:S01]  /*53f0*/  HMMA.16816.F32 R16, R156.reuse, R162, R16 ;  /* 0x000000a29c10723c */ /* 0x040fe20000001810 */
[----:B------:R-:W3:Y:S07]  /*5400*/  LDSM.16.M88.4 R160, [R182+UR4+0x11900] ;  /* 0x01190004b6a0783b */ /* 0x000eee0008000200 */
[C---:B----4-:R-:W-:Y:S08]  /*5410*/  HMMA.16816.F32 R20, R156.reuse, R136, R20 ;  /* 0x000000889c14723c */ /* 0x050ff00000001814 */
[C---:B------:R-:W-:Y:S01]  /*5420*/  HMMA.16816.F32 R24, R156.reuse, R138, R24 ;  /* 0x0000008a9c18723c */ /* 0x040fe20000001818 */
[----:B------:R-:W4:Y:S07]  /*5430*/  LDSM.16.M88.4 R136, [R180+0x8000] ;  /* 0x00800000b488783b */ /* 0x000f2e0000000200 */
[C---:B-1----:R-:W-:Y:S08]  /*5440*/  HMMA.16816.F32 R28, R156.reuse, R140, R28 ;  /* 0x0000008c9c1c723c */ /* 0x042ff0000000181c */
[----:B------:R-:W-:Y:S01]  /*5450*/  HMMA.16816.F32 R32, R156, R142, R32 ;  /* 0x0000008e9c20723c */ /* 0x000fe20000001820 */
[----:B------:R-:W1:Y:S07]  /*5460*/  LDSM.16.M88.4 R140, [R132+0x10900] ;  /* 0x01090000848c783b */ /* 0x000e6e0000000200 */
[C---:B--2---:R-:W-:Y:S01]  /*5470*/  HMMA.16816.F32 R4, R144.reuse, R148, R4 ;  /* 0x000000949004723c */ /* 0x044fe20000001804 */
[----:B------:R-:W-:Y:S07]  /*5480*/  LDSM.16.M88.4 R156, [R178+0x8000] ;  /* 0x00800000b29c783b */ /* 0x000fee0000000200 */
[C---:B------:R-:W-:Y:S01]  /*5490*/  HMMA.16816.F32 R8, R144.reuse, R150, R8 ;  /* 0x000000969008723c */ /* 0x040fe20000001808 */
[----:B------:R-:W2:Y:S07]  /*54a0*/  LDSM.16.M88.4 R148, [R132+0x11100] ;  /* 0x011100008494783b */ /* 0x000eae0000000200 */
[C---:B------:R-:W-:Y:S08]  /*54b0*/  HMMA.16816.F32 R12, R144.reuse, R152, R12 ;  /* 0x00000098900c723c */ /* 0x040ff0000000180c */
[C---:B------:R-:W-:Y:S01]  /*54c0*/  HMMA.16816.F32 R16, R144.reuse, R154, R16 ;  /* 0x0000009a9010723c */ /* 0x040fe20000001810 */
[----:B------:R-:W5:Y:S07]  /*54d0*/  LDSM.16.M88.4 R152, [R132+0x11900] ;  /* 0x011900008498783b */ /* 0x000f6e0000000200 */
[C---:B------:R-:W-:Y:S08]  /*54e0*/  HMMA.16816.F32 R20, R144.reuse, R164, R20 ;  /* 0x000000a49014723c */ /* 0x040ff00000001814 */
[C---:B------:R-:W-:Y:S01]  /*54f0*/  HMMA.16816.F32 R24, R144.reuse, R166, R24 ;  /* 0x000000a69018723c */ /* 0x040fe20000001818 */
[----:B------:R-:W2:Y:S07]  /*5500*/  LDSM.16.M88.4 R164, [R183+0x10100] ;  /* 0x01010000b7a4783b */ /* 0x000eae0000000200 */
[C---:B---3--:R-:W-:Y:S08]  /*5510*/  HMMA.16816.F32 R28, R144.reuse, R160, R28 ;  /* 0x000000a0901c723c */ /* 0x048ff0000000181c */
[----:B------:R-:W-:Y:S01]  /*5520*/  HMMA.16816.F32 R32, R144, R162, R32 ;  /* 0x000000a29020723c */ /* 0x000fe20000001820 */
[----:B------:R-:W3:Y:S07]  /*5530*/  LDSM.16.M88.4 R144, [R183+0x10900] ;  /* 0x01090000b790783b */ /* 0x000eee0000000200 */
[C---:B----4-:R-:W-:Y:S01]  /*5540*/  HMMA.16816.F32 R4, R136.reuse, R168, R4 ;  /* 0x000000a88804723c */ /* 0x050fe20000001804 */
[----:B------:R-:W4:Y:S07]  /*5550*/  LDSM.16.M88.4 R160, [R183+0x11100] ;  /* 0x01110000b7a0783b */ /* 0x000f2e0000000200 */
[C---:B------:R-:W-:Y:S01]  /*5560*/  HMMA.16816.F32 R8, R136.reuse, R170, R8 ;  /* 0x000000aa8808723c */ /* 0x040fe20000001808 */
[----:B------:R-:W-:Y:S07]  /*5570*/  LDSM.16.M88.4 R168, [R177+0x8000] ;  /* 0x00800000b1a8783b */ /* 0x000fee0000000200 */
[C---:B-1----:R-:W-:Y:S08]  /*5580*/  HMMA.16816.F32 R12, R136.reuse, R140, R12 ;  /* 0x0000008c880c723c */ /* 0x042ff0000000180c */
[C---:B------:R-:W-:Y:S01]  /*5590*/  HMMA.16816.F32 R16, R136.reuse, R142, R16 ;  /* 0x0000008e8810723c */ /* 0x040fe20000001810 */
[----:B------:R-:W1:Y:S07]  /*55a0*/  LDSM.16.M88.4 R140, [R183+0x11900] ;  /* 0x01190000b78c783b */ /* 0x000e6e0000000200 */
[C---:B--2---:R-:W-:Y:S08]  /*55b0*/  HMMA.16816.F32 R20, R136.reuse, R148, R20 ;  /* 0x000000948814723c */ /* 0x044ff00000001814 */
[C---:B------:R-:W-:Y:S08]  /*55c0*/  HMMA.16816.F32 R24, R136.reuse, R150, R24 ;  /* 0x000000968818723c */ /* 0x040ff00000001818 */
[C---:B-----5:R-:W-:Y:S08]  /*55d0*/  HMMA.16816.F32 R28, R136.reuse, R152, R28 ;  /* 0x00000098881c723c */ /* 0x060ff0000000181c */
[----:B------:R-:W-:Y:S01]  /*55e0*/  HMMA.16816.F32 R32, R136, R154, R32 ;  /* 0x0000009a8820723c */ /* 0x000fe20000001820 */
[----:B------:R-:W2:Y:S07]  /*55f0*/  LDSM.16.M88.4 R136, [R185+0x10900] ;  /* 0x01090000b988783b */ /* 0x000eae0000000200 */
[C---:B------:R-:W-:Y:S08]  /*5600*/  HMMA.16816.F32 R4, R156.reuse, R164, R4 ;  /* 0x000000a49c04723c */ /* 0x040ff00000001804 */
[C---:B------:R-:W-:Y:S08]  /*5610*/  HMMA.16816.F32 R8, R156.reuse, R166, R8 ;  /* 0x000000a69c08723c */ /* 0x040ff00000001808 */
[C---:B---3--:R-:W-:Y:S08]  /*5620*/  HMMA.16816.F32 R12, R156.reuse, R144, R12 ;  /* 0x000000909c0c723c */ /* 0x048ff0000000180c */
[C---:B------:R-:W-:Y:S01]  /*5630*/  HMMA.16816.F32 R16, R156.reuse, R146, R16 ;  /* 0x000000929c10723c */ /* 0x040fe20000001810 */
[----:B------:R-:W3:Y:S07]  /*5640*/  LDSM.16.M88.4 R144, [R185+0x11100] ;  /* 0x01110000b990783b */ /* 0x000eee0000000200 */
[C---:B----4-:R-:W-:Y:S08]  /*5650*/  HMMA.16816.F32 R20, R156.reuse, R160, R20 ;  /* 0x000000a09c14723c */ /* 0x050ff00000001814 */
[C---:B------:R-:W-:Y:S08]  /*5660*/  HMMA.16816.F32 R24, R156.reuse, R162, R24 ;  /* 0x000000a29c18723c */ /* 0x040ff00000001818 */
[C---:B-1----:R-:W-:Y:S08]  /*5670*/  HMMA.16816.F32 R28, R156.reuse, R140, R28 ;  /* 0x0000008c9c1c723c */ /* 0x042ff0000000181c */
[----:B------:R-:W-:Y:S01]  /*5680*/  HMMA.16816.F32 R32, R156, R142, R32 ;  /* 0x0000008e9c20723c */ /* 0x000fe20000001820 */
[----:B------:R-:W1:Y:S01]  /*5690*/  LDSM.16.M88.4 R140, [R185+0x11900] ;  /* 0x01190000b98c783b */ /* 0x000e620000000200 */
[----:B------:R-:W-:Y:S06]  /*56a0*/  DEPBAR.LE SB0, 0x2 ;  /* 0x000080800000791a */ /* 0x000fec0000000000 */
[C---:B------:R-:W-:Y:S01]  /*56b0*/  HMMA.16816.F32 R4, R168.reuse, R172, R4 ;  /* 0x000000aca804723c */ /* 0x040fe20000001804 */
[----:B------:R-:W-:Y:S07]  /*56c0*/  BAR.SYNC.DEFER_BLOCKING 0x0 ;  /* 0x0000000000007b1d */ /* 0x000fee0000010000 */
[C---:B------:R-:W-:Y:S08]  /*56d0*/  HMMA.16816.F32 R8, R168.reuse, R174, R8 ;  /* 0x000000aea808723c */ /* 0x040ff00000001808 */
[C---:B--2---:R-:W-:Y:S08]  /*56e0*/  HMMA.16816.F32 R12, R168.reuse, R136, R12 ;  /* 0x00000088a80c723c */ /* 0x044ff0000000180c */
[C---:B------:R-:W-:Y:S01]  /*56f0*/  HMMA.16816.F32 R16, R168.reuse, R138, R16 ;  /* 0x0000008aa810723c */ /* 0x040fe20000001810 */
[----:B------:R-:W-:Y:S03]  /*5700*/  LDSM.16.MT88.4 R136, [R176+UR4+0x100] ;  /* 0x00010004b088783b */ /* 0x000fe60008004200 */
[----:B------:R-:W-:Y:S02]  /*5710*/  FMNMX.FTZ R2, R4, R133, !PT ;  /* 0x0000008504027209 */ /* 0x000fe40007810000 */
[----:B------:R-:W-:Y:S02]  /*5720*/  FMNMX.FTZ R132, R6, R0, !PT ;  /* 0x0000000006847209 */ /* 0x000fe40007810000 */
[C---:B---3--:R-:W-:Y:S01]  /*5730*/  HMMA.16816.F32 R20, R168.reuse, R144, R20 ;  /* 0x00000090a814723c */ /* 0x048fe20000001814 */
[----:B------:R-:W-:Y:S03]  /*5740*/  LDSM.16.MT88.4 R148, [R176+UR4+0x2900] ;  /* 0x00290004b094783b */ /* 0x000fe60008004200 */
[----:B------:R-:W-:Y:S02]  /*5750*/  FMNMX.FTZ R3, R5, R2, !PT ;  /* 0x0000000205037209 */ /* 0x000fe40007810000 */
[----:B------:R-:W-:Y:S02]  /*5760*/  FMNMX.FTZ R163, R7, R132, !PT ;  /* 0x0000008407a37209 */ /* 0x000fe40007810000 */
[C---:B------:R-:W-:Y:S01]  /*5770*/  HMMA.16816.F32 R24, R168.reuse, R146, R24 ;  /* 0x00000092a818723c */ /* 0x040fe20000001818 */
[----:B------:R-:W-:Y:S03]  /*5780*/  LDSM.16.MT88.4 R156, [R135+UR4+0x2900] ;  /* 0x00290004879c783b */ /* 0x000fe60008004200 */
[----:B------:R-:W-:Y:S02]  /*5790*/  FMNMX.FTZ R2, R8, R3, !PT ;  /* 0x0000000308027209 */ /* 0x000fe40007810000 */
[----:B------:R-:W-:Y:S02]  /*57a0*/  FMNMX.FTZ R132, R10, R163, !PT ;  /* 0x000000a30a847209 */ /* 0x000fe40007810000 */
[C---:B-1----:R-:W-:Y:S04]  /*57b0*/  HMMA.16816.F32 R28, R168.reuse, R140, R28 ;  /* 0x0000008ca81c723c */ /* 0x042fe8000000181c */
[----:B------:R-:W-:Y:S02]  /*57c0*/  FMNMX.FTZ R3, R9, R2, !PT ;  /* 0x0000000209037209 */ /* 0x000fe40007810000 */
[----:B------:R-:W-:Y:S02]  /*57d0*/  FMNMX.FTZ R163, R11, R132, !PT ;  /* 0x000000840ba37209 */ /* 0x000fe40007810000 */
[----:B------:R-:W-:Y:S04]  /*57e0*/  HMMA.16816.F32 R32, R168, R142, R32 ;  /* 0x0000008ea820723c */ /* 0x000fe80000001820 */
[----:B------:R-:W-:Y:S02]  /*57f0*/  FMNMX.FTZ R2, R12, R3, !PT ;  /* 0x000000030c027209 */ /* 0x000fe40007810000 */
[----:B------:R-:W-:Y:S02]  /*5800*/  FMNMX.FTZ R132, R14, R163, !PT ;  /* 0x000000a30e847209 */ /* 0x000fe40007810000 */
[----:B------:R-:W-:Y:S04]  /*5810*/  FMNMX.FTZ R3, R13, R2, !PT ;  /* 0x000000020d037209 */ /* 0x000fe80007810000 */
        /* <DEDUP_REMOVED lines=16> */
[----:B------:R-:W-:Y:S02]  /*5920*/  IADD3 R140, R176, UR4, RZ ;  /* 0x00000004b08c7c10 */ /* 0x000fe4000fffe0ff */
[----:B------:R-:W-:Y:S02]  /*5930*/  FMNMX.FTZ R2, R32, R3, !PT ;  /* 0x0000000320027209 */ /* 0x000fe40007810000 */
[----:B------:R-:W-:Y:S02]  /*5940*/  FMNMX.FTZ R3, R31, R132, !PT ;  /* 0x000000841f037209 */ /* 0x000fe40007810000 */
        /* <DEDUP_REMOVED lines=8> */
[----:B------:R-:W2:Y:S08]  /*59d0*/  SHFL.BFLY PT, R3, R162, 0x1, 0x1f ;  /* 0x0c201f00a2037f89 */ /* 0x000eb000000e0000 */
[----:B------:R-:W-:Y:S01]  /*59e0*/  LDSM.16.MT88.4 R164, [R176+UR4+0x5900] ;  /* 0x00590004b0a4783b */ /* 0x000fe20008004200 */
[----:B-1----:R-:W-:Y:S05]  /*59f0*/  FMNMX.FTZ R132, R163, R132, !PT ;  /* 0x00000084a3847209 */ /* 0x002fea0007810000 */
[C---:B------:R-:W-:Y:S02]  /*5a00*/  FADD.FTZ R133, -R132.reuse, R133 ;  /* 0x0000008584857221 */ /* 0x040fe40000010100 */
[----:B------:R-:W-:Y:S01]  /*5a10*/  FMUL.FTZ R163, R132, c[0x0][0x2d0] ;  /* 0x0000b40084a37a20 */ /* 0x000fe20000410000 */
[----:B--2---:R-:W-:Y:S01]  /*5a20*/  FMNMX.FTZ R3, R162, R3, !PT ;  /* 0x00000003a2037209 */ /* 0x004fe20007810000 */
[----:B------:R-:W-:Y:S02]  /*5a30*/  FMUL.FTZ R2, R133, c[0x0][0x2d0] ;  /* 0x0000b40085027a20 */ /* 0x000fe40000410000 */
[--C-:B------:R-:W-:Y:S02]  /*5a40*/  FFMA.FTZ R173, R4, c[0x0][0x2d0], -R163.reuse ;  /* 0x0000b40004ad7a23 */ /* 0x100fe400000108a3 */
[C---:B------:R-:W-:Y:S02]  /*5a50*/  FADD.FTZ R133, -R3.reuse, R0 ;  /* 0x0000000003857221 */ /* 0x040fe40000010100 */
[----:B------:R-:W-:Y:S01]  /*5a60*/  FMUL.FTZ R162, R3, c[0x0][0x2d0] ;  /* 0x0000b40003a27a20 */ /* 0x000fe20000410000 */
[----:B------:R-:W1:Y:S01]  /*5a70*/  MUFU.EX2 R2, R2 ;  /* 0x0000000200027308 */ /* 0x000e620000000800 */
[----:B------:R-:W-:Y:S01]  /*5a80*/  FMUL.FTZ R0, R133, c[0x0][0x2d0] ;  /* 0x0000b40085007a20 */ /* 0x000fe20000410000 */
[----:B------:R-:W-:Y:S01]  /*5a90*/  IADD3 R133, R181, R140, RZ ;  /* 0x0000008cb5857210 */ /* 0x000fe20007ffe0ff */
[--C-:B------:R-:W-:Y:S02]  /*5aa0*/  FFMA.FTZ R174, R5, c[0x0][0x2d0], -R163.reuse ;  /* 0x0000b40005ae7a23 */ /* 0x100fe400000108a3 */
[--C-:B------:R-:W-:Y:S02]  /*5ab0*/  FFMA.FTZ R175, R8, c[0x0][0x2d0], -R163.reuse ;  /* 0x0000b40008af7a23 */ /* 0x100fe400000108a3 */
[--C-:B------:R-:W-:Y:S01]  /*5ac0*/  FFMA.FTZ R214, R9, c[0x0][0x2d0], -R163.reuse ;  /* 0x0000b40009d67a23 */ /* 0x100fe200000108a3 */
[----:B------:R-:W2:Y:S01]  /*5ad0*/  LDSM.16.MT88.4 R140, [R133+0x100] ;  /* 0x00010000858c783b */ /* 0x000ea20000004200 */
[--C-:B------:R-:W-:Y:S01]  /*5ae0*/  FFMA.FTZ R215, R6, c[0x0][0x2d0], -R162.reuse ;  /* 0x0000b40006d77a23 */ /* 0x100fe200000108a2 */
[----:B------:R-:W3:Y:S01]  /*5af0*/  MUFU.EX2 R0, R0 ;  /* 0x0000000000007308 */ /* 0x000ee20000000800 */
[--C-:B------:R-:W-:Y:S02]  /*5b00*/  FFMA.FTZ R216, R7, c[0x0][0x2d0], -R162.reuse ;  /* 0x0000b40007d87a23 */ /* 0x100fe400000108a2 */
[--C-:B------:R-:W-:Y:S02]  /*5b10*/  FFMA.FTZ R217, R10, c[0x0][0x2d0], -R162.reuse ;  /* 0x0000b4000ad97a23 */ /* 0x100fe400000108a2 */
[--C-:B------:R-:W-:Y:S01]  /*5b20*/  FFMA.FTZ R218, R11, c[0x0][0x2d0], -R162.reuse ;  /* 0x0000b4000bda7a23 */ /* 0x100fe200000108a2 */
[----:B------:R-:W-:Y:S01]  /*5b30*/  LDSM.16.MT88.4 R152, [R133+0x2900] ;  /* 0x002900008598783b */ /* 0x000fe20000004200 */
[--C-:B------:R-:W-:Y:S02]  /*5b40*/  FFMA.FTZ R219, R12, c[0x0][0x2d0], -R163.reuse ;  /* 0x0000b4000cdb7a23 */ /* 0x100fe400000108a3 */
[--C-:B------:R-:W-:Y:S01]  /*5b50*/  FFMA.FTZ R220, R13, c[0x0][0x2d0], -R163.reuse ;  /* 0x0000b4000ddc7a23 */ /* 0x100fe200000108a3 */
[----:B------:R-:W-:Y:S01]  /*5b60*/  MUFU.EX2 R173, R173 ;  /* 0x000000ad00ad7308 */ /* 0x000fe20000000800 */
[--C-:B------:R-:W-:Y:S02]  /*5b70*/  FFMA.FTZ R221, R14, c[0x0][0x2d0], -R162.reuse ;  /* 0x0000b4000edd7a23 */ /* 0x100fe400000108a2 */
[--C-:B------:R-:W-:Y:S01]  /*5b80*/  FFMA.FTZ R222, R15, c[0x0][0x2d0], -R162.reuse ;  /* 0x0000b4000fde7a23 */ /* 0x100fe200000108a2 */
[----:B------:R-:W-:Y:S01]  /*5b90*/  LDSM.16.MT88.4 R168, [R133+0x5900] ;  /* 0x0059000085a8783b */ /* 0x000fe20000004200 */
[C---:B-1----:R-:W-:Y:S02]  /*5ba0*/  FMUL.FTZ R4, R2.reuse, R128 ;  /* 0x0000008002047220 */ /* 0x042fe40000410000 */
[C---:B------:R-:W-:Y:S02]  /*5bb0*/  FMUL.FTZ R5, R2.reuse, R129 ;  /* 0x0000008102057220 */ /* 0x040fe40000410000 */
[C---:B------:R-:W-:Y:S01]  /*5bc0*/  FMUL.FTZ R8, R2.reuse, R124 ;  /* 0x0000007c02087220 */ /* 0x040fe20000410000 */
[----:B------:R-:W1:Y:S01]  /*5bd0*/  MUFU.EX2 R174, R174 ;  /* 0x000000ae00ae7308 */ /* 0x000e620000000800 */
[C---:B------:R-:W-:Y:S02]  /*5be0*/  FMUL.FTZ R9, R2.reuse, R125 ;  /* 0x0000007d02097220 */ /* 0x040fe40000410000 */
[----:B------:R-:W-:Y:S02]  /*5bf0*/  FMUL.FTZ R36, R2, R36 ;  /* 0x0000002402247220 */ /* 0x000fe40000410000 */
[C---:B---3--:R-:W-:Y:S02]  /*5c00*/  FMUL.FTZ R6, R0.reuse, R130 ;  /* 0x0000008200067220 */ /* 0x048fe40000410000 */
[C---:B------:R-:W-:Y:S02]  /*5c10*/  FMUL.FTZ R7, R0.reuse, R131 ;  /* 0x0000008300077220 */ /* 0x040fe40000410000 */
[C---:B------:R-:W-:Y:S01]  /*5c20*/  FMUL.FTZ R10, R0.reuse, R126 ;  /* 0x0000007e000a7220 */ /* 0x040fe20000410000 */
[----:B------:R-:W-:Y:S01]  /*5c30*/  MUFU.EX2 R175, R175 ;  /* 0x000000af00af7308 */ /* 0x000fe20000000800 */
[----:B------:R-:W-:Y:S02]  /*5c40*/  FMUL.FTZ R11, R0, R127 ;  /* 0x0000007f000b7220 */ /* 0x000fe40000410000 */
[----:B------:R-:W3:Y:S01]  /*5c50*/  LDSM.16.MT88.4 R124, [R135+UR4+0x100] ;  /* 0x00010004877c783b */ /* 0x000ee20008004200 */
[----:B------:R-:W-:Y:S02]  /*5c60*/  FMUL.FTZ R37, R2, R37 ;  /* 0x0000002502257220 */ /* 0x000fe40000410000 */
[C---:B------:R-:W-:Y:S02]  /*5c70*/  FMUL.FTZ R38, R0.reuse, R38 ;  /* 0x0000002600267220 */ /* 0x040fe40000410000 */
[----:B------:R-:W-:Y:S02]  /*5c80*/  FMUL.FTZ R39, R0, R39 ;  /* 0x0000002700277220 */ /* 0x000fe40000410000 */
[----:B------:R-:W4:Y:S01]  /*5c90*/  MUFU.EX2 R214, R214 ;  /* 0x000000d600d67308 */ /* 0x000f220000000800 */
[C---:B------:R-:W-:Y:S02]  /*5ca0*/  FMUL.FTZ R40, R2.reuse, R40 ;  /* 0x0000002802287220 */ /* 0x040fe40000410000 */
[----:B------:R-:W-:Y:S01]  /*5cb0*/  FMUL.FTZ R41, R2, R41 ;  /* 0x0000002902297220 */ /* 0x000fe20000410000 */
[----:B-1----:R-:W-:Y:S01]  /*5cc0*/  F2FP.PACK_AB R128, R174, R173 ;  /* 0x000000adae80723e */ /* 0x002fe200000000ff */
        /* <DEDUP_REMOVED lines=9> */
[----:B------:R-:W1:Y:S01]  /*5d60*/  MUFU.EX2 R216, R216 ;  /* 0x000000d800d87308 */ /* 0x000e620000000800 */
[C---:B------:R-:W-:Y:S02]  /*5d70*/  FMUL.FTZ R46, R0.reuse, R46 ;  /* 0x0000002e002e7220 */ /* 0x040fe40000410000 */
[----:B------:R-:W-:Y:S01]  /*5d80*/  FMUL.FTZ R47, R0, R47 ;  /* 0x0000002f002f7220 */ /* 0x000fe20000410000 */
[----:B----4-:R-:W-:Y:S01]  /*5d90*/  F2FP.PACK_AB R130, R214, R175 ;  /* 0x000000afd682723e */ /* 0x010fe200000000ff */
        /* <DEDUP_REMOVED lines=30> */
[C---:B------:R-:W-:Y:S05]  /*5f80*/  HMMA.16816.F32 R4, R128.reuse, R136, R4 ;  /* 0x000000888004723c */ /* 0x040fea0000001804 */
[----:B------:R-:W-:Y:S02]  /*5f90*/  FMUL.FTZ R71, R0, R71 ;  /* 0x0000004700477220 */ /* 0x000fe40000410000 */
[----:B------:R-:W-:Y:S01]  /*5fa0*/  IADD3 R136, R135, UR4, RZ ;  /* 0x0000000487887c10 */ /* 0x000fe2000fffe0ff */
[C---:B------:R-:W-:Y:S01]  /*5fb0*/  HMMA.16816.F32 R8, R128.reuse, R138, R8 ;  /* 0x0000008a8008723c */ /* 0x040fe20000001808 */
[----:B------:R-:W4:Y:S03]  /*5fc0*/  MUFU.EX2 R222, R222 ;  /* 0x000000de00de7308 */ /* 0x000f260000000800 */
[----:B------:R-:W-:Y:S01]  /*5fd0*/  IADD3 R172, R181, R136, RZ ;  /* 0x00000088b5ac7210 */ /* 0x000fe20007ffe0ff */
[C---:B------:R-:W-:Y:S02]  /*5fe0*/  FMUL.FTZ R72, R2.reuse, R72 ;  /* 0x0000004802487220 */ /* 0x040fe40000410000 */
[----:B------:R-:W-:Y:S01]  /*5ff0*/  FMUL.FTZ R73, R2, R73 ;  /* 0x0000004902497220 */ /* 0x000fe20000410000 */
[C---:B--2---:R-:W-:Y:S01]  /*6000*/  HMMA.16816.F32 R36, R128.reuse, R140, R36 ;  /* 0x0000008c8024723c */ /* 0x044fe20000001824 */
[----:B------:R-:W2:Y:S03]  /*6010*/  LDSM.16.MT88.4 R136, [R172+0x100] ;  /* 0x00010000ac88783b */ /* 0x000ea60000004200 */
[C---:B------:R-:W-:Y:S02]  /*6020*/  FMUL.FTZ R74, R0.reuse, R74 ;  /* 0x0000004a004a7220 */ /* 0x040fe40000410000 */
[----:B------:R-:W-:Y:S02]  /*6030*/  FMUL.FTZ R75, R0, R75 ;  /* 0x0000004b004b7220 */ /* 0x000fe40000410000 */
[C---:B------:R-:W-:Y:S01]  /*6040*/  HMMA.16816.F32 R40, R128.reuse, R142, R40 ;  /* 0x0000008e8028723c */ /* 0x040fe20000001828 */
[----:B------:R-:W5:Y:S03]  /*6050*/  LDSM.16.MT88.4 R140, [R176+UR4+0x2100] ;  /* 0x00210004b08c783b */ /* 0x000f660008004200 */
[C---:B------:R-:W-:Y:S02]  /*6060*/  FMUL.FTZ R76, R2.reuse, R76 ;  /* 0x0000004c024c7220 */ /* 0x040fe40000410000 */
[----:B------:R-:W-:Y:S02]  /*6070*/  FMUL.FTZ R77, R2, R77 ;  /* 0x0000004d024d7220 */ /* 0x000fe40000410000 */
[C---:B---3--:R-:W-:Y:S01]  /*6080*/  HMMA.16816.F32 R44, R128.reuse, R124, R44 ;  /* 0x0000007c802c723c */ /* 0x048fe2000000182c */
[----:B------:R-:W-:Y:S03]  /*6090*/  LDSM.16.MT88.4 R120, [R172+0x4100] ;  /* 0x00410000ac78783b */ /* 0x000fe60000004200 */
[C---:B------:R-:W-:Y:S02]  /*60a0*/  FMUL.FTZ R78, R0.reuse, R78 ;  /* 0x0000004e004e7220 */ /* 0x040fe40000410000 */
[----:B------:R-:W-:Y:S02]  /*60b0*/  FMUL.FTZ R79, R0, R79 ;  /* 0x0000004f004f7220 */ /* 0x000fe40000410000 */
[C---:B------:R-:W-:Y:S01]  /*60c0*/  HMMA.16816.F32 R48, R128.reuse, R126, R48 ;  /* 0x0000007e8030723c */ /* 0x040fe20000001830 */
[----:B------:R-:W3:Y:S03]  /*60d0*/  LDSM.16.MT88.4 R124, [R133+0x2100] ;  /* 0x00210000857c783b */ /* 0x000ee60000004200 */
[C---:B------:R-:W-:Y:S02]  /*60e0*/  FMUL.FTZ R80, R2.reuse, R80 ;  /* 0x0000005002507220 */ /* 0x040fe40000410000 */
[----:B------:R-:W-:Y:S02]  /*60f0*/  FMUL.FTZ R81, R2, R81 ;  /* 0x0000005102517220 */ /* 0x000fe40000410000 */
[C---:B------:R-:W-:Y:S01]  /*6100*/  FMUL.FTZ R82, R0.reuse, R82 ;  /* 0x0000005200527220 */ /* 0x040fe20000410000 */
[----:B------:R-:W-:Y:S03]  /*6110*/  LDSM.16.MT88.4 R144, [R172+0x900] ;  /* 0x00090000ac90783b */ /* 0x000fe60000004200 */
[----:B------:R-:W-:Y:S02]  /*6120*/  FMUL.FTZ R83, R0, R83 ;  /* 0x0000005300537220 */ /* 0x000fe40000410000 */
[C---:B------:R-:W-:Y:S02]  /*6130*/  FMUL.FTZ R84, R2.reuse, R84 ;  /* 0x0000005402547220 */ /* 0x040fe40000410000 */
[----:B------:R-:W-:Y:S01]  /*6140*/  FMUL.FTZ R85, R2, R85 ;  /* 0x0000005502557220 */ /* 0x000fe20000410000 */
[C---:B--2---:R-:W-:Y:S03]  /*6150*/  HMMA.16816.F32 R52, R128.reuse, R136, R52 ;  /* 0x000000888034723c */ /* 0x044fe60000001834 */
[C---:B------:R-:W-:Y:S02]  /*6160*/  FMUL.FTZ R86, R0.reuse, R86 ;  /* 0x0000005600567220 */ /* 0x040fe40000410000 */
[----:B------:R-:W-:Y:S02]  /*6170*/  FMUL.FTZ R87, R0, R87 ;  /* 0x0000005700577220 */ /* 0x000fe40000410000 */
[C---:B------:R-:W-:Y:S01]  /*6180*/  FMUL.FTZ R88, R2.reuse, R88 ;  /* 0x0000005802587220 */ /* 0x040fe20000410000 */
[C---:B------:R-:W-:Y:S01]  /*6190*/  HMMA.16816.F32 R56, R128.reuse, R138, R56 ;  /* 0x0000008a8038723c */ /* 0x040fe20000001838 */
[----:B------:R-:W2:Y:S03]  /*61a0*/  LDSM.16.MT88.4 R136, [R135+UR4+0x2100] ;  /* 0x002100048788783b */ /* 0x000ea60008004200 */
[----:B------:R-:W-:Y:S02]  /*61b0*/  FMUL.FTZ R89, R2, R89 ;  /* 0x0000005902597220 */ /* 0x000fe40000410000 */
[C---:B------:R-:W-:Y:S02]  /*61c0*/  FMUL.FTZ R90, R0.reuse, R90 ;  /* 0x0000005a005a7220 */ /* 0x040fe40000410000 */
[C---:B-----5:R-:W-:Y:S04]  /*61d0*/  HMMA.16816.F32 R60, R128.reuse, R140, R60 ;  /* 0x0000008c803c723c */ /* 0x060fe8000000183c */
[----:B------:R-:W-:Y:S02]  /*61e0*/  FMUL.FTZ R91, R0, R91 ;  /* 0x0000005b005b7220 */ /* 0x000fe40000410000 */
[C---:B------:R-:W-:Y:S02]  /*61f0*/  FMUL.FTZ R92, R2.reuse, R92 ;  /* 0x0000005c025c7220 */ /* 0x040fe40000410000 */
[C---:B------:R-:W-:Y:S01]  /*6200*/  HMMA.16816.F32 R64, R128.reuse, R142, R64 ;  /* 0x0000008e8040723c */ /* 0x040fe20000001840 */
[----:B------:R-:W5:Y:S03]  /*6210*/  LDSM.16.MT88.4 R140, [R172+0x2100] ;  /* 0x00210000ac8c783b */ /* 0x000f660000004200 */
[----:B------:R-:W-:Y:S02]  /*6220*/  FMUL.FTZ R93, R2, R93 ;  /* 0x0000005d025d7220 */ /* 0x000fe40000410000 */
[C---:B------:R-:W-:Y:S02]  /*6230*/  FMUL.FTZ R94, R0.reuse, R94 ;  /* 0x0000005e005e7220 */ /* 0x040fe40000410000 */
[C---:B---3--:R-:W-:Y:S04]  /*6240*/  HMMA.16816.F32 R68, R128.reuse, R124, R68 ;  /* 0x0000007c8044723c */ /* 0x048fe80000001844 */
[----:B------:R-:W-:Y:S02]  /*6250*/  FMUL.FTZ R95, R0, R95 ;  /* 0x0000005f005f7220 */ /* 0x000fe40000410000 */
[C---:B------:R-:W-:Y:S02]  /*6260*/  FMUL.FTZ R96, R2.reuse, R96 ;  /* 0x0000006002607220 */ /* 0x040fe40000410000 */
[C---:B------:R-:W-:Y:S01]  /*6270*/  HMMA.16816.F32 R72, R128.reuse, R126, R72 ;  /* 0x0000007e8048723c */ /* 0x040fe20000001848 */
[----:B------:R-:W3:Y:S03]  /*6280*/  LDSM.16.MT88.4 R124, [R176+UR4+0x4100] ;  /* 0x00410004b07c783b */ /* 0x000ee60008004200 */
        /* <DEDUP_REMOVED lines=8> */
[----:B------:R-:W2:Y:S03]  /*6310*/  LDSM.16.MT88.4 R136, [R133+0x4100] ;  /* 0x004100008588783b */ /* 0x000ea60000004200 */
[----:B------:R-:W-:Y:S02]  /*6320*/  FMUL.FTZ R103, R0, R103 ;  /* 0x0000006700677220 */ /* 0x000fe40000410000 */
[C---:B------:R-:W-:Y:S02]  /*6330*/  FMUL.FTZ R104, R2.reuse, R104 ;  /* 0x0000006802687220 */ /* 0x040fe40000410000 */
[C---:B-----5:R-:W-:Y:S04]  /*6340*/  HMMA.16816.F32 R84, R128.reuse, R140, R84 ;  /* 0x0000008c8054723c */ /* 0x060fe80000001854 */
[----:B------:R-:W-:Y:S02]  /*6350*/  FMUL.FTZ R105, R2, R105 ;  /* 0x0000006902697220 */ /* 0x000fe40000410000 */
[C---:B------:R-:W-:Y:S02]  /*6360*/  FMUL.FTZ R106, R0.reuse, R106 ;  /* 0x0000006a006a7220 */ /* 0x040fe40000410000 */
[C---:B------:R-:W-:Y:S01]  /*6370*/  HMMA.16816.F32 R88, R128.reuse, R142, R88 ;  /* 0x0000008e8058723c */ /* 0x040fe20000001858 */
[----:B------:R-:W5:Y:S03]  /*6380*/  LDSM.16.MT88.4 R140, [R135+UR4+0x4100] ;  /* 0x00410004878c783b */ /* 0x000f660008004200 */
[----:B------:R-:W-:Y:S02]  /*6390*/  FMUL.FTZ R107, R0, R107 ;  /* 0x0000006b006b7220 */ /* 0x000fe40000410000 */
[--C-:B------:R-:W-:Y:S02]  /*63a0*/  FFMA.FTZ R223, R16, c[0x0][0x2d0], -R163.reuse ;  /* 0x0000b40010df7a23 */ /* 0x100fe400000108a3 */
[C---:B---3--:R-:W-:Y:S04]  /*63b0*/  HMMA.16816.F32 R92, R128.reuse, R124, R92 ;  /* 0x0000007c805c723c */ /* 0x048fe8000000185c */
[--C-:B------:R-:W-:Y:S01]  /*63c0*/  FFMA.FTZ R224, R17, c[0x0][0x2d0], -R163.reuse ;  /* 0x0000b40011e07a23 */ /* 0x100fe200000108a3 */
[----:B------:R-:W-:Y:S01]  /*63d0*/  MUFU.EX2 R223, R223 ;  /* 0x000000df00df7308 */ /* 0x000fe20000000800 */
[--C-:B------:R-:W-:Y:S02]  /*63e0*/  FFMA.FTZ R225, R18, c[0x0][0x2d0], -R162.reuse ;  /* 0x0000b40012e17a23 */ /* 0x100fe400000108a2 */
[C---:B------:R-:W-:Y:S01]  /*63f0*/  HMMA.16816.F32 R96, R128.reuse, R126, R96 ;  /* 0x0000007e8060723c */ /* 0x040fe20000001860 */
[----:B------:R-:W3:Y:S03]  /*6400*/  LDSM.16.MT88.4 R124, [R176+UR4+0x900] ;  /* 0x00090004b07c783b */ /* 0x000ee60008004200 */
[--C-:B------:R-:W-:Y:S02]  /*6410*/  FFMA.FTZ R226, R19, c[0x0][0x2d0], -R162.reuse ;  /* 0x0000b40013e27a23 */ /* 0x100fe400000108a2 */
[C---:B------:R-:W-:Y:S01]  /*6420*/  FMUL.FTZ R108, R2.reuse, R108 ;  /* 0x0000006c026c7220 */ /* 0x040fe20000410000 */
[----:B------:R-:W5:Y:S01]  /*6430*/  MUFU.EX2 R224, R224 ;  /* 0x000000e000e07308 */ /* 0x000f620000000800 */
[----:B------:R-:W-:Y:S01]  /*6440*/  FMUL.FTZ R109, R2, R109 ;  /* 0x0000006d026d7220 */ /* 0x000fe20000410000 */
[C---:B--2---:R-:W-:Y:S03]  /*6450*/  HMMA.16816.F32 R12, R128.reuse, R136, R12 ;  /* 0x00000088800c723c */ /* 0x044fe6000000180c */
[C---:B------:R-:W-:Y:S02]  /*6460*/  FMUL.FTZ R110, R0.reuse, R110 ;  /* 0x0000006e006e7220 */ /* 0x040fe40000410000 */
[----:B------:R-:W-:Y:S02]  /*6470*/  FMUL.FTZ R111, R0, R111 ;  /* 0x0000006f006f7220 */ /* 0x000fe40000410000 */
[C---:B------:R-:W-:Y:S01]  /*6480*/  FMUL.FTZ R16, R2.reuse, R116 ;  /* 0x0000007402107220 */ /* 0x040fe20000410000 */
[C---:B------:R-:W-:Y:S01]  /*6490*/  HMMA.16816.F32 R100, R128.reuse, R138, R100 ;  /* 0x0000008a8064723c */ /* 0x040fe20000001864 */
[----:B------:R-:W2:Y:S01]  /*64a0*/  LDSM.16.MT88.4 R136, [R133+0x900] ;  /* 0x000900008588783b */ /* 0x000ea20000004200 */
[----:B------:R-:W-:Y:S02]  /*64b0*/  MUFU.EX2 R225, R225 ;  /* 0x000000e100e17308 */ /* 0x000fe40000000800 */
[----:B------:R-:W-:Y:S01]  /*64c0*/  FMUL.FTZ R17, R2, R117 ;  /* 0x0000007502117220 */ /* 0x000fe20000410000 */
[----:B-1----:R-:W-:Y:S01]  /*64d0*/  F2FP.PACK_AB R116, R220, R219 ;  /* 0x000000dbdc74723e */ /* 0x002fe200000000ff */
[----:B------:R-:W-:Y:S01]  /*64e0*/  FMUL.FTZ R18, R0, R118 ;  /* 0x0000007600127220 */ /* 0x000fe20000410000 */
[----:B----4-:R-:W-:Y:S01]  /*64f0*/  F2FP.PACK_AB R117, R222, R221 ;  /* 0x000000ddde75723e */ /* 0x010fe200000000ff */
[C---:B-----5:R-:W-:Y:S04]  /*6500*/  HMMA.16816.F32 R104, R128.reuse, R140, R104 ;  /* 0x0000008c8068723c */ /* 0x060fe80000001868 */
[----:B------:R-:W1:Y:S01]  /*6510*/  MUFU.EX2 R226, R226 ;  /* 0x000000e200e27308 */ /* 0x000e620000000800 */
[----:B------:R-:W-:Y:S01]  /*6520*/  FMUL.FTZ R19, R0, R119 ;  /* 0x0000007700137220 */ /* 0x000fe20000410000 */
[----:B------:R-:W-:Y:S01]  /*6530*/  F2FP.PACK_AB R118, R224, R223 ;  /* 0x000000dfe076723e */ /* 0x000fe200000000ff */
[C---:B------:R-:W-:Y:S01]  /*6540*/  FMUL.FTZ R112, R2.reuse, R112 ;  /* 0x0000007002707220 */ /* 0x040fe20000410000 */
[C---:B------:R-:W-:Y:S01]  /*6550*/  HMMA.16816.F32 R108, R128.reuse, R142, R108 ;  /* 0x0000008e806c723c */ /* 0x040fe2000000186c */
[----:B------:R-:W4:Y:S03]  /*6560*/  LDSM.16.MT88.4 R140, [R135+UR4+0x900] ;  /* 0x00090004878c783b */ /* 0x000f260008004200 */
[----:B------:R-:W-:Y:S02]  /*6570*/  FMUL.FTZ R113, R2, R113 ;  /* 0x0000007102717220 */ /* 0x000fe40000410000 */
[C---:B------:R-:W-:Y:S02]  /*6580*/  FMUL.FTZ R114, R0.reuse, R114 ;  /* 0x0000007200727220 */ /* 0x040fe40000410000 */
[C---:B------:R-:W-:Y:S04]  /*6590*/  HMMA.16816.F32 R16, R128.reuse, R120, R16 ;  /* 0x000000788010723c */ /* 0x040fe80000001810 */
[----:B------:R-:W-:Y:S02]  /*65a0*/  FMUL.FTZ R115, R0, R115 ;  /* 0x0000007300737220 */ /* 0x000fe40000410000 */
[--C-:B------:R-:W-:Y:S02]  /*65b0*/  FFMA.FTZ R227, R20, c[0x0][0x2d0], -R163.reuse ;  /* 0x0000b40014e37a23 */ /* 0x100fe400000108a3 */
[--C-:B------:R-:W-:Y:S03]  /*65c0*/  FFMA.FTZ R228, R21, c[0x0][0x2d0], -R163.reuse ;  /* 0x0000b40015e47a23 */ /* 0x100fe600000108a3 */
[----:B------:R-:W-:Y:S01]  /*65d0*/  HMMA.16816.F32 R112, R128, R122, R112 ;  /* 0x0000007a8070723c */ /* 0x000fe20000001870 */
[----:B------:R-:W5:Y:S01]  /*65e0*/  LDSM.16.MT88.4 R120, [R172+0x2900] ;  /* 0x00290000ac78783b */ /* 0x000f620000004200 */
[----:B------:R-:W-:Y:S01]  /*65f0*/  MUFU.EX2 R227, R227 ;  /* 0x000000e300e37308 */ /* 0x000fe20000000800 */
[----:B-1----:R-:W-:Y:S01]  /*6600*/  F2FP.PACK_AB R119, R226, R225 ;  /* 0x000000e1e277723e */ /* 0x002fe200000000ff */
[--C-:B------:R-:W-:Y:S02]  /*6610*/  FFMA.FTZ R229, R22, c[0x0][0x2d0], -R162.reuse ;  /* 0x0000b40016e57a23 */ /* 0x100fe400000108a2 */
[--C-:B------:R-:W-:Y:S02]  /*6620*/  FFMA.FTZ R230, R23, c[0x0][0x2d0], -R162.reuse ;  /* 0x0000b40017e67a23 */ /* 0x100fe400000108a2 */
[--C-:B------:R-:W-:Y:S01]  /*6630*/  FFMA.FTZ R231, R24, c[0x0][0x2d0], -R163.reuse ;  /* 0x0000b40018e77a23 */ /* 0x100fe200000108a3 */
[----:B------:R-:W-:Y:S01]  /*6640*/  LDSM.16.MT88.4 R128, [R133+0x4900] ;  /* 0x004900008580783b */ /* 0x000fe20000004200 */
[C---:B---3--:R-:W-:Y:S02]  /*6650*/  HMMA.16816.F32 R4, R116.reuse, R124, R4 ;  /* 0x0000007c7404723c */ /* 0x048fe40000001804 */
[----:B------:R-:W1:Y:S03]  /*6660*/  MUFU.EX2 R228, R228 ;  /* 0x000000e400e47308 */ /* 0x000e660000000800 */
[--C-:B------:R-:W-:Y:S02]  /*6670*/  FFMA.FTZ R232, R25, c[0x0][0x2d0], -R163.reuse ;  /* 0x0000b40019e87a23 */ /* 0x100fe400000108a3 */
[--C-:B------:R-:W-:Y:S01]  /*6680*/  FFMA.FTZ R233, R26, c[0x0][0x2d0], -R162.reuse ;  /* 0x0000b4001ae97a23 */ /* 0x100fe200000108a2 */
[C---:B------:R-:W-:Y:S01]  /*6690*/  HMMA.16816.F32 R8, R116.reuse, R126, R8 ;  /* 0x0000007e7408723c */ /* 0x040fe20000001808 */
[----:B------:R-:W3:Y:S03]  /*66a0*/  LDSM.16.MT88.4 R124, [R176+UR4+0x4900] ;  /* 0x00490004b07c783b */ /* 0x000ee60008004200 */
[--C-:B------:R-:W-:Y:S01]  /*66b0*/  FFMA.FTZ R234, R27, c[0x0][0x2d0], -R162.reuse ;  /* 0x0000b4001bea7a23 */ /* 0x100fe200000108a2 */
[----:B------:R-:W-:Y:S01]  /*66c0*/  MUFU.EX2 R229, R229 ;  /* 0x000000e500e57308 */ /* 0x000fe20000000800 */
[--C-:B------:R-:W-:Y:S02]  /*66d0*/  FFMA.FTZ R235, R28, c[0x0][0x2d0], -R163.reuse ;  /* 0x0000b4001ceb7a23 */ /* 0x100fe400000108a3 */
[C---:B--2---:R-:W-:Y:S04]  /*66e0*/  HMMA.16816.F32 R36, R116.reuse, R136, R36 ;  /* 0x000000887424723c */ /* 0x044fe80000001824 */
[--C-:B------:R-:W-:Y:S02]  /*66f0*/  FFMA.FTZ R236, R29, c[0x0][0x2d0], -R163.reuse ;  /* 0x0000b4001dec7a23 */ /* 0x100fe400000108a3 */
[--C-:B------:R-:W-:Y:S01]  /*6700*/  FFMA.FTZ R237, R30, c[0x0][0x2d0], -R162.reuse ;  /* 0x0000b4001eed7a23 */ /* 0x100fe200000108a2 */
[----:B------:R-:W2:Y:S01]  /*6710*/  MUFU.EX2 R230, R230 ;  /* 0x000000e600e67308 */ /* 0x000ea20000000800 */
[C---:B------:R-:W-:Y:S01]  /*6720*/  HMMA.16816.F32 R40, R116.reuse, R138, R40 ;  /* 0x0000008a7428723c */ /* 0x040fe20000001828 */
[----:B------:R-:W1:Y:S03]  /*6730*/  LDSM.16.MT88.4 R136, [R135+UR4+0x4900] ;  /* 0x004900048788783b */ /* 0x000e660008004200 */
[--C-:B------:R-:W-:Y:S02]  /*6740*/  FFMA.FTZ R238, R31, c[0x0][0x2d0], -R162.reuse ;  /* 0x0000b4001fee7a23 */ /* 0x100fe400000108a2 */
[--C-:B------:R-:W-:Y:S02]  /*6750*/  FFMA.FTZ R239, R32, c[0x0][0x2d0], -R163.reuse ;  /* 0x0000b40020ef7a23 */ /* 0x100fe400000108a3 */
[C---:B----4-:R-:W-:Y:S01]  /*6760*/  HMMA.16816.F32 R44, R116.reuse, R140, R44 ;  /* 0x0000008c742c723c */ /* 0x050fe2000000182c */
[----:B------:R-:W-:Y:S03]  /*6770*/  MUFU.EX2 R231, R231 ;  /* 0x000000e700e77308 */ /* 0x000fe60000000800 */
[----:B------:R-:W-:Y:S02]  /*6780*/  FFMA.FTZ R163, R33, c[0x0][0x2d0], -R163 ;  /* 0x0000b40021a37a23 */ /* 0x000fe400000108a3 */
[--C-:B------:R-:W-:Y:S02]  /*6790*/  FFMA.FTZ R241, R34, c[0x0][0x2d0], -R162.reuse ;  /* 0x0000b40022f17a23 */ /* 0x100fe400000108a2 */
[C---:B------:R-:W-:Y:S01]  /*67a0*/  HMMA.16816.F32 R48, R116.reuse, R142, R48 ;  /* 0x0000008e7430723c */ /* 0x040fe20000001830 */
[----:B------:R-:W-:Y:S02]  /*67b0*/  LDSM.16.MT88.4 R140, [R133+0x1100] ;  /* 0x00110000858c783b */ /* 0x000fe40000004200 */
[----:B------:R-:W-:Y:S01]  /*67c0*/  MUFU.EX2 R240, R163 ;  /* 0x000000a300f07308 */ /* 0x000fe20000000800 */
[----:B------:R-:W-:Y:S02]  /*67d0*/  FFMA.FTZ R162, R35, c[0x0][0x2d0], -R162 ;  /* 0x0000b40023a27a23 */ /* 0x000fe400000108a2 */
[----:B------:R-:W-:Y:S02]  /*67e0*/  FFMA.FTZ R173, R2, R213, R173 ;  /* 0x000000d502ad7223 */ /* 0x000fe400000100ad */
[C---:B------:R-:W-:Y:S04]  /*67f0*/  HMMA.16816.F32 R52, R116.reuse, R144, R52 ;  /* 0x000000907434723c */ /* 0x040fe80000001834 */
[----:B------:R-:W-:Y:S01]  /*6800*/  FFMA.FTZ R215, R0, R211, R215 ;  /* 0x000000d300d77223 */ /* 0x000fe200000100d7 */
[----:B------:R4:W-:Y:S01]  /*6810*/  MUFU.EX2 R242, R162 ;  /* 0x000000a200f27308 */ /* 0x0009e20000000800 */
[----:B------:R-:W-:Y:S01]  /*6820*/  IADD3 R0, R212, -0x2, RZ ;  /* 0xfffffffed4007810 */ /* 0x000fe20007ffe0ff */
[----:B------:R-:W-:Y:S01]  /*6830*/  FADD.FTZ R174, R174, R173 ;  /* 0x000000adaeae7221 */ /* 0x000fe20000010000 */
[C---:B------:R-:W-:Y:S01]  /*6840*/  HMMA.16816.F32 R56, R116.reuse, R146, R56 ;  /* 0x000000927438723c */ /* 0x040fe20000001838 */
[----:B------:R-:W-:Y:S02]  /*6850*/  LDSM.16.MT88.4 R144, [R135+UR4+0x1100] ;  /* 0x001100048790783b */ /* 0x000fe40008004200 */
[----:B------:R-:W-:Y:S01]  /*6860*/  ISETP.GE.AND P0, PT, R0, R189, PT ;  /* 0x000000bd0000720c */ /* 0x000fe20003f06270 */
[----:B------:R-:W-:Y:S02]  /*6870*/  FADD.FTZ R216, R216, R215 ;  /* 0x000000d7d8d87221 */ /* 0x000fe40000010000 */
[----:B------:R-:W-:Y:S01]  /*6880*/  FADD.FTZ R175, R175, R174 ;  /* 0x000000aeafaf7221 */ /* 0x000fe20000010000 */
[----:B------:R-:W1:Y:S01]  /*6890*/  MUFU.EX2 R232, R232 ;  /* 0x000000e800e87308 */ /* 0x000e620000000800 */
[C---:B------:R-:W-:Y:S04]  /*68a0*/  HMMA.16816.F32 R60, R116.reuse, R148, R60 ;  /* 0x00000094743c723c */ /* 0x040fe8000000183c */
[----:B------:R-:W-:Y:S02]  /*68b0*/  FADD.FTZ R217, R217, R216 ;  /* 0x000000d8d9d97221 */ /* 0x000fe40000010000 */
[----:B------:R-:W-:Y:S02]  /*68c0*/  FADD.FTZ R214, R214, R175 ;  /* 0x000000afd6d67221 */ /* 0x000fe40000010000 */
[C---:B------:R-:W-:Y:S01]  /*68d0*/  HMMA.16816.F32 R64, R116.reuse, R150, R64 ;  /* 0x000000967440723c */ /* 0x040fe20000001840 */
[----:B------:R-:W-:Y:S01]  /*68e0*/  LDSM.16.MT88.4 R148, [R172+0x1900] ;  /* 0x00190000ac94783b */ /* 0x000fe20000004200 */
[----:B------:R-:W-:Y:S02]  /*68f0*/  MUFU.EX2 R233, R233 ;  /* 0x000000e900e97308 */ /* 0x000fe40000000800 */
[----:B------:R-:W-:Y:S02]  /*6900*/  FADD.FTZ R218, R218, R217 ;  /* 0x000000d9dada7221 */ /* 0x000fe40000010000 */
[----:B------:R-:W-:Y:S02]  /*6910*/  FADD.FTZ R219, R219, R214 ;  /* 0x000000d6dbdb7221 */ /* 0x000fe40000010000 */
[C---:B------:R-:W-:Y:S01]  /*6920*/  HMMA.16816.F32 R68, R116.reuse, R152, R68 ;  /* 0x000000987444723c */ /* 0x040fe20000001844 */
[----:B----4-:R-:W-:Y:S03]  /*6930*/  LDSM.16.MT88.4 R160, [R172+0x3900] ;  /* 0x00390000aca0783b */ /* 0x010fe60000004200 */
[----:B------:R-:W4:Y:S01]  /*6940*/  MUFU.EX2 R234, R234 ;  /* 0x000000ea00ea7308 */ /* 0x000f220000000800 */
[----:B------:R-:W-:Y:S02]  /*6950*/  FADD.FTZ R221, R221, R218 ;  /* 0x000000dadddd7221 */ /* 0x000fe40000010000 */
[----:B------:R-:W-:Y:S01]  /*6960*/  FADD.FTZ R220, R220, R219 ;  /* 0x000000dbdcdc7221 */ /* 0x000fe20000010000 */
[C---:B------:R-:W-:Y:S01]  /*6970*/  HMMA.16816.F32 R72, R116.reuse, R154, R72 ;  /* 0x0000009a7448723c */ /* 0x040fe20000001848 */
[----:B------:R-:W-:Y:S03]  /*6980*/  LDSM.16.MT88.4 R152, [R176+UR4+0x3900] ;  /* 0x00390004b098783b */ /* 0x000fe60008004200 */
[----:B------:R-:W-:Y:S02]  /*6990*/  FADD.FTZ R222, R222, R221 ;  /* 0x000000dddede7221 */ /* 0x000fe40000010000 */
[----:B------:R-:W-:Y:S01]  /*69a0*/  MUFU.EX2 R235, R235 ;  /* 0x000000eb00eb7308 */ /* 0x000fe20000000800 */
[----:B------:R-:W-:Y:S01]  /*69b0*/  FADD.FTZ R223, R223, R220 ;  /* 0x000000dcdfdf7221 */ /* 0x000fe20000010000 */
[C---:B------:R-:W-:Y:S04]  /*69c0*/  HMMA.16816.F32 R76, R116.reuse, R156, R76 ;  /* 0x0000009c744c723c */ /* 0x040fe8000000184c */
[----:B------:R-:W-:Y:S02]  /*69d0*/  FADD.FTZ R225, R225, R222 ;  /* 0x000000dee1e17221 */ /* 0x000fe40000010000 */
[----:B------:R-:W-:Y:S02]  /*69e0*/  FADD.FTZ R224, R224, R223 ;  /* 0x000000dfe0e07221 */ /* 0x000fe40000010000 */
[C---:B------:R-:W-:Y:S01]  /*69f0*/  HMMA.16816.F32 R80, R116.reuse, R158, R80 ;  /* 0x0000009e7450723c */ /* 0x040fe20000001850 */
[----:B------:R-:W-:Y:S01]  /*6a00*/  LDSM.16.MT88.4 R156, [R135+UR4+0x3900] ;  /* 0x00390004879c783b */ /* 0x000fe20008004200 */
[----:B------:R-:W1:Y:S02]  /*6a10*/  MUFU.EX2 R236, R236 ;  /* 0x000000ec00ec7308 */ /* 0x000e640000000800 */
[----:B------:R-:W-:Y:S04]  /*6a20*/  FADD.FTZ R226, R226, R225 ;  /* 0x000000e1e2e27221 */ /* 0x000fe80000010000 */
[C---:B-----5:R-:W-:Y:S04]  /*6a30*/  HMMA.16816.F32 R84, R116.reuse, R120, R84 ;  /* 0x000000787454723c */ /* 0x060fe80000001854 */
[----:B------:R-:W-:Y:S04]  /*6a40*/  MUFU.EX2 R237, R237 ;  /* 0x000000ed00ed7308 */ /* 0x000fe80000000800 */
[C---:B------:R-:W-:Y:S01]  /*6a50*/  HMMA.16816.F32 R88, R116.reuse, R122, R88 ;  /* 0x0000007a7458723c */ /* 0x040fe20000001858 */
[----:B------:R-:W5:Y:S05]  /*6a60*/  LDSM.16.MT88.4 R120, [R172+0x4900] ;  /* 0x00490000ac78783b */ /* 0x000f6a0000004200 */
[----:B------:R-:W1:Y:S02]  /*6a70*/  MUFU.EX2 R238, R238 ;  /* 0x000000ee00ee7308 */ /* 0x000e640000000800 */
[C---:B---3--:R-:W-:Y:S08]  /*6a80*/  HMMA.16816.F32 R92, R116.reuse, R124, R92 ;  /* 0x0000007c745c723c */ /* 0x048ff0000000185c */
[C---:B------:R-:W-:Y:S01]  /*6a90*/  HMMA.16816.F32 R96, R116.reuse, R126, R96 ;  /* 0x0000007e7460723c */ /* 0x040fe20000001860 */
[----:B------:R-:W3:Y:S01]  /*6aa0*/  LDSM.16.MT88.4 R124, [R176+UR4+0x1100] ;  /* 0x00110004b07c783b */ /* 0x000ee20008004200 */
[----:B------:R-:W2:Y:S06]  /*6ab0*/  MUFU.EX2 R239, R239 ;  /* 0x000000ef00ef7308 */ /* 0x000eac0000000800 */
[C---:B------:R-:W-:Y:S04]  /*6ac0*/  HMMA.16816.F32 R12, R116.reuse, R128, R12 ;  /* 0x00000080740c723c */ /* 0x040fe8000000180c */
[----:B------:R-:W2:Y:S04]  /*6ad0*/  MUFU.EX2 R241, R241 ;  /* 0x000000f100f17308 */ /* 0x000ea80000000800 */
[C---:B------:R-:W-:Y:S01]  /*6ae0*/  HMMA.16816.F32 R100, R116.reuse, R130, R100 ;  /* 0x000000827464723c */ /* 0x040fe20000001864 */
[----:B------:R-:W2:Y:S07]  /*6af0*/  LDSM.16.MT88.4 R128, [R172+0x1100] ;  /* 0x00110000ac80783b */ /* 0x000eae0000004200 */
[C---:B-1----:R-:W-:Y:S08]  /*6b00*/  HMMA.16816.F32 R104, R116.reuse, R136, R104 ;  /* 0x000000887468723c */ /* 0x042ff00000001868 */
[C---:B------:R-:W-:Y:S01]  /*6b10*/  HMMA.16816.F32 R108, R116.reuse, R138, R108 ;  /* 0x0000008a746c723c */ /* 0x040fe2000000186c */
[----:B------:R-:W1:Y:S07]  /*6b20*/  LDSM.16.MT88.4 R136, [R176+UR4+0x3100] ;  /* 0x00310004b088783b */ /* 0x000e6e0008004200 */
[C---:B-----5:R-:W-:Y:S08]  /*6b30*/  HMMA.16816.F32 R16, R116.reuse, R120, R16 ;  /* 0x000000787410723c */ /* 0x060ff00000001810 */
[----:B------:R-:W-:Y:S01]  /*6b40*/  HMMA.16816.F32 R112, R116, R122, R112 ;  /* 0x0000007a7470723c */ /* 0x000fe20000001870 */
[----:B------:R-:W5:Y:S06]  /*6b50*/  LDSM.16.MT88.4 R120, [R133+0x3100] ;  /* 0x003100008578783b */ /* 0x000f6c0000004200 */
[----:B------:R-:W-:Y:S01]  /*6b60*/  F2FP.PACK_AB R116, R228, R227 ;  /* 0x000000e3e474723e */ /* 0x000fe200000000ff */
[----:B------:R-:W-:Y:S01]  /*6b70*/  FADD.FTZ R227, R227, R224 ;  /* 0x000000e0e3e37221 */ /* 0x000fe20000010000 */
[----:B--2---:R-:W-:Y:S03]  /*6b80*/  F2FP.PACK_AB R117, R230, R229 ;  /* 0x000000e5e675723e */ /* 0x004fe600000000ff */
        /* <DEDUP_REMOVED lines=11> */
[----:B------:R-:W2:Y:S07]  /*6c40*/  LDSM.16.MT88.4 R124, [R135+UR4+0x3100] ;  /* 0x00310004877c783b */ /* 0x000eae0008004200 */
[C---:B------:R-:W-:Y:S08]  /*6c50*/  HMMA.16816.F32 R36, R116.reuse, R140, R36 ;  /* 0x0000008c7424723c */ /* 0x040ff00000001824 */
[C---:B------:R-:W-:Y:S01]  /*6c60*/  HMMA.16816.F32 R40, R116.reuse, R142, R40 ;  /* 0x0000008e7428723c */ /* 0x040fe20000001828 */
[----:B------:R-:W-:Y:S07]  /*6c70*/  LDSM.16.MT88.4 R140, [R133+0x1900] ;  /* 0x00190000858c783b */ /* 0x000fee0000004200 */
[C---:B------:R-:W-:Y:S08]  /*6c80*/  HMMA.16816.F32 R44, R116.reuse, R144, R44 ;  /* 0x00000090742c723c */ /* 0x040ff0000000182c */
[C---:B------:R-:W-:Y:S01]  /*6c90*/  HMMA.16816.F32 R48, R116.reuse, R146, R48 ;  /* 0x000000927430723c */ /* 0x040fe20000001830 */
[----:B------:R-:W-:Y:S07]  /*6ca0*/  LDSM.16.MT88.4 R144, [R135+UR4+0x1900] ;  /* 0x001900048790783b */ /* 0x000fee0008004200 */
[C---:B------:R-:W-:Y:S08]  /*6cb0*/  HMMA.16816.F32 R52, R116.reuse, R128, R52 ;  /* 0x000000807434723c */ /* 0x040ff00000001834 */
[C---:B------:R-:W-:Y:S01]  /*6cc0*/  HMMA.16816.F32 R56, R116.reuse, R130, R56 ;  /* 0x000000827438723c */ /* 0x040fe20000001838 */
[----:B------:R-:W3:Y:S07]  /*6cd0*/  LDSM.16.MT88.4 R128, [R172+0x3100] ;  /* 0x00310000ac80783b */ /* 0x000eee0000004200 */
[C---:B-1----:R-:W-:Y:S08]  /*6ce0*/  HMMA.16816.F32 R60, R116.reuse, R136, R60 ;  /* 0x00000088743c723c */ /* 0x042ff0000000183c */
[C---:B------:R-:W-:Y:S01]  /*6cf0*/  HMMA.16816.F32 R64, R116.reuse, R138, R64 ;  /* 0x0000008a7440723c */ /* 0x040fe20000001840 */
[----:B------:R-:W1:Y:S07]  /*6d00*/  LDSM.16.MT88.4 R136, [R176+UR4+0x5100] ;  /* 0x00510004b088783b */ /* 0x000e6e0008004200 */
[C---:B-----5:R-:W-:Y:S08]  /*6d10*/  HMMA.16816.F32 R68, R116.reuse, R120, R68 ;  /* 0x000000787444723c */ /* 0x060ff00000001844 */
        /* <DEDUP_REMOVED lines=8> */
[C---:B-1----:R-:W-:Y:S07]  /*6da0*/  HMMA.16816.F32 R92, R116.reuse, R136, R92 ;  /* 0x00000088745c723c */ /* 0x042fee000000185c */
[----:B------:R-:W-:Y:S01]  /*6db0*/  F2FP.PACK_AB R136, R236, R235 ;  /* 0x000000ebec88723e */ /* 0x000fe200000000ff */
[C---:B------:R-:W-:Y:S04]  /*6dc0*/  HMMA.16816.F32 R96, R116.reuse, R138, R96 ;  /* 0x0000008a7460723c */ /* 0x040fe80000001860 */
[----:B------:R-:W-:Y:S01]  /*6dd0*/  F2FP.PACK_AB R137, R238, R237 ;  /* 0x000000edee89723e */ /* 0x000fe200000000ff */
[----:B------:R-:W-:Y:S02]  /*6de0*/  FADD.FTZ R235, R235, R232 ;  /* 0x000000e8ebeb7221 */ /* 0x000fe40000010000 */
[----:B------:R-:W-:Y:S01]  /*6df0*/  F2FP.PACK_AB R138, R240, R239 ;  /* 0x000000eff08a723e */ /* 0x000fe200000000ff */
[C---:B----4-:R-:W-:Y:S04]  /*6e00*/  HMMA.16816.F32 R12, R116.reuse, R120, R12 ;  /* 0x00000078740c723c */ /* 0x050fe8000000180c */
[----:B------:R-:W-:Y:S01]  /*6e10*/  F2FP.PACK_AB R139, R242, R241 ;  /* 0x000000f1f28b723e */ /* 0x000fe200000000ff */
[----:B------:R-:W-:Y:S02]  /*6e20*/  FADD.FTZ R237, R237, R234 ;  /* 0x000000eaeded7221 */ /* 0x000fe40000010000 */
[----:B------:R-:W-:Y:S01]  /*6e30*/  FADD.FTZ R236, R236, R235 ;  /* 0x000000ebecec7221 */ /* 0x000fe20000010000 */
[C---:B------:R-:W-:Y:S01]  /*6e40*/  HMMA.16816.F32 R100, R116.reuse, R122, R100 ;  /* 0x0000007a7464723c */ /* 0x040fe20000001864 */
[----:B------:R-:W1:Y:S03]  /*6e50*/  LDSM.16.MT88.4 R120, [R176+UR4+0x1900] ;  /* 0x00190004b078783b */ /* 0x000e660008004200 */
[----:B------:R-:W-:Y:S02]  /*6e60*/  FADD.FTZ R238, R238, R237 ;  /* 0x000000edeeee7221 */ /* 0x000fe40000010000 */
[----:B------:R-:W-:Y:S02]  /*6e70*/  FADD.FTZ R213, R239, R236 ;  /* 0x000000ecefd57221 */ /* 0x000fe40000010000 */
[C---:B--2---:R-:W-:Y:S04]  /*6e80*/  HMMA.16816.F32 R104, R116.reuse, R124, R104 ;  /* 0x0000007c7468723c */ /* 0x044fe80000001868 */
[----:B------:R-:W-:Y:S02]  /*6e90*/  FADD.FTZ R211, R241, R238 ;  /* 0x000000eef1d37221 */ /* 0x000fe40000010000 */
[----:B------:R-:W-:Y:S02]  /*6ea0*/  FADD.FTZ R213, R240, R213 ;  /* 0x000000d5f0d57221 */ /* 0x000fe40000010000 */
[C---:B------:R-:W-:Y:S04]  /*6eb0*/  HMMA.16816.F32 R108, R116.reuse, R126, R108 ;  /* 0x0000007e746c723c */ /* 0x040fe8000000186c */
[----:B------:R-:W-:Y:S04]  /*6ec0*/  FADD.FTZ R211, R242, R211 ;  /* 0x000000d3f2d37221 */ /* 0x000fe80000010000 */
[C---:B---3--:R-:W-:Y:S08]  /*6ed0*/  HMMA.16816.F32 R16, R116.reuse, R128, R16 ;  /* 0x000000807410723c */ /* 0x048ff00000001810 */
[----:B------:R-:W-:Y:S01]  /*6ee0*/  HMMA.16816.F32 R112, R116, R130, R112 ;  /* 0x000000827470723c */ /* 0x000fe20000001870 */
[----:B------:R-:W2:Y:S07]  /*6ef0*/  LDSM.16.MT88.4 R116, [R133+0x3900] ;  /* 0x003900008574783b */ /* 0x000eae0000004200 */
[C---:B-1----:R-:W-:Y:S08]  /*6f00*/  HMMA.16816.F32 R128, R136.reuse, R120, R4 ;  /* 0x000000788880723c */ /* 0x042ff00000001804 */
[C---:B------:R-:W-:Y:S08]  /*6f10*/  HMMA.16816.F32 R124, R136.reuse, R122, R8 ;  /* 0x0000007a887c723c */ /* 0x040ff00000001808 */
[C---:B------:R-:W-:Y:S08]  /*6f20*/  HMMA.16816.F32 R36, R136.reuse, R140, R36 ;  /* 0x0000008c8824723c */ /* 0x040ff00000001824 */
[C---:B------:R-:W-:Y:S01]  /*6f30*/  HMMA.16816.F32 R40, R136.reuse, R142, R40 ;  /* 0x0000008e8828723c */ /* 0x040fe20000001828 */
[----:B------:R-:W1:Y:S07]  /*6f40*/  LDSM.16.MT88.4 R140, [R135+UR4+0x5900] ;  /* 0x00590004878c783b */ /* 0x000e6e0008004200 */
[C---:B------:R-:W-:Y:S08]  /*6f50*/  HMMA.16816.F32 R44, R136.reuse, R144, R44 ;  /* 0x00000090882c723c */ /* 0x040ff0000000182c */
[C---:B------:R-:W-:Y:S01]  /*6f60*/  HMMA.16816.F32 R48, R136.reuse, R146, R48 ;  /* 0x000000928830723c */ /* 0x040fe20000001830 */
[----:B------:R-:W3:Y:S07]  /*6f70*/  LDSM.16.MT88.4 R144, [R172+0x5900] ;  /* 0x00590000ac90783b */ /* 0x000eee0000004200 */
[C---:B------:R-:W-:Y:S08]  /*6f80*/  HMMA.16816.F32 R52, R136.reuse, R148, R52 ;  /* 0x000000948834723c */ /* 0x040ff00000001834 */
[C---:B------:R-:W-:Y:S08]  /*6f90*/  HMMA.16816.F32 R56, R136.reuse, R150, R56 ;  /* 0x000000968838723c */ /* 0x040ff00000001838 */
[C---:B------:R-:W-:Y:S08]  /*6fa0*/  HMMA.16816.F32 R60, R136.reuse, R152, R60 ;  /* 0x00000098883c723c */ /* 0x040ff0000000183c */
[C---:B------:R-:W-:Y:S08]  /*6fb0*/  HMMA.16816.F32 R64, R136.reuse, R154, R64 ;  /* 0x0000009a8840723c */ /* 0x040ff00000001840 */
        /* <DEDUP_REMOVED lines=13> */
[----:B------:R-:W-:Y:S01]  /*7090*/  HMMA.16816.F32 R112, R136, R146, R112 ;  /* 0x000000928870723c */ /* 0x000fe20000001870 */
[----:B------:R-:W-:-:S07]  /*70a0*/  @!P0 BRA `(.L_x_4607) ;  /* 0x000003f000008947 */ /* 0x000fce0003800000 */
[----:B------:R-:W-:Y:S01]  /*70b0*/  ISETP.NE.AND P2, PT, R190, 0x1, PT ;  /* 0x00000001be00780c */ /* 0x000fe20003f45270 */
[----:B------:R-:W-:Y:S01]  /*70c0*/  IMAD R0, R212, 0x40, R196 ;  /* 0x00000040d4007824 */ /* 0x000fe200078e02c4 */
[----:B------:R-:W-:Y:S01]  /*70d0*/  SEL R4, RZ, 0x10, P5 ;  /* 0x00000010ff047807 */ /* 0x000fe20002800000 */
[----:B------:R-:W-:Y:S01]  /*70e0*/  IMAD.MOV.U32 R192, RZ, RZ, RZ ;  /* 0x000000ffffc07224 */ /* 0x000fe200078e00ff */
[----:B------:R-:W-:Y:S02]  /*70f0*/  SEL R2, RZ, 0x10, P4 ;  /* 0x00000010ff027807 */ /* 0x000fe40002000000 */
        /* <DEDUP_REMOVED lines=9> */
[----:B------:R-:W-:Y:S04]  /*7190*/  IMAD.MOV R0, RZ, RZ, -R5 ;  /* 0x000000ffff007224 */ /* 0x000fe800078e0a05 */
[----:B------:R-:W2:Y:S01]  /*71a0*/  @!P3 LDG.E R192, [R8.64] ;  /* 0x0000000608c0b981 */ /* 0x000ea2000c1e1900 */
[----:B------:R-:W-:Y:S04]  /*71b0*/  IMAD R193, R0, c[0x0][0x2b8], R193 ;  /* 0x0000ae0000c17a24 */ /* 0x000fe800078e02c1 */
[C---:B------:R-:W-:Y:S01]  /*71c0*/  IMAD.WIDE.U32 R6, R193.reuse, c[0x0][0x1e0], RZ ;  /* 0x00007800c1067a25 */ /* 0x040fe200078e00ff */
        /* <DEDUP_REMOVED lines=10> */
[C---:B------:R-:W-:Y:S02]  /*7270*/  LEA R14, P0, R5.reuse, c[0x0][0x1c8], 0x1 ;  /* 0x00007200050e7a11 */ /* 0x040fe400078008ff */
[----:B------:R-:W-:Y:S02]  /*7280*/  IADD3 R7, -R2, 0x10, RZ ;  /* 0x0000001002077810 */ /* 0x000fe40007ffe1ff */
[----:B------:R-:W-:Y:S01]  /*7290*/  LEA.HI.X R10, R5, c[0x0][0x1cc], R0, 0x1, P0 ;  /* 0x00007300050a7a11 */ /* 0x000fe200000f0c00 */
[----:B------:R-:W1:Y:S01]  /*72a0*/  SHFL.IDX PT, R9, R14, 0x1, 0x181f ;  /* 0x00381f000e097f89 */ /* 0x000e6200000e0000 */
[----:B------:R-:W-:Y:S02]  /*72b0*/  SEL R0, RZ, 0x10, P6 ;  /* 0x00000010ff007807 */ /* 0x000fe40003000000 */
[----:B------:R-:W-:Y:S01]  /*72c0*/  LOP3.LUT R7, R7, 0xf, RZ, 0xc0, !PT ;  /* 0x0000000f07077812 */ /* 0x000fe200078ec0ff */
[----:B------:R-:W2:Y:S01]  /*72d0*/  SHFL.IDX PT, R6, R10, 0x1, 0x181f ;  /* 0x00381f000a067f89 */ /* 0x000ea200000e0000 */
[----:B------:R-:W-:Y:S03]  /*72e0*/  IADD3 R5, -R4, 0x10, RZ ;  /* 0x0000001004057810 */ /* 0x000fe60007ffe1ff */
[----:B------:R3:W4:Y:S01]  /*72f0*/  SHFL.IDX PT, R11, R14, RZ, 0x181f ;  /* 0x00181fff0e0b7589 */ /* 0x00072200000e0000 */
[----:B------:R-:W-:Y:S03]  /*7300*/  LOP3.LUT R5, R5, 0xf, RZ, 0xc0, !PT ;  /* 0x0000000f05057812 */ /* 0x000fe600078ec0ff */
[----:B------:R-:W5:Y:S01]  /*7310*/  SHFL.IDX PT, R8, R10, RZ, 0x181f ;  /* 0x00181fff0a087589 */ /* 0x000f6200000e0000 */
[-C--:B-1----:R-:W-:Y:S02]  /*7320*/  IADD3 R12, P1, P0, R5, R9.reuse, R204 ;  /* 0x00000009050c7210 */ /* 0x082fe4000783e0cc */
[----:B------:R-:W-:Y:S02]  /*7330*/  IADD3 R5, -R0, 0x10, RZ ;  /* 0x0000001000057810 */ /* 0x000fe40007ffe1ff */
[-C--:B--2---:R-:W-:Y:S02]  /*7340*/  IADD3.X R13, RZ, R6.reuse, R205, P1, P0 ;  /* 0x00000006ff0d7210 */ /* 0x084fe40000fe04cd */
[----:B------:R-:W-:Y:S02]  /*7350*/  LOP3.LUT R5, R5, 0xf, RZ, 0xc0, !PT ;  /* 0x0000000f05057812 */ /* 0x000fe400078ec0ff */
[-C--:B---3--:R-:W-:Y:S04]  /*7360*/  IADD3 R14, P1, P0, R7, R9.reuse, R208 ;  /* 0x00000009070e7210 */ /* 0x088fe8000783e0d0 */
[-C--:B------:R-:W-:Y:S02]  /*7370*/  IADD3.X R15, RZ, R6.reuse, R209, P1, P0 ;  /* 0x00000006ff0f7210 */ /* 0x080fe40000fe04d1 */
[----:B------:R-:W-:Y:S01]  /*7380*/  IADD3 R16, P1, P0, R5, R9, R206 ;  /* 0x0000000905107210 */ /* 0x000fe2000783e0ce */
[----:B------:R-:W-:Y:S03]  /*7390*/  IMAD R5, R210, 0x3000, R194 ;  /* 0x00003000d2057824 */ /* 0x000fe600078e02c2 */
[----:B------:R-:W-:Y:S01]  /*73a0*/  IADD3.X R17, RZ, R6, R207, P1, P0 ;  /* 0x00000006ff117210 */ /* 0x000fe20000fe04cf */
[----:B------:R-:W-:Y:S01]  /*73b0*/  IMAD.SHL.U32 R7, R5, 0x2, RZ ;  /* 0x0000000205077824 */ /* 0x000fe200078e00ff */
        /* <DEDUP_REMOVED lines=14> */
.L_x_4607:
        /* <DEDUP_REMOVED lines=9> */
.L_x_4605:
        /* <DEDUP_REMOVED lines=123> */
.L_x_4595:
[----:B------:R-:W-:Y:S05]  /*7ce0*/  @P2 BRA `(.L_x_4609) ;  /* 0x000018f000002947 */ /* 0x000fea0003800000 */
[----:B-1----:R-:W1:Y:S01]  /*7cf0*/  S2R R9, SR_TID.X ;  /* 0x0000000000097919 */ /* 0x002e620000002100 */
[----:B------:R-:W-:Y:S01]  /*7d00*/  SHF.R.S32.HI R8, RZ, 0x1f, R197 ;  /* 0x0000001fff087819 */ /* 0x000fe200000114c5 */
[----:B------:R-:W-:Y:S01]  /*7d10*/  IMAD.WIDE.U32 R14, R197, c[0x0][0x4d0], RZ ;  /* 0x00013400c50e7a25 */ /* 0x000fe200078e00ff */
[----:B------:R-:W-:Y:S01]  /*7d20*/  BSSY B0, `(.L_x_4610) ;  /* 0x00000f8000007945 */ /* 0x000fe20003800000 */
[----:B------:R-:W2:Y:S02]  /*7d30*/  S2R R3, SR_CTAID.Y ;  /* 0x0000000000037919 */ /* 0x000ea40000002600 */
[----:B------:R-:W-:-:S02]  /*7d40*/  IMAD R0, R8, c[0x0][0x4d0], RZ ;  /* 0x0001340008007a24 */ /* 0x000fc400078e02ff */
[----:B------:R-:W3:Y:S01]  /*7d50*/  S2R R7, SR_CTAID.Z ;  /* 0x0000000000077919 */ /* 0x000ee20000002700 */
[----:B------:R-:W-:Y:S02]  /*7d60*/  IMAD.MOV R6, RZ, RZ, -R197 ;  /* 0x000000ffff067224 */ /* 0x000fe400078e0ac5 */
[----:B------:R-:W-:Y:S01]  /*7d70*/  IMAD R11, R197, c[0x0][0x4d4], R0 ;  /* 0x00013500c50b7a24 */ /* 0x000fe200078e0200 */
[----:B------:R-:W-:Y:S01]  /*7d80*/  BAR.SYNC.DEFER_BLOCKING 0x1, 0x100 ;  /* 0x0044000000007b1d */ /* 0x000fe20000010000 */
[----:B------:R-:W-:Y:S02]  /*7d90*/  IMAD R8, R8, c[0x0][0x438], RZ ;  /* 0x00010e0008087a24 */ /* 0x000fe400078e02ff */
[----:B------:R-:W-:Y:S02]  /*7da0*/  IMAD.IADD R15, R15, 0x1, R11 ;  /* 0x000000010f0f7824 */ /* 0x000fe400078e020b */
[C---:B------:R-:W-:Y:S01]  /*7db0*/  IMAD R8, R197.reuse, c[0x0][0x43c], R8 ;  /* 0x00010f00c5087a24 */ /* 0x040fe200078e0208 */
[----:B------:R-:W4:Y:S01]  /*7dc0*/  S2R R0, SR_CTAID.X ;  /* 0x0000000000007919 */ /* 0x000f220000002500 */
[----:B------:R-:W-:-:S04]  /*7dd0*/  IMAD.WIDE.U32 R18, R197, c[0x0][0x438], RZ ;  /* 0x00010e00c5127a25 */ /* 0x000fc800078e00ff */
[----:B------:R-:W-:Y:S01]  /*7de0*/  IMAD.IADD R19, R19, 0x1, R8 ;  /* 0x0000000113137824 */ /* 0x000fe200078e0208 */
[----:B-1----:R-:W-:-:S04]  /*7df0*/  SHF.R.S32.HI R12, RZ, 0x1f, R9 ;  /* 0x0000001fff0c7819 */ /* 0x002fc80000011409 */
[-C--:B------:R-:W-:Y:S01]  /*7e00*/  LEA.HI R4, R12, R9.reuse, RZ, 0x5 ;  /* 0x000000090c047211 */ /* 0x080fe200078f28ff */
[----:B--2---:R-:W-:Y:S01]  /*7e10*/  IMAD R6, R6, c[0x0][0x550], R3 ;  /* 0x0001540006067a24 */ /* 0x004fe200078e0203 */
[----:B------:R-:W-:Y:S02]  /*7e20*/  LEA.HI R12, R12, R9, RZ, 0x2 ;  /* 0x000000090c0c7211 */ /* 0x000fe400078f10ff */
[----:B------:R-:W-:Y:S01]  /*7e30*/  SHF.R.S32.HI R11, RZ, 0x5, R4 ;  /* 0x00000005ff0b7819 */ /* 0x000fe20000011404 */
[C---:B---3--:R-:W-:Y:S01]  /*7e40*/  IMAD.WIDE.U32 R14, R7.reuse, c[0x0][0x4d8], R14 ;  /* 0x00013600070e7a25 */ /* 0x048fe200078e000e */
[----:B------:R-:W-:Y:S02]  /*7e50*/  SHF.R.S32.HI R10, RZ, 0x1f, R4 ;  /* 0x0000001fff0a7819 */ /* 0x000fe40000011404 */
[----:B------:R-:W-:Y:S01]  /*7e60*/  LOP3.LUT R4, R4, 0xffffffe0, RZ, 0xc0, !PT ;  /* 0xffffffe004047812 */ /* 0x000fe200078ec0ff */
[----:B------:R-:W-:Y:S01]  /*7e70*/  IMAD.WIDE.U32 R18, R7, c[0x0][0x440], R18 ;  /* 0x0001100007127a25 */ /* 0x000fe200078e0012 */
[----:B------:R-:W-:-:S02]  /*7e80*/  LOP3.LUT R12, R12, 0xfffffffc, RZ, 0xc0, !PT ;  /* 0xfffffffc0c0c7812 */ /* 0x000fc400078ec0ff */
[----:B------:R-:W-:Y:S02]  /*7e90*/  IADD3 R4, -R4, R9, RZ ;  /* 0x0000000904047210 */ /* 0x000fe40007ffe1ff */
[----:B------:R-:W-:Y:S01]  /*7ea0*/  LEA.HI R10, R10, R11, RZ, 0x3 ;  /* 0x0000000b0a0a7211 */ /* 0x000fe200078f18ff */
[----:B------:R-:W-:Y:S01]  /*7eb0*/  IMAD.IADD R9, R9, 0x1, -R12 ;  /* 0x0000000109097824 */ /* 0x000fe200078e0a0c */
[----:B------:R-:W-:Y:S02]  /*7ec0*/  SHF.R.S32.HI R3, RZ, 0x1f, R4 ;  /* 0x0000001fff037819 */ /* 0x000fe40000011404 */
[----:B------:R-:W-:Y:S02]  /*7ed0*/  LOP3.LUT R10, R10, 0xffffff8, RZ, 0xc0, !PT ;  /* 0x0ffffff80a0a7812 */ /* 0x000fe400078ec0ff */
[----:B------:R-:W-:Y:S02]  /*7ee0*/  LEA.HI R3, R3, R4, RZ, 0x2 ;  /* 0x0000000403037211 */ /* 0x000fe400078f10ff */
[----:B------:R-:W-:Y:S01]  /*7ef0*/  LEA.HI R16, R9, R9, RZ, 0x1 ;  /* 0x0000000909107211 */ /* 0x000fe200078f08ff */
[----:B------:R-:W-:Y:S01]  /*7f00*/  IMAD.IADD R10, R11, 0x1, -R10 ;  /* 0x000000010b0a7824 */ /* 0x000fe200078e0a0a */
[----:B------:R-:W-:-:S02]  /*7f10*/  SHF.R.S32.HI R13, RZ, 0x2, R3 ;  /* 0x00000002ff0d7819 */ /* 0x000fc40000011403 */
[----:B------:R-:W-:Y:S02]  /*7f20*/  LOP3.LUT R16, R16, 0x1ffffffe, RZ, 0xc0, !PT ;  /* 0x1ffffffe10107812 */ /* 0x000fe400078ec0ff */
[----:B------:R-:W-:Y:S01]  /*7f30*/  MOV R12, c[0x0][0x4e8] ;  /* 0x00013a00000c7a02 */ /* 0x000fe20000000f00 */
[----:B------:R-:W-:Y:S01]  /*7f40*/  IMAD R13, R10, 0x10, R13 ;  /* 0x000000100a0d7824 */ /* 0x000fe200078e020d */
[----:B------:R-:W-:Y:S02]  /*7f50*/  SHF.R.S32.HI R11, RZ, 0x1f, R7 ;  /* 0x0000001fff0b7819 */ /* 0x000fe40000011407 */
[----:B------:R-:W-:Y:S02]  /*7f60*/  IADD3 R16, R9, -R16, RZ ;  /* 0x8000001009107210 */ /* 0x000fe40007ffe0ff */
[----:B------:R-:W-:Y:S01]  /*7f70*/  ISETP.NE.AND P1, PT, R12, 0x1, PT ;  /* 0x000000010c00780c */ /* 0x000fe20003f25270 */
[C---:B------:R-:W-:Y:S01]  /*7f80*/  IMAD R8, R11.reuse, c[0x0][0x4d8], RZ ;  /* 0x000136000b087a24 */ /* 0x040fe200078e02ff */
[----:B------:R-:W-:Y:S01]  /*7f90*/  LEA R9, R16, R13, 0x3 ;  /* 0x0000000d10097211 */ /* 0x000fe200078e18ff */
[----:B------:R-:W-:Y:S01]  /*7fa0*/  IMAD R10, R11, c[0x0][0x440], RZ ;  /* 0x000110000b0a7a24 */ /* 0x000fe200078e02ff */
[----:B------:R-:W-:Y:S01]  /*7fb0*/  LOP3.LUT R3, R3, 0x7ffffffc, RZ, 0xc0, !PT ;  /* 0x7ffffffc03037812 */ /* 0x000fe200078ec0ff */
[----:B------:R-:W-:-:S02]  /*7fc0*/  IMAD R8, R7, c[0x0][0x4dc], R8 ;  /* 0x0001370007087a24 */ /* 0x000fc400078e0208 */
[C---:B----4-:R-:W-:Y:S01]  /*7fd0*/  IMAD R9, R0.reuse, 0x80, R9 ;  /* 0x0000008000097824 */ /* 0x050fe200078e0209 */
[----:B------:R-:W-:Y:S01]  /*7fe0*/  LEA R0, R0, R13, 0x7 ;  /* 0x0000000d00007211 */ /* 0x000fe200078e38ff */
[----:B------:R-:W-:Y:S01]  /*7ff0*/  IMAD R10, R7, c[0x0][0x444], R10 ;  /* 0x00011100070a7a24 */ /* 0x000fe200078e020a */
[----:B------:R-:W-:Y:S01]  /*8000*/  IADD3 R15, R15, R8, RZ ;  /* 0x000000080f0f7210 */ /* 0x000fe20007ffe0ff */
[----:B------:R-:W-:Y:S01]  /*8010*/  IMAD R13, R12, c[0x0][0x388], RZ ;  /* 0x0000e2000c0d7a24 */ /* 0x000fe200078e02ff */
[----:B------:R-:W-:Y:S01]  /*8020*/  SHF.R.S32.HI R7, RZ, 0x1f, R6 ;  /* 0x0000001fff077819 */ /* 0x000fe20000011406 */
[----:B------:R-:W-:-:S04]  /*8030*/  @P1 IMAD.HI.U32 R8, R9, c[0x0][0x4ec], RZ ;  /* 0x00013b0009081a27 */ /* 0x000fc800078e00ff */
        /* <DEDUP_REMOVED lines=16> */
[----:B------:R-:W-:Y:S01]  /*8140*/  IMAD.IADD R3, R4, 0x1, -R3 ;  /* 0x0000000104037824 */ /* 0x000fe200078e0a03 */
[----:B------:R-:W-:Y:S01]  /*8150*/  IADD3 R10, P0, R10, R16, RZ ;  /* 0x000000100a0a7210 */ /* 0x000fe20007f1e0ff */
[C---:B------:R-:W-:Y:S01]  /*8160*/  IMAD.WIDE.U32 R18, R14.reuse, c[0x0][0x430], R18 ;  /* 0x00010c000e127a25 */ /* 0x040fe200078e0012 */
[----:B------:R-:W-:Y:S02]  /*8170*/  SHF.R.S32.HI R6, RZ, 0x1f, R8 ;  /* 0x0000001fff067819 */ /* 0x000fe40000011408 */
[----:B------:R-:W-:Y:S02]  /*8180*/  IADD3.X R11, R7, R17, R11, P0, !PT ;  /* 0x00000011070b7210 */ /* 0x000fe400007fe40b */
        /* <DEDUP_REMOVED lines=177> */
.L_x_4611:
[----:B----4-:R-:W-:Y:S05]  /*8ca0*/  BSYNC B0 ;  /* 0x0000000000007941 */ /* 0x010fea0003800000 */
.L_x_4610:
        /* <DEDUP_REMOVED lines=147> */
.L_x_4609:
        /* <DEDUP_REMOVED lines=10> */
[----:B-1----:R-:W-:Y:S01]  /*9680*/  SHF.R.S32.HI R8, RZ, 0x1f, R197 ;  /* 0x0000001fff087819 */ /* 0x002fe200000114c5 */
[----:B------:R-:W-:Y:S01]  /*9690*/  IMAD.WIDE.U32 R6, R197, c[0x0][0x4d0], RZ ;  /* 0x00013400c5067a25 */ /* 0x000fe200078e00ff */
[----:B------:R-:W-:Y:S01]  /*96a0*/  ISETP.NE.AND P0, PT, R3, 0x1, PT ;  /* 0x000000010300780c */ /* 0x000fe20003f05270 */
[----:B------:R-:W1:Y:S01]  /*96b0*/  S2R R0, SR_CTAID.Y ;  /* 0x0000000000007919 */ /* 0x000e620000002600 */
[----:B------:R-:W-:Y:S01]  /*96c0*/  MOV R9, R4 ;  /* 0x0000000400097202 */ /* 0x000fe20000000f00 */
[----:B------:R-:W-:-:S04]  /*96d0*/  IMAD R8, R8, c[0x0][0x4d0], RZ ;  /* 0x0001340008087a24 */ /* 0x000fc800078e02ff */
[C---:B------:R-:W-:Y:S01]  /*96e0*/  IMAD R3, R197.reuse, c[0x0][0x4d4], R8 ;  /* 0x00013500c5037a24 */ /* 0x040fe200078e0208 */
[----:B------:R-:W-:-:S04]  /*96f0*/  IADD3 R197, -R197, RZ, RZ ;  /* 0x000000ffc5c57210 */ /* 0x000fc80007ffe1ff */
[----:B------:R-:W-:Y:S01]  /*9700*/  IADD3 R7, R7, R3, RZ ;  /* 0x0000000307077210 */ /* 0x000fe20007ffe0ff */
[----:B------:R-:W-:-:S05]  /*9710*/  @P0 IMAD.HI.U32 R8, R4, c[0x0][0x4ec], RZ ;  /* 0x00013b0004080a27 */ /* 0x000fca00078e00ff */
[----:B------:R-:W-:Y:S02]  /*9720*/  @P0 SHF.R.U32.HI R9, RZ, c[0x0][0x4f0], R8 ;  /* 0x00013c00ff090a19 */ /* 0x000fe40000011608 */
[----:B--2---:R-:W-:Y:S01]  /*9730*/  SHF.R.S32.HI R5, RZ, 0x1f, R2 ;  /* 0x0000001fff057819 */ /* 0x004fe20000011402 */
[----:B------:R-:W-:Y:S01]  /*9740*/  IMAD.WIDE.U32 R6, R2, c[0x0][0x4d8], R6 ;  /* 0x0001360002067a25 */ /* 0x000fe200078e0006 */
[----:B------:R-:W-:-:S03]  /*9750*/  IADD3 R3, -R9, RZ, RZ ;  /* 0x000000ff09037210 */ /* 0x000fc60007ffe1ff */
[----:B------:R-:W-:Y:S02]  /*9760*/  IMAD R5, R5, c[0x0][0x4d8], RZ ;  /* 0x0001360005057a24 */ /* 0x000fe400078e02ff */
[----:B-1----:R-:W-:Y:S02]  /*9770*/  IMAD R0, R197, c[0x0][0x550], R0 ;  /* 0x00015400c5007a24 */ /* 0x002fe400078e0200 */
[----:B------:R-:W-:Y:S02]  /*9780*/  IMAD R5, R2, c[0x0][0x4dc], R5 ;  /* 0x0001370002057a24 */ /* 0x000fe400078e0205 */
[----:B------:R-:W-:Y:S01]  /*9790*/  IMAD R3, R3, c[0x0][0x4e8], R4 ;  /* 0x00013a0003037a24 */ /* 0x000fe200078e0204 */
[----:B------:R-:W-:Y:S02]  /*97a0*/  SHF.R.S32.HI R2, RZ, 0x1f, R0 ;  /* 0x0000001fff027819 */ /* 0x000fe40000011400 */
        /* <DEDUP_REMOVED lines=10> */
[----:B------:R-:W-:-:S05]  /*9850*/  IMAD.WIDE.U32 R4, R3, c[0x0][0x4c8], R4 ;  /* 0x0001320003047a25 */ /* 0x000fca00078e0004 */
[----:B------:R-:W-:Y:S02]  /*9860*/  IADD3 R3, R5, R2, RZ ;  /* 0x0000000205037210 */ /* 0x000fe40007ffe0ff */
[C---:B------:R-:W-:Y:S02]  /*9870*/  LEA R2, P0, R4.reuse, c[0x0][0x4a8], 0x2 ;  /* 0x00012a0004027a11 */ /* 0x040fe400078010ff */
[----:B------:R-:W-:Y:S02]  /*9880*/  MOV R5, 0xff800000 ;  /* 0xff80000000057802 */ /* 0x000fe40000000f00 */
[----:B------:R-:W-:-:S05]  /*9890*/  LEA.HI.X R3, R4, c[0x0][0x4ac], R3, 0x2, P0 ;  /* 0x00012b0004037a11 */ /* 0x000fca00000f1403 */
[----:B------:R-:W-:Y:S01]  /*98a0*/  STG.E [R2.64], R5 ;  /* 0x0000000502007986 */ /* 0x000fe2000c101906 */
[----:B------:R-:W-:Y:S05]  /*98b0*/  EXIT ;  /* 0x000000000000794d */ /* 0x000fea0003800000 */
.L_x_4612:
        /* <DEDUP_REMOVED lines=12> */
.L_x_6275:


//--------------------- .text._ZN7cutlass13device_kernelIN5flash19enable_sm80_to_sm89INS1_16FlashAttnFwdSm80INS1_25CollectiveMainloopFwdSm80ILi8ELi2ELb0EN4cute5tupleIJNS5_1CILi128EEENS7_ILi64EEENS7_ILi192EEEEEELi192ENS_6half_tEfNS_4arch4Sm80ELb0ELb0ELb0ELb1ELb1ELb0ELb1ELb1EEENS1_21CollectiveEpilogueFwdINS6_IJS8_SA_S9_EEENS6_IJNS7_ILi1EEESI_SI_EEESC_SE_Li256ELb1ELb1ELb1ELb0EEENS1_36VarlenDynamicPersistentTileSchedulerILi128ELi64ELi256ELi256ELb1ELb1ELb0ELb0ELb1ELb1EEEEEEEEEvNT_6ParamsE --------------------------
	.section	.text._ZN7cutlass13device_kernelIN5flash19enable_sm80_to_sm89INS1_16FlashAttnFwdSm80INS1_25CollectiveMainloopFwdSm80ILi8ELi2ELb0EN4cute5tupleIJNS5_1CILi128EEENS7_ILi64EEENS7_ILi192EEEEEELi192ENS_6half_tEfNS_4arch4Sm80ELb0ELb0ELb0ELb1ELb1ELb0ELb1ELb1EEENS1_21CollectiveEpilogueFwdINS6_IJS8_SA_S9_EEENS6_IJNS7_ILi1EEESI_SI_EEESC_SE_Li256ELb1ELb1ELb1ELb0EEENS1_36VarlenDynamicPersistentTileSchedulerILi128ELi64ELi256ELi256ELb1ELb1ELb0ELb0ELb1ELb1EEEEEEEEEvNT_6ParamsE,"ax",@progbits
	.sectioninfo	@"SHI_REGISTERS=255"
	.align	128
.text._ZN7cutlass13device_kernelIN5flash19enable_sm80_to_sm89INS1_16FlashAttnFwdSm80INS1_25CollectiveMainloopFwdSm80ILi8ELi2ELb0EN4cute5tupleIJNS5_1CILi128EEENS7_ILi64EEENS7_ILi192EEEEEELi192ENS_6half_tEfNS_4arch4Sm80ELb0ELb0ELb0ELb1ELb1ELb0ELb1ELb1EEENS1_21CollectiveEpilogueFwdINS6_IJS8_SA_S9_EEENS6_IJNS7_ILi1EEESI_SI_EEESC_SE_Li256ELb1ELb1ELb1ELb0EEENS1_36VarlenDynamicPersistentTileSchedulerILi128ELi64ELi256ELi256ELb1ELb1ELb0ELb0ELb1ELb1EEEEEEEEEvNT_6ParamsE:
        .type           _ZN7cutlass13device_kernelIN5flash19enable_sm80_to_sm89INS1_16FlashAttnFwdSm80INS1_25CollectiveMainloopFwdSm80ILi8ELi2ELb0EN4cute5tupleIJNS5_1CILi128EEENS7_ILi64EEENS7_ILi192EEEEEELi192ENS_6half_tEfNS_4arch4Sm80ELb0ELb0ELb0ELb1ELb1ELb0ELb1ELb1EEENS1_21CollectiveEpilogueFwdINS6_IJS8_SA_S9_EEENS6_IJNS7_ILi1EEESI_SI_EEESC_SE_Li256ELb1ELb1ELb1ELb0EEENS1_36VarlenDynamicPersistentTileSchedulerILi128ELi64ELi256ELi256ELb1ELb1ELb0ELb0ELb1ELb1EEEEEEEEEvNT_6ParamsE,@function
        .size           _ZN7cutlass13device_kernelIN5flash19enable_sm80_to_sm89INS1_16FlashAttnFwdSm80INS1_25CollectiveMainloopFwdSm80ILi8ELi2ELb0EN4cute5tupleIJNS5_1CILi128EEENS7_ILi64EEENS7_ILi192EEEEEELi192ENS_6half_tEfNS_4arch4Sm80ELb0ELb0ELb0ELb1ELb1ELb0ELb1ELb1EEENS1_21CollectiveEpilogueFwdINS6_IJS8_SA_S9_EEENS6_IJNS7_ILi1EEESI_SI_EEESC_SE_Li256ELb1ELb1ELb1ELb0EEENS1_36VarlenDynamicPersistentTileSchedulerILi128ELi64ELi256ELi256ELb1ELb1ELb0ELb0ELb1ELb1EEEEEEEEEvNT_6ParamsE,(.L_x_6276 - _ZN7cutlass13device_kernelIN5flash19enable_sm80_to_sm89INS1_16FlashAttnFwdSm80INS1_25CollectiveMainloopFwdSm80ILi8ELi2ELb0EN4cute5tupleIJNS5_1CILi128EEENS7_ILi64EEENS7_ILi192EEEEEELi192ENS_6half_tEfNS_4arch4Sm80ELb0ELb0ELb0ELb1ELb1ELb0ELb1ELb1EEENS1_21CollectiveEpilogueFwdINS6_IJS8_SA_S9_EEENS6_IJNS7_ILi1EEESI_SI_EEESC_SE_Li256ELb1ELb1ELb1ELb0EEENS1_36VarlenDynamicPersistentTileSchedulerILi128ELi64ELi256ELi256ELb1ELb1ELb0ELb0ELb1ELb1EEEEEEEEEvNT_6ParamsE)
        .other          _ZN7cutlass13device_kernelIN5flash19enable_sm80_to_sm89INS1_16FlashAttnFwdSm80INS1_25CollectiveMainloopFwdSm80ILi8ELi2ELb0EN4cute5tupleIJNS5_1CILi128EEENS7_ILi64EEENS7_ILi192EEEEEELi192ENS_6half_tEfNS_4arch4Sm80ELb0ELb0ELb0ELb1ELb1ELb0ELb1ELb1EEENS1_21CollectiveEpilogueFwdINS6_IJS8_SA_S9_EEENS6_IJNS7_ILi1EEESI_SI_EEESC_SE_Li256ELb1ELb1ELb1ELb0EEENS1_36VarlenDynamicPersistentTileSchedulerILi128ELi64ELi256ELi256ELb1ELb1ELb0ELb0ELb1ELb1EEEEEEEEEvNT_6ParamsE,@"STO_CUDA_ENTRY STV_DEFAULT"
_ZN7cutlass13device_kernelIN5flash19enable_sm80_to_sm89INS1_16FlashAttnFwdSm80INS1_25CollectiveMainloopFwdSm80ILi8ELi2ELb0EN4cute5tupleIJNS5_1CILi128EEENS7_ILi64EEENS7_ILi192EEEEEELi192ENS_6half_tEfNS_4arch4Sm80ELb0ELb0ELb0ELb1ELb1ELb0ELb1ELb1EEENS1_21CollectiveEpilogueFwdINS6_IJS8_SA_S9_EEENS6_IJNS7_ILi1EEESI_SI_EEESC_SE_Li256ELb1ELb1ELb1ELb0EEENS1_36VarlenDynamicPersistentTileSchedulerILi128ELi64ELi256ELi256ELb1ELb1ELb0ELb0ELb1ELb1EEEEEEEEEvNT_6ParamsE:
        /* <DEDUP_REMOVED lines=52> */
.L_x_4618:
        /* <DEDUP_REMOVED lines=17> */
.L_x_4727:
        /* <DEDUP_REMOVED lines=16> */
.L_x_4728:
[----:B---3--:R-:W-:-:S05]  /*0550*/  IMAD R0, R0, c[0x0][0x538], RZ ;  /* 0x00014e0000007a24 */ /* 0x008fca00078e02ff */
[----:B------:R-:W-:-:S04]  /*0560*/  IADD3 R6, R0, R6, RZ ;  /* 0x0000000600067210 */ /* 0x000fc80007ffe0ff */
[----:B------:R-:W-:-:S13]  /*0570*/  ISETP.GT.AND P0, PT, R6, UR4, PT ;  /* 0x0000000406007c0c */ /* 0x000fda000bf04270 */
[----:B-12---:R-:W-:Y:S05]  /*0580*/  @!P0 BRA `(.L_x_4618) ;  /* 0xfffffdb000008947 */ /* 0x006fea000383ffff */
.L_x_4614:
[----:B--2---:R-:W-:-:S05]  /*0590*/  IADD3 R200, -R0, R6, RZ ;  /* 0x0000000600c87210 */ /* 0x004fca0007ffe1ff */
[----:B------:R-:W-:-:S05]  /*05a0*/  IMAD R0, R4, c[0x0][0x538], R200 ;  /* 0x00014e0004007a24 */ /* 0x000fca00078e02c8 */
[----:B------:R-:W-:Y:S01]  /*05b0*/  ISETP.GT.AND P0, PT, R0, UR4, PT ;  /* 0x0000000400007c0c */ /* 0x000fe2000bf04270 */
[----:B------:R-:W-:-:S12]  /*05c0*/  BRA.DIV ~URZ, `(.L_x_4619) ;  /* 0x0000d0f27f007947 */ /* 0x000fd8000b800000 */
[----:B------:R-:W-:-:S04]  /*05d0*/  VOTE.ANY R0, PT, !P0 ;  /* 0x0000000000007806 */ /* 0x000fc800040e0100 */
.L_x_4729:
[----:B------:R1:W2:Y:S01]  /*05e0*/  POPC R203, R0 ;  /* 0x0000000000cb7309 */ /* 0x0002a20000000000 */
[----:B------:R-:W-:Y:S05]  /*05f0*/  BRA.DIV ~URZ, `(.L_x_4620) ;  /* 0x0000d1027f007947 */ /* 0x000fea000b800000 */
[----:B--2---:R2:W3:Y:S01]  /*0600*/  SHFL.IDX PT, R11, R8, R203, 0x1f ;  /* 0x00001fcb080b7589 */ /* 0x0044e200000e0000 */
[----:B------:R-:W-:-:S03]  /*0610*/  MOV R5, RZ ;  /* 0x000000ff00057202 */ /* 0x000fc60000000f00 */
[----:B------:R2:W4:Y:S04]  /*0620*/  SHFL.IDX PT, R10, R7, R203, 0x1f ;  /* 0x00001fcb070a7589 */ /* 0x00052800000e0000 */
.L_x_4730:
[----:B------:R-:W-:Y:S01]  /*0630*/  ISETP.NE.AND P0, PT, R0, RZ, PT ;  /* 0x000000ff0000720c */ /* 0x000fe20003f05270 */
[----:B------:R-:W-:-:S12]  /*0640*/  BSSY B0, `(.L_x_4621) ;  /* 0x0000005000007945 */ /* 0x000fd80003800000 */
[----:B------:R-:W-:Y:S05]  /*0650*/  @!P0 BRA `(.L_x_4622) ;  /* 0x0000003000008947 */ /* 0x000fea0003800000 */
[----:B------:R-:W-:Y:S01]  /*0660*/  IADD3 R30, R203, -0x1, RZ ;  /* 0xffffffffcb1e7810 */ /* 0x000fe20007ffe0ff */
[----:B------:R-:W-:Y:S05]  /*0670*/  BRA.DIV ~URZ, `(.L_x_4623) ;  /* 0x0000d1627f007947 */ /* 0x000fea000b800000 */
[----:B------:R1:W2:Y:S02]  /*0680*/  SHFL.IDX PT, R5, R4, R30, 0x1f ;  /* 0x00001f1e04057589 */ /* 0x0002a400000e0000 */
.L_x_4622:
[----:B------:R-:W-:Y:S05]  /*0690*/  BSYNC B0 ;  /* 0x0000000000007941 */ /* 0x000fea0003800000 */
.L_x_4621:
        /* <DEDUP_REMOVED lines=65> */
.L_x_4615:
[----:B--2---:R-:W-:Y:S01]  /*0ab0*/  IMAD.MOV.U32 R201, RZ, RZ, RZ ;  /* 0x000000ffffc97224 */ /* 0x004fe200078e00ff */
[----:B------:R-:W-:Y:S01]  /*0ac0*/  MOV R202, RZ ;  /* 0x000000ff00ca7202 */ /* 0x000fe20000000f00 */
[----:B------:R-:W-:Y:S01]  /*0ad0*/  IMAD.U32 R200, RZ, RZ, UR4 ;  /* 0x00000004ffc87e24 */ /* 0x000fe2000f8e00ff */
[----:B------:R-:W-:Y:S02]  /*0ae0*/  MOV R203, c[0x0][0x53c] ;  /* 0x00014f0000cb7a02 */ /* 0x000fe40000000f00 */
.L_x_4624:
[----:B------:R-:W-:Y:S01]  /*0af0*/  ISETP.NE.AND P0, PT, R12, RZ, PT ;  /* 0x000000ff0c00720c */ /* 0x000fe20003f05270 */
[----:B------:R-:W-:-:S12]  /*0b00*/  WARPSYNC 0xffffffff ;  /* 0xffffffff00007948 */ /* 0x000fd80003800000 */
[----:B------:R1:W-:Y:S04]  /*0b10*/  @!P0 STS.128 [0x24100], R200 ;  /* 0x024100c8ff008388 */ /* 0x0003e80000000c00 */
[----:B------:R-:W-:Y:S06]  /*0b20*/  BAR.ARV 0x5, 0x100 ;  /* 0x0144000000007b1d */ /* 0x000fec0000002000 */
.L_x_4613:
        /* <DEDUP_REMOVED lines=167> */
.L_x_4726:
        /* <DEDUP_REMOVED lines=30> */
.L_x_4625:
[----:B------:R-:W-:-:S04]  /*1780*/  ISETP.NE.U32.AND P0, PT, RZ, c[0x0][0x368], PT ;  /* 0x0000da00ff007a0c */ /* 0x000fc80003f05070 */
[----:B------:R-:W-:-:S13]  /*1790*/  ISETP.NE.AND.EX P0, PT, RZ, c[0x0][0x36c], PT, P0 ;  /* 0x0000db00ff007a0c */ /* 0x000fda0003f05300 */
[----:B------:R-:W-:Y:S05]  /*17a0*/  @!P0 BRA `(.L_x_4626) ;  /* 0x0000004000008947 */ /* 0x000fea0003800000 */
[----:B-1----:R-:W-:-:S04]  /*17b0*/  IADD3 R2, P0, R209, c[0x0][0x368], RZ ;  /* 0x0000da00d1027a10 */ /* 0x002fc80007f1e0ff */
[----:B------:R-:W-:-:S05]  /*17c0*/  IADD3.X R3, R210, c[0x0][0x36c], RZ, P0, !PT ;  /* 0x0000db00d2037a10 */ /* 0x000fca00007fe4ff */
[----:B------:R1:W5:Y:S01]  /*17d0*/  LDG.E R0, [R2.64] ;  /* 0x0000000602007981 */ /* 0x000362000c1e1900 */
[----:B------:R-:W-:Y:S05]  /*17e0*/  BRA `(.L_x_4627) ;  /* 0x0000008000007947 */ /* 0x000fea0003800000 */
.L_x_4626:
        /* <DEDUP_REMOVED lines=8> */
.L_x_4627:
        /* <DEDUP_REMOVED lines=45> */
.L_x_4629:
[----:B------:R-:W-:Y:S05]  /*1b40*/  BSYNC B0 ;  /* 0x0000000000007941 */ /* 0x000fea0003800000 */
.L_x_4628:
        /* <DEDUP_REMOVED lines=101> */
.L_x_4731:
[----:B------:R-:W-:Y:S05]  /*21a0*/  BRA.DIV ~URZ, `(.L_x_4632) ;  /* 0x0000b7027f007947 */ /* 0x000fea000b800000 */
[----:B------:R3:W4:Y:S02]  /*21b0*/  SHFL.IDX PT, R0, R12, RZ, 0x181f ;  /* 0x00181fff0c007589 */ /* 0x00072400000e0000 */
.L_x_4732:
        /* <DEDUP_REMOVED lines=20> */
.L_x_4634:
[----:B------:R-:W-:Y:S05]  /*2300*/  BSYNC B0 ;  /* 0x0000000000007941 */ /* 0x000fea0003800000 */
.L_x_4633:
[----:B------:R-:W-:Y:S05]  /*2310*/  BRA.DIV ~URZ, `(.L_x_4635) ;  /* 0x0000b6027f007947 */ /* 0x000fea000b800000 */
[----:B--2---:R2:W1:Y:S04]  /*2320*/  SHFL.IDX PT, R4, R5, 0x1, 0x181f ;  /* 0x00381f0005047f89 */ /* 0x00446800000e0000 */
[----:B----4-:R2:W4:Y:S02]  /*2330*/  SHFL.IDX PT, R0, R12, 0x1, 0x181f ;  /* 0x00381f000c007f89 */ /* 0x01052400000e0000 */
.L_x_4733:
        /* <DEDUP_REMOVED lines=19> */
.L_x_4637:
[----:B------:R-:W-:Y:S05]  /*2470*/  BSYNC B0 ;  /* 0x0000000000007941 */ /* 0x000fea0003800000 */
.L_x_4636:
[----:B------:R-:W-:Y:S05]  /*2480*/  BRA.DIV ~URZ, `(.L_x_4638) ;  /* 0x0000b5627f007947 */ /* 0x000fea000b800000 */
[----:B-1----:R1:W2:Y:S02]  /*2490*/  SHFL.IDX PT, R4, R5, 0x2, 0x181f ;  /* 0x00581f0005047f89 */ /* 0x0022a400000e0000 */
.L_x_4734:
[----:B------:R-:W-:Y:S05]  /*24a0*/  BRA.DIV ~URZ, `(.L_x_4639) ;  /* 0x0000b5b27f007947 */ /* 0x000fea000b800000 */
[----:B----4-:R4:W1:Y:S02]  /*24b0*/  SHFL.IDX PT, R0, R12, 0x2, 0x181f ;  /* 0x00581f000c007f89 */ /* 0x01086400000e0000 */
.L_x_4735:
        /* <DEDUP_REMOVED lines=19> */
.L_x_4641:
[----:B------:R-:W-:Y:S05]  /*25f0*/  BSYNC B0 ;  /* 0x0000000000007941 */ /* 0x000fea0003800000 */
.L_x_4640:
[----:B------:R-:W-:Y:S05]  /*2600*/  BRA.DIV ~URZ, `(.L_x_4642) ;  /* 0x0000b4c27f007947 */ /* 0x000fea000b800000 */
[----:B--2---:R2:W3:Y:S04]  /*2610*/  SHFL.IDX PT, R4, R5, 0x3, 0x181f ;  /* 0x00781f0005047f89 */ /* 0x0044e800000e0000 */
[----:B-1----:R2:W1:Y:S02]  /*2620*/  SHFL.IDX PT, R0, R12, 0x3, 0x181f ;  /* 0x00781f000c007f89 */ /* 0x00246400000e0000 */
.L_x_4736:
        /* <DEDUP_REMOVED lines=172> */
.L_x_4737:
        /* <DEDUP_REMOVED lines=18> */
.L_x_4738:
        /* <DEDUP_REMOVED lines=21> */
.L_x_4644:
[----:B------:R-:W-:Y:S05]  /*3360*/  BSYNC B0 ;  /* 0x0000000000007941 */ /* 0x000fea0003800000 */
.L_x_4643:
        /* <DEDUP_REMOVED lines=10> */
[----:B-1----:R1:W2:Y:S04]  /*3410*/  LDSM.16.M88.4 R4, [R163] ;  /* 0x00000000a304783b */ /* 0x0022a80000000200 */
        /* <DEDUP_REMOVED lines=18> */
[----:B------:R-:W-:-:S02]  /*3540*/  SHF.L.U64.HI R23, R186, 0x1, R14 ;  /* 0x00000001ba177819 */ /* 0x000fc4000001020e */
[----:B------:R-:W-:Y:S01]  /*3550*/  SHF.R.S32.HI R14, RZ, 0x1f, R177 ;  /* 0x0000001fff0e7819 */ /* 0x000fe200000114b1 */
[----:B------:R-:W-:Y:S01]  /*3560*/  IMAD R12, R174, c[0x0][0x20c], R12 ;  /* 0x00008300ae0c7a24 */ /* 0x000fe200078e020c */
[----:B------:R-:W-:Y:S01]  /*3570*/  SHF.L.U64.HI R22, R185, 0x1, R15 ;  /* 0x00000001b9167819 */ /* 0x000fe2000001020f */
[C---:B------:R-:W-:Y:S01]  /*3580*/  IMAD.SHL.U32 R28, R177.reuse, 0x2, RZ ;  /* 0x00000002b11c7824 */ /* 0x040fe200078e00ff */
[----:B------:R-:W-:Y:S01]  /*3590*/  SHF.L.U64.HI R21, R177, 0x1, R14 ;  /* 0x00000001b1157819 */ /* 0x000fe2000001020e */
[----:B------:R-:W-:Y:S02]  /*35a0*/  IMAD.IADD R3, R3, 0x1, R12 ;  /* 0x0000000103037824 */ /* 0x000fe400078e020c */
[----:B------:R-:W-:Y:S02]  /*35b0*/  IMAD R12, R13, c[0x0][0x218], RZ ;  /* 0x000086000d0c7a24 */ /* 0x000fe400078e02ff */
        /* <DEDUP_REMOVED lines=8> */
.L_x_4739:
[----:B------:R-:W-:Y:S05]  /*3640*/  BRA.DIV ~URZ, `(.L_x_4650) ;  /* 0x0000a8427f007947 */ /* 0x000fea000b800000 */
[----:B------:R-:W5:Y:S02]  /*3650*/  SHFL.IDX PT, R2, R20, RZ, 0x181f ;  /* 0x00181fff14027589 */ /* 0x000f6400000e0000 */
[C---:B-----5:R-:W-:Y:S02]  /*3660*/  IADD3 R18, P0, R2.reuse, R28, RZ ;  /* 0x0000001c02127210 */ /* 0x060fe40007f1e0ff */
[----:B------:R-:W-:-:S03]  /*3670*/  IADD3 R16, P1, R2, R29, RZ ;  /* 0x0000001d02107210 */ /* 0x000fc60007f3e0ff */
[----:B---3--:R-:W-:Y:S01]  /*3680*/  IMAD.X R19, R12, 0x1, R21, P0 ;  /* 0x000000010c137824 */ /* 0x008fe200000e0615 */
[----:B------:R-:W-:Y:S01]  /*3690*/  IADD3 R14, P0, R2, R40, RZ ;  /* 0x00000028020e7210 */ /* 0x000fe20007f1e0ff */
[C---:B------:R-:W-:Y:S01]  /*36a0*/  IMAD.X R17, R12.reuse, 0x1, R22, P1 ;  /* 0x000000010c117824 */ /* 0x040fe200008e0616 */
[----:B------:R3:W4:Y:S03]  /*36b0*/  SHFL.IDX PT, R2, R20, 0x1, 0x181f ;  /* 0x00381f0014027f89 */ /* 0x00072600000e0000 */
[----:B------:R-:W-:Y:S01]  /*36c0*/  IMAD.X R15, R12, 0x1, R23, P0 ;  /* 0x000000010c0f7824 */ /* 0x000fe200000e0617 */
[----:B------:R-:W-:Y:S01]  /*36d0*/  @!PT LDS RZ, [RZ] ;  /* 0x00000000fffff984 */ /* 0x000fe20000000800 */
[----:B------:R5:W-:Y:S04]  /*36e0*/  LDGSTS.E.BYPASS.LTC128B.128 [R188+0x6100], [R18.64], !P5 ;  /* 0x0610000012bc7fae */ /* 0x000be8000e901d46 */
[----:B------:R2:W-:Y:S04]  /*36f0*/  LDGSTS.E.BYPASS.LTC128B.128 [R188+0x8100], [R16.64], !P4 ;  /* 0x0810000010bc7fae */ /* 0x0005e8000e101d46 */
[----:B------:R3:W-:Y:S04]  /*3700*/  LDGSTS.E.BYPASS.LTC128B.128 [R188+0xa100], [R14.64], !P6 ;  /* 0x0a1000000ebc7fae */ /* 0x0007e8000f101d46 */
[----:B-----5:R3:W1:Y:S01]  /*3710*/  SHFL.IDX PT, R18, R13, 0x1, 0x181f ;  /* 0x00381f000d127f89 */ /* 0x02066200000e0000 */
[----:B------:R-:W-:-:S02]  /*3720*/  SEL R19, RZ, 0x10, P5 ;  /* 0x00000010ff137807 */ /* 0x000fc40002800000 */
[----:B--2---:R-:W-:Y:S01]  /*3730*/  SEL R17, RZ, 0x10, P4 ;  /* 0x00000010ff117807 */ /* 0x004fe20002000000 */
[----:B------:R-:W-:Y:S02]  /*3740*/  IMAD.MOV.U32 R16, RZ, RZ, R252 ;  /* 0x000000ffff107224 */ /* 0x000fe400078e00fc */
.L_x_4740:
[----:B----4-:R-:W-:Y:S02]  /*3750*/  IADD3 R3, -R19, 0x10, RZ ;  /* 0x0000001013037810 */ /* 0x010fe40007ffe1ff */
[----:B------:R-:W-:Y:S02]  /*3760*/  IADD3 R12, -R17, 0x10, RZ ;  /* 0x00000010110c7810 */ /* 0x000fe40007ffe1ff */
[----:B------:R-:W-:Y:S02]  /*3770*/  LOP3.LUT R3, R3, 0xf, RZ, 0xc0, !PT ;  /* 0x0000000f03037812 */ /* 0x000fe400078ec0ff */
[----:B---3--:R-:W-:Y:S02]  /*3780*/  IADD3 R13, -R16, 0x10, RZ ;  /* 0x00000010100d7810 */ /* 0x008fe40007ffe1ff */
[----:B------:R-:W-:Y:S02]  /*3790*/  IADD3 R14, P1, P0, R3, R2, R28 ;  /* 0x00000002030e7210 */ /* 0x000fe4000783e01c */
[----:B------:R-:W-:-:S02]  /*37a0*/  LOP3.LUT R3, R12, 0xf, RZ, 0xc0, !PT ;  /* 0x0000000f0c037812 */ /* 0x000fc400078ec0ff */
[----:B-1----:R-:W-:Y:S02]  /*37b0*/  IADD3.X R15, RZ, R18, R21, P1, P0 ;  /* 0x00000012ff0f7210 */ /* 0x002fe40000fe0415 */
[----:B------:R-:W-:Y:S02]  /*37c0*/  IADD3 R12, P1, P0, R3, R2, R29 ;  /* 0x00000002030c7210 */ /* 0x000fe4000783e01d */
[----:B------:R-:W-:Y:S02]  /*37d0*/  LOP3.LUT R3, R13, 0xf, RZ, 0xc0, !PT ;  /* 0x0000000f0d037812 */ /* 0x000fe400078ec0ff */
        /* <DEDUP_REMOVED lines=12> */
.L_x_4648:
[----:B------:R-:W-:Y:S05]  /*38a0*/  BSYNC B0 ;  /* 0x0000000000007941 */ /* 0x000fea0003800000 */
.L_x_4647:
[----:B-1----:R-:W-:Y:S01]  /*38b0*/  IMAD.MOV.U32 R2, RZ, RZ, 0x40 ;  /* 0x00000040ff027424 */ /* 0x002fe200078e00ff */
[----:B------:R-:W-:Y:S01]  /*38c0*/  LOP3.LUT P0, RZ, R162, 0x4, RZ, 0xc0, !PT ;  /* 0x00000004a2ff7812 */ /* 0x000fe2000780c0ff */
[----:B------:R-:W0:Y:S01]  /*38d0*/  LDGDEPBAR ;  /* 0x00000000000079af */ /* 0x000e220000000000 */
[----:B------:R-:W-:Y:S02]  /*38e0*/  WARPSYNC 0xffffffff ;  /* 0xffffffff00007948 */ /* 0x000fe40003800000 */
[----:B------:R-:W-:-:S04]  /*38f0*/  SEL R2, R2, 0xffffffc0, !P0 ;  /* 0xffffffc002027807 */ /* 0x000fc80004000000 */
[----:B------:R-:W-:Y:S01]  /*3900*/  IADD3 R3, R2, R169, R167 ;  /* 0x000000a902037210 */ /* 0x000fe20007ffe0a7 */
[----:B------:R-:W-:-:S04]  /*3910*/  IMAD.IADD R2, R169, 0x1, R2 ;  /* 0x00000001a9027824 */ /* 0x000fc800078e0202 */
[C---:B--2-4-:R-:W-:Y:S01]  /*3920*/  HMMA.16816.F32 R12, R4.reuse, R24, RZ ;  /* 0x00000018040c723c */ /* 0x054fe200000018ff */
[----:B------:R-:W-:Y:S04]  /*3930*/  LDSM.16.M88.4 R40, [R2] ;  /* 0x000000000228783b */ /* 0x000fe80000000200 */
[----:B------:R-:W-:Y:S03]  /*3940*/  LDSM.16.M88.4 R60, [R2+0x800] ;  /* 0x00080000023c783b */ /* 0x000fe60000000200 */
[C---:B---3--:R-:W-:Y:S01]  /*3950*/  HMMA.16816.F32 R16, R4.reuse, R34, RZ ;  /* 0x000000220410723c */ /* 0x048fe200000018ff */
[----:B------:R-:W-:Y:S04]  /*3960*/  LDSM.16.M88.4 R64, [R2+0x1000] ;  /* 0x001000000240783b */ /* 0x000fe80000000200 */
[----:B------:R-:W-:Y:S03]  /*3970*/  LDSM.16.M88.4 R72, [R2+0x1800] ;  /* 0x001800000248783b */ /* 0x000fe60000000200 */
[C---:B------:R-:W-:Y:S01]  /*3980*/  HMMA.16816.F32 R24, R4.reuse, R26, RZ ;  /* 0x0000001a0418723c */ /* 0x040fe200000018ff */
[----:B------:R-:W-:Y:S04]  /*3990*/  LDSM.16.M88.4 R84, [R3+0x1000] ;  /* 0x001000000354783b */ /* 0x000fe80000000200 */
[----:B------:R-:W-:Y:S03]  /*39a0*/  LDSM.16.M88.4 R88, [R3+0x1800] ;  /* 0x001800000358783b */ /* 0x000fe60000000200 */
[C---:B------:R-:W-:Y:S01]  /*39b0*/  HMMA.16816.F32 R32, R4.reuse, R32, RZ ;  /* 0x000000200420723c */ /* 0x040fe200000018ff */
[----:B------:R-:W-:Y:S07]  /*39c0*/  LDSM.16.M88.4 R92, [R169+0x3800] ;  /* 0x00380000a95c783b */ /* 0x000fee0000000200 */
[C---:B------:R-:W-:Y:S08]  /*39d0*/  HMMA.16816.F32 R20, R4.reuse, R36, RZ ;  /* 0x000000240414723c */ /* 0x040ff000000018ff */
[C---:B------:R-:W-:Y:S08]  /*39e0*/  HMMA.16816.F32 R28, R4.reuse, R38, RZ ;  /* 0x00000026041c723c */ /* 0x040ff000000018ff */
[C---:B------:R-:W-:Y:S08]  /*39f0*/  HMMA.16816.F32 R36, R4.reuse, R44, RZ ;  /* 0x0000002c0424723c */ /* 0x040ff000000018ff */
[----:B------:R-:W-:Y:S01]  /*3a00*/  HMMA.16816.F32 R44, R4, R46, RZ ;  /* 0x0000002e042c723c */ /* 0x000fe200000018ff */
[----:B------:R-:W1:Y:S07]  /*3a10*/  LDSM.16.M88.4 R4, [R166] ;  /* 0x00000000a604783b */ /* 0x000e6e0000000200 */
[C---:B------:R-:W-:Y:S08]  /*3a20*/  HMMA.16816.F32 R48, R8.reuse, R56, R12 ;  /* 0x000000380830723c */ /* 0x040ff0000000180c */
[C---:B------:R-:W-:Y:S08]  /*3a30*/  HMMA.16816.F32 R56, R8.reuse, R58, R24 ;  /* 0x0000003a0838723c */ /* 0x040ff00000001818 */
[C---:B------:R-:W-:Y:S08]  /*3a40*/  HMMA.16816.F32 R24, R8.reuse, R68, R32 ;  /* 0x000000440818723c */ /* 0x040ff00000001820 */
[C---:B------:R-:W-:Y:S01]  /*3a50*/  HMMA.16816.F32 R52, R8.reuse, R70, R16 ;  /* 0x000000460834723c */ /* 0x040fe20000001810 */
[----:B------:R-:W-:Y:S04]  /*3a60*/  LDSM.16.M88.4 R16, [R165] ;  /* 0x00000000a510783b */ /* 0x000fe80000000200 */
[----:B------:R-:W2:Y:S03]  /*3a70*/  LDSM.16.M88.4 R68, [R3] ;  /* 0x000000000344783b */ /* 0x000ea60000000200 */
[C---:B------:R-:W-:Y:S08]  /*3a80*/  HMMA.16816.F32 R20, R8.reuse, R76, R20 ;  /* 0x0000004c0814723c */ /* 0x040ff00000001814 */
[C---:B------:R-:W-:Y:S01]  /*3a90*/  HMMA.16816.F32 R12, R8.reuse, R78, R28 ;  /* 0x0000004e080c723c */ /* 0x040fe2000000181c */
[----:B------:R-:W3:Y:S07]  /*3aa0*/  LDSM.16.M88.4 R76, [R3+0x800] ;  /* 0x00080000034c783b */ /* 0x000eee0000000200 */
[C---:B------:R-:W-:Y:S08]  /*3ab0*/  HMMA.16816.F32 R28, R8.reuse, R80, R36 ;  /* 0x00000050081c723c */ /* 0x040ff00000001824 */
[----:B------:R-:W-:Y:S01]  /*3ac0*/  HMMA.16816.F32 R32, R8, R82, R44 ;  /* 0x000000520820723c */ /* 0x000fe2000000182c */
[----:B------:R-:W-:Y:S07]  /*3ad0*/  LDSM.16.M88.4 R80, [R169+0x3000] ;  /* 0x00300000a950783b */ /* 0x000fee0000000200 */
[C---:B-1----:R-:W-:Y:S08]  /*3ae0*/  HMMA.16816.F32 R24, R4.reuse, R40, R24 ;  /* 0x000000280418723c */ /* 0x042ff00000001818 */
[C---:B------:R-:W-:Y:S01]  /*3af0*/  HMMA.16816.F32 R40, R4.reuse, R42, R52 ;  /* 0x0000002a0428723c */ /* 0x040fe20000001834 */
[----:B------:R-:W-:Y:S07]  /*3b00*/  LDSM.16.M88.4 R52, [R169+0x2000] ;  /* 0x00200000a934783b */ /* 0x000fee0000000200 */
[C---:B------:R-:W-:Y:S08]  /*3b10*/  HMMA.16816.F32 R56, R4.reuse, R62, R56 ;  /* 0x0000003e0438723c */ /* 0x040ff00000001838 */
[C---:B------:R-:W-:Y:S08]  /*3b20*/  HMMA.16816.F32 R36, R4.reuse, R64, R20 ;  /* 0x000000400424723c */ /* 0x040ff00000001814 */
[C---:B------:R-:W-:Y:S01]  /*3b30*/  HMMA.16816.F32 R48, R4.reuse, R60, R48 ;  /* 0x0000003c0430723c */ /* 0x040fe20000001830 */
[----:B------:R-:W-:Y:S07]  /*3b40*/  LDSM.16.M88.4 R60, [R169+0x2800] ;  /* 0x00280000a93c783b */ /* 0x000fee0000000200 */
[C---:B------:R-:W-:Y:S01]  /*3b50*/  HMMA.16816.F32 R20, R4.reuse, R66, R12 ;  /* 0x000000420414723c */ /* 0x040fe2000000180c */
[----:B------:R-:W1:Y:S04]  /*3b60*/  LDSM.16.M88.4 R12, [R163+0x4000] ;  /* 0x00400000a30c783b */ /* 0x000e680000000200 */
[----:B------:R-:W-:Y:S03]  /*3b70*/  LDSM.16.M88.4 R64, [R0+0x2000] ;  /* 0x002000000040783b */ /* 0x000fe60000000200 */
[C---:B------:R-:W-:Y:S08]  /*3b80*/  HMMA.16816.F32 R8, R4.reuse, R72, R28 ;  /* 0x000000480408723c */ /* 0x040ff0000000181c */
[----:B------:R-:W-:Y:S01]  /*3b90*/  HMMA.16816.F32 R4, R4, R74, R32 ;  /* 0x0000004a0404723c */ /* 0x000fe20000001820 */
[----:B------:R-:W-:Y:S07]  /*3ba0*/  LDSM.16.M88.4 R72, [R0+0x2800] ;  /* 0x002800000048783b */ /* 0x000fee0000000200 */
[C---:B--2---:R-:W-:Y:S08]  /*3bb0*/  HMMA.16816.F32 R32, R16.reuse, R70, R40 ;  /* 0x000000461020723c */ /* 0x044ff00000001828 */
[C---:B------:R-:W-:Y:S01]  /*3bc0*/  HMMA.16816.F32 R28, R16.reuse, R68, R24 ;  /* 0x00000044101c723c */ /* 0x040fe20000001818 */
[----:B------:R-:W-:Y:S07]  /*3bd0*/  LDSM.16.M88.4 R68, [R2+0x2800] ;  /* 0x002800000244783b */ /* 0x000fee0000000200 */
[C---:B---3--:R-:W-:Y:S08]  /*3be0*/  HMMA.16816.F32 R56, R16.reuse, R78, R56 ;  /* 0x0000004e1038723c */ /* 0x048ff00000001838 */
[C---:B------:R-:W-:Y:S08]  /*3bf0*/  HMMA.16816.F32 R44, R16.reuse, R84, R36 ;  /* 0x00000054102c723c */ /* 0x040ff00000001824 */
[C---:B------:R-:W-:Y:S01]  /*3c00*/  HMMA.16816.F32 R48, R16.reuse, R76, R48 ;  /* 0x0000004c1030723c */ /* 0x040fe20000001830 */
[----:B------:R-:W-:Y:S07]  /*3c10*/  LDSM.16.M88.4 R76, [R2+0x3000] ;  /* 0x00300000024c783b */ /* 0x000fee0000000200 */
[C---:B------:R-:W-:Y:S01]  /*3c20*/  HMMA.16816.F32 R36, R16.reuse, R88, R8 ;  /* 0x000000581024723c */ /* 0x040fe20000001808 */
[----:B------:R-:W2:Y:S07]  /*3c30*/  LDSM.16.M88.4 R8, [R164+0x4000] ;  /* 0x00400000a408783b */ /* 0x000eae0000000200 */
[C---:B------:R-:W-:Y:S01]  /*3c40*/  HMMA.16816.F32 R40, R16.reuse, R86, R20 ;  /* 0x000000561028723c */ /* 0x040fe20000001814 */
[----:B------:R-:W3:Y:S07]  /*3c50*/  LDSM.16.M88.4 R84, [R0+0x3000] ;  /* 0x003000000054783b */ /* 0x000eee0000000200 */
[----:B------:R-:W-:Y:S01]  /*3c60*/  HMMA.16816.F32 R24, R16, R90, R4 ;  /* 0x0000005a1018723c */ /* 0x000fe20000001804 */
[----:B------:R-:W4:Y:S04]  /*3c70*/  LDSM.16.M88.4 R88, [R0+0x3800] ;  /* 0x003800000058783b */ /* 0x000f280000000200 */
[----:B------:R-:W-:Y:S03]  /*3c80*/  LDSM.16.M88.4 R4, [R166+0x4000] ;  /* 0x00400000a604783b */ /* 0x000fe60000000200 */
[C---:B-1----:R-:W-:Y:S08]  /*3c90*/  HMMA.16816.F32 R16, R12.reuse, R54, R32 ;  /* 0x000000360c10723c */ /* 0x042ff00000001820 */
[C---:B------:R-:W-:Y:S08]  /*3ca0*/  HMMA.16816.F32 R20, R12.reuse, R52, R28 ;  /* 0x000000340c14723c */ /* 0x040ff0000000181c */
[C---:B------:R-:W-:Y:S08]  /*3cb0*/  HMMA.16816.F32 R56, R12.reuse, R62, R56 ;  /* 0x0000003e0c38723c */ /* 0x040ff00000001838 */
[C---:B------:R-:W-:Y:S01]  /*3cc0*/  HMMA.16816.F32 R32, R12.reuse, R60, R48 ;  /* 0x0000003c0c20723c */ /* 0x040fe20000001830 */
[----:B------:R-:W1:Y:S07]  /*3cd0*/  LDSM.16.M88.4 R60, [R2+0x2000] ;  /* 0x00200000023c783b */ /* 0x000e6e0000000200 */
[C---:B------:R-:W-:Y:S08]  /*3ce0*/  HMMA.16816.F32 R52, R12.reuse, R80, R44 ;  /* 0x000000500c34723c */ /* 0x040ff0000000182c */
[C---:B------:R-:W-:Y:S01]  /*3cf0*/  HMMA.16816.F32 R48, R12.reuse, R82, R40 ;  /* 0x000000520c30723c */ /* 0x040fe20000001828 */
[----:B------:R-:W5:Y:S07]  /*3d00*/  LDSM.16.M88.4 R80, [R2+0x3800] ;  /* 0x003800000250783b */ /* 0x000f6e0000000200 */
[C---:B------:R-:W-:Y:S08]  /*3d10*/  HMMA.16816.F32 R44, R12.reuse, R92, R36 ;  /* 0x0000005c0c2c723c */ /* 0x040ff00000001824 */
[----:B------:R-:W-:Y:S08]  /*3d20*/  HMMA.16816.F32 R40, R12, R94, R24 ;  /* 0x0000005e0c28723c */ /* 0x000ff00000001818 */
[C---:B--2---:R-:W-:Y:S01]  /*3d30*/  HMMA.16816.F32 R28, R8.reuse, R66, R16 ;  /* 0x00000042081c723c */ /* 0x044fe20000001810 */
[----:B------:R-:W-:Y:S07]  /*3d40*/  LDSM.16.M88.4 R16, [R165+0x4000] ;  /* 0x00400000a510783b */ /* 0x000fee0000000200 */
[C---:B------:R-:W-:Y:S01]  /*3d50*/  HMMA.16816.F32 R36, R8.reuse, R64, R20 ;  /* 0x000000400824723c */ /* 0x040fe20000001814 */
[----:B------:R-:W2:Y:S07]  /*3d60*/  LDSM.16.M88.4 R64, [R3+0x2000] ;  /* 0x002000000340783b */ /* 0x000eae0000000200 */
[C---:B------:R-:W-:Y:S08]  /*3d70*/  HMMA.16816.F32 R20, R8.reuse, R74, R56 ;  /* 0x0000004a0814723c */ /* 0x040ff00000001838 */
[C---:B------:R-:W-:Y:S01]  /*3d80*/  HMMA.16816.F32 R24, R8.reuse, R72, R32 ;  /* 0x000000480818723c */ /* 0x040fe20000001820 */
[----:B------:R-:W2:Y:S07]  /*3d90*/  LDSM.16.M88.4 R72, [R3+0x2800] ;  /* 0x002800000348783b */ /* 0x000eae0000000200 */
[C---:B---3--:R-:W-:Y:S08]  /*3da0*/  HMMA.16816.F32 R12, R8.reuse, R84, R52 ;  /* 0x00000054080c723c */ /* 0x048ff00000001834 */
[C---:B------:R-:W-:Y:S01]  /*3db0*/  HMMA.16816.F32 R32, R8.reuse, R86, R48 ;  /* 0x000000560820723c */ /* 0x040fe20000001830 */
[----:B------:R-:W-:Y:S07]  /*3dc0*/  LDSM.16.M88.4 R84, [R0+0x5000] ;  /* 0x005000000054783b */ /* 0x000fee0000000200 */
[C---:B----4-:R-:W-:Y:S08]  /*3dd0*/  HMMA.16816.F32 R44, R8.reuse, R88, R44 ;  /* 0x00000058082c723c */ /* 0x050ff0000000182c */
[----:B------:R-:W-:Y:S08]  /*3de0*/  HMMA.16816.F32 R40, R8, R90, R40 ;  /* 0x0000005a0828723c */ /* 0x000ff00000001828 */
[C---:B-1----:R-:W-:Y:S08]  /*3df0*/  HMMA.16816.F32 R28, R4.reuse, R62, R28 ;  /* 0x0000003e041c723c */ /* 0x042ff0000000181c */
[C---:B------:R-:W-:Y:S01]  /*3e00*/  HMMA.16816.F32 R48, R4.reuse, R70, R20 ;  /* 0x000000460430723c */ /* 0x040fe20000001814 */
[----:B------:R-:W1:Y:S07]  /*3e10*/  LDSM.16.M88.4 R20, [R3+0x3000] ;  /* 0x003000000314783b */ /* 0x000e6e0000000200 */
[C---:B------:R-:W-:Y:S01]  /*3e20*/  HMMA.16816.F32 R52, R4.reuse, R68, R24 ;  /* 0x000000440434723c */ /* 0x040fe20000001818 */
[----:B------:R-:W3:Y:S04]  /*3e30*/  LDSM.16.M88.4 R24, [R3+0x3800] ;  /* 0x003800000318783b */ /* 0x000ee80000000200 */
[----:B------:R-:W-:Y:S03]  /*3e40*/  LDSM.16.M88.4 R68, [R0+0x4000] ;  /* 0x004000000044783b */ /* 0x000fe60000000200 */
[C---:B------:R-:W-:Y:S01]  /*3e50*/  HMMA.16816.F32 R36, R4.reuse, R60, R36 ;  /* 0x0000003c0424723c */ /* 0x040fe20000001824 */
[----:B------:R-:W-:Y:S07]  /*3e60*/  LDSM.16.M88.4 R60, [R169+0x4800] ;  /* 0x00480000a93c783b */ /* 0x000fee0000000200 */
[C---:B------:R-:W-:Y:S08]  /*3e70*/  HMMA.16816.F32 R12, R4.reuse, R76, R12 ;  /* 0x0000004c040c723c */ /* 0x040ff0000000180c */
[C---:B------:R-:W-:Y:S01]  /*3e80*/  HMMA.16816.F32 R8, R4.reuse, R78, R32 ;  /* 0x0000004e0408723c */ /* 0x040fe20000001820 */
[----:B------:R-:W-:Y:S07]  /*3e90*/  LDSM.16.M88.4 R76, [R0+0x4800] ;  /* 0x00480000004c783b */ /* 0x000fee0000000200 */
[C---:B-----5:R-:W-:Y:S08]  /*3ea0*/  HMMA.16816.F32 R56, R4.reuse, R80, R44 ;  /* 0x000000500438723c */ /* 0x060ff0000000182c */
[----:B------:R-:W-:Y:S01]  /*3eb0*/  HMMA.16816.F32 R40, R4, R82, R40 ;  /* 0x000000520428723c */ /* 0x000fe20000001828 */
[----:B------:R-:W-:Y:S04]  /*3ec0*/  LDSM.16.M88.4 R4, [R163+0x8000] ;  /* 0x00800000a304783b */ /* 0x000fe80000000200 */
[----:B------:R-:W-:Y:S03]  /*3ed0*/  LDSM.16.M88.4 R80, [R2+0x4000] ;  /* 0x004000000250783b */ /* 0x000fe60000000200 */
[C---:B--2---:R-:W-:Y:S01]  /*3ee0*/  HMMA.16816.F32 R32, R16.reuse, R66, R28 ;  /* 0x000000421020723c */ /* 0x044fe2000000181c */
[----:B------:R-:W2:Y:S07]  /*3ef0*/  LDSM.16.M88.4 R28, [R169+0x4000] ;  /* 0x00400000a91c783b */ /* 0x000eae0000000200 */
[C---:B------:R-:W-:Y:S08]  /*3f00*/  HMMA.16816.F32 R52, R16.reuse, R72, R52 ;  /* 0x000000481034723c */ /* 0x040ff00000001834 */
[C---:B------:R-:W-:Y:S01]  /*3f10*/  HMMA.16816.F32 R48, R16.reuse, R74, R48 ;  /* 0x0000004a1030723c */ /* 0x040fe20000001830 */
[----:B------:R-:W4:Y:S07]  /*3f20*/  LDSM.16.M88.4 R72, [R169+0x5800] ;  /* 0x00580000a948783b */ /* 0x000f2e0000000200 */
[C---:B------:R-:W-:Y:S01]  /*3f30*/  HMMA.16816.F32 R36, R16.reuse, R64, R36 ;  /* 0x000000401024723c */ /* 0x040fe20000001824 */
[----:B------:R-:W5:Y:S07]  /*3f40*/  LDSM.16.M88.4 R64, [R169+0x5000] ;  /* 0x00500000a940783b */ /* 0x000f6e0000000200 */
[C---:B-1----:R-:W-:Y:S01]  /*3f50*/  HMMA.16816.F32 R44, R16.reuse, R20, R12 ;  /* 0x00000014102c723c */ /* 0x042fe2000000180c */
[----:B------:R-:W1:Y:S07]  /*3f60*/  LDSM.16.M88.4 R12, [R164+0x8000] ;  /* 0x00800000a40c783b */ /* 0x000e6e0000000200 */
[C---:B------:R-:W-:Y:S08]  /*3f70*/  HMMA.16816.F32 R20, R16.reuse, R22, R8 ;  /* 0x000000161014723c */ /* 0x040ff00000001808 */
[C---:B---3--:R-:W-:Y:S01]  /*3f80*/  HMMA.16816.F32 R8, R16.reuse, R24, R56 ;  /* 0x000000181008723c */ /* 0x048fe20000001838 */
[----:B------:R-:W-:Y:S07]  /*3f90*/  LDSM.16.M88.4 R56, [R2+0x5000] ;  /* 0x005000000238783b */ /* 0x000fee0000000200 */
[----:B------:R-:W-:Y:S08]  /*3fa0*/  HMMA.16816.F32 R16, R16, R26, R40 ;  /* 0x0000001a1010723c */ /* 0x000ff00000001828 */
[C---:B--2---:R-:W-:Y:S01]  /*3fb0*/  HMMA.16816.F32 R24, R4.reuse, R28, R36 ;  /* 0x0000001c0418723c */ /* 0x044fe20000001824 */
[----:B------:R-:W-:Y:S07]  /*3fc0*/  LDSM.16.M88.4 R36, [R2+0x4800] ;  /* 0x004800000224783b */ /* 0x000fee0000000200 */
[C---:B------:R-:W-:Y:S08]  /*3fd0*/  HMMA.16816.F32 R28, R4.reuse, R30, R32 ;  /* 0x0000001e041c723c */ /* 0x040ff00000001820 */
[C---:B------:R-:W-:Y:S08]  /*3fe0*/  HMMA.16816.F32 R32, R4.reuse, R60, R52 ;  /* 0x0000003c0420723c */ /* 0x040ff00000001834 */
[C---:B------:R-:W-:Y:S01]  /*3ff0*/  HMMA.16816.F32 R40, R4.reuse, R62, R48 ;  /* 0x0000003e0428723c */ /* 0x040fe20000001830 */
[----:B------:R2:W3:Y:S07]  /*4000*/  LDSM.16.M88.4 R60, [R0+0x5800] ;  /* 0x00580000003c783b */ /* 0x0004ee0000000200 */
[C---:B----4-:R-:W-:Y:S01]  /*4010*/  HMMA.16816.F32 R52, R4.reuse, R72, R8 ;  /* 0x000000480434723c */ /* 0x050fe20000001808 */
[----:B------:R-:W4:Y:S07]  /*4020*/  LDSM.16.M88.4 R8, [R166+0x8000] ;  /* 0x00800000a608783b */ /* 0x000f2e0000000200 */
[C---:B-----5:R-:W-:Y:S08]  /*4030*/  HMMA.16816.F32 R48, R4.reuse, R66, R20 ;  /* 0x000000420430723c */ /* 0x060ff00000001814 */
[----:B------:R-:W-:Y:S01]  /*4040*/  HMMA.16816.F32 R20, R4, R74, R16 ;  /* 0x0000004a0414723c */ /* 0x000fe20000001810 */
[----:B------:R-:W-:Y:S01]  /*4050*/  LDSM.16.M88.4 R72, [R3+0x4000] ;  /* 0x004000000348783b */ /* 0x000fe20000000200 */
[----:B--2---:R-:W-:-:S05]  /*4060*/  IMAD.IADD R0, R96, 0x1, -R220 ;  /* 0x0000000160007824 */ /* 0x004fca00078e0adc */
[C---:B------:R-:W-:Y:S01]  /*4070*/  ISETP.GT.AND P0, PT, R0.reuse, RZ, PT ;  /* 0x000000ff0000720c */ /* 0x040fe20003f04270 */
[----:B------:R-:W-:Y:S01]  /*4080*/  HMMA.16816.F32 R44, R4, R64, R44 ;  /* 0x00000040042c723c */ /* 0x000fe2000000182c */
[----:B------:R-:W2:Y:S01]  /*4090*/  LDSM.16.M88.4 R64, [R2+0x5800] ;  /* 0x005800000240783b */ /* 0x000ea20000000200 */
[C---:B------:R-:W-:Y:S02]  /*40a0*/  ISETP.GT.AND P1, PT, R0.reuse, 0x1, PT ;  /* 0x000000010000780c */ /* 0x040fe40003f24270 */
[----:B------:R-:W-:Y:S01]  /*40b0*/  ISETP.GT.AND P2, PT, R0, 0x11, PT ;  /* 0x000000110000780c */ /* 0x000fe20003f44270 */
[----:B------:R-:W5:Y:S03]  /*40c0*/  LDSM.16.M88.4 R4, [R165+0x8000] ;  /* 0x00800000a504783b */ /* 0x000f660000000200 */
[C---:B-1----:R-:W-:Y:S08]  /*40d0*/  HMMA.16816.F32 R16, R12.reuse, R68, R24 ;  /* 0x000000440c10723c */ /* 0x042ff00000001818 */
[C---:B------:R-:W-:Y:S01]  /*40e0*/  HMMA.16816.F32 R28, R12.reuse, R70, R28 ;  /* 0x000000460c1c723c */ /* 0x040fe2000000181c */
[----:B------:R-:W-:Y:S07]  /*40f0*/  LDSM.16.M88.4 R68, [R3+0x5000] ;  /* 0x005000000344783b */ /* 0x000fee0000000200 */
[C---:B------:R-:W-:Y:S08]  /*4100*/  HMMA.16816.F32 R32, R12.reuse, R76, R32 ;  /* 0x0000004c0c20723c */ /* 0x040ff00000001820 */
[C---:B---3--:R-:W-:Y:S08]  /*4110*/  HMMA.16816.F32 R52, R12.reuse, R60, R52 ;  /* 0x0000003c0c34723c */ /* 0x048ff00000001834 */
[C---:B------:R-:W-:Y:S01]  /*4120*/  HMMA.16816.F32 R24, R12.reuse, R62, R20 ;  /* 0x0000003e0c18723c */ /* 0x040fe20000001814 */
[----:B------:R-:W1:Y:S07]  /*4130*/  LDSM.16.M88.4 R60, [R3+0x4800] ;  /* 0x00480000033c783b */ /* 0x000e6e0000000200 */
[C---:B------:R-:W-:Y:S01]  /*4140*/  HMMA.16816.F32 R40, R12.reuse, R78, R40 ;  /* 0x0000004e0c28723c */ /* 0x040fe20000001828 */
[----:B------:R3:W1:Y:S07]  /*4150*/  LDSM.16.M88.4 R76, [R3+0x5800] ;  /* 0x00580000034c783b */ /* 0x00066e0000000200 */
[C---:B------:R-:W-:Y:S08]  /*4160*/  HMMA.16816.F32 R44, R12.reuse, R84, R44 ;  /* 0x000000540c2c723c */ /* 0x040ff0000000182c */
[----:B------:R-:W-:Y:S08]  /*4170*/  HMMA.16816.F32 R48, R12, R86, R48 ;  /* 0x000000560c30723c */ /* 0x000ff00000001830 */
[C---:B----4-:R-:W-:Y:S08]  /*4180*/  HMMA.16816.F32 R16, R8.reuse, R80, R16 ;  /* 0x000000500810723c */ /* 0x050ff00000001810 */
[C---:B------:R-:W-:Y:S08]  /*4190*/  HMMA.16816.F32 R12, R8.reuse, R82, R28 ;  /* 0x00000052080c723c */ /* 0x040ff0000000181c */
[C---:B------:R-:W-:Y:S08]  /*41a0*/  HMMA.16816.F32 R20, R8.reuse, R36, R32 ;  /* 0x000000240814723c */ /* 0x040ff00000001820 */
[C---:B------:R-:W-:Y:S08]  /*41b0*/  HMMA.16816.F32 R28, R8.reuse, R38, R40 ;  /* 0x00000026081c723c */ /* 0x040ff00000001828 */
[C---:B------:R-:W-:Y:S08]  /*41c0*/  HMMA.16816.F32 R36, R8.reuse, R56, R44 ;  /* 0x000000380824723c */ /* 0x040ff0000000182c */
[C---:B------:R-:W-:Y:S08]  /*41d0*/  HMMA.16816.F32 R40, R8.reuse, R58, R48 ;  /* 0x0000003a0828723c */ /* 0x040ff00000001830 */
[C---:B--2---:R-:W-:Y:S08]  /*41e0*/  HMMA.16816.F32 R44, R8.reuse, R64, R52 ;  /* 0x00000040082c723c */ /* 0x044ff00000001834 */
[----:B------:R-:W-:Y:S08]  /*41f0*/  HMMA.16816.F32 R32, R8, R66, R24 ;  /* 0x000000420820723c */ /* 0x000ff00000001818 */
[C---:B-----5:R-:W-:Y:S08]  /*4200*/  HMMA.16816.F32 R24, R4.reuse, R72, R16 ;  /* 0x000000480418723c */ /* 0x060ff00000001810 */
[C---:B------:R-:W-:Y:S08]  /*4210*/  HMMA.16816.F32 R12, R4.reuse, R74, R12 ;  /* 0x0000004a040c723c */ /* 0x040ff0000000180c */
[C---:B-1----:R-:W-:Y:S08]  /*4220*/  HMMA.16816.F32 R8, R4.reuse, R60, R20 ;  /* 0x0000003c0408723c */ /* 0x042ff00000001814 */
[----:B------:R-:W-:Y:S01]  /*4230*/  HMMA.16816.F32 R16, R4, R62, R28 ;  /* 0x0000003e0410723c */ /* 0x000fe2000000181c */
[----:B------:R-:W-:-:S02]  /*4240*/  FSEL R26, R26, -INF , P0 ;  /* 0xff8000001a1a7808 */ /* 0x000fc40000000000 */
[----:B------:R-:W-:-:S04]  /*4250*/  FSEL R27, R27, -INF , P1 ;  /* 0xff8000001b1b7808 */ /* 0x000fc80000800000 */
[----:B---3--:R-:W-:Y:S01]  /*4260*/  FMNMX.FTZ R3, R26, R27, !PT ;  /* 0x0000001b1a037209 */ /* 0x008fe20007810000 */
[C---:B------:R-:W-:Y:S08]  /*4270*/  HMMA.16816.F32 R20, R4.reuse, R68, R36 ;  /* 0x000000440414723c */ /* 0x040ff00000001824 */
[----:B------:R-:W-:Y:S01]  /*4280*/  HMMA.16816.F32 R28, R4, R70, R40 ;  /* 0x00000046041c723c */ /* 0x000fe20000001828 */
[----:B------:R-:W-:-:S06]  /*4290*/  FSEL R9, R9, -INF , P2 ;  /* 0xff80000009097808 */ /* 0x000fcc0001000000 */
[----:B------:R-:W-:Y:S01]  /*42a0*/  FSEL R41, R11, -INF , P2 ;  /* 0xff8000000b297808 */ /* 0x000fe20001000000 */
[C---:B------:R-:W-:Y:S08]  /*42b0*/  HMMA.16816.F32 R44, R4.reuse, R76, R44 ;  /* 0x0000004c042c723c */ /* 0x040ff0000000182c */
[----:B------:R-:W-:Y:S07]  /*42c0*/  HMMA.16816.F32 R32, R4, R78, R32 ;  /* 0x0000004e0420723c */ /* 0x000fee0000001820 */
[----:B------:R-:W-:-:S02]  /*42d0*/  FSEL R7, R24, -INF , P0 ;  /* 0xff80000018077808 */ /* 0x000fc40000000000 */
[C---:B------:R-:W-:Y:S02]  /*42e0*/  ISETP.GT.AND P0, PT, R0.reuse, 0x8, PT ;  /* 0x000000080000780c */ /* 0x040fe40003f04270 */
[----:B------:R-:W-:Y:S02]  /*42f0*/  FSEL R6, R25, -INF , P1 ;  /* 0xff80000019067808 */ /* 0x000fe40000800000 */
[----:B------:R-:W-:Y:S02]  /*4300*/  ISETP.GT.AND P1, PT, R0, 0x9, PT ;  /* 0x000000090000780c */ /* 0x000fe40003f24270 */
[----:B------:R-:W-:Y:S02]  /*4310*/  FSEL R12, R12, -INF , P0 ;  /* 0xff8000000c0c7808 */ /* 0x000fe40000000000 */
[----:B------:R-:W-:Y:S02]  /*4320*/  FMNMX.FTZ R2, R7, R6, !PT ;  /* 0x0000000607027209 */ /* 0x000fe40007810000 */
[----:B------:R-:W-:-:S02]  /*4330*/  FSEL R24, R14, -INF , P0 ;  /* 0xff8000000e187808 */ /* 0x000fc40000000000 */
[----:B------:R-:W-:Y:S02]  /*4340*/  ISETP.GT.AND P0, PT, R0, 0x10, PT ;  /* 0x000000100000780c */ /* 0x000fe40003f04270 */
[----:B------:R-:W-:Y:S02]  /*4350*/  FSEL R13, R13, -INF , P1 ;  /* 0xff8000000d0d7808 */ /* 0x000fe40000800000 */
[----:B------:R-:W-:Y:S02]  /*4360*/  FMNMX.FTZ R2, R12, R2, !PT ;  /* 0x000000020c027209 */ /* 0x000fe40007810000 */
[----:B------:R-:W-:Y:S02]  /*4370*/  FSEL R25, R15, -INF , P1 ;  /* 0xff8000000f197808 */ /* 0x000fe40000800000 */
[----:B------:R-:W-:Y:S02]  /*4380*/  FMNMX.FTZ R3, R24, R3, !PT ;  /* 0x0000000318037209 */ /* 0x000fe40007810000 */
[----:B------:R-:W-:-:S02]  /*4390*/  FSEL R8, R8, -INF , P0 ;  /* 0xff80000008087808 */ /* 0x000fc40000000000 */
[----:B------:R-:W-:Y:S02]  /*43a0*/  FMNMX.FTZ R2, R13, R2, !PT ;  /* 0x000000020d027209 */ /* 0x000fe40007810000 */
[----:B------:R-:W-:Y:S02]  /*43b0*/  FSEL R40, R10, -INF , P0 ;  /* 0xff8000000a287808 */ /* 0x000fe40000000000 */
[----:B------:R-:W-:Y:S02]  /*43c0*/  FMNMX.FTZ R3, R25, R3, !PT ;  /* 0x0000000319037209 */ /* 0x000fe40007810000 */
[----:B------:R-:W-:Y:S02]  /*43d0*/  ISETP.GT.AND P1, PT, R0, 0x18, PT ;  /* 0x000000180000780c */ /* 0x000fe40003f24270 */
[----:B------:R-:W-:Y:S02]  /*43e0*/  FMNMX.FTZ R2, R8, R2, !PT ;  /* 0x0000000208027209 */ /* 0x000fe40007810000 */
[----:B------:R-:W-:-:S02]  /*43f0*/  FMNMX.FTZ R3, R40, R3, !PT ;  /* 0x0000000328037209 */ /* 0x000fc40007810000 */
[----:B------:R-:W-:Y:S02]  /*4400*/  ISETP.GT.AND P0, PT, R0, 0x19, PT ;  /* 0x000000190000780c */ /* 0x000fe40003f04270 */
[----:B------:R-:W-:Y:S02]  /*4410*/  FSEL R16, R16, -INF , P1 ;  /* 0xff80000010107808 */ /* 0x000fe40000800000 */
        /* <DEDUP_REMOVED lines=14> */
[----:B------:R-:W-:Y:S02]  /*4500*/  ISETP.GT.AND P1, PT, R0, 0x28, PT ;  /* 0x000000280000780c */ /* 0x000fe40003f24270 */
        /* <DEDUP_REMOVED lines=8> */
[----:B------:R-:W-:Y:S02]  /*4590*/  FSEL R66, R29, -INF , P0 ;  /* 0xff8000001d427808 */ /* 0x000fe40000000000 */
[----:B------:R-:W-:Y:S02]  /*45a0*/  ISETP.GT.AND P1, PT, R0, 0x30, PT ;  /* 0x000000300000780c */ /* 0x000fe40003f24270 */
        /* <DEDUP_REMOVED lines=8> */
[----:B------:R-:W-:-:S02]  /*4630*/  FSEL R152, R47, -INF , P0 ;  /* 0xff8000002f987808 */ /* 0x000fc40000000000 */
[----:B------:R-:W-:Y:S02]  /*4640*/  FSEL R67, R45, -INF , P0 ;  /* 0xff8000002d437808 */ /* 0x000fe40000000000 */
[C---:B------:R-:W-:Y:S02]  /*4650*/  ISETP.GT.AND P1, PT, R0.reuse, 0x38, PT ;  /* 0x000000380000780c */ /* 0x040fe40003f24270 */
[----:B------:R-:W-:Y:S02]  /*4660*/  ISETP.GT.AND P0, PT, R0, 0x39, PT ;  /* 0x000000390000780c */ /* 0x000fe40003f04270 */
[----:B------:R-:W-:Y:S02]  /*4670*/  FMNMX.FTZ R0, R69, R2, !PT ;  /* 0x0000000245007209 */ /* 0x000fe40007810000 */
[----:B------:R-:W-:Y:S02]  /*4680*/  FMNMX.FTZ R2, R153, R3, !PT ;  /* 0x0000000399027209 */ /* 0x000fe40007810000 */
[----:B------:R-:W-:-:S02]  /*4690*/  FSEL R103, R34, -INF , P1 ;  /* 0xff80000022677808 */ /* 0x000fc40000800000 */
[----:B------:R-:W-:Y:S02]  /*46a0*/  FSEL R65, R32, -INF , P1 ;  /* 0xff80000020417808 */ /* 0x000fe40000800000 */
[----:B------:R-:W-:Y:S02]  /*46b0*/  FMNMX.FTZ R0, R67, R0, !PT ;  /* 0x0000000043007209 */ /* 0x000fe40007810000 */
[----:B------:R-:W-:Y:S02]  /*46c0*/  FMNMX.FTZ R2, R152, R2, !PT ;  /* 0x0000000298027209 */ /* 0x000fe40007810000 */
[----:B------:R-:W-:Y:S02]  /*46d0*/  FSEL R102, R35, -INF , P0 ;  /* 0xff80000023667808 */ /* 0x000fe40000000000 */
[----:B------:R-:W-:Y:S02]  /*46e0*/  FSEL R64, R33, -INF , P0 ;  /* 0xff80000021407808 */ /* 0x000fe40000000000 */
[----:B------:R-:W-:-:S02]  /*46f0*/  FMNMX.FTZ R0, R65, R0, !PT ;  /* 0x0000000041007209 */ /* 0x000fc40007810000 */
[----:B------:R-:W-:Y:S02]  /*4700*/  FMNMX.FTZ R2, R103, R2, !PT ;  /* 0x0000000267027209 */ /* 0x000fe40007810000 */
[----:B------:R-:W-:Y:S02]  /*4710*/  FMNMX.FTZ R0, R64, R0, !PT ;  /* 0x0000000040007209 */ /* 0x000fe40007810000 */
[----:B------:R-:W-:Y:S01]  /*4720*/  FMNMX.FTZ R4, R102, R2, !PT ;  /* 0x0000000266047209 */ /* 0x000fe20007810000 */
[----:B------:R-:W-:Y:S05]  /*4730*/  @!PT BRA `(.L_x_4651) ;  /* 0x000099600000f947 */ /* 0x000fea0003800000 */
[----:B------:R1:W2:Y:S02]  /*4740*/  SHFL.BFLY PT, R2, R0, 0x2, 0x1f ;  /* 0x0c401f0000027f89 */ /* 0x0002a400000e0000 */
.L_x_4741:
        /* <DEDUP_REMOVED lines=14> */
[----:B------:R-:W-:Y:S04]  /*4830*/  LDSM.16.MT88.4 R28, [R208+0x800] ;  /* 0x00080000d01c783b */ /* 0x000fe80000004200 */
[----:B------:R-:W-:Y:S01]  /*4840*/  FFMA.FTZ R3, R7, c[0x0][0x2d0], -R0 ;  /* 0x0000b40007037a23 */ /* 0x000fe20000010800 */
[----:B------:R-:W-:Y:S03]  /*4850*/  LDSM.16.MT88.4 R32, [R170+0x800] ;  /* 0x00080000aa20783b */ /* 0x000fe60000004200 */
[----:B------:R2:W-:Y:S01]  /*4860*/  MUFU.EX2 R156, R3 ;  /* 0x00000003009c7308 */ /* 0x0005e20000000800 */
[----:B------:R-:W-:Y:S04]  /*4870*/  LDSM.16.MT88.4 R60, [R170+0x2000] ;  /* 0x00200000aa3c783b */ /* 0x000fe80000004200 */
[----:B------:R-:W-:Y:S01]  /*4880*/  LDSM.16.MT88.4 R56, [R211+0x2000] ;  /* 0x00200000d338783b */ /* 0x000fe20000004200 */
[----:B-1----:R-:W-:-:S04]  /*4890*/  FMNMX.FTZ R100, R2, R4, !PT ;  /* 0x0000000402647209 */ /* 0x002fc80007810000 */
[C---:B------:R-:W-:Y:S01]  /*48a0*/  FSETP.NEU.FTZ.AND P0, PT, R100.reuse, -INF , PT ;  /* 0xff8000006400780b */ /* 0x040fe20003f1d000 */
[----:B------:R-:W-:Y:S02]  /*48b0*/  FMUL.FTZ R2, R100, c[0x0][0x2d0] ;  /* 0x0000b40064027a20 */ /* 0x000fe40000410000 */
[----:B--2---:R-:W-:-:S03]  /*48c0*/  FFMA.FTZ R3, R6, c[0x0][0x2d0], -R0 ;  /* 0x0000b40006037a23 */ /* 0x004fc60000010800 */
[----:B------:R-:W-:Y:S01]  /*48d0*/  FSEL R2, R2, RZ, P0 ;  /* 0x000000ff02027208 */ /* 0x000fe20000000000 */
[----:B------:R-:W1:Y:S01]  /*48e0*/  LDSM.16.MT88.4 R4, [R208] ;  /* 0x00000000d004783b */ /* 0x000e620000004200 */
[----:B------:R2:W-:Y:S02]  /*48f0*/  MUFU.EX2 R150, R3 ;  /* 0x0000000300967308 */ /* 0x0005e40000000800 */
[----:B--2---:R-:W-:-:S06]  /*4900*/  FFMA.FTZ R3, R12, c[0x0][0x2d0], -R0 ;  /* 0x0000b4000c037a23 */ /* 0x004fcc0000010800 */
[----:B------:R2:W-:Y:S02]  /*4910*/  MUFU.EX2 R149, R3 ;  /* 0x0000000300957308 */ /* 0x0005e40000000800 */
[----:B--2---:R-:W-:Y:S02]  /*4920*/  FFMA.FTZ R3, R13, c[0x0][0x2d0], -R0 ;  /* 0x0000b4000d037a23 */ /* 0x004fe40000010800 */
[----:B------:R-:W2:Y:S04]  /*4930*/  LDSM.16.MT88.4 R12, [R170] ;  /* 0x00000000aa0c783b */ /* 0x000ea80000004200 */
[----:B------:R4:W5:Y:S02]  /*4940*/  MUFU.EX2 R157, R3 ;  /* 0x00000003009d7308 */ /* 0x0009640000000800 */
[----:B----4-:R-:W-:Y:S01]  /*4950*/  FFMA.FTZ R3, R26, c[0x0][0x2d0], -R2 ;  /* 0x0000b4001a037a23 */ /* 0x010fe20000010802 */
[----:B-----5:R-:W-:-:S05]  /*4960*/  F2FP.PACK_AB R10, R157, R149 ;  /* 0x000000959d0a723e */ /* 0x020fca00000000ff */
[----:B------:R4:W-:Y:S02]  /*4970*/  MUFU.EX2 R151, R3 ;  /* 0x0000000300977308 */ /* 0x0009e40000000800 */
[----:B----4-:R-:W-:-:S06]  /*4980*/  FFMA.FTZ R3, R27, c[0x0][0x2d0], -R2 ;  /* 0x0000b4001b037a23 */ /* 0x010fcc0000010802 */
[----:B------:R4:W-:Y:S02]  /*4990*/  MUFU.EX2 R148, R3 ;  /* 0x0000000300947308 */ /* 0x0009e40000000800 */
[----:B----4-:R-:W-:-:S06]  /*49a0*/  FFMA.FTZ R3, R24, c[0x0][0x2d0], -R2 ;  /* 0x0000b40018037a23 */ /* 0x010fcc0000010802 */
[----:B------:R4:W-:Y:S02]  /*49b0*/  MUFU.EX2 R155, R3 ;  /* 0x00000003009b7308 */ /* 0x0009e40000000800 */
[----:B----4-:R-:W-:-:S06]  /*49c0*/  FFMA.FTZ R3, R25, c[0x0][0x2d0], -R2 ;  /* 0x0000b40019037a23 */ /* 0x010fcc0000010802 */
[----:B------:R4:W5:Y:S02]  /*49d0*/  MUFU.EX2 R182, R3 ;  /* 0x0000000300b67308 */ /* 0x0009640000000800 */
[----:B----4-:R-:W-:Y:S01]  /*49e0*/  FFMA.FTZ R3, R8, c[0x0][0x2d0], -R0 ;  /* 0x0000b40008037a23 */ /* 0x010fe20000010800 */
[----:B------:R-:W-:Y:S02]  /*49f0*/  F2FP.PACK_AB R8, R150, R156 ;  /* 0x0000009c9608723e */ /* 0x000fe400000000ff */
[----:B-----5:R-:W-:-:S03]  /*4a00*/  F2FP.PACK_AB R11, R182, R155 ;  /* 0x0000009bb60b723e */ /* 0x020fc600000000ff */
[----:B------:R4:W-:Y:S02]  /*4a10*/  MUFU.EX2 R183, R3 ;  /* 0x0000000300b77308 */ /* 0x0009e40000000800 */
[----:B----4-:R-:W-:Y:S01]  /*4a20*/  FFMA.FTZ R3, R9, c[0x0][0x2d0], -R0 ;  /* 0x0000b40009037a23 */ /* 0x010fe20000010800 */
[----:B------:R-:W-:-:S05]  /*4a30*/  F2FP.PACK_AB R9, R148, R151 ;  /* 0x000000979409723e */ /* 0x000fca00000000ff */
[----:B------:R4:W5:Y:S02]  /*4a40*/  MUFU.EX2 R214, R3 ;  /* 0x0000000300d67308 */ /* 0x0009640000000800 */
[C---:B-1----:R-:W-:Y:S08]  /*4a50*/  HMMA.16816.F32 R24, R8.reuse, R4, RZ ;  /* 0x000000040818723c */ /* 0x042ff000000018ff */
[----:B------:R-:W-:Y:S01]  /*4a60*/  HMMA.16816.F32 R20, R8, R6, RZ ;  /* 0x000000060814723c */ /* 0x000fe200000018ff */
[----:B----4-:R-:W-:Y:S01]  /*4a70*/  FFMA.FTZ R3, R16, c[0x0][0x2d0], -R0 ;  /* 0x0000b40010037a23 */ /* 0x010fe20000010800 */
[----:B-----5:R-:W-:-:S03]  /*4a80*/  F2FP.PACK_AB R4, R214, R183 ;  /* 0x000000b7d604723e */ /* 0x020fc600000000ff */
[----:B------:R1:W-:Y:S03]  /*4a90*/  MUFU.EX2 R213, R3 ;  /* 0x0000000300d57308 */ /* 0x0003e60000000800 */
[C---:B--2---:R-:W-:Y:S08]  /*4aa0*/  HMMA.16816.F32 R52, R8.reuse, R12, RZ ;  /* 0x0000000c0834723c */ /* 0x044ff000000018ff */
[----:B------:R-:W-:Y:S01]  /*4ab0*/  HMMA.16816.F32 R44, R8, R14, RZ ;  /* 0x0000000e082c723c */ /* 0x000fe200000018ff */
[----:B-1----:R-:W-:-:S07]  /*4ac0*/  FFMA.FTZ R3, R17, c[0x0][0x2d0], -R0 ;  /* 0x0000b40011037a23 */ /* 0x002fce0000010800 */
[----:B------:R-:W-:Y:S01]  /*4ad0*/  HMMA.16816.F32 R12, R8, R38, RZ ;  /* 0x00000026080c723c */ /* 0x000fe200000018ff */
[----:B------:R1:W2:Y:S02]  /*4ae0*/  MUFU.EX2 R217, R3 ;  /* 0x0000000300d97308 */ /* 0x0002a40000000800 */
[----:B-1----:R-:W-:Y:S01]  /*4af0*/  FFMA.FTZ R3, R40, c[0x0][0x2d0], -R2 ;  /* 0x0000b40028037a23 */ /* 0x002fe20000010802 */
[----:B--2---:R-:W-:-:S05]  /*4b00*/  F2FP.PACK_AB R6, R217, R213 ;  /* 0x000000d5d906723e */ /* 0x004fca00000000ff */
[----:B------:R1:W-:Y:S01]  /*4b10*/  MUFU.EX2 R180, R3 ;  /* 0x0000000300b47308 */ /* 0x0003e20000000800 */
[----:B---3--:R-:W-:Y:S01]  /*4b20*/  LDSM.16.MT88.4 R48, [R158] ;  /* 0x000000009e30783b */ /* 0x008fe20000004200 */
[----:B-1----:R-:W-:-:S03]  /*4b30*/  FFMA.FTZ R3, R41, c[0x0][0x2d0], -R2 ;  /* 0x0000b40029037a23 */ /* 0x002fc60000010802 */
[----:B------:R-:W1:Y:S03]  /*4b40*/  LDSM.16.MT88.4 R40, [R171+0x800] ;  /* 0x00080000ab28783b */ /* 0x000e660000004200 */
[----:B------:R2:W3:Y:S02]  /*4b50*/  MUFU.EX2 R212, R3 ;  /* 0x0000000300d47308 */ /* 0x0004e40000000800 */
[----:B--2---:R-:W-:Y:S01]  /*4b60*/  FFMA.FTZ R3, R18, c[0x0][0x2d0], -R2 ;  /* 0x0000b40012037a23 */ /* 0x004fe20000010802 */
[----:B---3--:R-:W-:-:S05]  /*4b70*/  F2FP.PACK_AB R5, R212, R180 ;  /* 0x000000b4d405723e */ /* 0x008fca00000000ff */
[----:B------:R2:W-:Y:S02]  /*4b80*/  MUFU.EX2 R181, R3 ;  /* 0x0000000300b57308 */ /* 0x0005e40000000800 */
[----:B--2---:R-:W-:Y:S02]  /*4b90*/  FFMA.FTZ R3, R19, c[0x0][0x2d0], -R2 ;  /* 0x0000b40013037a23 */ /* 0x004fe40000010802 */
[----:B------:R-:W-:Y:S01]  /*4ba0*/  HMMA.16816.F32 R16, R8, R36, RZ ;  /* 0x000000240810723c */ /* 0x000fe200000018ff */
[----:B------:R-:W-:Y:S03]  /*4bb0*/  LDSM.16.MT88.4 R36, [R208+0x2800] ;  /* 0x00280000d024783b */ /* 0x000fe60000004200 */
        /* <DEDUP_REMOVED lines=12> */
[C---:B-1----:R-:W-:Y:S08]  /*4c80*/  HMMA.16816.F32 R140, R4.reuse, R40, R16 ;  /* 0x00000028048c723c */ /* 0x042ff00000001810 */
[----:B------:R-:W-:Y:S01]  /*4c90*/  HMMA.16816.F32 R136, R4, R42, R12 ;  /* 0x0000002a0488723c */ /* 0x000fe2000000180c */
[----:B------:R-:W1:Y:S01]  /*4ca0*/  LDSM.16.MT88.4 R40, [R170+0x2800] ;  /* 0x00280000aa28783b */ /* 0x000e620000004200 */
[----:B--2---:R-:W-:-:S04]  /*4cb0*/  FFMA.FTZ R3, R68, c[0x0][0x2d0], -R0 ;  /* 0x0000b40044037a23 */ /* 0x004fc80000010800 */
[----:B------:R2:W-:Y:S02]  /*4cc0*/  MUFU.EX2 R175, R3 ;  /* 0x0000000300af7308 */ /* 0x0005e40000000800 */
[----:B------:R-:W-:Y:S08]  /*4cd0*/  HMMA.16816.F32 R16, R8, R48, RZ ;  /* 0x000000300810723c */ /* 0x000ff000000018ff */
[----:B------:R-:W-:Y:S01]  /*4ce0*/  HMMA.16816.F32 R124, R4, R34, R44 ;  /* 0x00000022047c723c */ /* 0x000fe2000000182c */
[----:B------:R-:W-:Y:S01]  /*4cf0*/  LDSM.16.MT88.4 R44, [R211+0x2800] ;  /* 0x00280000d32c783b */ /* 0x000fe20000004200 */
[----:B--2---:R-:W-:-:S06]  /*4d00*/  FFMA.FTZ R3, R66, c[0x0][0x2d0], -R0 ;  /* 0x0000b40042037a23 */ /* 0x004fcc0000010800 */
[C---:B------:R-:W-:Y:S01]  /*4d10*/  HMMA.16816.F32 R12, R8.reuse, R50, RZ ;  /* 0x00000032080c723c */ /* 0x040fe200000018ff */
[----:B------:R-:W2:Y:S01]  /*4d20*/  LDSM.16.MT88.4 R48, [R171+0x2800] ;  /* 0x00280000ab30783b */ /* 0x000ea20000004200 */
[----:B------:R5:W1:Y:S06]  /*4d30*/  MUFU.EX2 R178, R3 ;  /* 0x0000000300b27308 */ /* 0x000a6c0000000800 */
[----:B------:R-:W-:Y:S08]  /*4d40*/  HMMA.16816.F32 R32, R8, R60, RZ ;  /* 0x0000003c0820723c */ /* 0x000ff000000018ff */
[----:B---3--:R-:W-:Y:S01]  /*4d50*/  HMMA.16816.F32 R108, R4, R24, R16 ;  /* 0x00000018046c723c */ /* 0x008fe20000001810 */
[----:B-----5:R-:W-:-:S04]  /*4d60*/  FFMA.FTZ R3, R75, c[0x0][0x2d0], -R2 ;  /* 0x0000b4004b037a23 */ /* 0x020fc80000010802 */
[----:B------:R3:W-:Y:S03]  /*4d70*/  MUFU.EX2 R159, R3 ;  /* 0x00000003009f7308 */ /* 0x0007e60000000800 */
[C---:B------:R-:W-:Y:S01]  /*4d80*/  HMMA.16816.F32 R28, R8.reuse, R62, RZ ;  /* 0x0000003e081c723c */ /* 0x040fe200000018ff */
[----:B------:R-:W5:Y:S07]  /*4d90*/  LDSM.16.MT88.4 R60, [R170+0x4000] ;  /* 0x00400000aa3c783b */ /* 0x000f6e0000004200 */
[----:B----4-:R-:W-:Y:S01]  /*4da0*/  HMMA.16816.F32 R16, R8, R20, RZ ;  /* 0x000000140810723c */ /* 0x010fe200000018ff */
        /* <DEDUP_REMOVED lines=14> */
[----:B-----5:R-:W-:Y:S08]  /*4e90*/  HMMA.16816.F32 R12, R8, R60, RZ ;  /* 0x0000003c080c723c */ /* 0x020ff000000018ff */
        /* <DEDUP_REMOVED lines=202> */
.L_x_4742:
        /* <DEDUP_REMOVED lines=17> */
.L_x_4743:
        /* <DEDUP_REMOVED lines=21> */
.L_x_4653:
[----:B------:R-:W-:Y:S05]  /*5da0*/  BSYNC B0 ;  /* 0x0000000000007941 */ /* 0x000fea0003800000 */
.L_x_4652:
        /* <DEDUP_REMOVED lines=9> */
.L_x_4666:
        /* <DEDUP_REMOVED lines=43> */
.L_x_4744:
        /* <DEDUP_REMOVED lines=19> */
.L_x_4745:
        /* <DEDUP_REMOVED lines=21> */
.L_x_4658:
[----:B------:R-:W-:Y:S05]  /*6370*/  BSYNC B0 ;  /* 0x0000000000007941 */ /* 0x000fea0003800000 */
.L_x_4657:
        /* <DEDUP_REMOVED lines=42> */
[----:B------:R-:W1:Y:S07]  /*6620*/  LDSM.16.M88.4 R136, [R156+0x800] ;  /* 0x000800009c88783b */ /* 0x000e6e0000000200 */
        /* <DEDUP_REMOVED lines=25> */
[----:B------:R-:W2:Y:S07]  /*67c0*/  LDSM.16.M88.4 R144, [R3+0x2800] ;  /* 0x002800000390783b */ /* 0x000eae0000000200 */
        /* <DEDUP_REMOVED lines=65> */
[----:B------:R-:W-:Y:S01]  /*6be0*/  LDSM.16.M88.4 R152, [R156+0x4000] ;  /* 0x004000009c98783b */ /* 0x000fe20000000200 */
[C---:B-1----:R-:W-:Y:S08]  /*6bf0*/  HMMA.16816.F32 R4, R140.reuse, R148, R4 ;  /* 0x000000948c04723c */ /* 0x042ff00000001804 */
[C---:B------:R-:W-:Y:S01]  /*6c00*/  HMMA.16816.F32 R8, R140.reuse, R150, R8 ;  /* 0x000000968c08723c */ /* 0x040fe20000001808 */
[----:B------:R-:W1:Y:S07]  /*6c10*/  LDSM.16.M88.4 R148, [R101+0x5800] ;  /* 0x005800006594783b */ /* 0x000e6e0000000200 */
[C---:B--2---:R-:W-:Y:S08]  /*6c20*/  HMMA.16816.F32 R12, R140.reuse, R144, R12 ;  /* 0x000000908c0c723c */ /* 0x044ff0000000180c */
[C---:B------:R-:W-:Y:S01]  /*6c30*/  HMMA.16816.F32 R16, R140.reuse, R146, R16 ;  /* 0x000000928c10723c */ /* 0x040fe20000001810 */
[----:B------:R-:W2:Y:S07]  /*6c40*/  LDSM.16.M88.4 R144, [R165+0x8000] ;  /* 0x00800000a590783b */ /* 0x000eae0000000200 */
[C---:B---3--:R-:W-:Y:S08]  /*6c50*/  HMMA.16816.F32 R20, R140.reuse, R136, R20 ;  /* 0x000000888c14723c */ /* 0x048ff00000001814 */
[C---:B------:R-:W-:Y:S01]  /*6c60*/  HMMA.16816.F32 R24, R140.reuse, R138, R24 ;  /* 0x0000008a8c18723c */ /* 0x040fe20000001818 */
[----:B------:R-:W3:Y:S07]  /*6c70*/  LDSM.16.M88.4 R136, [R2+0x4800] ;  /* 0x004800000288783b */ /* 0x000eee0000000200 */
[C---:B-1----:R-:W-:Y:S08]  /*6c80*/  HMMA.16816.F32 R28, R140.reuse, R148, R28 ;  /* 0x000000948c1c723c */ /* 0x042ff0000000181c */
[----:B------:R-:W-:Y:S01]  /*6c90*/  HMMA.16816.F32 R32, R140, R150, R32 ;  /* 0x000000968c20723c */ /* 0x000fe20000001820 */
[----:B------:R-:W1:Y:S07]  /*6ca0*/  LDSM.16.M88.4 R140, [R2+0x5000] ;  /* 0x00500000028c783b */ /* 0x000e6e0000000200 */
[C---:B--2---:R-:W-:Y:S01]  /*6cb0*/  HMMA.16816.F32 R4, R144.reuse, R152, R4 ;  /* 0x000000989004723c */ /* 0x044fe20000001804 */
[----:B------:R2:W4:Y:S07]  /*6cc0*/  LDSM.16.M88.4 R148, [R2+0x5800] ;  /* 0x005800000294783b */ /* 0x00052e0000000200 */
[C---:B------:R-:W-:Y:S08]  /*6cd0*/  HMMA.16816.F32 R8, R144.reuse, R154, R8 ;  /* 0x0000009a9008723c */ /* 0x040ff00000001808 */
[C---:B---3--:R-:W-:Y:S08]  /*6ce0*/  HMMA.16816.F32 R12, R144.reuse, R136, R12 ;  /* 0x00000088900c723c */ /* 0x048ff0000000180c */
[----:B------:R-:W-:Y:S01]  /*6cf0*/  FMNMX.FTZ R3, R4, R0, !PT ;  /* 0x0000000004037209 */ /* 0x000fe20007810000 */
[C---:B------:R-:W-:Y:S03]  /*6d00*/  HMMA.16816.F32 R16, R144.reuse, R138, R16 ;  /* 0x0000008a9010723c */ /* 0x040fe60000001810 */
[----:B--2---:R-:W-:Y:S02]  /*6d10*/  FMNMX.FTZ R2, R6, R102, !PT ;  /* 0x0000006606027209 */ /* 0x004fe40007810000 */
[----:B------:R-:W-:Y:S02]  /*6d20*/  FMNMX.FTZ R3, R5, R3, !PT ;  /* 0x0000000305037209 */ /* 0x000fe40007810000 */
[----:B------:R-:W-:Y:S01]  /*6d30*/  FMNMX.FTZ R2, R7, R2, !PT ;  /* 0x0000000207027209 */ /* 0x000fe20007810000 */
[C---:B-1----:R-:W-:Y:S04]  /*6d40*/  HMMA.16816.F32 R20, R144.reuse, R140, R20 ;  /* 0x0000008c9014723c */ /* 0x042fe80000001814 */
[----:B------:R-:W-:Y:S02]  /*6d50*/  FMNMX.FTZ R3, R8, R3, !PT ;  /* 0x0000000308037209 */ /* 0x000fe40007810000 */
[----:B------:R-:W-:Y:S02]  /*6d60*/  FMNMX.FTZ R2, R10, R2, !PT ;  /* 0x000000020a027209 */ /* 0x000fe40007810000 */
[----:B------:R-:W-:Y:S01]  /*6d70*/  FMNMX.FTZ R3, R9, R3, !PT ;  /* 0x0000000309037209 */ /* 0x000fe20007810000 */
[C---:B------:R-:W-:Y:S03]  /*6d80*/  HMMA.16816.F32 R24, R144.reuse, R142, R24 ;  /* 0x0000008e9018723c */ /* 0x040fe60000001818 */
[----:B------:R-:W-:Y:S02]  /*6d90*/  FMNMX.FTZ R2, R11, R2, !PT ;  /* 0x000000020b027209 */ /* 0x000fe40007810000 */
[----:B------:R-:W-:Y:S02]  /*6da0*/  FMNMX.FTZ R3, R12, R3, !PT ;  /* 0x000000030c037209 */ /* 0x000fe40007810000 */
[----:B------:R-:W-:Y:S01]  /*6db0*/  FMNMX.FTZ R2, R14, R2, !PT ;  /* 0x000000020e027209 */ /* 0x000fe20007810000 */
[C---:B----4-:R-:W-:Y:S04]  /*6dc0*/  HMMA.16816.F32 R28, R144.reuse, R148, R28 ;  /* 0x00000094901c723c */ /* 0x050fe8000000181c */
[----:B------:R-:W-:Y:S02]  /*6dd0*/  FMNMX.FTZ R3, R13, R3, !PT ;  /* 0x000000030d037209 */ /* 0x000fe40007810000 */
[----:B------:R-:W-:Y:S02]  /*6de0*/  FMNMX.FTZ R2, R15, R2, !PT ;  /* 0x000000020f027209 */ /* 0x000fe40007810000 */
[----:B------:R-:W-:Y:S01]  /*6df0*/  FMNMX.FTZ R3, R16, R3, !PT ;  /* 0x0000000310037209 */ /* 0x000fe20007810000 */
[----:B------:R-:W-:Y:S03]  /*6e00*/  HMMA.16816.F32 R32, R144, R150, R32 ;  /* 0x000000969020723c */ /* 0x000fe60000001820 */
[----:B------:R-:W-:Y:S02]  /*6e10*/  FMNMX.FTZ R2, R18, R2, !PT ;  /* 0x0000000212027209 */ /* 0x000fe40007810000 */
[----:B------:R-:W-:Y:S02]  /*6e20*/  FMNMX.FTZ R100, R17, R3, !PT ;  /* 0x0000000311647209 */ /* 0x000fe40007810000 */
[----:B------:R-:W-:Y:S02]  /*6e30*/  FMNMX.FTZ R3, R19, R2, !PT ;  /* 0x0000000213037209 */ /* 0x000fe40007810000 */
[----:B------:R-:W-:Y:S03]  /*6e40*/  FMNMX.FTZ R2, R20, R100, !PT ;  /* 0x0000006414027209 */ /* 0x000fe60007810000 */
        /* <DEDUP_REMOVED lines=11> */
[----:B------:R-:W-:Y:S02]  /*6f00*/  IADD3 R100, R176, 0x1, RZ ;  /* 0x00000001b0647810 */ /* 0x000fe40007ffe0ff */
[----:B------:R-:W-:Y:S02]  /*6f10*/  FMNMX.FTZ R2, R32, R2, !PT ;  /* 0x0000000220027209 */ /* 0x000fe40007810000 */
[----:B------:R-:W-:Y:S02]  /*6f20*/  FMNMX.FTZ R3, R34, R3, !PT ;  /* 0x0000000322037209 */ /* 0x000fe40007810000 */
[----:B------:R-:W-:Y:S02]  /*6f30*/  SEL R176, R100, RZ, !P0 ;  /* 0x000000ff64b07207 */ /* 0x000fe40004000000 */
[----:B------:R-:W-:Y:S02]  /*6f40*/  FMNMX.FTZ R100, R33, R2, !PT ;  /* 0x0000000221647209 */ /* 0x000fe40007810000 */
[----:B------:R-:W-:Y:S01]  /*6f50*/  FMNMX.FTZ R103, R35, R3, !PT ;  /* 0x0000000323677209 */ /* 0x000fe20007810000 */
[----:B------:R-:W-:-:S05]  /*6f60*/  BRA.DIV ~URZ, `(.L_x_4661) ;  /* 0x000076a27f007947 */ /* 0x000fca000b800000 */
[----:B------:R1:W2:Y:S02]  /*6f70*/  SHFL.BFLY PT, R2, R100, 0x2, 0x1f ;  /* 0x0c401f0064027f89 */ /* 0x0002a400000e0000 */
.L_x_4746:
        /* <DEDUP_REMOVED lines=19> */
[--C-:B-1----:R-:W-:Y:S02]  /*70b0*/  FFMA.FTZ R100, R9, c[0x0][0x2d0], -R3.reuse ;  /* 0x0000b40009647a23 */ /* 0x102fe40000010803 */
[--C-:B------:R-:W-:Y:S02]  /*70c0*/  FFMA.FTZ R9, R13, c[0x0][0x2d0], -R3.reuse ;  /* 0x0000b4000d097a23 */ /* 0x100fe40000010803 */
[--C-:B------:R-:W-:Y:S02]  /*70d0*/  FFMA.FTZ R149, R16, c[0x0][0x2d0], -R3.reuse ;  /* 0x0000b40010957a23 */ /* 0x100fe40000010803 */
[--C-:B------:R-:W-:Y:S02]  /*70e0*/  FFMA.FTZ R148, R17, c[0x0][0x2d0], -R3.reuse ;  /* 0x0000b40011947a23 */ /* 0x100fe40000010803 */
[--C-:B------:R-:W-:Y:S02]  /*70f0*/  FFMA.FTZ R155, R24, c[0x0][0x2d0], -R3.reuse ;  /* 0x0000b400189b7a23 */ /* 0x100fe40000010803 */
[--C-:B------:R-:W-:Y:S02]  /*7100*/  FFMA.FTZ R154, R25, c[0x0][0x2d0], -R3.reuse ;  /* 0x0000b400199a7a23 */ /* 0x100fe40000010803 */
[--C-:B------:R-:W-:Y:S02]  /*7110*/  FFMA.FTZ R178, R28, c[0x0][0x2d0], -R3.reuse ;  /* 0x0000b4001cb27a23 */ /* 0x100fe40000010803 */
[----:B------:R-:W-:Y:S02]  /*7120*/  FFMA.FTZ R180, R29, c[0x0][0x2d0], -R3 ;  /* 0x0000b4001db47a23 */ /* 0x000fe40000010803 */
[----:B------:R-:W1:Y:S01]  /*7130*/  MUFU.EX2 R3, R5 ;  /* 0x0000000500037308 */ /* 0x000e620000000800 */
[C---:B--2---:R-:W-:Y:S02]  /*7140*/  FMUL.FTZ R32, R2.reuse, R104 ;  /* 0x0000006802207220 */ /* 0x044fe40000410000 */
[C---:B------:R-:W-:Y:S02]  /*7150*/  FMUL.FTZ R33, R2.reuse, R105 ;  /* 0x0000006902217220 */ /* 0x040fe40000410000 */
[C---:B------:R-:W-:Y:S02]  /*7160*/  FMUL.FTZ R13, R2.reuse, R125 ;  /* 0x0000007d020d7220 */ /* 0x040fe40000410000 */
[C---:B---3--:R-:W-:Y:S02]  /*7170*/  FFMA.FTZ R0, R2.reuse, R179, R12 ;  /* 0x000000b302007223 */ /* 0x048fe4000001000c */
        /* <DEDUP_REMOVED lines=10> */
[C---:B-1----:R-:W-:Y:S01]  /*7220*/  F2FP.PACK_AB R136, R3.reuse, R12 ;  /* 0x0000000c0388723e */ /* 0x042fe200000000ff */
[----:B------:R-:W-:Y:S02]  /*7230*/  FADD.FTZ R4, R3, R0 ;  /* 0x0000000003047221 */ /* 0x000fe40000010000 */
[----:B------:R-:W1:Y:S01]  /*7240*/  SHFL.BFLY PT, R0, R103, 0x2, 0x1f ;  /* 0x0c401f0067007f89 */ /* 0x000e6200000e0000 */
[C---:B------:R-:W-:Y:S02]  /*7250*/  FMUL.FTZ R36, R2.reuse, R36 ;  /* 0x0000002402247220 */ /* 0x040fe40000410000 */
[----:B------:R-:W2:Y:S01]  /*7260*/  MUFU.EX2 R12, R137 ;  /* 0x00000089000c7308 */ /* 0x000ea20000000800 */
        /* <DEDUP_REMOVED lines=11> */
[----:B------:R-:W-:Y:S01]  /*7320*/  MUFU.EX2 R109, R149 ;  /* 0x00000095006d7308 */ /* 0x000fe20000000800 */
[----:B-1----:R-:W-:Y:S01]  /*7330*/  FMNMX.FTZ R0, R103, R0, !PT ;  /* 0x0000000067007209 */ /* 0x002fe20007810000 */
[C---:B------:R-:W-:Y:S01]  /*7340*/  FMUL.FTZ R57, R2.reuse, R57 ;  /* 0x0000003902397220 */ /* 0x040fe20000410000 */
[----:B--2---:R-:W-:Y:S01]  /*7350*/  F2FP.PACK_AB R138, R5, R12 ;  /* 0x0000000c058a723e */ /* 0x004fe200000000ff */
[C---:B------:R-:W-:Y:S02]  /*7360*/  FMUL.FTZ R60, R2.reuse, R60 ;  /* 0x0000003c023c7220 */ /* 0x040fe40000410000 */
[----:B------:R-:W1:Y:S01]  /*7370*/  SHFL.BFLY PT, R3, R0, 0x1, 0x1f ;  /* 0x0c201f0000037f89 */ /* 0x000e6200000e0000 */
[C---:B------:R-:W-:Y:S02]  /*7380*/  FMUL.FTZ R61, R2.reuse, R61 ;  /* 0x0000003d023d7220 */ /* 0x040fe40000410000 */
[C---:B------:R-:W-:Y:S01]  /*7390*/  FMUL.FTZ R64, R2.reuse, R64 ;  /* 0x0000004002407220 */ /* 0x040fe20000410000 */
[----:B------:R-:W2:Y:S01]  /*73a0*/  MUFU.EX2 R103, R9 ;  /* 0x0000000900677308 */ /* 0x000ea20000000800 */
[C---:B------:R-:W-:Y:S02]  /*73b0*/  FMUL.FTZ R65, R2.reuse, R65 ;  /* 0x0000004102417220 */ /* 0x040fe40000410000 */
[C---:B------:R-:W-:Y:S02]  /*73c0*/  FMUL.FTZ R68, R2.reuse, R68 ;  /* 0x0000004402447220 */ /* 0x040fe40000410000 */
[C---:B---3--:R-:W-:Y:S02]  /*73d0*/  FMUL.FTZ R8, R2.reuse, R128 ;  /* 0x0000008002087220 */ /* 0x048fe40000410000 */
        /* <DEDUP_REMOVED lines=9> */
[C---:B------:R-:W-:Y:S01]  /*7470*/  FMUL.FTZ R84, R2.reuse, R84 ;  /* 0x0000005402547220 */ /* 0x040fe20000410000 */
[----:B------:R-:W-:Y:S01]  /*7480*/  MUFU.EX2 R116, R154 ;  /* 0x0000009a00747308 */ /* 0x000fe20000000800 */
[----:B------:R-:W-:Y:S01]  /*7490*/  FMUL.FTZ R85, R2, R85 ;  /* 0x0000005502557220 */ /* 0x000fe20000410000 */
[----:B--2---:R-:W-:Y:S01]  /*74a0*/  F2FP.PACK_AB R108, R103, R137 ;  /* 0x00000089676c723e */ /* 0x004fe200000000ff */
[C---:B------:R-:W-:Y:S02]  /*74b0*/  FADD.FTZ R0, -R100.reuse, R102 ;  /* 0x0000006664007221 */ /* 0x040fe40000010100 */
[----:B------:R-:W-:Y:S02]  /*74c0*/  FMUL.FTZ R3, R100, c[0x0][0x2d0] ;  /* 0x0000b40064037a20 */ /* 0x000fe40000410000 */
[----:B------:R-:W-:Y:S02]  /*74d0*/  FMUL.FTZ R0, R0, c[0x0][0x2d0] ;  /* 0x0000b40000007a20 */ /* 0x000fe40000410000 */
[--C-:B------:R-:W-:Y:S02]  /*74e0*/  FFMA.FTZ R10, R10, c[0x0][0x2d0], -R3.reuse ;  /* 0x0000b4000a0a7a23 */ /* 0x100fe40000010803 */
[--C-:B------:R-:W-:Y:S02]  /*74f0*/  FFMA.FTZ R11, R11, c[0x0][0x2d0], -R3.reuse ;  /* 0x0000b4000b0b7a23 */ /* 0x100fe40000010803 */
[----:B------:R-:W1:Y:S01]  /*7500*/  MUFU.EX2 R0, R0 ;  /* 0x0000000000007308 */ /* 0x000e620000000800 */
        /* <DEDUP_REMOVED lines=15> */
[----:B------:R-:W-:Y:S02]  /*7600*/  FFMA.FTZ R7, R7, c[0x0][0x2d0], -R3 ;  /* 0x0000b40007077a23 */ /* 0x000fe40000010803 */
[----:B------:R-:W-:Y:S01]  /*7610*/  FADD.FTZ R3, R12, R4 ;  /* 0x000000040c037221 */ /* 0x000fe20000010000 */
        /* <DEDUP_REMOVED lines=11> */
[----:B------:R-:W-:Y:S01]  /*76d0*/  FADD.FTZ R3, R5, R3 ;  /* 0x0000000305037221 */ /* 0x000fe20000010000 */
[----:B------:R-:W-:Y:S01]  /*76e0*/  MUFU.EX2 R121, R145 ;  /* 0x0000009100797308 */ /* 0x000fe20000000800 */
[----:B------:R-:W-:Y:S01]  /*76f0*/  FMUL.FTZ R5, R2, R133 ;  /* 0x0000008502057220 */ /* 0x000fe20000410000 */
[----:B------:R-:W-:Y:S01]  /*7700*/  IADD3 R2, R170, R160, RZ ;  /* 0x000000a0aa027210 */ /* 0x000fe20007ffe0ff */
[----:B-1----:R-:W-:Y:S01]  /*7710*/  FMUL.FTZ R34, R0, R106 ;  /* 0x0000006a00227220 */ /* 0x002fe20000410000 */
[----:B--2---:R-:W-:Y:S01]  /*7720*/  F2FP.PACK_AB R139, R128, R125 ;  /* 0x0000007d808b723e */ /* 0x004fe200000000ff */
[----:B------:R-:W-:Y:S01]  /*7730*/  FMUL.FTZ R35, R0, R107 ;  /* 0x0000006b00237220 */ /* 0x000fe20000410000 */
[----:B------:R-:W-:Y:S01]  /*7740*/  IADD3 R102, R168, R2, RZ ;  /* 0x00000002a8667210 */ /* 0x000fe20007ffe0ff */
[----:B------:R-:W1:Y:S01]  /*7750*/  LDSM.16.MT88.4 R140, [R2] ;  /* 0x00000000028c783b */ /* 0x000e620000004200 */
[C---:B------:R-:W-:Y:S02]  /*7760*/  FFMA.FTZ R6, R0.reuse, R184, R14 ;  /* 0x000000b800067223 */ /* 0x040fe4000001000e */
[----:B------:R-:W-:Y:S01]  /*7770*/  FADD.FTZ R3, R137, R3 ;  /* 0x0000000389037221 */ /* 0x000fe20000010000 */
[----:B------:R-:W-:Y:S01]  /*7780*/  MUFU.EX2 R124, R146 ;  /* 0x00000092007c7308 */ /* 0x000fe20000000800 */
[C---:B------:R-:W-:Y:S02]  /*7790*/  FMUL.FTZ R10, R0.reuse, R130 ;  /* 0x00000082000a7220 */ /* 0x040fe40000410000 */
[C---:B---3--:R-:W-:Y:S01]  /*77a0*/  FADD.FTZ R120, R7.reuse, R6 ;  /* 0x0000000607787221 */ /* 0x048fe20000010000 */
[----:B------:R-:W2:Y:S01]  /*77b0*/  LDSM.16.MT88.4 R104, [R102] ;  /* 0x000000006668783b */ /* 0x000ea20000004200 */
[----:B------:R-:W-:Y:S01]  /*77c0*/  F2FP.PACK_AB R137, R7, R14 ;  /* 0x0000000e0789723e */ /* 0x000fe200000000ff */
        /* <DEDUP_REMOVED lines=18> */
[C---:B-1----:R-:W-:Y:S05]  /*78f0*/  HMMA.16816.F32 R4, R136.reuse, R140, R4 ;  /* 0x0000008c8804723c */ /* 0x042fea0000001804 */
[C---:B------:R-:W-:Y:S01]  /*7900*/  FMUL.FTZ R39, R0.reuse, R39 ;  /* 0x0000002700277220 */ /* 0x040fe20000410000 */
[----:B------:R-:W-:Y:S01]  /*7910*/  MUFU.EX2 R110, R148 ;  /* 0x00000094006e7308 */ /* 0x000fe20000000800 */
[C---:B------:R-:W-:Y:S01]  /*7920*/  FMUL.FTZ R42, R0.reuse, R42 ;  /* 0x0000002a002a7220 */ /* 0x040fe20000410000 */
[C---:B------:R-:W-:Y:S04]  /*7930*/  HMMA.16816.F32 R8, R136.reuse, R142, R8 ;  /* 0x0000008e8808723c */ /* 0x040fe80000001808 */
[C---:B------:R-:W-:Y:S02]  /*7940*/  FMUL.FTZ R43, R0.reuse, R43 ;  /* 0x0000002b002b7220 */ /* 0x040fe40000410000 */
[C---:B------:R-:W-:Y:S02]  /*7950*/  FMUL.FTZ R46, R0.reuse, R46 ;  /* 0x0000002e002e7220 */ /* 0x040fe40000410000 */
[C---:B--2---:R-:W-:Y:S01]  /*7960*/  HMMA.16816.F32 R12, R136.reuse, R104, R12 ;  /* 0x00000068880c723c */ /* 0x044fe2000000180c */
[----:B------:R-:W1:Y:S03]  /*7970*/  MUFU.EX2 R148, R147 ;  /* 0x0000009300947308 */ /* 0x000e660000000800 */
[C---:B------:R-:W-:Y:S02]  /*7980*/  FMUL.FTZ R47, R0.reuse, R47 ;  /* 0x0000002f002f7220 */ /* 0x040fe40000410000 */
[C---:B------:R-:W-:Y:S02]  /*7990*/  FMUL.FTZ R50, R0.reuse, R50 ;  /* 0x0000003200327220 */ /* 0x040fe40000410000 */
[C---:B------:R-:W-:Y:S03]  /*79a0*/  HMMA.16816.F32 R16, R136.reuse, R106, R16 ;  /* 0x0000006a8810723c */ /* 0x040fe60000001810 */
[----:B------:R-:W-:Y:S01]  /*79b0*/  MUFU.EX2 R147, R150 ;  /* 0x0000009600937308 */ /* 0x000fe20000000800 */
[C---:B------:R-:W-:Y:S02]  /*79c0*/  FMUL.FTZ R51, R0.reuse, R51 ;  /* 0x0000003300337220 */ /* 0x040fe40000410000 */
[C---:B------:R-:W-:Y:S02]  /*79d0*/  FMUL.FTZ R54, R0.reuse, R54 ;  /* 0x0000003600367220 */ /* 0x040fe40000410000 */
[C---:B------:R-:W-:Y:S04]  /*79e0*/  FMUL.FTZ R55, R0.reuse, R55 ;  /* 0x0000003700377220 */ /* 0x040fe80000410000 */
        /* <DEDUP_REMOVED lines=28> */
[----:B------:R-:W-:Y:S01]  /*7bb0*/  IADD3 R0, R171, R160, RZ ;  /* 0x000000a0ab007210 */ /* 0x000fe20007ffe0ff */
[----:B------:R-:W-:Y:S03]  /*7bc0*/  FADD.FTZ R112, R103, R3 ;  /* 0x0000000367707221 */ /* 0x000fe60000010000 */
[----:B------:R-:W-:Y:S01]  /*7bd0*/  IADD3 R3, R168, R0, RZ ;  /* 0x00000000a8037210 */ /* 0x000fe20007ffe0ff */
[----:B------:R-:W1:Y:S01]  /*7be0*/  LDSM.16.MT88.4 R104, [R0] ;  /* 0x000000000068783b */ /* 0x000e620000004200 */
[----:B------:R-:W-:Y:S02]  /*7bf0*/  FADD.FTZ R103, R109, R112 ;  /* 0x000000706d677221 */ /* 0x000fe40000010000 */
[----:B------:R-:W2:Y:S02]  /*7c00*/  MUFU.EX2 R112, R156 ;  /* 0x0000009c00707308 */ /* 0x000ea40000000800 */
[C---:B------:R-:W-:Y:S01]  /*7c10*/  FADD.FTZ R103, R110.reuse, R103 ;  /* 0x000000676e677221 */ /* 0x040fe20000010000 */
[----:B------:R-:W-:Y:S02]  /*7c20*/  F2FP.PACK_AB R110, R110, R109 ;  /* 0x0000006d6e6e723e */ /* 0x000fe400000000ff */
[----:B------:R-:W-:Y:S01]  /*7c30*/  F2FP.PACK_AB R109, R122, R121 ;  /* 0x000000797a6d723e */ /* 0x000fe200000000ff */
[----:B------:R-:W-:Y:S04]  /*7c40*/  FADD.FTZ R103, R113, R103 ;  /* 0x0000006771677221 */ /* 0x000fe80000010000 */
[----:B------:R-:W3:Y:S10]  /*7c50*/  MUFU.EX2 R142, R159 ;  /* 0x0000009f008e7308 */ /* 0x000ef40000000800 */
[----:B------:R-:W4:Y:S01]  /*7c60*/  MUFU.EX2 R140, R183 ;  /* 0x000000b7008c7308 */ /* 0x000f220000000800 */
[----:B--2---:R-:W-:Y:S04]  /*7c70*/  FADD.FTZ R103, R112, R103 ;  /* 0x0000006770677221 */ /* 0x004fe80000010000 */
[----:B------:R-:W-:Y:S04]  /*7c80*/  FADD.FTZ R103, R117, R103 ;  /* 0x0000006775677221 */ /* 0x000fe80000010000 */
[----:B------:R-:W-:Y:S04]  /*7c90*/  FADD.FTZ R103, R116, R103 ;  /* 0x0000006774677221 */ /* 0x000fe80000010000 */
[----:B------:R-:W-:Y:S01]  /*7ca0*/  FADD.FTZ R103, R119, R103 ;  /* 0x0000006777677221 */ /* 0x000fe20000010000 */
        /* <DEDUP_REMOVED lines=30> */
[----:B---3--:R-:W-:Y:S02]  /*7e90*/  F2FP.PACK_AB R137, R142, R143 ;  /* 0x0000008f8e89723e */ /* 0x008fe400000000ff */
        /* <DEDUP_REMOVED lines=175> */
.L_x_4747:
        /* <DEDUP_REMOVED lines=19> */
.L_x_4748:
        /* <DEDUP_REMOVED lines=21> */
.L_x_4663:
[----:B------:R-:W-:Y:S05]  /*8c10*/  BSYNC B0 ;  /* 0x0000000000007941 */ /* 0x000fea0003800000 */
.L_x_4662:
        /* <DEDUP_REMOVED lines=10> */
.L_x_4656:
[----:B------:R-:W-:Y:S05]  /*8cc0*/  BRA.DIV ~URZ, `(.L_x_4667) ;  /* 0x00005c327f007947 */ /* 0x000fea000b800000 */
[----:B------:R2:W3:Y:S02]  /*8cd0*/  SHFL.BFLY PT, R0, R179, 0x2, 0x1f ;  /* 0x0c401f00b3007f89 */ /* 0x0004e400000e0000 */
.L_x_4749:
[----:B---3--:R-:W-:Y:S01]  /*8ce0*/  FADD.FTZ R0, R0, R179 ;  /* 0x000000b300007221 */ /* 0x008fe20000010000 */
[----:B------:R-:W-:Y:S05]  /*8cf0*/  BRA.DIV ~URZ, `(.L_x_4668) ;  /* 0x00005c627f007947 */ /* 0x000fea000b800000 */
[----:B-1----:R-:W1:Y:S04]  /*8d00*/  SHFL.BFLY PT, R2, R184, 0x2, 0x1f ;  /* 0x0c401f00b8027f89 */ /* 0x002e6800000e0000 */
[----:B------:R-:W3:Y:S01]  /*8d10*/  SHFL.BFLY PT, R5, R0, 0x1, 0x1f ;  /* 0x0c201f0000057f89 */ /* 0x000ee200000e0000 */
[----:B-1----:R-:W-:-:S02]  /*8d20*/  FADD.FTZ R4, R2, R184 ;  /* 0x000000b802047221 */ /* 0x002fc40000010000 */
[----:B---3--:R-:W-:-:S03]  /*8d30*/  FADD.FTZ R0, R0, R5 ;  /* 0x0000000500007221 */ /* 0x008fc60000010000 */
[----:B------:R1:W3:Y:S04]  /*8d40*/  SHFL.BFLY PT, R3, R4, 0x1, 0x1f ;  /* 0x0c201f0004037f89 */ /* 0x0002e800000e0000 */
.L_x_4750:
        /* <DEDUP_REMOVED lines=117> */
.L_x_4630:
        /* <DEDUP_REMOVED lines=16> */
.L_x_4670:
[----:B------:R-:W-:Y:S05]  /*95a0*/  BSYNC B0 ;  /* 0x0000000000007941 */ /* 0x000fea0003800000 */
.L_x_4669:
        /* <DEDUP_REMOVED lines=123> */
.L_x_4673:
        /* <DEDUP_REMOVED lines=113> */
.L_x_4751:
[----:B------:R-:W-:Y:S05]  /*a470*/  BRA.DIV ~URZ, `(.L_x_4676) ;  /* 0x000046527f007947 */ /* 0x000fea000b800000 */
[----:B------:R4:W2:Y:S02]  /*a480*/  SHFL.IDX PT, R0, R11, RZ, 0x181f ;  /* 0x00181fff0b007589 */ /* 0x0008a400000e0000 */
.L_x_4752:
        /* <DEDUP_REMOVED lines=19> */
.L_x_4678:
[----:B------:R-:W-:Y:S05]  /*a5c0*/  BSYNC B0 ;  /* 0x0000000000007941 */ /* 0x000fea0003800000 */
.L_x_4677:
[----:B------:R-:W-:Y:S05]  /*a5d0*/  BRA.DIV ~URZ, `(.L_x_4679) ;  /* 0x000045627f007947 */ /* 0x000fea000b800000 */
[----:B---3--:R3:W4:Y:S04]  /*a5e0*/  SHFL.IDX PT, R4, R5, 0x1, 0x181f ;  /* 0x00381f0005047f89 */ /* 0x00872800000e0000 */
[----:B--2---:R3:W2:Y:S02]  /*a5f0*/  SHFL.IDX PT, R0, R11, 0x1, 0x181f ;  /* 0x00381f000b007f89 */ /* 0x0046a400000e0000 */
.L_x_4753:
        /* <DEDUP_REMOVED lines=19> */
.L_x_4681:
[----:B------:R-:W-:Y:S05]  /*a730*/  BSYNC B0 ;  /* 0x0000000000007941 */ /* 0x000fea0003800000 */
.L_x_4680:
[----:B------:R-:W-:Y:S05]  /*a740*/  BRA.DIV ~URZ, `(.L_x_4682) ;  /* 0x000044c27f007947 */ /* 0x000fea000b800000 */
[----:B----4-:R4:W3:Y:S02]  /*a750*/  SHFL.IDX PT, R4, R5, 0x2, 0x181f ;  /* 0x00581f0005047f89 */ /* 0x0108e400000e0000 */
.L_x_4754:
[----:B------:R-:W-:Y:S05]  /*a760*/  BRA.DIV ~URZ, `(.L_x_4683) ;  /* 0x000045127f007947 */ /* 0x000fea000b800000 */
[----:B--2---:R2:W4:Y:S02]  /*a770*/  SHFL.IDX PT, R0, R11, 0x2, 0x181f ;  /* 0x00581f000b007f89 */ /* 0x00452400000e0000 */
.L_x_4755:
        /* <DEDUP_REMOVED lines=19> */
.L_x_4685:
[----:B------:R-:W-:Y:S05]  /*a8b0*/  BSYNC B0 ;  /* 0x0000000000007941 */ /* 0x000fea0003800000 */
.L_x_4684:
[----:B------:R-:W-:Y:S05]  /*a8c0*/  BRA.DIV ~URZ, `(.L_x_4686) ;  /* 0x000044227f007947 */ /* 0x000fea000b800000 */
[----:B---3--:R3:W2:Y:S04]  /*a8d0*/  SHFL.IDX PT, R6, R5, 0x3, 0x181f ;  /* 0x00781f0005067f89 */ /* 0x0086a800000e0000 */
[----:B----4-:R3:W4:Y:S02]  /*a8e0*/  SHFL.IDX PT, R0, R11, 0x3, 0x181f ;  /* 0x00781f000b007f89 */ /* 0x01072400000e0000 */
.L_x_4756:
        /* <DEDUP_REMOVED lines=20> */
.L_x_4674:
        /* <DEDUP_REMOVED lines=32> */
.L_x_4757:
[----:B------:R-:W-:Y:S05]  /*ac30*/  BRA.DIV ~URZ, `(.L_x_4689) ;  /* 0x000041f27f007947 */ /* 0x000fea000b800000 */
[----:B------:R3:W4:Y:S02]  /*ac40*/  SHFL.IDX PT, R0, R12, RZ, 0x1c1f ;  /* 0x001c1fff0c007589 */ /* 0x00072400000e0000 */
.L_x_4758:
        /* <DEDUP_REMOVED lines=122> */
.L_x_4691:
[----:B------:R-:W-:Y:S05]  /*b3f0*/  BSYNC B0 ;  /* 0x0000000000007941 */ /* 0x000fea0003800000 */
.L_x_4690:
[----:B------:R-:W-:Y:S05]  /*b400*/  BRA.DIV ~URZ, `(.L_x_4692) ;  /* 0x00003a927f007947 */ /* 0x000fea000b800000 */
[----:B--2---:R2:W1:Y:S04]  /*b410*/  SHFL.IDX PT, R4, R5, 0x1, 0x1c1f ;  /* 0x003c1f0005047f89 */ /* 0x00446800000e0000 */
[----:B----4-:R2:W4:Y:S02]  /*b420*/  SHFL.IDX PT, R0, R12, 0x1, 0x1c1f ;  /* 0x003c1f000c007f89 */ /* 0x01052400000e0000 */
.L_x_4759:
        /* <DEDUP_REMOVED lines=136> */
.L_x_4672:
        /* <DEDUP_REMOVED lines=19> */
.L_x_4693:
        /* <DEDUP_REMOVED lines=54> */
.L_x_4695:
[----:B------:R-:W-:Y:S05]  /*c140*/  BSYNC B0 ;  /* 0x0000000000007941 */ /* 0x000fea0003800000 */
.L_x_4694:
        /* <DEDUP_REMOVED lines=34> */
.L_x_4760:
[----:B------:R-:W-:Y:S05]  /*c370*/  BRA.DIV ~URZ, `(.L_x_4697) ;  /* 0x00002c627f007947 */ /* 0x000fea000b800000 */
[----:B------:R4:W1:Y:S02]  /*c380*/  SHFL.IDX PT, R0, R12, RZ, 0x181f ;  /* 0x00181fff0c007589 */ /* 0x00086400000e0000 */
.L_x_4761:
        /* <DEDUP_REMOVED lines=20> */
.L_x_4699:
[----:B------:R-:W-:Y:S05]  /*c4d0*/  BSYNC B0 ;  /* 0x0000000000007941 */ /* 0x000fea0003800000 */
.L_x_4698:
[----:B------:R-:W-:Y:S05]  /*c4e0*/  BRA.DIV ~URZ, `(.L_x_4700) ;  /* 0x00002b627f007947 */ /* 0x000fea000b800000 */
[----:B---3--:R3:W2:Y:S04]  /*c4f0*/  SHFL.IDX PT, R4, R5, 0x1, 0x181f ;  /* 0x00381f0005047f89 */ /* 0x0086a800000e0000 */
[----:B-1----:R3:W1:Y:S02]  /*c500*/  SHFL.IDX PT, R0, R12, 0x1, 0x181f ;  /* 0x00381f000c007f89 */ /* 0x00266400000e0000 */
.L_x_4762:
        /* <DEDUP_REMOVED lines=19> */
.L_x_4702:
[----:B------:R-:W-:Y:S05]  /*c640*/  BSYNC B0 ;  /* 0x0000000000007941 */ /* 0x000fea0003800000 */
.L_x_4701:
[----:B------:R-:W-:Y:S05]  /*c650*/  BRA.DIV ~URZ, `(.L_x_4703) ;  /* 0x00002ac27f007947 */ /* 0x000fea000b800000 */
[----:B--2---:R2:W3:Y:S02]  /*c660*/  SHFL.IDX PT, R4, R5, 0x2, 0x181f ;  /* 0x00581f0005047f89 */ /* 0x0044e400000e0000 */
.L_x_4763:
[----:B------:R-:W-:Y:S05]  /*c670*/  BRA.DIV ~URZ, `(.L_x_4704) ;  /* 0x00002b127f007947 */ /* 0x000fea000b800000 */
[----:B-1----:R1:W2:Y:S02]  /*c680*/  SHFL.IDX PT, R0, R12, 0x2, 0x181f ;  /* 0x00581f000c007f89 */ /* 0x0022a400000e0000 */
.L_x_4764:
        /* <DEDUP_REMOVED lines=19> */
.L_x_4706:
[----:B------:R-:W-:Y:S05]  /*c7c0*/  BSYNC B0 ;  /* 0x0000000000007941 */ /* 0x000fea0003800000 */
.L_x_4705:
[----:B------:R-:W-:Y:S05]  /*c7d0*/  BRA.DIV ~URZ, `(.L_x_4707) ;  /* 0x00002a227f007947 */ /* 0x000fea000b800000 */
[----:B---3--:R3:W1:Y:S04]  /*c7e0*/  SHFL.IDX PT, R4, R5, 0x3, 0x181f ;  /* 0x00781f0005047f89 */ /* 0x00866800000e0000 */
[----:B--2---:R3:W2:Y:S02]  /*c7f0*/  SHFL.IDX PT, R0, R12, 0x3, 0x181f ;  /* 0x00781f000c007f89 */ /* 0x0046a400000e0000 */
.L_x_4765:
        /* <DEDUP_REMOVED lines=18> */
.L_x_4687:
[----:B------:R-:W-:Y:S05]  /*c920*/  BSYNC B1 ;  /* 0x0000000000017941 */ /* 0x000fea0003800000 */
.L_x_4671:
        /* <DEDUP_REMOVED lines=12> */
.L_x_4766:
[----:B------:R-:W-:Y:S05]  /*c9f0*/  BRA.DIV ~URZ, `(.L_x_4710) ;  /* 0x000029427f007947 */ /* 0x000fea000b800000 */
[----:B------:R2:W3:Y:S02]  /*ca00*/  SHFL.IDX PT, R8, R82, 0x1, 0x1f ;  /* 0x00201f0052087f89 */ /* 0x0004e400000e0000 */
.L_x_4767:
        /* <DEDUP_REMOVED lines=18> */
.L_x_4768:
        /* <DEDUP_REMOVED lines=16> */
.L_x_4769:
[----:B---3--:R-:W-:Y:S01]  /*cc30*/  IMAD R0, R0, c[0x0][0x538], RZ ;  /* 0x00014e0000007a24 */ /* 0x008fe200078e02ff */
[----:B------:R-:W-:Y:S04]  /*cc40*/  BSSY B1, `(.L_x_4713) ;  /* 0x000007c000017945 */ /* 0x000fe80003800000 */
[----:B------:R-:W-:-:S04]  /*cc50*/  IADD3 R8, R0, R8, RZ ;  /* 0x0000000800087210 */ /* 0x000fc80007ffe0ff */
[----:B----4-:R-:W-:-:S13]  /*cc60*/  ISETP.GT.AND P0, PT, R8, R9, PT ;  /* 0x000000090800720c */ /* 0x010fda0003f04270 */
[----:B------:R-:W-:Y:S05]  /*cc70*/  @P0 BRA `(.L_x_4714) ;  /* 0x0000024000000947 */ /* 0x000fea0003800000 */
.L_x_4718:
        /* <DEDUP_REMOVED lines=16> */
.L_x_4770:
        /* <DEDUP_REMOVED lines=16> */
.L_x_4771:
[----:B---3--:R-:W-:-:S05]  /*ce80*/  IMAD R0, R0, c[0x0][0x538], RZ ;  /* 0x00014e0000007a24 */ /* 0x008fca00078e02ff */
[----:B------:R-:W-:-:S04]  /*ce90*/  IADD3 R8, R0, R8, RZ ;  /* 0x0000000800087210 */ /* 0x000fc80007ffe0ff */
[----:B------:R-:W-:-:S13]  /*cea0*/  ISETP.GT.AND P0, PT, R8, R9, PT ;  /* 0x000000090800720c */ /* 0x000fda0003f04270 */
[----:B-12---:R-:W-:Y:S05]  /*ceb0*/  @!P0 BRA `(.L_x_4718) ;  /* 0xfffffdc000008947 */ /* 0x006fea000383ffff */
.L_x_4714:
[----:B------:R-:W-:-:S05]  /*cec0*/  IADD3 R8, -R0, R8, RZ ;  /* 0x0000000800087210 */ /* 0x000fca0007ffe1ff */
[----:B------:R-:W-:-:S05]  /*ced0*/  IMAD R0, R4, c[0x0][0x538], R8 ;  /* 0x00014e0004007a24 */ /* 0x000fca00078e0208 */
[----:B------:R-:W-:Y:S01]  /*cee0*/  ISETP.GT.AND P0, PT, R0, R9, PT ;  /* 0x000000090000720c */ /* 0x000fe20003f04270 */
[----:B------:R-:W-:-:S12]  /*cef0*/  BRA.DIV ~URZ, `(.L_x_4719) ;  /* 0x000028a27f007947 */ /* 0x000fd8000b800000 */
[----:B------:R-:W-:-:S04]  /*cf00*/  VOTE.ANY R0, PT, !P0 ;  /* 0x0000000000007806 */ /* 0x000fc800040e0100 */
.L_x_4772:
[----:B------:R3:W4:Y:S01]  /*cf10*/  POPC R11, R0 ;  /* 0x00000000000b7309 */ /* 0x0007220000000000 */
[----:B------:R-:W-:Y:S05]  /*cf20*/  BRA.DIV ~URZ, `(.L_x_4720) ;  /* 0x000028b27f007947 */ /* 0x000fea000b800000 */
[----:B----4-:R4:W1:Y:S04]  /*cf30*/  SHFL.IDX PT, R6, R6, R11, 0x1f ;  /* 0x00001f0b06067589 */ /* 0x01086800000e0000 */
[----:B------:R4:W2:Y:S02]  /*cf40*/  SHFL.IDX PT, R7, R7, R11, 0x1f ;  /* 0x00001f0b07077589 */ /* 0x0008a400000e0000 */
.L_x_4773:
[----:B------:R-:W-:Y:S01]  /*cf50*/  ISETP.NE.AND P0, PT, R0, RZ, PT ;  /* 0x000000ff0000720c */ /* 0x000fe20003f05270 */
[----:B------:R-:W-:-:S12]  /*cf60*/  BSSY B0, `(.L_x_4721) ;  /* 0x0000005000007945 */ /* 0x000fd80003800000 */
[----:B------:R-:W-:Y:S05]  /*cf70*/  @!P0 BRA `(.L_x_4722) ;  /* 0x0000003000008947 */ /* 0x000fea0003800000 */
[----:B---3--:R-:W-:Y:S01]  /*cf80*/  IADD3 R0, R11, -0x1, RZ ;  /* 0xffffffff0b007810 */ /* 0x008fe20007ffe0ff */
[----:B------:R-:W-:Y:S05]  /*cf90*/  BRA.DIV ~URZ, `(.L_x_4723) ;  /* 0x000029127f007947 */ /* 0x000fea000b800000 */
[----:B------:R3:W4:Y:S02]  /*cfa0*/  SHFL.IDX PT, R10, R4, R0, 0x1f ;  /* 0x00001f00040a7589 */ /* 0x00072400000e0000 */
.L_x_4722:
[----:B------:R-:W-:Y:S05]  /*cfb0*/  BSYNC B0 ;  /* 0x0000000000007941 */ /* 0x000fea0003800000 */
.L_x_4721:
        /* <DEDUP_REMOVED lines=64> */
.L_x_4715:
[----:B------:R-:W-:Y:S01]  /*d3c0*/  IMAD.MOV.U32 R200, RZ, RZ, R9 ;  /* 0x000000ffffc87224 */ /* 0x000fe200078e0009 */
[----:B------:R-:W-:Y:S01]  /*d3d0*/  MOV R202, RZ ;  /* 0x000000ff00ca7202 */ /* 0x000fe20000000f00 */
[----:B------:R-:W-:Y:S01]  /*d3e0*/  IMAD.MOV.U32 R201, RZ, RZ, RZ ;  /* 0x000000ffffc97224 */ /* 0x000fe200078e00ff */
[----:B------:R-:W-:Y:S02]  /*d3f0*/  MOV R203, c[0x0][0x53c] ;  /* 0x00014f0000cb7a02 */ /* 0x000fe40000000f00 */
.L_x_4724:
[----:B------:R-:W-:Y:S05]  /*d400*/  BSYNC B1 ;  /* 0x0000000000017941 */ /* 0x000fea0003800000 */
.L_x_4713:
[----:B------:R-:W-:Y:S01]  /*d410*/  WARPSYNC 0xffffffff ;  /* 0xffffffff00007948 */ /* 0x000fe20003800000 */
[----:B------:R-:W-:Y:S01]  /*d420*/  BAR.SYNC.DEFER_BLOCKING 0x4, 0x100 ;  /* 0x0104000000007b1d */ /* 0x000fe20000010000 */
[----:B------:R-:W-:-:S13]  /*d430*/  ISETP.NE.AND P0, PT, R13, RZ, PT ;  /* 0x000000ff0d00720c */ /* 0x000fda0003f05270 */
[----:B------:R3:W-:Y:S04]  /*d440*/  @!P0 STS.128 [0x24100], R200 ;  /* 0x024100c8ff008388 */ /* 0x0007e80000000c00 */
[----:B------:R-:W-:Y:S06]  /*d450*/  BAR.ARV 0x5, 0x100 ;  /* 0x0144000000007b1d */ /* 0x000fec0000002000 */
.L_x_4708:
[----:B-1----:R-:W-:-:S13]  /*d460*/  ISETP.GE.AND P0, PT, R203, c[0x0][0x53c], PT ;  /* 0x00014f00cb007a0c */ /* 0x002fda0003f06270 */
[----:B--23--:R-:W-:Y:S01]  /*d470*/  @P0 CALL.REL.NOINC `(.L_x_4725) ;  /* 0x0000001000000944 */ /* 0x00cfe20003c00000 */
[----:B------:R-:W-:Y:S05]  /*d480*/  BRA `(.L_x_4726) ;  /* 0xffff411000007947 */ /* 0x000fea000383ffff */
.L_x_4725:
[----:B------:R-:W-:Y:S05]  /*d490*/  EXIT ;  /* 0x000000000000794d */ /* 0x000fea0003800000 */
.L_x_4616:
[----:B------:R-:W-:Y:S01]  /*d4a0*/  IMAD.MOV.U32 R0, RZ, RZ, R5 ;  /* 0x000000ffff007224 */ /* 0x000fe200078e0005 */
[----:B------:R-:W-:Y:S02]  /*d4b0*/  MOV R2, 0x1 ;  /* 0x0000000100027802 */ /* 0x000fe40000000f00 */
[----:B------:R-:W-:Y:S02]  /*d4c0*/  MOV R3, 0xd4e0 ;  /* 0x0000d4e000037802 */ /* 0x000fe40000000f00 */
[----:B--2---:R-:W-:Y:S05]  /*d4d0*/  CALL.REL.NOINC `($__internal_80_$__cuda_sm70_shflsync_up_p) ;  /* 0x0000250000007944 */ /* 0x004fea0003c00000 */
[----:B------:R-:W-:Y:S01]  /*d4e0*/  MOV R0, R4 ;  /* 0x0000000400007202 */ /* 0x000fe20000000f00 */
[----:B------:R-:W-:Y:S05]  /*d4f0*/  BRA `(.L_x_4727) ;  /* 0xffff2f5000007947 */ /* 0x000fea000383ffff */
.L_x_4617:
[----:B------:R-:W-:Y:S01]  /*d500*/  IMAD.MOV.U32 R0, RZ, RZ, R5 ;  /* 0x000000ffff007224 */ /* 0x000fe200078e0005 */
[----:B------:R-:W-:Y:S02]  /*d510*/  MOV R2, 0x2 ;  /* 0x0000000200027802 */ /* 0x000fe40000000f00 */
[----:B------:R-:W-:Y:S02]  /*d520*/  MOV R3, 0xd540 ;  /* 0x0000d54000037802 */ /* 0x000fe40000000f00 */
[----:B--2---:R-:W-:Y:S05]  /*d530*/  CALL.REL.NOINC `($__internal_80_$__cuda_sm70_shflsync_up_p) ;  /* 0x000024a000007944 */ /* 0x004fea0003c00000 */
[----:B------:R-:W-:Y:S01]  /*d540*/  SEL R0, R4, RZ, P4 ;  /* 0x000000ff04007207 */ /* 0x000fe20002000000 */
[----:B------:R-:W-:Y:S01]  /*d550*/  IMAD.MOV.U32 R2, RZ, RZ, 0x4 ;  /* 0x00000004ff027424 */ /* 0x000fe200078e00ff */
[----:B------:R-:W-:-:S03]  /*d560*/  MOV R3, 0xd590 ;  /* 0x0000d59000037802 */ /* 0x000fc60000000f00 */
[----:B------:R-:W-:Y:S02]  /*d570*/  IMAD.IADD R0, R5, 0x1, R0 ;  /* 0x0000000105007824 */ /* 0x000fe400078e0200 */
[----:B------:R-:W-:Y:S05]  /*d580*/  CALL.REL.NOINC `($__internal_80_$__cuda_sm70_shflsync_up_p) ;  /* 0x0000245000007944 */ /* 0x000fea0003c00000 */
        /* <DEDUP_REMOVED lines=12> */
[----:B------:R-:W-:Y:S02]  /*d650*/  MOV R3, 0x1f ;  /* 0x0000001f00037802 */ /* 0x000fe40000000f00 */
[----:B------:R-:W-:Y:S01]  /*d660*/  MOV R2, 0xd6a0 ;  /* 0x0000d6a000027802 */ /* 0x000fe20000000f00 */
[----:B------:R-:W-:-:S04]  /*d670*/  IMAD.IADD R4, R0, 0x1, R4 ;  /* 0x0000000100047824 */ /* 0x000fc800078e0204 */
[----:B------:R-:W-:Y:S02]  /*d680*/  IMAD.MOV.U32 R31, RZ, RZ, R4 ;  /* 0x000000ffff1f7224 */ /* 0x000fe400078e0004 */
[----:B------:R-:W-:Y:S05]  /*d690*/  CALL.REL.NOINC `($__internal_79_$__cuda_sm70_shflsync_idx_p) ;  /* 0x000022f000007944 */ /* 0x000fea0003c00000 */
[----:B------:R-:W-:Y:S01]  /*d6a0*/  MOV R0, R30 ;  /* 0x0000001e00007202 */ /* 0x000fe20000000f00 */
[----:B------:R-:W-:Y:S05]  /*d6b0*/  BRA `(.L_x_4728) ;  /* 0xffff2e9000007947 */ /* 0x000fea000383ffff */
.L_x_4619:
[----:B------:R-:W-:Y:S02]  /*d6c0*/  SEL R0, RZ, 0x1, P0 ;  /* 0x00000001ff007807 */ /* 0x000fe40000000000 */
[----:B------:R-:W-:Y:S02]  /*d6d0*/  MOV R2, 0xd6f0 ;  /* 0x0000d6f000027802 */ /* 0x000fe40000000f00 */
[----:B------:R-:W-:Y:S05]  /*d6e0*/  CALL.REL.NOINC `($__internal_81_$__cuda_sm70_votesync_ballot) ;  /* 0x0000236000007944 */ /* 0x000fea0003c00000 */
[----:B------:R-:W-:Y:S05]  /*d6f0*/  BRA `(.L_x_4729) ;  /* 0xffff2ee000007947 */ /* 0x000fea000383ffff */
.L_x_4620:
[----:B------:R-:W-:Y:S01]  /*d700*/  IMAD.MOV.U32 R31, RZ, RZ, R8 ;  /* 0x000000ffff1f7224 */ /* 0x000fe200078e0008 */
[----:B--2---:R-:W-:Y:S01]  /*d710*/  MOV R30, R203 ;  /* 0x000000cb001e7202 */ /* 0x004fe20000000f00 */
[----:B------:R-:W-:Y:S01]  /*d720*/  IMAD.MOV.U32 R3, RZ, RZ, 0x1f ;  /* 0x0000001fff037424 */ /* 0x000fe200078e00ff */
[----:B------:R-:W-:Y:S02]  /*d730*/  MOV R2, 0xd750 ;  /* 0x0000d75000027802 */ /* 0x000fe40000000f00 */
[----:B-1----:R-:W-:Y:S05]  /*d740*/  CALL.REL.NOINC `($__internal_79_$__cuda_sm70_shflsync_idx_p) ;  /* 0x0000224000007944 */ /* 0x002fea0003c00000 */
[----:B------:R-:W-:Y:S01]  /*d750*/  IMAD.MOV.U32 R11, RZ, RZ, R30 ;  /* 0x000000ffff0b7224 */ /* 0x000fe200078e001e */
[----:B------:R-:W-:Y:S01]  /*d760*/  MOV R31, R7 ;  /* 0x00000007001f7202 */ /* 0x000fe20000000f00 */
[----:B------:R-:W-:Y:S01]  /*d770*/  IMAD.MOV.U32 R5, RZ, RZ, RZ ;  /* 0x000000ffff057224 */ /* 0x000fe200078e00ff */
[----:B------:R-:W-:Y:S01]  /*d780*/  MOV R30, R203 ;  /* 0x000000cb001e7202 */ /* 0x000fe20000000f00 */
[----:B------:R-:W-:Y:S01]  /*d790*/  IMAD.MOV.U32 R3, RZ, RZ, 0x1f ;  /* 0x0000001fff037424 */ /* 0x000fe200078e00ff */
[----:B------:R-:W-:-:S02]  /*d7a0*/  MOV R2, 0xd7c0 ;  /* 0x0000d7c000027802 */ /* 0x000fc40000000f00 */
[----:B------:R-:W-:Y:S05]  /*d7b0*/  CALL.REL.NOINC `($__internal_79_$__cuda_sm70_shflsync_idx_p) ;  /* 0x000021d000007944 */ /* 0x000fea0003c00000 */
[----:B------:R-:W-:Y:S01]  /*d7c0*/  MOV R10, R30 ;  /* 0x0000001e000a7202 */ /* 0x000fe20000000f00 */
[----:B------:R-:W-:Y:S05]  /*d7d0*/  BRA `(.L_x_4730) ;  /* 0xffff2e5000007947 */ /* 0x000fea000383ffff */
.L_x_4623:
[----:B------:R-:W-:Y:S01]  /*d7e0*/  IMAD.MOV.U32 R31, RZ, RZ, R4 ;  /* 0x000000ffff1f7224 */ /* 0x000fe200078e0004 */
[----:B------:R-:W-:-:S02]  /*d7f0*/  MOV R3, 0x1f ;  /* 0x0000001f00037802 */ /* 0x000fc40000000f00 */
[----:B------:R-:W-:Y:S02]  /*d800*/  MOV R2, 0xd820 ;  /* 0x0000d82000027802 */ /* 0x000fe40000000f00 */
[----:B-1234-:R-:W-:Y:S05]  /*d810*/  CALL.REL.NOINC `($__internal_79_$__cuda_sm70_shflsync_idx_p) ;  /* 0x0000217000007944 */ /* 0x01efea0003c00000 */
[----:B------:R-:W-:Y:S01]  /*d820*/  MOV R5, R30 ;  /* 0x0000001e00057202 */ /* 0x000fe20000000f00 */
[----:B------:R-:W-:Y:S05]  /*d830*/  BRA `(.L_x_4622) ;  /* 0xffff2e5000007947 */ /* 0x000fea000383ffff */
.L_x_4631:
[----:B------:R-:W-:Y:S01]  /*d840*/  IMAD.MOV.U32 R31, RZ, RZ, R5 ;  /* 0x000000ffff1f7224 */ /* 0x000fe200078e0005 */
[----:B------:R-:W-:Y:S01]  /*d850*/  MOV R30, RZ ;  /* 0x000000ff001e7202 */ /* 0x000fe20000000f00 */
[----:B------:R-:W-:Y:S01]  /*d860*/  IMAD.MOV.U32 R3, RZ, RZ, 0x181f ;  /* 0x0000181fff037424 */ /* 0x000fe200078e00ff */
[----:B------:R-:W-:Y:S02]  /*d870*/  MOV R2, 0xd890 ;  /* 0x0000d89000027802 */ /* 0x000fe40000000f00 */
[----:B-----5:R-:W-:Y:S05]  /*d880*/  CALL.REL.NOINC `($__internal_79_$__cuda_sm70_shflsync_idx_p) ;  /* 0x0000210000007944 */ /* 0x020fea0003c00000 */
[----:B------:R-:W-:Y:S01]  /*d890*/  MOV R4, R30 ;  /* 0x0000001e00047202 */ /* 0x000fe20000000f00 */
[----:B------:R-:W-:Y:S05]  /*d8a0*/  BRA `(.L_x_4731) ;  /* 0xffff48f000007947 */ /* 0x000fea000383ffff */
.L_x_4632:
[----:B------:R-:W-:Y:S01]  /*d8b0*/  IMAD.MOV.U32 R31, RZ, RZ, R12 ;  /* 0x000000ffff1f7224 */ /* 0x000fe200078e000c */
[----:B------:R-:W-:Y:S01]  /*d8c0*/  MOV R30, RZ ;  /* 0x000000ff001e7202 */ /* 0x000fe20000000f00 */
[----:B------:R-:W-:Y:S01]  /*d8d0*/  IMAD.MOV.U32 R3, RZ, RZ, 0x181f ;  /* 0x0000181fff037424 */ /* 0x000fe200078e00ff */
[----:B------:R-:W-:Y:S02]  /*d8e0*/  MOV R2, 0xd900 ;  /* 0x0000d90000027802 */ /* 0x000fe40000000f00 */
[----:B-12--5:R-:W-:Y:S05]  /*d8f0*/  CALL.REL.NOINC `($__internal_79_$__cuda_sm70_shflsync_idx_p) ;  /* 0x0000209000007944 */ /* 0x026fea0003c00000 */
[----:B------:R-:W-:Y:S01]  /*d900*/  MOV R0, R30 ;  /* 0x0000001e00007202 */ /* 0x000fe20000000f00 */
[----:B------:R-:W-:Y:S05]  /*d910*/  BRA `(.L_x_4732) ;  /* 0xffff48a000007947 */ /* 0x000fea000383ffff */
.L_x_4635:
[----:B------:R-:W-:Y:S01]  /*d920*/  IMAD.MOV.U32 R31, RZ, RZ, R5 ;  /* 0x000000ffff1f7224 */ /* 0x000fe200078e0005 */
[----:B------:R-:W-:Y:S01]  /*d930*/  MOV R30, 0x1 ;  /* 0x00000001001e7802 */ /* 0x000fe20000000f00 */
[----:B--2---:R-:W-:Y:S01]  /*d940*/  IMAD.MOV.U32 R3, RZ, RZ, 0x181f ;  /* 0x0000181fff037424 */ /* 0x004fe200078e00ff */
[----:B------:R-:W-:-:S02]  /*d950*/  MOV R2, 0xd970 ;  /* 0x0000d97000027802 */ /* 0x000fc40000000f00 */
[----:B-1-345:R-:W-:Y:S05]  /*d960*/  CALL.REL.NOINC `($__internal_79_$__cuda_sm70_shflsync_idx_p) ;  /* 0x0000202000007944 */ /* 0x03afea0003c00000 */
[----:B------:R-:W-:Y:S01]  /*d970*/  IMAD.MOV.U32 R4, RZ, RZ, R30 ;  /* 0x000000ffff047224 */ /* 0x000fe200078e001e */
[----:B------:R-:W-:Y:S01]  /*d980*/  MOV R30, 0x1 ;  /* 0x00000001001e7802 */ /* 0x000fe20000000f00 */
[----:B------:R-:W-:Y:S01]  /*d990*/  IMAD.MOV.U32 R31, RZ, RZ, R12 ;  /* 0x000000ffff1f7224 */ /* 0x000fe200078e000c */
[----:B------:R-:W-:-:S02]  /*d9a0*/  MOV R3, 0x181f ;  /* 0x0000181f00037802 */ /* 0x000fc40000000f00 */
[----:B------:R-:W-:Y:S02]  /*d9b0*/  MOV R2, 0xd9d0 ;  /* 0x0000d9d000027802 */ /* 0x000fe40000000f00 */
[----:B------:R-:W-:Y:S05]  /*d9c0*/  CALL.REL.NOINC `($__internal_79_$__cuda_sm70_shflsync_idx_p) ;  /* 0x00001fc000007944 */ /* 0x000fea0003c00000 */
[----:B------:R-:W-:Y:S01]  /*d9d0*/  MOV R0, R30 ;  /* 0x0000001e00007202 */ /* 0x000fe20000000f00 */
[----:B------:R-:W-:Y:S05]  /*d9e0*/  BRA `(.L_x_4733) ;  /* 0xffff495000007947 */ /* 0x000fea000383ffff */
.L_x_4638:
[----:B------:R-:W-:Y:S01]  /*d9f0*/  IMAD.MOV.U32 R31, RZ, RZ, R5 ;  /* 0x000000ffff1f7224 */ /* 0x000fe200078e0005 */
[----:B------:R-:W-:Y:S01]  /*da00*/  MOV R30, 0x2 ;  /* 0x00000002001e7802 */ /* 0x000fe20000000f00 */
[----:B-1----:R-:W-:Y:S01]  /*da10*/  IMAD.MOV.U32 R3, RZ, RZ, 0x181f ;  /* 0x0000181fff037424 */ /* 0x002fe200078e00ff */
[----:B------:R-:W-:Y:S02]  /*da20*/  MOV R2, 0xda40 ;  /* 0x0000da4000027802 */ /* 0x000fe40000000f00 */
[----:B--2345:R-:W-:Y:S05]  /*da30*/  CALL.REL.NOINC `($__internal_79_$__cuda_sm70_shflsync_idx_p) ;  /* 0x00001f5000007944 */ /* 0x03cfea0003c00000 */
[----:B------:R-:W-:Y:S01]  /*da40*/  MOV R4, R30 ;  /* 0x0000001e00047202 */ /* 0x000fe20000000f00 */
[----:B------:R-:W-:Y:S05]  /*da50*/  BRA `(.L_x_4734) ;  /* 0xffff4a4000007947 */ /* 0x000fea000383ffff */
.L_x_4639:
[----:B------:R-:W-:Y:S01]  /*da60*/  IMAD.MOV.U32 R31, RZ, RZ, R12 ;  /* 0x000000ffff1f7224 */ /* 0x000fe200078e000c */
[----:B------:R-:W-:Y:S01]  /*da70*/  MOV R30, 0x2 ;  /* 0x00000002001e7802 */ /* 0x000fe20000000f00 */
[----:B------:R-:W-:Y:S01]  /*da80*/  IMAD.MOV.U32 R3, RZ, RZ, 0x181f ;  /* 0x0000181fff037424 */ /* 0x000fe200078e00ff */
[----:B------:R-:W-:Y:S02]  /*da90*/  MOV R2, 0xdab0 ;  /* 0x0000dab000027802 */ /* 0x000fe40000000f00 */
[----:B-12345:R-:W-:Y:S05]  /*daa0*/  CALL.REL.NOINC `($__internal_79_$__cuda_sm70_shflsync_idx_p) ;  /* 0x00001ee000007944 */ /* 0x03efea0003c00000 */
[----:B------:R-:W-:Y:S01]  /*dab0*/  MOV R0, R30 ;  /* 0x0000001e00007202 */ /* 0x000fe20000000f00 */
[----:B------:R-:W-:Y:S05]  /*dac0*/  BRA `(.L_x_4735) ;  /* 0xffff49f000007947 */ /* 0x000fea000383ffff */
.L_x_4642:
[----:B------:R-:W-:Y:S01]  /*dad0*/  IMAD.MOV.U32 R31, RZ, RZ, R5 ;  /* 0x000000ffff1f7224 */ /* 0x000fe200078e0005 */
[----:B------:R-:W-:Y:S01]  /*dae0*/  MOV R30, 0x3 ;  /* 0x00000003001e7802 */ /* 0x000fe20000000f00 */
[----:B-1----:R-:W-:Y:S01]  /*daf0*/  IMAD.MOV.U32 R3, RZ, RZ, 0x181f ;  /* 0x0000181fff037424 */ /* 0x002fe200078e00ff */
[----:B------:R-:W-:-:S02]  /*db00*/  MOV R2, 0xdb20 ;  /* 0x0000db2000027802 */ /* 0x000fc40000000f00 */
[----:B--2345:R-:W-:Y:S05]  /*db10*/  CALL.REL.NOINC `($__internal_79_$__cuda_sm70_shflsync_idx_p) ;  /* 0x00001e7000007944 */ /* 0x03cfea0003c00000 */
        /* <DEDUP_REMOVED lines=8> */
.L_x_4645:
[----:B------:R-:W-:Y:S01]  /*dba0*/  IMAD.MOV.U32 R31, RZ, RZ, R5 ;  /* 0x000000ffff1f7224 */ /* 0x000fe200078e0005 */
[----:B------:R-:W-:Y:S01]  /*dbb0*/  MOV R30, RZ ;  /* 0x000000ff001e7202 */ /* 0x000fe20000000f00 */
[----:B------:R-:W-:Y:S01]  /*dbc0*/  IMAD.MOV.U32 R3, RZ, RZ, 0x181f ;  /* 0x0000181fff037424 */ /* 0x000fe200078e00ff */
[----:B------:R-:W-:Y:S02]  /*dbd0*/  MOV R2, 0xdbf0 ;  /* 0x0000dbf000027802 */ /* 0x000fe40000000f00 */
[----:B------:R-:W-:Y:S05]  /*dbe0*/  CALL.REL.NOINC `($__internal_79_$__cuda_sm70_shflsync_idx_p) ;  /* 0x00001da000007944 */ /* 0x000fea0003c00000 */
[----:B------:R-:W-:Y:S01]  /*dbf0*/  MOV R4, R30 ;  /* 0x0000001e00047202 */ /* 0x000fe20000000f00 */
[----:B------:R-:W-:Y:S05]  /*dc00*/  BRA `(.L_x_4737) ;  /* 0xffff54e000007947 */ /* 0x000fea000383ffff */
.L_x_4646:
[----:B------:R-:W-:Y:S01]  /*dc10*/  IMAD.MOV.U32 R31, RZ, RZ, R10 ;  /* 0x000000ffff1f7224 */ /* 0x000fe200078e000a */
[----:B------:R-:W-:Y:S01]  /*dc20*/  MOV R30, RZ ;  /* 0x000000ff001e7202 */ /* 0x000fe20000000f00 */
[----:B------:R-:W-:Y:S01]  /*dc30*/  IMAD.MOV.U32 R3, RZ, RZ, 0x181f ;  /* 0x0000181fff037424 */ /* 0x000fe200078e00ff */
[----:B------:R-:W-:Y:S02]  /*dc40*/  MOV R2, 0xdc60 ;  /* 0x0000dc6000027802 */ /* 0x000fe40000000f00 */
[----:B-12---:R-:W-:Y:S05]  /*dc50*/  CALL.REL.NOINC `($__internal_79_$__cuda_sm70_shflsync_idx_p) ;  /* 0x00001d3000007944 */ /* 0x006fea0003c00000 */
        /* <DEDUP_REMOVED lines=19> */
[----:B--2---:R-:W-:Y:S05]  /*dd90*/  CALL.REL.NOINC `($__internal_79_$__cuda_sm70_shflsync_idx_p) ;  /* 0x00001bf000007944 */ /* 0x004fea0003c00000 */
[----:B------:R-:W-:Y:S01]  /*dda0*/  IMAD.MOV.U32 R8, RZ, RZ, R30 ;  /* 0x000000ffff087224 */ /* 0x000fe200078e001e */
[----:B------:R-:W-:Y:S01]  /*ddb0*/  MOV R30, 0x1 ;  /* 0x00000001001e7802 */ /* 0x000fe20000000f00 */
[----:B------:R-:W-:Y:S01]  /*ddc0*/  IMAD.MOV.U32 R31, RZ, RZ, R10 ;  /* 0x000000ffff1f7224 */ /* 0x000fe200078e000a */
[----:B------:R-:W-:Y:S02]  /*ddd0*/  MOV R3, 0x181f ;  /* 0x0000181f00037802 */ /* 0x000fe40000000f00 */
[----:B------:R-:W-:Y:S02]  /*dde0*/  MOV R2, 0xde00 ;  /* 0x0000de0000027802 */ /* 0x000fe40000000f00 */
[----:B------:R-:W-:Y:S05]  /*ddf0*/  CALL.REL.NOINC `($__internal_79_$__cuda_sm70_shflsync_idx_p) ;  /* 0x00001b9000007944 */ /* 0x000fea0003c00000 */
[----:B------:R-:W-:Y:S01]  /*de00*/  MOV R0, R30 ;  /* 0x0000001e00007202 */ /* 0x000fe20000000f00 */
[----:B------:R-:W-:Y:S05]  /*de10*/  BRA `(.L_x_4738) ;  /* 0xffff53f000007947 */ /* 0x000fea000383ffff */
.L_x_4649:
[----:B------:R-:W-:Y:S01]  /*de20*/  IMAD.MOV.U32 R31, RZ, RZ, R13 ;  /* 0x000000ffff1f7224 */ /* 0x000fe200078e000d */
[----:B------:R-:W-:Y:S01]  /*de30*/  MOV R30, RZ ;  /* 0x000000ff001e7202 */ /* 0x000fe20000000f00 */
[----:B------:R-:W-:Y:S01]  /*de40*/  IMAD.MOV.U32 R3, RZ, RZ, 0x181f ;  /* 0x0000181fff037424 */ /* 0x000fe200078e00ff */
[----:B------:R-:W-:-:S02]  /*de50*/  MOV R2, 0xde70 ;  /* 0x0000de7000027802 */ /* 0x000fc40000000f00 */
[----:B-1234-:R-:W-:Y:S05]  /*de60*/  CALL.REL.NOINC `($__internal_79_$__cuda_sm70_shflsync_idx_p) ;  /* 0x00001b2000007944 */ /* 0x01efea0003c00000 */
[----:B------:R-:W-:Y:S01]  /*de70*/  MOV R12, R30 ;  /* 0x0000001e000c7202 */ /* 0x000fe20000000f00 */
[----:B------:R-:W-:Y:S05]  /*de80*/  BRA `(.L_x_4739) ;  /* 0xffff57b000007947 */ /* 0x000fea000383ffff */
.L_x_4650:
[----:B------:R-:W-:Y:S01]  /*de90*/  IMAD.MOV.U32 R31, RZ, RZ, R20 ;  /* 0x000000ffff1f7224 */ /* 0x000fe200078e0014 */
[----:B------:R-:W-:Y:S01]  /*dea0*/  MOV R30, RZ ;  /* 0x000000ff001e7202 */ /* 0x000fe20000000f00 */
[----:B------:R-:W-:Y:S01]  /*deb0*/  IMAD.MOV.U32 R3, RZ, RZ, 0x181f ;  /* 0x0000181fff037424 */ /* 0x000fe200078e00ff */
[----:B------:R-:W-:-:S02]  /*dec0*/  MOV R2, 0xdee0 ;  /* 0x0000dee000027802 */ /* 0x000fc40000000f00 */
[----:B-1234-:R-:W-:Y:S05]  /*ded0*/  CALL.REL.NOINC `($__internal_79_$__cuda_sm70_shflsync_idx_p) ;  /* 0x00001ab000007944 */ /* 0x01efea0003c00000 */
        /* <DEDUP_REMOVED lines=12> */
[----:B------:R-:W-:-:S03]  /*dfa0*/  IMAD.X R3, R12, 0x1, R23, P0 ;  /* 0x000000010c037824 */ /* 0x000fc600000e0617 */
[----:B------:R2:W-:Y:S04]  /*dfb0*/  LDGSTS.E.BYPASS.LTC128B.128 [R188+0x8100], [R14.64], !P4 ;  /* 0x081000000ebc7fae */ /* 0x0005e8000e101d46 */
[----:B------:R3:W-:Y:S01]  /*dfc0*/  LDGSTS.E.BYPASS.LTC128B.128 [R188+0xa100], [R2.64], !P6 ;  /* 0x0a10000002bc7fae */ /* 0x0007e2000f101d46 */
[----:B-1----:R-:W-:Y:S01]  /*dfd0*/  SEL R17, RZ, 0x10, P4 ;  /* 0x00000010ff117807 */ /* 0x002fe20002000000 */
[----:B------:R-:W-:Y:S01]  /*dfe0*/  IMAD.MOV.U32 R16, RZ, RZ, R252 ;  /* 0x000000ffff107224 */ /* 0x000fe200078e00fc */
[----:B---3--:R-:W-:Y:S02]  /*dff0*/  MOV R3, 0x181f ;  /* 0x0000181f00037802 */ /* 0x008fe40000000f00 */
[----:B------:R-:W-:Y:S02]  /*e000*/  MOV R2, 0xe020 ;  /* 0x0000e02000027802 */ /* 0x000fe40000000f00 */
[----:B--2---:R-:W-:Y:S05]  /*e010*/  CALL.REL.NOINC `($__internal_79_$__cuda_sm70_shflsync_idx_p) ;  /* 0x0000197000007944 */ /* 0x004fea0003c00000 */
        /* <DEDUP_REMOVED lines=8> */
.L_x_4651:
[----:B------:R-:W-:Y:S01]  /*e0a0*/  IMAD.MOV.U32 R2, RZ, RZ, R0 ;  /* 0x000000ffff027224 */ /* 0x000fe200078e0000 */
[----:B------:R-:W-:Y:S02]  /*e0b0*/  MOV R136, 0x2 ;  /* 0x0000000200887802 */ /* 0x000fe40000000f00 */
[----:B------:R-:W-:Y:S02]  /*e0c0*/  MOV R3, 0xe0e0 ;  /* 0x0000e0e000037802 */ /* 0x000fe40000000f00 */
[----:B------:R-:W-:Y:S05]  /*e0d0*/  CALL.REL.NOINC `($__internal_78_$__cuda_sm70_shflsync_bfly_p) ;  /* 0x0000184000007944 */ /* 0x000fea0003c00000 */
[----:B------:R-:W-:Y:S01]  /*e0e0*/  MOV R2, R136 ;  /* 0x0000008800027202 */ /* 0x000fe20000000f00 */
[----:B------:R-:W-:Y:S05]  /*e0f0*/  BRA `(.L_x_4741) ;  /* 0xffff665000007947 */ /* 0x000fea000383ffff */
.L_x_4654:
[----:B------:R-:W-:Y:S01]  /*e100*/  IMAD.MOV.U32 R31, RZ, RZ, R10 ;  /* 0x000000ffff1f7224 */ /* 0x000fe200078e000a */
[----:B------:R-:W-:Y:S01]  /*e110*/  MOV R30, RZ ;  /* 0x000000ff001e7202 */ /* 0x000fe20000000f00 */
[----:B------:R-:W-:Y:S01]  /*e120*/  IMAD.MOV.U32 R3, RZ, RZ, 0x181f ;  /* 0x0000181fff037424 */ /* 0x000fe200078e00ff */
[----:B------:R-:W-:Y:S02]  /*e130*/  MOV R2, 0xe150 ;  /* 0x0000e15000027802 */ /* 0x000fe40000000f00 */
[----:B------:R-:W-:Y:S05]  /*e140*/  CALL.REL.NOINC `($__internal_79_$__cuda_sm70_shflsync_idx_p) ;  /* 0x0000184000007944 */ /* 0x000fea0003c00000 */
[----:B------:R-:W-:Y:S01]  /*e150*/  MOV R4, R30 ;  /* 0x0000001e00047202 */ /* 0x000fe20000000f00 */
[----:B------:R-:W-:Y:S05]  /*e160*/  BRA `(.L_x_4742) ;  /* 0xffff79d000007947 */ /* 0x000fea000383ffff */
.L_x_4655:
[----:B------:R-:W-:Y:S01]  /*e170*/  IMAD.MOV.U32 R31, RZ, RZ, R12 ;  /* 0x000000ffff1f7224 */ /* 0x000fe200078e000c */
[----:B------:R-:W-:Y:S01]  /*e180*/  MOV R30, RZ ;  /* 0x000000ff001e7202 */ /* 0x000fe20000000f00 */
[----:B------:R-:W-:Y:S01]  /*e190*/  IMAD.MOV.U32 R3, RZ, RZ, 0x181f ;  /* 0x0000181fff037424 */ /* 0x000fe200078e00ff */
[----:B------:R-:W-:-:S02]  /*e1a0*/  MOV R2, 0xe1c0 ;  /* 0x0000e1c000027802 */ /* 0x000fc40000000f00 */
[----:B-12---:R-:W-:Y:S05]  /*e1b0*/  CALL.REL.NOINC `($__internal_79_$__cuda_sm70_shflsync_idx_p) ;  /* 0x000017d000007944 */ /* 0x006fea0003c00000 */
        /* <DEDUP_REMOVED lines=19> */
[----:B-1----:R-:W-:Y:S05]  /*e2f0*/  CALL.REL.NOINC `($__internal_79_$__cuda_sm70_shflsync_idx_p) ;  /* 0x0000169000007944 */ /* 0x002fea0003c00000 */
        /* <DEDUP_REMOVED lines=8> */
.L_x_4659:
[----:B------:R-:W-:Y:S01]  /*e380*/  MOV R30, RZ ;  /* 0x000000ff001e7202 */ /* 0x000fe20000000f00 */
[----:B------:R-:W-:Y:S01]  /*e390*/  IMAD.MOV.U32 R31, RZ, RZ, R12 ;  /* 0x000000ffff1f7224 */ /* 0x000fe200078e000c */
[----:B------:R-:W-:Y:S01]  /*e3a0*/  MOV R2, 0xe3d0 ;  /* 0x0000e3d000027802 */ /* 0x000fe20000000f00 */
[----:B------:R-:W-:Y:S02]  /*e3b0*/  IMAD.MOV.U32 R3, RZ, RZ, 0x181f ;  /* 0x0000181fff037424 */ /* 0x000fe400078e00ff */
[----:B-1234-:R-:W-:Y:S05]  /*e3c0*/  CALL.REL.NOINC `($__internal_79_$__cuda_sm70_shflsync_idx_p) ;  /* 0x000015c000007944 */ /* 0x01efea0003c00000 */
[----:B------:R-:W-:Y:S01]  /*e3d0*/  MOV R5, R30 ;  /* 0x0000001e00057202 */ /* 0x000fe20000000f00 */
[----:B------:R-:W-:-:S05]  /*e3e0*/  BRA `(.L_x_4744) ;  /* 0xffff7d0000007947 */ /* 0x000fca000383ffff */
.L_x_4660:
[----:B------:R-:W-:Y:S01]  /*e3f0*/  MOV R30, RZ ;  /* 0x000000ff001e7202 */ /* 0x000fe20000000f00 */
[----:B------:R-:W-:Y:S01]  /*e400*/  IMAD.MOV.U32 R31, RZ, RZ, R13 ;  /* 0x000000ffff1f7224 */ /* 0x000fe200078e000d */
[----:B------:R-:W-:Y:S01]  /*e410*/  MOV R2, 0xe440 ;  /* 0x0000e44000027802 */ /* 0x000fe20000000f00 */
[----:B------:R-:W-:Y:S02]  /*e420*/  IMAD.MOV.U32 R3, RZ, RZ, 0x181f ;  /* 0x0000181fff037424 */ /* 0x000fe400078e00ff */
[----:B-1234-:R-:W-:Y:S05]  /*e430*/  CALL.REL.NOINC `($__internal_79_$__cuda_sm70_shflsync_idx_p) ;  /* 0x0000155000007944 */ /* 0x01efea0003c00000 */
        /* <DEDUP_REMOVED lines=20> */
[----:B------:R-:W-:Y:S05]  /*e580*/  CALL.REL.NOINC `($__internal_79_$__cuda_sm70_shflsync_idx_p) ;  /* 0x0000140000007944 */ /* 0x000fea0003c00000 */
[----:B------:R-:W-:Y:S01]  /*e590*/  MOV R3, 0x181f ;  /* 0x0000181f00037802 */ /* 0x000fe20000000f00 */
[----:B------:R-:W-:Y:S01]  /*e5a0*/  IMAD.MOV.U32 R5, RZ, RZ, R30 ;  /* 0x000000ffff057224 */ /* 0x000fe200078e001e */
[----:B------:R-:W-:Y:S01]  /*e5b0*/  MOV R30, 0x1 ;  /* 0x00000001001e7802 */ /* 0x000fe20000000f00 */
[----:B------:R-:W-:Y:S01]  /*e5c0*/  IMAD.MOV.U32 R31, RZ, RZ, R13 ;  /* 0x000000ffff1f7224 */ /* 0x000fe200078e000d */
[----:B------:R-:W-:Y:S02]  /*e5d0*/  MOV R2, 0xe5f0 ;  /* 0x0000e5f000027802 */ /* 0x000fe40000000f00 */
[----:B------:R-:W-:Y:S05]  /*e5e0*/  CALL.REL.NOINC `($__internal_79_$__cuda_sm70_shflsync_idx_p) ;  /* 0x000013a000007944 */ /* 0x000fea0003c00000 */
[----:B------:R-:W-:Y:S01]  /*e5f0*/  MOV R2, R30 ;  /* 0x0000001e00027202 */ /* 0x000fe20000000f00 */
[----:B------:R-:W-:-:S05]  /*e600*/  BRA `(.L_x_4745) ;  /* 0xffff7c1000007947 */ /* 0x000fca000383ffff */
.L_x_4661:
[----:B------:R-:W-:Y:S01]  /*e610*/  MOV R136, 0x2 ;  /* 0x0000000200887802 */ /* 0x000fe20000000f00 */
[----:B------:R-:W-:Y:S01]  /*e620*/  IMAD.MOV.U32 R2, RZ, RZ, R100 ;  /* 0x000000ffff027224 */ /* 0x000fe200078e0064 */
[----:B------:R-:W-:Y:S02]  /*e630*/  MOV R3, 0xe650 ;  /* 0x0000e65000037802 */ /* 0x000fe40000000f00 */
[----:B------:R-:W-:Y:S05]  /*e640*/  CALL.REL.NOINC `($__internal_78_$__cuda_sm70_shflsync_bfly_p) ;  /* 0x000012d000007944 */ /* 0x000fea0003c00000 */
[----:B------:R-:W-:Y:S01]  /*e650*/  MOV R2, R136 ;  /* 0x0000008800027202 */ /* 0x000fe20000000f00 */
[----:B------:R-:W-:-:S05]  /*e660*/  BRA `(.L_x_4746) ;  /* 0xffff891000007947 */ /* 0x000fca000383ffff */
.L_x_4664:
[----:B------:R-:W-:Y:S01]  /*e670*/  MOV R30, RZ ;  /* 0x000000ff001e7202 */ /* 0x000fe20000000f00 */
[----:B------:R-:W-:Y:S01]  /*e680*/  IMAD.MOV.U32 R31, RZ, RZ, R5 ;  /* 0x000000ffff1f7224 */ /* 0x000fe200078e0005 */
[----:B------:R-:W-:Y:S01]  /*e690*/  MOV R2, 0xe6c0 ;  /* 0x0000e6c000027802 */ /* 0x000fe20000000f00 */
[----:B------:R-:W-:Y:S02]  /*e6a0*/  IMAD.MOV.U32 R3, RZ, RZ, 0x181f ;  /* 0x0000181fff037424 */ /* 0x000fe400078e00ff */
[----:B------:R-:W-:Y:S05]  /*e6b0*/  CALL.REL.NOINC `($__internal_79_$__cuda_sm70_shflsync_idx_p) ;  /* 0x000012d000007944 */ /* 0x000fea0003c00000 */
[----:B------:R-:W-:Y:S01]  /*e6c0*/  MOV R4, R30 ;  /* 0x0000001e00047202 */ /* 0x000fe20000000f00 */
[----:B------:R-:W-:-:S05]  /*e6d0*/  BRA `(.L_x_4747) ;  /* 0xffffa2b000007947 */ /* 0x000fca000383ffff */
.L_x_4665:
[----:B------:R-:W-:Y:S01]  /*e6e0*/  MOV R30, RZ ;  /* 0x000000ff001e7202 */ /* 0x000fe20000000f00 */
[----:B------:R-:W-:Y:S01]  /*e6f0*/  IMAD.MOV.U32 R31, RZ, RZ, R12 ;  /* 0x000000ffff1f7224 */ /* 0x000fe200078e000c */
[----:B------:R-:W-:Y:S01]  /*e700*/  MOV R2, 0xe730 ;  /* 0x0000e73000027802 */ /* 0x000fe20000000f00 */
[----:B------:R-:W-:Y:S02]  /*e710*/  IMAD.MOV.U32 R3, RZ, RZ, 0x181f ;  /* 0x0000181fff037424 */ /* 0x000fe400078e00ff */
[----:B-12---:R-:W-:Y:S05]  /*e720*/  CALL.REL.NOINC `($__internal_79_$__cuda_sm70_shflsync_idx_p) ;  /* 0x0000126000007944 */ /* 0x006fea0003c00000 */
        /* <DEDUP_REMOVED lines=20> */
[----:B--2---:R-:W-:Y:S05]  /*e870*/  CALL.REL.NOINC `($__internal_79_$__cuda_sm70_shflsync_idx_p) ;  /* 0x0000111000007944 */ /* 0x004fea0003c00000 */
        /* <DEDUP_REMOVED lines=8> */
.L_x_4667:
[----:B-1----:R-:W-:Y:S01]  /*e900*/  IMAD.MOV.U32 R2, RZ, RZ, R179 ;  /* 0x000000ffff027224 */ /* 0x002fe200078e00b3 */
[----:B------:R-:W-:-:S02]  /*e910*/  MOV R136, 0x2 ;  /* 0x0000000200887802 */ /* 0x000fc40000000f00 */
[----:B------:R-:W-:Y:S02]  /*e920*/  MOV R3, 0xe940 ;  /* 0x0000e94000037802 */ /* 0x000fe40000000f00 */
[----:B------:R-:W-:Y:S05]  /*e930*/  CALL.REL.NOINC `($__internal_78_$__cuda_sm70_shflsync_bfly_p) ;  /* 0x00000fe000007944 */ /* 0x000fea0003c00000 */
[----:B------:R-:W-:Y:S01]  /*e940*/  MOV R0, R136 ;  /* 0x0000008800007202 */ /* 0x000fe20000000f00 */
[----:B------:R-:W-:Y:S05]  /*e950*/  BRA `(.L_x_4749) ;  /* 0xffffa38000007947 */ /* 0x000fea000383ffff */
.L_x_4668:
[----:B-1----:R-:W-:Y:S01]  /*e960*/  IMAD.MOV.U32 R2, RZ, RZ, R0 ;  /* 0x000000ffff027224 */ /* 0x002fe200078e0000 */
[----:B------:R-:W-:Y:S02]  /*e970*/  MOV R136, 0x1 ;  /* 0x0000000100887802 */ /* 0x000fe40000000f00 */
[----:B------:R-:W-:Y:S02]  /*e980*/  MOV R3, 0xe9a0 ;  /* 0x0000e9a000037802 */ /* 0x000fe40000000f00 */
[----:B--2---:R-:W-:Y:S05]  /*e990*/  CALL.REL.NOINC `($__internal_78_$__cuda_sm70_shflsync_bfly_p) ;  /* 0x00000f8000007944 */ /* 0x004fea0003c00000 */
[----:B------:R-:W-:Y:S01]  /*e9a0*/  FADD.FTZ R0, R0, R136 ;  /* 0x0000008800007221 */ /* 0x000fe20000010000 */
[----:B------:R-:W-:Y:S02]  /*e9b0*/  MOV R2, R184 ;  /* 0x000000b800027202 */ /* 0x000fe40000000f00 */
[----:B------:R-:W-:Y:S02]  /*e9c0*/  MOV R136, 0x2 ;  /* 0x0000000200887802 */ /* 0x000fe40000000f00 */
[----:B------:R-:W-:Y:S02]  /*e9d0*/  MOV R3, 0xe9f0 ;  /* 0x0000e9f000037802 */ /* 0x000fe40000000f00 */
[----:B------:R-:W-:Y:S05]  /*e9e0*/  CALL.REL.NOINC `($__internal_78_$__cuda_sm70_shflsync_bfly_p) ;  /* 0x00000f3000007944 */ /* 0x000fea0003c00000 */
[----:B------:R-:W-:Y:S01]  /*e9f0*/  FADD.FTZ R4, R184, R136 ;  /* 0x00000088b8047221 */ /* 0x000fe20000010000 */
[----:B------:R-:W-:-:S02]  /*ea00*/  MOV R136, 0x1 ;  /* 0x0000000100887802 */ /* 0x000fc40000000f00 */
[----:B------:R-:W-:Y:S02]  /*ea10*/  MOV R3, 0xea40 ;  /* 0x0000ea4000037802 */ /* 0x000fe40000000f00 */
[----:B------:R-:W-:Y:S02]  /*ea20*/  MOV R2, R4 ;  /* 0x0000000400027202 */ /* 0x000fe40000000f00 */
[----:B------:R-:W-:Y:S05]  /*ea30*/  CALL.REL.NOINC `($__internal_78_$__cuda_sm70_shflsync_bfly_p) ;  /* 0x00000ee000007944 */ /* 0x000fea0003c00000 */
[----:B------:R-:W-:Y:S01]  /*ea40*/  MOV R3, R136 ;  /* 0x0000008800037202 */ /* 0x000fe20000000f00 */
[----:B------:R-:W-:Y:S05]  /*ea50*/  BRA `(.L_x_4750) ;  /* 0xffffa2f000007947 */ /* 0x000fea000383ffff */
.L_x_4675:
[----:B--234-:R-:W-:Y:S01]  /*ea60*/  IMAD.MOV.U32 R31, RZ, RZ, R5 ;  /* 0x000000ffff1f7224 */ /* 0x01cfe200078e0005 */
[----:B------:R-:W-:Y:S01]  /*ea70*/  MOV R30, RZ ;  /* 0x000000ff001e7202 */ /* 0x000fe20000000f00 */
[----:B------:R-:W-:Y:S01]  /*ea80*/  IMAD.MOV.U32 R3, RZ, RZ, 0x181f ;  /* 0x0000181fff037424 */ /* 0x000fe200078e00ff */
[----:B------:R-:W-:Y:S02]  /*ea90*/  MOV R2, 0xeab0 ;  /* 0x0000eab000027802 */ /* 0x000fe40000000f00 */
[----:B-1----:R-:W-:Y:S05]  /*eaa0*/  CALL.REL.NOINC `($__internal_79_$__cuda_sm70_shflsync_idx_p) ;  /* 0x00000ee000007944 */ /* 0x002fea0003c00000 */
[----:B------:R-:W-:Y:S01]  /*eab0*/  MOV R4, R30 ;  /* 0x0000001e00047202 */ /* 0x000fe20000000f00 */
[----:B------:R-:W-:Y:S05]  /*eac0*/  BRA `(.L_x_4751) ;  /* 0xffffb9a000007947 */ /* 0x000fea000383ffff */
.L_x_4676:
[----:B------:R-:W-:Y:S01]  /*ead0*/  IMAD.MOV.U32 R31, RZ, RZ, R11 ;  /* 0x000000ffff1f7224 */ /* 0x000fe200078e000b */
[----:B------:R-:W-:Y:S01]  /*eae0*/  MOV R30, RZ ;  /* 0x000000ff001e7202 */ /* 0x000fe20000000f00 */
[----:B------:R-:W-:Y:S01]  /*eaf0*/  IMAD.MOV.U32 R3, RZ, RZ, 0x181f ;  /* 0x0000181fff037424 */ /* 0x000fe200078e00ff */
[----:B------:R-:W-:-:S02]  /*eb00*/  MOV R2, 0xeb20 ;  /* 0x0000eb2000027802 */ /* 0x000fc40000000f00 */
[----:B-123--:R-:W-:Y:S05]  /*eb10*/  CALL.REL.NOINC `($__internal_79_$__cuda_sm70_shflsync_idx_p) ;  /* 0x00000e7000007944 */ /* 0x00efea0003c00000 */
[----:B------:R-:W-:Y:S01]  /*eb20*/  MOV R0, R30 ;  /* 0x0000001e00007202 */ /* 0x000fe20000000f00 */
[----:B------:R-:W-:Y:S05]  /*eb30*/  BRA `(.L_x_4752) ;  /* 0xffffb95000007947 */ /* 0x000fea000383ffff */
.L_x_4679:
[----:B------:R-:W-:Y:S01]  /*eb40*/  IMAD.MOV.U32 R31, RZ, RZ, R5 ;  /* 0x000000ffff1f7224 */ /* 0x000fe200078e0005 */
[----:B------:R-:W-:Y:S01]  /*eb50*/  MOV R30, 0x1 ;  /* 0x00000001001e7802 */ /* 0x000fe20000000f00 */
[----:B--2---:R-:W-:Y:S01]  /*eb60*/  IMAD.MOV.U32 R3, RZ, RZ, 0x181f ;  /* 0x0000181fff037424 */ /* 0x004fe200078e00ff */
[----:B------:R-:W-:-:S02]  /*eb70*/  MOV R2, 0xeb90 ;  /* 0x0000eb9000027802 */ /* 0x000fc40000000f00 */
[----:B-1-34-:R-:W-:Y:S05]  /*eb80*/  CALL.REL.NOINC `($__internal_79_$__cuda_sm70_shflsync_idx_p) ;  /* 0x00000e0000007944 */ /* 0x01afea0003c00000 */
        /* <DEDUP_REMOVED lines=8> */
.L_x_4682:
[----:B------:R-:W-:Y:S01]  /*ec10*/  IMAD.MOV.U32 R31, RZ, RZ, R5 ;  /* 0x000000ffff1f7224 */ /* 0x000fe200078e0005 */
[----:B------:R-:W-:Y:S01]  /*ec20*/  MOV R30, 0x2 ;  /* 0x00000002001e7802 */ /* 0x000fe20000000f00 */
[----:B--2---:R-:W-:Y:S01]  /*ec30*/  IMAD.MOV.U32 R3, RZ, RZ, 0x181f ;  /* 0x0000181fff037424 */ /* 0x004fe200078e00ff */
[----:B------:R-:W-:Y:S02]  /*ec40*/  MOV R2, 0xec60 ;  /* 0x0000ec6000027802 */ /* 0x000fe40000000f00 */
[----:B-1-34-:R-:W-:Y:S05]  /*ec50*/  CALL.REL.NOINC `($__internal_79_$__cuda_sm70_shflsync_idx_p) ;  /* 0x00000d3000007944 */ /* 0x01afea0003c00000 */
[----:B------:R-:W-:Y:S01]  /*ec60*/  MOV R4, R30 ;  /* 0x0000001e00047202 */ /* 0x000fe20000000f00 */
[----:B------:R-:W-:Y:S05]  /*ec70*/  BRA `(.L_x_4754) ;  /* 0xffffbae000007947 */ /* 0x000fea000383ffff */
.L_x_4683:
[----:B------:R-:W-:Y:S01]  /*ec80*/  IMAD.MOV.U32 R31, RZ, RZ, R11 ;  /* 0x000000ffff1f7224 */ /* 0x000fe200078e000b */
[----:B------:R-:W-:Y:S01]  /*ec90*/  MOV R30, 0x2 ;  /* 0x00000002001e7802 */ /* 0x000fe20000000f00 */
[----:B--2---:R-:W-:Y:S01]  /*eca0*/  IMAD.MOV.U32 R3, RZ, RZ, 0x181f ;  /* 0x0000181fff037424 */ /* 0x004fe200078e00ff */
[----:B------:R-:W-:Y:S02]  /*ecb0*/  MOV R2, 0xecd0 ;  /* 0x0000ecd000027802 */ /* 0x000fe40000000f00 */
[----:B-1-34-:R-:W-:Y:S05]  /*ecc0*/  CALL.REL.NOINC `($__internal_79_$__cuda_sm70_shflsync_idx_p) ;  /* 0x00000cc000007944 */ /* 0x01afea0003c00000 */
[----:B------:R-:W-:Y:S01]  /*ecd0*/  MOV R0, R30 ;  /* 0x0000001e00007202 */ /* 0x000fe20000000f00 */
[----:B------:R-:W-:Y:S05]  /*ece0*/  BRA `(.L_x_4755) ;  /* 0xffffba9000007947 */ /* 0x000fea000383ffff */
.L_x_4686:
[----:B------:R-:W-:Y:S01]  /*ecf0*/  IMAD.MOV.U32 R31, RZ, RZ, R5 ;  /* 0x000000ffff1f7224 */ /* 0x000fe200078e0005 */
[----:B------:R-:W-:Y:S01]  /*ed00*/  MOV R30, 0x3 ;  /* 0x00000003001e7802 */ /* 0x000fe20000000f00 */
[----:B---3--:R-:W-:Y:S01]  /*ed10*/  IMAD.MOV.U32 R3, RZ, RZ, 0x181f ;  /* 0x0000181fff037424 */ /* 0x008fe200078e00ff */
        /* <DEDUP_REMOVED lines=10> */
.L_x_4688:
[----:B------:R-:W-:Y:S01]  /*edc0*/  IMAD.MOV.U32 R31, RZ, RZ, R5 ;  /* 0x000000ffff1f7224 */ /* 0x000fe200078e0005 */
[----:B------:R-:W-:Y:S01]  /*edd0*/  MOV R30, RZ ;  /* 0x000000ff001e7202 */ /* 0x000fe20000000f00 */
[----:B------:R-:W-:Y:S01]  /*ede0*/  IMAD.MOV.U32 R3, RZ, RZ, 0x1c1f ;  /* 0x00001c1fff037424 */ /* 0x000fe200078e00ff */
[----:B------:R-:W-:Y:S02]  /*edf0*/  MOV R2, 0xee10 ;  /* 0x0000ee1000027802 */ /* 0x000fe40000000f00 */
[----:B------:R-:W-:Y:S05]  /*ee00*/  CALL.REL.NOINC `($__internal_79_$__cuda_sm70_shflsync_idx_p) ;  /* 0x00000b8000007944 */ /* 0x000fea0003c00000 */
[----:B------:R-:W-:Y:S01]  /*ee10*/  MOV R4, R30 ;  /* 0x0000001e00047202 */ /* 0x000fe20000000f00 */
[----:B------:R-:W-:Y:S05]  /*ee20*/  BRA `(.L_x_4757) ;  /* 0xffffbe0000007947 */ /* 0x000fea000383ffff */
.L_x_4689:
[----:B------:R-:W-:Y:S01]  /*ee30*/  IMAD.MOV.U32 R31, RZ, RZ, R12 ;  /* 0x000000ffff1f7224 */ /* 0x000fe200078e000c */
[----:B------:R-:W-:Y:S01]  /*ee40*/  MOV R30, RZ ;  /* 0x000000ff001e7202 */ /* 0x000fe20000000f00 */
[----:B------:R-:W-:Y:S01]  /*ee50*/  IMAD.MOV.U32 R3, RZ, RZ, 0x1c1f ;  /* 0x00001c1fff037424 */ /* 0x000fe200078e00ff */
[----:B------:R-:W-:Y:S02]  /*ee60*/  MOV R2, 0xee80 ;  /* 0x0000ee8000027802 */ /* 0x000fe40000000f00 */
[----:B-12---:R-:W-:Y:S05]  /*ee70*/  CALL.REL.NOINC `($__internal_79_$__cuda_sm70_shflsync_idx_p) ;  /* 0x00000b1000007944 */ /* 0x006fea0003c00000 */
[----:B------:R-:W-:Y:S01]  /*ee80*/  MOV R0, R30 ;  /* 0x0000001e00007202 */ /* 0x000fe20000000f00 */
[----:B------:R-:W-:Y:S05]  /*ee90*/  BRA `(.L_x_4758) ;  /* 0xffffbdb000007947 */ /* 0x000fea000383ffff */
.L_x_4692:
[----:B------:R-:W-:Y:S01]  /*eea0*/  IMAD.MOV.U32 R31, RZ, RZ, R5 ;  /* 0x000000ffff1f7224 */ /* 0x000fe200078e0005 */
[----:B------:R-:W-:Y:S01]  /*eeb0*/  MOV R30, 0x1 ;  /* 0x00000001001e7802 */ /* 0x000fe20000000f00 */
[----:B----4-:R-:W-:Y:S01]  /*eec0*/  IMAD.MOV.U32 R3, RZ, RZ, 0x1c1f ;  /* 0x00001c1fff037424 */ /* 0x010fe200078e00ff */
[----:B------:R-:W-:-:S02]  /*eed0*/  MOV R2, 0xeef0 ;  /* 0x0000eef000027802 */ /* 0x000fc40000000f00 */
[----:B-123--:R-:W-:Y:S05]  /*eee0*/  CALL.REL.NOINC `($__internal_79_$__cuda_sm70_shflsync_idx_p) ;  /* 0x00000aa000007944 */ /* 0x00efea0003c00000 */
        /* <DEDUP_REMOVED lines=8> */
.L_x_4696:
[----:B------:R-:W-:Y:S01]  /*ef70*/  IMAD.MOV.U32 R31, RZ, RZ, R5 ;  /* 0x000000ffff1f7224 */ /* 0x000fe200078e0005 */
[----:B------:R-:W-:Y:S01]  /*ef80*/  MOV R30, RZ ;  /* 0x000000ff001e7202 */ /* 0x000fe20000000f00 */
[----:B------:R-:W-:Y:S01]  /*ef90*/  IMAD.MOV.U32 R3, RZ, RZ, 0x181f ;  /* 0x0000181fff037424 */ /* 0x000fe200078e00ff */
[----:B------:R-:W-:Y:S02]  /*efa0*/  MOV R2, 0xefc0 ;  /* 0x0000efc000027802 */ /* 0x000fe40000000f00 */
[----:B--2---:R-:W-:Y:S05]  /*efb0*/  CALL.REL.NOINC `($__internal_79_$__cuda_sm70_shflsync_idx_p) ;  /* 0x000009d000007944 */ /* 0x004fea0003c00000 */
[----:B------:R-:W-:Y:S01]  /*efc0*/  MOV R4, R30 ;  /* 0x0000001e00047202 */ /* 0x000fe20000000f00 */
[----:B------:R-:W-:Y:S05]  /*efd0*/  BRA `(.L_x_4760) ;  /* 0xffffd39000007947 */ /* 0x000fea000383ffff */
.L_x_4697:
[----:B------:R-:W-:Y:S01]  /*efe0*/  IMAD.MOV.U32 R31, RZ, RZ, R12 ;  /* 0x000000ffff1f7224 */ /* 0x000fe200078e000c */
[----:B------:R-:W-:Y:S01]  /*eff0*/  MOV R30, RZ ;  /* 0x000000ff001e7202 */ /* 0x000fe20000000f00 */
[----:B------:R-:W-:Y:S01]  /*f000*/  IMAD.MOV.U32 R3, RZ, RZ, 0x181f ;  /* 0x0000181fff037424 */ /* 0x000fe200078e00ff */
[----:B------:R-:W-:Y:S02]  /*f010*/  MOV R2, 0xf030 ;  /* 0x0000f03000027802 */ /* 0x000fe40000000f00 */
[----:B-123--:R-:W-:Y:S05]  /*f020*/  CALL.REL.NOINC `($__internal_79_$__cuda_sm70_shflsync_idx_p) ;  /* 0x0000096000007944 */ /* 0x00efea0003c00000 */
[----:B------:R-:W-:Y:S01]  /*f030*/  MOV R0, R30 ;  /* 0x0000001e00007202 */ /* 0x000fe20000000f00 */
[----:B------:R-:W-:Y:S05]  /*f040*/  BRA `(.L_x_4761) ;  /* 0xffffd34000007947 */ /* 0x000fea000383ffff */
.L_x_4700:
[----:B------:R-:W-:Y:S01]  /*f050*/  IMAD.MOV.U32 R31, RZ, RZ, R5 ;  /* 0x000000ffff1f7224 */ /* 0x000fe200078e0005 */
[----:B------:R-:W-:Y:S01]  /*f060*/  MOV R30, 0x1 ;  /* 0x00000001001e7802 */ /* 0x000fe20000000f00 */
[----:B-1----:R-:W-:Y:S01]  /*f070*/  IMAD.MOV.U32 R3, RZ, RZ, 0x181f ;  /* 0x0000181fff037424 */ /* 0x002fe200078e00ff */
[----:B------:R-:W-:-:S02]  /*f080*/  MOV R2, 0xf0a0 ;  /* 0x0000f0a000027802 */ /* 0x000fc40000000f00 */
[----:B--234-:R-:W-:Y:S05]  /*f090*/  CALL.REL.NOINC `($__internal_79_$__cuda_sm70_shflsync_idx_p) ;  /* 0x000008f000007944 */ /* 0x01cfea0003c00000 */
        /* <DEDUP_REMOVED lines=8> */
.L_x_4703:
[----:B------:R-:W-:Y:S01]  /*f120*/  IMAD.MOV.U32 R31, RZ, RZ, R5 ;  /* 0x000000ffff1f7224 */ /* 0x000fe200078e0005 */
[----:B------:R-:W-:Y:S01]  /*f130*/  MOV R30, 0x2 ;  /* 0x00000002001e7802 */ /* 0x000fe20000000f00 */
[----:B-1----:R-:W-:Y:S01]  /*f140*/  IMAD.MOV.U32 R3, RZ, RZ, 0x181f ;  /* 0x0000181fff037424 */ /* 0x002fe200078e00ff */
[----:B------:R-:W-:Y:S02]  /*f150*/  MOV R2, 0xf170 ;  /* 0x0000f17000027802 */ /* 0x000fe40000000f00 */
[----:B--234-:R-:W-:Y:S05]  /*f160*/  CALL.REL.NOINC `($__internal_79_$__cuda_sm70_shflsync_idx_p) ;  /* 0x0000082000007944 */ /* 0x01cfea0003c00000 */
[----:B------:R-:W-:Y:S01]  /*f170*/  MOV R4, R30 ;  /* 0x0000001e00047202 */ /* 0x000fe20000000f00 */
[----:B------:R-:W-:Y:S05]  /*f180*/  BRA `(.L_x_4763) ;  /* 0xffffd4e000007947 */ /* 0x000fea000383ffff */
.L_x_4704:
[----:B------:R-:W-:Y:S01]  /*f190*/  IMAD.MOV.U32 R31, RZ, RZ, R12 ;  /* 0x000000ffff1f7224 */ /* 0x000fe200078e000c */
[----:B------:R-:W-:Y:S01]  /*f1a0*/  MOV R30, 0x2 ;  /* 0x00000002001e7802 */ /* 0x000fe20000000f00 */
[----:B-1----:R-:W-:Y:S01]  /*f1b0*/  IMAD.MOV.U32 R3, RZ, RZ, 0x181f ;  /* 0x0000181fff037424 */ /* 0x002fe200078e00ff */
[----:B------:R-:W-:Y:S02]  /*f1c0*/  MOV R2, 0xf1e0 ;  /* 0x0000f1e000027802 */ /* 0x000fe40000000f00 */
[----:B--234-:R-:W-:Y:S05]  /*f1d0*/  CALL.REL.NOINC `($__internal_79_$__cuda_sm70_shflsync_idx_p) ;  /* 0x000007b000007944 */ /* 0x01cfea0003c00000 */
[----:B------:R-:W-:Y:S01]  /*f1e0*/  MOV R0, R30 ;  /* 0x0000001e00007202 */ /* 0x000fe20000000f00 */
[----:B------:R-:W-:Y:S05]  /*f1f0*/  BRA `(.L_x_4764) ;  /* 0xffffd49000007947 */ /* 0x000fea000383ffff */
.L_x_4707:
        /* <DEDUP_REMOVED lines=13> */
.L_x_4709:
[----:B------:R-:W-:Y:S01]  /*f2d0*/  IMAD.MOV.U32 R31, RZ, RZ, R82 ;  /* 0x000000ffff1f7224 */ /* 0x000fe200078e0052 */
[----:B------:R-:W-:Y:S01]  /*f2e0*/  MOV R30, RZ ;  /* 0x000000ff001e7202 */ /* 0x000fe20000000f00 */
[----:B------:R-:W-:Y:S01]  /*f2f0*/  IMAD.MOV.U32 R3, RZ, RZ, 0x1f ;  /* 0x0000001fff037424 */ /* 0x000fe200078e00ff */
[----:B------:R-:W-:Y:S02]  /*f300*/  MOV R2, 0xf320 ;  /* 0x0000f32000027802 */ /* 0x000fe40000000f00 */
[----:B-1-3--:R-:W-:Y:S05]  /*f310*/  CALL.REL.NOINC `($__internal_79_$__cuda_sm70_shflsync_idx_p) ;  /* 0x0000067000007944 */ /* 0x00afea0003c00000 */
[----:B------:R-:W-:Y:S01]  /*f320*/  MOV R9, R30 ;  /* 0x0000001e00097202 */ /* 0x000fe20000000f00 */
[----:B------:R-:W-:Y:S05]  /*f330*/  BRA `(.L_x_4766) ;  /* 0xffffd6b000007947 */ /* 0x000fea000383ffff */
.L_x_4710:
[----:B------:R-:W-:Y:S01]  /*f340*/  IMAD.MOV.U32 R31, RZ, RZ, R82 ;  /* 0x000000ffff1f7224 */ /* 0x000fe200078e0052 */
[----:B------:R-:W-:Y:S01]  /*f350*/  MOV R30, 0x1 ;  /* 0x00000001001e7802 */ /* 0x000fe20000000f00 */
[----:B------:R-:W-:Y:S01]  /*f360*/  IMAD.MOV.U32 R3, RZ, RZ, 0x1f ;  /* 0x0000001fff037424 */ /* 0x000fe200078e00ff */
[----:B------:R-:W-:Y:S02]  /*f370*/  MOV R2, 0xf390 ;  /* 0x0000f39000027802 */ /* 0x000fe40000000f00 */
[----:B-1234-:R-:W-:Y:S05]  /*f380*/  CALL.REL.NOINC `($__internal_79_$__cuda_sm70_shflsync_idx_p) ;  /* 0x0000060000007944 */ /* 0x01efea0003c00000 */
[----:B------:R-:W-:Y:S01]  /*f390*/  MOV R8, R30 ;  /* 0x0000001e00087202 */ /* 0x000fe20000000f00 */
[----:B------:R-:W-:Y:S05]  /*f3a0*/  BRA `(.L_x_4767) ;  /* 0xffffd66000007947 */ /* 0x000fea000383ffff */
.L_x_4711:
[----:B------:R-:W-:Y:S02]  /*f3b0*/  MOV R2, 0x1 ;  /* 0x0000000100027802 */ /* 0x000fe40000000f00 */
[----:B------:R-:W-:-:S02]  /*f3c0*/  MOV R3, 0xf3e0 ;  /* 0x0000f3e000037802 */ /* 0x000fc40000000f00 */
[----:B--2-4-:R-:W-:Y:S05]  /*f3d0*/  CALL.REL.NOINC `($__internal_80_$__cuda_sm70_shflsync_up_p) ;  /* 0x0000060000007944 */ /* 0x014fea0003c00000 */
[----:B------:R-:W-:Y:S05]  /*f3e0*/  BRA `(.L_x_4768) ;  /* 0xffffd74000007947 */ /* 0x000fea000383ffff */
.L_x_4712:
[----:B------:R-:W-:Y:S02]  /*f3f0*/  MOV R2, 0x2 ;  /* 0x0000000200027802 */ /* 0x000fe40000000f00 */
[----:B------:R-:W-:-:S02]  /*f400*/  MOV R3, 0xf420 ;  /* 0x0000f42000037802 */ /* 0x000fc40000000f00 */
[----:B--2-4-:R-:W-:Y:S05]  /*f410*/  CALL.REL.NOINC `($__internal_80_$__cuda_sm70_shflsync_up_p) ;  /* 0x000005c000007944 */ /* 0x014fea0003c00000 */
        /* <DEDUP_REMOVED lines=24> */
.L_x_4716:
[----:B------:R-:W-:Y:S02]  /*f5a0*/  MOV R2, 0x1 ;  /* 0x0000000100027802 */ /* 0x000fe40000000f00 */
[----:B------:R-:W-:Y:S02]  /*f5b0*/  MOV R3, 0xf5d0 ;  /* 0x0000f5d000037802 */ /* 0x000fe40000000f00 */
[----:B--2---:R-:W-:Y:S05]  /*f5c0*/  CALL.REL.NOINC `($__internal_80_$__cuda_sm70_shflsync_up_p) ;  /* 0x0000041000007944 */ /* 0x004fea0003c00000 */
[----:B------:R-:W-:Y:S01]  /*f5d0*/  MOV R2, R4 ;  /* 0x0000000400027202 */ /* 0x000fe20000000f00 */
[----:B------:R-:W-:Y:S05]  /*f5e0*/  BRA `(.L_x_4770) ;  /* 0xffffd79000007947 */ /* 0x000fea000383ffff */
.L_x_4717:
        /* <DEDUP_REMOVED lines=27> */
.L_x_4719:
[----:B------:R-:W-:Y:S02]  /*f7a0*/  SEL R0, RZ, 0x1, P0 ;  /* 0x00000001ff007807 */ /* 0x000fe40000000000 */
[----:B------:R-:W-:Y:S02]  /*f7b0*/  MOV R2, 0xf7d0 ;  /* 0x0000f7d000027802 */ /* 0x000fe40000000f00 */
[----:B-12---:R-:W-:Y:S05]  /*f7c0*/  CALL.REL.NOINC `($__internal_81_$__cuda_sm70_votesync_ballot) ;  /* 0x0000028000007944 */ /* 0x006fea0003c00000 */
[----:B------:R-:W-:Y:S05]  /*f7d0*/  BRA `(.L_x_4772) ;  /* 0xffffd73000007947 */ /* 0x000fea000383ffff */
.L_x_4720:
[----:B------:R-:W-:Y:S01]  /*f7e0*/  IMAD.MOV.U32 R31, RZ, RZ, R6 ;  /* 0x000000ffff1f7224 */ /* 0x000fe200078e0006 */
[----:B----4-:R-:W-:Y:S01]  /*f7f0*/  MOV R30, R11 ;  /* 0x0000000b001e7202 */ /* 0x010fe20000000f00 */
[----:B------:R-:W-:Y:S01]  /*f800*/  IMAD.MOV.U32 R3, RZ, RZ, 0x1f ;  /* 0x0000001fff037424 */ /* 0x000fe200078e00ff */
[----:B------:R-:W-:Y:S02]  /*f810*/  MOV R2, 0xf830 ;  /* 0x0000f83000027802 */ /* 0x000fe40000000f00 */
[----:B-123--:R-:W-:Y:S05]  /*f820*/  CALL.REL.NOINC `($__internal_79_$__cuda_sm70_shflsync_idx_p) ;  /* 0x0000016000007944 */ /* 0x00efea0003c00000 */
[----:B------:R-:W-:Y:S01]  /*f830*/  IMAD.MOV.U32 R6, RZ, RZ, R30 ;  /* 0x000000ffff067224 */ /* 0x000fe200078e001e */
[----:B------:R-:W-:Y:S01]  /*f840*/  MOV R30, R11 ;  /* 0x0000000b001e7202 */ /* 0x000fe20000000f00 */
[----:B------:R-:W-:Y:S01]  /*f850*/  IMAD.MOV.U32 R31, RZ, RZ, R7 ;  /* 0x000000ffff1f7224 */ /* 0x000fe200078e0007 */
[----:B------:R-:W-:Y:S02]  /*f860*/  MOV R3, 0x1f ;  /* 0x0000001f00037802 */ /* 0x000fe40000000f00 */
[----:B------:R-:W-:-:S02]  /*f870*/  MOV R2, 0xf890 ;  /* 0x0000f89000027802 */ /* 0x000fc40000000f00 */
[----:B------:R-:W-:Y:S05]  /*f880*/  CALL.REL.NOINC `($__internal_79_$__cuda_sm70_shflsync_idx_p) ;  /* 0x0000010000007944 */ /* 0x000fea0003c00000 */
[----:B------:R-:W-:Y:S01]  /*f890*/  MOV R7, R30 ;  /* 0x0000001e00077202 */ /* 0x000fe20000000f00 */
[----:B------:R-:W-:Y:S05]  /*f8a0*/  BRA `(.L_x_4773) ;  /* 0xffffd6a000007947 */ /* 0x000fea000383ffff */
.L_x_4723:
[----:B------:R-:W-:Y:S01]  /*f8b0*/  IMAD.MOV.U32 R31, RZ, RZ, R4 ;  /* 0x000000ffff1f7224 */ /* 0x000fe200078e0004 */
[----:B------:R-:W-:Y:S01]  /*f8c0*/  MOV R30, R0 ;  /* 0x00000000001e7202 */ /* 0x000fe20000000f00 */
[----:B------:R-:W-:Y:S01]  /*f8d0*/  IMAD.MOV.U32 R3, RZ, RZ, 0x1f ;  /* 0x0000001fff037424 */ /* 0x000fe200078e00ff */
[----:B------:R-:W-:-:S02]  /*f8e0*/  MOV R2, 0xf900 ;  /* 0x0000f90000027802 */ /* 0x000fc40000000f00 */
[----:B-12-4-:R-:W-:Y:S05]  /*f8f0*/  CALL.REL.NOINC `($__internal_79_$__cuda_sm70_shflsync_idx_p) ;  /* 0x0000009000007944 */ /* 0x016fea0003c00000 */
[----:B------:R-:W-:Y:S01]  /*f900*/  MOV R10, R30 ;  /* 0x0000001e000a7202 */ /* 0x000fe20000000f00 */
[----:B------:R-:W-:Y:S05]  /*f910*/  BRA `(.L_x_4722) ;  /* 0xffffd69000007947 */ /* 0x000fea000383ffff */
        .weak           $__internal_78_$__cuda_sm70_shflsync_bfly_p
        .type           $__internal_78_$__cuda_sm70_shflsync_bfly_p,@function
        .size           $__internal_78_$__cuda_sm70_shflsync_bfly_p,($__internal_79_$__cuda_sm70_shflsync_idx_p - $__internal_78_$__cuda_sm70_shflsync_bfly_p)
$__internal_78_$__cuda_sm70_shflsync_bfly_p:
[----:B------:R-:W-:Y:S02]  /*f920*/  IMAD.MOV.U32 R138, RZ, RZ, -0x1 ;  /* 0xffffffffff8a7424 */ /* 0x000fe400078e00ff */
[----:B------:R-:W-:-:S02]  /*f930*/  IMAD.MOV.U32 R137, RZ, RZ, 0x1f ;  /* 0x0000001fff897424 */ /* 0x000fc400078e00ff */
[----:B------:R-:W-:Y:S04]  /*f940*/  WARPSYNC R138 ;  /* 0x0000008a00007348 */ /* 0x000fe80003800000 */
[----:B------:R1:W2:Y:S02]  /*f950*/  SHFL.BFLY PT, R136, R2, R136, R137 ;  /* 0x0c00008802887389 */ /* 0x0002a400000e0089 */
[----:B-1----:R-:W-:Y:S02]  /*f960*/  MOV R2, R3 ;  /* 0x0000000300027202 */ /* 0x002fe40000000f00 */
[----:B------:R-:W-:-:S04]  /*f970*/  MOV R3, 0x0 ;  /* 0x0000000000037802 */ /* 0x000fc80000000f00 */
[----:B--2---:R-:W-:Y:S05]  /*f980*/  RET.REL.NODEC R2 `(_ZN7cutlass13device_kernelIN5flash19enable_sm80_to_sm89INS1_16FlashAttnFwdSm80INS1_25CollectiveMainloopFwdSm80ILi8ELi2ELb0EN4cute5tupleIJNS5_1CILi128EEENS7_ILi64EEENS7_ILi192EEEEEELi192ENS_6half_tEfNS_4arch4Sm80ELb0ELb0ELb0ELb1ELb1ELb0ELb1ELb1EEENS1_21CollectiveEpilogueFwdINS6_IJS8_SA_S9_EEENS6_IJNS7_ILi1EEESI_SI_EEESC_SE_Li256ELb1ELb1ELb1ELb0EEENS1_36VarlenDynamicPersistentTileSchedulerILi128ELi64ELi256ELi256ELb1ELb1ELb0ELb0ELb1ELb1EEEEEEEEEvNT_6ParamsE) ;  /* 0xffff067002007950 */ /* 0x004fea0003c3ffff */
        .weak           $__internal_79_$__cuda_sm70_shflsync_idx_p
        .type           $__internal_79_$__cuda_sm70_shflsync_idx_p,@function
        .size           $__internal_79_$__cuda_sm70_shflsync_idx_p,($__internal_80_$__cuda_sm70_shflsync_up_p - $__internal_79_$__cuda_sm70_shflsync_idx_p)
$__internal_79_$__cuda_sm70_shflsync_idx_p:
[----:B------:R-:W-:-:S04]  /*f990*/  MOV R178, 0xffffffff ;  /* 0xffffffff00b27802 */ /* 0x000fc80000000f00 */
[----:B------:R-:W-:Y:S04]  /*f9a0*/  WARPSYNC R178 ;  /* 0x000000b200007348 */ /* 0x000fe80003800000 */
[----:B------:R1:W2:Y:S02]  /*f9b0*/  SHFL.IDX PT, R30, R31, R30, R3 ;  /* 0x0000001e1f1e7389 */ /* 0x0002a400000e0003 */
[----:B-1----:R-:W-:-:S04]  /*f9c0*/  MOV R3, 0x0 ;  /* 0x0000000000037802 */ /* 0x002fc80000000f00 */
[----:B--2---:R-:W-:Y:S05]  /*f9d0*/  RET.REL.NODEC R2 `(_ZN7cutlass13device_kernelIN5flash19enable_sm80_to_sm89INS1_16FlashAttnFwdSm80INS1_25CollectiveMainloopFwdSm80ILi8ELi2ELb0EN4cute5tupleIJNS5_1CILi128EEENS7_ILi64EEENS7_ILi192EEEEEELi192ENS_6half_tEfNS_4arch4Sm80ELb0ELb0ELb0ELb1ELb1ELb0ELb1ELb1EEENS1_21CollectiveEpilogueFwdINS6_IJS8_SA_S9_EEENS6_IJNS7_ILi1EEESI_SI_EEESC_SE_Li256ELb1ELb1ELb1ELb0EEENS1_36VarlenDynamicPersistentTileSchedulerILi128ELi64ELi256ELi256ELb1ELb1ELb0ELb0ELb1ELb1EEEEEEEEEvNT_6ParamsE) ;  /* 0xffff062002007950 */ /* 0x004fea0003c3ffff */
        .weak           $__internal_80_$__cuda_sm70_shflsync_up_p
        .type           $__internal_80_$__cuda_sm70_shflsync_up_p,@function
        .size           $__internal_80_$__cuda_sm70_shflsync_up_p,($__internal_81_$__cuda_sm70_votesync_ballot - $__internal_80_$__cuda_sm70_shflsync_up_p)
$__internal_80_$__cuda_sm70_shflsync_up_p:
[----:B------:R-:W-:Y:S02]  /*f9e0*/  IMAD.MOV.U32 R4, RZ, RZ, RZ ;  /* 0x000000ffff047224 */ /* 0x000fe400078e00ff */
[----:B------:R-:W-:-:S04]  /*f9f0*/  IMAD.MOV.U32 R11, RZ, RZ, -0x1 ;  /* 0xffffffffff0b7424 */ /* 0x000fc800078e00ff */
[----:B------:R-:W-:Y:S04]  /*fa00*/  WARPSYNC R11 ;  /* 0x0000000b00007348 */ /* 0x000fe80003800000 */
[----:B------:R1:W2:Y:S02]  /*fa10*/  SHFL.UP PT, R4, R0, R2, R4 ;  /* 0x0400000200047389 */ /* 0x0002a400000e0004 */
[----:B-1----:R-:W-:Y:S02]  /*fa20*/  MOV R2, R3 ;  /* 0x0000000300027202 */ /* 0x002fe40000000f00 */
[----:B------:R-:W-:-:S04]  /*fa30*/  MOV R3, 0x0 ;  /* 0x0000000000037802 */ /* 0x000fc80000000f00 */
[----:B--2---:R-:W-:Y:S05]  /*fa40*/  RET.REL.NODEC R2 `(_ZN7cutlass13device_kernelIN5flash19enable_sm80_to_sm89INS1_16FlashAttnFwdSm80INS1_25CollectiveMainloopFwdSm80ILi8ELi2ELb0EN4cute5tupleIJNS5_1CILi128EEENS7_ILi64EEENS7_ILi192EEEEEELi192ENS_6half_tEfNS_4arch4Sm80ELb0ELb0ELb0ELb1ELb1ELb0ELb1ELb1EEENS1_21CollectiveEpilogueFwdINS6_IJS8_SA_S9_EEENS6_IJNS7_ILi1EEESI_SI_EEESC_SE_Li256ELb1ELb1ELb1ELb0EEENS1_36VarlenDynamicPersistentTileSchedulerILi128ELi64ELi256ELi256ELb1ELb1ELb0ELb0ELb1ELb1EEEEEEEEEvNT_6ParamsE) ;  /* 0xffff05b002007950 */ /* 0x004fea0003c3ffff */
        .weak           $__internal_81_$__cuda_sm70_votesync_ballot
        .type           $__internal_81_$__cuda_sm70_votesync_ballot,@function
        .size           $__internal_81_$__cuda_sm70_votesync_ballot,(.L_x_6276 - $__internal_81_$__cuda_sm70_votesync_ballot)
$__internal_81_$__cuda_sm70_votesync_ballot:
[----:B------:R-:W-:Y:S01]  /*fa50*/  ISETP.NE.U32.AND P0, PT, R0, 0x1, PT ;  /* 0x000000010000780c */ /* 0x000fe20003f05070 */
[----:B------:R-:W-:-:S04]  /*fa60*/  IMAD.MOV.U32 R3, RZ, RZ, -0x1 ;  /* 0xffffffffff037424 */ /* 0x000fc800078e00ff */
[----:B------:R-:W-:Y:S08]  /*fa70*/  WARPSYNC R3 ;  /* 0x0000000300007348 */ /* 0x000ff00003800000 */
[----:B------:R-:W-:-:S04]  /*fa80*/  VOTE.ANY R0, PT, !P0 ;  /* 0x0000000000007806 */ /* 0x000fc800040e0100 */
[----:B------:R-:W-:Y:S01]  /*fa90*/  LOP3.LUT R0, R0, R3, RZ, 0xc0, !PT ;  /* 0x0000000300007212 */ /* 0x000fe200078ec0ff */
[----:B------:R-:W-:-:S04]  /*faa0*/  IMAD.MOV.U32 R3, RZ, RZ, 0x0 ;  /* 0x00000000ff037424 */ /* 0x000fc800078e00ff */
[----:B------:R-:W-:Y:S05]  /*fab0*/  RET.REL.NODEC R2 `(_ZN7cutlass13device_kernelIN5flash19enable_sm80_to_sm89INS1_16FlashAttnFwdSm80INS1_25CollectiveMainloopFwdSm80ILi8ELi2ELb0EN4cute5tupleIJNS5_1CILi128EEENS7_ILi64EEENS7_ILi192EEEEEELi192ENS_6half_tEfNS_4arch4Sm80ELb0ELb0ELb0ELb1ELb1ELb0ELb1ELb1EEENS1_21CollectiveEpilogueFwdINS6_IJS8_SA_S9_EEENS6_IJNS7_ILi1EEESI_SI_EEESC_SE_Li256ELb1ELb1ELb1ELb0EEENS1_36VarlenDynamicPersistentTileSchedulerILi128ELi64ELi256ELi256ELb1ELb1ELb0ELb0ELb1ELb1EEEEEEEEEvNT_6ParamsE) ;  /* 0xffff054002007950 */ /* 0x000fea0003c3ffff */
.L_x_4774:
        /* <DEDUP_REMOVED lines=12> */
.L_x_6276:


//--------------------- .text._ZN7cutlass13device_kernelIN5flash19enable_sm80_to_sm89INS1_16FlashAttnFwdSm80INS1_25CollectiveMainloopFwdSm80ILi8ELi2ELb0EN4cute5tupleIJNS5_1CILi128EEENS7_ILi64EEENS7_ILi192EEEEEELi192ENS_6half_tEfNS_4arch4Sm80ELb0ELb0ELb0ELb1ELb1ELb1ELb1ELb1EEENS1_21CollectiveEpilogueFwdINS6_IJS8_SA_S9_EEENS6_IJNS7_ILi1EEESI_SI_EEESC_SE_Li256ELb1ELb1ELb1ELb0EEENS1_36VarlenDynamicPersistentTileSchedulerILi128ELi64ELi256ELi256ELb1ELb1ELb0ELb0ELb1ELb1EEEEEEEEEvNT_6ParamsE --------------------------
	.section	.text._ZN7cutlass13device_kernelIN5flash19enable_sm80_to_sm89INS1_16FlashAttnFwdSm80INS1_25CollectiveMainloopFwdSm80ILi8ELi2ELb0EN4cute5tupleIJNS5_1CILi128EEENS7_ILi64EEENS7_ILi192EEEEEELi192ENS_6half_tEfNS_4arch4Sm80ELb0ELb0ELb0ELb1ELb1ELb1ELb1ELb1EEENS1_21CollectiveEpilogueFwdINS6_IJS8_SA_S9_EEENS6_IJNS7_ILi1EEESI_SI_EEESC_SE_Li256ELb1ELb1ELb1ELb0EEENS1_36VarlenDynamicPersistentTileSchedulerILi128ELi64ELi256ELi256ELb1ELb1ELb0ELb0ELb1ELb1EEEEEEEEEvNT_6ParamsE,"ax",@progbits
	.sectioninfo	@"SHI_REGISTERS=255"
	.align	128
.text._ZN7cutlass13device_kernelIN5flash19enable_sm80_to_sm89INS1_16FlashAttnFwdSm80INS1_25CollectiveMainloopFwdSm80ILi8ELi2ELb0EN4cute5tupleIJNS5_1CILi128EEENS7_ILi64EEENS7_ILi192EEEEEELi192ENS_6half_tEfNS_4arch4Sm80ELb0ELb0ELb0ELb1ELb1ELb1ELb1ELb1EEENS1_21CollectiveEpilogueFwdINS6_IJS8_SA_S9_EEENS6_IJNS7_ILi1EEESI_SI_EEESC_SE_Li256ELb1ELb1ELb1ELb0EEENS1_36VarlenDynamicPersistentTileSchedulerILi128ELi64ELi256ELi256ELb1ELb1ELb0ELb0ELb1ELb1EEEEEEEEEvNT_6ParamsE:
        .type           _ZN7cutlass13device_kernelIN5flash19enable_sm80_to_sm89INS1_16FlashAttnFwdSm80INS1_25CollectiveMainloopFwdSm80ILi8ELi2ELb0EN4cute5tupleIJNS5_1CILi128EEENS7_ILi64EEENS7_ILi192EEEEEELi192ENS_6half_tEfNS_4arch4Sm80ELb0ELb0ELb0ELb1ELb1ELb1ELb1ELb1EEENS1_21CollectiveEpilogueFwdINS6_IJS8_SA_S9_EEENS6_IJNS7_ILi1EEESI_SI_EEESC_SE_Li256ELb1ELb1ELb1ELb0EEENS1_36VarlenDynamicPersistentTileSchedulerILi128ELi64ELi256ELi256ELb1ELb1ELb0ELb0ELb1ELb1EEEEEEEEEvNT_6ParamsE,@function
        .size           _ZN7cutlass13device_kernelIN5flash19enable_sm80_to_sm89INS1_16FlashAttnFwdSm80INS1_25CollectiveMainloopFwdSm80ILi8ELi2ELb0EN4cute5tupleIJNS5_1CILi128EEENS7_ILi64EEENS7_ILi192EEEEEELi192ENS_6half_tEfNS_4arch4Sm80ELb0ELb0ELb0ELb1ELb1ELb1ELb1ELb1EEENS1_21CollectiveEpilogueFwdINS6_IJS8_SA_S9_EEENS6_IJNS7_ILi1EEESI_SI_EEESC_SE_Li256ELb1ELb1ELb1ELb0EEENS1_36VarlenDynamicPersistentTileSchedulerILi128ELi64ELi256ELi256ELb1ELb1ELb0ELb0ELb1ELb1EEEEEEEEEvNT_6ParamsE,(.L_x_6281 - _ZN7cutlass13device_kernelIN5flash19enable_sm80_to_sm89INS1_16FlashAttnFwdSm80INS1_25CollectiveMainloopFwdSm80ILi8ELi2ELb0EN4cute5tupleIJNS5_1CILi128EEENS7_ILi64EEENS7_ILi192EEEEEELi192ENS_6half_tEfNS_4arch4Sm80ELb0ELb0ELb0ELb1ELb1ELb1ELb1ELb1EEENS1_21CollectiveEpilogueFwdINS6_IJS8_SA_S9_EEENS6_IJNS7_ILi1EEESI_SI_EEESC_SE_Li256ELb1ELb1ELb1ELb0EEENS1_36VarlenDynamicPersistentTileSchedulerILi128ELi64ELi256ELi256ELb1ELb1ELb0ELb0ELb1ELb1EEEEEEEEEvNT_6ParamsE)
        .other          _ZN7cutlass13device_kernelIN5flash19enable_sm80_to_sm89INS1_16FlashAttnFwdSm80INS1_25CollectiveMainloopFwdSm80ILi8ELi2ELb0EN4cute5tupleIJNS5_1CILi128EEENS7_ILi64EEENS7_ILi192EEEEEELi192ENS_6half_tEfNS_4arch4Sm80ELb0ELb0ELb0ELb1ELb1ELb1ELb1ELb1EEENS1_21CollectiveEpilogueFwdINS6_IJS8_SA_S9_EEENS6_IJNS7_ILi1EEESI_SI_EEESC_SE_Li256ELb1ELb1ELb1ELb0EEENS1_36VarlenDynamicPersistentTileSchedulerILi128ELi64ELi256ELi256ELb1ELb1ELb0ELb0ELb1ELb1EEEEEEEEEvNT_6ParamsE,@"STO_CUDA_ENTRY STV_DEFAULT"
_ZN7cutlass13device_kernelIN5flash19enable_sm80_to_sm89INS1_16FlashAttnFwdSm80INS1_25CollectiveMainloopFwdSm80ILi8ELi2ELb0EN4cute5tupleIJNS5_1CILi128EEENS7_ILi64EEENS7_ILi192EEEEEELi192ENS_6half_tEfNS_4arch4Sm80ELb0ELb0ELb0ELb1ELb1ELb1ELb1ELb1EEENS1_21CollectiveEpilogueFwdINS6_IJS8_SA_S9_EEENS6_IJNS7_ILi1EEESI_SI_EEESC_SE_Li256ELb1ELb1ELb1ELb0EEENS1_36VarlenDynamicPersistentTileSchedulerILi128ELi64ELi256ELi256ELb1ELb1ELb0ELb0ELb1ELb1EEEEEEEEEvNT_6ParamsE:
        /* <DEDUP_REMOVED lines=52> */
.L_x_4780:
        /* <DEDUP_REMOVED lines=17> */
.L_x_4960:
        /* <DEDUP_REMOVED lines=16> */
.L_x_4961:
[----:B---3--:R-:W-:-:S05]  /*0550*/  IMAD R0, R0, c[0x0][0x538], RZ ;  /* 0x00014e0000007a24 */ /* 0x008fca00078e02ff */
[----:B------:R-:W-:-:S04]  /*0560*/  IADD3 R6, R0, R6, RZ ;  /* 0x0000000600067210 */ /* 0x000fc80007ffe0ff */
[----:B------:R-:W-:-:S13]  /*0570*/  ISETP.GT.AND P0, PT, R6, UR4, PT ;  /* 0x0000000406007c0c */ /* 0x000fda000bf04270 */
[----:B-12---:R-:W-:Y:S05]  /*0580*/  @!P0 BRA `(.L_x_4780) ;  /* 0xfffffdb000008947 */ /* 0x006fea000383ffff */
.L_x_4776:
[----:B------:R-:W-:-:S05]  /*0590*/  IADD3 R6, -R0, R6, RZ ;  /* 0x0000000600067210 */ /* 0x000fca0007ffe1ff */
[----:B------:R-:W-:-:S05]  /*05a0*/  IMAD R0, R4, c[0x0][0x538], R6 ;  /* 0x00014e0004007a24 */ /* 0x000fca00078e0206 */
[----:B------:R-:W-:Y:S01]  /*05b0*/  ISETP.GT.AND P0, PT, R0, UR4, PT ;  /* 0x0000000400007c0c */ /* 0x000fe2000bf04270 */
[----:B------:R-:W-:-:S12]  /*05c0*/  BRA.DIV ~URZ, `(.L_x_4781) ;  /* 0x00018ef27f007947 */ /* 0x000fd8000b800000 */
[----:B------:R-:W-:-:S04]  /*05d0*/  VOTE.ANY R0, PT, !P0 ;  /* 0x0000000000007806 */ /* 0x000fc800040e0100 */
.L_x_4962:
[----:B------:R1:W3:Y:S01]  /*05e0*/  POPC R12, R0 ;  /* 0x00000000000c7309 */ /* 0x0002e20000000000 */
[----:B------:R-:W-:Y:S05]  /*05f0*/  BRA.DIV ~URZ, `(.L_x_4782) ;  /* 0x00018f027f007947 */ /* 0x000fea000b800000 */
[----:B---3--:R3:W4:Y:S01]  /*0600*/  SHFL.IDX PT, R11, R8, R12, 0x1f ;  /* 0x00001f0c080b7589 */ /* 0x00872200000e0000 */
[----:B------:R-:W-:-:S03]  /*0610*/  MOV R5, RZ ;  /* 0x000000ff00057202 */ /* 0x000fc60000000f00 */
[----:B------:R3:W1:Y:S04]  /*0620*/  SHFL.IDX PT, R10, R7, R12, 0x1f ;  /* 0x00001f0c070a7589 */ /* 0x00066800000e0000 */
.L_x_4963:
[----:B------:R-:W-:Y:S01]  /*0630*/  ISETP.NE.AND P0, PT, R0, RZ, PT ;  /* 0x000000ff0000720c */ /* 0x000fe20003f05270 */
[----:B------:R-:W-:-:S12]  /*0640*/  BSSY B0, `(.L_x_4783) ;  /* 0x0000005000007945 */ /* 0x000fd80003800000 */
[----:B------:R-:W-:Y:S05]  /*0650*/  @!P0 BRA `(.L_x_4784) ;  /* 0x0000003000008947 */ /* 0x000fea0003800000 */
[----:B------:R-:W-:Y:S01]  /*0660*/  IADD3 R32, R12, -0x1, RZ ;  /* 0xffffffff0c207810 */ /* 0x000fe20007ffe0ff */
[----:B------:R-:W-:Y:S05]  /*0670*/  BRA.DIV ~URZ, `(.L_x_4785) ;  /* 0x00018f627f007947 */ /* 0x000fea000b800000 */
[----:B------:R3:W4:Y:S02]  /*0680*/  SHFL.IDX PT, R5, R4, R32, 0x1f ;  /* 0x00001f2004057589 */ /* 0x00072400000e0000 */
.L_x_4784:
[----:B------:R-:W-:Y:S05]  /*0690*/  BSYNC B0 ;  /* 0x0000000000007941 */ /* 0x000fea0003800000 */
.L_x_4783:
        /* <DEDUP_REMOVED lines=65> */
.L_x_4777:
[----:B--2---:R-:W-:Y:S01]  /*0ab0*/  IMAD.MOV.U32 R237, RZ, RZ, RZ ;  /* 0x000000ffffed7224 */ /* 0x004fe200078e00ff */
[----:B------:R-:W-:Y:S01]  /*0ac0*/  MOV R238, RZ ;  /* 0x000000ff00ee7202 */ /* 0x000fe20000000f00 */
[----:B------:R-:W-:Y:S01]  /*0ad0*/  IMAD.U32 R236, RZ, RZ, UR4 ;  /* 0x00000004ffec7e24 */ /* 0x000fe2000f8e00ff */
[----:B------:R-:W-:Y:S02]  /*0ae0*/  MOV R239, c[0x0][0x53c] ;  /* 0x00014f0000ef7a02 */ /* 0x000fe40000000f00 */
.L_x_4786:
[----:B------:R-:W-:Y:S01]  /*0af0*/  ISETP.NE.AND P0, PT, R14, RZ, PT ;  /* 0x000000ff0e00720c */ /* 0x000fe20003f05270 */
[----:B------:R-:W-:-:S12]  /*0b00*/  WARPSYNC 0xffffffff ;  /* 0xffffffff00007948 */ /* 0x000fd80003800000 */
[----:B------:R1:W-:Y:S04]  /*0b10*/  @!P0 STS.128 [0x24100], R236 ;  /* 0x024100ecff008388 */ /* 0x0003e80000000c00 */
[----:B------:R-:W-:Y:S06]  /*0b20*/  BAR.ARV 0x5, 0x100 ;  /* 0x0144000000007b1d */ /* 0x000fec0000002000 */
.L_x_4775:
        /* <DEDUP_REMOVED lines=131> */
[----:B------:R3:W-:Y:S01]  /*1360*/  STL [R1+0x38], R25 ;  /* 0x0000381901007387 */ /* 0x0007e20000100800 */
        /* <DEDUP_REMOVED lines=8> */
[----:B------:R-:W-:Y:S01]  /*13f0*/  STL [R1+0x3c], R24 ;  /* 0x00003c1801007387 */ /* 0x000fe20000100800 */
[----:B------:R-:W-:Y:S02]  /*1400*/  SHF.L.U64.HI R5, R144, 0x1, R5 ;  /* 0x0000000190057819 */ /* 0x000fe40000010205 */
[----:B------:R-:W-:-:S02]  /*1410*/  IADD3 R34, R251, 0x8, RZ ;  /* 0x00000008fb227810 */ /* 0x000fc40007ffe0ff */
[C---:B------:R-:W-:Y:S01]  /*1420*/  IADD3 R33, R251.reuse, 0x10, RZ ;  /* 0x00000010fb217810 */ /* 0x040fe20007ffe0ff */
[----:B--2---:R-:W-:Y:S01]  /*1430*/  IMAD.SHL.U32 R23, R144, 0x2, RZ ;  /* 0x0000000290177824 */ /* 0x004fe200078e00ff */
[C---:B------:R-:W-:Y:S02]  /*1440*/  IADD3 R32, R251.reuse, 0x18, RZ ;  /* 0x00000018fb207810 */ /* 0x040fe40007ffe0ff */
[C---:B------:R-:W-:Y:S02]  /*1450*/  IADD3 R31, R251.reuse, 0x20, RZ ;  /* 0x00000020fb1f7810 */ /* 0x040fe40007ffe0ff */
[----:B------:R1:W-:Y:S01]  /*1460*/  STL [R1+0x40], R23 ;  /* 0x0000401701007387 */ /* 0x0003e20000100800 */
[C---:B------:R-:W-:Y:S02]  /*1470*/  IADD3 R29, R251.reuse, 0x30, RZ ;  /* 0x00000030fb1d7810 */ /* 0x040fe40007ffe0ff */
[C---:B------:R-:W-:Y:S01]  /*1480*/  IADD3 R28, R251.reuse, 0x38, RZ ;  /* 0x00000038fb1c7810 */ /* 0x040fe20007ffe0ff */
[----:B------:R2:W-:Y:S01]  /*1490*/  STL [R1+0x2c], R9 ;  /* 0x00002c0901007387 */ /* 0x0005e20000100800 */
[----:B------:R-:W-:-:S02]  /*14a0*/  IADD3 R26, R251, 0x48, RZ ;  /* 0x00000048fb1a7810 */ /* 0x000fc40007ffe0ff */
[----:B------:R-:W-:Y:S01]  /*14b0*/  SEL R183, R4, 0xffffffe0, !P1 ;  /* 0xffffffe004b77807 */ /* 0x000fe20004800000 */
[----:B------:R-:W-:Y:S01]  /*14c0*/  STL [R1+0x28], R8 ;  /* 0x0000280801007387 */ /* 0x000fe20000100800 */
[C---:B---3--:R-:W-:Y:S02]  /*14d0*/  IADD3 R25, R251.reuse, 0x50, RZ ;  /* 0x00000050fb197810 */ /* 0x048fe40007ffe0ff */
[----:B------:R-:W-:Y:S01]  /*14e0*/  IADD3 R22, R251, 0x68, RZ ;  /* 0x00000068fb167810 */ /* 0x000fe20007ffe0ff */
[----:B------:R3:W-:Y:S01]  /*14f0*/  STL [R1+0x24], R7 ;  /* 0x0000240701007387 */ /* 0x0007e20000100800 */
[----:B------:R-:W-:Y:S02]  /*1500*/  SHF.R.S32.HI R4, RZ, 0x1f, R33 ;  /* 0x0000001fff047819 */ /* 0x000fe40000011421 */
[----:B------:R-:W-:Y:S01]  /*1510*/  SHF.R.S32.HI R4, RZ, 0x1f, R31 ;  /* 0x0000001fff047819 */ /* 0x000fe2000001141f */
[----:B------:R4:W-:Y:S01]  /*1520*/  STL [R1+0x20], R6 ;  /* 0x0000200601007387 */ /* 0x0009e20000100800 */
[----:B------:R-:W-:-:S02]  /*1530*/  LEA R178, R2, 0x18100, 0x1 ;  /* 0x0001810002b27811 */ /* 0x000fc400078e08ff */
[----:B------:R-:W-:Y:S01]  /*1540*/  SHF.R.S32.HI R4, RZ, 0x1f, R28 ;  /* 0x0000001fff047819 */ /* 0x000fe2000001141c */
[----:B------:R5:W-:Y:S01]  /*1550*/  STL [R1+0x1c], R5 ;  /* 0x00001c0501007387 */ /* 0x000be20000100800 */
[----:B------:R-:W-:Y:S01]  /*1560*/  LEA R185, R3, 0x100, 0x1 ;  /* 0x0000010003b97811 */ /* 0x000fe200078e08ff */
[----:B------:R-:W-:Y:S01]  /*1570*/  IMAD.IADD R179, R178, 0x1, R183 ;  /* 0x00000001b2b37824 */ /* 0x000fe200078e02b7 */
[----:B------:R-:W-:Y:S02]  /*1580*/  SHF.R.S32.HI R4, RZ, 0x1f, R25 ;  /* 0x0000001fff047819 */ /* 0x000fe40000011419 */
[----:B-1----:R-:W-:Y:S01]  /*1590*/  IADD3 R23, R251, 0x60, RZ ;  /* 0x00000060fb177810 */ /* 0x002fe20007ffe0ff */
[----:B------:R-:W-:Y:S01]  /*15a0*/  IMAD.IADD R246, R183, 0x1, R185 ;  /* 0x00000001b7f67824 */ /* 0x000fe200078e02b9 */
[----:B------:R-:W-:Y:S02]  /*15b0*/  LEA R184, R0, 0xc100, 0x1 ;  /* 0x0000c10000b87811 */ /* 0x000fe400078e08ff */
[----:B--2---:R-:W-:-:S02]  /*15c0*/  IADD3 R9, R251, 0x98, RZ ;  /* 0x00000098fb097810 */ /* 0x004fc40007ffe0ff */
[----:B------:R-:W-:Y:S02]  /*15d0*/  SHF.R.S32.HI R4, RZ, 0x1f, R22 ;  /* 0x0000001fff047819 */ /* 0x000fe40000011416 */
[----:B------:R-:W-:Y:S02]  /*15e0*/  SEL R0, R18, 0xffffffc0, !P2 ;  /* 0xffffffc012007807 */ /* 0x000fe40005000000 */
[----:B------:R-:W-:Y:S02]  /*15f0*/  LEA R3, R15, 0x18100, 0x1 ;  /* 0x000181000f037811 */ /* 0x000fe400078e08ff */
[C---:B---3--:R-:W-:Y:S01]  /*1600*/  IADD3 R7, R251.reuse, 0xa8, RZ ;  /* 0x000000a8fb077810 */ /* 0x048fe20007ffe0ff */
[----:B------:R-:W-:Y:S01]  /*1610*/  IMAD.IADD R186, R0, 0x1, R185 ;  /* 0x0000000100ba7824 */ /* 0x000fe200078e02b9 */
[----:B------:R-:W-:Y:S01]  /*1620*/  LEA R2, R14, 0x18100, 0x1 ;  /* 0x000181000e027811 */ /* 0x000fe200078e08ff */
[--C-:B------:R-:W-:Y:S01]  /*1630*/  IMAD.IADD R181, R178, 0x1, R0.reuse ;  /* 0x00000001b2b57824 */ /* 0x100fe200078e0200 */
[----:B------:R-:W-:Y:S01]  /*1640*/  IADD3 R30, R251, 0x28, RZ ;  /* 0x00000028fb1e7810 */ /* 0x000fe20007ffe0ff */
[----:B----4-:R-:W-:Y:S01]  /*1650*/  IMAD R6, R13, 0x8, R21 ;  /* 0x000000080d067824 */ /* 0x010fe200078e0215 */
[----:B------:R-:W-:Y:S01]  /*1660*/  IADD3 R27, R251, 0x40, RZ ;  /* 0x00000040fb1b7810 */ /* 0x000fe20007ffe0ff */
[----:B------:R-:W-:Y:S01]  /*1670*/  IMAD.IADD R180, R179, 0x1, R0 ;  /* 0x00000001b3b47824 */ /* 0x000fe200078e0200 */
[----:B-----5:R-:W-:Y:S01]  /*1680*/  LOP3.LUT R5, R19, R12, R20, 0xf6, !PT ;  /* 0x0000000c13057212 */ /* 0x020fe200078ef614 */
[----:B------:R-:W-:Y:S01]  /*1690*/  IMAD.IADD R0, R0, 0x1, R246 ;  /* 0x0000000100007824 */ /* 0x000fe200078e02f6 */
[----:B------:R1:W-:Y:S01]  /*16a0*/  STL [R1+0x4c], R6 ;  /* 0x00004c0601007387 */ /* 0x0003e20000100800 */
[----:B------:R-:W-:Y:S01]  /*16b0*/  IADD3 R20, R251, 0x78, RZ ;  /* 0x00000078fb147810 */ /* 0x000fe20007ffe0ff */
[----:B------:R-:W-:Y:S01]  /*16c0*/  IMAD.IADD R247, R183, 0x1, R186 ;  /* 0x00000001b7f77824 */ /* 0x000fe200078e02ba */
[----:B------:R-:W-:-:S02]  /*16d0*/  LEA R5, R5, 0x18100, 0x1 ;  /* 0x0001810005057811 */ /* 0x000fc400078e08ff */
[C---:B------:R-:W-:Y:S02]  /*16e0*/  IADD3 R19, R251.reuse, 0x80, RZ ;  /* 0x00000080fb137810 */ /* 0x040fe40007ffe0ff */
[C---:B------:R-:W-:Y:S01]  /*16f0*/  IADD3 R12, R251.reuse, 0x90, RZ ;  /* 0x00000090fb0c7810 */ /* 0x040fe20007ffe0ff */
[----:B------:R2:W-:Y:S01]  /*1700*/  STL [R1+0x18], R5 ;  /* 0x0000180501007387 */ /* 0x0005e20000100800 */
[----:B------:R-:W-:Y:S02]  /*1710*/  SHF.R.S32.HI R4, RZ, 0x1f, R19 ;  /* 0x0000001fff047819 */ /* 0x000fe40000011413 */
[----:B------:R-:W-:Y:S02]  /*1720*/  SHF.R.S32.HI R4, RZ, 0x1f, R9 ;  /* 0x0000001fff047819 */ /* 0x000fe40000011409 */
[----:B------:R-:W-:Y:S02]  /*1730*/  IADD3 R24, R251, 0x58, RZ ;  /* 0x00000058fb187810 */ /* 0x000fe40007ffe0ff */
[----:B------:R-:W-:-:S02]  /*1740*/  IADD3 R203, R204, 0x40, RZ ;  /* 0x00000040cccb7810 */ /* 0x000fc40007ffe0ff */
[----:B------:R-:W-:Y:S02]  /*1750*/  IADD3 R206, R204, 0x80, RZ ;  /* 0x00000080ccce7810 */ /* 0x000fe40007ffe0ff */
[C---:B------:R-:W-:Y:S02]  /*1760*/  IADD3 R202, R104.reuse, 0x60, RZ ;  /* 0x0000006068ca7810 */ /* 0x040fe40007ffe0ff */
[C---:B------:R-:W-:Y:S02]  /*1770*/  IADD3 R201, R104.reuse, 0x80, RZ ;  /* 0x0000008068c97810 */ /* 0x040fe40007ffe0ff */
[----:B------:R-:W-:Y:S02]  /*1780*/  IADD3 R200, R104, 0xa0, RZ ;  /* 0x000000a068c87810 */ /* 0x000fe40007ffe0ff */
[C---:B-1----:R-:W-:Y:S02]  /*1790*/  IADD3 R6, R251.reuse, 0xb0, RZ ;  /* 0x000000b0fb067810 */ /* 0x042fe40007ffe0ff */
[----:B------:R-:W-:-:S02]  /*17a0*/  IADD3 R21, R251, 0x70, RZ ;  /* 0x00000070fb157810 */ /* 0x000fc40007ffe0ff */
[----:B------:R-:W-:Y:S02]  /*17b0*/  SHF.R.S32.HI R4, RZ, 0x1f, R6 ;  /* 0x0000001fff047819 */ /* 0x000fe40000011406 */
[----:B------:R-:W-:Y:S02]  /*17c0*/  LEA R4, R16, 0x18100, 0x1 ;  /* 0x0001810010047811 */ /* 0x000fe400078e08ff */
[----:B--2---:R-:W-:Y:S02]  /*17d0*/  SHF.R.S32.HI R5, RZ, 0x1f, R34 ;  /* 0x0000001fff057819 */ /* 0x004fe40000011422 */
[----:B------:R-:W-:Y:S02]  /*17e0*/  SHF.R.S32.HI R5, RZ, 0x1f, R32 ;  /* 0x0000001fff057819 */ /* 0x000fe40000011420 */
        /* <DEDUP_REMOVED lines=30> */
[----:B------:R-:W-:-:S02]  /*19d0*/  SHF.R.S32.HI R13, RZ, 0x1f, R13 ;  /* 0x0000001fff0d7819 */ /* 0x000fc4000001140d */
[----:B------:R-:W-:Y:S02]  /*19e0*/  SHF.R.S32.HI R8, RZ, 0x1f, R8 ;  /* 0x0000001fff087819 */ /* 0x000fe40000011408 */
[----:B------:R-:W-:Y:S02]  /*19f0*/  SHF.R.S32.HI R6, RZ, 0x1f, R252 ;  /* 0x0000001fff067819 */ /* 0x000fe400000114fc */
.L_x_4959:
        /* <DEDUP_REMOVED lines=42> */
.L_x_4787:
[----:B------:R-:W-:-:S04]  /*1ca0*/  ISETP.NE.U32.AND P0, PT, RZ, c[0x0][0x368], PT ;  /* 0x0000da00ff007a0c */ /* 0x000fc80003f05070 */
[----:B------:R-:W-:-:S13]  /*1cb0*/  ISETP.NE.AND.EX P0, PT, RZ, c[0x0][0x36c], PT, P0 ;  /* 0x0000db00ff007a0c */ /* 0x000fda0003f05300 */
[----:B------:R-:W-:Y:S05]  /*1cc0*/  @!P0 BRA `(.L_x_4788) ;  /* 0x0000004000008947 */ /* 0x000fea0003800000 */
[----:B---3--:R-:W-:-:S04]  /*1cd0*/  IADD3 R4, P0, R243, c[0x0][0x368], RZ ;  /* 0x0000da00f3047a10 */ /* 0x008fc80007f1e0ff */
[----:B------:R-:W-:-:S05]  /*1ce0*/  IADD3.X R5, R244, c[0x0][0x36c], RZ, P0, !PT ;  /* 0x0000db00f4057a10 */ /* 0x000fca00007fe4ff */
[----:B------:R1:W5:Y:S01]  /*1cf0*/  LDG.E R17, [R4.64] ;  /* 0x0000000804117981 */ /* 0x000362000c1e1900 */
[----:B------:R-:W-:Y:S05]  /*1d00*/  BRA `(.L_x_4789) ;  /* 0x0000005000007947 */ /* 0x000fea0003800000 */
.L_x_4788:
[----:B------:R-:W-:Y:S01]  /*1d10*/  MOV R17, UR6 ;  /* 0x0000000600117c02 */ /* 0x000fe20008000f00 */
[----:B------:R-:W-:Y:S05]  /*1d20*/  @!P5 BRA `(.L_x_4789) ;  /* 0x000000300000d947 */ /* 0x000fea0003800000 */
[----:B---3--:R-:W2:Y:S04]  /*1d30*/  LDG.E R6, [R4.64] ;  /* 0x0000000804067981 */ /* 0x008ea8000c1e1900 */
[----:B------:R-:W2:Y:S02]  /*1d40*/  LDG.E R0, [R4.64+0x4] ;  /* 0x0000040804007981 */ /* 0x000ea4000c1e1900 */
[----:B--2---:R-:W-:Y:S02]  /*1d50*/  IADD3 R17, -R6, R0, RZ ;  /* 0x0000000006117210 */ /* 0x004fe40007ffe1ff */
.L_x_4789:
        /* <DEDUP_REMOVED lines=56> */
.L_x_4791:
[----:B------:R-:W-:Y:S05]  /*20e0*/  BSYNC B0 ;  /* 0x0000000000007941 */ /* 0x000fea0003800000 */
.L_x_4790:
        /* <DEDUP_REMOVED lines=221> */
[C---:B------:R-:W-:Y:S01]  /*2ec0*/  IMAD R3, R142.reuse, c[0x0][0x294], R3 ;  /* 0x0000a5008e037a24 */ /* 0x040fe200078e0203 */
        /* <DEDUP_REMOVED lines=27> */
.L_x_4817:
        /* <DEDUP_REMOVED lines=114> */
.L_x_4797:
[----:B------:R-:W-:Y:S05]  /*37a0*/  BSYNC B0 ;  /* 0x0000000000007941 */ /* 0x000fea0003800000 */
.L_x_4796:
        /* <DEDUP_REMOVED lines=98> */
.L_x_4800:
[----:B------:R-:W-:Y:S05]  /*3dd0*/  BSYNC B0 ;  /* 0x0000000000007941 */ /* 0x000fea0003800000 */
.L_x_4799:
        /* <DEDUP_REMOVED lines=59> */
.L_x_4802:
[----:B------:R-:W-:Y:S05]  /*4190*/  BSYNC B0 ;  /* 0x0000000000007941 */ /* 0x000fea0003800000 */
.L_x_4801:
        /* <DEDUP_REMOVED lines=61> */
.L_x_4804:
[----:B------:R-:W-:Y:S05]  /*4570*/  BSYNC B0 ;  /* 0x0000000000007941 */ /* 0x000fea0003800000 */
.L_x_4803:
        /* <DEDUP_REMOVED lines=58> */
.L_x_4806:
[----:B------:R-:W-:Y:S05]  /*4920*/  BSYNC B0 ;  /* 0x0000000000007941 */ /* 0x000fea0003800000 */
.L_x_4805:
        /* <DEDUP_REMOVED lines=58> */
.L_x_4808:
[----:B------:R-:W-:Y:S05]  /*4cd0*/  BSYNC B0 ;  /* 0x0000000000007941 */ /* 0x000fea0003800000 */
.L_x_4807:
        /* <DEDUP_REMOVED lines=58> */
.L_x_4795:
        /* <DEDUP_REMOVED lines=47> */
.L_x_4810:
[----:B------:R-:W-:Y:S05]  /*5370*/  BSYNC B0 ;  /* 0x0000000000007941 */ /* 0x000fea0003800000 */
.L_x_4809:
        /* <DEDUP_REMOVED lines=162> */
.L_x_4812:
[----:B------:R-:W-:Y:S05]  /*5da0*/  BSYNC B0 ;  /* 0x0000000000007941 */ /* 0x000fea0003800000 */
.L_x_4811:
        /* <DEDUP_REMOVED lines=126> */
.L_x_4814:
[----:B------:R-:W-:Y:S05]  /*6590*/  BSYNC B0 ;  /* 0x0000000000007941 */ /* 0x000fea0003800000 */
.L_x_4813:
        /* <DEDUP_REMOVED lines=129> */
.L_x_4794:
        /* <DEDUP_REMOVED lines=52> */
.L_x_4798:
[----:B--2-4-:R-:W-:Y:S05]  /*70f0*/  BSYNC B1 ;  /* 0x0000000000017941 */ /* 0x014fea0003800000 */
.L_x_4793:
        /* <DEDUP_REMOVED lines=77> */
.L_x_4816:
[----:B-12-4-:R-:W-:Y:S05]  /*75d0*/  BSYNC B0 ;  /* 0x0000000000007941 */ /* 0x016fea0003800000 */
.L_x_4815:
        /* <DEDUP_REMOVED lines=33> */
.L_x_4792:
        /* <DEDUP_REMOVED lines=32> */
.L_x_4819:
[----:B------:R-:W-:Y:S05]  /*79f0*/  BSYNC B0 ;  /* 0x0000000000007941 */ /* 0x000fea0003800000 */
.L_x_4818:
        /* <DEDUP_REMOVED lines=105> */
.L_x_4964:
[----:B------:R-:W-:Y:S05]  /*8090*/  BRA.DIV ~URZ, `(.L_x_4822) ;  /* 0x000116127f007947 */ /* 0x000fea000b800000 */
[----:B------:R3:W4:Y:S02]  /*80a0*/  SHFL.IDX PT, R0, R13, RZ, 0x181f ;  /* 0x00181fff0d007589 */ /* 0x00072400000e0000 */
.L_x_4965:
        /* <DEDUP_REMOVED lines=16> */
.L_x_4824:
[----:B------:R-:W-:Y:S05]  /*81b0*/  BSYNC B0 ;  /* 0x0000000000007941 */ /* 0x000fea0003800000 */
.L_x_4823:
[----:B------:R-:W-:Y:S05]  /*81c0*/  BRA.DIV ~URZ, `(.L_x_4825) ;  /* 0x000115527f007947 */ /* 0x000fea000b800000 */
[----:B--2---:R2:W1:Y:S04]  /*81d0*/  SHFL.IDX PT, R4, R12, 0x1, 0x181f ;  /* 0x00381f000c047f89 */ /* 0x00446800000e0000 */
[----:B----4-:R2:W4:Y:S02]  /*81e0*/  SHFL.IDX PT, R0, R13, 0x1, 0x181f ;  /* 0x00381f000d007f89 */ /* 0x01052400000e0000 */
.L_x_4966:
        /* <DEDUP_REMOVED lines=16> */
.L_x_4827:
[----:B------:R-:W-:Y:S05]  /*82f0*/  BSYNC B0 ;  /* 0x0000000000007941 */ /* 0x000fea0003800000 */
.L_x_4826:
[----:B------:R-:W-:Y:S05]  /*8300*/  BRA.DIV ~URZ, `(.L_x_4828) ;  /* 0x000114e27f007947 */ /* 0x000fea000b800000 */
[----:B-1----:R1:W2:Y:S02]  /*8310*/  SHFL.IDX PT, R4, R12, 0x2, 0x181f ;  /* 0x00581f000c047f89 */ /* 0x0022a400000e0000 */
.L_x_4967:
[----:B------:R-:W-:Y:S05]  /*8320*/  BRA.DIV ~URZ, `(.L_x_4829) ;  /* 0x000115327f007947 */ /* 0x000fea000b800000 */
[----:B----4-:R4:W1:Y:S02]  /*8330*/  SHFL.IDX PT, R0, R13, 0x2, 0x181f ;  /* 0x00581f000d007f89 */ /* 0x01086400000e0000 */
.L_x_4968:
        /* <DEDUP_REMOVED lines=16> */
.L_x_4831:
[----:B------:R-:W-:Y:S05]  /*8440*/  BSYNC B0 ;  /* 0x0000000000007941 */ /* 0x000fea0003800000 */
.L_x_4830:
[----:B------:R-:W-:Y:S05]  /*8450*/  BRA.DIV ~URZ, `(.L_x_4832) ;  /* 0x000114727f007947 */ /* 0x000fea000b800000 */
[----:B--2---:R2:W3:Y:S04]  /*8460*/  SHFL.IDX PT, R4, R12, 0x3, 0x181f ;  /* 0x00781f000c047f89 */ /* 0x0044e800000e0000 */
[----:B-1----:R2:W1:Y:S02]  /*8470*/  SHFL.IDX PT, R0, R13, 0x3, 0x181f ;  /* 0x00781f000d007f89 */ /* 0x00246400000e0000 */
.L_x_4969:
[----:B------:R-:W-:Y:S01]  /*8480*/  IADD3 R2, R5, 0x60, RZ ;  /* 0x0000006005027810 */ /* 0x000fe20007ffe0ff */
[----:B-----5:R-:W-:Y:S01]  /*8490*/  IMAD.WIDE.U32 R220, R15, c[0x0][0x2b0], RZ ;  /* 0x0000ac000fdc7a25 */ /* 0x020fe200078e00ff */
[----:B------:R-:W-:-:S02]  /*84a0*/  LOP3.LUT R198, R198, 0xfffffffd, RZ, 0xc0, !PT ;  /* 0xfffffffdc6c67812 */ /* 0x000fc400078ec0ff */
[----:B------:R-:W-:-:S13]  /*84b0*/  ISETP.GE.AND P0, PT, R2, R48, PT ;  /* 0x000000300200720c */ /* 0x000fda0003f06270 */
[CC--:B-1----:R-:W-:Y:S02]  /*84c0*/  @!P0 LEA R8, P3, R204.reuse, R0.reuse, 0x1 ;  /* 0x00000000cc088211 */ /* 0x0c2fe400078608ff */
[C---:B------:R-:W-:Y:S02]  /*84d0*/  @!P0 LEA R6, P2, R203.reuse, R0, 0x1 ;  /* 0x00000000cb068211 */ /* 0x040fe400078408ff */
        /* <DEDUP_REMOVED lines=11> */
[----:B------:R-:W-:Y:S01]  /*8590*/  ISETP.GE.AND P6, PT, R206, c[0x0][0x1d4], PT ;  /* 0x00007500ce007a0c */ /* 0x000fe20003fc6270 */
        /* <DEDUP_REMOVED lines=70> */
[C---:B------:R-:W-:Y:S02]  /*8a00*/  @P1 LEA R6, P2, R203.reuse, R0, 0x1 ;  /* 0x00000000cb061211 */ /* 0x040fe400078408ff */
[-C--:B---34-:R-:W-:Y:S02]  /*8a10*/  @P1 LEA.HI.X R13, R204, R4.reuse, R205, 0x1, P0 ;  /* 0x00000004cc0d1211 */ /* 0x098fe400000f0ccd */
[----:B------:R-:W-:-:S03]  /*8a20*/  @P1 LEA.HI.X R7, R203, R4, R213, 0x1, P2 ;  /* 0x00000004cb071211 */ /* 0x000fc600010f0cd5 */
[----:B------:R1:W-:Y:S01]  /*8a30*/  @P1 LDGSTS.E.BYPASS.LTC128B.128 [R107+0xc100], [R12.64], !P3 ;  /* 0x0c1000000c6b1fae */ /* 0x0003e2000d901d48 */
[----:B------:R-:W-:Y:S02]  /*8a40*/  @P1 LEA R8, P0, R206, R0, 0x1 ;  /* 0x00000000ce081211 */ /* 0x000fe400078008ff */
        /* <DEDUP_REMOVED lines=15> */
[CC--:B------:R-:W-:Y:S02]  /*8b40*/  @P0 LEA.HI.X R5, R203.reuse, R14.reuse, R213, 0x1, P2 ;  /* 0x0000000ecb050211 */ /* 0x0c0fe400010f0cd5 */
[----:B------:R-:W-:Y:S02]  /*8b50*/  @P0 LEA.HI.X R7, R204, R14, R205, 0x1, P3 ;  /* 0x0000000ecc070211 */ /* 0x000fe400018f0ccd */
[C---:B------:R-:W-:Y:S02]  /*8b60*/  LOP3.LUT P3, RZ, R198.reuse, 0x2, RZ, 0xc0, !PT ;  /* 0x00000002c6ff7812 */ /* 0x040fe4000786c0ff */
        /* <DEDUP_REMOVED lines=18> */
[C---:B------:R-:W-:Y:S02]  /*8c90*/  ISETP.LT.OR P0, PT, R15.reuse, 0x1, P2 ;  /* 0x000000010f00780c */ /* 0x040fe40001701670 */
        /* <DEDUP_REMOVED lines=49> */
.L_x_4970:
        /* <DEDUP_REMOVED lines=21> */
.L_x_4971:
        /* <DEDUP_REMOVED lines=21> */
.L_x_4834:
[----:B------:R-:W-:Y:S05]  /*9250*/  BSYNC B0 ;  /* 0x0000000000007941 */ /* 0x000fea0003800000 */
.L_x_4833:
[----:B------:R-:W-:Y:S01]  /*9260*/  ISETP.LT.AND P0, PT, RZ, c[0x0][0x27c], PT ;  /* 0x00009f00ff007a0c */ /* 0x000fe20003f01270 */
[----:B------:R-:W0:Y:S01]  /*9270*/  LDGDEPBAR ;  /* 0x00000000000079af */ /* 0x000e220000000000 */
[----:B------:R-:W-:Y:S11]  /*9280*/  BSSY B2, `(.L_x_4837) ;  /* 0x000058f000027945 */ /* 0x000ff60003800000 */
[----:B------:R-:W-:Y:S05]  /*9290*/  @P0 BRA `(.L_x_4838) ;  /* 0x0000002000000947 */ /* 0x000fea0003800000 */
[----:B------:R-:W-:-:S04]  /*92a0*/  DEPBAR.LE SB0, 0x3 ;  /* 0x000080c00000791a */ /* 0x000fc80000000000 */
[----:B------:R-:W-:Y:S05]  /*92b0*/  BRA `(.L_x_4839) ;  /* 0x000058b000007947 */ /* 0x000fea0003800000 */
.L_x_4838:
        /* <DEDUP_REMOVED lines=19> */
.L_x_4972:
[----:B------:R-:W-:Y:S05]  /*93f0*/  BRA.DIV ~URZ, `(.L_x_4842) ;  /* 0x000108c27f007947 */ /* 0x000fea000b800000 */
[----:B------:R-:W3:Y:S04]  /*9400*/  SHFL.IDX PT, R4, R6, RZ, 0x1c1f ;  /* 0x001c1fff06047589 */ /* 0x000ee800000e0000 */
[----:B-1----:R-:W1:Y:S04]  /*9410*/  SHFL.IDX PT, R0, R12, RZ, 0x1c1f ;  /* 0x001c1fff0c007589 */ /* 0x002e6800000e0000 */
[----:B------:R4:W2:Y:S02]  /*9420*/  SHFL.IDX PT, R30, R5, RZ, 0x1c1f ;  /* 0x001c1fff051e7589 */ /* 0x0008a400000e0000 */
[----:B--2-4-:R-:W-:-:S02]  /*9430*/  MOV R5, R8 ;  /* 0x0000000800057202 */ /* 0x014fc40000000f00 */
.L_x_4973:
        /* <DEDUP_REMOVED lines=81> */
.L_x_4844:
[----:B------:R-:W-:Y:S05]  /*9950*/  BSYNC B0 ;  /* 0x0000000000007941 */ /* 0x000fea0003800000 */
.L_x_4843:
        /* <DEDUP_REMOVED lines=140> */
.L_x_4848:
[----:B------:R-:W-:Y:S05]  /*a220*/  BSYNC B0 ;  /* 0x0000000000007941 */ /* 0x000fea0003800000 */
.L_x_4847:
        /* <DEDUP_REMOVED lines=41> */
.L_x_4850:
[----:B------:R-:W-:Y:S05]  /*a4c0*/  BSYNC B0 ;  /* 0x0000000000007941 */ /* 0x000fea0003800000 */
.L_x_4849:
        /* <DEDUP_REMOVED lines=41> */
.L_x_4852:
[----:B------:R-:W-:Y:S05]  /*a760*/  BSYNC B0 ;  /* 0x0000000000007941 */ /* 0x000fea0003800000 */
.L_x_4851:
        /* <DEDUP_REMOVED lines=41> */
.L_x_4854:
[----:B------:R-:W-:Y:S05]  /*aa00*/  BSYNC B0 ;  /* 0x0000000000007941 */ /* 0x000fea0003800000 */
.L_x_4853:
        /* <DEDUP_REMOVED lines=41> */
.L_x_4856:
[----:B------:R-:W-:Y:S05]  /*aca0*/  BSYNC B0 ;  /* 0x0000000000007941 */ /* 0x000fea0003800000 */
.L_x_4855:
        /* <DEDUP_REMOVED lines=40> */
.L_x_4846:
[----:B------:R-:W-:Y:S05]  /*af30*/  BSYNC B1 ;  /* 0x0000000000017941 */ /* 0x000fea0003800000 */
.L_x_4845:
        /* <DEDUP_REMOVED lines=44> */
.L_x_4858:
[----:B------:R-:W-:Y:S05]  /*b200*/  BSYNC B0 ;  /* 0x0000000000007941 */ /* 0x000fea0003800000 */
.L_x_4857:
        /* <DEDUP_REMOVED lines=41> */
.L_x_4860:
[----:B------:R-:W-:Y:S05]  /*b4a0*/  BSYNC B0 ;  /* 0x0000000000007941 */ /* 0x000fea0003800000 */
.L_x_4859:
        /* <DEDUP_REMOVED lines=41> */
.L_x_4862:
[----:B------:R-:W-:Y:S05]  /*b740*/  BSYNC B0 ;  /* 0x0000000000007941 */ /* 0x000fea0003800000 */
.L_x_4861:
        /* <DEDUP_REMOVED lines=41> */
.L_x_4864:
[----:B------:R-:W-:Y:S05]  /*b9e0*/  BSYNC B0 ;  /* 0x0000000000007941 */ /* 0x000fea0003800000 */
.L_x_4863:
        /* <DEDUP_REMOVED lines=41> */
.L_x_4866:
[----:B------:R-:W-:Y:S05]  /*bc80*/  BSYNC B0 ;  /* 0x0000000000007941 */ /* 0x000fea0003800000 */
.L_x_4865:
        /* <DEDUP_REMOVED lines=41> */
.L_x_4840:
[----:B------:R-:W-:Y:S05]  /*bf20*/  BRA.DIV ~URZ, `(.L_x_4867) ;  /* 0x0000ded27f007947 */ /* 0x000fea000b800000 */
[----:B------:R-:W1:Y:S02]  /*bf30*/  SHFL.IDX PT, R0, R0, RZ, 0x1c1f ;  /* 0x001c1fff00007589 */ /* 0x000e6400000e0000 */
.L_x_4974:
[----:B------:R-:W-:Y:S05]  /*bf40*/  BRA.DIV ~URZ, `(.L_x_4868) ;  /* 0x0000df227f007947 */ /* 0x000fea000b800000 */
[----:B------:R2:W3:Y:S01]  /*bf50*/  SHFL.IDX PT, R8, R6, RZ, 0x1c1f ;  /* 0x001c1fff06087589 */ /* 0x0004e200000e0000 */
[----:B-1----:R-:W-:-:S03]  /*bf60*/  MOV R9, R0 ;  /* 0x0000000000097202 */ /* 0x002fc60000000f00 */
[----:B------:R2:W1:Y:S04]  /*bf70*/  SHFL.IDX PT, R35, R5, RZ, 0x1c1f ;  /* 0x001c1fff05237589 */ /* 0x00046800000e0000 */
[----:B------:R2:W4:Y:S02]  /*bf80*/  SHFL.IDX PT, R32, R12, RZ, 0x1c1f ;  /* 0x001c1fff0c207589 */ /* 0x00052400000e0000 */
.L_x_4975:
        /* <DEDUP_REMOVED lines=52> */
.L_x_4870:
[----:B------:R-:W-:Y:S05]  /*c2d0*/  BSYNC B0 ;  /* 0x0000000000007941 */ /* 0x000fea0003800000 */
.L_x_4869:
        /* <DEDUP_REMOVED lines=124> */
[----:B------:R-:W-:Y:S01]  /*caa0*/  HADD2.F32 R5, -RZ, R43.H0_H0 ;  /* 0x2000002bff057230 */ /* 0x000fe20000004100 */
        /* <DEDUP_REMOVED lines=51> */
.L_x_4874:
[----:B------:R-:W-:Y:S05]  /*cde0*/  BSYNC B0 ;  /* 0x0000000000007941 */ /* 0x000fea0003800000 */
.L_x_4873:
        /* <DEDUP_REMOVED lines=92> */
.L_x_4876:
[----:B------:R-:W-:Y:S05]  /*d3b0*/  BSYNC B0 ;  /* 0x0000000000007941 */ /* 0x000fea0003800000 */
.L_x_4875:
        /* <DEDUP_REMOVED lines=91> */
.L_x_4872:
[----:B------:R-:W-:Y:S05]  /*d970*/  BSYNC B1 ;  /* 0x0000000000017941 */ /* 0x000fea0003800000 */
.L_x_4871:
        /* <DEDUP_REMOVED lines=55> */
[----:B------:R-:W-:Y:S01]  /*dcf0*/  HADD2.F32 R12, -RZ, R49.H1_H1 ;  /* 0x30000031ff0c7230 */ /* 0x000fe20000004100 */
[----:B------:R-:W-:Y:S01]  /*dd00*/  FFMA.FTZ R38, R13, R3, R2 ;  /* 0x000000030d267223 */ /* 0x000fe20000010002 */
[----:B------:R-:W-:Y:S01]  /*dd10*/  HADD2.F32 R2, -RZ, R43.H1_H1 ;  /* 0x3000002bff027230 */ /* 0x000fe20000004100 */
[C---:B------:R-:W-:Y:S01]  /*dd20*/  FMUL.FTZ R4, R5.reuse, R20 ;  /* 0x0000001405047220 */ /* 0x040fe20000410000 */
[----:B------:R-:W-:Y:S01]  /*dd30*/  HADD2.F32 R0, -RZ, R44.H0_H0 ;  /* 0x2000002cff007230 */ /* 0x000fe20000004100 */
        /* <DEDUP_REMOVED lines=42> */
.L_x_4878:
[----:B------:R-:W-:Y:S05]  /*dfe0*/  BSYNC B0 ;  /* 0x0000000000007941 */ /* 0x000fea0003800000 */
.L_x_4877:
        /* <DEDUP_REMOVED lines=92> */
.L_x_4880:
[----:B------:R-:W-:Y:S05]  /*e5b0*/  BSYNC B0 ;  /* 0x0000000000007941 */ /* 0x000fea0003800000 */
.L_x_4879:
        /* <DEDUP_REMOVED lines=91> */
.L_x_4839:
[----:B------:R-:W-:Y:S05]  /*eb70*/  BSYNC B2 ;  /* 0x0000000000027941 */ /* 0x000fea0003800000 */
.L_x_4837:
        /* <DEDUP_REMOVED lines=24> */
[----:B------:R-:W-:Y:S01]  /*ed00*/  SHF.L.U64.HI R28, R206, 0x1, R212 ;  /* 0x00000001ce1c7819 */ /* 0x000fe200000102d4 */
[----:B------:R-:W-:Y:S01]  /*ed10*/  IMAD R8, R2, c[0x0][0x208], RZ ;  /* 0x0000820002087a24 */ /* 0x000fe200078e02ff */
[----:B------:R-:W-:Y:S01]  /*ed20*/  SHF.L.U64.HI R26, R203, 0x1, R213 ;  /* 0x00000001cb1a7819 */ /* 0x000fe200000102d5 */
[----:B------:R-:W-:Y:S01]  /*ed30*/  IMAD.WIDE.U32 R2, R191, c[0x0][0x208], RZ ;  /* 0x00008200bf027a25 */ /* 0x000fe200078e00ff */
[----:B------:R-:W-:-:S02]  /*ed40*/  SHF.L.U32 R25, R203, 0x1, RZ ;  /* 0x00000001cb197819 */ /* 0x000fc400000006ff */
[----:B------:R-:W-:Y:S01]  /*ed50*/  SHF.L.U64.HI R24, R204, 0x1, R205 ;  /* 0x00000001cc187819 */ /* 0x000fe200000102cd */
[----:B------:R-:W-:-:S04]  /*ed60*/  IMAD R8, R191, c[0x0][0x20c], R8 ;  /* 0x00008300bf087a24 */ /* 0x000fc800078e0208 */
        /* <DEDUP_REMOVED lines=10> */
.L_x_4976:
[----:B------:R-:W-:Y:S05]  /*ee10*/  BRA.DIV ~URZ, `(.L_x_4884) ;  /* 0x0000b2027f007947 */ /* 0x000fea000b800000 */
[----:B------:R-:W4:Y:S01]  /*ee20*/  SHFL.IDX PT, R2, R23, RZ, 0x181f ;  /* 0x00181fff17027589 */ /* 0x000f2200000e0000 */
[C---:B------:R-:W-:Y:S02]  /*ee30*/  LOP3.LUT P3, RZ, R198.reuse, 0x2, RZ, 0xc0, !PT ;  /* 0x00000002c6ff7812 */ /* 0x040fe4000786c0ff */
[C---:B------:R-:W-:Y:S02]  /*ee40*/  LOP3.LUT P2, RZ, R198.reuse, 0x1, RZ, 0xc0, !PT ;  /* 0x00000001c6ff7812 */ /* 0x040fe4000784c0ff */
[----:B------:R-:W-:Y:S02]  /*ee50*/  LOP3.LUT P4, RZ, R198, 0x4, RZ, 0xc0, !PT ;  /* 0x00000004c6ff7812 */ /* 0x000fe4000788c0ff */
[C---:B----4-:R-:W-:Y:S02]  /*ee60*/  IADD3 R16, P0, R2.reuse, R22, RZ ;  /* 0x0000001602107210 */ /* 0x050fe40007f1e0ff */
[----:B------:R-:W-:-:S03]  /*ee70*/  IADD3 R20, P1, R2, R25, RZ ;  /* 0x0000001902147210 */ /* 0x000fc60007f3e0ff */
[----:B---3--:R-:W-:Y:S01]  /*ee80*/  IMAD.X R17, R8, 0x1, R24, P0 ;  /* 0x0000000108117824 */ /* 0x008fe200000e0618 */
        /* <DEDUP_REMOVED lines=8> */
[----:B------:R1:W3:Y:S01]  /*ef10*/  SHFL.IDX PT, R8, R9, 0x1, 0x181f ;  /* 0x00381f0009087f89 */ /* 0x0002e200000e0000 */
[----:B--2---:R-:W-:-:S02]  /*ef20*/  SEL R21, RZ, 0x10, P3 ;  /* 0x00000010ff157807 */ /* 0x004fc40001800000 */
[----:B------:R-:W-:Y:S01]  /*ef30*/  SEL R20, RZ, 0x10, P2 ;  /* 0x00000010ff147807 */ /* 0x000fe20001000000 */
[----:B-1----:R-:W-:Y:S02]  /*ef40*/  IMAD.MOV.U32 R9, RZ, RZ, R149 ;  /* 0x000000ffff097224 */ /* 0x002fe400078e0095 */
.L_x_4977:
[----:B----4-:R-:W-:Y:S02]  /*ef50*/  IADD3 R3, -R21, 0x10, RZ ;  /* 0x0000001015037810 */ /* 0x010fe40007ffe1ff */
[----:B------:R-:W-:Y:S02]  /*ef60*/  IADD3 R16, -R20, 0x10, RZ ;  /* 0x0000001014107810 */ /* 0x000fe40007ffe1ff */
[----:B------:R-:W-:Y:S02]  /*ef70*/  LOP3.LUT R3, R3, 0xf, RZ, 0xc0, !PT ;  /* 0x0000000f03037812 */ /* 0x000fe400078ec0ff */
[----:B------:R-:W-:Y:S02]  /*ef80*/  IADD3 R17, -R9, 0x10, RZ ;  /* 0x0000001009117810 */ /* 0x000fe40007ffe1ff */
[----:B---3--:R-:W-:Y:S02]  /*ef90*/  IADD3 R18, P1, P0, R3, R2, R22 ;  /* 0x0000000203127210 */ /* 0x008fe4000783e016 */
[----:B------:R-:W-:-:S02]  /*efa0*/  LOP3.LUT R3, R16, 0xf, RZ, 0xc0, !PT ;  /* 0x0000000f10037812 */ /* 0x000fc400078ec0ff */
[----:B------:R-:W-:Y:S02]  /*efb0*/  IADD3.X R19, RZ, R8, R24, P1, P0 ;  /* 0x00000008ff137210 */ /* 0x000fe40000fe0418 */
        /* <DEDUP_REMOVED lines=14> */
.L_x_4882:
[----:B------:R-:W-:Y:S05]  /*f0a0*/  BSYNC B0 ;  /* 0x0000000000007941 */ /* 0x000fea0003800000 */
.L_x_4881:
[----:B-1----:R-:W-:Y:S01]  /*f0b0*/  IMAD.MOV.U32 R2, RZ, RZ, 0x40 ;  /* 0x00000040ff027424 */ /* 0x002fe200078e00ff */
[----:B------:R-:W-:Y:S01]  /*f0c0*/  LOP3.LUT P0, RZ, R182, 0x4, RZ, 0xc0, !PT ;  /* 0x00000004b6ff7812 */ /* 0x000fe2000780c0ff */
[----:B------:R-:W0:Y:S01]  /*f0d0*/  LDGDEPBAR ;  /* 0x00000000000079af */ /* 0x000e220000000000 */
[----:B------:R-:W-:Y:S02]  /*f0e0*/  WARPSYNC 0xffffffff ;  /* 0xffffffff00007948 */ /* 0x000fe40003800000 */
[----:B------:R-:W-:-:S04]  /*f0f0*/  SEL R2, R2, 0xffffffc0, !P0 ;  /* 0xffffffc002027807 */ /* 0x000fc80004000000 */
[----:B------:R-:W-:Y:S01]  /*f100*/  IADD3 R3, R2, R184, R177 ;  /* 0x000000b802037210 */ /* 0x000fe20007ffe0b1 */
[----:B------:R-:W-:-:S04]  /*f110*/  IMAD.IADD R2, R184, 0x1, R2 ;  /* 0x00000001b8027824 */ /* 0x000fc800078e0202 */
[C---:B--23--:R-:W-:Y:S01]  /*f120*/  HMMA.16816.F32 R16, R4.reuse, R36, RZ ;  /* 0x000000240410723c */ /* 0x04cfe200000018ff */
[----:B------:R-:W-:Y:S04]  /*f130*/  LDSM.16.M88.4 R68, [R2+0x1000] ;  /* 0x001000000244783b */ /* 0x000fe80000000200 */
[----:B-----5:R-:W-:Y:S03]  /*f140*/  LDSM.16.M88.4 R64, [R2+0x800] ;  /* 0x000800000240783b */ /* 0x020fe60000000200 */
[C---:B------:R-:W-:Y:S01]  /*f150*/  HMMA.16816.F32 R28, R4.reuse, R38, RZ ;  /* 0x00000026041c723c */ /* 0x040fe200000018ff */
[----:B------:R-:W-:Y:S04]  /*f160*/  LDSM.16.M88.4 R76, [R2+0x1800] ;  /* 0x00180000024c783b */ /* 0x000fe80000000200 */
[----:B------:R-:W-:Y:S03]  /*f170*/  LDSM.16.M88.4 R88, [R3+0x1000] ;  /* 0x001000000358783b */ /* 0x000fe60000000200 */
[C---:B----4-:R-:W-:Y:S01]  /*f180*/  HMMA.16816.F32 R36, R4.reuse, R44, RZ ;  /* 0x0000002c0424723c */ /* 0x050fe200000018ff */
[----:B------:R-:W-:Y:S04]  /*f190*/  LDSM.16.M88.4 R92, [R3+0x1800] ;  /* 0x00180000035c783b */ /* 0x000fe80000000200 */
[----:B------:R-:W-:Y:S03]  /*f1a0*/  LDSM.16.M88.4 R96, [R184+0x3800] ;  /* 0x00380000b860783b */ /* 0x000fe60000000200 */
[C---:B------:R-:W-:Y:S01]  /*f1b0*/  HMMA.16816.F32 R20, R4.reuse, R46, RZ ;  /* 0x0000002e0414723c */ /* 0x040fe200000018ff */
[----:B------:R-:W-:Y:S04]  /*f1c0*/  LDSM.16.M88.4 R44, [R2] ;  /* 0x00000000022c783b */ /* 0x000fe80000000200 */
[----:B------:R-:W2:Y:S01]  /*f1d0*/  LDL R103, [R1+0x4] ;  /* 0x0000040001677983 */ /* 0x000ea20000100800 */
[----:B------:R-:W-:Y:S02]  /*f1e0*/  BSSY B0, `(.L_x_4885) ;  /* 0x0000241000007945 */ /* 0x000fe40003800000 */
        /* <DEDUP_REMOVED lines=10> */
[----:B------:R-:W3:Y:S03]  /*f290*/  LDSM.16.M88.4 R72, [R3] ;  /* 0x000000000348783b */ /* 0x000ee60000000200 */
[C---:B------:R-:W-:Y:S08]  /*f2a0*/  HMMA.16816.F32 R24, R12.reuse, R80, R24 ;  /* 0x000000500c18723c */ /* 0x040ff00000001818 */
[C---:B------:R-:W-:Y:S01]  /*f2b0*/  HMMA.16816.F32 R16, R12.reuse, R82, R32 ;  /* 0x000000520c10723c */ /* 0x040fe20000001820 */
[----:B------:R-:W4:Y:S07]  /*f2c0*/  LDSM.16.M88.4 R80, [R3+0x800] ;  /* 0x000800000350783b */ /* 0x000f2e0000000200 */
        /* <DEDUP_REMOVED lines=16> */
[C---:B---3--:R-:W-:Y:S08]  /*f3d0*/  HMMA.16816.F32 R36, R20.reuse, R74, R44 ;  /* 0x0000004a1424723c */ /* 0x048ff0000000182c */
[C---:B------:R-:W-:Y:S01]  /*f3e0*/  HMMA.16816.F32 R32, R20.reuse, R72, R28 ;  /* 0x000000481420723c */ /* 0x040fe2000000181c */
[----:B------:R-:W-:Y:S07]  /*f3f0*/  LDSM.16.M88.4 R72, [R2+0x2800] ;  /* 0x002800000248783b */ /* 0x000fee0000000200 */
[C---:B------:R-:W-:Y:S08]  /*f400*/  HMMA.16816.F32 R48, R20.reuse, R88, R40 ;  /* 0x000000581430723c */ /* 0x040ff00000001828 */
[C---:B----4-:R-:W-:Y:S08]  /*f410*/  HMMA.16816.F32 R52, R20.reuse, R80, R52 ;  /* 0x000000501434723c */ /* 0x050ff00000001834 */
[C---:B------:R-:W-:Y:S01]  /*f420*/  HMMA.16816.F32 R60, R20.reuse, R82, R60 ;  /* 0x00000052143c723c */ /* 0x040fe2000000183c */
[----:B------:R-:W-:Y:S07]  /*f430*/  LDSM.16.M88.4 R80, [R2+0x3000] ;  /* 0x003000000250783b */ /* 0x000fee0000000200 */
[C---:B------:R-:W-:Y:S01]  /*f440*/  HMMA.16816.F32 R40, R20.reuse, R92, R12 ;  /* 0x0000005c1428723c */ /* 0x040fe2000000180c */
[----:B------:R-:W3:Y:S07]  /*f450*/  LDSM.16.M88.4 R12, [R179+0x4000] ;  /* 0x00400000b30c783b */ /* 0x000eee0000000200 */
[C---:B------:R-:W-:Y:S01]  /*f460*/  HMMA.16816.F32 R44, R20.reuse, R90, R24 ;  /* 0x0000005a142c723c */ /* 0x040fe20000001818 */
[----:B------:R-:W4:Y:S07]  /*f470*/  LDSM.16.M88.4 R88, [R0+0x3000] ;  /* 0x003000000058783b */ /* 0x000f2e0000000200 */
[----:B------:R-:W-:Y:S01]  /*f480*/  HMMA.16816.F32 R28, R20, R94, R4 ;  /* 0x0000005e141c723c */ /* 0x000fe20000001804 */
[----:B------:R-:W2:Y:S04]  /*f490*/  LDSM.16.M88.4 R92, [R0+0x3800] ;  /* 0x00380000005c783b */ /* 0x000ea80000000200 */
        /* <DEDUP_REMOVED lines=8> */
[----:B------:R-:W1:Y:S07]  /*f520*/  LDSM.16.M88.4 R84, [R2+0x3800] ;  /* 0x003800000254783b */ /* 0x000e6e0000000200 */
[C---:B------:R-:W-:Y:S08]  /*f530*/  HMMA.16816.F32 R48, R16.reuse, R96, R40 ;  /* 0x000000601030723c */ /* 0x040ff00000001828 */
[----:B------:R-:W-:Y:S08]  /*f540*/  HMMA.16816.F32 R44, R16, R98, R28 ;  /* 0x00000062102c723c */ /* 0x000ff0000000181c */
[C---:B---3--:R-:W-:Y:S01]  /*f550*/  HMMA.16816.F32 R32, R12.reuse, R70, R20 ;  /* 0x000000460c20723c */ /* 0x048fe20000001814 */
[----:B------:R-:W-:Y:S07]  /*f560*/  LDSM.16.M88.4 R20, [R180+0x4000] ;  /* 0x00400000b414783b */ /* 0x000fee0000000200 */
[C---:B------:R-:W-:Y:S01]  /*f570*/  HMMA.16816.F32 R40, R12.reuse, R68, R24 ;  /* 0x000000440c28723c */ /* 0x040fe20000001818 */
[----:B------:R-:W3:Y:S07]  /*f580*/  LDSM.16.M88.4 R68, [R3+0x2000] ;  /* 0x002000000344783b */ /* 0x000eee0000000200 */
[C---:B------:R-:W-:Y:S08]  /*f590*/  HMMA.16816.F32 R24, R12.reuse, R78, R60 ;  /* 0x0000004e0c18723c */ /* 0x040ff0000000183c */
[C---:B------:R-:W-:Y:S01]  /*f5a0*/  HMMA.16816.F32 R28, R12.reuse, R76, R36 ;  /* 0x0000004c0c1c723c */ /* 0x040fe20000001824 */
[----:B------:R-:W3:Y:S07]  /*f5b0*/  LDSM.16.M88.4 R76, [R3+0x2800] ;  /* 0x00280000034c783b */ /* 0x000eee0000000200 */
[C---:B----4-:R-:W-:Y:S08]  /*f5c0*/  HMMA.16816.F32 R36, R12.reuse, R90, R52 ;  /* 0x0000005a0c24723c */ /* 0x050ff00000001834 */
[C---:B------:R-:W-:Y:S01]  /*f5d0*/  HMMA.16816.F32 R16, R12.reuse, R88, R56 ;  /* 0x000000580c10723c */ /* 0x040fe20000001838 */
[----:B------:R-:W-:Y:S07]  /*f5e0*/  LDSM.16.M88.4 R88, [R0+0x5000] ;  /* 0x005000000058783b */ /* 0x000fee0000000200 */
[C---:B--2---:R-:W-:Y:S08]  /*f5f0*/  HMMA.16816.F32 R48, R12.reuse, R92, R48 ;  /* 0x0000005c0c30723c */ /* 0x044ff00000001830 */
[----:B------:R-:W-:Y:S08]  /*f600*/  HMMA.16816.F32 R44, R12, R94, R44 ;  /* 0x0000005e0c2c723c */ /* 0x000ff0000000182c */
[C---:B-1----:R-:W-:Y:S08]  /*f610*/  HMMA.16816.F32 R32, R4.reuse, R66, R32 ;  /* 0x000000420420723c */ /* 0x042ff00000001820 */
[C---:B------:R-:W-:Y:S01]  /*f620*/  HMMA.16816.F32 R52, R4.reuse, R74, R24 ;  /* 0x0000004a0434723c */ /* 0x040fe20000001818 */
[----:B------:R-:W1:Y:S07]  /*f630*/  LDSM.16.M88.4 R24, [R3+0x3000] ;  /* 0x003000000318783b */ /* 0x000e6e0000000200 */
[C---:B------:R-:W-:Y:S01]  /*f640*/  HMMA.16816.F32 R56, R4.reuse, R72, R28 ;  /* 0x000000480438723c */ /* 0x040fe2000000181c */
[----:B------:R-:W2:Y:S04]  /*f650*/  LDSM.16.M88.4 R28, [R3+0x3800] ;  /* 0x00380000031c783b */ /* 0x000ea80000000200 */
[----:B------:R-:W-:Y:S03]  /*f660*/  LDSM.16.M88.4 R72, [R0+0x4000] ;  /* 0x004000000048783b */ /* 0x000fe60000000200 */
[C---:B------:R-:W-:Y:S01]  /*f670*/  HMMA.16816.F32 R40, R4.reuse, R64, R40 ;  /* 0x000000400428723c */ /* 0x040fe20000001828 */
[----:B------:R-:W-:Y:S07]  /*f680*/  LDSM.16.M88.4 R64, [R184+0x4800] ;  /* 0x00480000b840783b */ /* 0x000fee0000000200 */
[C---:B------:R-:W-:Y:S08]  /*f690*/  HMMA.16816.F32 R12, R4.reuse, R82, R36 ;  /* 0x00000052040c723c */ /* 0x040ff00000001824 */
[C---:B------:R-:W-:Y:S01]  /*f6a0*/  HMMA.16816.F32 R16, R4.reuse, R80, R16 ;  /* 0x000000500410723c */ /* 0x040fe20000001810 */
[----:B------:R-:W-:Y:S07]  /*f6b0*/  LDSM.16.M88.4 R80, [R0+0x4800] ;  /* 0x004800000050783b */ /* 0x000fee0000000200 */
[C---:B------:R-:W-:Y:S08]  /*f6c0*/  HMMA.16816.F32 R60, R4.reuse, R84, R48 ;  /* 0x00000054043c723c */ /* 0x040ff00000001830 */
[----:B------:R-:W-:Y:S01]  /*f6d0*/  HMMA.16816.F32 R44, R4, R86, R44 ;  /* 0x00000056042c723c */ /* 0x000fe2000000182c */
[----:B------:R-:W-:Y:S04]  /*f6e0*/  LDSM.16.M88.4 R4, [R178+0x8000] ;  /* 0x00800000b204783b */ /* 0x000fe80000000200 */
[----:B------:R-:W-:Y:S03]  /*f6f0*/  LDSM.16.M88.4 R84, [R2+0x4000] ;  /* 0x004000000254783b */ /* 0x000fe60000000200 */
[C---:B---3--:R-:W-:Y:S01]  /*f700*/  HMMA.16816.F32 R36, R20.reuse, R70, R32 ;  /* 0x000000461424723c */ /* 0x048fe20000001820 */
[----:B------:R-:W3:Y:S07]  /*f710*/  LDSM.16.M88.4 R32, [R184+0x4000] ;  /* 0x00400000b820783b */ /* 0x000eee0000000200 */
[C---:B------:R-:W-:Y:S08]  /*f720*/  HMMA.16816.F32 R56, R20.reuse, R76, R56 ;  /* 0x0000004c1438723c */ /* 0x040ff00000001838 */
[C---:B------:R-:W-:Y:S01]  /*f730*/  HMMA.16816.F32 R52, R20.reuse, R78, R52 ;  /* 0x0000004e1434723c */ /* 0x040fe20000001834 */
[----:B------:R-:W4:Y:S07]  /*f740*/  LDSM.16.M88.4 R76, [R184+0x5800] ;  /* 0x00580000b84c783b */ /* 0x000f2e0000000200 */
[C---:B------:R-:W-:Y:S01]  /*f750*/  HMMA.16816.F32 R40, R20.reuse, R68, R40 ;  /* 0x000000441428723c */ /* 0x040fe20000001828 */
[----:B------:R-:W4:Y:S07]  /*f760*/  LDSM.16.M88.4 R68, [R184+0x5000] ;  /* 0x00500000b844783b */ /* 0x000f2e0000000200 */
[C---:B-1----:R-:W-:Y:S01]  /*f770*/  HMMA.16816.F32 R48, R20.reuse, R24, R16 ;  /* 0x000000181430723c */ /* 0x042fe20000001810 */
[----:B------:R-:W1:Y:S07]  /*f780*/  LDSM.16.M88.4 R16, [R179+0x8000] ;  /* 0x00800000b310783b */ /* 0x000e6e0000000200 */
[C---:B------:R-:W-:Y:S08]  /*f790*/  HMMA.16816.F32 R24, R20.reuse, R26, R12 ;  /* 0x0000001a1418723c */ /* 0x040ff0000000180c */
[C---:B--2---:R-:W-:Y:S01]  /*f7a0*/  HMMA.16816.F32 R12, R20.reuse, R28, R60 ;  /* 0x0000001c140c723c */ /* 0x044fe2000000183c */
[----:B------:R-:W-:Y:S07]  /*f7b0*/  LDSM.16.M88.4 R60, [R2+0x5000] ;  /* 0x00500000023c783b */ /* 0x000fee0000000200 */
[----:B------:R-:W-:Y:S08]  /*f7c0*/  HMMA.16816.F32 R20, R20, R30, R44 ;  /* 0x0000001e1414723c */ /* 0x000ff0000000182c */
[C---:B---3--:R-:W-:Y:S01]  /*f7d0*/  HMMA.16816.F32 R28, R4.reuse, R32, R40 ;  /* 0x00000020041c723c */ /* 0x048fe20000001828 */
[----:B------:R2:W3:Y:S07]  /*f7e0*/  LDSM.16.M88.4 R40, [R0+0x5800] ;  /* 0x005800000028783b */ /* 0x0004ee0000000200 */
[C---:B------:R-:W-:Y:S08]  /*f7f0*/  HMMA.16816.F32 R32, R4.reuse, R34, R36 ;  /* 0x000000220420723c */ /* 0x040ff00000001824 */
[C---:B------:R-:W-:Y:S08]  /*f800*/  HMMA.16816.F32 R36, R4.reuse, R64, R56 ;  /* 0x000000400424723c */ /* 0x040ff00000001838 */
[----:B----4-:R-:W-:Y:S01]  /*f810*/  HMMA.16816.F32 R56, R4, R76, R12 ;  /* 0x0000004c0438723c */ /* 0x010fe2000000180c */
[----:B------:R-:W4:Y:S01]  /*f820*/  LDSM.16.M88.4 R12, [R181+0x8000] ;  /* 0x00800000b50c783b */ /* 0x000f220000000200 */
[----:B--2---:R-:W-:-:S05]  /*f830*/  IMAD.IADD R0, R143, 0x1, -R251 ;  /* 0x000000018f007824 */ /* 0x004fca00078e0afb */
[C---:B------:R-:W-:Y:S01]  /*f840*/  ISETP.GT.AND P0, PT, R0.reuse, RZ, PT ;  /* 0x000000ff0000720c */ /* 0x040fe20003f04270 */
[----:B------:R-:W-:Y:S01]  /*f850*/  HMMA.16816.F32 R44, R4, R66, R52 ;  /* 0x00000042042c723c */ /* 0x000fe20000001834 */
[----:B------:R-:W-:Y:S01]  /*f860*/  LDSM.16.M88.4 R64, [R3+0x4800] ;  /* 0x004800000340783b */ /* 0x000fe20000000200 */
[C---:B------:R-:W-:Y:S02]  /*f870*/  ISETP.GT.AND P1, PT, R0.reuse, 0x1, PT ;  /* 0x000000010000780c */ /* 0x040fe40003f24270 */
[----:B------:R-:W-:-:S04]  /*f880*/  ISETP.GT.AND P2, PT, R0, 0x21, PT ;  /* 0x000000210000780c */ /* 0x000fc80003f44270 */
[C---:B------:R-:W-:Y:S08]  /*f890*/  HMMA.16816.F32 R52, R4.reuse, R70, R24 ;  /* 0x000000460434723c */ /* 0x040ff00000001818 */
[----:B------:R-:W-:Y:S01]  /*f8a0*/  HMMA.16816.F32 R24, R4, R78, R20 ;  /* 0x0000004e0418723c */ /* 0x000fe20000001814 */
[----:B------:R-:W-:Y:S07]  /*f8b0*/  LDSM.16.M88.4 R76, [R3+0x4000] ;  /* 0x00400000034c783b */ /* 0x000fee0000000200 */
[C---:B-1----:R-:W-:Y:S08]  /*f8c0*/  HMMA.16816.F32 R20, R16.reuse, R72, R28 ;  /* 0x000000481014723c */ /* 0x042ff0000000181c */
[C---:B------:R-:W-:Y:S01]  /*f8d0*/  HMMA.16816.F32 R28, R16.reuse, R74, R32 ;  /* 0x0000004a101c723c */ /* 0x040fe20000001820 */
[----:B------:R-:W-:Y:S07]  /*f8e0*/  LDSM.16.M88.4 R72, [R3+0x5000] ;  /* 0x005000000348783b */ /* 0x000fee0000000200 */
[----:B------:R-:W-:Y:S01]  /*f8f0*/  HMMA.16816.F32 R32, R16, R80, R36 ;  /* 0x000000501020723c */ /* 0x000fe20000001824 */
[----:B------:R-:W1:Y:S07]  /*f900*/  LDSM.16.M88.4 R36, [R2+0x4800] ;  /* 0x004800000224783b */ /* 0x000e6e0000000200 */
[----:B------:R-:W-:Y:S01]  /*f910*/  HMMA.16816.F32 R48, R4, R68, R48 ;  /* 0x000000440430723c */ /* 0x000fe20000001830 */
[----:B------:R-:W2:Y:S04]  /*f920*/  LDSM.16.M88.4 R68, [R2+0x5800] ;  /* 0x005800000244783b */ /* 0x000ea80000000200 */
[----:B------:R-:W1:Y:S03]  /*f930*/  LDSM.16.M88.4 R4, [R180+0x8000] ;  /* 0x00800000b404783b */ /* 0x000e660000000200 */
[----:B------:R-:W-:Y:S01]  /*f940*/  HMMA.16816.F32 R44, R16, R82, R44 ;  /* 0x00000052102c723c */ /* 0x000fe2000000182c */
[----:B------:R1:W1:Y:S01]  /*f950*/  LDSM.16.M88.4 R80, [R3+0x5800] ;  /* 0x005800000350783b */ /* 0x0002620000000200 */
[----:B------:R-:W-:-:S06]  /*f960*/  DEPBAR.LE SB0, 0x2 ;  /* 0x000080800000791a */ /* 0x000fcc0000000000 */
[C---:B------:R-:W-:Y:S08]  /*f970*/  HMMA.16816.F32 R52, R16.reuse, R90, R52 ;  /* 0x0000005a1034723c */ /* 0x040ff00000001834 */
[C---:B------:R-:W-:Y:S08]  /*f980*/  HMMA.16816.F32 R48, R16.reuse, R88, R48 ;  /* 0x000000581030723c */ /* 0x040ff00000001830 */
[C---:B---3--:R-:W-:Y:S08]  /*f990*/  HMMA.16816.F32 R56, R16.reuse, R40, R56 ;  /* 0x000000281038723c */ /* 0x048ff00000001838 */
[----:B------:R-:W-:Y:S08]  /*f9a0*/  HMMA.16816.F32 R40, R16, R42, R24 ;  /* 0x0000002a1028723c */ /* 0x000ff00000001818 */
[C---:B----4-:R-:W-:Y:S08]  /*f9b0*/  HMMA.16816.F32 R20, R12.reuse, R84, R20 ;  /* 0x000000540c14723c */ /* 0x050ff00000001814 */
[C---:B------:R-:W-:Y:S08]  /*f9c0*/  HMMA.16816.F32 R16, R12.reuse, R86, R28 ;  /* 0x000000560c10723c */ /* 0x040ff0000000181c */
[C---:B-1----:R-:W-:Y:S08]  /*f9d0*/  HMMA.16816.F32 R24, R12.reuse, R36, R32 ;  /* 0x000000240c18723c */ /* 0x042ff00000001820 */
[C---:B------:R-:W-:Y:S08]  /*f9e0*/  HMMA.16816.F32 R28, R12.reuse, R38, R44 ;  /* 0x000000260c1c723c */ /* 0x040ff0000000182c */
[C---:B------:R-:W-:Y:S08]  /*f9f0*/  HMMA.16816.F32 R36, R12.reuse, R60, R48 ;  /* 0x0000003c0c24723c */ /* 0x040ff00000001830 */
[C---:B------:R-:W-:Y:S01]  /*fa00*/  HMMA.16816.F32 R44, R12.reuse, R62, R52 ;  /* 0x0000003e0c2c723c */ /* 0x040fe20000001834 */
[----:B------:R-:W-:Y:S07]  /*fa10*/  BAR.SYNC.DEFER_BLOCKING 0x0 ;  /* 0x0000000000007b1d */ /* 0x000fee0000010000 */
[C---:B--2---:R-:W-:Y:S08]  /*fa20*/  HMMA.16816.F32 R48, R12.reuse, R68, R56 ;  /* 0x000000440c30723c */ /* 0x044ff00000001838 */
[----:B------:R-:W-:Y:S08]  /*fa30*/  HMMA.16816.F32 R40, R12, R70, R40 ;  /* 0x000000460c28723c */ /* 0x000ff00000001828 */
[C---:B------:R-:W-:Y:S01]  /*fa40*/  HMMA.16816.F32 R32, R4.reuse, R76, R20 ;  /* 0x0000004c0420723c */ /* 0x040fe20000001814 */
[----:B------:R-:W-:Y:S04]  /*fa50*/  LDSM.16.MT88.4 R52, [R186+0x800] ;  /* 0x00080000ba34783b */ /* 0x000fe80000004200 */
[----:B------:R-:W-:Y:S03]  /*fa60*/  LDSM.16.MT88.4 R60, [R185+0x2000] ;  /* 0x00200000b93c783b */ /* 0x000fe60000004200 */
[C---:B------:R-:W-:Y:S01]  /*fa70*/  HMMA.16816.F32 R12, R4.reuse, R78, R16 ;  /* 0x0000004e040c723c */ /* 0x040fe20000001810 */
[----:B------:R-:W-:Y:S07]  /*fa80*/  LDSM.16.MT88.4 R68, [R185+0x2800] ;  /* 0x00280000b944783b */ /* 0x000fee0000004200 */
[C---:B------:R-:W-:Y:S08]  /*fa90*/  HMMA.16816.F32 R16, R4.reuse, R64, R24 ;  /* 0x000000400410723c */ /* 0x040ff00000001818 */
[----:B------:R-:W-:Y:S01]  /*faa0*/  HMMA.16816.F32 R20, R4, R66, R28 ;  /* 0x000000420414723c */ /* 0x000fe2000000181c */
[----:B------:R-:W-:-:S06]  /*fab0*/  FSEL R8, R33, -INF , P1 ;  /* 0xff80000021087808 */ /* 0x000fcc0000800000 */
[----:B------:R-:W-:Y:S01]  /*fac0*/  FSEL R28, R34, -INF , P0 ;  /* 0xff800000221c7808 */ /* 0x000fe20000000000 */
[C---:B------:R-:W-:Y:S01]  /*fad0*/  HMMA.16816.F32 R24, R4.reuse, R72, R36 ;  /* 0x000000480418723c */ /* 0x040fe20000001824 */
[----:B------:R-:W-:Y:S02]  /*fae0*/  FSEL R30, R35, -INF , P1 ;  /* 0xff800000231e7808 */ /* 0x000fe40000800000 */
[----:B------:R-:W-:Y:S02]  /*faf0*/  ISETP.GT.AND P1, PT, R0, 0x9, PT ;  /* 0x000000090000780c */ /* 0x000fe40003f24270 */
[----:B------:R-:W-:Y:S02]  /*fb00*/  FMNMX.FTZ R3, R28, R30, !PT ;  /* 0x0000001e1c037209 */ /* 0x000fe40007810000 */
[----:B------:R-:W-:Y:S01]  /*fb10*/  FSEL R31, R15, -INF , P1 ;  /* 0xff8000000f1f7808 */ /* 0x000fe20000800000 */
[C---:B------:R-:W-:Y:S08]  /*fb20*/  HMMA.16816.F32 R36, R4.reuse, R74, R44 ;  /* 0x0000004a0424723c */ /* 0x040ff0000000182c */
[C---:B------:R-:W-:Y:S01]  /*fb30*/  HMMA.16816.F32 R44, R4.reuse, R80, R48 ;  /* 0x00000050042c723c */ /* 0x040fe20000001830 */
[----:B------:R-:W-:Y:S07]  /*fb40*/  LDSM.16.MT88.4 R48, [R186] ;  /* 0x00000000ba30783b */ /* 0x000fee0000004200 */
[----:B------:R-:W-:Y:S01]  /*fb50*/  HMMA.16816.F32 R40, R4, R82, R40 ;  /* 0x000000520428723c */ /* 0x000fe20000001828 */
[----:B------:R-:W-:-:S02]  /*fb60*/  FSEL R90, R25, -INF , P2 ;  /* 0xff800000195a7808 */ /* 0x000fc40001000000 */
[----:B------:R-:W-:-:S04]  /*fb70*/  FSEL R98, R27, -INF , P2 ;  /* 0xff8000001b627808 */ /* 0x000fc80001000000 */
[----:B------:R-:W-:Y:S02]  /*fb80*/  FSEL R5, R32, -INF , P0 ;  /* 0xff80000020057808 */ /* 0x000fe40000000000 */
[----:B------:R-:W-:Y:S02]  /*fb90*/  ISETP.GT.AND P0, PT, R0, 0x8, PT ;  /* 0x000000080000780c */ /* 0x000fe40003f04270 */
[----:B------:R-:W-:Y:S02]  /*fba0*/  FMNMX.FTZ R2, R5, R8, !PT ;  /* 0x0000000805027209 */ /* 0x000fe40007810000 */
[----:B------:R-:W-:Y:S02]  /*fbb0*/  FSEL R12, R12, -INF , P0 ;  /* 0xff8000000c0c7808 */ /* 0x000fe40000000000 */
[----:B------:R-:W-:Y:S02]  /*fbc0*/  FSEL R29, R14, -INF , P0 ;  /* 0xff8000000e1d7808 */ /* 0x000fe40000000000 */
[----:B------:R-:W-:-:S02]  /*fbd0*/  ISETP.GT.AND P0, PT, R0, 0x10, PT ;  /* 0x000000100000780c */ /* 0x000fc40003f04270 */
[----:B------:R-:W-:Y:S02]  /*fbe0*/  FSEL R7, R13, -INF , P1 ;  /* 0xff8000000d077808 */ /* 0x000fe40000800000 */
[----:B------:R-:W-:Y:S02]  /*fbf0*/  FMNMX.FTZ R2, R12, R2, !PT ;  /* 0x000000020c027209 */ /* 0x000fe40007810000 */
        /* <DEDUP_REMOVED lines=8> */
[----:B------:R-:W-:Y:S02]  /*fc80*/  ISETP.GT.AND P1, PT, R0, 0x19, PT ;  /* 0x000000190000780c */ /* 0x000fe40003f24270 */
[----:B------:R-:W-:-:S02]  /*fc90*/  FSEL R16, R20, -INF , P0 ;  /* 0xff80000014107808 */ /* 0x000fc40000000000 */
[----:B------:R-:W-:Y:S02]  /*fca0*/  FMNMX.FTZ R2, R17, R2, !PT ;  /* 0x0000000211027209 */ /* 0x000fe40007810000 */
[----:B------:R-:W-:Y:S02]  /*fcb0*/  FSEL R22, R22, -INF , P0 ;  /* 0xff80000016167808 */ /* 0x000fe40000000000 */
        /* <DEDUP_REMOVED lines=20> */
[----:B------:R-:W-:Y:S01]  /*fe00*/  ISETP.GT.AND P0, PT, R0, 0x31, PT ;  /* 0x000000310000780c */ /* 0x000fe20003f04270 */
[----:B------:R-:W-:Y:S01]  /*fe10*/  LDSM.16.MT88.4 R36, [R185+0x800] ;  /* 0x00080000b924783b */ /* 0x000fe20000004200 */
[----:B------:R-:W-:-:S02]  /*fe20*/  FSEL R87, R44, -INF , P1 ;  /* 0xff8000002c577808 */ /* 0x000fc40000800000 */
[----:B------:R-:W-:Y:S02]  /*fe30*/  FMNMX.FTZ R2, R88, R2, !PT ;  /* 0x0000000258027209 */ /* 0x000fe40007810000 */
[----:B------:R-:W-:Y:S02]  /*fe40*/  FMNMX.FTZ R3, R33, R3, !PT ;  /* 0x0000000321037209 */ /* 0x000fe40007810000 */
[----:B------:R-:W-:Y:S02]  /*fe50*/  FSEL R95, R46, -INF , P1 ;  /* 0xff8000002e5f7808 */ /* 0x000fe40000800000 */
[----:B------:R-:W-:Y:S02]  /*fe60*/  FSEL R86, R45, -INF , P0 ;  /* 0xff8000002d567808 */ /* 0x000fe40000000000 */
[----:B------:R-:W-:Y:S02]  /*fe70*/  ISETP.GT.AND P1, PT, R0, 0x38, PT ;  /* 0x000000380000780c */ /* 0x000fe40003f24270 */
[----:B------:R-:W-:-:S02]  /*fe80*/  FMNMX.FTZ R2, R87, R2, !PT ;  /* 0x0000000257027209 */ /* 0x000fc40007810000 */
[----:B------:R-:W-:Y:S02]  /*fe90*/  FMNMX.FTZ R3, R22, R3, !PT ;  /* 0x0000000316037209 */ /* 0x000fe40007810000 */
[----:B------:R-:W-:Y:S02]  /*fea0*/  FSEL R94, R47, -INF , P0 ;  /* 0xff8000002f5e7808 */ /* 0x000fe40000000000 */
[----:B------:R-:W-:Y:S01]  /*feb0*/  ISETP.GT.AND P0, PT, R0, 0x39, PT ;  /* 0x000000390000780c */ /* 0x000fe20003f04270 */
[----:B------:R-:W-:Y:S01]  /*fec0*/  LDSM.16.MT88.4 R44, [R103] ;  /* 0x00000000672c783b */ /* 0x000fe20000004200 */
[----:B------:R-:W-:Y:S02]  /*fed0*/  FSEL R85, R40, -INF , P1 ;  /* 0xff80000028557808 */ /* 0x000fe40000800000 */
[----:B------:R-:W-:Y:S02]  /*fee0*/  FMNMX.FTZ R0, R86, R2, !PT ;  /* 0x0000000256007209 */ /* 0x000fe40007810000 */
[----:B------:R-:W-:-:S02]  /*fef0*/  FMNMX.FTZ R3, R56, R3, !PT ;  /* 0x0000000338037209 */ /* 0x000fc40007810000 */
[----:B------:R-:W-:Y:S02]  /*ff00*/  FSEL R84, R41, -INF , P0 ;  /* 0xff80000029547808 */ /* 0x000fe40000000000 */
[----:B------:R-:W-:Y:S02]  /*ff10*/  FMNMX.FTZ R0, R85, R0, !PT ;  /* 0x0000000055007209 */ /* 0x000fe40007810000 */
[----:B------:R-:W-:Y:S02]  /*ff20*/  FMNMX.FTZ R2, R97, R3, !PT ;  /* 0x0000000361027209 */ /* 0x000fe40007810000 */
[----:B------:R-:W-:Y:S02]  /*ff30*/  FMNMX.FTZ R0, R84, R0, !PT ;  /* 0x0000000054007209 */ /* 0x000fe40007810000 */
[----:B------:R-:W-:Y:S02]  /*ff40*/  FMNMX.FTZ R2, R98, R2, !PT ;  /* 0x0000000262027209 */ /* 0x000fe40007810000 */
[----:B------:R-:W-:Y:S01]  /*ff50*/  FSEL R93, R42, -INF , P1 ;  /* 0xff8000002a5d7808 */ /* 0x000fe20000800000 */
[----:B------:R-:W1:Y:S01]  /*ff60*/  SHFL.BFLY PT, R3, R0, 0x2, 0x1f ;  /* 0x0c401f0000037f89 */ /* 0x000e6200000e0000 */
[----:B------:R-:W-:-:S02]  /*ff70*/  FMNMX.FTZ R2, R96, R2, !PT ;  /* 0x0000000260027209 */ /* 0x000fc40007810000 */
[----:B------:R-:W-:Y:S02]  /*ff80*/  FSEL R92, R43, -INF , P0 ;  /* 0xff8000002b5c7808 */ /* 0x000fe40000000000 */
[----:B------:R-:W-:-:S04]  /*ff90*/  FMNMX.FTZ R2, R99, R2, !PT ;  /* 0x0000000263027209 */ /* 0x000fc80007810000 */
[----:B------:R-:W-:-:S04]  /*ffa0*/  FMNMX.FTZ R2, R95, R2, !PT ;  /* 0x000000025f027209 */ /* 0x000fc80007810000 */
        /* <DEDUP_REMOVED lines=13> */
[----:B------:R2:W-:Y:S02]  /*10080*/  MUFU.EX2 R67, R0 ;  /* 0x0000000000437308 */ /* 0x0005e40000000800 */
[--C-:B--2---:R-:W-:Y:S01]  /*10090*/  FFMA.FTZ R0, R8, c[0x0][0x2d0], -R2.reuse ;  /* 0x0000b40008007a23 */ /* 0x104fe20000010802 */
[----:B-1----:R-:W-:Y:S01]  /*100a0*/  FMNMX.FTZ R8, R3, R4, !PT ;  /* 0x0000000403087209 */ /* 0x002fe20007810000 */
[----:B------:R-:W-:-:S04]  /*100b0*/  FFMA.FTZ R3, R7, c[0x0][0x2d0], -R2 ;  /* 0x0000b40007037a23 */ /* 0x000fc80000010802 */
[----:B------:R1:W-:Y:S01]  /*100c0*/  MUFU.EX2 R66, R0 ;  /* 0x0000000000427308 */ /* 0x0003e20000000800 */
[----:B------:R-:W-:-:S07]  /*100d0*/  FSETP.NEU.FTZ.AND P0, PT, R8, -INF , PT ;  /* 0xff8000000800780b */ /* 0x000fce0003f1d000 */
[----:B------:R2:W-:Y:S01]  /*100e0*/  MUFU.EX2 R77, R3 ;  /* 0x00000003004d7308 */ /* 0x0005e20000000800 */
[--C-:B-1----:R-:W-:Y:S02]  /*100f0*/  FFMA.FTZ R0, R12, c[0x0][0x2d0], -R2.reuse ;  /* 0x0000b4000c007a23 */ /* 0x102fe40000010802 */
[----:B------:R-:W1:Y:S05]  /*10100*/  LDSM.16.MT88.4 R12, [R185] ;  /* 0x00000000b90c783b */ /* 0x000e6a0000004200 */
[----:B------:R3:W4:Y:S01]  /*10110*/  MUFU.EX2 R74, R0 ;  /* 0x00000000004a7308 */ /* 0x0007220000000800 */
[----:B--2---:R-:W-:Y:S02]  /*10120*/  FFMA.FTZ R3, R6, c[0x0][0x2d0], -R2 ;  /* 0x0000b40006037a23 */ /* 0x004fe40000010802 */
[----:B------:R-:W2:Y:S05]  /*10130*/  LDSM.16.MT88.4 R4, [R246] ;  /* 0x00000000f604783b */ /* 0x000eaa0000004200 */
[----:B------:R4:W-:Y:S01]  /*10140*/  MUFU.EX2 R78, R3 ;  /* 0x00000003004e7308 */ /* 0x0009e20000000800 */
[----:B---3--:R-:W-:Y:S01]  /*10150*/  FMUL.FTZ R0, R8, c[0x0][0x2d0] ;  /* 0x0000b40008007a20 */ /* 0x008fe20000410000 */
[----:B----4-:R-:W-:-:S04]  /*10160*/  F2FP.PACK_AB R18, R77, R74 ;  /* 0x0000004a4d12723e */ /* 0x010fc800000000ff */
[----:B------:R-:W-:-:S05]  /*10170*/  FSEL R0, R0, RZ, P0 ;  /* 0x000000ff00007208 */ /* 0x000fca0000000000 */
[----:B------:R-:W-:-:S04]  /*10180*/  FFMA.FTZ R3, R28, c[0x0][0x2d0], -R0 ;  /* 0x0000b4001c037a23 */ /* 0x000fc80000010800 */
[----:B------:R3:W-:Y:S02]  /*10190*/  MUFU.EX2 R65, R3 ;  /* 0x0000000300417308 */ /* 0x0007e40000000800 */
[----:B---3--:R-:W-:-:S06]  /*101a0*/  FFMA.FTZ R3, R30, c[0x0][0x2d0], -R0 ;  /* 0x0000b4001e037a23 */ /* 0x008fcc0000010800 */
[----:B------:R3:W4:Y:S02]  /*101b0*/  MUFU.EX2 R64, R3 ;  /* 0x0000000300407308 */ /* 0x0007240000000800 */
[----:B---3--:R-:W-:-:S06]  /*101c0*/  FFMA.FTZ R3, R29, c[0x0][0x2d0], -R0 ;  /* 0x0000b4001d037a23 */ /* 0x008fcc0000010800 */
[----:B------:R3:W-:Y:S02]  /*101d0*/  MUFU.EX2 R73, R3 ;  /* 0x0000000300497308 */ /* 0x0007e40000000800 */
[----:B---3--:R-:W-:-:S06]  /*101e0*/  FFMA.FTZ R3, R31, c[0x0][0x2d0], -R0 ;  /* 0x0000b4001f037a23 */ /* 0x008fcc0000010800 */
[----:B------:R3:W1:Y:S02]  /*101f0*/  MUFU.EX2 R75, R3 ;  /* 0x00000003004b7308 */ /* 0x0006640000000800 */
[----:B---3--:R-:W-:Y:S01]  /*10200*/  FFMA.FTZ R3, R17, c[0x0][0x2d0], -R2 ;  /* 0x0000b40011037a23 */ /* 0x008fe20000010802 */
[----:B----4-:R-:W-:Y:S02]  /*10210*/  F2FP.PACK_AB R17, R64, R65 ;  /* 0x000000414011723e */ /* 0x010fe400000000ff */
[----:B-1----:R-:W-:-:S03]  /*10220*/  F2FP.PACK_AB R19, R75, R73 ;  /* 0x000000494b13723e */ /* 0x002fc600000000ff */
[----:B------:R1:W3:Y:S02]  /*10230*/  MUFU.EX2 R79, R3 ;  /* 0x00000003004f7308 */ /* 0x0002e40000000800 */
[----:B-1----:R-:W-:Y:S01]  /*10240*/  FFMA.FTZ R3, R16, c[0x0][0x2d0], -R2 ;  /* 0x0000b40010037a23 */ /* 0x002fe20000010802 */
[----:B------:R-:W-:-:S05]  /*10250*/  F2FP.PACK_AB R16, R66, R67 ;  /* 0x000000434210723e */ /* 0x000fca00000000ff */
[----:B------:R1:W-:Y:S02]  /*10260*/  MUFU.EX2 R82, R3 ;  /* 0x0000000300527308 */ /* 0x0003e40000000800 */
[C---:B------:R-:W-:Y:S07]  /*10270*/  HMMA.16816.F32 R40, R16.reuse, R12, RZ ;  /* 0x0000000c1028723c */ /* 0x040fee00000018ff */
[----:B---3--:R-:W-:Y:S01]  /*10280*/  F2FP.PACK_AB R12, R79, R78 ;  /* 0x0000004e4f0c723e */ /* 0x008fe200000000ff */
[----:B--2---:R-:W-:Y:S01]  /*10290*/  HMMA.16816.F32 R24, R16, R4, RZ ;  /* 0x000000041018723c */ /* 0x004fe200000018ff */
[----:B-1----:R-:W-:-:S04]  /*102a0*/  FFMA.FTZ R3, R21, c[0x0][0x2d0], -R2 ;  /* 0x0000b40015037a23 */ /* 0x002fc80000010802 */
[----:B------:R1:W2:Y:S03]  /*102b0*/  MUFU.EX2 R83, R3 ;  /* 0x0000000300537308 */ /* 0x0002a60000000800 */
[----:B------:R-:W-:Y:S01]  /*102c0*/  HMMA.16816.F32 R28, R16, R14, RZ ;  /* 0x0000000e101c723c */ /* 0x000fe200000018ff */
[----:B-1----:R-:W-:-:S06]  /*102d0*/  FFMA.FTZ R3, R32, c[0x0][0x2d0], -R0 ;  /* 0x0000b40020037a23 */ /* 0x002fcc0000010800 */
[----:B--2---:R-:W-:Y:S01]  /*102e0*/  F2FP.PACK_AB R14, R83, R82 ;  /* 0x00000052530e723e */ /* 0x004fe200000000ff */
[----:B------:R1:W-:Y:S02]  /*102f0*/  MUFU.EX2 R72, R3 ;  /* 0x0000000300487308 */ /* 0x0003e40000000800 */
[--C-:B-1----:R-:W-:Y:S02]  /*10300*/  FFMA.FTZ R3, R33, c[0x0][0x2d0], -R0.reuse ;  /* 0x0000b40021037a23 */ /* 0x102fe40000010800 */
[----:B------:R-:W1:Y:S04]  /*10310*/  LDSM.16.MT88.4 R32, [R246+0x800] ;  /* 0x00080000f620783b */ /* 0x000e680000004200 */
[----:B------:R2:W3:Y:S02]  /*10320*/  MUFU.EX2 R76, R3 ;  /* 0x00000003004c7308 */ /* 0x0004e40000000800 */
[--C-:B--2---:R-:W-:Y:S01]  /*10330*/  FFMA.FTZ R3, R22, c[0x0][0x2d0], -R0.reuse ;  /* 0x0000b40016037a23 */ /* 0x104fe20000010800 */
[----:B---3--:R-:W-:Y:S01]  /*10340*/  F2FP.PACK_AB R13, R76, R72 ;  /* 0x000000484c0d723e */ /* 0x008fe200000000ff */
[C---:B------:R-:W-:Y:S04]  /*10350*/  HMMA.16816.F32 R20, R16.reuse, R6, RZ ;  /* 0x000000061014723c */ /* 0x040fe800000018ff */
[----:B------:R2:W-:Y:S04]  /*10360*/  MUFU.EX2 R81, R3 ;  /* 0x0000000300517308 */ /* 0x0005e80000000800 */
[----:B------:R-:W-:Y:S01]  /*10370*/  HMMA.16816.F32 R4, R16, R48, RZ ;  /* 0x000000301004723c */ /* 0x000fe200000018ff */
[----:B--2---:R-:W-:-:S02]  /*10380*/  FFMA.FTZ R3, R56, c[0x0][0x2d0], -R0 ;  /* 0x0000b40038037a23 */ /* 0x004fc40000010800 */
[----:B------:R-:W2:Y:S02]  /*10390*/  LDSM.16.MT88.4 R56, [R247+0x800] ;  /* 0x00080000f738783b */ /* 0x000ea40000004200 */
[----:B------:R-:W3:Y:S02]  /*103a0*/  MUFU.EX2 R80, R3 ;  /* 0x0000000300507308 */ /* 0x000ee40000000800 */
[----:B---3--:R-:W-:Y:S01]  /*103b0*/  F2FP.PACK_AB R15, R80, R81 ;  /* 0x00000051500f723e */ /* 0x008fe200000000ff */
[----:B------:R-:W-:-:S04]  /*103c0*/  FADD.FTZ R3, R67, R66 ;  /* 0x0000004243037221 */ /* 0x000fc80000010000 */
[----:B------:R-:W-:Y:S02]  /*103d0*/  FADD.FTZ R3, R74, R3 ;  /* 0x000000034a037221 */ /* 0x000fe40000010000 */
[C---:B------:R-:W-:Y:S01]  /*103e0*/  HMMA.16816.F32 R140, R12.reuse, R36, R40 ;  /* 0x000000240c8c723c */ /* 0x040fe20000001828 */
[----:B------:R-:W3:Y:S07]  /*103f0*/  LDSM.16.MT88.4 R40, [R246+0x2000] ;  /* 0x00200000f628783b */ /* 0x000eee0000004200 */
[C---:B-1----:R-:W-:Y:S08]  /*10400*/  HMMA.16816.F32 R228, R12.reuse, R32, R24 ;  /* 0x000000200ce4723c */ /* 0x042ff00000001818 */
[----:B------:R-:W-:Y:S01]  /*10410*/  HMMA.16816.F32 R124, R12, R34, R20 ;  /* 0x000000220c7c723c */ /* 0x000fe20000001814 */
[----:B------:R-:W-:Y:S07]  /*10420*/  LDSM.16.MT88.4 R32, [R246+0x2800] ;  /* 0x00280000f620783b */ /* 0x000fee0000004200 */
[C---:B------:R-:W-:Y:S08]  /*10430*/  HMMA.16816.F32 R24, R16.reuse, R44, RZ ;  /* 0x0000002c1018723c */ /* 0x040ff000000018ff */
[----:B------:R-:W-:Y:S01]  /*10440*/  HMMA.16816.F32 R20, R16, R46, RZ ;  /* 0x0000002e1014723c */ /* 0x000fe200000018ff */
[----:B------:R-:W1:Y:S07]  /*10450*/  LDSM.16.MT88.4 R44, [R186+0x2000] ;  /* 0x00200000ba2c783b */ /* 0x000e6e0000004200 */
[----:B------:R-:W-:Y:S08]  /*10460*/  HMMA.16816.F32 R224, R12, R52, R4 ;  /* 0x000000340ce0723c */ /* 0x000ff00000001804 */
[----:B------:R-:W-:Y:S08]  /*10470*/  HMMA.16816.F32 R4, R16, R60, RZ ;  /* 0x0000003c1004723c */ /* 0x000ff000000018ff */
[C---:B------:R-:W-:Y:S01]  /*10480*/  HMMA.16816.F32 R132, R12.reuse, R38, R28 ;  /* 0x000000260c84723c */ /* 0x040fe2000000181c */
[----:B------:R-:W4:Y:S07]  /*10490*/  LDSM.16.MT88.4 R36, [R186+0x2800] ;  /* 0x00280000ba24783b */ /* 0x000f2e0000004200 */
[C---:B--2---:R-:W-:Y:S08]  /*104a0*/  HMMA.16816.F32 R172, R12.reuse, R56, R24 ;  /* 0x000000380cac723c */ /* 0x044ff00000001818 */
[----:B------:R-:W-:Y:S08]  /*104b0*/  HMMA.16816.F32 R164, R12, R58, R20 ;  /* 0x0000003a0ca4723c */ /* 0x000ff00000001814 */
[C---:B---3--:R-:W-:Y:S08]  /*104c0*/  HMMA.16816.F32 R24, R16.reuse, R40, RZ ;  /* 0x000000281018723c */ /* 0x048ff000000018ff */
[----:B------:R-:W-:Y:S01]  /*104d0*/  HMMA.16816.F32 R20, R16, R42, RZ ;  /* 0x0000002a1014723c */ /* 0x000fe200000018ff */
[----:B------:R-:W2:Y:S07]  /*104e0*/  LDSM.16.MT88.4 R40, [R247+0x2000] ;  /* 0x00200000f728783b */ /* 0x000eae0000004200 */
[----:B------:R-:W-:Y:S08]  /*104f0*/  HMMA.16816.F32 R168, R12, R68, R4 ;  /* 0x000000440ca8723c */ /* 0x000ff00000001804 */
[C---:B-1----:R-:W-:Y:S08]  /*10500*/  HMMA.16816.F32 R4, R16.reuse, R44, RZ ;  /* 0x0000002c1004723c */ /* 0x042ff000000018ff */
[----:B------:R-:W-:Y:S08]  /*10510*/  HMMA.16816.F32 R28, R16, R50, RZ ;  /* 0x00000032101c723c */ /* 0x000ff000000018ff */
[C---:B------:R-:W-:Y:S01]  /*10520*/  HMMA.16816.F32 R56, R12.reuse, R32, R24 ;  /* 0x000000200c38723c */ /* 0x040fe20000001818 */
[----:B------:R-:W1:Y:S06]  /*10530*/  LDSM.16.MT88.4 R24, [R247+0x2800] ;  /* 0x00280000f718783b */ /* 0x000e6c0000004200 */
[--C-:B------:R-:W-:Y:S01]  /*10540*/  FFMA.FTZ R32, R89, c[0x0][0x2d0], -R2.reuse ;  /* 0x0000b40059207a23 */ /* 0x100fe20000010802 */
[----:B----4-:R-:W-:Y:S01]  /*10550*/  HMMA.16816.F32 R160, R12, R36, R4 ;  /* 0x000000240ca0723c */ /* 0x010fe20000001804 */
[----:B------:R-:W-:-:S06]  /*10560*/  FFMA.FTZ R33, R88, c[0x0][0x2d0], -R2 ;  /* 0x0000b40058217a23 */ /* 0x000fcc0000010802 */
[--C-:B------:R-:W-:Y:S01]  /*10570*/  FFMA.FTZ R37, R95, c[0x0][0x2d0], -R0.reuse ;  /* 0x0000b4005f257a23 */ /* 0x100fe20000010800 */
[----:B------:R-:W-:Y:S01]  /*10580*/  HMMA.16816.F32 R116, R12, R54, R28 ;  /* 0x000000360c74723c */ /* 0x000fe2000000181c */
[----:B------:R-:W-:-:S07]  /*10590*/  FFMA.FTZ R36, R94, c[0x0][0x2d0], -R0 ;  /* 0x0000b4005e247a23 */ /* 0x000fce0000010800 */
[C---:B--2---:R-:W-:Y:S07]  /*105a0*/  HMMA.16816.F32 R4, R16.reuse, R40, RZ ;  /* 0x000000281004723c */ /* 0x044fee00000018ff */
[--C-:B------:R-:W-:Y:S01]  /*105b0*/  FFMA.FTZ R40, R87, c[0x0][0x2d0], -R2.reuse ;  /* 0x0000b40057287a23 */ /* 0x100fe20000010802 */
[----:B------:R-:W-:Y:S01]  /*105c0*/  HMMA.16816.F32 R28, R16, R62, RZ ;  /* 0x0000003e101c723c */ /* 0x000fe200000018ff */
[----:B------:R-:W-:-:S07]  /*105d0*/  FFMA.FTZ R41, R86, c[0x0][0x2d0], -R2 ;  /* 0x0000b40056297a23 */ /* 0x000fce0000010802 */
[C---:B------:R-:W-:Y:S07]  /*105e0*/  HMMA.16816.F32 R60, R12.reuse, R34, R20 ;  /* 0x000000220c3c723c */ /* 0x040fee0000001814 */
[--C-:B------:R-:W-:Y:S01]  /*105f0*/  FFMA.FTZ R35, R96, c[0x0][0x2d0], -R0.reuse ;  /* 0x0000b40060237a23 */ /* 0x100fe20000010800 */
[----:B-1----:R-:W-:Y:S01]  /*10600*/  HMMA.16816.F32 R156, R12, R24, R4 ;  /* 0x000000180c9c723c */ /* 0x002fe20000001804 */
        /* <DEDUP_REMOVED lines=49> */
[----:B------:R-:W4:Y:S01]  /*10920*/  MUFU.EX2 R6, R6 ;  /* 0x0000000600067308 */ /* 0x000f220000000800 */
[----:B------:R-:W-:-:S04]  /*10930*/  FADD.FTZ R4, R83, R4 ;  /* 0x0000000453047221 */ /* 0x000fc80000010000 */
[----:B-1----:R-:W-:-:S03]  /*10940*/  FADD.FTZ R4, R3, R4 ;  /* 0x0000000403047221 */ /* 0x002fc60000010000 */
[----:B------:R-:W1:Y:S01]  /*10950*/  MUFU.EX2 R5, R5 ;  /* 0x0000000500057308 */ /* 0x000e620000000800 */
[C---:B---3--:R-:W-:Y:S01]  /*10960*/  FADD.FTZ R21, R2.reuse, R4 ;  /* 0x0000000402157221 */ /* 0x048fe20000010000 */
[----:B------:R-:W-:-:S03]  /*10970*/  F2FP.PACK_AB R4, R2, R3 ;  /* 0x000000030204723e */ /* 0x000fc600000000ff */
[----:B----4-:R-:W-:Y:S02]  /*10980*/  FADD.FTZ R2, R20, R21 ;  /* 0x0000001514027221 */ /* 0x010fe40000010000 */
[----:B------:R-:W-:Y:S01]  /*10990*/  FADD.FTZ R0, R6, R22 ;  /* 0x0000001606007221 */ /* 0x000fe20000010000 */
        /* <DEDUP_REMOVED lines=31> */
[----:B------:R2:W3:Y:S01]  /*10b90*/  LDSM.16.MT88.4 R20, [R103+0x4000] ;  /* 0x004000006714783b */ /* 0x0004e20000004200 */
[----:B-1----:R-:W-:-:S04]  /*10ba0*/  FADD.FTZ R3, R2, R3 ;  /* 0x0000000302037221 */ /* 0x002fc80000010000 */
[C---:B------:R-:W-:Y:S01]  /*10bb0*/  FADD.FTZ R199, R0.reuse, R3 ;  /* 0x0000000300c77221 */ /* 0x040fe20000010000 */
[----:B--2---:R-:W-:Y:S02]  /*10bc0*/  F2FP.PACK_AB R103, R0, R2 ;  /* 0x000000020067723e */ /* 0x004fe400000000ff */
[----:B------:R-:W-:-:S04]  /*10bd0*/  IADD3 R0, R106, -0x3, RZ ;  /* 0xfffffffd6a007810 */ /* 0x000fc80007ffe0ff */
[----:B------:R-:W-:Y:S01]  /*10be0*/  ISETP.GE.AND P0, PT, R0, R208, PT ;  /* 0x000000d00000720c */ /* 0x000fe20003f06270 */
[C---:B---3--:R-:W-:Y:S08]  /*10bf0*/  HMMA.16816.F32 R24, R16.reuse, R20, RZ ;  /* 0x000000141018723c */ /* 0x048ff000000018ff */
        /* <DEDUP_REMOVED lines=97> */
[C---:B------:R-:W-:Y:S01]  /*11210*/  SHF.L.U64.HI R16, R203.reuse, 0x1, R213 ;  /* 0x00000001cb107819 */ /* 0x040fe200000102d5 */
        /* <DEDUP_REMOVED lines=19> */
.L_x_4978:
        /* <DEDUP_REMOVED lines=21> */
.L_x_4979:
        /* <DEDUP_REMOVED lines=21> */
.L_x_4886:
[----:B------:R-:W-:Y:S05]  /*115f0*/  BSYNC B0 ;  /* 0x0000000000007941 */ /* 0x000fea0003800000 */
.L_x_4885:
        /* <DEDUP_REMOVED lines=9> */
.L_x_4899:
        /* <DEDUP_REMOVED lines=20> */
[----:B-1----:R-:W-:Y:S01]  /*117d0*/  SHF.R.S32.HI R2, RZ, 0x1f, R191 ;  /* 0x0000001fff027819 */ /* 0x002fe200000114bf */
        /* <DEDUP_REMOVED lines=19> */
.L_x_4980:
        /* <DEDUP_REMOVED lines=22> */
.L_x_4981:
        /* <DEDUP_REMOVED lines=21> */
.L_x_4891:
[----:B------:R-:W-:Y:S05]  /*11bc0*/  BSYNC B0 ;  /* 0x0000000000007941 */ /* 0x000fea0003800000 */
.L_x_4890:
        /* <DEDUP_REMOVED lines=42> */
[----:B------:R-:W1:Y:S07]  /*11e70*/  LDSM.16.M88.4 R152, [R150+0x800] ;  /* 0x000800009698783b */ /* 0x000e6e0000000200 */
        /* <DEDUP_REMOVED lines=25> */
[----:B------:R-:W3:Y:S07]  /*12010*/  LDSM.16.M88.4 R160, [R9+0x2800] ;  /* 0x0028000009a0783b */ /* 0x000eee0000000200 */
        /* <DEDUP_REMOVED lines=62> */
[C---:B------:R-:W-:Y:S08]  /*12400*/  HMMA.16816.F32 R32, R152.reuse, R168, R32 ;  /* 0x000000a89820723c */ /* 0x040ff00000001820 */
[----:B------:R-:W-:Y:S01]  /*12410*/  HMMA.16816.F32 R36, R152, R170, R36 ;  /* 0x000000aa9824723c */ /* 0x000fe20000001824 */
[----:B------:R-:W4:Y:S07]  /*12420*/  LDSM.16.M88.4 R152, [R3+0x5000] ;  /* 0x005000000398783b */ /* 0x000f2e0000000200 */
[----:B------:R-:W-:Y:S01]  /*12430*/  LDSM.16.M88.4 R168, [R150+0x4000] ;  /* 0x0040000096a8783b */ /* 0x000fe20000000200 */
[C---:B-1----:R-:W-:Y:S08]  /*12440*/  HMMA.16816.F32 R4, R156.reuse, R164, R4 ;  /* 0x000000a49c04723c */ /* 0x042ff00000001804 */
[C---:B------:R-:W-:Y:S01]  /*12450*/  HMMA.16816.F32 R12, R156.reuse, R166, R12 ;  /* 0x000000a69c0c723c */ /* 0x040fe2000000180c */
[----:B------:R-:W1:Y:S07]  /*12460*/  LDSM.16.M88.4 R164, [R3+0x5800] ;  /* 0x0058000003a4783b */ /* 0x000e6e0000000200 */
        /* <DEDUP_REMOVED lines=8> */
[----:B------:R-:W1:Y:S07]  /*124f0*/  LDSM.16.M88.4 R156, [R2+0x5000] ;  /* 0x00500000029c783b */ /* 0x000e6e0000000200 */
[C---:B---3--:R-:W-:Y:S01]  /*12500*/  HMMA.16816.F32 R4, R160.reuse, R168, R4 ;  /* 0x000000a8a004723c */ /* 0x048fe20000001804 */
[----:B------:R3:W5:Y:S07]  /*12510*/  LDSM.16.M88.4 R164, [R2+0x5800] ;  /* 0x0058000002a4783b */ /* 0x00076e0000000200 */
[C---:B------:R-:W-:Y:S08]  /*12520*/  HMMA.16816.F32 R12, R160.reuse, R170, R12 ;  /* 0x000000aaa00c723c */ /* 0x040ff0000000180c */
[C---:B----4-:R-:W-:Y:S08]  /*12530*/  HMMA.16816.F32 R16, R160.reuse, R152, R16 ;  /* 0x00000098a010723c */ /* 0x050ff00000001810 */
[----:B------:R-:W-:Y:S01]  /*12540*/  FMNMX.FTZ R3, R4, R0, !PT ;  /* 0x0000000004037209 */ /* 0x000fe20007810000 */
[C---:B------:R-:W-:Y:S03]  /*12550*/  HMMA.16816.F32 R20, R160.reuse, R154, R20 ;  /* 0x0000009aa014723c */ /* 0x040fe60000001814 */
[----:B---3--:R-:W-:Y:S02]  /*12560*/  FMNMX.FTZ R2, R6, R106, !PT ;  /* 0x0000006a06027209 */ /* 0x008fe40007810000 */
        /* <DEDUP_REMOVED lines=10> */
[C---:B-----5:R-:W-:Y:S04]  /*12610*/  HMMA.16816.F32 R32, R160.reuse, R164, R32 ;  /* 0x000000a4a020723c */ /* 0x060fe80000001820 */
[----:B------:R-:W-:Y:S02]  /*12620*/  FMNMX.FTZ R3, R17, R3, !PT ;  /* 0x0000000311037209 */ /* 0x000fe40007810000 */
[----:B------:R-:W-:Y:S02]  /*12630*/  FMNMX.FTZ R2, R19, R2, !PT ;  /* 0x0000000213027209 */ /* 0x000fe40007810000 */
[----:B------:R-:W-:Y:S01]  /*12640*/  FMNMX.FTZ R3, R20, R3, !PT ;  /* 0x0000000314037209 */ /* 0x000fe20007810000 */
[----:B------:R-:W-:Y:S03]  /*12650*/  HMMA.16816.F32 R36, R160, R166, R36 ;  /* 0x000000a6a024723c */ /* 0x000fe60000001824 */
[----:B------:R-:W-:Y:S02]  /*12660*/  FMNMX.FTZ R2, R22, R2, !PT ;  /* 0x0000000216027209 */ /* 0x000fe40007810000 */
[----:B--2---:R-:W-:Y:S02]  /*12670*/  FMNMX.FTZ R8, R21, R3, !PT ;  /* 0x0000000315087209 */ /* 0x004fe40007810000 */
        /* <DEDUP_REMOVED lines=21> */
.L_x_4982:
        /* <DEDUP_REMOVED lines=10> */
[--C-:B-1----:R-:W-:Y:S02]  /*12870*/  FFMA.FTZ R8, R16, c[0x0][0x2d0], -R3.reuse ;  /* 0x0000b40010087a23 */ /* 0x102fe40000010803 */
        /* <DEDUP_REMOVED lines=15> */
[----:B------:R-:W-:Y:S02]  /*12970*/  FFMA.FTZ R194, R33, c[0x0][0x2d0], -R3 ;  /* 0x0000b40021c27a23 */ /* 0x000fe40000010803 */
[----:B------:R-:W3:Y:S01]  /*12980*/  MUFU.EX2 R3, R5 ;  /* 0x0000000500037308 */ /* 0x000ee20000000800 */
[C---:B-1----:R-:W-:Y:S02]  /*12990*/  FMUL.FTZ R36, R2.reuse, R112 ;  /* 0x0000007002247220 */ /* 0x042fe40000410000 */
        /* <DEDUP_REMOVED lines=13> */
[C---:B---3--:R-:W-:Y:S01]  /*12a70*/  F2FP.PACK_AB R152, R3.reuse, R16 ;  /* 0x000000100398723e */ /* 0x048fe200000000ff */
[----:B------:R-:W-:Y:S02]  /*12a80*/  FADD.FTZ R4, R3, R0 ;  /* 0x0000000003047221 */ /* 0x000fe40000010000 */
[----:B------:R-:W2:Y:S01]  /*12a90*/  SHFL.BFLY PT, R0, R149, 0x2, 0x1f ;  /* 0x0c401f0095007f89 */ /* 0x000ea200000e0000 */
[C---:B------:R-:W-:Y:S02]  /*12aa0*/  FMUL.FTZ R40, R2.reuse, R40 ;  /* 0x0000002802287220 */ /* 0x040fe40000410000 */
[----:B------:R-:W3:Y:S01]  /*12ab0*/  MUFU.EX2 R16, R150 ;  /* 0x0000009600107308 */ /* 0x000ee20000000800 */
[C---:B------:R-:W-:Y:S02]  /*12ac0*/  FMUL.FTZ R41, R2.reuse, R41 ;  /* 0x0000002902297220 */ /* 0x040fe40000410000 */
[C---:B------:R-:W-:Y:S02]  /*12ad0*/  FMUL.FTZ R44, R2.reuse, R44 ;  /* 0x0000002c022c7220 */ /* 0x040fe40000410000 */
[C---:B-1----:R-:W-:Y:S02]  /*12ae0*/  FMUL.FTZ R13, R2.reuse, R137 ;  /* 0x00000089020d7220 */ /* 0x042fe40000410000 */
        /* <DEDUP_REMOVED lines=9> */
[----:B--2---:R-:W-:Y:S01]  /*12b80*/  FMNMX.FTZ R0, R149, R0, !PT ;  /* 0x0000000095007209 */ /* 0x004fe20007810000 */
[C---:B------:R-:W-:Y:S01]  /*12b90*/  FMUL.FTZ R60, R2.reuse, R60 ;  /* 0x0000003c023c7220 */ /* 0x040fe20000410000 */
[----:B---3--:R-:W-:Y:S01]  /*12ba0*/  F2FP.PACK_AB R154, R5, R16 ;  /* 0x00000010059a723e */ /* 0x008fe200000000ff */
[C---:B------:R-:W-:Y:S02]  /*12bb0*/  FMUL.FTZ R61, R2.reuse, R61 ;  /* 0x0000003d023d7220 */ /* 0x040fe40000410000 */
[----:B------:R-:W1:Y:S01]  /*12bc0*/  SHFL.BFLY PT, R3, R0, 0x1, 0x1f ;  /* 0x0c201f0000037f89 */ /* 0x000e6200000e0000 */
        /* <DEDUP_REMOVED lines=19> */
[----:B------:R-:W-:Y:S01]  /*12d00*/  FADD.FTZ R0, -R8, R106 ;  /* 0x0000006a08007221 */ /* 0x000fe20000010100 */
[----:B------:R-:W-:Y:S01]  /*12d10*/  IADD3 R106, R186, R151, RZ ;  /* 0x00000097ba6a7210 */ /* 0x000fe20007ffe0ff */
        /* <DEDUP_REMOVED lines=20> */
[----:B------:R-:W-:Y:S02]  /*12e60*/  FFMA.FTZ R7, R7, c[0x0][0x2d0], -R3 ;  /* 0x0000b40007077a23 */ /* 0x000fe40000010803 */
[----:B------:R-:W-:Y:S01]  /*12e70*/  FADD.FTZ R3, R16, R4 ;  /* 0x0000000410037221 */ /* 0x000fe20000010000 */
        /* <DEDUP_REMOVED lines=12> */
[----:B------:R-:W4:Y:S01]  /*12f40*/  MUFU.EX2 R7, R7 ;  /* 0x0000000700077308 */ /* 0x000f220000000800 */
[----:B------:R-:W-:Y:S01]  /*12f50*/  FMUL.FTZ R5, R2, R141 ;  /* 0x0000008d02057220 */ /* 0x000fe20000410000 */
[----:B------:R-:W-:Y:S01]  /*12f60*/  IADD3 R2, R185, R151, RZ ;  /* 0x00000097b9027210 */ /* 0x000fe20007ffe0ff */
[----:B------:R-:W-:Y:S02]  /*12f70*/  FADD.FTZ R3, R150, R3 ;  /* 0x0000000396037221 */ /* 0x000fe40000010000 */
[C---:B-1----:R-:W-:Y:S02]  /*12f80*/  FMUL.FTZ R38, R0.reuse, R114 ;  /* 0x0000007200267220 */ /* 0x042fe40000410000 */
[----:B------:R-:W1:Y:S01]  /*12f90*/  LDSM.16.MT88.4 R156, [R2] ;  /* 0x00000000029c783b */ /* 0x000e620000004200 */
[----:B------:R-:W-:Y:S01]  /*12fa0*/  FADD.FTZ R117, R149, R3 ;  /* 0x0000000395757221 */ /* 0x000fe20000010000 */
[----:B------:R-:W-:Y:S01]  /*12fb0*/  IADD3 R3, R183, R2, RZ ;  /* 0x00000002b7037210 */ /* 0x000fe20007ffe0ff */
[C---:B------:R-:W-:Y:S01]  /*12fc0*/  FMUL.FTZ R39, R0.reuse, R115 ;  /* 0x0000007300277220 */ /* 0x040fe20000410000 */
[----:B------:R-:W-:Y:S01]  /*12fd0*/  MUFU.EX2 R132, R162 ;  /* 0x000000a200847308 */ /* 0x000fe20000000800 */
[----:B--2---:R-:W-:Y:S01]  /*12fe0*/  FFMA.FTZ R6, R0, R199, R18 ;  /* 0x000000c700067223 */ /* 0x004fe20000010012 */
[----:B---3--:R-:W-:Y:S02]  /*12ff0*/  F2FP.PACK_AB R155, R136, R133 ;  /* 0x00000085889b723e */ /* 0x008fe400000000ff */
[----:B------:R-:W2:Y:S01]  /*13000*/  LDSM.16.MT88.4 R112, [R3] ;  /* 0x000000000370783b */ /* 0x000ea20000004200 */
[C---:B------:R-:W-:Y:S02]  /*13010*/  FMUL.FTZ R14, R0.reuse, R138 ;  /* 0x0000008a000e7220 */ /* 0x040fe40000410000 */
[C---:B------:R-:W-:Y:S02]  /*13020*/  FMUL.FTZ R15, R0.reuse, R139 ;  /* 0x0000008b000f7220 */ /* 0x040fe40000410000 */
[C---:B------:R-:W-:Y:S01]  /*13030*/  FMUL.FTZ R19, R0.reuse, R135 ;  /* 0x0000008700137220 */ /* 0x040fe20000410000 */
[----:B------:R-:W-:Y:S01]  /*13040*/  MUFU.EX2 R151, R193 ;  /* 0x000000c100977308 */ /* 0x000fe20000000800 */
[C---:B------:R-:W-:Y:S02]  /*13050*/  FMUL.FTZ R22, R0.reuse, R130 ;  /* 0x0000008200167220 */ /* 0x040fe40000410000 */
[C---:B----4-:R-:W-:Y:S01]  /*13060*/  FADD.FTZ R129, R7.reuse, R6 ;  /* 0x0000000607817221 */ /* 0x050fe20000010000 */
[----:B------:R-:W-:Y:S01]  /*13070*/  F2FP.PACK_AB R153, R7, R18 ;  /* 0x000000120799723e */ /* 0x000fe200000000ff */
[C---:B------:R-:W-:Y:S02]  /*13080*/  FMUL.FTZ R6, R0.reuse, R142 ;  /* 0x0000008e00067220 */ /* 0x040fe40000410000 */
[C---:B------:R-:W-:Y:S02]  /*13090*/  FMUL.FTZ R7, R0.reuse, R143 ;  /* 0x0000008f00077220 */ /* 0x040fe40000410000 */
[C---:B------:R-:W-:Y:S01]  /*130a0*/  FMUL.FTZ R31, R0.reuse, R123 ;  /* 0x0000007b001f7220 */ /* 0x040fe20000410000 */
[----:B------:R-:W-:Y:S01]  /*130b0*/  MUFU.EX2 R130, R161 ;  /* 0x000000a100827308 */ /* 0x000fe20000000800 */
[----:B------:R-:W-:Y:S02]  /*130c0*/  FADD.FTZ R129, R133, R129 ;  /* 0x0000008185817221 */ /* 0x000fe40000010000 */
[C---:B------:R-:W-:Y:S02]  /*130d0*/  FMUL.FTZ R18, R0.reuse, R134 ;  /* 0x0000008600127220 */ /* 0x040fe40000410000 */
[C---:B------:R-:W-:Y:S02]  /*130e0*/  FMUL.FTZ R23, R0.reuse, R131 ;  /* 0x0000008300177220 */ /* 0x040fe40000410000 */
[C---:B------:R-:W-:Y:S02]  /*130f0*/  FMUL.FTZ R26, R0.reuse, R126 ;  /* 0x0000007e001a7220 */ /* 0x040fe40000410000 */
[C---:B------:R-:W-:Y:S01]  /*13100*/  FMUL.FTZ R27, R0.reuse, R127 ;  /* 0x0000007f001b7220 */ /* 0x040fe20000410000 */
[----:B------:R-:W-:Y:S01]  /*13110*/  MUFU.EX2 R131, R160 ;  /* 0x000000a000837308 */ /* 0x000fe20000000800 */
[C---:B------:R-:W-:Y:S02]  /*13120*/  FMUL.FTZ R30, R0.reuse, R122 ;  /* 0x0000007a001e7220 */ /* 0x040fe40000410000 */
[C---:B------:R-:W-:Y:S02]  /*13130*/  FMUL.FTZ R34, R0.reuse, R118 ;  /* 0x0000007600227220 */ /* 0x040fe40000410000 */
[C---:B------:R-:W-:Y:S01]  /*13140*/  FMUL.FTZ R35, R0.reuse, R119 ;  /* 0x0000007700237220 */ /* 0x040fe20000410000 */
[C---:B-1----:R-:W-:Y:S04]  /*13150*/  HMMA.16816.F32 R4, R152.reuse, R156, R4 ;  /* 0x0000009c9804723c */ /* 0x042fe80000001804 */
[----:B------:R-:W1:Y:S01]  /*13160*/  MUFU.EX2 R119, R165 ;  /* 0x000000a500777308 */ /* 0x000e620000000800 */
[C---:B------:R-:W-:Y:S02]  /*13170*/  FMUL.FTZ R42, R0.reuse, R42 ;  /* 0x0000002a002a7220 */ /* 0x040fe40000410000 */
[C---:B------:R-:W-:Y:S01]  /*13180*/  FMUL.FTZ R43, R0.reuse, R43 ;  /* 0x0000002b002b7220 */ /* 0x040fe20000410000 */
[C---:B------:R-:W-:Y:S04]  /*13190*/  HMMA.16816.F32 R12, R152.reuse, R158, R12 ;  /* 0x0000009e980c723c */ /* 0x040fe8000000180c */
[C---:B------:R-:W-:Y:S02]  /*131a0*/  FMUL.FTZ R46, R0.reuse, R46 ;  /* 0x0000002e002e7220 */ /* 0x040fe40000410000 */
[C---:B------:R-:W-:Y:S01]  /*131b0*/  FMUL.FTZ R47, R0.reuse, R47 ;  /* 0x0000002f002f7220 */ /* 0x040fe20000410000 */
[----:B------:R-:W3:Y:S01]  /*131c0*/  MUFU.EX2 R118, R164 ;  /* 0x000000a400767308 */ /* 0x000ee20000000800 */
[C---:B--2---:R-:W-:Y:S04]  /*131d0*/  HMMA.16816.F32 R16, R152.reuse, R112, R16 ;  /* 0x000000709810723c */ /* 0x044fe80000001810 */
[C---:B------:R-:W-:Y:S02]  /*131e0*/  FMUL.FTZ R50, R0.reuse, R50 ;  /* 0x0000003200327220 */ /* 0x040fe40000410000 */
[C---:B------:R-:W-:Y:S02]  /*131f0*/  FMUL.FTZ R51, R0.reuse, R51 ;  /* 0x0000003300337220 */ /* 0x040fe40000410000 */
[C---:B------:R-:W-:Y:S01]  /*13200*/  HMMA.16816.F32 R20, R152.reuse, R114, R20 ;  /* 0x000000729814723c */ /* 0x040fe20000001814 */
[----:B------:R-:W2:Y:S01]  /*13210*/  LDSM.16.MT88.4 R112, [R106] ;  /* 0x000000006a70783b */ /* 0x000ea20000004200 */
[----:B------:R-:W-:Y:S02]  /*13220*/  MUFU.EX2 R160, R167 ;  /* 0x000000a700a07308 */ /* 0x000fe40000000800 */
        /* <DEDUP_REMOVED lines=32> */
[----:B------:R-:W-:Y:S01]  /*13430*/  FMUL.FTZ R103, R0, R103 ;  /* 0x0000006700677220 */ /* 0x000fe20000410000 */
[----:B------:R-:W-:Y:S01]  /*13440*/  IADD3 R0, R183, R106, RZ ;  /* 0x0000006ab7007210 */ /* 0x000fe20007ffe0ff */
[----:B-1----:R-:W-:Y:S01]  /*13450*/  FADD.FTZ R117, R119, R117 ;  /* 0x0000007577757221 */ /* 0x002fe20000010000 */
[----:B------:R-:W-:Y:S03]  /*13460*/  MUFU.EX2 R157, R174 ;  /* 0x000000ae009d7308 */ /* 0x000fe60000000800 */
[----:B------:R-:W1:Y:S01]  /*13470*/  LDSM.16.MT88.4 R112, [R0] ;  /* 0x000000000070783b */ /* 0x000e620000004200 */
[C---:B---3--:R-:W-:Y:S01]  /*13480*/  FADD.FTZ R122, R118.reuse, R117 ;  /* 0x00000075767a7221 */ /* 0x048fe20000010000 */
[----:B------:R-:W-:Y:S02]  /*13490*/  F2FP.PACK_AB R118, R118, R119 ;  /* 0x000000777676723e */ /* 0x000fe400000000ff */
[----:B------:R-:W-:Y:S02]  /*134a0*/  F2FP.PACK_AB R117, R131, R130 ;  /* 0x000000828375723e */ /* 0x000fe400000000ff */
[----:B------:R-:W-:Y:S01]  /*134b0*/  F2FP.PACK_AB R119, R163, R132 ;  /* 0x00000084a377723e */ /* 0x000fe200000000ff */
[----:B------:R-:W2:Y:S10]  /*134c0*/  MUFU.EX2 R156, R175 ;  /* 0x000000af009c7308 */ /* 0x000eb40000000800 */
        /* <DEDUP_REMOVED lines=205> */
.L_x_4983:
        /* <DEDUP_REMOVED lines=22> */
.L_x_4984:
        /* <DEDUP_REMOVED lines=21> */
.L_x_4896:
[----:B------:R-:W-:Y:S05]  /*14450*/  BSYNC B0 ;  /* 0x0000000000007941 */ /* 0x000fea0003800000 */
.L_x_4895:
        /* <DEDUP_REMOVED lines=10> */
.L_x_4889:
[----:B------:R-:W-:Y:S05]  /*14500*/  BRA.DIV ~URZ, `(.L_x_4900) ;  /* 0x000065e27f007947 */ /* 0x000fea000b800000 */
[----:B------:R2:W3:Y:S02]  /*14510*/  SHFL.BFLY PT, R0, R193, 0x2, 0x1f ;  /* 0x0c401f00c1007f89 */ /* 0x0004e400000e0000 */
.L_x_4985:
[----:B---3--:R-:W-:Y:S01]  /*14520*/  FADD.FTZ R0, R0, R193 ;  /* 0x000000c100007221 */ /* 0x008fe20000010000 */
[----:B------:R-:W-:Y:S05]  /*14530*/  BRA.DIV ~URZ, `(.L_x_4901) ;  /* 0x000066127f007947 */ /* 0x000fea000b800000 */
[----:B-1----:R-:W1:Y:S04]  /*14540*/  SHFL.BFLY PT, R2, R199, 0x2, 0x1f ;  /* 0x0c401f00c7027f89 */ /* 0x002e6800000e0000 */
[----:B------:R-:W3:Y:S01]  /*14550*/  SHFL.BFLY PT, R5, R0, 0x1, 0x1f ;  /* 0x0c201f0000057f89 */ /* 0x000ee200000e0000 */
[----:B-1----:R-:W-:-:S02]  /*14560*/  FADD.FTZ R4, R2, R199 ;  /* 0x000000c702047221 */ /* 0x002fc40000010000 */
[----:B---3--:R-:W-:-:S03]  /*14570*/  FADD.FTZ R0, R0, R5 ;  /* 0x0000000500007221 */ /* 0x008fc60000010000 */
[----:B------:R1:W3:Y:S04]  /*14580*/  SHFL.BFLY PT, R3, R4, 0x1, 0x1f ;  /* 0x0c201f0004037f89 */ /* 0x0002e800000e0000 */
.L_x_4986:
        /* <DEDUP_REMOVED lines=117> */
.L_x_4820:
        /* <DEDUP_REMOVED lines=16> */
.L_x_4903:
[----:B------:R-:W-:Y:S05]  /*14de0*/  BSYNC B0 ;  /* 0x0000000000007941 */ /* 0x000fea0003800000 */
.L_x_4902:
        /* <DEDUP_REMOVED lines=116> */
[----:B-1----:R-:W-:Y:S02]  /*15530*/  @P2 IADD3 R8, P0, R243, c[0x0][0x508], RZ ;  /* 0x00014200f3082a10 */ /* 0x002fe40007f1e0ff */
        /* <DEDUP_REMOVED lines=30> */
.L_x_4906:
        /* <DEDUP_REMOVED lines=115> */
.L_x_4987:
[----:B------:R-:W-:Y:S05]  /*15e50*/  BRA.DIV ~URZ, `(.L_x_4909) ;  /* 0x00004e627f007947 */ /* 0x000fea000b800000 */
[----:B------:R4:W2:Y:S02]  /*15e60*/  SHFL.IDX PT, R0, R14, RZ, 0x181f ;  /* 0x00181fff0e007589 */ /* 0x0008a400000e0000 */
.L_x_4988:
        /* <DEDUP_REMOVED lines=15> */
.L_x_4911:
[----:B------:R-:W-:Y:S05]  /*15f60*/  BSYNC B0 ;  /* 0x0000000000007941 */ /* 0x000fea0003800000 */
.L_x_4910:
[----:B------:R-:W-:Y:S05]  /*15f70*/  BRA.DIV ~URZ, `(.L_x_4912) ;  /* 0x00004db27f007947 */ /* 0x000fea000b800000 */
[----:B---3--:R3:W4:Y:S04]  /*15f80*/  SHFL.IDX PT, R5, R13, 0x1, 0x181f ;  /* 0x00381f000d057f89 */ /* 0x00872800000e0000 */
[----:B--2---:R3:W2:Y:S02]  /*15f90*/  SHFL.IDX PT, R0, R14, 0x1, 0x181f ;  /* 0x00381f000e007f89 */ /* 0x0046a400000e0000 */
.L_x_4989:
        /* <DEDUP_REMOVED lines=16> */
.L_x_4914:
[----:B------:R-:W-:Y:S05]  /*160a0*/  BSYNC B0 ;  /* 0x0000000000007941 */ /* 0x000fea0003800000 */
.L_x_4913:
[----:B------:R-:W-:Y:S05]  /*160b0*/  BRA.DIV ~URZ, `(.L_x_4915) ;  /* 0x00004d427f007947 */ /* 0x000fea000b800000 */
[----:B----4-:R4:W3:Y:S02]  /*160c0*/  SHFL.IDX PT, R5, R13, 0x2, 0x181f ;  /* 0x00581f000d057f89 */ /* 0x0108e400000e0000 */
.L_x_4990:
[----:B------:R-:W-:Y:S05]  /*160d0*/  BRA.DIV ~URZ, `(.L_x_4916) ;  /* 0x00004d927f007947 */ /* 0x000fea000b800000 */
[----:B--2---:R2:W4:Y:S02]  /*160e0*/  SHFL.IDX PT, R0, R14, 0x2, 0x181f ;  /* 0x00581f000e007f89 */ /* 0x00452400000e0000 */
.L_x_4991:
        /* <DEDUP_REMOVED lines=16> */
.L_x_4918:
[----:B------:R-:W-:Y:S05]  /*161f0*/  BSYNC B0 ;  /* 0x0000000000007941 */ /* 0x000fea0003800000 */
.L_x_4917:
[----:B------:R-:W-:Y:S05]  /*16200*/  BRA.DIV ~URZ, `(.L_x_4919) ;  /* 0x00004cd27f007947 */ /* 0x000fea000b800000 */
[----:B---3--:R3:W2:Y:S04]  /*16210*/  SHFL.IDX PT, R6, R13, 0x3, 0x181f ;  /* 0x00781f000d067f89 */ /* 0x0086a800000e0000 */
[----:B----4-:R3:W4:Y:S02]  /*16220*/  SHFL.IDX PT, R0, R14, 0x3, 0x181f ;  /* 0x00781f000e007f89 */ /* 0x01072400000e0000 */
.L_x_4992:
[----:B------:R-:W-:-:S04]  /*16230*/  IADD3 R2, R12, 0x60, RZ ;  /* 0x000000600c027810 */ /* 0x000fc80007ffe0ff */
[----:B------:R-:W-:-:S13]  /*16240*/  ISETP.GE.AND P0, PT, R2, R4, PT ;  /* 0x000000040200720c */ /* 0x000fda0003f06270 */
[----:B------:R-:W-:Y:S05]  /*16250*/  @P0 BRA `(.L_x_4920) ;  /* 0x000024a000000947 */ /* 0x000fea0003800000 */
[----:B------:R-:W-:Y:S02]  /*16260*/  ISETP.GE.AND P1, PT, R204, c[0x0][0x3c8], PT ;  /* 0x0000f200cc007a0c */ /* 0x000fe40003f26270 */
[----:B------:R-:W-:-:S11]  /*16270*/  ISETP.GE.AND P0, PT, R203, c[0x0][0x3c8], PT ;  /* 0x0000f200cb007a0c */ /* 0x000fd60003f06270 */
        /* <DEDUP_REMOVED lines=12> */
.L_x_4907:
        /* <DEDUP_REMOVED lines=33> */
.L_x_4993:
[----:B------:R-:W-:Y:S05]  /*16550*/  BRA.DIV ~URZ, `(.L_x_4922) ;  /* 0x00004ac27f007947 */ /* 0x000fea000b800000 */
[----:B------:R4:W1:Y:S02]  /*16560*/  SHFL.IDX PT, R0, R14, RZ, 0x1c1f ;  /* 0x001c1fff0e007589 */ /* 0x00086400000e0000 */
.L_x_4994:
[----:B------:R-:W-:Y:S01]  /*16570*/  BSSY B0, `(.L_x_4923) ;  /* 0x00000a6000007945 */ /* 0x000fe20003800000 */
[----:B------:R-:W-:Y:S05]  /*16580*/  @P0 BRA `(.L_x_4924) ;  /* 0x00000a4000000947 */ /* 0x000fea0003800000 */
[C---:B------:R-:W-:Y:S02]  /*16590*/  IADD3 R9, R251.reuse, 0x8, RZ ;  /* 0x00000008fb097810 */ /* 0x040fe40007ffe0ff */
[----:B------:R-:W-:Y:S02]  /*165a0*/  ISETP.GE.AND P1, PT, R251, c[0x0][0x3c8], PT ;  /* 0x0000f200fb007a0c */ /* 0x000fe40003f26270 */
        /* <DEDUP_REMOVED lines=9> */
[----:B------:R-:W-:Y:S02]  /*16640*/  @!P0 LEA R2, P2, R9, R0, 0x2 ;  /* 0x0000000009028211 */ /* 0x000fe400078410ff */
[C---:B------:R-:W-:Y:S01]  /*16650*/  IADD3 R16, R251.reuse, 0x20, RZ ;  /* 0x00000020fb107810 */ /* 0x040fe20007ffe0ff */
[----:B------:R-:W-:Y:S01]  /*16660*/  @!P1 IMAD.WIDE R6, R251, 0x4, R6 ;  /* 0x00000004fb069825 */ /* 0x000fe200078e0206 */
[----:B------:R-:W-:-:S02]  /*16670*/  @!P0 LEA.HI.X R3, R9, R4, R13, 0x2, P2 ;  /* 0x0000000409038211 */ /* 0x000fc400010f140d */
[C---:B------:R-:W-:Y:S02]  /*16680*/  IADD3 R9, R251.reuse, 0x28, RZ ;  /* 0x00000028fb097810 */ /* 0x040fe40007ffe0ff */
[C---:B------:R-:W-:Y:S01]  /*16690*/  IADD3 R17, R251.reuse, 0x10, RZ ;  /* 0x00000010fb117810 */ /* 0x040fe20007ffe0ff */
        /* <DEDUP_REMOVED lines=34> */
[C---:B------:R-:W-:Y:S01]  /*168c0*/  IADD3 R17, R251.reuse, 0x30, RZ ;  /* 0x00000030fb117810 */ /* 0x040fe20007ffe0ff */
        /* <DEDUP_REMOVED lines=44> */
[----:B------:R-:W-:Y:S02]  /*16b90*/  ISETP.GE.AND P4, PT, R8, c[0x0][0x3c8], PT ;  /* 0x0000f20008007a0c */ /* 0x000fe40003f86270 */
[----:B------:R-:W-:Y:S02]  /*16ba0*/  SHF.R.S32.HI R13, RZ, 0x1f, R13 ;  /* 0x0000001fff0d7819 */ /* 0x000fe4000001140d */
[----:B------:R-:W-:Y:S02]  /*16bb0*/  IADD3 R16, R251, 0x80, RZ ;  /* 0x00000080fb107810 */ /* 0x000fe40007ffe0ff */
[----:B-1----:R-:W-:-:S02]  /*16bc0*/  @!P2 LEA R6, P5, R17, R0, 0x2 ;  /* 0x000000001106a211 */ /* 0x002fc400078a10ff */
[----:B--2---:R-:W-:Y:S02]  /*16bd0*/  @!P1 LEA R2, P0, R9, R0, 0x2 ;  /* 0x0000000009029211 */ /* 0x004fe400078010ff */
        /* <DEDUP_REMOVED lines=22> */
[----:B------:R-:W-:Y:S02]  /*16d40*/  @!P2 LEA R8, P0, R16, R0, 0x2 ;  /* 0x000000001008a211 */ /* 0x000fe400078010ff */
[----:B------:R-:W-:Y:S02]  /*16d50*/  ISETP.GE.AND P5, PT, R12, c[0x0][0x3c8], PT ;  /* 0x0000f2000c007a0c */ /* 0x000fe40003fa6270 */
[----:B------:R-:W-:Y:S02]  /*16d60*/  @!P2 LEA.HI.X R9, R16, R4, R19, 0x2, P0 ;  /* 0x000000041009a211 */ /* 0x000fe400000f1413 */
[C---:B------:R-:W-:Y:S02]  /*16d70*/  IADD3 R16, R251.reuse, 0xa0, RZ ;  /* 0x000000a0fb107810 */ /* 0x040fe40007ffe0ff */
[----:B------:R-:W-:Y:S01]  /*16d80*/  IADD3 R19, R251, 0xa8, RZ ;  /* 0x000000a8fb137810 */ /* 0x000fe20007ffe0ff */
[----:B------:R-:W-:Y:S01]  /*16d90*/  @!P2 ST.E.64 [R8.64], R124 ;  /* 0x0000007c0800a985 */ /* 0x000fe2000c101b08 */
[----:B------:R-:W-:-:S02]  /*16da0*/  ISETP.GE.AND P4, PT, R16, c[0x0][0x3c8], PT ;  /* 0x0000f20010007a0c */ /* 0x000fc40003f86270 */
[----:B------:R-:W-:Y:S02]  /*16db0*/  ISETP.GE.AND P2, PT, R19, c[0x0][0x3c8], PT ;  /* 0x0000f20013007a0c */ /* 0x000fe40003f46270 */
        /* <DEDUP_REMOVED lines=14> */
[----:B------:R-:W-:Y:S02]  /*16ea0*/  SHF.R.S32.HI R18, RZ, 0x1f, R18 ;  /* 0x0000001fff127819 */ /* 0x000fe40000011412 */
        /* <DEDUP_REMOVED lines=18> */
.L_x_4924:
[----:B------:R-:W-:Y:S05]  /*16fd0*/  BSYNC B0 ;  /* 0x0000000000007941 */ /* 0x000fea0003800000 */
.L_x_4923:
[----:B------:R-:W-:Y:S05]  /*16fe0*/  BRA.DIV ~URZ, `(.L_x_4925) ;  /* 0x000040a27f007947 */ /* 0x000fea000b800000 */
[----:B---3--:R3:W2:Y:S04]  /*16ff0*/  SHFL.IDX PT, R4, R5, 0x1, 0x1c1f ;  /* 0x003c1f0005047f89 */ /* 0x0086a800000e0000 */
[----:B-1----:R3:W1:Y:S02]  /*17000*/  SHFL.IDX PT, R0, R14, 0x1, 0x1c1f ;  /* 0x003c1f000e007f89 */ /* 0x00266400000e0000 */
.L_x_4995:
        /* <DEDUP_REMOVED lines=180> */
.L_x_4905:
        /* <DEDUP_REMOVED lines=19> */
.L_x_4926:
        /* <DEDUP_REMOVED lines=54> */
.L_x_4928:
[----:B------:R-:W-:Y:S05]  /*17fe0*/  BSYNC B0 ;  /* 0x0000000000007941 */ /* 0x000fea0003800000 */
.L_x_4927:
        /* <DEDUP_REMOVED lines=35> */
.L_x_4996:
[----:B------:R-:W-:Y:S05]  /*18220*/  BRA.DIV ~URZ, `(.L_x_4930) ;  /* 0x00002fa27f007947 */ /* 0x000fea000b800000 */
[----:B------:R4:W1:Y:S02]  /*18230*/  SHFL.IDX PT, R0, R14, RZ, 0x181f ;  /* 0x00181fff0e007589 */ /* 0x00086400000e0000 */
.L_x_4997:
        /* <DEDUP_REMOVED lines=16> */
.L_x_4932:
[----:B------:R-:W-:Y:S05]  /*18340*/  BSYNC B0 ;  /* 0x0000000000007941 */ /* 0x000fea0003800000 */
.L_x_4931:
[----:B------:R-:W-:Y:S05]  /*18350*/  BRA.DIV ~URZ, `(.L_x_4933) ;  /* 0x00002ee27f007947 */ /* 0x000fea000b800000 */
[----:B---3--:R3:W2:Y:S04]  /*18360*/  SHFL.IDX PT, R4, R5, 0x1, 0x181f ;  /* 0x00381f0005047f89 */ /* 0x0086a800000e0000 */
[----:B-1----:R3:W1:Y:S02]  /*18370*/  SHFL.IDX PT, R0, R14, 0x1, 0x181f ;  /* 0x00381f000e007f89 */ /* 0x00266400000e0000 */
.L_x_4998:
        /* <DEDUP_REMOVED lines=16> */
.L_x_4935:
[----:B------:R-:W-:Y:S05]  /*18480*/  BSYNC B0 ;  /* 0x0000000000007941 */ /* 0x000fea0003800000 */
.L_x_4934:
[----:B------:R-:W-:Y:S05]  /*18490*/  BRA.DIV ~URZ, `(.L_x_4936) ;  /* 0x00002e727f007947 */ /* 0x000fea000b800000 */
[----:B--2---:R2:W3:Y:S02]  /*184a0*/  SHFL.IDX PT, R4, R5, 0x2, 0x181f ;  /* 0x00581f0005047f89 */ /* 0x0044e400000e0000 */
.L_x_4999:
[----:B------:R-:W-:Y:S05]  /*184b0*/  BRA.DIV ~URZ, `(.L_x_4937) ;  /* 0x00002ec27f007947 */ /* 0x000fea000b800000 */
[----:B-1----:R1:W2:Y:S02]  /*184c0*/  SHFL.IDX PT, R0, R14, 0x2, 0x181f ;  /* 0x00581f000e007f89 */ /* 0x0022a400000e0000 */
.L_x_5000:
        /* <DEDUP_REMOVED lines=16> */
.L_x_4939:
[----:B------:R-:W-:Y:S05]  /*185d0*/  BSYNC B0 ;  /* 0x0000000000007941 */ /* 0x000fea0003800000 */
.L_x_4938:
[----:B------:R-:W-:Y:S05]  /*185e0*/  BRA.DIV ~URZ, `(.L_x_4940) ;  /* 0x00002e027f007947 */ /* 0x000fea000b800000 */
[----:B---3--:R3:W1:Y:S04]  /*185f0*/  SHFL.IDX PT, R4, R5, 0x3, 0x181f ;  /* 0x00781f0005047f89 */ /* 0x00866800000e0000 */
[----:B--2---:R3:W2:Y:S02]  /*18600*/  SHFL.IDX PT, R0, R14, 0x3, 0x181f ;  /* 0x00781f000e007f89 */ /* 0x0046a400000e0000 */
.L_x_5001:
        /* <DEDUP_REMOVED lines=15> */
.L_x_4920:
[----:B------:R-:W-:Y:S05]  /*18700*/  BSYNC B1 ;  /* 0x0000000000017941 */ /* 0x000fea0003800000 */
.L_x_4904:
        /* <DEDUP_REMOVED lines=12> */
.L_x_5002:
[----:B------:R-:W-:Y:S05]  /*187d0*/  BRA.DIV ~URZ, `(.L_x_4943) ;  /* 0x00002d527f007947 */ /* 0x000fea000b800000 */
[----:B------:R2:W3:Y:S02]  /*187e0*/  SHFL.IDX PT, R6, R35, 0x1, 0x1f ;  /* 0x00201f0023067f89 */ /* 0x0004e400000e0000 */
.L_x_5003:
        /* <DEDUP_REMOVED lines=18> */
.L_x_5004:
        /* <DEDUP_REMOVED lines=16> */
.L_x_5005:
[----:B---3--:R-:W-:Y:S01]  /*18a10*/  IMAD R0, R0, c[0x0][0x538], RZ ;  /* 0x00014e0000007a24 */ /* 0x008fe200078e02ff */
[----:B------:R-:W-:Y:S04]  /*18a20*/  BSSY B1, `(.L_x_4946) ;  /* 0x000007e000017945 */ /* 0x000fe80003800000 */
[----:B------:R-:W-:-:S04]  /*18a30*/  IADD3 R6, R0, R6, RZ ;  /* 0x0000000600067210 */ /* 0x000fc80007ffe0ff */
[----:B----4-:R-:W-:-:S13]  /*18a40*/  ISETP.GT.AND P0, PT, R6, R9, PT ;  /* 0x000000090600720c */ /* 0x010fda0003f04270 */
[----:B------:R-:W-:Y:S05]  /*18a50*/  @P0 BRA `(.L_x_4947) ;  /* 0x0000025000000947 */ /* 0x000fea0003800000 */
.L_x_4951:
        /* <DEDUP_REMOVED lines=17> */
.L_x_5006:
        /* <DEDUP_REMOVED lines=16> */
.L_x_5007:
[----:B---3--:R-:W-:-:S05]  /*18c70*/  IMAD R0, R0, c[0x0][0x538], RZ ;  /* 0x00014e0000007a24 */ /* 0x008fca00078e02ff */
[----:B------:R-:W-:-:S04]  /*18c80*/  IADD3 R6, R0, R6, RZ ;  /* 0x0000000600067210 */ /* 0x000fc80007ffe0ff */
[----:B------:R-:W-:-:S13]  /*18c90*/  ISETP.GT.AND P0, PT, R6, R9, PT ;  /* 0x000000090600720c */ /* 0x000fda0003f04270 */
[----:B-12---:R-:W-:Y:S05]  /*18ca0*/  @!P0 BRA `(.L_x_4951) ;  /* 0xfffffdb000008947 */ /* 0x006fea000383ffff */
.L_x_4947:
[----:B------:R-:W-:-:S05]  /*18cb0*/  IADD3 R14, -R0, R6, RZ ;  /* 0x00000006000e7210 */ /* 0x000fca0007ffe1ff */
[----:B------:R-:W-:-:S05]  /*18cc0*/  IMAD R0, R4, c[0x0][0x538], R14 ;  /* 0x00014e0004007a24 */ /* 0x000fca00078e020e */
[----:B------:R-:W-:Y:S01]  /*18cd0*/  ISETP.GT.AND P0, PT, R0, R9, PT ;  /* 0x000000090000720c */ /* 0x000fe20003f04270 */
[----:B------:R-:W-:-:S12]  /*18ce0*/  BRA.DIV ~URZ, `(.L_x_4952) ;  /* 0x00002ca27f007947 */ /* 0x000fd8000b800000 */
[----:B------:R-:W-:-:S04]  /*18cf0*/  VOTE.ANY R0, PT, !P0 ;  /* 0x0000000000007806 */ /* 0x000fc800040e0100 */
.L_x_5008:
[----:B------:R3:W4:Y:S01]  /*18d00*/  POPC R13, R0 ;  /* 0x00000000000d7309 */ /* 0x0007220000000000 */
[----:B------:R-:W-:Y:S05]  /*18d10*/  BRA.DIV ~URZ, `(.L_x_4953) ;  /* 0x00002cb27f007947 */ /* 0x000fea000b800000 */
[----:B----4-:R4:W1:Y:S04]  /*18d20*/  SHFL.IDX PT, R12, R7, R13, 0x1f ;  /* 0x00001f0d070c7589 */ /* 0x01086800000e0000 */
[----:B------:R4:W2:Y:S02]  /*18d30*/  SHFL.IDX PT, R5, R8, R13, 0x1f ;  /* 0x00001f0d08057589 */ /* 0x0008a400000e0000 */
.L_x_5009:
[----:B------:R-:W-:Y:S01]  /*18d40*/  ISETP.NE.AND P0, PT, R0, RZ, PT ;  /* 0x000000ff0000720c */ /* 0x000fe20003f05270 */
[----:B------:R-:W-:-:S12]  /*18d50*/  BSSY B0, `(.L_x_4954) ;  /* 0x0000005000007945 */ /* 0x000fd80003800000 */
[----:B------:R-:W-:Y:S05]  /*18d60*/  @!P0 BRA `(.L_x_4955) ;  /* 0x0000003000008947 */ /* 0x000fea0003800000 */
[----:B---3--:R-:W-:Y:S01]  /*18d70*/  IADD3 R0, R13, -0x1, RZ ;  /* 0xffffffff0d007810 */ /* 0x008fe20007ffe0ff */
[----:B------:R-:W-:Y:S05]  /*18d80*/  BRA.DIV ~URZ, `(.L_x_4956) ;  /* 0x00002d127f007947 */ /* 0x000fea000b800000 */
[----:B------:R3:W4:Y:S02]  /*18d90*/  SHFL.IDX PT, R15, R4, R0, 0x1f ;  /* 0x00001f00040f7589 */ /* 0x00072400000e0000 */
.L_x_4955:
[----:B------:R-:W-:Y:S05]  /*18da0*/  BSYNC B0 ;  /* 0x0000000000007941 */ /* 0x000fea0003800000 */
.L_x_4954:
        /* <DEDUP_REMOVED lines=65> */
.L_x_4948:
[----:B------:R-:W-:Y:S01]  /*191c0*/  IMAD.MOV.U32 R236, RZ, RZ, R9 ;  /* 0x000000ffffec7224 */ /* 0x000fe200078e0009 */
[----:B------:R-:W-:Y:S01]  /*191d0*/  MOV R238, RZ ;  /* 0x000000ff00ee7202 */ /* 0x000fe20000000f00 */
[----:B------:R-:W-:Y:S01]  /*191e0*/  IMAD.MOV.U32 R237, RZ, RZ, RZ ;  /* 0x000000ffffed7224 */ /* 0x000fe200078e00ff */
[----:B------:R-:W-:Y:S02]  /*191f0*/  MOV R239, c[0x0][0x53c] ;  /* 0x00014f0000ef7a02 */ /* 0x000fe40000000f00 */
.L_x_4957:
[----:B------:R-:W-:Y:S05]  /*19200*/  BSYNC B1 ;  /* 0x0000000000017941 */ /* 0x000fea0003800000 */
.L_x_4946:
[----:B------:R-:W-:Y:S01]  /*19210*/  WARPSYNC 0xffffffff ;  /* 0xffffffff00007948 */ /* 0x000fe20003800000 */
[----:B------:R-:W-:Y:S01]  /*19220*/  BAR.SYNC.DEFER_BLOCKING 0x4, 0x100 ;  /* 0x0104000000007b1d */ /* 0x000fe20000010000 */
[----:B------:R-:W-:-:S13]  /*19230*/  ISETP.NE.AND P0, PT, R16, RZ, PT ;  /* 0x000000ff1000720c */ /* 0x000fda0003f05270 */
[----:B------:R3:W-:Y:S04]  /*19240*/  @!P0 STS.128 [0x24100], R236 ;  /* 0x024100ecff008388 */ /* 0x0007e80000000c00 */
[----:B------:R-:W-:Y:S06]  /*19250*/  BAR.ARV 0x5, 0x100 ;  /* 0x0144000000007b1d */ /* 0x000fec0000002000 */
.L_x_4941:
[----:B-1----:R-:W-:-:S13]  /*19260*/  ISETP.GE.AND P0, PT, R239, c[0x0][0x53c], PT ;  /* 0x00014f00ef007a0c */ /* 0x002fda0003f06270 */
[----:B--23--:R-:W-:Y:S01]  /*19270*/  @P0 CALL.REL.NOINC `(.L_x_4958) ;  /* 0x0000001000000944 */ /* 0x00cfe20003c00000 */
[----:B------:R-:W-:Y:S05]  /*19280*/  BRA `(.L_x_4959) ;  /* 0xfffe877000007947 */ /* 0x000fea000383ffff */
.L_x_4958:
[----:B------:R-:W-:Y:S05]  /*19290*/  EXIT ;  /* 0x000000000000794d */ /* 0x000fea0003800000 */
.L_x_4778:
[----:B------:R-:W-:Y:S01]  /*192a0*/  IMAD.MOV.U32 R0, RZ, RZ, R5 ;  /* 0x000000ffff007224 */ /* 0x000fe200078e0005 */
[----:B------:R-:W-:Y:S02]  /*192b0*/  MOV R3, 0x1 ;  /* 0x0000000100037802 */ /* 0x000fe40000000f00 */
[----:B------:R-:W-:Y:S02]  /*192c0*/  MOV R2, 0x192e0 ;  /* 0x000192e000027802 */ /* 0x000fe40000000f00 */
[----:B--2---:R-:W-:Y:S05]  /*192d0*/  CALL.REL.NOINC `($__internal_84_$__cuda_sm70_shflsync_up_p) ;  /* 0x000028d000007944 */ /* 0x004fea0003c00000 */
[----:B------:R-:W-:Y:S01]  /*192e0*/  MOV R0, R4 ;  /* 0x0000000400007202 */ /* 0x000fe20000000f00 */
[----:B------:R-:W-:Y:S05]  /*192f0*/  BRA `(.L_x_4960) ;  /* 0xfffe715000007947 */ /* 0x000fea000383ffff */
.L_x_4779:
[----:B------:R-:W-:Y:S01]  /*19300*/  IMAD.MOV.U32 R0, RZ, RZ, R5 ;  /* 0x000000ffff007224 */ /* 0x000fe200078e0005 */
[----:B------:R-:W-:Y:S02]  /*19310*/  MOV R3, 0x2 ;  /* 0x0000000200037802 */ /* 0x000fe40000000f00 */
[----:B------:R-:W-:Y:S02]  /*19320*/  MOV R2, 0x19340 ;  /* 0x0001934000027802 */ /* 0x000fe40000000f00 */
[----:B--2---:R-:W-:Y:S05]  /*19330*/  CALL.REL.NOINC `($__internal_84_$__cuda_sm70_shflsync_up_p) ;  /* 0x0000287000007944 */ /* 0x004fea0003c00000 */
[----:B------:R-:W-:Y:S01]  /*19340*/  SEL R4, R4, RZ, P4 ;  /* 0x000000ff04047207 */ /* 0x000fe20002000000 */
[----:B------:R-:W-:Y:S01]  /*19350*/  IMAD.MOV.U32 R3, RZ, RZ, 0x4 ;  /* 0x00000004ff037424 */ /* 0x000fe200078e00ff */
[----:B------:R-:W-:-:S03]  /*19360*/  MOV R2, 0x19390 ;  /* 0x0001939000027802 */ /* 0x000fc60000000f00 */
[----:B------:R-:W-:Y:S02]  /*19370*/  IMAD.IADD R0, R5, 0x1, R4 ;  /* 0x0000000105007824 */ /* 0x000fe400078e0204 */
[----:B------:R-:W-:Y:S05]  /*19380*/  CALL.REL.NOINC `($__internal_84_$__cuda_sm70_shflsync_up_p) ;  /* 0x0000282000007944 */ /* 0x000fea0003c00000 */
        /* <DEDUP_REMOVED lines=12> */
[----:B------:R-:W-:Y:S02]  /*19450*/  MOV R3, 0x1f ;  /* 0x0000001f00037802 */ /* 0x000fe40000000f00 */
[----:B------:R-:W-:Y:S01]  /*19460*/  MOV R2, 0x194a0 ;  /* 0x000194a000027802 */ /* 0x000fe20000000f00 */
[----:B------:R-:W-:-:S04]  /*19470*/  IMAD.IADD R4, R0, 0x1, R4 ;  /* 0x0000000100047824 */ /* 0x000fc800078e0204 */
[----:B------:R-:W-:Y:S02]  /*19480*/  IMAD.MOV.U32 R33, RZ, RZ, R4 ;  /* 0x000000ffff217224 */ /* 0x000fe400078e0004 */
[----:B------:R-:W-:Y:S05]  /*19490*/  CALL.REL.NOINC `($__internal_83_$__cuda_sm70_shflsync_idx_p) ;  /* 0x000026c000007944 */ /* 0x000fea0003c00000 */
[----:B------:R-:W-:Y:S01]  /*194a0*/  MOV R0, R34 ;  /* 0x0000002200007202 */ /* 0x000fe20000000f00 */
[----:B------:R-:W-:Y:S05]  /*194b0*/  BRA `(.L_x_4961) ;  /* 0xfffe709000007947 */ /* 0x000fea000383ffff */
.L_x_4781:
[----:B------:R-:W-:Y:S02]  /*194c0*/  SEL R0, RZ, 0x1, P0 ;  /* 0x00000001ff007807 */ /* 0x000fe40000000000 */
[----:B------:R-:W-:Y:S02]  /*194d0*/  MOV R2, 0x194f0 ;  /* 0x000194f000027802 */ /* 0x000fe40000000f00 */
[----:B--2---:R-:W-:Y:S05]  /*194e0*/  CALL.REL.NOINC `($__internal_85_$__cuda_sm70_votesync_ballot) ;  /* 0x0000272000007944 */ /* 0x004fea0003c00000 */
[----:B------:R-:W-:Y:S05]  /*194f0*/  BRA `(.L_x_4962) ;  /* 0xfffe70e000007947 */ /* 0x000fea000383ffff */
.L_x_4782:
[----:B------:R-:W-:Y:S01]  /*19500*/  IMAD.MOV.U32 R33, RZ, RZ, R8 ;  /* 0x000000ffff217224 */ /* 0x000fe200078e0008 */
[----:B---3--:R-:W-:Y:S01]  /*19510*/  MOV R32, R12 ;  /* 0x0000000c00207202 */ /* 0x008fe20000000f00 */
[----:B------:R-:W-:Y:S01]  /*19520*/  IMAD.MOV.U32 R3, RZ, RZ, 0x1f ;  /* 0x0000001fff037424 */ /* 0x000fe200078e00ff */
[----:B------:R-:W-:Y:S02]  /*19530*/  MOV R2, 0x19550 ;  /* 0x0001955000027802 */ /* 0x000fe40000000f00 */
[----:B-12---:R-:W-:Y:S05]  /*19540*/  CALL.REL.NOINC `($__internal_83_$__cuda_sm70_shflsync_idx_p) ;  /* 0x0000261000007944 */ /* 0x006fea0003c00000 */
[----:B------:R-:W-:Y:S01]  /*19550*/  IMAD.MOV.U32 R11, RZ, RZ, R34 ;  /* 0x000000ffff0b7224 */ /* 0x000fe200078e0022 */
[----:B------:R-:W-:Y:S01]  /*19560*/  MOV R33, R7 ;  /* 0x0000000700217202 */ /* 0x000fe20000000f00 */
[----:B------:R-:W-:Y:S01]  /*19570*/  IMAD.MOV.U32 R5, RZ, RZ, RZ ;  /* 0x000000ffff057224 */ /* 0x000fe200078e00ff */
[----:B------:R-:W-:Y:S01]  /*19580*/  MOV R32, R12 ;  /* 0x0000000c00207202 */ /* 0x000fe20000000f00 */
[----:B------:R-:W-:Y:S01]  /*19590*/  IMAD.MOV.U32 R3, RZ, RZ, 0x1f ;  /* 0x0000001fff037424 */ /* 0x000fe200078e00ff */
[----:B------:R-:W-:-:S02]  /*195a0*/  MOV R2, 0x195c0 ;  /* 0x000195c000027802 */ /* 0x000fc40000000f00 */
[----:B------:R-:W-:Y:S05]  /*195b0*/  CALL.REL.NOINC `($__internal_83_$__cuda_sm70_shflsync_idx_p) ;  /* 0x000025a000007944 */ /* 0x000fea0003c00000 */
[----:B------:R-:W-:Y:S01]  /*195c0*/  MOV R10, R34 ;  /* 0x00000022000a7202 */ /* 0x000fe20000000f00 */
[----:B------:R-:W-:Y:S05]  /*195d0*/  BRA `(.L_x_4963) ;  /* 0xfffe705000007947 */ /* 0x000fea000383ffff */
.L_x_4785:
[----:B------:R-:W-:Y:S01]  /*195e0*/  IMAD.MOV.U32 R33, RZ, RZ, R4 ;  /* 0x000000ffff217224 */ /* 0x000fe200078e0004 */
[----:B------:R-:W-:-:S02]  /*195f0*/  MOV R3, 0x1f ;  /* 0x0000001f00037802 */ /* 0x000fc40000000f00 */
[----:B------:R-:W-:Y:S02]  /*19600*/  MOV R2, 0x19620 ;  /* 0x0001962000027802 */ /* 0x000fe40000000f00 */
[----:B-1234-:R-:W-:Y:S05]  /*19610*/  CALL.REL.NOINC `($__internal_83_$__cuda_sm70_shflsync_idx_p) ;  /* 0x0000254000007944 */ /* 0x01efea0003c00000 */
[----:B------:R-:W-:Y:S01]  /*19620*/  MOV R5, R34 ;  /* 0x0000002200057202 */ /* 0x000fe20000000f00 */
[----:B------:R-:W-:Y:S05]  /*19630*/  BRA `(.L_x_4784) ;  /* 0xfffe705000007947 */ /* 0x000fea000383ffff */
.L_x_4821:
[----:B------:R-:W-:Y:S01]  /*19640*/  IMAD.MOV.U32 R33, RZ, RZ, R12 ;  /* 0x000000ffff217224 */ /* 0x000fe200078e000c */
[----:B------:R-:W-:Y:S01]  /*19650*/  MOV R32, RZ ;  /* 0x000000ff00207202 */ /* 0x000fe20000000f00 */
[----:B------:R-:W-:Y:S01]  /*19660*/  IMAD.MOV.U32 R3, RZ, RZ, 0x181f ;  /* 0x0000181fff037424 */ /* 0x000fe200078e00ff */
[----:B------:R-:W-:Y:S02]  /*19670*/  MOV R2, 0x19690 ;  /* 0x0001969000027802 */ /* 0x000fe40000000f00 */
[----:B-----5:R-:W-:Y:S05]  /*19680*/  CALL.REL.NOINC `($__internal_83_$__cuda_sm70_shflsync_idx_p) ;  /* 0x000024d000007944 */ /* 0x020fea0003c00000 */
[----:B------:R-:W-:Y:S01]  /*19690*/  MOV R4, R34 ;  /* 0x0000002200047202 */ /* 0x000fe20000000f00 */
[----:B------:R-:W-:Y:S05]  /*196a0*/  BRA `(.L_x_4964) ;  /* 0xfffee9e000007947 */ /* 0x000fea000383ffff */
.L_x_4822:
[----:B------:R-:W-:Y:S01]  /*196b0*/  IMAD.MOV.U32 R33, RZ, RZ, R13 ;  /* 0x000000ffff217224 */ /* 0x000fe200078e000d */
[----:B------:R-:W-:Y:S01]  /*196c0*/  MOV R32, RZ ;  /* 0x000000ff00207202 */ /* 0x000fe20000000f00 */
[----:B------:R-:W-:Y:S01]  /*196d0*/  IMAD.MOV.U32 R3, RZ, RZ, 0x181f ;  /* 0x0000181fff037424 */ /* 0x000fe200078e00ff */
[----:B------:R-:W-:Y:S02]  /*196e0*/  MOV R2, 0x19700 ;  /* 0x0001970000027802 */ /* 0x000fe40000000f00 */
[----:B-12--5:R-:W-:Y:S05]  /*196f0*/  CALL.REL.NOINC `($__internal_83_$__cuda_sm70_shflsync_idx_p) ;  /* 0x0000246000007944 */ /* 0x026fea0003c00000 */
[----:B------:R-:W-:Y:S01]  /*19700*/  MOV R0, R34 ;  /* 0x0000002200007202 */ /* 0x000fe20000000f00 */
[----:B------:R-:W-:Y:S05]  /*19710*/  BRA `(.L_x_4965) ;  /* 0xfffee99000007947 */ /* 0x000fea000383ffff */
.L_x_4825:
[----:B------:R-:W-:Y:S01]  /*19720*/  IMAD.MOV.U32 R33, RZ, RZ, R12 ;  /* 0x000000ffff217224 */ /* 0x000fe200078e000c */
[----:B------:R-:W-:Y:S01]  /*19730*/  MOV R32, 0x1 ;  /* 0x0000000100207802 */ /* 0x000fe20000000f00 */
[----:B--2---:R-:W-:Y:S01]  /*19740*/  IMAD.MOV.U32 R3, RZ, RZ, 0x181f ;  /* 0x0000181fff037424 */ /* 0x004fe200078e00ff */
[----:B------:R-:W-:-:S02]  /*19750*/  MOV R2, 0x19770 ;  /* 0x0001977000027802 */ /* 0x000fc40000000f00 */
[----:B-1-345:R-:W-:Y:S05]  /*19760*/  CALL.REL.NOINC `($__internal_83_$__cuda_sm70_shflsync_idx_p) ;  /* 0x000023f000007944 */ /* 0x03afea0003c00000 */
[----:B------:R-:W-:Y:S01]  /*19770*/  IMAD.MOV.U32 R4, RZ, RZ, R34 ;  /* 0x000000ffff047224 */ /* 0x000fe200078e0022 */
[----:B------:R-:W-:Y:S01]  /*19780*/  MOV R32, 0x1 ;  /* 0x0000000100207802 */ /* 0x000fe20000000f00 */
[----:B------:R-:W-:Y:S01]  /*19790*/  IMAD.MOV.U32 R33, RZ, RZ, R13 ;  /* 0x000000ffff217224 */ /* 0x000fe200078e000d */
[----:B------:R-:W-:-:S02]  /*197a0*/  MOV R3, 0x181f ;  /* 0x0000181f00037802 */ /* 0x000fc40000000f00 */
[----:B------:R-:W-:Y:S02]  /*197b0*/  MOV R2, 0x197d0 ;  /* 0x000197d000027802 */ /* 0x000fe40000000f00 */
[----:B------:R-:W-:Y:S05]  /*197c0*/  CALL.REL.NOINC `($__internal_83_$__cuda_sm70_shflsync_idx_p) ;  /* 0x0000239000007944 */ /* 0x000fea0003c00000 */
[----:B------:R-:W-:Y:S01]  /*197d0*/  MOV R0, R34 ;  /* 0x0000002200007202 */ /* 0x000fe20000000f00 */
[----:B------:R-:W-:Y:S05]  /*197e0*/  BRA `(.L_x_4966) ;  /* 0xfffeea0000007947 */ /* 0x000fea000383ffff */
.L_x_4828:
[----:B------:R-:W-:Y:S01]  /*197f0*/  IMAD.MOV.U32 R33, RZ, RZ, R12 ;  /* 0x000000ffff217224 */ /* 0x000fe200078e000c */
[----:B------:R-:W-:Y:S01]  /*19800*/  MOV R32, 0x2 ;  /* 0x0000000200207802 */ /* 0x000fe20000000f00 */
[----:B-1----:R-:W-:Y:S01]  /*19810*/  IMAD.MOV.U32 R3, RZ, RZ, 0x181f ;  /* 0x0000181fff037424 */ /* 0x002fe200078e00ff */
[----:B------:R-:W-:Y:S02]  /*19820*/  MOV R2, 0x19840 ;  /* 0x0001984000027802 */ /* 0x000fe40000000f00 */
[----:B--2345:R-:W-:Y:S05]  /*19830*/  CALL.REL.NOINC `($__internal_83_$__cuda_sm70_shflsync_idx_p) ;  /* 0x0000232000007944 */ /* 0x03cfea0003c00000 */
[----:B------:R-:W-:Y:S01]  /*19840*/  MOV R4, R34 ;  /* 0x0000002200047202 */ /* 0x000fe20000000f00 */
[----:B------:R-:W-:Y:S05]  /*19850*/  BRA `(.L_x_4967) ;  /* 0xfffeeac000007947 */ /* 0x000fea000383ffff */
.L_x_4829:
[----:B------:R-:W-:Y:S01]  /*19860*/  IMAD.MOV.U32 R33, RZ, RZ, R13 ;  /* 0x000000ffff217224 */ /* 0x000fe200078e000d */
[----:B------:R-:W-:Y:S01]  /*19870*/  MOV R32, 0x2 ;  /* 0x0000000200207802 */ /* 0x000fe20000000f00 */
[----:B------:R-:W-:Y:S01]  /*19880*/  IMAD.MOV.U32 R3, RZ, RZ, 0x181f ;  /* 0x0000181fff037424 */ /* 0x000fe200078e00ff */
[----:B------:R-:W-:Y:S02]  /*19890*/  MOV R2, 0x198b0 ;  /* 0x000198b000027802 */ /* 0x000fe40000000f00 */
[----:B-12345:R-:W-:Y:S05]  /*198a0*/  CALL.REL.NOINC `($__internal_83_$__cuda_sm70_shflsync_idx_p) ;  /* 0x000022b000007944 */ /* 0x03efea0003c00000 */
[----:B------:R-:W-:Y:S01]  /*198b0*/  MOV R0, R34 ;  /* 0x0000002200007202 */ /* 0x000fe20000000f00 */
[----:B------:R-:W-:Y:S05]  /*198c0*/  BRA `(.L_x_4968) ;  /* 0xfffeea7000007947 */ /* 0x000fea000383ffff */
.L_x_4832:
[----:B------:R-:W-:Y:S01]  /*198d0*/  IMAD.MOV.U32 R33, RZ, RZ, R12 ;  /* 0x000000ffff217224 */ /* 0x000fe200078e000c */
[----:B------:R-:W-:Y:S01]  /*198e0*/  MOV R32, 0x3 ;  /* 0x0000000300207802 */ /* 0x000fe20000000f00 */
[----:B-1----:R-:W-:Y:S01]  /*198f0*/  IMAD.MOV.U32 R3, RZ, RZ, 0x181f ;  /* 0x0000181fff037424 */ /* 0x002fe200078e00ff */
[----:B------:R-:W-:-:S02]  /*19900*/  MOV R2, 0x19920 ;  /* 0x0001992000027802 */ /* 0x000fc40000000f00 */
[----:B--2345:R-:W-:Y:S05]  /*19910*/  CALL.REL.NOINC `($__internal_83_$__cuda_sm70_shflsync_idx_p) ;  /* 0x0000224000007944 */ /* 0x03cfea0003c00000 */
        /* <DEDUP_REMOVED lines=8> */
.L_x_4835:
[----:B------:R-:W-:Y:S01]  /*199a0*/  IMAD.MOV.U32 R33, RZ, RZ, R5 ;  /* 0x000000ffff217224 */ /* 0x000fe200078e0005 */
[----:B------:R-:W-:Y:S01]  /*199b0*/  MOV R32, RZ ;  /* 0x000000ff00207202 */ /* 0x000fe20000000f00 */
[----:B------:R-:W-:Y:S01]  /*199c0*/  IMAD.MOV.U32 R3, RZ, RZ, 0x181f ;  /* 0x0000181fff037424 */ /* 0x000fe200078e00ff */
[----:B------:R-:W-:Y:S02]  /*199d0*/  MOV R2, 0x199f0 ;  /* 0x000199f000027802 */ /* 0x000fe40000000f00 */
[----:B------:R-:W-:Y:S05]  /*199e0*/  CALL.REL.NOINC `($__internal_83_$__cuda_sm70_shflsync_idx_p) ;  /* 0x0000217000007944 */ /* 0x000fea0003c00000 */
[----:B------:R-:W-:Y:S01]  /*199f0*/  MOV R4, R34 ;  /* 0x0000002200047202 */ /* 0x000fe20000000f00 */
[----:B------:R-:W-:Y:S05]  /*19a00*/  BRA `(.L_x_4970) ;  /* 0xfffef5a000007947 */ /* 0x000fea000383ffff */
.L_x_4836:
[----:B------:R-:W-:Y:S01]  /*19a10*/  IMAD.MOV.U32 R33, RZ, RZ, R14 ;  /* 0x000000ffff217224 */ /* 0x000fe200078e000e */
[----:B------:R-:W-:Y:S01]  /*19a20*/  MOV R32, RZ ;  /* 0x000000ff00207202 */ /* 0x000fe20000000f00 */
[----:B------:R-:W-:Y:S01]  /*19a30*/  IMAD.MOV.U32 R3, RZ, RZ, 0x181f ;  /* 0x0000181fff037424 */ /* 0x000fe200078e00ff */
[----:B------:R-:W-:Y:S02]  /*19a40*/  MOV R2, 0x19a60 ;  /* 0x00019a6000027802 */ /* 0x000fe40000000f00 */
[----:B-12---:R-:W-:Y:S05]  /*19a50*/  CALL.REL.NOINC `($__internal_83_$__cuda_sm70_shflsync_idx_p) ;  /* 0x0000210000007944 */ /* 0x006fea0003c00000 */
        /* <DEDUP_REMOVED lines=22> */
[----:B--2---:R-:W-:Y:S05]  /*19bc0*/  CALL.REL.NOINC `($__internal_83_$__cuda_sm70_shflsync_idx_p) ;  /* 0x00001f9000007944 */ /* 0x004fea0003c00000 */
[----:B------:R-:W-:Y:S01]  /*19bd0*/  IMAD.MOV.U32 R8, RZ, RZ, R34 ;  /* 0x000000ffff087224 */ /* 0x000fe200078e0022 */
[----:B------:R-:W-:Y:S01]  /*19be0*/  MOV R32, 0x1 ;  /* 0x0000000100207802 */ /* 0x000fe20000000f00 */
[----:B------:R-:W-:Y:S01]  /*19bf0*/  IMAD.MOV.U32 R33, RZ, RZ, R14 ;  /* 0x000000ffff217224 */ /* 0x000fe200078e000e */
[----:B------:R-:W-:Y:S02]  /*19c00*/  MOV R3, 0x181f ;  /* 0x0000181f00037802 */ /* 0x000fe40000000f00 */
[----:B------:R-:W-:Y:S02]  /*19c10*/  MOV R2, 0x19c30 ;  /* 0x00019c3000027802 */ /* 0x000fe40000000f00 */
[----:B------:R-:W-:Y:S05]  /*19c20*/  CALL.REL.NOINC `($__internal_83_$__cuda_sm70_shflsync_idx_p) ;  /* 0x00001f3000007944 */ /* 0x000fea0003c00000 */
[----:B------:R-:W-:Y:S01]  /*19c30*/  MOV R0, R34 ;  /* 0x0000002200007202 */ /* 0x000fe20000000f00 */
[----:B------:R-:W-:Y:S05]  /*19c40*/  BRA `(.L_x_4971) ;  /* 0xfffef4b000007947 */ /* 0x000fea000383ffff */
.L_x_4841:
[----:B------:R-:W-:Y:S01]  /*19c50*/  IMAD.MOV.U32 R33, RZ, RZ, R0 ;  /* 0x000000ffff217224 */ /* 0x000fe200078e0000 */
[----:B------:R-:W-:Y:S01]  /*19c60*/  MOV R32, RZ ;  /* 0x000000ff00207202 */ /* 0x000fe20000000f00 */
[----:B------:R-:W-:Y:S01]  /*19c70*/  IMAD.MOV.U32 R3, RZ, RZ, 0x1c1f ;  /* 0x00001c1fff037424 */ /* 0x000fe200078e00ff */
[----:B------:R-:W-:-:S02]  /*19c80*/  MOV R2, 0x19ca0 ;  /* 0x00019ca000027802 */ /* 0x000fc40000000f00 */
[----:B------:R-:W-:Y:S05]  /*19c90*/  CALL.REL.NOINC `($__internal_83_$__cuda_sm70_shflsync_idx_p) ;  /* 0x00001ec000007944 */ /* 0x000fea0003c00000 */
[----:B------:R-:W-:Y:S01]  /*19ca0*/  MOV R8, R34 ;  /* 0x0000002200087202 */ /* 0x000fe20000000f00 */
[----:B------:R-:W-:Y:S05]  /*19cb0*/  BRA `(.L_x_4972) ;  /* 0xfffef73000007947 */ /* 0x000fea000383ffff */
.L_x_4842:
[----:B------:R-:W-:Y:S01]  /*19cc0*/  IMAD.MOV.U32 R33, RZ, RZ, R6 ;  /* 0x000000ffff217224 */ /* 0x000fe200078e0006 */
[----:B------:R-:W-:Y:S01]  /*19cd0*/  MOV R32, RZ ;  /* 0x000000ff00207202 */ /* 0x000fe20000000f00 */
[----:B------:R-:W-:Y:S01]  /*19ce0*/  IMAD.MOV.U32 R3, RZ, RZ, 0x1c1f ;  /* 0x00001c1fff037424 */ /* 0x000fe200078e00ff */
[----:B------:R-:W-:-:S02]  /*19cf0*/  MOV R2, 0x19d10 ;  /* 0x00019d1000027802 */ /* 0x000fc40000000f00 */
[----:B-12---:R-:W-:Y:S05]  /*19d00*/  CALL.REL.NOINC `($__internal_83_$__cuda_sm70_shflsync_idx_p) ;  /* 0x00001e5000007944 */ /* 0x006fea0003c00000 */
[----:B------:R-:W-:Y:S01]  /*19d10*/  IMAD.MOV.U32 R33, RZ, RZ, R5 ;  /* 0x000000ffff217224 */ /* 0x000fe200078e0005 */
[----:B------:R-:W-:Y:S01]  /*19d20*/  MOV R32, RZ ;  /* 0x000000ff00207202 */ /* 0x000fe20000000f00 */
[----:B------:R-:W-:Y:S01]  /*19d30*/  IMAD.MOV.U32 R3, RZ, RZ, 0x1c1f ;  /* 0x00001c1fff037424 */ /* 0x000fe200078e00ff */
[----:B------:R-:W-:Y:S01]  /*19d40*/  MOV R4, R34 ;  /* 0x0000002200047202 */ /* 0x000fe20000000f00 */
[----:B------:R-:W-:Y:S01]  /*19d50*/  IMAD.MOV.U32 R5, RZ, RZ, R8 ;  /* 0x000000ffff057224 */ /* 0x000fe200078e0008 */
[----:B------:R-:W-:-:S02]  /*19d60*/  MOV R2, 0x19d80 ;  /* 0x00019d8000027802 */ /* 0x000fc40000000f00 */
[----:B------:R-:W-:Y:S05]  /*19d70*/  CALL.REL.NOINC `($__internal_83_$__cuda_sm70_shflsync_idx_p) ;  /* 0x00001de000007944 */ /* 0x000fea0003c00000 */
[----:B------:R-:W-:Y:S01]  /*19d80*/  IMAD.MOV.U32 R30, RZ, RZ, R34 ;  /* 0x000000ffff1e7224 */ /* 0x000fe200078e0022 */
[----:B------:R-:W-:Y:S01]  /*19d90*/  MOV R32, RZ ;  /* 0x000000ff00207202 */ /* 0x000fe20000000f00 */
[----:B------:R-:W-:Y:S01]  /*19da0*/  IMAD.MOV.U32 R33, RZ, RZ, R12 ;  /* 0x000000ffff217224 */ /* 0x000fe200078e000c */
[----:B------:R-:W-:-:S02]  /*19db0*/  MOV R3, 0x1c1f ;  /* 0x00001c1f00037802 */ /* 0x000fc40000000f00 */
[----:B------:R-:W-:Y:S02]  /*19dc0*/  MOV R2, 0x19de0 ;  /* 0x00019de000027802 */ /* 0x000fe40000000f00 */
[----:B------:R-:W-:Y:S05]  /*19dd0*/  CALL.REL.NOINC `($__internal_83_$__cuda_sm70_shflsync_idx_p) ;  /* 0x00001d8000007944 */ /* 0x000fea0003c00000 */
[----:B------:R-:W-:Y:S01]  /*19de0*/  MOV R0, R34 ;  /* 0x0000002200007202 */ /* 0x000fe20000000f00 */
[----:B------:R-:W-:Y:S05]  /*19df0*/  BRA `(.L_x_4973) ;  /* 0xfffef64000007947 */ /* 0x000fea000383ffff */
.L_x_4867:
[----:B------:R-:W-:Y:S01]  /*19e00*/  IMAD.MOV.U32 R33, RZ, RZ, R0 ;  /* 0x000000ffff217224 */ /* 0x000fe200078e0000 */
[----:B------:R-:W-:Y:S01]  /*19e10*/  MOV R32, RZ ;  /* 0x000000ff00207202 */ /* 0x000fe20000000f00 */
[----:B------:R-:W-:Y:S01]  /*19e20*/  IMAD.MOV.U32 R3, RZ, RZ, 0x1c1f ;  /* 0x00001c1fff037424 */ /* 0x000fe200078e00ff */
[----:B------:R-:W-:Y:S02]  /*19e30*/  MOV R2, 0x19e50 ;  /* 0x00019e5000027802 */ /* 0x000fe40000000f00 */
[----:B------:R-:W-:Y:S05]  /*19e40*/  CALL.REL.NOINC `($__internal_83_$__cuda_sm70_shflsync_idx_p) ;  /* 0x00001d1000007944 */ /* 0x000fea0003c00000 */
[----:B------:R-:W-:Y:S01]  /*19e50*/  MOV R0, R34 ;  /* 0x0000002200007202 */ /* 0x000fe20000000f00 */
[----:B------:R-:W-:Y:S05]  /*19e60*/  BRA `(.L_x_4974) ;  /* 0xffff20d000007947 */ /* 0x000fea000383ffff */
.L_x_4868:
[----:B------:R-:W-:Y:S01]  /*19e70*/  IMAD.MOV.U32 R33, RZ, RZ, R6 ;  /* 0x000000ffff217224 */ /* 0x000fe200078e0006 */
[----:B------:R-:W-:Y:S01]  /*19e80*/  MOV R32, RZ ;  /* 0x000000ff00207202 */ /* 0x000fe20000000f00 */
[----:B------:R-:W-:Y:S01]  /*19e90*/  IMAD.MOV.U32 R3, RZ, RZ, 0x1c1f ;  /* 0x00001c1fff037424 */ /* 0x000fe200078e00ff */
[----:B------:R-:W-:Y:S02]  /*19ea0*/  MOV R2, 0x19ec0 ;  /* 0x00019ec000027802 */ /* 0x000fe40000000f00 */
[----:B-1----:R-:W-:Y:S05]  /*19eb0*/  CALL.REL.NOINC `($__internal_83_$__cuda_sm70_shflsync_idx_p) ;  /* 0x00001ca000007944 */ /* 0x002fea0003c00000 */
        /* <DEDUP_REMOVED lines=15> */
.L_x_4883:
[----:B------:R-:W-:Y:S01]  /*19fb0*/  IMAD.MOV.U32 R33, RZ, RZ, R9 ;  /* 0x000000ffff217224 */ /* 0x000fe200078e0009 */
[----:B------:R-:W-:Y:S01]  /*19fc0*/  MOV R32, RZ ;  /* 0x000000ff00207202 */ /* 0x000fe20000000f00 */
[----:B------:R-:W-:Y:S01]  /*19fd0*/  IMAD.MOV.U32 R3, RZ, RZ, 0x181f ;  /* 0x0000181fff037424 */ /* 0x000fe200078e00ff */
[----:B------:R-:W-:Y:S02]  /*19fe0*/  MOV R2, 0x1a000 ;  /* 0x0001a00000027802 */ /* 0x000fe40000000f00 */
[----:B-12345:R-:W-:Y:S05]  /*19ff0*/  CALL.REL.NOINC `($__internal_83_$__cuda_sm70_shflsync_idx_p) ;  /* 0x00001b6000007944 */ /* 0x03efea0003c00000 */
[----:B------:R-:W-:Y:S01]  /*1a000*/  MOV R8, R34 ;  /* 0x0000002200087202 */ /* 0x000fe20000000f00 */
[----:B------:R-:W-:Y:S05]  /*1a010*/  BRA `(.L_x_4976) ;  /* 0xffff4df000007947 */ /* 0x000fea000383ffff */
.L_x_4884:
[----:B------:R-:W-:Y:S01]  /*1a020*/  IMAD.MOV.U32 R33, RZ, RZ, R23 ;  /* 0x000000ffff217224 */ /* 0x000fe200078e0017 */
[----:B------:R-:W-:Y:S01]  /*1a030*/  MOV R32, RZ ;  /* 0x000000ff00207202 */ /* 0x000fe20000000f00 */
[----:B------:R-:W-:Y:S01]  /*1a040*/  IMAD.MOV.U32 R3, RZ, RZ, 0x181f ;  /* 0x0000181fff037424 */ /* 0x000fe200078e00ff */
[----:B------:R-:W-:Y:S02]  /*1a050*/  MOV R2, 0x1a070 ;  /* 0x0001a07000027802 */ /* 0x000fe40000000f00 */
[----:B-12345:R-:W-:Y:S05]  /*1a060*/  CALL.REL.NOINC `($__internal_83_$__cuda_sm70_shflsync_idx_p) ;  /* 0x00001af000007944 */ /* 0x03efea0003c00000 */
        /* <DEDUP_REMOVED lines=22> */
[----:B------:R-:W-:Y:S05]  /*1a1d0*/  CALL.REL.NOINC `($__internal_83_$__cuda_sm70_shflsync_idx_p) ;  /* 0x0000198000007944 */ /* 0x000fea0003c00000 */
        /* <DEDUP_REMOVED lines=8> */
.L_x_4887:
[----:B------:R-:W-:Y:S01]  /*1a260*/  IMAD.MOV.U32 R33, RZ, RZ, R5 ;  /* 0x000000ffff217224 */ /* 0x000fe200078e0005 */
[----:B------:R-:W-:Y:S01]  /*1a270*/  MOV R32, RZ ;  /* 0x000000ff00207202 */ /* 0x000fe20000000f00 */
[----:B------:R-:W-:Y:S01]  /*1a280*/  IMAD.MOV.U32 R3, RZ, RZ, 0x181f ;  /* 0x0000181fff037424 */ /* 0x000fe200078e00ff */
[----:B------:R-:W-:-:S02]  /*1a290*/  MOV R2, 0x1a2b0 ;  /* 0x0001a2b000027802 */ /* 0x000fc40000000f00 */
[----:B------:R-:W-:Y:S05]  /*1a2a0*/  CALL.REL.NOINC `($__internal_83_$__cuda_sm70_shflsync_idx_p) ;  /* 0x000018b000007944 */ /* 0x000fea0003c00000 */
[----:B------:R-:W-:Y:S01]  /*1a2b0*/  MOV R4, R34 ;  /* 0x0000002200047202 */ /* 0x000fe20000000f00 */
[----:B------:R-:W-:Y:S05]  /*1a2c0*/  BRA `(.L_x_4978) ;  /* 0xffff708000007947 */ /* 0x000fea000383ffff */
.L_x_4888:
[----:B------:R-:W-:Y:S01]  /*1a2d0*/  IMAD.MOV.U32 R33, RZ, RZ, R6 ;  /* 0x000000ffff217224 */ /* 0x000fe200078e0006 */
[----:B------:R-:W-:Y:S01]  /*1a2e0*/  MOV R32, RZ ;  /* 0x000000ff00207202 */ /* 0x000fe20000000f00 */
[----:B------:R-:W-:Y:S01]  /*1a2f0*/  IMAD.MOV.U32 R3, RZ, RZ, 0x181f ;  /* 0x0000181fff037424 */ /* 0x000fe200078e00ff */
[----:B------:R-:W-:-:S02]  /*1a300*/  MOV R2, 0x1a320 ;  /* 0x0001a32000027802 */ /* 0x000fc40000000f00 */
[----:B-12---:R-:W-:Y:S05]  /*1a310*/  CALL.REL.NOINC `($__internal_83_$__cuda_sm70_shflsync_idx_p) ;  /* 0x0000184000007944 */ /* 0x006fea0003c00000 */
        /* <DEDUP_REMOVED lines=22> */
[----:B-1----:R-:W-:Y:S05]  /*1a480*/  CALL.REL.NOINC `($__internal_83_$__cuda_sm70_shflsync_idx_p) ;  /* 0x000016d000007944 */ /* 0x002fea0003c00000 */
        /* <DEDUP_REMOVED lines=8> */
.L_x_4892:
[----:B------:R-:W-:Y:S01]  /*1a510*/  MOV R32, RZ ;  /* 0x000000ff00207202 */ /* 0x000fe20000000f00 */
[----:B------:R-:W-:Y:S01]  /*1a520*/  IMAD.MOV.U32 R33, RZ, RZ, R9 ;  /* 0x000000ffff217224 */ /* 0x000fe200078e0009 */
[----:B------:R-:W-:Y:S01]  /*1a530*/  MOV R2, 0x1a560 ;  /* 0x0001a56000027802 */ /* 0x000fe20000000f00 */
[----:B------:R-:W-:Y:S02]  /*1a540*/  IMAD.MOV.U32 R3, RZ, RZ, 0x181f ;  /* 0x0000181fff037424 */ /* 0x000fe400078e00ff */
[----:B--234-:R-:W-:Y:S05]  /*1a550*/  CALL.REL.NOINC `($__internal_83_$__cuda_sm70_shflsync_idx_p) ;  /* 0x0000160000007944 */ /* 0x01cfea0003c00000 */
[----:B------:R-:W-:Y:S01]  /*1a560*/  MOV R5, R34 ;  /* 0x0000002200057202 */ /* 0x000fe20000000f00 */
[----:B------:R-:W-:-:S05]  /*1a570*/  BRA `(.L_x_4980) ;  /* 0xffff739000007947 */ /* 0x000fca000383ffff */
.L_x_4893:
[----:B------:R-:W-:Y:S01]  /*1a580*/  MOV R32, RZ ;  /* 0x000000ff00207202 */ /* 0x000fe20000000f00 */
[----:B------:R-:W-:Y:S01]  /*1a590*/  IMAD.MOV.U32 R33, RZ, RZ, R16 ;  /* 0x000000ffff217224 */ /* 0x000fe200078e0010 */
[----:B------:R-:W-:Y:S01]  /*1a5a0*/  MOV R2, 0x1a5d0 ;  /* 0x0001a5d000027802 */ /* 0x000fe20000000f00 */
[----:B------:R-:W-:Y:S02]  /*1a5b0*/  IMAD.MOV.U32 R3, RZ, RZ, 0x181f ;  /* 0x0000181fff037424 */ /* 0x000fe400078e00ff */
[----:B-1234-:R-:W-:Y:S05]  /*1a5c0*/  CALL.REL.NOINC `($__internal_83_$__cuda_sm70_shflsync_idx_p) ;  /* 0x0000159000007944 */ /* 0x01efea0003c00000 */
        /* <DEDUP_REMOVED lines=23> */
[----:B------:R-:W-:Y:S05]  /*1a740*/  CALL.REL.NOINC `($__internal_83_$__cuda_sm70_shflsync_idx_p) ;  /* 0x0000141000007944 */ /* 0x000fea0003c00000 */
[----:B------:R-:W-:Y:S01]  /*1a750*/  MOV R32, 0x1 ;  /* 0x0000000100207802 */ /* 0x000fe20000000f00 */
[----:B------:R-:W-:Y:S01]  /*1a760*/  IMAD.MOV.U32 R5, RZ, RZ, R34 ;  /* 0x000000ffff057224 */ /* 0x000fe200078e0022 */
[----:B------:R-:W-:Y:S01]  /*1a770*/  MOV R3, 0x181f ;  /* 0x0000181f00037802 */ /* 0x000fe20000000f00 */
[----:B------:R-:W-:Y:S01]  /*1a780*/  IMAD.MOV.U32 R33, RZ, RZ, R16 ;  /* 0x000000ffff217224 */ /* 0x000fe200078e0010 */
[----:B------:R-:W-:Y:S02]  /*1a790*/  MOV R2, 0x1a7b0 ;  /* 0x0001a7b000027802 */ /* 0x000fe40000000f00 */
[----:B------:R-:W-:Y:S05]  /*1a7a0*/  CALL.REL.NOINC `($__internal_83_$__cuda_sm70_shflsync_idx_p) ;  /* 0x000013b000007944 */ /* 0x000fea0003c00000 */
[----:B------:R-:W-:Y:S01]  /*1a7b0*/  MOV R2, R34 ;  /* 0x0000002200027202 */ /* 0x000fe20000000f00 */
[----:B------:R-:W-:-:S05]  /*1a7c0*/  BRA `(.L_x_4981) ;  /* 0xffff72a000007947 */ /* 0x000fca000383ffff */
.L_x_4894:
[----:B------:R-:W-:Y:S01]  /*1a7d0*/  MOV R150, 0x2 ;  /* 0x0000000200967802 */ /* 0x000fe20000000f00 */
[----:B------:R-:W-:Y:S01]  /*1a7e0*/  IMAD.MOV.U32 R2, RZ, RZ, R8 ;  /* 0x000000ffff027224 */ /* 0x000fe200078e0008 */
[----:B------:R-:W-:Y:S02]  /*1a7f0*/  MOV R3, 0x1a810 ;  /* 0x0001a81000037802 */ /* 0x000fe40000000f00 */
[----:B------:R-:W-:Y:S05]  /*1a800*/  CALL.REL.NOINC `($__internal_82_$__cuda_sm70_shflsync_bfly_p) ;  /* 0x0000130000007944 */ /* 0x000fea0003c00000 */
[----:B------:R-:W-:Y:S01]  /*1a810*/  MOV R2, R150 ;  /* 0x0000009600027202 */ /* 0x000fe20000000f00 */
[----:B------:R-:W-:-:S05]  /*1a820*/  BRA `(.L_x_4982) ;  /* 0xffff7fa000007947 */ /* 0x000fca000383ffff */
.L_x_4897:
[----:B------:R-:W-:Y:S01]  /*1a830*/  MOV R32, RZ ;  /* 0x000000ff00207202 */ /* 0x000fe20000000f00 */
[----:B------:R-:W-:Y:S01]  /*1a840*/  IMAD.MOV.U32 R33, RZ, RZ, R5 ;  /* 0x000000ffff217224 */ /* 0x000fe200078e0005 */
[----:B------:R-:W-:Y:S01]  /*1a850*/  MOV R2, 0x1a880 ;  /* 0x0001a88000027802 */ /* 0x000fe20000000f00 */
[----:B------:R-:W-:Y:S02]  /*1a860*/  IMAD.MOV.U32 R3, RZ, RZ, 0x181f ;  /* 0x0000181fff037424 */ /* 0x000fe400078e00ff */
[----:B------:R-:W-:Y:S05]  /*1a870*/  CALL.REL.NOINC `($__internal_83_$__cuda_sm70_shflsync_idx_p) ;  /* 0x000012e000007944 */ /* 0x000fea0003c00000 */
[----:B------:R-:W-:Y:S01]  /*1a880*/  MOV R4, R34 ;  /* 0x0000002200047202 */ /* 0x000fe20000000f00 */
[----:B------:R-:W-:-:S05]  /*1a890*/  BRA `(.L_x_4983) ;  /* 0xffff990000007947 */ /* 0x000fca000383ffff */
.L_x_4898:
[----:B------:R-:W-:Y:S01]  /*1a8a0*/  MOV R32, RZ ;  /* 0x000000ff00207202 */ /* 0x000fe20000000f00 */
[----:B------:R-:W-:Y:S01]  /*1a8b0*/  IMAD.MOV.U32 R33, RZ, RZ, R12 ;  /* 0x000000ffff217224 */ /* 0x000fe200078e000c */
[----:B------:R-:W-:Y:S01]  /*1a8c0*/  MOV R2, 0x1a8f0 ;  /* 0x0001a8f000027802 */ /* 0x000fe20000000f00 */
[----:B------:R-:W-:Y:S02]  /*1a8d0*/  IMAD.MOV.U32 R3, RZ, RZ, 0x181f ;  /* 0x0000181fff037424 */ /* 0x000fe400078e00ff */
[----:B-12---:R-:W-:Y:S05]  /*1a8e0*/  CALL.REL.NOINC `($__internal_83_$__cuda_sm70_shflsync_idx_p) ;  /* 0x0000127000007944 */ /* 0x006fea0003c00000 */
        /* <DEDUP_REMOVED lines=23> */
[----:B--2---:R-:W-:Y:S05]  /*1aa60*/  CALL.REL.NOINC `($__internal_83_$__cuda_sm70_shflsync_idx_p) ;  /* 0x000010f000007944 */ /* 0x004fea0003c00000 */
        /* <DEDUP_REMOVED lines=8> */
.L_x_4900:
[----:B-1----:R-:W-:Y:S01]  /*1aaf0*/  IMAD.MOV.U32 R2, RZ, RZ, R193 ;  /* 0x000000ffff027224 */ /* 0x002fe200078e00c1 */
[----:B------:R-:W-:-:S02]  /*1ab00*/  MOV R150, 0x2 ;  /* 0x0000000200967802 */ /* 0x000fc40000000f00 */
[----:B------:R-:W-:Y:S02]  /*1ab10*/  MOV R3, 0x1ab30 ;  /* 0x0001ab3000037802 */ /* 0x000fe40000000f00 */
[----:B------:R-:W-:Y:S05]  /*1ab20*/  CALL.REL.NOINC `($__internal_82_$__cuda_sm70_shflsync_bfly_p) ;  /* 0x00000fe000007944 */ /* 0x000fea0003c00000 */
[----:B------:R-:W-:Y:S01]  /*1ab30*/  MOV R0, R150 ;  /* 0x0000009600007202 */ /* 0x000fe20000000f00 */
[----:B------:R-:W-:Y:S05]  /*1ab40*/  BRA `(.L_x_4985) ;  /* 0xffff99d000007947 */ /* 0x000fea000383ffff */
.L_x_4901:
[----:B-1----:R-:W-:Y:S01]  /*1ab50*/  IMAD.MOV.U32 R2, RZ, RZ, R0 ;  /* 0x000000ffff027224 */ /* 0x002fe200078e0000 */
[----:B------:R-:W-:Y:S02]  /*1ab60*/  MOV R150, 0x1 ;  /* 0x0000000100967802 */ /* 0x000fe40000000f00 */
[----:B------:R-:W-:Y:S02]  /*1ab70*/  MOV R3, 0x1ab90 ;  /* 0x0001ab9000037802 */ /* 0x000fe40000000f00 */
[----:B--2---:R-:W-:Y:S05]  /*1ab80*/  CALL.REL.NOINC `($__internal_82_$__cuda_sm70_shflsync_bfly_p) ;  /* 0x00000f8000007944 */ /* 0x004fea0003c00000 */
[----:B------:R-:W-:Y:S01]  /*1ab90*/  FADD.FTZ R0, R0, R150 ;  /* 0x0000009600007221 */ /* 0x000fe20000010000 */
[----:B------:R-:W-:Y:S02]  /*1aba0*/  MOV R2, R199 ;  /* 0x000000c700027202 */ /* 0x000fe40000000f00 */
[----:B------:R-:W-:Y:S02]  /*1abb0*/  MOV R150, 0x2 ;  /* 0x0000000200967802 */ /* 0x000fe40000000f00 */
[----:B------:R-:W-:Y:S02]  /*1abc0*/  MOV R3, 0x1abe0 ;  /* 0x0001abe000037802 */ /* 0x000fe40000000f00 */
[----:B------:R-:W-:Y:S05]  /*1abd0*/  CALL.REL.NOINC `($__internal_82_$__cuda_sm70_shflsync_bfly_p) ;  /* 0x00000f3000007944 */ /* 0x000fea0003c00000 */
[----:B------:R-:W-:Y:S01]  /*1abe0*/  FADD.FTZ R4, R199, R150 ;  /* 0x00000096c7047221 */ /* 0x000fe20000010000 */
[----:B------:R-:W-:-:S02]  /*1abf0*/  MOV R150, 0x1 ;  /* 0x0000000100967802 */ /* 0x000fc40000000f00 */
[----:B------:R-:W-:Y:S02]  /*1ac00*/  MOV R3, 0x1ac30 ;  /* 0x0001ac3000037802 */ /* 0x000fe40000000f00 */
[----:B------:R-:W-:Y:S02]  /*1ac10*/  MOV R2, R4 ;  /* 0x0000000400027202 */ /* 0x000fe40000000f00 */
[----:B------:R-:W-:Y:S05]  /*1ac20*/  CALL.REL.NOINC `($__internal_82_$__cuda_sm70_shflsync_bfly_p) ;  /* 0x00000ee000007944 */ /* 0x000fea0003c00000 */
[----:B------:R-:W-:Y:S01]  /*1ac30*/  MOV R3, R150 ;  /* 0x0000009600037202 */ /* 0x000fe20000000f00 */
[----:B------:R-:W-:Y:S05]  /*1ac40*/  BRA `(.L_x_4986) ;  /* 0xffff994000007947 */ /* 0x000fea000383ffff */
.L_x_4908:
[----:B--234-:R-:W-:Y:S01]  /*1ac50*/  IMAD.MOV.U32 R33, RZ, RZ, R13 ;  /* 0x000000ffff217224 */ /* 0x01cfe200078e000d */
[----:B------:R-:W-:Y:S01]  /*1ac60*/  MOV R32, RZ ;  /* 0x000000ff00207202 */ /* 0x000fe20000000f00 */
[----:B------:R-:W-:Y:S01]  /*1ac70*/  IMAD.MOV.U32 R3, RZ, RZ, 0x181f ;  /* 0x0000181fff037424 */ /* 0x000fe200078e00ff */
[----:B------:R-:W-:Y:S02]  /*1ac80*/  MOV R2, 0x1aca0 ;  /* 0x0001aca000027802 */ /* 0x000fe40000000f00 */
[----:B-1----:R-:W-:Y:S05]  /*1ac90*/  CALL.REL.NOINC `($__internal_83_$__cuda_sm70_shflsync_idx_p) ;  /* 0x00000ec000007944 */ /* 0x002fea0003c00000 */
[----:B------:R-:W-:Y:S01]  /*1aca0*/  MOV R5, R34 ;  /* 0x0000002200057202 */ /* 0x000fe20000000f00 */
[----:B------:R-:W-:Y:S05]  /*1acb0*/  BRA `(.L_x_4987) ;  /* 0xffffb19000007947 */ /* 0x000fea000383ffff */
.L_x_4909:
[----:B------:R-:W-:Y:S01]  /*1acc0*/  IMAD.MOV.U32 R33, RZ, RZ, R14 ;  /* 0x000000ffff217224 */ /* 0x000fe200078e000e */
[----:B------:R-:W-:Y:S01]  /*1acd0*/  MOV R32, RZ ;  /* 0x000000ff00207202 */ /* 0x000fe20000000f00 */
[----:B------:R-:W-:Y:S01]  /*1ace0*/  IMAD.MOV.U32 R3, RZ, RZ, 0x181f ;  /* 0x0000181fff037424 */ /* 0x000fe200078e00ff */
[----:B------:R-:W-:-:S02]  /*1acf0*/  MOV R2, 0x1ad10 ;  /* 0x0001ad1000027802 */ /* 0x000fc40000000f00 */
[----:B-123--:R-:W-:Y:S05]  /*1ad00*/  CALL.REL.NOINC `($__internal_83_$__cuda_sm70_shflsync_idx_p) ;  /* 0x00000e5000007944 */ /* 0x00efea0003c00000 */
[----:B------:R-:W-:Y:S01]  /*1ad10*/  MOV R0, R34 ;  /* 0x0000002200007202 */ /* 0x000fe20000000f00 */
[----:B------:R-:W-:Y:S05]  /*1ad20*/  BRA `(.L_x_4988) ;  /* 0xffffb14000007947 */ /* 0x000fea000383ffff */
.L_x_4912:
[----:B------:R-:W-:Y:S01]  /*1ad30*/  IMAD.MOV.U32 R33, RZ, RZ, R13 ;  /* 0x000000ffff217224 */ /* 0x000fe200078e000d */
[----:B------:R-:W-:Y:S01]  /*1ad40*/  MOV R32, 0x1 ;  /* 0x0000000100207802 */ /* 0x000fe20000000f00 */
[----:B--2---:R-:W-:Y:S01]  /*1ad50*/  IMAD.MOV.U32 R3, RZ, RZ, 0x181f ;  /* 0x0000181fff037424 */ /* 0x004fe200078e00ff */
[----:B------:R-:W-:-:S02]  /*1ad60*/  MOV R2, 0x1ad80 ;  /* 0x0001ad8000027802 */ /* 0x000fc40000000f00 */
[----:B-1-34-:R-:W-:Y:S05]  /*1ad70*/  CALL.REL.NOINC `($__internal_83_$__cuda_sm70_shflsync_idx_p) ;  /* 0x00000de000007944 */ /* 0x01afea0003c00000 */
        /* <DEDUP_REMOVED lines=8> */
.L_x_4915:
[----:B------:R-:W-:Y:S01]  /*1ae00*/  IMAD.MOV.U32 R33, RZ, RZ, R13 ;  /* 0x000000ffff217224 */ /* 0x000fe200078e000d */
[----:B------:R-:W-:Y:S01]  /*1ae10*/  MOV R32, 0x2 ;  /* 0x0000000200207802 */ /* 0x000fe20000000f00 */
[----:B--2---:R-:W-:Y:S01]  /*1ae20*/  IMAD.MOV.U32 R3, RZ, RZ, 0x181f ;  /* 0x0000181fff037424 */ /* 0x004fe200078e00ff */
[----:B------:R-:W-:Y:S02]  /*1ae30*/  MOV R2, 0x1ae50 ;  /* 0x0001ae5000027802 */ /* 0x000fe40000000f00 */
[----:B-1-34-:R-:W-:Y:S05]  /*1ae40*/  CALL.REL.NOINC `($__internal_83_$__cuda_sm70_shflsync_idx_p) ;  /* 0x00000d1000007944 */ /* 0x01afea0003c00000 */
[----:B------:R-:W-:Y:S01]  /*1ae50*/  MOV R5, R34 ;  /* 0x0000002200057202 */ /* 0x000fe20000000f00 */
[----:B------:R-:W-:Y:S05]  /*1ae60*/  BRA `(.L_x_4990) ;  /* 0xffffb26000007947 */ /* 0x000fea000383ffff */
.L_x_4916:
[----:B------:R-:W-:Y:S01]  /*1ae70*/  IMAD.MOV.U32 R33, RZ, RZ, R14 ;  /* 0x000000ffff217224 */ /* 0x000fe200078e000e */
[----:B------:R-:W-:Y:S01]  /*1ae80*/  MOV R32, 0x2 ;  /* 0x0000000200207802 */ /* 0x000fe20000000f00 */
[----:B--2---:R-:W-:Y:S01]  /*1ae90*/  IMAD.MOV.U32 R3, RZ, RZ, 0x181f ;  /* 0x0000181fff037424 */ /* 0x004fe200078e00ff */
[----:B------:R-:W-:Y:S02]  /*1aea0*/  MOV R2, 0x1aec0 ;  /* 0x0001aec000027802 */ /* 0x000fe40000000f00 */
[----:B-1-34-:R-:W-:Y:S05]  /*1aeb0*/  CALL.REL.NOINC `($__internal_83_$__cuda_sm70_shflsync_idx_p) ;  /* 0x00000ca000007944 */ /* 0x01afea0003c00000 */
[----:B------:R-:W-:Y:S01]  /*1aec0*/  MOV R0, R34 ;  /* 0x0000002200007202 */ /* 0x000fe20000000f00 */
[----:B------:R-:W-:Y:S05]  /*1aed0*/  BRA `(.L_x_4991) ;  /* 0xffffb21000007947 */ /* 0x000fea000383ffff */
.L_x_4919:
[----:B------:R-:W-:Y:S01]  /*1aee0*/  IMAD.MOV.U32 R33, RZ, RZ, R13 ;  /* 0x000000ffff217224 */ /* 0x000fe200078e000d */
[----:B------:R-:W-:Y:S01]  /*1aef0*/  MOV R32, 0x3 ;  /* 0x0000000300207802 */ /* 0x000fe20000000f00 */
[----:B---3--:R-:W-:Y:S01]  /*1af00*/  IMAD.MOV.U32 R3, RZ, RZ, 0x181f ;  /* 0x0000181fff037424 */ /* 0x008fe200078e00ff */
        /* <DEDUP_REMOVED lines=10> */
.L_x_4921:
[----:B------:R-:W-:Y:S01]  /*1afb0*/  IMAD.MOV.U32 R33, RZ, RZ, R5 ;  /* 0x000000ffff217224 */ /* 0x000fe200078e0005 */
[----:B------:R-:W-:Y:S01]  /*1afc0*/  MOV R32, RZ ;  /* 0x000000ff00207202 */ /* 0x000fe20000000f00 */
[----:B------:R-:W-:Y:S01]  /*1afd0*/  IMAD.MOV.U32 R3, RZ, RZ, 0x1c1f ;  /* 0x00001c1fff037424 */ /* 0x000fe200078e00ff */
[----:B------:R-:W-:Y:S02]  /*1afe0*/  MOV R2, 0x1b000 ;  /* 0x0001b00000027802 */ /* 0x000fe40000000f00 */
[----:B--2---:R-:W-:Y:S05]  /*1aff0*/  CALL.REL.NOINC `($__internal_83_$__cuda_sm70_shflsync_idx_p) ;  /* 0x00000b6000007944 */ /* 0x004fea0003c00000 */
[----:B------:R-:W-:Y:S01]  /*1b000*/  MOV R4, R34 ;  /* 0x0000002200047202 */ /* 0x000fe20000000f00 */
[----:B------:R-:W-:Y:S05]  /*1b010*/  BRA `(.L_x_4993) ;  /* 0xffffb53000007947 */ /* 0x000fea000383ffff */
.L_x_4922:
[----:B------:R-:W-:Y:S01]  /*1b020*/  IMAD.MOV.U32 R33, RZ, RZ, R14 ;  /* 0x000000ffff217224 */ /* 0x000fe200078e000e */
[----:B------:R-:W-:Y:S01]  /*1b030*/  MOV R32, RZ ;  /* 0x000000ff00207202 */ /* 0x000fe20000000f00 */
[----:B------:R-:W-:Y:S01]  /*1b040*/  IMAD.MOV.U32 R3, RZ, RZ, 0x1c1f ;  /* 0x00001c1fff037424 */ /* 0x000fe200078e00ff */
[----:B------:R-:W-:Y:S02]  /*1b050*/  MOV R2, 0x1b070 ;  /* 0x0001b07000027802 */ /* 0x000fe40000000f00 */
[----:B-123--:R-:W-:Y:S05]  /*1b060*/  CALL.REL.NOINC `($__internal_83_$__cuda_sm70_shflsync_idx_p) ;  /* 0x00000af000007944 */ /* 0x00efea0003c00000 */
[----:B------:R-:W-:Y:S01]  /*1b070*/  MOV R0, R34 ;  /* 0x0000002200007202 */ /* 0x000fe20000000f00 */
[----:B------:R-:W-:Y:S05]  /*1b080*/  BRA `(.L_x_4994) ;  /* 0xffffb4e000007947 */ /* 0x000fea000383ffff */
.L_x_4925:
        /* <DEDUP_REMOVED lines=13> */
.L_x_4929:
[----:B------:R-:W-:Y:S01]  /*1b160*/  IMAD.MOV.U32 R33, RZ, RZ, R5 ;  /* 0x000000ffff217224 */ /* 0x000fe200078e0005 */
[----:B------:R-:W-:Y:S01]  /*1b170*/  MOV R32, RZ ;  /* 0x000000ff00207202 */ /* 0x000fe20000000f00 */
[----:B------:R-:W-:Y:S01]  /*1b180*/  IMAD.MOV.U32 R3, RZ, RZ, 0x181f ;  /* 0x0000181fff037424 */ /* 0x000fe200078e00ff */
[----:B------:R-:W-:Y:S02]  /*1b190*/  MOV R2, 0x1b1b0 ;  /* 0x0001b1b000027802 */ /* 0x000fe40000000f00 */
[----:B--2---:R-:W-:Y:S05]  /*1b1a0*/  CALL.REL.NOINC `($__internal_83_$__cuda_sm70_shflsync_idx_p) ;  /* 0x000009b000007944 */ /* 0x004fea0003c00000 */
[----:B------:R-:W-:Y:S01]  /*1b1b0*/  MOV R4, R34 ;  /* 0x0000002200047202 */ /* 0x000fe20000000f00 */
[----:B------:R-:W-:Y:S05]  /*1b1c0*/  BRA `(.L_x_4996) ;  /* 0xffffd05000007947 */ /* 0x000fea000383ffff */
.L_x_4930:
[----:B------:R-:W-:Y:S01]  /*1b1d0*/  IMAD.MOV.U32 R33, RZ, RZ, R14 ;  /* 0x000000ffff217224 */ /* 0x000fe200078e000e */
[----:B------:R-:W-:Y:S01]  /*1b1e0*/  MOV R32, RZ ;  /* 0x000000ff00207202 */ /* 0x000fe20000000f00 */
[----:B------:R-:W-:Y:S01]  /*1b1f0*/  IMAD.MOV.U32 R3, RZ, RZ, 0x181f ;  /* 0x0000181fff037424 */ /* 0x000fe200078e00ff */
[----:B------:R-:W-:Y:S02]  /*1b200*/  MOV R2, 0x1b220 ;  /* 0x0001b22000027802 */ /* 0x000fe40000000f00 */
[----:B-123--:R-:W-:Y:S05]  /*1b210*/  CALL.REL.NOINC `($__internal_83_$__cuda_sm70_shflsync_idx_p) ;  /* 0x0000094000007944 */ /* 0x00efea0003c00000 */
[----:B------:R-:W-:Y:S01]  /*1b220*/  MOV R0, R34 ;  /* 0x0000002200007202 */ /* 0x000fe20000000f00 */
[----:B------:R-:W-:Y:S05]  /*1b230*/  BRA `(.L_x_4997) ;  /* 0xffffd00000007947 */ /* 0x000fea000383ffff */
.L_x_4933:
[----:B------:R-:W-:Y:S01]  /*1b240*/  IMAD.MOV.U32 R33, RZ, RZ, R5 ;  /* 0x000000ffff217224 */ /* 0x000fe200078e0005 */
[----:B------:R-:W-:Y:S01]  /*1b250*/  MOV R32, 0x1 ;  /* 0x0000000100207802 */ /* 0x000fe20000000f00 */
[----:B-1----:R-:W-:Y:S01]  /*1b260*/  IMAD.MOV.U32 R3, RZ, RZ, 0x181f ;  /* 0x0000181fff037424 */ /* 0x002fe200078e00ff */
[----:B------:R-:W-:-:S02]  /*1b270*/  MOV R2, 0x1b290 ;  /* 0x0001b29000027802 */ /* 0x000fc40000000f00 */
[----:B--234-:R-:W-:Y:S05]  /*1b280*/  CALL.REL.NOINC `($__internal_83_$__cuda_sm70_shflsync_idx_p) ;  /* 0x000008d000007944 */ /* 0x01cfea0003c00000 */
        /* <DEDUP_REMOVED lines=8> */
.L_x_4936:
[----:B------:R-:W-:Y:S01]  /*1b310*/  IMAD.MOV.U32 R33, RZ, RZ, R5 ;  /* 0x000000ffff217224 */ /* 0x000fe200078e0005 */
[----:B------:R-:W-:Y:S01]  /*1b320*/  MOV R32, 0x2 ;  /* 0x0000000200207802 */ /* 0x000fe20000000f00 */
[----:B-1----:R-:W-:Y:S01]  /*1b330*/  IMAD.MOV.U32 R3, RZ, RZ, 0x181f ;  /* 0x0000181fff037424 */ /* 0x002fe200078e00ff */
[----:B------:R-:W-:Y:S02]  /*1b340*/  MOV R2, 0x1b360 ;  /* 0x0001b36000027802 */ /* 0x000fe40000000f00 */
[----:B--234-:R-:W-:Y:S05]  /*1b350*/  CALL.REL.NOINC `($__internal_83_$__cuda_sm70_shflsync_idx_p) ;  /* 0x0000080000007944 */ /* 0x01cfea0003c00000 */
[----:B------:R-:W-:Y:S01]  /*1b360*/  MOV R4, R34 ;  /* 0x0000002200047202 */ /* 0x000fe20000000f00 */
[----:B------:R-:W-:Y:S05]  /*1b370*/  BRA `(.L_x_4999) ;  /* 0xffffd13000007947 */ /* 0x000fea000383ffff */
.L_x_4937:
[----:B------:R-:W-:Y:S01]  /*1b380*/  IMAD.MOV.U32 R33, RZ, RZ, R14 ;  /* 0x000000ffff217224 */ /* 0x000fe200078e000e */
[----:B------:R-:W-:Y:S01]  /*1b390*/  MOV R32, 0x2 ;  /* 0x0000000200207802 */ /* 0x000fe20000000f00 */
[----:B-1----:R-:W-:Y:S01]  /*1b3a0*/  IMAD.MOV.U32 R3, RZ, RZ, 0x181f ;  /* 0x0000181fff037424 */ /* 0x002fe200078e00ff */
[----:B------:R-:W-:Y:S02]  /*1b3b0*/  MOV R2, 0x1b3d0 ;  /* 0x0001b3d000027802 */ /* 0x000fe40000000f00 */
[----:B--234-:R-:W-:Y:S05]  /*1b3c0*/  CALL.REL.NOINC `($__internal_83_$__cuda_sm70_shflsync_idx_p) ;  /* 0x0000079000007944 */ /* 0x01cfea0003c00000 */
[----:B------:R-:W-:Y:S01]  /*1b3d0*/  MOV R0, R34 ;  /* 0x0000002200007202 */ /* 0x000fe20000000f00 */
[----:B------:R-:W-:Y:S05]  /*1b3e0*/  BRA `(.L_x_5000) ;  /* 0xffffd0e000007947 */ /* 0x000fea000383ffff */
.L_x_4940:
        /* <DEDUP_REMOVED lines=13> */
.L_x_4942:
[----:B------:R-:W-:Y:S01]  /*1b4c0*/  IMAD.MOV.U32 R33, RZ, RZ, R35 ;  /* 0x000000ffff217224 */ /* 0x000fe200078e0023 */
[----:B------:R-:W-:Y:S01]  /*1b4d0*/  MOV R32, RZ ;  /* 0x000000ff00207202 */ /* 0x000fe20000000f00 */
[----:B------:R-:W-:Y:S01]  /*1b4e0*/  IMAD.MOV.U32 R3, RZ, RZ, 0x1f ;  /* 0x0000001fff037424 */ /* 0x000fe200078e00ff */
[----:B------:R-:W-:Y:S02]  /*1b4f0*/  MOV R2, 0x1b510 ;  /* 0x0001b51000027802 */ /* 0x000fe40000000f00 */
[----:B-1-3--:R-:W-:Y:S05]  /*1b500*/  CALL.REL.NOINC `($__internal_83_$__cuda_sm70_shflsync_idx_p) ;  /* 0x0000065000007944 */ /* 0x00afea0003c00000 */
[----:B------:R-:W-:Y:S01]  /*1b510*/  MOV R9, R34 ;  /* 0x0000002200097202 */ /* 0x000fe20000000f00 */
[----:B------:R-:W-:Y:S05]  /*1b520*/  BRA `(.L_x_5002) ;  /* 0xffffd2a000007947 */ /* 0x000fea000383ffff */
.L_x_4943:
[----:B------:R-:W-:Y:S01]  /*1b530*/  IMAD.MOV.U32 R33, RZ, RZ, R35 ;  /* 0x000000ffff217224 */ /* 0x000fe200078e0023 */
[----:B------:R-:W-:Y:S01]  /*1b540*/  MOV R32, 0x1 ;  /* 0x0000000100207802 */ /* 0x000fe20000000f00 */
[----:B------:R-:W-:Y:S01]  /*1b550*/  IMAD.MOV.U32 R3, RZ, RZ, 0x1f ;  /* 0x0000001fff037424 */ /* 0x000fe200078e00ff */
[----:B------:R-:W-:Y:S02]  /*1b560*/  MOV R2, 0x1b580 ;  /* 0x0001b58000027802 */ /* 0x000fe40000000f00 */
[----:B-1234-:R-:W-:Y:S05]  /*1b570*/  CALL.REL.NOINC `($__internal_83_$__cuda_sm70_shflsync_idx_p) ;  /* 0x000005e000007944 */ /* 0x01efea0003c00000 */
[----:B------:R-:W-:Y:S01]  /*1b580*/  MOV R6, R34 ;  /* 0x0000002200067202 */ /* 0x000fe20000000f00 */
[----:B------:R-:W-:Y:S05]  /*1b590*/  BRA `(.L_x_5003) ;  /* 0xffffd25000007947 */ /* 0x000fea000383ffff */
.L_x_4944:
[----:B------:R-:W-:Y:S02]  /*1b5a0*/  MOV R3, 0x1 ;  /* 0x0000000100037802 */ /* 0x000fe40000000f00 */
[----:B------:R-:W-:-:S02]  /*1b5b0*/  MOV R2, 0x1b5d0 ;  /* 0x0001b5d000027802 */ /* 0x000fc40000000f00 */
[----:B--2-4-:R-:W-:Y:S05]  /*1b5c0*/  CALL.REL.NOINC `($__internal_84_$__cuda_sm70_shflsync_up_p) ;  /* 0x000005e000007944 */ /* 0x014fea0003c00000 */
[----:B------:R-:W-:Y:S05]  /*1b5d0*/  BRA `(.L_x_5004) ;  /* 0xffffd33000007947 */ /* 0x000fea000383ffff */
.L_x_4945:
[----:B------:R-:W-:Y:S02]  /*1b5e0*/  MOV R3, 0x2 ;  /* 0x0000000200037802 */ /* 0x000fe40000000f00 */
[----:B------:R-:W-:-:S02]  /*1b5f0*/  MOV R2, 0x1b610 ;  /* 0x0001b61000027802 */ /* 0x000fc40000000f00 */
[----:B--2-4-:R-:W-:Y:S05]  /*1b600*/  CALL.REL.NOINC `($__internal_84_$__cuda_sm70_shflsync_up_p) ;  /* 0x000005a000007944 */ /* 0x014fea0003c00000 */
        /* <DEDUP_REMOVED lines=24> */
.L_x_4949:
[----:B------:R-:W-:Y:S02]  /*1b790*/  MOV R3, 0x1 ;  /* 0x0000000100037802 */ /* 0x000fe40000000f00 */
[----:B------:R-:W-:Y:S02]  /*1b7a0*/  MOV R2, 0x1b7c0 ;  /* 0x0001b7c000027802 */ /* 0x000fe40000000f00 */
[----:B--2---:R-:W-:Y:S05]  /*1b7b0*/  CALL.REL.NOINC `($__internal_84_$__cuda_sm70_shflsync_up_p) ;  /* 0x000003f000007944 */ /* 0x004fea0003c00000 */
[----:B------:R-:W-:Y:S01]  /*1b7c0*/  MOV R2, R4 ;  /* 0x0000000400027202 */ /* 0x000fe20000000f00 */
[----:B------:R-:W-:Y:S05]  /*1b7d0*/  BRA `(.L_x_5006) ;  /* 0xffffd39000007947 */ /* 0x000fea000383ffff */
.L_x_4950:
        /* <DEDUP_REMOVED lines=27> */
.L_x_4952:
[----:B------:R-:W-:Y:S02]  /*1b990*/  SEL R0, RZ, 0x1, P0 ;  /* 0x00000001ff007807 */ /* 0x000fe40000000000 */
[----:B------:R-:W-:Y:S02]  /*1b9a0*/  MOV R2, 0x1b9c0 ;  /* 0x0001b9c000027802 */ /* 0x000fe40000000f00 */
[----:B-12---:R-:W-:Y:S05]  /*1b9b0*/  CALL.REL.NOINC `($__internal_85_$__cuda_sm70_votesync_ballot) ;  /* 0x0000025000007944 */ /* 0x006fea0003c00000 */
[----:B------:R-:W-:Y:S05]  /*1b9c0*/  BRA `(.L_x_5008) ;  /* 0xffffd33000007947 */ /* 0x000fea000383ffff */
.L_x_4953:
[----:B------:R-:W-:Y:S01]  /*1b9d0*/  IMAD.MOV.U32 R33, RZ, RZ, R7 ;  /* 0x000000ffff217224 */ /* 0x000fe200078e0007 */
[----:B----4-:R-:W-:Y:S01]  /*1b9e0*/  MOV R32, R13 ;  /* 0x0000000d00207202 */ /* 0x010fe20000000f00 */
[----:B------:R-:W-:Y:S01]  /*1b9f0*/  IMAD.MOV.U32 R3, RZ, RZ, 0x1f ;  /* 0x0000001fff037424 */ /* 0x000fe200078e00ff */
[----:B------:R-:W-:Y:S02]  /*1ba00*/  MOV R2, 0x1ba20 ;  /* 0x0001ba2000027802 */ /* 0x000fe40000000f00 */
[----:B-123--:R-:W-:Y:S05]  /*1ba10*/  CALL.REL.NOINC `($__internal_83_$__cuda_sm70_shflsync_idx_p) ;  /* 0x0000014000007944 */ /* 0x00efea0003c00000 */
[----:B------:R-:W-:Y:S01]  /*1ba20*/  IMAD.MOV.U32 R12, RZ, RZ, R34 ;  /* 0x000000ffff0c7224 */ /* 0x000fe200078e0022 */
[----:B------:R-:W-:Y:S01]  /*1ba30*/  MOV R32, R13 ;  /* 0x0000000d00207202 */ /* 0x000fe20000000f00 */
[----:B------:R-:W-:Y:S01]  /*1ba40*/  IMAD.MOV.U32 R33, RZ, RZ, R8 ;  /* 0x000000ffff217224 */ /* 0x000fe200078e0008 */
[----:B------:R-:W-:Y:S02]  /*1ba50*/  MOV R3, 0x1f ;  /* 0x0000001f00037802 */ /* 0x000fe40000000f00 */
[----:B------:R-:W-:-:S02]  /*1ba60*/  MOV R2, 0x1ba80 ;  /* 0x0001ba8000027802 */ /* 0x000fc40000000f00 */
[----:B------:R-:W-:Y:S05]  /*1ba70*/  CALL.REL.NOINC `($__internal_83_$__cuda_sm70_shflsync_idx_p) ;  /* 0x000000e000007944 */ /* 0x000fea0003c00000 */
[----:B------:R-:W-:Y:S01]  /*1ba80*/  MOV R5, R34 ;  /* 0x0000002200057202 */ /* 0x000fe20000000f00 */
[----:B------:R-:W-:Y:S05]  /*1ba90*/  BRA `(.L_x_5009) ;  /* 0xffffd2a000007947 */ /* 0x000fea000383ffff */
.L_x_4956:
[----:B------:R-:W-:Y:S01]  /*1baa0*/  IMAD.MOV.U32 R33, RZ, RZ, R4 ;  /* 0x000000ffff217224 */ /* 0x000fe200078e0004 */
[----:B------:R-:W-:Y:S01]  /*1bab0*/  MOV R32, R0 ;  /* 0x0000000000207202 */ /* 0x000fe20000000f00 */
[----:B------:R-:W-:Y:S01]  /*1bac0*/  IMAD.MOV.U32 R3, RZ, RZ, 0x1f ;  /* 0x0000001fff037424 */ /* 0x000fe200078e00ff */
[----:B------:R-:W-:-:S02]  /*1bad0*/  MOV R2, 0x1baf0 ;  /* 0x0001baf000027802 */ /* 0x000fc40000000f00 */
[----:B-12-4-:R-:W-:Y:S05]  /*1bae0*/  CALL.REL.NOINC `($__internal_83_$__cuda_sm70_shflsync_idx_p) ;  /* 0x0000007000007944 */ /* 0x016fea0003c00000 */
[----:B------:R-:W-:Y:S01]  /*1baf0*/  MOV R15, R34 ;  /* 0x00000022000f7202 */ /* 0x000fe20000000f00 */
[----:B------:R-:W-:Y:S05]  /*1bb00*/  BRA `(.L_x_4955) ;  /* 0xffffd29000007947 */ /* 0x000fea000383ffff */
        .weak           $__internal_82_$__cuda_sm70_shflsync_bfly_p
        .type           $__internal_82_$__cuda_sm70_shflsync_bfly_p,@function
        .size           $__internal_82_$__cuda_sm70_shflsync_bfly_p,($__internal_83_$__cuda_sm70_shflsync_idx_p - $__internal_82_$__cuda_sm70_shflsync_bfly_p)
$__internal_82_$__cuda_sm70_shflsync_bfly_p:
[----:B------:R-:W-:Y:S04]  /*1bb10*/  WARPSYNC R224 ;  /* 0x000000e000007348 */ /* 0x000fe80003800000 */
[----:B------:R1:W2:Y:S02]  /*1bb20*/  SHFL.BFLY PT, R150, R2, R150, R225 ;  /* 0x0c00009602967389 */ /* 0x0002a400000e00e1 */
[----:B-1----:R-:W-:-:S02]  /*1bb30*/  MOV R2, R3 ;  /* 0x0000000300027202 */ /* 0x002fc40000000f00 */
[----:B------:R-:W-:-:S04]  /*1bb40*/  MOV R3, 0x0 ;  /* 0x0000000000037802 */ /* 0x000fc80000000f00 */
[----:B--2---:R-:W-:Y:S05]  /*1bb50*/  RET.REL.NODEC R2 `(_ZN7cutlass13device_kernelIN5flash19enable_sm80_to_sm89INS1_16FlashAttnFwdSm80INS1_25CollectiveMainloopFwdSm80ILi8ELi2ELb0EN4cute5tupleIJNS5_1CILi128EEENS7_ILi64EEENS7_ILi192EEEEEELi192ENS_6half_tEfNS_4arch4Sm80ELb0ELb0ELb0ELb1ELb1ELb1ELb1ELb1EEENS1_21CollectiveEpilogueFwdINS6_IJS8_SA_S9_EEENS6_IJNS7_ILi1EEESI_SI_EEESC_SE_Li256ELb1ELb1ELb1ELb0EEENS1_36VarlenDynamicPersistentTileSchedulerILi128ELi64ELi256ELi256ELb1ELb1ELb0ELb0ELb1ELb1EEEEEEEEEvNT_6ParamsE) ;  /* 0xfffe44a002007950 */ /* 0x004fea0003c3ffff */
        .weak           $__internal_83_$__cuda_sm70_shflsync_idx_p
        .type           $__internal_83_$__cuda_sm70_shflsync_idx_p,@function
        .size           $__internal_83_$__cuda_sm70_shflsync_idx_p,($__internal_84_$__cuda_sm70_shflsync_up_p - $__internal_83_$__cuda_sm70_shflsync_idx_p)
$__internal_83_$__cuda_sm70_shflsync_idx_p:
[----:B------:R-:W-:-:S04]  /*1bb60*/  MOV R34, 0xffffffff ;  /* 0xffffffff00227802 */ /* 0x000fc80000000f00 */
[----:B------:R-:W-:Y:S04]  /*1bb70*/  WARPSYNC R34 ;  /* 0x0000002200007348 */ /* 0x000fe80003800000 */
[----:B------:R1:W2:Y:S02]  /*1bb80*/  SHFL.IDX PT, R34, R33, R32, R3 ;  /* 0x0000002021227389 */ /* 0x0002a400000e0003 */
[----:B-1----:R-:W-:-:S04]  /*1bb90*/  MOV R3, 0x0 ;  /* 0x0000000000037802 */ /* 0x002fc80000000f00 */
[----:B--2---:R-:W-:Y:S05]  /*1bba0*/  RET.REL.NODEC R2 `(_ZN7cutlass13device_kernelIN5flash19enable_sm80_to_sm89INS1_16FlashAttnFwdSm80INS1_25CollectiveMainloopFwdSm80ILi8ELi2ELb0EN4cute5tupleIJNS5_1CILi128EEENS7_ILi64EEENS7_ILi192EEEEEELi192ENS_6half_tEfNS_4arch4Sm80ELb0ELb0ELb0ELb1ELb1ELb1ELb1ELb1EEENS1_21CollectiveEpilogueFwdINS6_IJS8_SA_S9_EEENS6_IJNS7_ILi1EEESI_SI_EEESC_SE_Li256ELb1ELb1ELb1ELb0EEENS1_36VarlenDynamicPersistentTileSchedulerILi128ELi64ELi256ELi256ELb1ELb1ELb0ELb0ELb1ELb1EEEEEEEEEvNT_6ParamsE) ;  /* 0xfffe445002007950 */ /* 0x004fea0003c3ffff */
        .weak           $__internal_84_$__cuda_sm70_shflsync_up_p
        .type           $__internal_84_$__cuda_sm70_shflsync_up_p,@function
        .size           $__internal_84_$__cuda_sm70_shflsync_up_p,($__internal_85_$__cuda_sm70_votesync_ballot - $__internal_84_$__cuda_sm70_shflsync_up_p)
$__internal_84_$__cuda_sm70_shflsync_up_p:
[----:B------:R-:W-:Y:S02]  /*1bbb0*/  MOV R4, RZ ;  /* 0x000000ff00047202 */ /* 0x000fe40000000f00 */
[----:B------:R-:W-:-:S04]  /*1bbc0*/  MOV R12, 0xffffffff ;  /* 0xffffffff000c7802 */ /* 0x000fc80000000f00 */
[----:B------:R-:W-:Y:S04]  /*1bbd0*/  WARPSYNC R12 ;  /* 0x0000000c00007348 */ /* 0x000fe80003800000 */
[----:B------:R1:W2:Y:S02]  /*1bbe0*/  SHFL.UP PT, R4, R0, R3, R4 ;  /* 0x0400000300047389 */ /* 0x0002a400000e0004 */
[----:B-1----:R-:W-:-:S04]  /*1bbf0*/  MOV R3, 0x0 ;  /* 0x0000000000037802 */ /* 0x002fc80000000f00 */
[----:B--2---:R-:W-:Y:S05]  /*1bc00*/  RET.REL.NODEC R2 `(_ZN7cutlass13device_kernelIN5flash19enable_sm80_to_sm89INS1_16FlashAttnFwdSm80INS1_25CollectiveMainloopFwdSm80ILi8ELi2ELb0EN4cute5tupleIJNS5_1CILi128EEENS7_ILi64EEENS7_ILi192EEEEEELi192ENS_6half_tEfNS_4arch4Sm80ELb0ELb0ELb0ELb1ELb1ELb1ELb1ELb1EEENS1_21CollectiveEpilogueFwdINS6_IJS8_SA_S9_EEENS6_IJNS7_ILi1EEESI_SI_EEESC_SE_Li256ELb1ELb1ELb1ELb0EEENS1_36VarlenDynamicPersistentTileSchedulerILi128ELi64ELi256ELi256ELb1ELb1ELb0ELb0ELb1ELb1EEEEEEEEEvNT_6ParamsE) ;  /* 0xfffe43f002007950 */ /* 0x004fea0003c3ffff */
        .weak           $__internal_85_$__cuda_sm70_votesync_ballot
        .type           $__internal_85_$__cuda_sm70_votesync_ballot,@function
        .size           $__internal_85_$__cuda_sm70_votesync_ballot,(.L_x_6281 - $__internal_85_$__cuda_sm70_votesync_ballot)
$__internal_85_$__cuda_sm70_votesync_ballot:
[----:B------:R-:W-:Y:S01]  /*1bc10*/  ISETP.NE.U32.AND P0, PT, R0, 0x1, PT ;  /* 0x000000010000780c */ /* 0x000fe20003f05070 */
[----:B------:R-:W-:-:S04]  /*1bc20*/  IMAD.MOV.U32 R3, RZ, RZ, -0x1 ;  /* 0xffffffffff037424 */ /* 0x000fc800078e00ff */
[----:B------:R-:W-:Y:S08]  /*1bc30*/  WARPSYNC R3 ;  /* 0x0000000300007348 */ /* 0x000ff00003800000 */
[----:B------:R-:W-:-:S04]  /*1bc40*/  VOTE.ANY R0, PT, !P0 ;  /* 0x0000000000007806 */ /* 0x000fc800040e0100 */
[----:B------:R-:W-:Y:S01]  /*1bc50*/  LOP3.LUT R0, R0, R3, RZ, 0xc0, !PT ;  /* 0x0000000300007212 */ /* 0x000fe200078ec0ff */
[----:B------:R-:W-:-:S04]  /*1bc60*/  IMAD.MOV.U32 R3, RZ, RZ, 0x0 ;  /* 0x00000000ff037424 */ /* 0x000fc800078e00ff */
[----:B------:R-:W-:Y:S05]  /*1bc70*/  RET.REL.NODEC R2 `(_ZN7cutlass13device_kernelIN5flash19enable_sm80_to_sm89INS1_16FlashAttnFwdSm80INS1_25CollectiveMainloopFwdSm80ILi8ELi2ELb0EN4cute5tupleIJNS5_1CILi128EEENS7_ILi64EEENS7_ILi192EEEEEELi192ENS_6half_tEfNS_4arch4Sm80ELb0ELb0ELb0ELb1ELb1ELb1ELb1ELb1EEENS1_21CollectiveEpilogueFwdINS6_IJS8_SA_S9_EEENS6_IJNS7_ILi1EEESI_SI_EEESC_SE_Li256ELb1ELb1ELb1ELb0EEENS1_36VarlenDynamicPersistentTileSchedulerILi128ELi64ELi256ELi256ELb1ELb1ELb0ELb0ELb1ELb1EEEEEEEEEvNT_6ParamsE) ;  /* 0xfffe438002007950 */ /* 0x000fea0003c3ffff */
.L_x_5010:
        /* <DEDUP_REMOVED lines=16> */
.L_x_6281:


//--------------------- .text._ZN7cutlass13device_kernelIN5flash19enable_sm80_to_sm89INS1_16FlashAttnFwdSm80INS1_25CollectiveMainloopFwdSm80ILi8ELi2ELb0EN4cute5tupleIJNS5_1CILi128EEENS7_ILi64EEENS7_ILi192EEEEEELi192ENS_6half_tEfNS_4arch4Sm80ELb0ELb1ELb0ELb0ELb1ELb0ELb1ELb1EEENS1_21CollectiveEpilogueFwdINS6_IJS8_SA_S9_EEENS6_IJNS7_ILi1EEESI_SI_EEESC_SE_Li256ELb0ELb1ELb1ELb0EEENS1_19SingleTileSchedulerILb0ELb1ELb1ELi128EEEEEEEEEvNT_6ParamsE --------------------------
	.section	.text._ZN7cutlass13device_kernelIN5flash19enable_sm80_to_sm89INS1_16FlashAttnFwdSm80INS1_25CollectiveMainloopFwdSm80ILi8ELi2ELb0EN4cute5tupleIJNS5_1CILi128EEENS7_ILi64EEENS7_ILi192EEEEEELi192ENS_6half_tEfNS_4arch4Sm80ELb0ELb1ELb0ELb0ELb1ELb0ELb1ELb1EEENS1_21CollectiveEpilogueFwdINS6_IJS8_SA_S9_EEENS6_IJNS7_ILi1EEESI_SI_EEESC_SE_Li256ELb0ELb1ELb1ELb0EEENS1_19SingleTileSchedulerILb0ELb1ELb1ELi128EEEEEEEEEvNT_6ParamsE,"ax",@progbits
	.sectioninfo	@"SHI_REGISTERS=228"
	.align	128
.text._ZN7cutlass13device_kernelIN5flash19enable_sm80_to_sm89INS1_16FlashAttnFwdSm80INS1_25CollectiveMainloopFwdSm80ILi8ELi2ELb0EN4cute5tupleIJNS5_1CILi128EEENS7_ILi64EEENS7_ILi192EEEEEELi192ENS_6half_tEfNS_4arch4Sm80ELb0ELb1ELb0ELb0ELb1ELb0ELb1ELb1EEENS1_21CollectiveEpilogueFwdINS6_IJS8_SA_S9_EEENS6_IJNS7_ILi1EEESI_SI_EEESC_SE_Li256ELb0ELb1ELb1ELb0EEENS1_19SingleTileSchedulerILb0ELb1ELb1ELi128EEEEEEEEEvNT_6ParamsE:
        .type           _ZN7cutlass13device_kernelIN5flash19enable_sm80_to_sm89INS1_16FlashAttnFwdSm80INS1_25CollectiveMainloopFwdSm80ILi8ELi2ELb0EN4cute5tupleIJNS5_1CILi128EEENS7_ILi64EEENS7_ILi192EEEEEELi192ENS_6half_tEfNS_4arch4Sm80ELb0ELb1ELb0ELb0ELb1ELb0ELb1ELb1EEENS1_21CollectiveEpilogueFwdINS6_IJS8_SA_S9_EEENS6_IJNS7_ILi1EEESI_SI_EEESC_SE_Li256ELb0ELb1ELb1ELb0EEENS1_19SingleTileSchedulerILb0ELb1ELb1ELi128EEEEEEEEEvNT_6ParamsE,@function
        .size           _ZN7cutlass13device_kernelIN5flash19enable_sm80_to_sm89INS1_16FlashAttnFwdSm80INS1_25CollectiveMainloopFwdSm80ILi8ELi2ELb0EN4cute5tupleIJNS5_1CILi128EEENS7_ILi64EEENS7_ILi192EEEEEELi192ENS_6half_tEfNS_4arch4Sm80ELb0ELb1ELb0ELb0ELb1ELb0ELb1ELb1EEENS1_21CollectiveEpilogueFwdINS6_IJS8_SA_S9_EEENS6_IJNS7_ILi1EEESI_SI_EEESC_SE_Li256ELb0ELb1ELb1ELb0EEENS1_19SingleTileSchedulerILb0ELb1ELb1ELi128EEEEEEEEEvNT_6ParamsE,(.L_x_6286 - _ZN7cutlass13device_kernelIN5flash19enable_sm80_to_sm89INS1_16FlashAttnFwdSm80INS1_25CollectiveMainloopFwdSm80ILi8ELi2ELb0EN4cute5tupleIJNS5_1CILi128EEENS7_ILi64EEENS7_ILi192EEEEEELi192ENS_6half_tEfNS_4arch4Sm80ELb0ELb1ELb0ELb0ELb1ELb0ELb1ELb1EEENS1_21CollectiveEpilogueFwdINS6_IJS8_SA_S9_EEENS6_IJNS7_ILi1EEESI_SI_EEESC_SE_Li256ELb0ELb1ELb1ELb0EEENS1_19SingleTileSchedulerILb0ELb1ELb1ELi128EEEEEEEEEvNT_6ParamsE)
        .other          _ZN7cutlass13device_kernelIN5flash19enable_sm80_to_sm89INS1_16FlashAttnFwdSm80INS1_25CollectiveMainloopFwdSm80ILi8ELi2ELb0EN4cute5tupleIJNS5_1CILi128EEENS7_ILi64EEENS7_ILi192EEEEEELi192ENS_6half_tEfNS_4arch4Sm80ELb0ELb1ELb0ELb0ELb1ELb0ELb1ELb1EEENS1_21CollectiveEpilogueFwdINS6_IJS8_SA_S9_EEENS6_IJNS7_ILi1EEESI_SI_EEESC_SE_Li256ELb0ELb1ELb1ELb0EEENS1_19SingleTileSchedulerILb0ELb1ELb1ELi128EEEEEEEEEvNT_6ParamsE,@"STO_CUDA_ENTRY STV_DEFAULT"
_ZN7cutlass13device_kernelIN5flash19enable_sm80_to_sm89INS1_16FlashAttnFwdSm80INS1_25CollectiveMainloopFwdSm80ILi8ELi2ELb0EN4cute5tupleIJNS5_1CILi128EEENS7_ILi64EEENS7_ILi192EEEEEELi192ENS_6half_tEfNS_4arch4Sm80ELb0ELb1ELb0ELb0ELb1ELb0ELb1ELb1EEENS1_21CollectiveEpilogueFwdINS6_IJS8_SA_S9_EEENS6_IJNS7_ILi1EEESI_SI_EEESC_SE_Li256ELb0ELb1ELb1ELb0EEENS1_19SingleTileSchedulerILb0ELb1ELb1ELi128EEEEEEEEEvNT_6ParamsE:
        /* <DEDUP_REMOVED lines=17> */
.L_x_5011:
[----:B------:R-:W-:Y:S02]  /*0110*/  ULDC.64 UR4, c[0x0][0x550] ;  /* 0x0001540000047ab9 */ /* 0x000fe40000000a00 */
[----:B------:R-:W-:Y:S02]  /*0120*/  UISETP.NE.AND UP0, UPT, UR4, 0x1, UPT ;  /* 0x000000010400788c */ /* 0x000fe4000bf05270 */
[----:B------:R-:W-:-:S02]  /*0130*/  UIMAD.WIDE.U32 UR10, UR6, UR5, URZ ;  /* 0x00000005060a72a5 */ /* 0x000fc4000f8e003f */
[----:B------:R-:W-:Y:S02]  /*0140*/  ULDC UR4, c[0x0][0x558] ;  /* 0x0001560000047ab9 */ /* 0x000fe40000000800 */
[----:B------:R-:W-:-:S05]  /*0150*/  UMOV UR14, UR6 ;  /* 0x00000006000e7c82 */ /* 0x000fca0008000000 */
[----:B------:R-:W-:-:S03]  /*0160*/  @UP0 USHF.R.U32.HI UR14, URZ, UR4, UR11 ;  /* 0x000000043f0e0299 */ /* 0x000fc6000801160b */
.L_x_5012:
        /* <DEDUP_REMOVED lines=50> */
.L_x_5014:
[----:B------:R-:W-:Y:S02]  /*0490*/  ULDC UR4, c[0x0][0x32c] ;  /* 0x0000cb0000047ab9 */ /* 0x000fe40000000800 */
[----:B------:R-:W-:-:S03]  /*04a0*/  UISETP.NE.AND UP2, UPT, UR10, UR4, UPT ;  /* 0x000000040a00728c */ /* 0x000fc6000bf45270 */
[----:B------:R-:W-:Y:S02]  /*04b0*/  ULDC.64 UR4, c[0x0][0x330] ;  /* 0x0000cc0000047ab9 */ /* 0x000fe40000000a00 */
[----:B------:R-:W-:-:S07]  /*04c0*/  UIMAD.WIDE.U32 UR16, UR11, UR4, URZ ;  /* 0x000000040b1072a5 */ /* 0x000fce000f8e003f */
[----:B------:R-:W-:Y:S02]  /*04d0*/  @UP2 UMOV UR13, UR17 ;  /* 0x00000011000d2c82 */ /* 0x000fe40008000000 */
[----:B------:R-:W-:Y:S02]  /*04e0*/  @UP2 USHF.R.U32.HI UR11, URZ, UR5, UR13 ;  /* 0x000000053f0b2299 */ /* 0x000fe4000801160d */
.L_x_5015:
[----:B------:R-:W-:Y:S02]  /*04f0*/  ULDC UR4, c[0x0][0x32c] ;  /* 0x0000cb0000047ab9 */ /* 0x000fe40000000800 */
[----:B------:R-:W-:-:S04]  /*0500*/  UIMAD UR4, UR11, UR4, UR4 ;  /* 0x000000040b0472a4 */ /* 0x000fc8000f8e0204 */
[----:B------:R-:W-:-:S04]  /*0510*/  UISETP.LT.AND UP2, UPT, UR9, UR4, UPT ;  /* 0x000000040900728c */ /* 0x000fc8000bf41270 */
[----:B------:R-:W-:Y:S02]  /*0520*/  USEL UR9, UR9, UR4, UP2 ;  /* 0x0000000409097287 */ /* 0x000fe40009000000 */
.L_x_5013:
        /* <DEDUP_REMOVED lines=34> */
.L_x_5017:
[----:B------:R-:W-:Y:S02]  /*0750*/  ULDC UR4, c[0x0][0x32c] ;  /* 0x0000cb0000047ab9 */ /* 0x000fe40000000800 */
[----:B------:R-:W-:-:S03]  /*0760*/  UISETP.NE.AND UP2, UPT, UR4, 0x1, UPT ;  /* 0x000000010400788c */ /* 0x000fc6000bf45270 */
[----:B------:R-:W-:Y:S02]  /*0770*/  ULDC.64 UR4, c[0x0][0x330] ;  /* 0x0000cc0000047ab9 */ /* 0x000fe40000000a00 */
[----:B------:R-:W-:-:S07]  /*0780*/  UIMAD.WIDE.U32 UR16, UR11, UR4, URZ ;  /* 0x000000040b1072a5 */ /* 0x000fce000f8e003f */
[----:B------:R-:W-:Y:S02]  /*0790*/  @UP2 UMOV UR13, UR17 ;  /* 0x00000011000d2c82 */ /* 0x000fe40008000000 */
[----:B------:R-:W-:Y:S02]  /*07a0*/  @UP2 USHF.R.U32.HI UR11, URZ, UR5, UR13 ;  /* 0x000000053f0b2299 */ /* 0x000fe4000801160d */
.L_x_5018:
[----:B------:R-:W-:Y:S02]  /*07b0*/  ULDC UR4, c[0x0][0x32c] ;  /* 0x0000cb0000047ab9 */ /* 0x000fe40000000800 */
[----:B------:R-:W-:-:S04]  /*07c0*/  UIMAD UR4, UR11, UR4, URZ ;  /* 0x000000040b0472a4 */ /* 0x000fc8000f8e023f */
[----:B------:R-:W-:-:S04]  /*07d0*/  UISETP.LT.AND UP2, UPT, UR10, UR4, UPT ;  /* 0x000000040a00728c */ /* 0x000fc8000bf41270 */
[----:B------:R-:W-:-:S04]  /*07e0*/  USEL UR10, UR10, UR4, !UP2 ;  /* 0x000000040a0a7287 */ /* 0x000fc8000d000000 */
.L_x_5016:
        /* <DEDUP_REMOVED lines=46> */
.L_x_5019:
        /* <DEDUP_REMOVED lines=86> */
[----:B------:R-:W-:Y:S01]  /*1030*/  IMAD R193, R201, 0x20, R20 ;  /* 0x00000020c9c17824 */ /* 0x000fe200078e0214 */
[----:B------:R-:W-:Y:S01]  /*1040*/  UIMAD UR10, UR10, UR4, URZ ;  /* 0x000000040a0a72a4 */ /* 0x000fe2000f8e023f */
[----:B------:R-:W-:Y:S01]  /*1050*/  LOP3.LUT R19, R21, 0xfffffff0, RZ, 0xc0, !PT ;  /* 0xfffffff015137812 */ /* 0x000fe200078ec0ff */
[----:B------:R-:W-:Y:S01]  /*1060*/  UIMAD.WIDE.U32 UR16, UR8, UR4, UR16 ;  /* 0x00000004081072a5 */ /* 0x000fe2000f8e0010 */
[----:B------:R-:W-:Y:S01]  /*1070*/  IMAD.SHL.U32 R200, R201, 0x8, RZ ;  /* 0x00000008c9c87824 */ /* 0x000fe200078e00ff */
[----:B------:R-:W-:Y:S01]  /*1080*/  IADD3 R2, R193, UR24, RZ ;  /* 0x00000018c1027c10 */ /* 0x000fe2000fffe0ff */
[----:B------:R-:W-:Y:S01]  /*1090*/  UIMAD UR5, UR8, UR5, UR10 ;  /* 0x00000005080572a4 */ /* 0x000fe2000f8e020a */
[----:B------:R-:W-:Y:S01]  /*10a0*/  IMAD.IADD R19, R6, 0x1, -R19 ;  /* 0x0000000106137824 */ /* 0x000fe200078e0a13 */
[----:B------:R-:W-:Y:S01]  /*10b0*/  ULDC UR4, c[0x0][0x168] ;  /* 0x00005a0000047ab9 */ /* 0x000fe20000000800 */
[----:B------:R-:W-:Y:S01]  /*10c0*/  IMAD.U32 R11, RZ, RZ, UR17 ;  /* 0x00000011ff0b7e24 */ /* 0x000fe2000f8e00ff */
[----:B------:R-:W-:Y:S01]  /*10d0*/  UIADD3 UR5, UR17, UR5, URZ ;  /* 0x0000000511057290 */ /* 0x000fe2000fffe03f */
[----:B------:R-:W-:Y:S01]  /*10e0*/  @P1 IMAD.HI.U32 R0, R2, c[0x0][0x2c8], RZ ;  /* 0x0000b20002001a27 */ /* 0x000fe200078e00ff */
[----:B------:R-:W-:Y:S01]  /*10f0*/  LOP3.LUT R9, R9, 0x1c0, RZ, 0xc0, !PT ;  /* 0x000001c009097812 */ /* 0x000fe200078ec0ff */
[----:B------:R-:W-:Y:S01]  /*1100*/  BSSY B0, `(.L_x_5021) ;  /* 0x0000042000007945 */ /* 0x000fe20003800000 */
[----:B------:R-:W-:Y:S01]  /*1110*/  LOP3.LUT P1, RZ, R201, 0x4, RZ, 0xc0, !PT ;  /* 0x00000004c9ff7812 */ /* 0x000fe2000782c0ff */
[----:B------:R-:W-:Y:S01]  /*1120*/  IMAD.MOV.U32 R3, RZ, RZ, R2 ;  /* 0x000000ffff037224 */ /* 0x000fe200078e0002 */
[----:B------:R-:W-:Y:S01]  /*1130*/  @P0 SHF.R.U32.HI R3, RZ, c[0x0][0x2cc], R0 ;  /* 0x0000b300ff030a19 */ /* 0x000fe20000011600 */
[----:B------:R-:W-:Y:S01]  /*1140*/  IMAD.U32 R10, RZ, RZ, UR16 ;  /* 0x00000010ff0a7e24 */ /* 0x000fe2000f8e00ff */
[----:B------:R-:W-:Y:S01]  /*1150*/  SHF.R.U32.HI R7, RZ, 0x3, R9 ;  /* 0x00000003ff077819 */ /* 0x000fe20000011609 */
[----:B------:R-:W-:Y:S01]  /*1160*/  IMAD.U32 R11, RZ, RZ, UR5 ;  /* 0x00000005ff0b7e24 */ /* 0x000fe2000f8e00ff */
[--C-:B------:R-:W-:Y:S01]  /*1170*/  SHF.R.S32.HI R0, RZ, 0x1f, R3.reuse ;  /* 0x0000001fff007819 */ /* 0x100fe20000011403 */
[----:B-1----:R-:W-:Y:S01]  /*1180*/  IMAD.MOV R5, RZ, RZ, -R3 ;  /* 0x000000ffff057224 */ /* 0x002fe200078e0a03 */
[----:B------:R-:W-:Y:S01]  /*1190*/  ULDC UR5, c[0x0][0x2c4] ;  /* 0x0000b10000057ab9 */ /* 0x000fe20000000800 */
[----:B------:R-:W-:Y:S01]  /*11a0*/  IMAD.WIDE.U32 R10, R3, c[0x0][0x1b0], R10 ;  /* 0x00006c00030a7a25 */ /* 0x000fe200078e000a */
[----:B------:R-:W-:Y:S01]  /*11b0*/  UIMAD UR4, UR5, UR4, URZ ;  /* 0x00000004050472a4 */ /* 0x000fe2000f8e023f */
[----:B------:R-:W-:-:S02]  /*11c0*/  LOP3.LUT R192, R9, 0x38, R200, 0xf8, !PT ;  /* 0x0000003809c07812 */ /* 0x000fc400078ef8c8 */
[----:B------:R-:W-:Y:S01]  /*11d0*/  IMAD R2, R5, c[0x0][0x2c4], R2 ;  /* 0x0000b10005027a24 */ /* 0x000fe200078e0202 */
[----:B------:R-:W-:Y:S01]  /*11e0*/  IADD3 R9, R200, 0x80, RZ ;  /* 0x00000080c8097810 */ /* 0x000fe20007ffe0ff */
[----:B------:R-:W-:Y:S01]  /*11f0*/  IMAD R0, R0, c[0x0][0x1b0], RZ ;  /* 0x00006c0000007a24 */ /* 0x000fe200078e02ff */
[----:B------:R-:W-:Y:S01]  /*1200*/  LOP3.LUT R192, R192, R7, RZ, 0x3c, !PT ;  /* 0x00000007c0c07212 */ /* 0x000fe200078e3cff */
[----:B------:R-:W-:Y:S01]  /*1210*/  IMAD.MOV.U32 R182, RZ, RZ, 0x10 ;  /* 0x00000010ffb67424 */ /* 0x000fe200078e00ff */
[----:B------:R-:W-:Y:S01]  /*1220*/  SHF.R.S32.HI R5, RZ, 0x1f, R2 ;  /* 0x0000001fff057819 */ /* 0x000fe20000011402 */
[----:B------:R-:W-:Y:S01]  /*1230*/  IMAD R3, R3, c[0x0][0x1b4], R0 ;  /* 0x00006d0003037a24 */ /* 0x000fe200078e0200 */
[----:B------:R-:W-:Y:S02]  /*1240*/  SHF.R.S32.HI R0, RZ, 0x1f, R19 ;  /* 0x0000001fff007819 */ /* 0x000fe40000011413 */
[----:B------:R-:W-:Y:S01]  /*1250*/  LEA.HI R7, R81, R6, RZ, 0x6 ;  /* 0x0000000651077211 */ /* 0x000fe200078f30ff */
[----:B------:R-:W-:Y:S01]  /*1260*/  IMAD R5, R5, c[0x0][0x1a8], RZ ;  /* 0x00006a0005057a24 */ /* 0x000fe200078e02ff */
[----:B------:R-:W-:Y:S01]  /*1270*/  LEA.HI R0, R0, R19, RZ, 0x3 ;  /* 0x0000001300007211 */ /* 0x000fe200078f18ff */
[----:B------:R-:W-:Y:S01]  /*1280*/  IMAD.IADD R11, R11, 0x1, R3 ;  /* 0x000000010b0b7824 */ /* 0x000fe200078e0203 */
[----:B------:R-:W-:Y:S01]  /*1290*/  ISETP.GE.AND P4, PT, R9, c[0x0][0x198], PT ;  /* 0x0000660009007a0c */ /* 0x000fe20003f86270 */
[----:B------:R-:W-:-:S02]  /*12a0*/  IMAD R5, R2, c[0x0][0x1ac], R5 ;  /* 0x00006b0002057a24 */ /* 0x000fc400078e0205 */
[----:B------:R-:W-:Y:S01]  /*12b0*/  IMAD.WIDE.U32 R2, R2, c[0x0][0x1a8], R10 ;  /* 0x00006a0002027a25 */ /* 0x000fe200078e000a */
[----:B------:R-:W-:-:S03]  /*12c0*/  IADD3 R10, R200, 0x40, RZ ;  /* 0x00000040c80a7810 */ /* 0x000fc60007ffe0ff */
[----:B------:R-:W-:Y:S01]  /*12d0*/  IMAD.IADD R3, R3, 0x1, R5 ;  /* 0x0000000103037824 */ /* 0x000fe200078e0205 */
[----:B------:R-:W-:Y:S01]  /*12e0*/  LEA R5, P0, R2, c[0x0][0x160], 0x1 ;  /* 0x0000580002057a11 */ /* 0x000fe200078008ff */
[----:B------:R-:W-:Y:S01]  /*12f0*/  IMAD.SHL.U32 R7, R7, 0x8, RZ ;  /* 0x0000000807077824 */ /* 0x000fe200078e00ff */
[----:B------:R-:W-:Y:S02]  /*1300*/  ISETP.GE.AND P3, PT, R10, c[0x0][0x198], PT ;  /* 0x000066000a007a0c */ /* 0x000fe40003f66270 */
[----:B------:R-:W-:Y:S01]  /*1310*/  LEA.HI.X R3, R2, c[0x0][0x164], R3, 0x1, P0 ;  /* 0x0000590002037a11 */ /* 0x000fe200000f0c03 */
[----:B------:R1:W3:Y:S01]  /*1320*/  SHFL.IDX PT, R12, R5, RZ, 0x181f ;  /* 0x00181fff050c7589 */ /* 0x0002e200000e0000 */
[----:B------:R-:W-:Y:S02]  /*1330*/  LOP3.LUT R2, R0, 0xfffffff8, RZ, 0xc0, !PT ;  /* 0xfffffff800027812 */ /* 0x000fe400078ec0ff */
[----:B------:R-:W-:Y:S01]  /*1340*/  LOP3.LUT P0, RZ, R201, 0x2, RZ, 0xc0, !PT ;  /* 0x00000002c9ff7812 */ /* 0x000fe2000780c0ff */
[----:B------:R1:W4:Y:S01]  /*1350*/  SHFL.IDX PT, R13, R3, RZ, 0x181f ;  /* 0x00181fff030d7589 */ /* 0x00032200000e0000 */
[----:B------:R-:W-:Y:S01]  /*1360*/  LOP3.LUT R192, R192, 0xfffffe00, R7, 0xf8, !PT ;  /* 0xfffffe00c0c07812 */ /* 0x000fe200078ef807 */
[----:B------:R-:W-:Y:S01]  /*1370*/  IMAD.IADD R19, R19, 0x1, -R2 ;  /* 0x0000000113137824 */ /* 0x000fe200078e0a02 */
[----:B------:R-:W-:-:S04]  /*1380*/  IADD3 R2, R20, UR24, RZ ;  /* 0x0000001814027c10 */ /* 0x000fc8000fffe0ff */
[----:B------:R-:W-:Y:S01]  /*1390*/  ISETP.GE.AND P5, PT, R2, UR4, PT ;  /* 0x0000000402007c0c */ /* 0x000fe2000bfa6270 */
[----:B--2---:R2:W1:Y:S02]  /*13a0*/  @P2 R2UR UR9, R4 ;  /* 0x00000000040923c2 */ /* 0x00446400000e0000 */
[----:B-1----:R-:W-:Y:S01]  /*13b0*/  @!UP2 UMOV UR9, UR8 ;  /* 0x000000080009ac82 */ /* 0x002fe20008000000 */
[----:B------:R-:W-:Y:S02]  /*13c0*/  ISETP.GE.AND P2, PT, R200, c[0x0][0x198], PT ;  /* 0x00006600c8007a0c */ /* 0x000fe40003f46270 */
        /* <DEDUP_REMOVED lines=8> */
[----:B------:R-:W-:Y:S01]  /*1450*/  IMAD.SHL.U32 R11, R192, 0x2, RZ ;  /* 0x00000002c00b7824 */ /* 0x000fe200078e00ff */
[----:B------:R-:W-:Y:S02]  /*1460*/  SHF.R.S32.HI R14, RZ, 0x1f, R9 ;  /* 0x0000001fff0e7819 */ /* 0x000fe40000011409 */
[----:B------:R-:W-:Y:S02]  /*1470*/  LEA.HI R8, R7, R10, RZ, 0x3 ;  /* 0x0000000a07087211 */ /* 0x000fe400078f18ff */
[----:B------:R-:W-:Y:S01]  /*1480*/  LEA.HI R7, R14, R9, RZ, 0x3 ;  /* 0x000000090e077211 */ /* 0x000fe200078f18ff */
[----:B------:R-:W-:Y:S01]  /*1490*/  IMAD.WIDE R14, R200, 0x2, R12 ;  /* 0x00000002c80e7825 */ /* 0x000fe200078e020c */
[----:B------:R-:W-:Y:S02]  /*14a0*/  LOP3.LUT R8, R8, 0xfffffff8, RZ, 0xc0, !PT ;  /* 0xfffffff808087812 */ /* 0x000fe400078ec0ff */
[----:B------:R-:W-:-:S02]  /*14b0*/  LOP3.LUT R7, R7, 0xfffffff8, RZ, 0xc0, !PT ;  /* 0xfffffff807077812 */ /* 0x000fc400078ec0ff */
[----:B------:R-:W-:Y:S01]  /*14c0*/  @!PT LDS RZ, [RZ] ;  /* 0x00000000fffff984 */ /* 0x000fe20000000800 */
[----:B------:R1:W-:Y:S01]  /*14d0*/  LDGSTS.E.BYPASS.LTC128B.128 [R11+0x18100], [R14.64], !P2 ;  /* 0x181000000e0b7fae */ /* 0x0003e2000d101d54 */
[----:B------:R-:W-:-:S04]  /*14e0*/  IMAD.WIDE R16, R8, 0x2, R12 ;  /* 0x0000000208107825 */ /* 0x000fc800078e020c */
[----:B------:R-:W-:Y:S01]  /*14f0*/  IMAD.WIDE R12, R7, 0x2, R12 ;  /* 0x00000002070c7825 */ /* 0x000fe200078e020c */
[----:B------:R1:W-:Y:S04]  /*1500*/  LDGSTS.E.BYPASS.LTC128B.128 [R11+0x1c100], [R16.64], !P3 ;  /* 0x1c100000100b7fae */ /* 0x0003e8000d901d54 */
[----:B------:R1:W-:Y:S02]  /*1510*/  LDGSTS.E.BYPASS.LTC128B.128 [R11+0x20100], [R12.64], !P4 ;  /* 0x201000000c0b7fae */ /* 0x0003e4000e101d54 */
.L_x_5022:
[----:B---34-:R-:W-:Y:S05]  /*1520*/  BSYNC B0 ;  /* 0x0000000000007941 */ /* 0x018fea0003800000 */
.L_x_5021:
[----:B------:R-:W-:Y:S01]  /*1530*/  IADD3 R7, R2, 0x20, RZ ;  /* 0x0000002002077810 */ /* 0x000fe20007ffe0ff */
[----:B-1----:R1:W2:Y:S01]  /*1540*/  SHFL.IDX PT, R13, R3, 0x1, 0x181f ;  /* 0x00381f00030d7f89 */ /* 0x0022a200000e0000 */
[----:B------:R-:W-:Y:S02]  /*1550*/  BSSY B0, `(.L_x_5023) ;  /* 0x0000012000007945 */ /* 0x000fe40003800000 */
[----:B------:R-:W-:Y:S01]  /*1560*/  ISETP.GE.AND P0, PT, R7, UR4, PT ;  /* 0x0000000407007c0c */ /* 0x000fe2000bf06270 */
[----:B------:R1:W3:-:S12]  /*1570*/  SHFL.IDX PT, R12, R5, 0x1, 0x181f ;  /* 0x00381f00050c7f89 */ /* 0x0002d800000e0000 */
[----:B------:R-:W-:Y:S05]  /*1580*/  @P0 BRA `(.L_x_5024) ;  /* 0x000000e000000947 */ /* 0x000fea0003800000 */
[----:B------:R-:W-:Y:S01]  /*1590*/  SHF.R.S32.HI R7, RZ, 0x1f, R10 ;  /* 0x0000001fff077819 */ /* 0x000fe2000001140a */
[----:B------:R-:W-:Y:S01]  /*15a0*/  IMAD.SHL.U32 R11, R192, 0x2, RZ ;  /* 0x00000002c00b7824 */ /* 0x000fe200078e00ff */
[----:B------:R-:W-:Y:S02]  /*15b0*/  SHF.R.S32.HI R14, RZ, 0x1f, R9 ;  /* 0x0000001fff0e7819 */ /* 0x000fe40000011409 */
[----:B------:R-:W-:Y:S02]  /*15c0*/  LEA.HI R8, R7, R10, RZ, 0x3 ;  /* 0x0000000a07087211 */ /* 0x000fe400078f18ff */
[----:B------:R-:W-:Y:S01]  /*15d0*/  LEA.HI R7, R14, R9, RZ, 0x3 ;  /* 0x000000090e077211 */ /* 0x000fe200078f18ff */
[----:B--23--:R-:W-:Y:S01]  /*15e0*/  IMAD.WIDE R14, R200, 0x2, R12 ;  /* 0x00000002c80e7825 */ /* 0x00cfe200078e020c */
        /* <DEDUP_REMOVED lines=8> */
.L_x_5024:
[----:B------:R-:W-:Y:S05]  /*1670*/  BSYNC B0 ;  /* 0x0000000000007941 */ /* 0x000fea0003800000 */
.L_x_5023:
        /* <DEDUP_REMOVED lines=8> */
[----:B------:R-:W-:Y:S02]  /*1700*/  SHF.R.S32.HI R14, RZ, 0x1f, R9 ;  /* 0x0000001fff0e7819 */ /* 0x000fe40000011409 */
[----:B------:R-:W-:Y:S02]  /*1710*/  LEA.HI R8, R7, R10, RZ, 0x3 ;  /* 0x0000000a07087211 */ /* 0x000fe400078f18ff */
[----:B------:R-:W-:Y:S01]  /*1720*/  LEA.HI R7, R14, R9, RZ, 0x3 ;  /* 0x000000090e077211 */ /* 0x000fe200078f18ff */
[----:B---34-:R-:W-:Y:S01]  /*1730*/  IMAD.WIDE R14, R200, 0x2, R12 ;  /* 0x00000002c80e7825 */ /* 0x018fe200078e020c */
        /* <DEDUP_REMOVED lines=8> */
.L_x_5026:
[----:B------:R-:W-:Y:S05]  /*17c0*/  BSYNC B0 ;  /* 0x0000000000007941 */ /* 0x000fea0003800000 */
.L_x_5025:
[----:B---3--:R-:W-:Y:S01]  /*17d0*/  SHFL.IDX PT, R16, R5, 0x3, 0x181f ;  /* 0x00781f0005107f89 */ /* 0x008fe200000e0000 */
[----:B------:R-:W-:Y:S01]  /*17e0*/  IADD3 R2, R2, 0x60, RZ ;  /* 0x0000006002027810 */ /* 0x000fe20007ffe0ff */
[----:B------:R-:W-:Y:S01]  /*17f0*/  UIADD3 UR13, UR7, -0x1, URZ ;  /* 0xffffffff070d7890 */ /* 0x000fe2000fffe03f */
[----:B------:R-:W-:Y:S01]  /*1800*/  SHF.R.S32.HI R199, RZ, 0x1f, R10 ;  /* 0x0000001fffc77819 */ /* 0x000fe2000001140a */
[----:B------:R-:W3:Y:S01]  /*1810*/  SHFL.IDX PT, R17, R3, 0x3, 0x181f ;  /* 0x00781f0003117f89 */ /* 0x000ee200000e0000 */
[----:B------:R-:W-:Y:S01]  /*1820*/  ISETP.GE.AND P0, PT, R2, UR4, PT ;  /* 0x0000000402007c0c */ /* 0x000fe2000bf06270 */
[----:B------:R-:W-:Y:S01]  /*1830*/  IMAD.MOV.U32 R187, RZ, RZ, c[0x0][0x2b8] ;  /* 0x0000ae00ffbb7624 */ /* 0x000fe200078e00ff */
[----:B------:R-:W-:Y:S01]  /*1840*/  SHF.R.S32.HI R186, RZ, 0x1f, R9 ;  /* 0x0000001fffba7819 */ /* 0x000fe20000011409 */
[----:B------:R-:W-:Y:S01]  /*1850*/  USHF.L.U32 UR25, UR13, 0x6, URZ ;  /* 0x000000060d197899 */ /* 0x000fe2000800063f */
[----:B------:R-:W-:Y:S01]  /*1860*/  LEA.HI R199, R199, R10, RZ, 0x3 ;  /* 0x0000000ac7c77211 */ /* 0x000fe200078f18ff */
[----:B------:R-:W-:Y:S01]  /*1870*/  IMAD.SHL.U32 R134, R192, 0x2, RZ ;  /* 0x00000002c0867824 */ /* 0x000fe200078e00ff */
[----:B------:R-:W-:Y:S01]  /*1880*/  LEA.HI R186, R186, R9, RZ, 0x3 ;  /* 0x00000009baba7211 */ /* 0x000fe200078f18ff */
[----:B------:R-:W-:Y:S01]  /*1890*/  USHF.R.S32.HI UR8, URZ, 0x1f, UR9 ;  /* 0x0000001f3f087899 */ /* 0x000fe20008011409 */
[----:B------:R-:W-:Y:S01]  /*18a0*/  LOP3.LUT R199, R199, 0xfffffff8, RZ, 0xc0, !PT ;  /* 0xfffffff8c7c77812 */ /* 0x000fe200078ec0ff */
[----:B------:R-:W-:Y:S01]  /*18b0*/  ULDC.64 UR4, c[0x0][0x2b0] ;  /* 0x0000ac0000047ab9 */ /* 0x000fe20000000a00 */
[----:B------:R-:W-:Y:S01]  /*18c0*/  ISETP.NE.AND P5, PT, R187, 0x1, PT ;  /* 0x00000001bb00780c */ /* 0x000fe20003fa5270 */
[----:B------:R-:W-:Y:S01]  /*18d0*/  UIMAD UR8, UR8, UR4, URZ ;  /* 0x00000004080872a4 */ /* 0x000fe2000f8e023f */
[----:B------:R-:W-:Y:S01]  /*18e0*/  LOP3.LUT R186, R186, 0xfffffff8, RZ, 0xc0, !PT ;  /* 0xfffffff8baba7812 */ /* 0x000fe200078ec0ff */
[----:B------:R-:W-:Y:S01]  /*18f0*/  UIMAD.WIDE.U32 UR18, UR9, UR4, URZ ;  /* 0x00000004091272a5 */ /* 0x000fe2000f8e003f */
[----:B------:R-:W-:Y:S01]  /*1900*/  IADD3 R191, R193, UR25, RZ ;  /* 0x00000019c1bf7c10 */ /* 0x000fe2000fffe0ff */
[----:B------:R-:W-:Y:S01]  /*1910*/  UIMAD UR5, UR9, UR5, UR8 ;  /* 0x00000005090572a4 */ /* 0x000fe2000f8e0208 */
[----:B------:R-:W-:Y:S01]  /*1920*/  P2R R2, PR, RZ, 0x20 ;  /* 0x00000020ff027803 */ /* 0x000fe20000000000 */
[----:B------:R-:W-:Y:S01]  /*1930*/  IMAD.MOV.U32 R190, RZ, RZ, RZ ;  /* 0x000000ffffbe7224 */ /* 0x000fe200078e00ff */
[----:B------:R-:W-:Y:S01]  /*1940*/  P2R R11, PR, RZ, 0x2 ;  /* 0x00000002ff0b7803 */ /* 0x000fe20000000000 */
[----:B------:R-:W-:Y:S01]  /*1950*/  UIADD3 UR10, UR19, UR5, URZ ;  /* 0x00000005130a7290 */ /* 0x000fe2000fffe03f */
[----:B---34-:R-:W-:-:S04]  /*1960*/  @!P0 IMAD.WIDE R12, R200, 0x2, R16 ;  /* 0x00000002c80c8825 */ /* 0x018fc800078e0210 */
[--C-:B------:R-:W-:Y:S01]  /*1970*/  @!P0 IMAD.WIDE R14, R199, 0x2, R16.reuse ;  /* 0x00000002c70e8825 */ /* 0x100fe200078e0210 */
[----:B------:R-:W-:Y:S01]  /*1980*/  @!PT LDS RZ, [RZ] ;  /* 0x00000000fffff984 */ /* 0x000fe20000000800 */
[----:B------:R3:W-:Y:S01]  /*1990*/  @!P0 LDGSTS.E.BYPASS.LTC128B.128 [R134+0x1b100], [R12.64], !P2 ;  /* 0x1b1000000c868fae */ /* 0x0007e2000d101d54 */
[----:B------:R-:W-:Y:S01]  /*19a0*/  ISETP.GE.AND P2, PT, R191, UR12, PT ;  /* 0x0000000cbf007c0c */ /* 0x000fe2000bf46270 */
[----:B------:R-:W-:Y:S01]  /*19b0*/  USHF.R.S32.HI UR8, URZ, 0x1f, UR14 ;  /* 0x0000001f3f087899 */ /* 0x000fe2000801140e */
[----:B------:R-:W-:Y:S01]  /*19c0*/  @!P0 IMAD.WIDE R16, R186, 0x2, R16 ;  /* 0x00000002ba108825 */ /* 0x000fe200078e0210 */
[----:B------:R4:W-:Y:S01]  /*19d0*/  @!P0 LDGSTS.E.BYPASS.LTC128B.128 [R134+0x1f100], [R14.64], !P3 ;  /* 0x1f1000000e868fae */ /* 0x0009e2000d901d54 */
[----:B------:R-:W-:Y:S01]  /*19e0*/  ISETP.GT.OR P2, PT, R193, 0x3f, P2 ;  /* 0x0000003fc100780c */ /* 0x000fe20001744670 */
[----:B------:R-:W-:Y:S01]  /*19f0*/  ULDC.64 UR4, c[0x0][0x1e8] ;  /* 0x00007a0000047ab9 */ /* 0x000fe20000000a00 */
[----:B-----5:R-:W-:Y:S01]  /*1a00*/  IMAD.IADD R191, R191, 0x1, R194 ;  /* 0x00000001bfbf7824 */ /* 0x020fe200078e02c2 */
[----:B------:R1:W-:Y:S03]  /*1a10*/  @!P0 LDGSTS.E.BYPASS.LTC128B.128 [R134+0x23100], [R16.64], !P4 ;  /* 0x2310000010868fae */ /* 0x0003e6000e101d54 */
[----:B-12---:R-:W-:Y:S01]  /*1a20*/  @P5 IMAD.HI.U32 R3, R191, c[0x0][0x2bc], RZ ;  /* 0x0000af00bf035a27 */ /* 0x006fe200078e00ff */
[----:B------:R-:W0:Y:S03]  /*1a30*/  LDGDEPBAR ;  /* 0x00000000000079af */ /* 0x000e260000000000 */
[----:B------:R-:W-:Y:S01]  /*1a40*/  IMAD.MOV.U32 R2, RZ, RZ, R191 ;  /* 0x000000ffff027224 */ /* 0x000fe200078e00bf */
[----:B------:R-:W-:-:S04]  /*1a50*/  @P5 SHF.R.U32.HI R2, RZ, c[0x0][0x2c0], R3 ;  /* 0x0000b000ff025a19 */ /* 0x000fc80000011603 */
[----:B------:R-:W-:-:S04]  /*1a60*/  @!P2 IADD3 R8, P3, R2, UR18, RZ ;  /* 0x000000120208ac10 */ /* 0x000fc8000ff7e0ff */
[----:B------:R-:W-:Y:S02]  /*1a70*/  @!P2 LEA.HI.X.SX32 R3, R2, UR10, 0x1, P3 ;  /* 0x0000000a0203ac11 */ /* 0x000fe400098f0eff */
[----:B---3--:R-:W-:-:S04]  /*1a80*/  @!P2 LEA R12, P3, R8, c[0x0][0x2a0], 0x2 ;  /* 0x0000a800080caa11 */ /* 0x008fc800078610ff */
[----:B------:R-:W-:Y:S01]  /*1a90*/  @!P2 LEA.HI.X R13, R8, c[0x0][0x2a4], R3, 0x2, P3 ;  /* 0x0000a900080daa11 */ /* 0x000fe200018f1403 */
[----:B------:R-:W-:Y:S06]  /*1aa0*/  BAR.SYNC.DEFER_BLOCKING 0x0 ;  /* 0x0000000000007b1d */ /* 0x000fec0000010000 */
[----:B------:R-:W2:Y:S01]  /*1ab0*/  @!P2 LDG.E R190, [R12.64] ;  /* 0x000000140cbea981 */ /* 0x000ea2000c1e1900 */
        /* <DEDUP_REMOVED lines=9> */
[----:B----4-:R-:W-:Y:S01]  /*1b50*/  SHF.R.S32.HI R14, RZ, 0x1f, R191 ;  /* 0x0000001fff0e7819 */ /* 0x010fe200000114bf */
[----:B------:R-:W-:Y:S01]  /*1b60*/  UIADD3 UR9, UR17, UR9, URZ ;  /* 0x0000000911097290 */ /* 0x000fe2000fffe03f */
[----:B------:R-:W-:Y:S01]  /*1b70*/  ISETP.GE.AND P6, PT, R9, c[0x0][0x1d4], PT ;  /* 0x0000750009007a0c */ /* 0x000fe20003fc6270 */
[----:B------:R-:W-:Y:S01]  /*1b80*/  IMAD.MOV.U32 R16, RZ, RZ, R22 ;  /* 0x000000ffff107224 */ /* 0x000fe200078e0016 */
        /* <DEDUP_REMOVED lines=12> */
[----:B------:R-:W-:-:S02]  /*1c50*/  SHF.R.S32.HI R133, RZ, 0x1f, R200 ;  /* 0x0000001fff857819 */ /* 0x000fc400000114c8 */
[----:B------:R-:W-:Y:S01]  /*1c60*/  SEL R184, RZ, 0x10, P6 ;  /* 0x00000010ffb87807 */ /* 0x000fe20003000000 */
[----:B------:R-:W-:Y:S01]  /*1c70*/  IMAD.IADD R15, R23, 0x1, R14 ;  /* 0x00000001170f7824 */ /* 0x000fe200078e020e */
[----:B------:R-:W-:Y:S01]  /*1c80*/  IADD3 R188, R134, 0x100, RZ ;  /* 0x0000010086bc7810 */ /* 0x000fe20007ffe0ff */
[----:B------:R-:W-:Y:S01]  /*1c90*/  IMAD.MOV.U32 R14, RZ, RZ, R22 ;  /* 0x000000ffff0e7224 */ /* 0x000fe200078e0016 */
[----:B------:R-:W-:Y:S02]  /*1ca0*/  SHF.R.S32.HI R132, RZ, 0x1f, R199 ;  /* 0x0000001fff847819 */ /* 0x000fe400000114c7 */
[----:B------:R-:W-:Y:S02]  /*1cb0*/  SHF.R.S32.HI R189, RZ, 0x1f, R186 ;  /* 0x0000001fffbd7819 */ /* 0x000fe400000114ba */
[----:B--2---:R-:W-:Y:S01]  /*1cc0*/  SHF.R.S32.HI R3, RZ, 0x1f, R190 ;  /* 0x0000001fff037819 */ /* 0x004fe200000114be */
        /* <DEDUP_REMOVED lines=49> */
[----:B------:R-:W-:-:S03]  /*1fe0*/  LEA.HI R7, R81, R6, RZ, 0x5 ;  /* 0x0000000651077211 */ /* 0x000fc600078f28ff */
[----:B------:R-:W-:Y:S01]  /*1ff0*/  IMAD.X R27, R8, 0x1, R23, P0 ;  /* 0x00000001081b7824 */ /* 0x000fe200000e0617 */
[----:B------:R-:W-:-:S05]  /*2000*/  IADD3 R24, P0, R24, R3, RZ ;  /* 0x0000000318187210 */ /* 0x000fca0007f1e0ff */
[----:B------:R-:W-:Y:S01]  /*2010*/  IMAD.X R25, R25, 0x1, R5, P0 ;  /* 0x0000000119197824 */ /* 0x000fe200000e0605 */
[----:B------:R-:W-:-:S05]  /*2020*/  IADD3 R22, P0, R22, R3, RZ ;  /* 0x0000000316167210 */ /* 0x000fca0007f1e0ff */
[----:B------:R-:W-:Y:S01]  /*2030*/  IMAD.X R23, R23, 0x1, R5, P0 ;  /* 0x0000000117177824 */ /* 0x000fe200000e0605 */
[C---:B------:R-:W-:Y:S02]  /*2040*/  ISETP.LT.OR P0, PT, R2.reuse, 0x1, P3 ;  /* 0x000000010200780c */ /* 0x040fe40001f01670 */
[----:B------:R-:W-:Y:S02]  /*2050*/  ISETP.LT.OR P3, PT, R2, 0x21, P3 ;  /* 0x000000210200780c */ /* 0x000fe40001f61670 */
[----:B------:R-:W-:-:S09]  /*2060*/  SHF.R.S32.HI R5, RZ, 0x5, R7 ;  /* 0x00000005ff057819 */ /* 0x000fd20000011407 */
        /* <DEDUP_REMOVED lines=83> */
.L_x_5027:
[----:B-1----:R-:W-:Y:S01]  /*25a0*/  SHF.R.S32.HI R2, RZ, 0x4, R21 ;  /* 0x00000004ff027819 */ /* 0x002fe20000011415 */
[----:B------:R-:W0:Y:S01]  /*25b0*/  LDGDEPBAR ;  /* 0x00000000000079af */ /* 0x000e220000000000 */
[C---:B------:R-:W-:Y:S01]  /*25c0*/  IMAD.SHL.U32 R3, R201.reuse, 0x40, RZ ;  /* 0x00000040c9037824 */ /* 0x040fe200078e00ff */
[----:B------:R-:W-:Y:S01]  /*25d0*/  LOP3.LUT P0, RZ, R201, 0x2, RZ, 0xc0, !PT ;  /* 0x00000002c9ff7812 */ /* 0x000fe2000780c0ff */
[----:B------:R-:W-:Y:S01]  /*25e0*/  IMAD.SHL.U32 R20, R20, 0x8, RZ ;  /* 0x0000000814147824 */ /* 0x000fe200078e00ff */
[----:B------:R-:W-:Y:S01]  /*25f0*/  LEA.HI R21, R21, R2, RZ, 0x1 ;  /* 0x0000000215157211 */ /* 0x000fe200078f08ff */
[----:B------:R-:W-:Y:S01]  /*2600*/  IMAD.SHL.U32 R19, R19, 0x40, RZ ;  /* 0x0000004013137824 */ /* 0x000fe200078e00ff */
[----:B------:R-:W-:Y:S01]  /*2610*/  LOP3.LUT R3, R3, 0x1c0, RZ, 0xc0, !PT ;  /* 0x000001c003037812 */ /* 0x000fe200078ec0ff */
[----:B------:R-:W-:Y:S01]  /*2620*/  IMAD.SHL.U32 R0, R0, 0x40, RZ ;  /* 0x0000004000007824 */ /* 0x000fe200078e00ff */
[----:B------:R-:W-:Y:S01]  /*2630*/  LOP3.LUT R21, R21, 0xfffffffe, RZ, 0xc0, !PT ;  /* 0xfffffffe15157812 */ /* 0x000fe200078ec0ff */
[----:B------:R-:W-:Y:S01]  /*2640*/  IMAD.MOV.U32 R180, RZ, RZ, 0x20 ;  /* 0x00000020ffb47424 */ /* 0x000fe200078e00ff */
[----:B------:R-:W-:Y:S01]  /*2650*/  LOP3.LUT R20, R3, 0x8, R20, 0xf8, !PT ;  /* 0x0000000803147812 */ /* 0x000fe200078ef814 */
[----:B------:R-:W-:Y:S01]  /*2660*/  IMAD.SHL.U32 R182, R182, 0x2, RZ ;  /* 0x00000002b6b67824 */ /* 0x000fe200078e00ff */
[----:B------:R-:W-:Y:S01]  /*2670*/  SHF.R.U32.HI R3, RZ, 0x3, R3 ;  /* 0x00000003ff037819 */ /* 0x000fe20000011603 */
[----:B------:R-:W-:Y:S01]  /*2680*/  IMAD.IADD R21, R2, 0x1, -R21 ;  /* 0x0000000102157824 */ /* 0x000fe200078e0a15 */
[----:B------:R-:W-:-:S02]  /*2690*/  LOP3.LUT R19, R19, 0x1c0, RZ, 0xc0, !PT ;  /* 0x000001c013137812 */ /* 0x000fc400078ec0ff */
[----:B------:R-:W-:Y:S01]  /*26a0*/  LOP3.LUT R20, R20, R3, RZ, 0x3c, !PT ;  /* 0x0000000314147212 */ /* 0x000fe200078e3cff */
[C---:B------:R-:W-:Y:S01]  /*26b0*/  IMAD.SHL.U32 R2, R21.reuse, 0x8, RZ ;  /* 0x0000000815027824 */ /* 0x040fe200078e00ff */
[----:B------:R-:W-:Y:S02]  /*26c0*/  SHF.R.U32.HI R3, RZ, 0x3, R19 ;  /* 0x00000003ff037819 */ /* 0x000fe40000011613 */
[----:B------:R-:W-:Y:S01]  /*26d0*/  SEL R180, R180, 0xffffffe0, !P0 ;  /* 0xffffffe0b4b47807 */ /* 0x000fe20004000000 */
[----:B------:R-:W-:Y:S01]  /*26e0*/  IMAD R183, R21, 0x200, R20 ;  /* 0x0000020015b77824 */ /* 0x000fe200078e0214 */
[----:B------:R-:W-:Y:S01]  /*26f0*/  LOP3.LUT R2, R19, 0x8, R2, 0xf8, !PT ;  /* 0x0000000813027812 */ /* 0x000fe200078ef802 */
[----:B------:R-:W-:-:S04]  /*2700*/  DEPBAR.LE SB0, 0x3 ;  /* 0x000080c00000791a */ /* 0x000fc80000000000 */
[----:B------:R-:W-:Y:S01]  /*2710*/  LOP3.LUT R3, R2, R3, RZ, 0x3c, !PT ;  /* 0x0000000302037212 */ /* 0x000fe200078e3cff */
[----:B------:R-:W-:-:S04]  /*2720*/  DEPBAR.LE SB0, 0x2 ;  /* 0x000080800000791a */ /* 0x000fc80000000000 */
[----:B------:R-:W-:Y:S01]  /*2730*/  LOP3.LUT R2, R0, 0xfffffe00, RZ, 0xc0, !PT ;  /* 0xfffffe0000027812 */ /* 0x000fe200078ec0ff */
[----:B------:R-:W-:Y:S01]  /*2740*/  IMAD.SHL.U32 R183, R183, 0x2, RZ ;  /* 0x00000002b7b77824 */ /* 0x000fe200078e00ff */
[----:B------:R-:W-:Y:S01]  /*2750*/  BAR.SYNC.DEFER_BLOCKING 0x0 ;  /* 0x0000000000007b1d */ /* 0x000fe20000010000 */
[----:B------:R-:W-:Y:S02]  /*2760*/  PLOP3.LUT P0, PT, PT, PT, UP2, 0x40, 0x0 ;  /* 0x000000000000781c */ /* 0x000fe40003f0e828 */
[----:B------:R-:W-:Y:S02]  /*2770*/  IMAD R0, R5, 0x400, R2 ;  /* 0x0000040005007824 */ /* 0x000fe400078e0202 */
[----:B------:R-:W-:Y:S02]  /*2780*/  IMAD.IADD R82, R183, 0x1, R180 ;  /* 0x00000001b7527824 */ /* 0x000fe400078e02b4 */
[----:B------:R-:W-:-:S04]  /*2790*/  IMAD.IADD R0, R3, 0x1, R0 ;  /* 0x0000000103007824 */ /* 0x000fc800078e0200 */
[C---:B------:R-:W-:Y:S01]  /*27a0*/  IMAD.SHL.U32 R12, R0.reuse, 0x2, RZ ;  /* 0x00000002000c7824 */ /* 0x040fe200078e00ff */
[----:B------:R-:W-:-:S05]  /*27b0*/  LEA R185, R0, 0x18100, 0x1 ;  /* 0x0001810000b97811 */ /* 0x000fca00078e08ff */
        /* <DEDUP_REMOVED lines=26> */
[C---:B------:R-:W-:Y:S01]  /*2960*/  IMAD R0, R190.reuse, c[0x0][0x21c], R11 ;  /* 0x00008700be007a24 */ /* 0x040fe200078e020b */
        /* <DEDUP_REMOVED lines=37> */
.L_x_5028:
[C---:B-1-34-:R-:W-:Y:S01]  /*2bc0*/  HMMA.16816.F32 R36, R12.reuse, R32, RZ ;  /* 0x000000200c24723c */ /* 0x05afe200000018ff */
[----:B------:R-:W-:Y:S01]  /*2bd0*/  IMAD.MOV.U32 R0, RZ, RZ, 0x40 ;  /* 0x00000040ff007424 */ /* 0x000fe200078e00ff */
[----:B------:R-:W-:Y:S01]  /*2be0*/  LDSM.16.M88.4 R72, [R185+0x4000] ;  /* 0x00400000b948783b */ /* 0x000fe20000000200 */
[C---:B------:R-:W-:Y:S01]  /*2bf0*/  IMAD R179, R4.reuse, 0x2, R185 ;  /* 0x0000000204b37824 */ /* 0x040fe200078e02b9 */
[----:B------:R-:W-:Y:S01]  /*2c00*/  LOP3.LUT R7, R7, 0xffffffe0, RZ, 0xc0, !PT ;  /* 0xffffffe007077812 */ /* 0x000fe200078ec0ff */
[----:B------:R-:W-:Y:S01]  /*2c10*/  IMAD R178, R4, 0x2, R181 ;  /* 0x0000000204b27824 */ /* 0x000fe200078e02b5 */
[----:B------:R-:W-:Y:S01]  /*2c20*/  SEL R135, R0, 0xffffffc0, !P1 ;  /* 0xffffffc000877807 */ /* 0x000fe20004800000 */
[----:B------:R-:W-:Y:S01]  /*2c30*/  LDSM.16.M88.4 R76, [R183+0xf900] ;  /* 0x00f90000b74c783b */ /* 0x000fe20000000200 */
[C---:B------:R-:W-:Y:S01]  /*2c40*/  HMMA.16816.F32 R32, R12.reuse, R34, RZ ;  /* 0x000000220c20723c */ /* 0x040fe200000018ff */
[----:B------:R-:W-:Y:S01]  /*2c50*/  LEA.HI R81, R81, R6, RZ, 0x2 ;  /* 0x0000000651517211 */ /* 0x000fe200078f10ff */
[C---:B------:R-:W-:Y:S01]  /*2c60*/  IMAD.IADD R7, R6.reuse, 0x1, -R7 ;  /* 0x0000000106077824 */ /* 0x040fe200078e0a07 */
[----:B------:R-:W-:Y:S01]  /*2c70*/  LDSM.16.M88.4 R60, [R179] ;  /* 0x00000000b33c783b */ /* 0x000fe20000000200 */
[----:B------:R-:W-:Y:S01]  /*2c80*/  IMAD.IADD R80, R183, 0x1, R135 ;  /* 0x00000001b7507824 */ /* 0x000fe200078e0287 */
[----:B------:R-:W-:Y:S01]  /*2c90*/  LOP3.LUT R81, R81, 0xfffffffc, RZ, 0xc0, !PT ;  /* 0xfffffffc51517812 */ /* 0x000fe200078ec0ff */
[----:B------:R-:W-:Y:S01]  /*2ca0*/  IMAD.IADD R0, R135, 0x1, R82 ;  /* 0x0000000187007824 */ /* 0x000fe200078e0252 */
[----:B------:R-:W-:Y:S01]  /*2cb0*/  PLOP3.LUT P0, PT, PT, PT, UP1, 0x80, 0x0 ;  /* 0x000000000000781c */ /* 0x000fe20003f0f018 */
[C---:B--2---:R-:W-:Y:S01]  /*2cc0*/  HMMA.16816.F32 R44, R12.reuse, R40, RZ ;  /* 0x000000280c2c723c */ /* 0x044fe200000018ff */
[----:B------:R-:W1:Y:S01]  /*2cd0*/  LDSM.16.M88.4 R8, [R80+0xc100] ;  /* 0x00c100005008783b */ /* 0x000e620000000200 */
[----:B------:R-:W-:Y:S01]  /*2ce0*/  IMAD.IADD R6, R6, 0x1, -R81 ;  /* 0x0000000106067824 */ /* 0x000fe200078e0a51 */
[----:B------:R-:W-:Y:S01]  /*2cf0*/  UIADD3 UR4, UR12, 0x1, -UR25 ;  /* 0x000000010c047890 */ /* 0x000fe2000fffe819 */
[----:B------:R-:W-:Y:S01]  /*2d00*/  IMAD.IADD R3, R2, 0x1, R3 ;  /* 0x0000000102037824 */ /* 0x000fe200078e0203 */
[----:B------:R-:W-:Y:S01]  /*2d10*/  ULDC UR13, c[0x0][0x324] ;  /* 0x0000c900000d7ab9 */ /* 0x000fe20000000800 */
[----:B------:R-:W0:Y:S01]  /*2d20*/  LDGDEPBAR ;  /* 0x00000000000079af */ /* 0x000e220000000000 */
[----:B------:R-:W-:Y:S01]  /*2d30*/  ULDC UR5, c[0x0][0x2ac] ;  /* 0x0000ab0000057ab9 */ /* 0x000fe20000000800 */
[----:B------:R-:W-:Y:S01]  /*2d40*/  HMMA.16816.F32 R28, R12, R24, RZ ;  /* 0x000000180c1c723c */ /* 0x000fe200000018ff */
[----:B------:R-:W-:-:S07]  /*2d50*/  ULOP3.LUT UR13, URZ, UR13, URZ, 0x33, !UPT ;  /* 0x0000000d3f0d7292 */ /* 0x000fce000f8e333f */
[C---:B------:R-:W-:Y:S08]  /*2d60*/  HMMA.16816.F32 R40, R12.reuse, R42, RZ ;  /* 0x0000002a0c28723c */ /* 0x040ff000000018ff */
[C---:B------:R-:W-:Y:S08]  /*2d70*/  HMMA.16816.F32 R24, R12.reuse, R26, RZ ;  /* 0x0000001a0c18723c */ /* 0x040ff000000018ff */
[C---:B------:R-:W-:Y:S08]  /*2d80*/  HMMA.16816.F32 R20, R12.reuse, R64, RZ ;  /* 0x000000400c14723c */ /* 0x040ff000000018ff */
[----:B------:R-:W-:Y:S01]  /*2d90*/  HMMA.16816.F32 R12, R12, R66, RZ ;  /* 0x000000420c0c723c */ /* 0x000fe200000018ff */
[----:B------:R-:W-:Y:S07]  /*2da0*/  LDSM.16.M88.4 R64, [R80+0xd900] ;  /* 0x00d900005040783b */ /* 0x000fee0000000200 */
[C---:B------:R-:W-:Y:S08]  /*2db0*/  HMMA.16816.F32 R36, R68.reuse, R52, R36 ;  /* 0x000000344424723c */ /* 0x040ff00000001824 */
        /* <DEDUP_REMOVED lines=10> */
[----:B------:R-:W-:Y:S04]  /*2e60*/  LDSM.16.M88.4 R16, [R178] ;  /* 0x00000000b210783b */ /* 0x000fe80000000200 */
[----:B------:R-:W4:Y:S03]  /*2e70*/  LDSM.16.M88.4 R12, [R0+0xc900] ;  /* 0x00c90000000c783b */ /* 0x000f260000000200 */
        /* <DEDUP_REMOVED lines=9> */
[C---:B------:R-:W-:Y:S08]  /*2f10*/  HMMA.16816.F32 R20, R60.reuse, R64, R20 ;  /* 0x000000403c14723c */ /* 0x040ff00000001814 */
[----:B------:R-:W-:Y:S01]  /*2f20*/  HMMA.16816.F32 R68, R60, R66, R68 ;  /* 0x000000423c44723c */ /* 0x000fe20000001844 */
[----:B------:R-:W-:Y:S04]  /*2f30*/  LDSM.16.M88.4 R64, [R82+0xf100] ;  /* 0x00f100005240783b */ /* 0x000fe80000000200 */
        /* <DEDUP_REMOVED lines=16> */
[----:B------:R-:W-:Y:S07]  /*3040*/  LDSM.16.M88.4 R48, [R179+0x4000] ;  /* 0x00400000b330783b */ /* 0x000fee0000000200 */
[C---:B----4-:R-:W-:Y:S08]  /*3050*/  HMMA.16816.F32 R36, R72.reuse, R12, R36 ;  /* 0x0000000c4824723c */ /* 0x050ff00000001824 */
[C---:B------:R-:W-:Y:S01]  /*3060*/  HMMA.16816.F32 R32, R72.reuse, R14, R32 ;  /* 0x0000000e4820723c */ /* 0x040fe20000001820 */
[----:B------:R-:W3:Y:S07]  /*3070*/  LDSM.16.M88.4 R12, [R80+0xe100] ;  /* 0x00e10000500c783b */ /* 0x000eee0000000200 */
[C---:B-1----:R-:W-:Y:S08]  /*3080*/  HMMA.16816.F32 R28, R72.reuse, R8, R28 ;  /* 0x00000008481c723c */ /* 0x042ff0000000181c */
[C---:B------:R-:W-:Y:S01]  /*3090*/  HMMA.16816.F32 R24, R72.reuse, R10, R24 ;  /* 0x0000000a4818723c */ /* 0x040fe20000001818 */
[----:B------:R-:W1:Y:S07]  /*30a0*/  LDSM.16.M88.4 R8, [R80+0xe900] ;  /* 0x00e900005008783b */ /* 0x000e6e0000000200 */
[C---:B------:R-:W-:Y:S08]  /*30b0*/  HMMA.16816.F32 R20, R72.reuse, R76, R20 ;  /* 0x0000004c4814723c */ /* 0x040ff00000001814 */
[----:B------:R-:W-:Y:S01]  /*30c0*/  HMMA.16816.F32 R68, R72, R78, R68 ;  /* 0x0000004e4844723c */ /* 0x000fe20000001844 */
[----:B------:R-:W-:Y:S04]  /*30d0*/  LDSM.16.M88.4 R72, [R178+0x4000] ;  /* 0x00400000b248783b */ /* 0x000fe80000000200 */
[----:B------:R-:W-:Y:S03]  /*30e0*/  LDSM.16.M88.4 R76, [R0+0xf900] ;  /* 0x00f90000004c783b */ /* 0x000fe60000000200 */
[C---:B--2---:R-:W-:Y:S08]  /*30f0*/  HMMA.16816.F32 R44, R16.reuse, R56, R44 ;  /* 0x00000038102c723c */ /* 0x044ff0000000182c */
[C---:B------:R-:W-:Y:S01]  /*3100*/  HMMA.16816.F32 R40, R16.reuse, R58, R40 ;  /* 0x0000003a1028723c */ /* 0x040fe20000001828 */
[----:B------:R-:W2:Y:S07]  /*3110*/  LDSM.16.M88.4 R56, [R80+0xf100] ;  /* 0x00f100005038783b */ /* 0x000eae0000000200 */
[C---:B-----5:R-:W-:Y:S08]  /*3120*/  HMMA.16816.F32 R36, R16.reuse, R52, R36 ;  /* 0x000000341024723c */ /* 0x060ff00000001824 */
[C---:B------:R-:W-:Y:S01]  /*3130*/  HMMA.16816.F32 R32, R16.reuse, R54, R32 ;  /* 0x000000361020723c */ /* 0x040fe20000001820 */
[----:B------:R-:W4:Y:S07]  /*3140*/  LDSM.16.M88.4 R52, [R80+0xf900] ;  /* 0x00f900005034783b */ /* 0x000f2e0000000200 */
[C---:B------:R-:W-:Y:S08]  /*3150*/  HMMA.16816.F32 R28, R16.reuse, R64, R28 ;  /* 0x00000040101c723c */ /* 0x040ff0000000181c */
[C---:B------:R-:W-:Y:S01]  /*3160*/  HMMA.16816.F32 R24, R16.reuse, R66, R24 ;  /* 0x000000421018723c */ /* 0x040fe20000001818 */
[----:B------:R-:W-:Y:S07]  /*3170*/  LDSM.16.M88.4 R64, [R185+0x8000] ;  /* 0x00800000b940783b */ /* 0x000fee0000000200 */
[C---:B------:R-:W-:Y:S08]  /*3180*/  HMMA.16816.F32 R20, R16.reuse, R60, R20 ;  /* 0x0000003c1014723c */ /* 0x040ff00000001814 */
[----:B------:R-:W-:Y:S01]  /*3190*/  HMMA.16816.F32 R68, R16, R62, R68 ;  /* 0x0000003e1044723c */ /* 0x000fe20000001844 */
[----:B------:R-:W5:Y:S04]  /*31a0*/  LDSM.16.M88.4 R16, [R0+0xe100] ;  /* 0x00e100000010783b */ /* 0x000f680000000200 */
[----:B------:R-:W-:Y:S03]  /*31b0*/  LDSM.16.M88.4 R60, [R183+0x10100] ;  /* 0x01010000b73c783b */ /* 0x000fe60000000200 */
[C---:B---3--:R-:W-:Y:S08]  /*31c0*/  HMMA.16816.F32 R44, R48.reuse, R12, R44 ;  /* 0x0000000c302c723c */ /* 0x048ff0000000182c */
[C---:B------:R-:W-:Y:S01]  /*31d0*/  HMMA.16816.F32 R40, R48.reuse, R14, R40 ;  /* 0x0000000e3028723c */ /* 0x040fe20000001828 */
[----:B------:R-:W3:Y:S07]  /*31e0*/  LDSM.16.M88.4 R12, [R0+0xe900] ;  /* 0x00e90000000c783b */ /* 0x000eee0000000200 */
[C---:B-1----:R-:W-:Y:S08]  /*31f0*/  HMMA.16816.F32 R36, R48.reuse, R8, R36 ;  /* 0x000000083024723c */ /* 0x042ff00000001824 */
[C---:B------:R-:W-:Y:S01]  /*3200*/  HMMA.16816.F32 R32, R48.reuse, R10, R32 ;  /* 0x0000000a3020723c */ /* 0x040fe20000001820 */
[----:B------:R-:W1:Y:S07]  /*3210*/  LDSM.16.M88.4 R8, [R0+0xf100] ;  /* 0x00f100000008783b */ /* 0x000e6e0000000200 */
[C---:B--2---:R-:W-:Y:S08]  /*3220*/  HMMA.16816.F32 R28, R48.reuse, R56, R28 ;  /* 0x00000038301c723c */ /* 0x044ff0000000181c */
[C---:B------:R-:W-:Y:S01]  /*3230*/  HMMA.16816.F32 R24, R48.reuse, R58, R24 ;  /* 0x0000003a3018723c */ /* 0x040fe20000001818 */
[----:B------:R-:W2:Y:S07]  /*3240*/  LDSM.16.M88.4 R56, [R183+0x10900] ;  /* 0x01090000b738783b */ /* 0x000eae0000000200 */
[C---:B----4-:R-:W-:Y:S08]  /*3250*/  HMMA.16816.F32 R20, R48.reuse, R52, R20 ;  /* 0x000000343014723c */ /* 0x050ff00000001814 */
[----:B------:R-:W-:Y:S01]  /*3260*/  HMMA.16816.F32 R68, R48, R54, R68 ;  /* 0x000000363044723c */ /* 0x000fe20000001844 */
[----:B------:R-:W4:Y:S04]  /*3270*/  LDSM.16.M88.4 R52, [R183+0x11100] ;  /* 0x01110000b734783b */ /* 0x000f280000000200 */
[----:B------:R-:W2:Y:S03]  /*3280*/  LDSM.16.M88.4 R48, [R183+0x11900] ;  /* 0x01190000b730783b */ /* 0x000ea60000000200 */
[C---:B-----5:R-:W-:Y:S08]  /*3290*/  HMMA.16816.F32 R44, R72.reuse, R16, R44 ;  /* 0x00000010482c723c */ /* 0x060ff0000000182c */
[C---:B------:R-:W-:Y:S01]  /*32a0*/  HMMA.16816.F32 R40, R72.reuse, R18, R40 ;  /* 0x000000124828723c */ /* 0x040fe20000001828 */
[----:B------:R-:W-:Y:S07]  /*32b0*/  LDSM.16.M88.4 R16, [R181+0x8000] ;  /* 0x00800000b510783b */ /* 0x000fee0000000200 */
[C---:B---3--:R-:W-:Y:S08]  /*32c0*/  HMMA.16816.F32 R36, R72.reuse, R12, R36 ;  /* 0x0000000c4824723c */ /* 0x048ff00000001824 */
[C---:B------:R-:W-:Y:S01]  /*32d0*/  HMMA.16816.F32 R32, R72.reuse, R14, R32 ;  /* 0x0000000e4820723c */ /* 0x040fe20000001820 */
[----:B------:R-:W3:Y:S07]  /*32e0*/  LDSM.16.M88.4 R12, [R82+0x10100] ;  /* 0x01010000520c783b */ /* 0x000eee0000000200 */
[C---:B-1----:R-:W-:Y:S08]  /*32f0*/  HMMA.16816.F32 R28, R72.reuse, R8, R28 ;  /* 0x00000008481c723c */ /* 0x042ff0000000181c */
[----:B------:R-:W-:Y:S01]  /*3300*/  HMMA.16816.F32 R24, R72, R10, R24 ;  /* 0x0000000a4818723c */ /* 0x000fe20000001818 */
[----:B------:R-:W1:Y:S07]  /*3310*/  LDSM.16.M88.4 R8, [R82+0x10900] ;  /* 0x010900005208783b */ /* 0x000e6e0000000200 */
[C---:B------:R-:W-:Y:S08]  /*3320*/  HMMA.16816.F32 R44, R64.reuse, R60, R44 ;  /* 0x0000003c402c723c */ /* 0x040ff0000000182c */
[----:B------:R-:W-:Y:S01]  /*3330*/  HMMA.16816.F32 R40, R64, R62, R40 ;  /* 0x0000003e4028723c */ /* 0x000fe20000001828 */
[----:B------:R-:W5:Y:S07]  /*3340*/  LDSM.16.M88.4 R60, [R82+0x11100] ;  /* 0x01110000523c783b */ /* 0x000f6e0000000200 */
[C---:B------:R-:W-:Y:S08]  /*3350*/  HMMA.16816.F32 R20, R72.reuse, R76, R20 ;  /* 0x0000004c4814723c */ /* 0x040ff00000001814 */
[----:B------:R-:W-:Y:S08]  /*3360*/  HMMA.16816.F32 R68, R72, R78, R68 ;  /* 0x0000004e4844723c */ /* 0x000ff00000001844 */
[C---:B--2---:R-:W-:Y:S08]  /*3370*/  HMMA.16816.F32 R36, R64.reuse, R56, R36 ;  /* 0x000000384024723c */ /* 0x044ff00000001824 */
[C---:B------:R-:W-:Y:S01]  /*3380*/  HMMA.16816.F32 R32, R64.reuse, R58, R32 ;  /* 0x0000003a4020723c */ /* 0x040fe20000001820 */
[----:B------:R-:W2:Y:S07]  /*3390*/  LDSM.16.M88.4 R56, [R82+0x11900] ;  /* 0x011900005238783b */ /* 0x000eae0000000200 */
[C---:B----4-:R-:W-:Y:S08]  /*33a0*/  HMMA.16816.F32 R28, R64.reuse, R52, R28 ;  /* 0x00000034401c723c */ /* 0x050ff0000000181c */
[C---:B------:R-:W-:Y:S01]  /*33b0*/  HMMA.16816.F32 R24, R64.reuse, R54, R24 ;  /* 0x000000364018723c */ /* 0x040fe20000001818 */
[----:B------:R-:W-:Y:S07]  /*33c0*/  LDSM.16.M88.4 R52, [R80+0x10900] ;  /* 0x010900005034783b */ /* 0x000fee0000000200 */
[C---:B------:R-:W-:Y:S08]  /*33d0*/  HMMA.16816.F32 R20, R64.reuse, R48, R20 ;  /* 0x000000304014723c */ /* 0x040ff00000001814 */
[----:B------:R-:W-:Y:S01]  /*33e0*/  HMMA.16816.F32 R68, R64, R50, R68 ;  /* 0x000000324044723c */ /* 0x000fe20000001844 */
[----:B------:R-:W4:Y:S04]  /*33f0*/  LDSM.16.M88.4 R48, [R179+0x8000] ;  /* 0x00800000b330783b */ /* 0x000f280000000200 */
[----:B------:R-:W-:Y:S03]  /*3400*/  LDSM.16.M88.4 R64, [R0+0x10100] ;  /* 0x010100000040783b */ /* 0x000fe60000000200 */
[C---:B---3--:R-:W-:Y:S08]  /*3410*/  HMMA.16816.F32 R44, R16.reuse, R12, R44 ;  /* 0x0000000c102c723c */ /* 0x048ff0000000182c */
[C---:B------:R-:W-:Y:S01]  /*3420*/  HMMA.16816.F32 R40, R16.reuse, R14, R40 ;  /* 0x0000000e1028723c */ /* 0x040fe20000001828 */
[----:B------:R-:W3:Y:S07]  /*3430*/  LDSM.16.M88.4 R12, [R80+0x10100] ;  /* 0x01010000500c783b */ /* 0x000eee0000000200 */
[C---:B-1----:R-:W-:Y:S08]  /*3440*/  HMMA.16816.F32 R36, R16.reuse, R8, R36 ;  /* 0x000000081024723c */ /* 0x042ff00000001824 */
[C---:B------:R-:W-:Y:S01]  /*3450*/  HMMA.16816.F32 R32, R16.reuse, R10, R32 ;  /* 0x0000000a1020723c */ /* 0x040fe20000001820 */
[----:B------:R-:W1:Y:S07]  /*3460*/  LDSM.16.M88.4 R8, [R80+0x11100] ;  /* 0x011100005008783b */ /* 0x000e6e0000000200 */
[C---:B-----5:R-:W-:Y:S08]  /*3470*/  HMMA.16816.F32 R28, R16.reuse, R60, R28 ;  /* 0x0000003c101c723c */ /* 0x060ff0000000181c */
[C---:B------:R-:W-:Y:S01]  /*3480*/  HMMA.16816.F32 R24, R16.reuse, R62, R24 ;  /* 0x0000003e1018723c */ /* 0x040fe20000001818 */
[----:B------:R-:W5:Y:S07]  /*3490*/  LDSM.16.M88.4 R60, [R80+0x11900] ;  /* 0x01190000503c783b */ /* 0x000f6e0000000200 */
[C---:B--2---:R-:W-:Y:S01]  /*34a0*/  HMMA.16816.F32 R72, R16.reuse, R56, R20 ;  /* 0x000000381048723c */ /* 0x044fe20000001814 */
[----:B------:R-:W-:Y:S07]  /*34b0*/  LDSM.16.M88.4 R20, [R178+0x8000] ;  /* 0x00800000b214783b */ /* 0x000fee0000000200 */
[----:B------:R-:W-:Y:S01]  /*34c0*/  HMMA.16816.F32 R68, R16, R58, R68 ;  /* 0x0000003a1044723c */ /* 0x000fe20000001844 */
[----:B------:R-:W2:Y:S07]  /*34d0*/  LDSM.16.M88.4 R16, [R0+0x10900] ;  /* 0x010900000010783b */ /* 0x000eae0000000200 */
[C---:B----4-:R-:W-:Y:S08]  /*34e0*/  HMMA.16816.F32 R36, R48.reuse, R52, R36 ;  /* 0x000000343024723c */ /* 0x050ff00000001824 */
[C---:B---3--:R-:W-:Y:S07]  /*34f0*/  HMMA.16816.F32 R44, R48.reuse, R12, R44 ;  /* 0x0000000c302c723c */ /* 0x048fee000000182c */
[----:B------:R-:W-:Y:S01]  /*3500*/  SHF.R.S32.HI R12, RZ, 0x1f, R5 ;  /* 0x0000001fff0c7819 */ /* 0x000fe20000011405 */
[----:B------:R-:W-:Y:S03]  /*3510*/  HMMA.16816.F32 R40, R48, R14, R40 ;  /* 0x0000000e3028723c */ /* 0x000fe60000001828 */
[----:B------:R-:W-:-:S05]  /*3520*/  LEA.HI R12, R12, R5, RZ, 0x3 ;  /* 0x000000050c0c7211 */ /* 0x000fca00078f18ff */
[C---:B------:R-:W-:Y:S08]  /*3530*/  HMMA.16816.F32 R32, R48.reuse, R54, R32 ;  /* 0x000000363020723c */ /* 0x040ff00000001820 */
[C---:B-1----:R-:W-:Y:S08]  /*3540*/  HMMA.16816.F32 R28, R48.reuse, R8, R28 ;  /* 0x00000008301c723c */ /* 0x042ff0000000181c */
[C---:B------:R-:W-:Y:S01]  /*3550*/  HMMA.16816.F32 R24, R48.reuse, R10, R24 ;  /* 0x0000000a3018723c */ /* 0x040fe20000001818 */
[----:B------:R-:W1:Y:S07]  /*3560*/  LDSM.16.M88.4 R8, [R0+0x11100] ;  /* 0x011100000008783b */ /* 0x000e6e0000000200 */
[C---:B-----5:R-:W-:Y:S08]  /*3570*/  HMMA.16816.F32 R72, R48.reuse, R60, R72 ;  /* 0x0000003c3048723c */ /* 0x060ff00000001848 */
[----:B------:R-:W-:Y:S07]  /*3580*/  HMMA.16816.F32 R68, R48, R62, R68 ;  /* 0x0000003e3044723c */ /* 0x000fee0000001844 */
[----:B------:R-:W-:Y:S01]  /*3590*/  LOP3.LUT R50, R12, 0xffffff8, RZ, 0xc0, !PT ;  /* 0x0ffffff80c327812 */ /* 0x000fe200078ec0ff */
[----:B--2---:R-:W-:Y:S01]  /*35a0*/  HMMA.16816.F32 R36, R20, R16, R36 ;  /* 0x000000101424723c */ /* 0x004fe20000001824 */
[----:B------:R-:W-:Y:S01]  /*35b0*/  SHF.R.S32.HI R48, RZ, 0x1f, R7 ;  /* 0x0000001fff307819 */ /* 0x000fe20000011407 */
[----:B------:R2:W3:Y:S02]  /*35c0*/  LDSM.16.M88.4 R12, [R0+0x11900] ;  /* 0x01190000000c783b */ /* 0x0004e40000000200 */
[----:B------:R-:W-:Y:S01]  /*35d0*/  IMAD.IADD R49, R5, 0x1, -R50 ;  /* 0x0000000105317824 */ /* 0x000fe200078e0a32 */
[----:B------:R-:W-:-:S02]  /*35e0*/  LEA.HI R5, R48, R7, RZ, 0x2 ;  /* 0x0000000730057211 */ /* 0x000fc400078f10ff */
[----:B------:R-:W-:Y:S01]  /*35f0*/  LEA.HI R48, R6, R6, RZ, 0x1 ;  /* 0x0000000606307211 */ /* 0x000fe200078f08ff */
[C---:B------:R-:W-:Y:S01]  /*3600*/  HMMA.16816.F32 R44, R20.reuse, R64, R44 ;  /* 0x00000040142c723c */ /* 0x040fe2000000182c */
[C---:B------:R-:W-:Y:S02]  /*3610*/  LEA.HI.SX32 R16, R5.reuse, UR24, 0x1e ;  /* 0x0000001805107c11 */ /* 0x040fe4000f8ff2ff */
[----:B------:R-:W-:Y:S02]  /*3620*/  LOP3.LUT R17, R48, 0x1ffffffe, RZ, 0xc0, !PT ;  /* 0x1ffffffe30117812 */ /* 0x000fe400078ec0ff */
[----:B------:R-:W-:Y:S01]  /*3630*/  LOP3.LUT R196, R5, 0x7ffffffc, RZ, 0xc0, !PT ;  /* 0x7ffffffc05c47812 */ /* 0x000fe200078ec0ff */
[----:B------:R-:W-:Y:S02]  /*3640*/  IMAD R49, R49, 0x10, R16 ;  /* 0x0000001031317824 */ /* 0x000fe400078e0210 */
[----:B------:R-:W-:Y:S01]  /*3650*/  IMAD.IADD R6, R6, 0x1, -R17 ;  /* 0x0000000106067824 */ /* 0x000fe200078e0a11 */
[----:B-1----:R-:W-:Y:S01]  /*3660*/  HMMA.16816.F32 R28, R20, R8, R28 ;  /* 0x00000008141c723c */ /* 0x002fe2000000181c */
[----:B------:R-:W-:-:S02]  /*3670*/  IMAD.IADD R196, R7, 0x1, -R196 ;  /* 0x0000000107c47824 */ /* 0x000fc400078e0ac4 */
[----:B------:R-:W-:Y:S02]  /*3680*/  IMAD R195, R6, 0x8, R49 ;  /* 0x0000000806c37824 */ /* 0x000fe400078e0231 */
[----:B------:R-:W-:Y:S01]  /*3690*/  IMAD.U32 R7, RZ, RZ, UR4 ;  /* 0x00000004ff077e24 */ /* 0x000fe2000f8e00ff */
[----:B------:R-:W-:Y:S01]  /*36a0*/  ULDC UR4, c[0x0][0x1d0] ;  /* 0x0000740000047ab9 */ /* 0x000fe20000000800 */
[----:B------:R-:W-:Y:S01]  /*36b0*/  @P0 IMAD.HI.U32 R6, R195, c[0x0][0x2c8], RZ ;  /* 0x0000b200c3060a27 */ /* 0x000fe200078e00ff */
[----:B------:R-:W-:Y:S01]  /*36c0*/  PLOP3.LUT P0, PT, PT, PT, UP1, 0x80, 0x0 ;  /* 0x000000000000781c */ /* 0x000fe20003f0f018 */
[----:B------:R-:W-:Y:S01]  /*36d0*/  UIMAD UR4, UR5, UR4, -UR25 ;  /* 0x00000004050472a4 */ /* 0x000fe2000f8e0a19 */
[----:B------:R-:W-:Y:S01]  /*36e0*/  HMMA.16816.F32 R40, R20, R66, R40 ;  /* 0x000000421428723c */ /* 0x000fe20000001828 */
[----:B--2---:R-:W-:Y:S02]  /*36f0*/  IMAD.MOV.U32 R0, RZ, RZ, R195 ;  /* 0x000000ffff007224 */ /* 0x004fe400078e00c3 */
[----:B------:R-:W-:-:S05]  /*3700*/  IMAD.SHL.U32 R196, R196, 0x2, RZ ;  /* 0x00000002c4c47824 */ /* 0x000fca00078e00ff */
[----:B------:R-:W-:Y:S01]  /*3710*/  IADD3 R7, R7, -c[0x0][0x168], -R196 ;  /* 0x80005a0007077a10 */ /* 0x000fe20007ffe8c4 */
[C---:B------:R-:W-:Y:S01]  /*3720*/  HMMA.16816.F32 R32, R20.reuse, R18, R32 ;  /* 0x000000121420723c */ /* 0x040fe20000001820 */
[----:B------:R-:W-:Y:S02]  /*3730*/  IADD3 R5, -R196, UR4, RZ ;  /* 0x00000004c4057c10 */ /* 0x000fe4000fffe1ff */
[----:B------:R-:W-:Y:S02]  /*3740*/  @P0 SHF.R.U32.HI R0, RZ, c[0x0][0x2cc], R6 ;  /* 0x0000b300ff000a19 */ /* 0x000fe40000011606 */
[----:B------:R-:W-:Y:S02]  /*3750*/  PLOP3.LUT P0, PT, PT, PT, UP0, 0x40, 0x0 ;  /* 0x000000000000781c */ /* 0x000fe40003f0e808 */
[C---:B------:R-:W-:Y:S01]  /*3760*/  IADD3 R9, R7.reuse, c[0x0][0x328], RZ ;  /* 0x0000ca0007097a10 */ /* 0x040fe20007ffe0ff */
[----:B------:R-:W1:Y:S01]  /*3770*/  SHFL.IDX PT, R6, R0, RZ, 0x1c1f ;  /* 0x001c1fff00067589 */ /* 0x000e6200000e0000 */
[----:B------:R-:W-:Y:S01]  /*3780*/  IADD3 R7, R7, UR13, RZ ;  /* 0x0000000d07077c10 */ /* 0x000fe2000fffe0ff */
[C---:B------:R-:W-:Y:S08]  /*3790*/  HMMA.16816.F32 R24, R20.reuse, R10, R24 ;  /* 0x0000000a1418723c */ /* 0x040ff00000001818 */
[C---:B---3--:R-:W-:Y:S08]  /*37a0*/  HMMA.16816.F32 R72, R20.reuse, R12, R72 ;  /* 0x0000000c1448723c */ /* 0x048ff00000001848 */
[----:B------:R-:W-:Y:S01]  /*37b0*/  HMMA.16816.F32 R68, R20, R14, R68 ;  /* 0x0000000e1444723c */ /* 0x000fe20000001844 */
[----:B-1----:R-:W-:-:S02]  /*37c0*/  IMAD.IADD R8, R9, 0x1, R6 ;  /* 0x0000000109087824 */ /* 0x002fc400078e0206 */
[----:B------:R-:W-:-:S03]  /*37d0*/  IMAD.IADD R2, R7, 0x1, R6 ;  /* 0x0000000107027824 */ /* 0x000fc600078e0206 */
        /* <DEDUP_REMOVED lines=14> */
.L_x_5031:
[----:B------:R-:W-:-:S04]  /*38c0*/  MOV R6, c[0x0][0x32c] ;  /* 0x0000cb0000067a02 */ /* 0x000fc80000000f00 */
[----:B------:R-:W-:-:S13]  /*38d0*/  ISETP.NE.AND P0, PT, R6, 0x1, PT ;  /* 0x000000010600780c */ /* 0x000fda0003f05270 */
[----:B------:R-:W-:-:S05]  /*38e0*/  @P0 IMAD.HI.U32 R6, R13, c[0x0][0x330], RZ ;  /* 0x0000cc000d060a27 */ /* 0x000fca00078e00ff */
[----:B------:R-:W-:Y:S02]  /*38f0*/  @P0 SHF.R.U32.HI R13, RZ, c[0x0][0x334], R6 ;  /* 0x0000cd00ff0d0a19 */ /* 0x000fe40000011606 */
.L_x_5032:
[----:B------:R-:W-:Y:S05]  /*3900*/  BSYNC B0 ;  /* 0x0000000000007941 */ /* 0x000fea0003800000 */
.L_x_5030:
[----:B------:R-:W-:-:S04]  /*3910*/  IMAD.MOV.U32 R6, RZ, RZ, c[0x0][0x32c] ;  /* 0x0000cb00ff067624 */ /* 0x000fc800078e00ff */
[----:B------:R-:W-:-:S04]  /*3920*/  IMAD R13, R13, R6, -UR25 ;  /* 0x800000190d0d7e24 */ /* 0x000fc8000f8e0206 */
[----:B------:R-:W-:-:S05]  /*3930*/  IMAD.IADD R13, R13, 0x1, -R196 ;  /* 0x000000010d0d7824 */ /* 0x000fca00078e0ac4 */
[----:B------:R-:W-:Y:S02]  /*3940*/  IADD3 R6, R13, c[0x0][0x32c], RZ ;  /* 0x0000cb000d067a10 */ /* 0x000fe40007ffe0ff */
[----:B------:R-:W-:Y:S02]  /*3950*/  IMNMX R2, R2, R13, !PT ;  /* 0x0000000d02027217 */ /* 0x000fe40007800200 */
[----:B------:R-:W-:Y:S02]  /*3960*/  IMNMX R11, R11, R6, PT ;  /* 0x000000060b0b7217 */ /* 0x000fe40003800200 */
.L_x_5029:
[----:B------:R-:W-:Y:S01]  /*3970*/  ISETP.LT.AND P1, PT, RZ, UR7, PT ;  /* 0x00000007ff007c0c */ /* 0x000fe2000bf21270 */
[----:B------:R-:W1:Y:S03]  /*3980*/  SHFL.IDX PT, R0, R0, 0x1, 0x1c1f ;  /* 0x003c1f0000007f89 */ /* 0x000e6600000e0000 */
[----:B------:R-:W-:-:S04]  /*3990*/  ISETP.GT.AND P0, PT, R2, RZ, P1 ;  /* 0x000000ff0200720c */ /* 0x000fc80000f04270 */
[----:B------:R-:W-:-:S04]  /*39a0*/  ISETP.LT.OR P0, PT, R11, 0x1, P0 ;  /* 0x000000010b00780c */ /* 0x000fc80000701670 */
[----:B------:R-:W-:Y:S02]  /*39b0*/  FSEL R44, R44, -INF , !P0 ;  /* 0xff8000002c2c7808 */ /* 0x000fe40004000000 */
[----:B------:R-:W-:-:S04]  /*39c0*/  ISETP.GT.AND P0, PT, R2, 0x1, P1 ;  /* 0x000000010200780c */ /* 0x000fc80000f04270 */
[----:B------:R-:W-:-:S04]  /*39d0*/  ISETP.LT.OR P0, PT, R11, 0x2, P0 ;  /* 0x000000020b00780c */ /* 0x000fc80000701670 */
[----:B------:R-:W-:Y:S02]  /*39e0*/  FSEL R14, R45, -INF , !P0 ;  /* 0xff8000002d0e7808 */ /* 0x000fe40004000000 */
[----:B------:R-:W-:Y:S01]  /*39f0*/  ISETP.GT.AND P0, PT, R2, 0x8, P1 ;  /* 0x000000080200780c */ /* 0x000fe20000f04270 */
[----:B-1----:R-:W-:-:S03]  /*3a00*/  IMAD.IADD R7, R7, 0x1, R0 ;  /* 0x0000000107077824 */ /* 0x002fc600078e0200 */
        /* <DEDUP_REMOVED lines=39> */
[----:B------:R-:W-:-:S03]  /*3c80*/  IMAD.IADD R2, R9, 0x1, R0 ;  /* 0x0000000109027824 */ /* 0x000fc600078e0200 */
[----:B------:R-:W-:Y:S02]  /*3c90*/  ISETP.LT.OR P0, PT, R11, 0x3a, P0 ;  /* 0x0000003a0b00780c */ /* 0x000fe40000701670 */
[----:B------:R-:W-:Y:S02]  /*3ca0*/  IMNMX R2, R2, R5, PT ;  /* 0x0000000502027217 */ /* 0x000fe40003800200 */
        /* <DEDUP_REMOVED lines=15> */
.L_x_5035:
[----:B------:R-:W-:-:S04]  /*3da0*/  MOV R0, c[0x0][0x32c] ;  /* 0x0000cb0000007a02 */ /* 0x000fc80000000f00 */
[----:B------:R-:W-:-:S13]  /*3db0*/  ISETP.NE.AND P0, PT, R0, 0x1, PT ;  /* 0x000000010000780c */ /* 0x000fda0003f05270 */
[----:B------:R-:W-:-:S05]  /*3dc0*/  @P0 IMAD.HI.U32 R0, R5, c[0x0][0x330], RZ ;  /* 0x0000cc0005000a27 */ /* 0x000fca00078e00ff */
[----:B------:R-:W-:Y:S02]  /*3dd0*/  @P0 SHF.R.U32.HI R5, RZ, c[0x0][0x334], R0 ;  /* 0x0000cd00ff050a19 */ /* 0x000fe40000011600 */
.L_x_5036:
[----:B------:R-:W-:Y:S05]  /*3de0*/  BSYNC B0 ;  /* 0x0000000000007941 */ /* 0x000fea0003800000 */
.L_x_5034:
[----:B------:R-:W-:-:S04]  /*3df0*/  IMAD.MOV.U32 R0, RZ, RZ, c[0x0][0x32c] ;  /* 0x0000cb00ff007624 */ /* 0x000fc800078e00ff */
[----:B------:R-:W-:-:S04]  /*3e00*/  IMAD R5, R5, R0, -UR25 ;  /* 0x8000001905057e24 */ /* 0x000fc8000f8e0200 */
[----:B------:R-:W-:-:S05]  /*3e10*/  IMAD.IADD R0, R5, 0x1, -R196 ;  /* 0x0000000105007824 */ /* 0x000fca00078e0ac4 */
[----:B------:R-:W-:Y:S02]  /*3e20*/  IADD3 R5, R0, c[0x0][0x32c], RZ ;  /* 0x0000cb0000057a10 */ /* 0x000fe40007ffe0ff */
[----:B------:R-:W-:Y:S02]  /*3e30*/  IMNMX R7, R7, R0, !PT ;  /* 0x0000000007077217 */ /* 0x000fe40007800200 */
[----:B------:R-:W-:Y:S02]  /*3e40*/  IMNMX R2, R2, R5, PT ;  /* 0x0000000502027217 */ /* 0x000fe40003800200 */
.L_x_5033:
[----:B------:R-:W-:Y:S01]  /*3e50*/  ISETP.GT.AND P0, PT, R7, 0x8, P1 ;  /* 0x000000080700780c */ /* 0x000fe20000f04270 */
[----:B------:R-:W-:-:S04]  /*3e60*/  DEPBAR.LE SB0, 0x2 ;  /* 0x000080800000791a */ /* 0x000fc80000000000 */
[----:B------:R-:W-:Y:S01]  /*3e70*/  BAR.SYNC.DEFER_BLOCKING 0x0 ;  /* 0x0000000000007b1d */ /* 0x000fe20000010000 */
[----:B------:R-:W-:Y:S01]  /*3e80*/  ISETP.LT.OR P0, PT, R2, 0x9, P0 ;  /* 0x000000090200780c */ /* 0x000fe20000701670 */
[----:B------:R-:W-:Y:S01]  /*3e90*/  IMAD.SHL.U32 R177, R3, 0x2, RZ ;  /* 0x0000000203b17824 */ /* 0x000fe200078e00ff */
[----:B------:R-:W-:Y:S01]  /*3ea0*/  FMNMX.FTZ R17, R44, R14, !PT ;  /* 0x0000000e2c117209 */ /* 0x000fe20007810000 */
[----:B------:R-:W-:Y:S01]  /*3eb0*/  UIADD3 UR4, UR7, -0x3, URZ ;  /* 0xfffffffd07047890 */ /* 0x000fe2000fffe03f */
[----:B------:R-:W-:Y:S01]  /*3ec0*/  FSEL R5, R42, -INF , !P0 ;  /* 0xff8000002a057808 */ /* 0x000fe20004000000 */
[--C-:B------:R-:W-:Y:S01]  /*3ed0*/  IMAD R176, R4, 0x2, R177.reuse ;  /* 0x0000000204b07824 */ /* 0x100fe200078e02b1 */
[----:B------:R-:W-:Y:S01]  /*3ee0*/  ISETP.GT.AND P0, PT, R7, 0x9, P1 ;  /* 0x000000090700780c */ /* 0x000fe20000f04270 */
[----:B------:R-:W-:Y:S01]  /*3ef0*/  IMAD.IADD R167, R182, 0x1, R177 ;  /* 0x00000001b6a77824 */ /* 0x000fe200078e02b1 */
[----:B------:R-:W-:Y:S01]  /*3f00*/  FMNMX.FTZ R17, R40, R17, !PT ;  /* 0x0000001128117209 */ /* 0x000fe20007810000 */
[----:B------:R-:W-:Y:S01]  /*3f10*/  IMAD.IADD R159, R182, 0x1, R176 ;  /* 0x00000001b69f7824 */ /* 0x000fe200078e02b0 */
[----:B------:R-:W-:Y:S01]  /*3f20*/  ISETP.LT.OR P0, PT, R2, 0xa, P0 ;  /* 0x0000000a0200780c */ /* 0x000fe20000701670 */
[----:B------:R-:W-:Y:S01]  /*3f30*/  IMAD R4, R4, 0x2, R167 ;  /* 0x0000000204047824 */ /* 0x000fe200078e02a7 */
[----:B------:R-:W-:Y:S01]  /*3f40*/  FMNMX.FTZ R17, R12, R17, !PT ;  /* 0x000000110c117209 */ /* 0x000fe20007810000 */
[----:B------:R-:W-:Y:S01]  /*3f50*/  UISETP.GE.AND UP2, UPT, UR4, UR11, UPT ;  /* 0x0000000b0400728c */ /* 0x000fe2000bf46270 */
[----:B------:R-:W-:-:S02]  /*3f60*/  FSEL R43, R43, -INF , !P0 ;  /* 0xff8000002b2b7808 */ /* 0x000fc40004000000 */
[C---:B------:R-:W-:Y:S02]  /*3f70*/  ISETP.GT.AND P0, PT, R7.reuse, 0x10, P1 ;  /* 0x000000100700780c */ /* 0x040fe40000f04270 */
[----:B------:R-:W-:Y:S02]  /*3f80*/  FMNMX.FTZ R17, R10, R17, !PT ;  /* 0x000000110a117209 */ /* 0x000fe40007810000 */
[----:B------:R-:W-:Y:S02]  /*3f90*/  ISETP.LT.OR P0, PT, R2, 0x11, P0 ;  /* 0x000000110200780c */ /* 0x000fe40000701670 */
[----:B------:R-:W-:Y:S01]  /*3fa0*/  FMNMX.FTZ R17, R8, R17, !PT ;  /* 0x0000001108117209 */ /* 0x000fe20007810000 */
[----:B------:R-:W-:Y:S01]  /*3fb0*/  LDSM.16.MT88.4 R56, [R176+0x2100] ;  /* 0x00210000b038783b */ /* 0x000fe20000004200 */
[----:B------:R-:W-:Y:S02]  /*3fc0*/  FSEL R15, R38, -INF , !P0 ;  /* 0xff800000260f7808 */ /* 0x000fe40004000000 */
[----:B------:R-:W-:Y:S01]  /*3fd0*/  ISETP.GT.AND P0, PT, R7, 0x11, P1 ;  /* 0x000000110700780c */ /* 0x000fe20000f04270 */
[----:B------:R-:W-:Y:S01]  /*3fe0*/  LDSM.16.MT88.4 R124, [R177+0x100] ;  /* 0x00010000b17c783b */ /* 0x000fe20000004200 */
[----:B------:R-:W-:-:S02]  /*3ff0*/  FMNMX.FTZ R17, R32, R17, !PT ;  /* 0x0000001120117209 */ /* 0x000fc40007810000 */
[----:B------:R-:W-:Y:S01]  /*4000*/  ISETP.LT.OR P0, PT, R2, 0x12, P0 ;  /* 0x000000120200780c */ /* 0x000fe20000701670 */
[----:B------:R-:W-:Y:S01]  /*4010*/  LDSM.16.MT88.4 R104, [R167+0x100] ;  /* 0x00010000a768783b */ /* 0x000fe20000004200 */
[----:B------:R-:W-:Y:S02]  /*4020*/  FMNMX.FTZ R17, R6, R17, !PT ;  /* 0x0000001106117209 */ /* 0x000fe40007810000 */
        /* <DEDUP_REMOVED lines=18> */
[----:B------:R-:W-:Y:S01]  /*4150*/  FMNMX.FTZ R17, R172, R17, !PT ;  /* 0x00000011ac117209 */ /* 0x000fe20007810000 */
[----:B------:R-:W-:Y:S01]  /*4160*/  LDSM.16.MT88.4 R20, [R177+0x900] ;  /* 0x00090000b114783b */ /* 0x000fe20000004200 */
[----:B------:R-:W-:Y:S02]  /*4170*/  ISETP.LT.OR P0, PT, R2, 0x21, P0 ;  /* 0x000000210200780c */ /* 0x000fe40000701670 */
[----:B------:R-:W-:Y:S01]  /*4180*/  FMNMX.FTZ R17, R170, R17, !PT ;  /* 0x00000011aa117209 */ /* 0x000fe20007810000 */
[----:B------:R-:W-:Y:S01]  /*4190*/  LDSM.16.MT88.4 R136, [R167+0x900] ;  /* 0x00090000a788783b */ /* 0x000fe20000004200 */
[----:B------:R-:W-:-:S02]  /*41a0*/  FSEL R203, R30, -INF , !P0 ;  /* 0xff8000001ecb7808 */ /* 0x000fc40004000000 */
[----:B------:R-:W-:Y:S02]  /*41b0*/  ISETP.GT.AND P0, PT, R7, 0x21, P1 ;  /* 0x000000210700780c */ /* 0x000fe40000f04270 */
[----:B------:R-:W-:Y:S02]  /*41c0*/  FMNMX.FTZ R17, R142, R17, !PT ;  /* 0x000000118e117209 */ /* 0x000fe40007810000 */
[----:B------:R-:W-:Y:S02]  /*41d0*/  ISETP.LT.OR P0, PT, R2, 0x22, P0 ;  /* 0x000000220200780c */ /* 0x000fe40000701670 */
[----:B------:R-:W-:Y:S02]  /*41e0*/  FMNMX.FTZ R17, R140, R17, !PT ;  /* 0x000000118c117209 */ /* 0x000fe40007810000 */
[----:B------:R-:W-:Y:S02]  /*41f0*/  FSEL R169, R31, -INF , !P0 ;  /* 0xff8000001fa97808 */ /* 0x000fe40004000000 */
[----:B------:R-:W-:Y:S01]  /*4200*/  ISETP.GT.AND P0, PT, R7, 0x28, P1 ;  /* 0x000000280700780c */ /* 0x000fe20000f04270 */
[----:B------:R-:W1:Y:S03]  /*4210*/  SHFL.BFLY PT, R0, R17, 0x2, 0x1f ;  /* 0x0c401f0011007f89 */ /* 0x000e6600000e0000 */
[----:B------:R-:W-:Y:S01]  /*4220*/  ISETP.LT.OR P0, PT, R2, 0x29, P0 ;  /* 0x000000290200780c */ /* 0x000fe20000701670 */
[----:B------:R-:W-:Y:S03]  /*4230*/  LDSM.16.MT88.4 R28, [R159+0x900] ;  /* 0x000900009f1c783b */ /* 0x000fe60000004200 */
[----:B------:R-:W-:-:S02]  /*4240*/  FSEL R197, R26, -INF , !P0 ;  /* 0xff8000001ac57808 */ /* 0x000fc40004000000 */
[----:B------:R-:W-:-:S04]  /*4250*/  ISETP.GT.AND P0, PT, R7, 0x29, P1 ;  /* 0x000000290700780c */ /* 0x000fc80000f04270 */
[----:B------:R-:W-:-:S04]  /*4260*/  ISETP.LT.OR P0, PT, R2, 0x2a, P0 ;  /* 0x0000002a0200780c */ /* 0x000fc80000701670 */
[----:B------:R-:W-:Y:S02]  /*4270*/  FSEL R171, R27, -INF , !P0 ;  /* 0xff8000001bab7808 */ /* 0x000fe40004000000 */
[----:B------:R-:W-:Y:S01]  /*4280*/  ISETP.GT.AND P0, PT, R7, 0x30, P1 ;  /* 0x000000300700780c */ /* 0x000fe20000f04270 */
[----:B------:R-:W-:Y:S03]  /*4290*/  LDSM.16.MT88.4 R24, [R167+0x2900] ;  /* 0x00290000a718783b */ /* 0x000fe60000004200 */
[----:B------:R-:W-:Y:S02]  /*42a0*/  ISETP.LT.OR P0, PT, R2, 0x31, P0 ;  /* 0x000000310200780c */ /* 0x000fe40000701670 */
[----:B-1----:R-:W-:Y:S02]  /*42b0*/  FMNMX.FTZ R19, R17, R0, !PT ;  /* 0x0000000011137209 */ /* 0x002fe40007810000 */
[----:B------:R-:W-:-:S02]  /*42c0*/  FSEL R173, R74, -INF , !P0 ;  /* 0xff8000004aad7808 */ /* 0x000fc40004000000 */
[----:B------:R-:W-:-:S04]  /*42d0*/  ISETP.GT.AND P0, PT, R7, 0x31, P1 ;  /* 0x000000310700780c */ /* 0x000fc80000f04270 */
[----:B------:R-:W-:-:S04]  /*42e0*/  ISETP.LT.OR P0, PT, R2, 0x32, P0 ;  /* 0x000000320200780c */ /* 0x000fc80000701670 */
[----:B------:R-:W-:Y:S02]  /*42f0*/  FSEL R143, R75, -INF , !P0 ;  /* 0xff8000004b8f7808 */ /* 0x000fe40004000000 */
[----:B------:R-:W-:Y:S01]  /*4300*/  ISETP.GT.AND P0, PT, R7, 0x1, P1 ;  /* 0x000000010700780c */ /* 0x000fe20000f04270 */
[----:B------:R-:W-:Y:S03]  /*4310*/  LDSM.16.MT88.4 R72, [R177+0x4100] ;  /* 0x00410000b148783b */ /* 0x000fe60000004200 */
        /* <DEDUP_REMOVED lines=10> */
[----:B------:R-:W-:Y:S02]  /*43c0*/  FMNMX.FTZ R16, R43, R16, !PT ;  /* 0x000000102b107209 */ /* 0x000fe40007810000 */
        /* <DEDUP_REMOVED lines=15> */
[----:B------:R-:W1:Y:S04]  /*44c0*/  SHFL.BFLY PT, R2, R19, 0x1, 0x1f ;  /* 0x0c201f0013027f89 */ /* 0x000e6800000e0000 */
[----:B------:R-:W2:Y:S01]  /*44d0*/  SHFL.BFLY PT, R7, R16, 0x2, 0x1f ;  /* 0x0c401f0010077f89 */ /* 0x000ea200000e0000 */
[----:B-1----:R-:W-:Y:S02]  /*44e0*/  FMNMX.FTZ R2, R19, R2, !PT ;  /* 0x0000000213027209 */ /* 0x002fe40007810000 */
[----:B--2---:R-:W-:-:S03]  /*44f0*/  FMNMX.FTZ R7, R16, R7, !PT ;  /* 0x0000000710077209 */ /* 0x004fc60007810000 */
[C---:B------:R-:W-:Y:S01]  /*4500*/  FMUL.FTZ R175, R2.reuse, c[0x0][0x2d0] ;  /* 0x0000b40002af7a20 */ /* 0x040fe20000410000 */
[----:B------:R-:W-:Y:S01]  /*4510*/  FSETP.NEU.FTZ.AND P0, PT, R2, -INF , PT ;  /* 0xff8000000200780b */ /* 0x000fe20003f1d000 */
[----:B------:R-:W-:Y:S03]  /*4520*/  LDSM.16.MT88.4 R16, [R176+0x2900] ;  /* 0x00290000b010783b */ /* 0x000fe60000004200 */
[----:B------:R-:W-:Y:S01]  /*4530*/  FSEL R175, R175, RZ, P0 ;  /* 0x000000ffafaf7208 */ /* 0x000fe20000000000 */
[----:B------:R-:W1:Y:S04]  /*4540*/  SHFL.BFLY PT, R0, R7, 0x1, 0x1f ;  /* 0x0c201f0007007f89 */ /* 0x000e6800000e0000 */
[----:B------:R-:W-:-:S02]  /*4550*/  FFMA.FTZ R152, R40, c[0x0][0x2d0], -R175 ;  /* 0x0000b40028987a23 */ /* 0x000fc400000108af */
[--C-:B------:R-:W-:Y:S02]  /*4560*/  FFMA.FTZ R155, R44, c[0x0][0x2d0], -R175.reuse ;  /* 0x0000b4002c9b7a23 */ /* 0x100fe400000108af */
[--C-:B------:R-:W-:Y:S02]  /*4570*/  FFMA.FTZ R154, R14, c[0x0][0x2d0], -R175.reuse ;  /* 0x0000b4000e9a7a23 */ /* 0x100fe400000108af */
[--C-:B------:R-:W-:Y:S01]  /*4580*/  FFMA.FTZ R149, R12, c[0x0][0x2d0], -R175.reuse ;  /* 0x0000b4000c957a23 */ /* 0x100fe200000108af */
[----:B------:R-:W-:Y:S01]  /*4590*/  MUFU.EX2 R152, R152 ;  /* 0x0000009800987308 */ /* 0x000fe20000000800 */
[--C-:B------:R-:W-:Y:S02]  /*45a0*/  FFMA.FTZ R144, R6, c[0x0][0x2d0], -R175.reuse ;  /* 0x0000b40006907a23 */ /* 0x100fe400000108af */
[--C-:B------:R-:W-:Y:S02]  /*45b0*/  FFMA.FTZ R153, R10, c[0x0][0x2d0], -R175.reuse ;  /* 0x0000b4000a997a23 */ /* 0x100fe400000108af */
[----:B------:R-:W-:-:S02]  /*45c0*/  FFMA.FTZ R148, R8, c[0x0][0x2d0], -R175 ;  /* 0x0000b40008947a23 */ /* 0x000fc400000108af */
[--C-:B------:R-:W-:Y:S01]  /*45d0*/  FFMA.FTZ R147, R32, c[0x0][0x2d0], -R175.reuse ;  /* 0x0000b40020937a23 */ /* 0x100fe200000108af */
[----:B------:R-:W-:Y:S01]  /*45e0*/  MUFU.EX2 R155, R155 ;  /* 0x0000009b009b7308 */ /* 0x000fe20000000800 */
[----:B------:R-:W-:Y:S01]  /*45f0*/  LDSM.16.MT88.4 R32, [R176+0x900] ;  /* 0x00090000b020783b */ /* 0x000fe20000004200 */
[--C-:B------:R-:W-:Y:S02]  /*4600*/  FFMA.FTZ R163, R168, c[0x0][0x2d0], -R175.reuse ;  /* 0x0000b400a8a37a23 */ /* 0x100fe400000108af */
[--C-:B------:R-:W-:Y:S01]  /*4610*/  FFMA.FTZ R161, R166, c[0x0][0x2d0], -R175.reuse ;  /* 0x0000b400a6a17a23 */ /* 0x100fe200000108af */
[----:B-1----:R-:W-:Y:S01]  /*4620*/  FMNMX.FTZ R0, R7, R0, !PT ;  /* 0x0000000007007209 */ /* 0x002fe20007810000 */
[----:B------:R-:W-:Y:S02]  /*4630*/  FFMA.FTZ R160, R160, c[0x0][0x2d0], -R175 ;  /* 0x0000b400a0a07a23 */ /* 0x000fe400000108af */
[----:B------:R-:W1:Y:S01]  /*4640*/  MUFU.EX2 R154, R154 ;  /* 0x0000009a009a7308 */ /* 0x000e620000000800 */
[C---:B------:R-:W-:Y:S01]  /*4650*/  FSETP.NEU.FTZ.AND P0, PT, R0.reuse, -INF , PT ;  /* 0xff8000000000780b */ /* 0x040fe20003f1d000 */
[----:B------:R-:W-:-:S02]  /*4660*/  FMUL.FTZ R164, R0, c[0x0][0x2d0] ;  /* 0x0000b40000a47a20 */ /* 0x000fc40000410000 */
[--C-:B------:R-:W-:Y:S02]  /*4670*/  FFMA.FTZ R162, R162, c[0x0][0x2d0], -R175.reuse ;  /* 0x0000b400a2a27a23 */ /* 0x100fe400000108af */
[----:B------:R-:W-:Y:S01]  /*4680*/  FFMA.FTZ R172, R172, c[0x0][0x2d0], -R175 ;  /* 0x0000b400acac7a23 */ /* 0x000fe200000108af */
[----:B------:R-:W-:Y:S01]  /*4690*/  FSEL R164, R164, RZ, P0 ;  /* 0x000000ffa4a47208 */ /* 0x000fe20000000000 */
[----:B------:R-:W2:Y:S01]  /*46a0*/  MUFU.EX2 R149, R149 ;  /* 0x0000009500957308 */ /* 0x000ea20000000800 */
[----:B------:R-:W-:-:S03]  /*46b0*/  PLOP3.LUT P0, PT, PT, PT, UP2, 0x40, 0x0 ;  /* 0x000000000000781c */ /* 0x000fc60003f0e828 */
[--C-:B------:R-:W-:Y:S02]  /*46c0*/  FFMA.FTZ R151, R43, c[0x0][0x2d0], -R164.reuse ;  /* 0x0000b4002b977a23 */ /* 0x100fe400000108a4 */
[----:B------:R-:W3:Y:S01]  /*46d0*/  LDSM.16.MT88.4 R40, [R177+0x2100] ;  /* 0x00210000b128783b */ /* 0x000ee20000004200 */
[--C-:B------:R-:W-:Y:S01]  /*46e0*/  FFMA.FTZ R157, R46, c[0x0][0x2d0], -R164.reuse ;  /* 0x0000b4002e9d7a23 */ /* 0x100fe200000108a4 */
[----:B-1----:R-:W-:Y:S01]  /*46f0*/  F2FP.PACK_AB R96, R154, R155 ;  /* 0x0000009b9a60723e */ /* 0x002fe200000000ff */
[--C-:B------:R-:W-:Y:S01]  /*4700*/  FFMA.FTZ R156, R47, c[0x0][0x2d0], -R164.reuse ;  /* 0x0000b4002f9c7a23 */ /* 0x100fe200000108a4 */
[----:B------:R-:W-:Y:S01]  /*4710*/  MUFU.EX2 R151, R151 ;  /* 0x0000009700977308 */ /* 0x000fe20000000800 */
[--C-:B------:R-:W-:Y:S02]  /*4720*/  FFMA.FTZ R158, R5, c[0x0][0x2d0], -R164.reuse ;  /* 0x0000b400059e7a23 */ /* 0x100fe400000108a4 */
[----:B------:R-:W1:Y:S01]  /*4730*/  LDSM.16.MT88.4 R4, [R4+0x4100] ;  /* 0x004100000404783b */ /* 0x000e620000004200 */
[----:B------:R-:W-:-:S02]  /*4740*/  FFMA.FTZ R146, R11, c[0x0][0x2d0], -R164 ;  /* 0x0000b4000b927a23 */ /* 0x000fc400000108a4 */
[--C-:B------:R-:W-:Y:S01]  /*4750*/  FFMA.FTZ R3, R9, c[0x0][0x2d0], -R164.reuse ;  /* 0x0000b40009037a23 */ /* 0x100fe200000108a4 */
[----:B--2---:R-:W-:Y:S01]  /*4760*/  F2FP.PACK_AB R98, R149, R152 ;  /* 0x000000989562723e */ /* 0x004fe200000000ff */
[----:B------:R-:W-:Y:S01]  /*4770*/  MUFU.EX2 R157, R157 ;  /* 0x0000009d009d7308 */ /* 0x000fe20000000800 */
[----:B------:R-:W2:Y:S01]  /*4780*/  LDSM.16.MT88.4 R8, [R177+0x2900] ;  /* 0x00290000b108783b */ /* 0x000ea20000004200 */
[--C-:B------:R-:W-:Y:S02]  /*4790*/  FFMA.FTZ R150, R15, c[0x0][0x2d0], -R164.reuse ;  /* 0x0000b4000f967a23 */ /* 0x100fe400000108a4 */
[--C-:B------:R-:W-:Y:S02]  /*47a0*/  FFMA.FTZ R145, R13, c[0x0][0x2d0], -R164.reuse ;  /* 0x0000b4000d917a23 */ /* 0x100fe400000108a4 */
[----:B------:R-:W4:Y:S01]  /*47b0*/  LDSM.16.MT88.4 R12, [R159+0x2900] ;  /* 0x002900009f0c783b */ /* 0x000f220000004200 */
[--C-:B------:R-:W-:Y:S01]  /*47c0*/  FFMA.FTZ R166, R203, c[0x0][0x2d0], -R164.reuse ;  /* 0x0000b400cba67a23 */ /* 0x100fe200000108a4 */
[----:B------:R-:W5:Y:S01]  /*47d0*/  MUFU.EX2 R156, R156 ;  /* 0x0000009c009c7308 */ /* 0x000f620000000800 */
[----:B------:R-:W-:-:S02]  /*47e0*/  FFMA.FTZ R169, R169, c[0x0][0x2d0], -R164 ;  /* 0x0000b400a9a97a23 */ /* 0x000fc400000108a4 */
[--C-:B------:R-:W-:Y:S02]  /*47f0*/  FFMA.FTZ R168, R197, c[0x0][0x2d0], -R164.reuse ;  /* 0x0000b400c5a87a23 */ /* 0x100fe400000108a4 */
[--C-:B------:R-:W-:Y:S02]  /*4800*/  FFMA.FTZ R171, R171, c[0x0][0x2d0], -R164.reuse ;  /* 0x0000b400abab7a23 */ /* 0x100fe400000108a4 */
[--C-:B------:R-:W-:Y:S01]  /*4810*/  FFMA.FTZ R197, R170, c[0x0][0x2d0], -R175.reuse ;  /* 0x0000b400aac57a23 */ /* 0x100fe200000108af */
[----:B------:R-:W3:Y:S01]  /*4820*/  MUFU.EX2 R158, R158 ;  /* 0x0000009e009e7308 */ /* 0x000ee20000000800 */
[--C-:B------:R-:W-:Y:S02]  /*4830*/  FFMA.FTZ R170, R142, c[0x0][0x2d0], -R175.reuse ;  /* 0x0000b4008eaa7a23 */ /* 0x100fe400000108af */
[----:B------:R-:W-:Y:S02]  /*4840*/  FFMA.FTZ R175, R140, c[0x0][0x2d0], -R175 ;  /* 0x0000b4008caf7a23 */ /* 0x000fe400000108af */
[----:B------:R-:W-:-:S02]  /*4850*/  FFMA.FTZ R173, R173, c[0x0][0x2d0], -R164 ;  /* 0x0000b400adad7a23 */ /* 0x000fc400000108a4 */
[--C-:B------:R-:W-:Y:S01]  /*4860*/  FFMA.FTZ R174, R143, c[0x0][0x2d0], -R164.reuse ;  /* 0x0000b4008fae7a23 */ /* 0x100fe200000108a4 */
[----:B-----5:R-:W-:Y:S01]  /*4870*/  F2FP.PACK_AB R97, R156, R157 ;  /* 0x0000009d9c61723e */ /* 0x020fe200000000ff */
[----:B------:R-:W-:Y:S01]  /*4880*/  MUFU.EX2 R153, R153 ;  /* 0x0000009900997308 */ /* 0x000fe20000000800 */
[--C-:B------:R-:W-:Y:S02]  /*4890*/  FFMA.FTZ R198, R141, c[0x0][0x2d0], -R164.reuse ;  /* 0x0000b4008dc67a23 */ /* 0x100fe400000108a4 */
[----:B------:R-:W-:Y:S01]  /*48a0*/  FFMA.FTZ R165, R165, c[0x0][0x2d0], -R164 ;  /* 0x0000b400a5a57a23 */ /* 0x000fe200000108a4 */
[----:B------:R-:W-:Y:S01]  /*48b0*/  LDSM.16.MT88.4 R140, [R167+0x3900] ;  /* 0x00390000a78c783b */ /* 0x000fe20000004200 */
[----:B------:R-:W-:Y:S01]  /*48c0*/  FADD.FTZ R155, R155, R154 ;  /* 0x0000009a9b9b7221 */ /* 0x000fe20000010000 */
[----:B---3--:R-:W-:Y:S02]  /*48d0*/  F2FP.PACK_AB R99, R151, R158 ;  /* 0x0000009e9763723e */ /* 0x008fe400000000ff */
[----:B------:R-:W3:Y:S01]  /*48e0*/  MUFU.EX2 R148, R148 ;  /* 0x0000009400947308 */ /* 0x000ee20000000800 */
[----:B------:R-:W-:-:S02]  /*48f0*/  FADD.FTZ R157, R157, R156 ;  /* 0x0000009c9d9d7221 */ /* 0x000fc40000010000 */
[----:B------:R-:W-:Y:S02]  /*4900*/  FADD.FTZ R152, R152, R155 ;  /* 0x0000009b98987221 */ /* 0x000fe40000010000 */
[----:B------:R-:W-:Y:S01]  /*4910*/  FADD.FTZ R158, R158, R157 ;  /* 0x0000009d9e9e7221 */ /* 0x000fe20000010000 */
[----:B------:R-:W-:Y:S01]  /*4920*/  HMMA.16816.F32 R36, R96, R40, RZ ;  /* 0x000000286024723c */ /* 0x000fe200000018ff */
[----:B------:R-:W-:Y:S01]  /*4930*/  FADD.FTZ R152, R149, R152 ;  /* 0x0000009895987221 */ /* 0x000fe20000010000 */
[----:B------:R-:W-:Y:S01]  /*4940*/  MUFU.EX2 R147, R147 ;  /* 0x0000009300937308 */ /* 0x000fe20000000800 */
[----:B------:R-:W-:-:S05]  /*4950*/  FADD.FTZ R151, R151, R158 ;  /* 0x0000009e97977221 */ /* 0x000fca0000010000 */
        /* <DEDUP_REMOVED lines=42> */
[C---:B-1----:R-:W-:Y:S07]  /*4c00*/  HMMA.16816.F32 R92, R96.reuse, R4, RZ ;  /* 0x00000004605c723c */ /* 0x042fee00000018ff */
[----:B---3--:R-:W-:Y:S01]  /*4c10*/  F2FP.PACK_AB R4, R148, R153 ;  /* 0x000000999404723e */ /* 0x008fe200000000ff */
        /* <DEDUP_REMOVED lines=11> */
[----:B--2---:R-:W-:Y:S01]  /*4cd0*/  HMMA.16816.F32 R36, R4, R8, R36 ;  /* 0x000000080424723c */ /* 0x004fe20000001824 */
        /* <DEDUP_REMOVED lines=87> */
[C---:B------:R-:W-:Y:S01]  /*5250*/  F2FP.PACK_AB R5, R174.reuse, R173 ;  /* 0x000000adae05723e */ /* 0x040fe200000000ff */
        /* <DEDUP_REMOVED lines=59> */
[----:B------:R-:W-:Y:S01]  /*5610*/  IMAD.MOV.U32 R6, RZ, RZ, R8 ;  /* 0x000000ffff067224 */ /* 0x000fe200078e0008 */
[----:B------:R-:W-:Y:S01]  /*5620*/  SEL R8, RZ, 0x10, P5 ;  /* 0x00000010ff087807 */ /* 0x000fe20002800000 */
[----:B------:R-:W-:-:S03]  /*5630*/  IMAD.SHL.U32 R9, R200, 0x2, RZ ;  /* 0x00000002c8097824 */ /* 0x000fc600078e00ff */
[----:B------:R-:W-:-:S04]  /*5640*/  IADD3 R18, -R8, 0x10, RZ ;  /* 0x0000001008127810 */ /* 0x000fc80007ffe1ff */
[----:B------:R-:W-:Y:S02]  /*5650*/  LOP3.LUT R18, R18, 0xf, RZ, 0xc0, !PT ;  /* 0x0000000f12127812 */ /* 0x000fe400078ec0ff */
[----:B--2---:R-:W-:Y:S01]  /*5660*/  SHF.R.S32.HI R11, RZ, 0x1f, R190 ;  /* 0x0000001fff0b7819 */ /* 0x004fe200000114be */
[----:B------:R-:W-:Y:S01]  /*5670*/  IMAD.WIDE.U32 R4, R190, c[0x0][0x1f0], R6 ;  /* 0x00007c00be047a25 */ /* 0x000fe200078e0006 */
[----:B------:R-:W-:-:S03]  /*5680*/  SHF.L.U64.HI R7, R199, 0x1, R132 ;  /* 0x00000001c7077819 */ /* 0x000fc60000010284 */
[----:B------:R-:W-:Y:S01]  /*5690*/  IMAD R11, R11, c[0x0][0x1f0], RZ ;  /* 0x00007c000b0b7a24 */ /* 0x000fe200078e02ff */
[----:B------:R-:W-:Y:S01]  /*56a0*/  IADD3 R4, P0, R4, UR16, RZ ;  /* 0x0000001004047c10 */ /* 0x000fe2000ff1e0ff */
[----:B------:R-:W-:Y:S02]  /*56b0*/  IMAD.SHL.U32 R6, R199, 0x2, RZ ;  /* 0x00000002c7067824 */ /* 0x000fe400078e00ff */
[----:B------:R-:W-:-:S05]  /*56c0*/  IMAD R11, R190, c[0x0][0x1f4], R11 ;  /* 0x00007d00be0b7a24 */ /* 0x000fca00078e020b */
[----:B------:R-:W-:Y:S02]  /*56d0*/  IADD3.X R11, R5, UR9, R11, P0, !PT ;  /* 0x00000009050b7c10 */ /* 0x000fe400087fe40b */
[C---:B------:R-:W-:Y:S02]  /*56e0*/  LEA R12, P0, R4.reuse, c[0x0][0x1c8], 0x1 ;  /* 0x00007200040c7a11 */ /* 0x040fe400078008ff */
[----:B------:R-:W-:Y:S02]  /*56f0*/  SEL R5, RZ, 0x10, P4 ;  /* 0x00000010ff057807 */ /* 0x000fe40002000000 */
[----:B------:R-:W-:Y:S01]  /*5700*/  LEA.HI.X R11, R4, c[0x0][0x1cc], R11, 0x1, P0 ;  /* 0x00007300040b7a11 */ /* 0x000fe200000f0c0b */
[----:B------:R-:W1:Y:S01]  /*5710*/  SHFL.IDX PT, R13, R12, 0x1, 0x181f ;  /* 0x00381f000c0d7f89 */ /* 0x000e6200000e0000 */
[----:B------:R-:W-:Y:S02]  /*5720*/  IADD3 R16, -R5, 0x10, RZ ;  /* 0x0000001005107810 */ /* 0x000fe40007ffe1ff */
        /* <DEDUP_REMOVED lines=26> */
.L_x_5037:
        /* <DEDUP_REMOVED lines=24> */
.L_x_5039:
[----:B------:R-:W-:Y:S02]  /*5a50*/  UISETP.NE.AND UP2, UPT, UR7, 0x1, UPT ;  /* 0x000000010700788c */ /* 0x000fe4000bf45270 */
[----:B------:R-:W-:Y:S02]  /*5a60*/  ULDC.64 UR4, c[0x0][0x330] ;  /* 0x0000cc0000047ab9 */ /* 0x000fe40000000a00 */
[----:B------:R-:W-:-:S07]  /*5a70*/  UIMAD.WIDE.U32 UR26, UR24, UR4, URZ ;  /* 0x00000004181a72a5 */ /* 0x000fce000f8e003f */
[----:B------:R-:W-:Y:S02]  /*5a80*/  @UP2 UMOV UR25, UR27 ;  /* 0x0000001b00192c82 */ /* 0x000fe40008000000 */
[----:B------:R-:W-:Y:S02]  /*5a90*/  @UP2 USHF.R.U32.HI UR24, URZ, UR5, UR25 ;  /* 0x000000053f182299 */ /* 0x000fe40008011619 */
.L_x_5040:
[----:B------:R-:W-:Y:S02]  /*5aa0*/  ULDC UR4, c[0x0][0x32c] ;  /* 0x0000cb0000047ab9 */ /* 0x000fe40000000800 */
[----:B------:R-:W-:-:S04]  /*5ab0*/  UIMAD UR4, UR24, UR7, UR4 ;  /* 0x00000007180472a4 */ /* 0x000fc8000f8e0204 */
[----:B------:R-:W-:-:S04]  /*5ac0*/  UISETP.LT.AND UP2, UPT, UR15, UR4, UPT ;  /* 0x000000040f00728c */ /* 0x000fc8000bf41270 */
[----:B------:R-:W-:-:S04]  /*5ad0*/  USEL UR15, UR15, UR4, UP2 ;  /* 0x000000040f0f7287 */ /* 0x000fc80009000000 */
.L_x_5038:
        /* <DEDUP_REMOVED lines=11> */
[----:B------:R-:W-:Y:S01]  /*5b90*/  IMAD.MOV.U32 R3, RZ, RZ, R0 ;  /* 0x000000ffff037224 */ /* 0x000fe200078e0000 */
[C---:B------:R-:W-:Y:S01]  /*5ba0*/  SHF.L.U64.HI R205, R199.reuse, 0x1, R132 ;  /* 0x00000001c7cd7819 */ /* 0x040fe20000010284 */
[----:B------:R-:W-:Y:S01]  /*5bb0*/  IMAD.MOV.U32 R132, RZ, RZ, R2 ;  /* 0x000000ffff847224 */ /* 0x000fe200078e0002 */
[C---:B------:R-:W-:Y:S01]  /*5bc0*/  SHF.L.U64.HI R208, R200.reuse, 0x1, R133 ;  /* 0x00000001c8d07819 */ /* 0x040fe20000010285 */
[----:B------:R-:W-:Y:S01]  /*5bd0*/  IMAD.SHL.U32 R207, R200, 0x2, RZ ;  /* 0x00000002c8cf7824 */ /* 0x000fe200078e00ff */
[----:B------:R-:W-:Y:S01]  /*5be0*/  SEL R206, RZ, 0x10, P5 ;  /* 0x00000010ffce7807 */ /* 0x000fe20002800000 */
[----:B------:R-:W-:Y:S01]  /*5bf0*/  IMAD.SHL.U32 R204, R199, 0x2, RZ ;  /* 0x00000002c7cc7824 */ /* 0x000fe200078e00ff */
[----:B------:R-:W-:Y:S01]  /*5c00*/  SEL R203, RZ, 0x10, P4 ;  /* 0x00000010ffcb7807 */ /* 0x000fe20002000000 */
[----:B------:R-:W-:Y:S01]  /*5c10*/  UMOV UR15, URZ ;  /* 0x0000003f000f7c82 */ /* 0x000fe20008000000 */
[----:B------:R-:W-:Y:S01]  /*5c20*/  SEL R180, R180, 0xffffffe0, !P1 ;  /* 0xffffffe0b4b47807 */ /* 0x000fe20004800000 */
[----:B------:R-:W-:-:S02]  /*5c30*/  UMOV UR5, 0x1 ;  /* 0x0000000100057882 */ /* 0x000fc40000000000 */
.L_x_5052:
[----:B------:R-:W-:Y:S04]  /*5c40*/  DEPBAR.LE SB0, 0x2 ;  /* 0x000080800000791a */ /* 0x000fe80000000000 */
[----:B------:R-:W-:Y:S01]  /*5c50*/  BAR.SYNC.DEFER_BLOCKING 0x0 ;  /* 0x0000000000007b1d */ /* 0x000fe20000010000 */
[----:B------:R-:W-:Y:S01]  /*5c60*/  UIMAD UR4, UR5, 0x6000, URZ ;  /* 0x00006000050478a4 */ /* 0x000fe2000f8e023f */
[----:B------:R-:W-:Y:S05]  /*5c70*/  ISETP.LE.AND P0, PT, R202, UR11, PT ;  /* 0x0000000bca007c0c */ /* 0x000fea000bf03270 */
[----:B------:R-:W-:Y:S05]  /*5c80*/  IADD3 R133, R183, UR4, RZ ;  /* 0x00000004b7857c10 */ /* 0x000fea000fffe0ff */
[----:B-1----:R-:W-:Y:S01]  /*5c90*/  IMAD.IADD R134, R180, 0x1, R133 ;  /* 0x00000001b4867824 */ /* 0x002fe200078e0285 */
        /* <DEDUP_REMOVED lines=60> */
.L_x_5042:
[C---:B--23--:R-:W-:Y:S01]  /*6060*/  HMMA.16816.F32 R4, R136.reuse, R140, RZ ;  /* 0x0000008c8804723c */ /* 0x04cfe200000018ff */
[----:B------:R-:W0:Y:S01]  /*6070*/  LDGDEPBAR ;  /* 0x00000000000079af */ /* 0x000e220000000000 */
[----:B------:R-:W-:Y:S01]  /*6080*/  PLOP3.LUT P1, PT, PT, PT, UP1, 0x80, 0x0 ;  /* 0x000000000000781c */ /* 0x000fe20003f2f018 */
[----:B------:R-:W-:Y:S01]  /*6090*/  UIADD3 UR24, UR15, 0x1, URZ ;  /* 0x000000010f187890 */ /* 0x000fe2000fffe03f */
[C---:B------:R-:W-:Y:S01]  /*60a0*/  IMAD.IADD R0, R135.reuse, 0x1, R133 ;  /* 0x0000000187007824 */ /* 0x040fe200078e0285 */
[----:B------:R-:W-:Y:S01]  /*60b0*/  IADD3 R133, R180, R133, R135 ;  /* 0x00000085b4857210 */ /* 0x000fe20007ffe087 */
[----:B------:R-:W-:Y:S01]  /*60c0*/  IMAD.IADD R2, R135, 0x1, R134 ;  /* 0x0000000187027824 */ /* 0x000fe200078e0286 */
[----:B------:R-:W-:Y:S01]  /*60d0*/  PLOP3.LUT P0, PT, PT, PT, UP1, 0x80, 0x0 ;  /* 0x000000000000781c */ /* 0x000fe20003f0f018 */
[C---:B------:R-:W-:Y:S01]  /*60e0*/  HMMA.16816.F32 R8, R136.reuse, R142, RZ ;  /* 0x0000008e8808723c */ /* 0x040fe200000018ff */
[----:B------:R-:W-:Y:S01]  /*60f0*/  LDSM.16.M88.4 R140, [R179] ;  /* 0x00000000b38c783b */ /* 0x000fe20000000200 */
[----:B------:R-:W-:Y:S02]  /*6100*/  UISETP.GE.AND UP2, UPT, UR15, 0x1, UPT ;  /* 0x000000010f00788c */ /* 0x000fe4000bf46270 */
[----:B------:R-:W-:Y:S02]  /*6110*/  IMAD.MOV.U32 R210, RZ, RZ, R195 ;  /* 0x000000ffffd27224 */ /* 0x000fe400078e00c3 */
[----:B------:R-:W-:Y:S01]  /*6120*/  IMAD.MOV.U32 R212, RZ, RZ, c[0x0][0x2ac] ;  /* 0x0000ab00ffd47624 */ /* 0x000fe200078e00ff */
[----:B------:R-:W-:Y:S01]  /*6130*/  USEL UR15, UR24, URZ, !UP2 ;  /* 0x0000003f180f7287 */ /* 0x000fe2000d000000 */
[C---:B----4-:R-:W-:Y:S01]  /*6140*/  HMMA.16816.F32 R12, R136.reuse, R144, RZ ;  /* 0x00000090880c723c */ /* 0x050fe200000018ff */
[----:B------:R-:W-:Y:S05]  /*6150*/  @P1 IMAD.HI.U32 R209, R195, c[0x0][0x2c8], RZ ;  /* 0x0000b200c3d11a27 */ /* 0x000fea00078e00ff */
[----:B------:R-:W-:Y:S01]  /*6160*/  @P0 SHF.R.U32.HI R210, RZ, c[0x0][0x2cc], R209 ;  /* 0x0000b300ffd20a19 */ /* 0x000fe200000116d1 */
[----:B------:R-:W-:Y:S01]  /*6170*/  IMAD.SHL.U32 R209, R202, 0x40, RZ ;  /* 0x00000040cad17824 */ /* 0x000fe200078e00ff */
[C---:B------:R-:W-:Y:S01]  /*6180*/  HMMA.16816.F32 R16, R136.reuse, R146, RZ ;  /* 0x000000928810723c */ /* 0x040fe200000018ff */
[----:B------:R-:W2:Y:S01]  /*6190*/  LDSM.16.M88.4 R144, [R0+0xc100] ;  /* 0x00c100000090783b */ /* 0x000ea20000000200 */
[----:B------:R-:W-:Y:S02]  /*61a0*/  PLOP3.LUT P0, PT, PT, PT, UP0, 0x40, 0x0 ;  /* 0x000000000000781c */ /* 0x000fe40003f0e808 */
[----:B------:R-:W-:Y:S03]  /*61b0*/  IADD3 R213, -R196, 0x1, -R209 ;  /* 0x00000001c4d57810 */ /* 0x000fe60007ffe9d1 */
[----:B------:R-:W3:Y:S01]  /*61c0*/  SHFL.IDX PT, R211, R210, RZ, 0x1c1f ;  /* 0x001c1fffd2d37589 */ /* 0x000ee200000e0000 */
[C---:B-1----:R-:W-:Y:S01]  /*61d0*/  HMMA.16816.F32 R20, R136.reuse, R148, RZ ;  /* 0x000000948814723c */ /* 0x042fe200000018ff */
[----:B------:R-:W-:Y:S05]  /*61e0*/  IMAD R213, R212, c[0x0][0x1d0], R213 ;  /* 0x00007400d4d57a24 */ /* 0x000fea00078e02d5 */
[----:B------:R-:W-:Y:S02]  /*61f0*/  IADD3 R213, R213, -c[0x0][0x168], RZ ;  /* 0x80005a00d5d57a10 */ /* 0x000fe40007ffe0ff */
[C---:B------:R-:W-:Y:S01]  /*6200*/  HMMA.16816.F32 R24, R136.reuse, R150, RZ ;  /* 0x000000968818723c */ /* 0x040fe200000018ff */
[----:B------:R-:W-:Y:S03]  /*6210*/  LDSM.16.M88.4 R148, [R0+0xd100] ;  /* 0x00d100000094783b */ /* 0x000fe60000000200 */
[C---:B------:R-:W-:Y:S02]  /*6220*/  IADD3 R214, R213.reuse, c[0x0][0x328], RZ ;  /* 0x0000ca00d5d67a10 */ /* 0x040fe40007ffe0ff */
[----:B------:R-:W-:Y:S02]  /*6230*/  IADD3 R213, R213, UR13, RZ ;  /* 0x0000000dd5d57c10 */ /* 0x000fe4000fffe0ff */
[C---:B------:R-:W-:Y:S08]  /*6240*/  HMMA.16816.F32 R28, R136.reuse, R152, RZ ;  /* 0x00000098881c723c */ /* 0x040ff000000018ff */
[----:B------:R-:W-:Y:S01]  /*6250*/  HMMA.16816.F32 R32, R136, R154, RZ ;  /* 0x0000009a8820723c */ /* 0x000fe200000018ff */
[----:B------:R-:W1:Y:S06]  /*6260*/  LDSM.16.M88.4 R136, [R0+0xc900] ;  /* 0x00c900000088783b */ /* 0x000e6c0000000200 */
[----:B------:R-:W4:Y:S01]  /*6270*/  LDSM.16.M88.4 R152, [R0+0xd900] ;  /* 0x00d900000098783b */ /* 0x000f220000000200 */
[C---:B------:R-:W-:Y:S08]  /*6280*/  HMMA.16816.F32 R4, R156.reuse, R160, R4 ;  /* 0x000000a09c04723c */ /* 0x040ff00000001804 */
[C---:B------:R-:W-:Y:S01]  /*6290*/  HMMA.16816.F32 R8, R156.reuse, R162, R8 ;  /* 0x000000a29c08723c */ /* 0x040fe20000001808 */
[----:B------:R-:W-:Y:S07]  /*62a0*/  LDSM.16.M88.4 R160, [R178] ;  /* 0x00000000b2a0783b */ /* 0x000fee0000000200 */
[C---:B------:R-:W-:Y:S08]  /*62b0*/  HMMA.16816.F32 R12, R156.reuse, R164, R12 ;  /* 0x000000a49c0c723c */ /* 0x040ff0000000180c */
[C---:B------:R-:W-:Y:S01]  /*62c0*/  HMMA.16816.F32 R16, R156.reuse, R166, R16 ;  /* 0x000000a69c10723c */ /* 0x040fe20000001810 */
[----:B------:R-:W5:Y:S07]  /*62d0*/  LDSM.16.M88.4 R164, [R2+0xc100] ;  /* 0x00c1000002a4783b */ /* 0x000f6e0000000200 */
[C---:B------:R-:W-:Y:S08]  /*62e0*/  HMMA.16816.F32 R20, R156.reuse, R168, R20 ;  /* 0x000000a89c14723c */ /* 0x040ff00000001814 */
[C---:B------:R-:W-:Y:S01]  /*62f0*/  HMMA.16816.F32 R24, R156.reuse, R170, R24 ;  /* 0x000000aa9c18723c */ /* 0x040fe20000001818 */
[----:B------:R-:W4:Y:S07]  /*6300*/  LDSM.16.M88.4 R168, [R2+0xc900] ;  /* 0x00c9000002a8783b */ /* 0x000f2e0000000200 */
[C---:B------:R-:W-:Y:S08]  /*6310*/  HMMA.16816.F32 R28, R156.reuse, R172, R28 ;  /* 0x000000ac9c1c723c */ /* 0x040ff0000000181c */
[----:B------:R-:W-:Y:S01]  /*6320*/  HMMA.16816.F32 R32, R156, R174, R32 ;  /* 0x000000ae9c20723c */ /* 0x000fe20000001820 */
[----:B------:R-:W-:Y:S06]  /*6330*/  LDSM.16.M88.4 R156, [R183+UR4+0xf100] ;  /* 0x00f10004b79c783b */ /* 0x000fec0008000200 */
[----:B------:R-:W-:Y:S01]  /*6340*/  LDSM.16.M88.4 R172, [R133+0xe900] ;  /* 0x00e9000085ac783b */ /* 0x000fe20000000200 */
[C---:B--2---:R-:W-:Y:S05]  /*6350*/  HMMA.16816.F32 R4, R140.reuse, R144, R4 ;  /* 0x000000908c04723c */ /* 0x044fea0000001804 */
[--C-:B---3--:R-:W-:Y:S02]  /*6360*/  IMAD.IADD R216, R214, 0x1, R211.reuse ;  /* 0x00000001d6d87824 */ /* 0x108fe400078e02d3 */
[----:B------:R-:W-:Y:S01]  /*6370*/  IMAD.IADD R215, R213, 0x1, R211 ;  /* 0x00000001d5d77824 */ /* 0x000fe200078e02d3 */
        /* <DEDUP_REMOVED lines=8> */
[C---:B----4-:R-:W-:Y:S08]  /*6400*/  HMMA.16816.F32 R28, R140.reuse, R152, R28 ;  /* 0x000000988c1c723c */ /* 0x050ff0000000181c */
[----:B------:R-:W-:Y:S01]  /*6410*/  HMMA.16816.F32 R32, R140, R154, R32 ;  /* 0x0000009a8c20723c */ /* 0x000fe20000001820 */
[----:B------:R-:W3:Y:S06]  /*6420*/  LDSM.16.M88.4 R140, [R185+0x4000] ;  /* 0x00400000b98c783b */ /* 0x000eec0000000200 */
[----:B------:R-:W4:Y:S01]  /*6430*/  LDSM.16.M88.4 R152, [R183+UR4+0xe900] ;  /* 0x00e90004b798783b */ /* 0x000f220008000200 */
[C---:B-----5:R-:W-:Y:S08]  /*6440*/  HMMA.16816.F32 R4, R160.reuse, R164, R4 ;  /* 0x000000a4a004723c */ /* 0x060ff00000001804 */
[C---:B------:R-:W-:Y:S01]  /*6450*/  HMMA.16816.F32 R8, R160.reuse, R166, R8 ;  /* 0x000000a6a008723c */ /* 0x040fe20000001808 */
[----:B------:R-:W5:Y:S07]  /*6460*/  LDSM.16.M88.4 R164, [R183+UR4+0xf900] ;  /* 0x00f90004b7a4783b */ /* 0x000f6e0008000200 */
[C---:B------:R-:W-:Y:S08]  /*6470*/  HMMA.16816.F32 R12, R160.reuse, R168, R12 ;  /* 0x000000a8a00c723c */ /* 0x040ff0000000180c */
[C---:B------:R-:W-:Y:S01]  /*6480*/  HMMA.16816.F32 R16, R160.reuse, R170, R16 ;  /* 0x000000aaa010723c */ /* 0x040fe20000001810 */
[----:B------:R-:W-:Y:S07]  /*6490*/  LDSM.16.M88.4 R168, [R134+0xe100] ;  /* 0x00e1000086a8783b */ /* 0x000fee0000000200 */
[C---:B--2---:R-:W-:Y:S08]  /*64a0*/  HMMA.16816.F32 R20, R160.reuse, R144, R20 ;  /* 0x00000090a014723c */ /* 0x044ff00000001814 */
[C---:B------:R-:W-:Y:S01]  /*64b0*/  HMMA.16816.F32 R24, R160.reuse, R146, R24 ;  /* 0x00000092a018723c */ /* 0x040fe20000001818 */
[----:B------:R-:W2:Y:S07]  /*64c0*/  LDSM.16.M88.4 R144, [R181+0x4000] ;  /* 0x00400000b590783b */ /* 0x000eae0000000200 */
[C---:B-1----:R-:W-:Y:S08]  /*64d0*/  HMMA.16816.F32 R28, R160.reuse, R136, R28 ;  /* 0x00000088a01c723c */ /* 0x042ff0000000181c */
[----:B------:R-:W-:Y:S01]  /*64e0*/  HMMA.16816.F32 R32, R160, R138, R32 ;  /* 0x0000008aa020723c */ /* 0x000fe20000001820 */
[----:B------:R-:W1:Y:S06]  /*64f0*/  LDSM.16.M88.4 R136, [R134+0xe900] ;  /* 0x00e900008688783b */ /* 0x000e6c0000000200 */
[----:B------:R-:W-:Y:S01]  /*6500*/  LDSM.16.M88.4 R160, [R0+0xe900] ;  /* 0x00e9000000a0783b */ /* 0x000fe20000000200 */
[C---:B---3--:R-:W-:Y:S08]  /*6510*/  HMMA.16816.F32 R4, R140.reuse, R148, R4 ;  /* 0x000000948c04723c */ /* 0x048ff00000001804 */
[C---:B------:R-:W-:Y:S01]  /*6520*/  HMMA.16816.F32 R8, R140.reuse, R150, R8 ;  /* 0x000000968c08723c */ /* 0x040fe20000001808 */
[----:B------:R-:W3:Y:S07]  /*6530*/  LDSM.16.M88.4 R148, [R134+0xf100] ;  /* 0x00f100008694783b */ /* 0x000eee0000000200 */
[C---:B----4-:R-:W-:Y:S08]  /*6540*/  HMMA.16816.F32 R12, R140.reuse, R152, R12 ;  /* 0x000000988c0c723c */ /* 0x050ff0000000180c */
[C---:B------:R-:W-:Y:S01]  /*6550*/  HMMA.16816.F32 R16, R140.reuse, R154, R16 ;  /* 0x0000009a8c10723c */ /* 0x040fe20000001810 */
[----:B------:R-:W4:Y:S07]  /*6560*/  LDSM.16.M88.4 R152, [R134+0xf900] ;  /* 0x00f900008698783b */ /* 0x000f2e0000000200 */
[C---:B------:R-:W-:Y:S08]  /*6570*/  HMMA.16816.F32 R20, R140.reuse, R156, R20 ;  /* 0x0000009c8c14723c */ /* 0x040ff00000001814 */
[C---:B------:R-:W-:Y:S01]  /*6580*/  HMMA.16816.F32 R24, R140.reuse, R158, R24 ;  /* 0x0000009e8c18723c */ /* 0x040fe20000001818 */
[----:B------:R-:W-:Y:S07]  /*6590*/  LDSM.16.M88.4 R156, [R0+0xe100] ;  /* 0x00e10000009c783b */ /* 0x000fee0000000200 */
[C---:B-----5:R-:W-:Y:S08]  /*65a0*/  HMMA.16816.F32 R28, R140.reuse, R164, R28 ;  /* 0x000000a48c1c723c */ /* 0x060ff0000000181c */
[----:B------:R-:W-:Y:S01]  /*65b0*/  HMMA.16816.F32 R32, R140, R166, R32 ;  /* 0x000000a68c20723c */ /* 0x000fe20000001820 */
[----:B------:R-:W5:Y:S06]  /*65c0*/  LDSM.16.M88.4 R140, [R179+0x4000] ;  /* 0x00400000b38c783b */ /* 0x000f6c0000000200 */
[----:B------:R-:W4:Y:S01]  /*65d0*/  LDSM.16.M88.4 R164, [R0+0xf100] ;  /* 0x00f1000000a4783b */ /* 0x000f220000000200 */
        /* <DEDUP_REMOVED lines=9> */
[C---:B----4-:R-:W-:Y:S08]  /*6670*/  HMMA.16816.F32 R28, R144.reuse, R152, R28 ;  /* 0x00000098901c723c */ /* 0x050ff0000000181c */
[----:B------:R-:W-:Y:S01]  /*6680*/  HMMA.16816.F32 R32, R144, R154, R32 ;  /* 0x0000009a9020723c */ /* 0x000fe20000001820 */
[----:B------:R-:W3:Y:S06]  /*6690*/  LDSM.16.M88.4 R144, [R133+0xf100] ;  /* 0x00f100008590783b */ /* 0x000eec0000000200 */
[----:B------:R-:W4:Y:S01]  /*66a0*/  LDSM.16.M88.4 R152, [R133+0xf900] ;  /* 0x00f900008598783b */ /* 0x000f220000000200 */
[C---:B-----5:R-:W-:Y:S08]  /*66b0*/  HMMA.16816.F32 R4, R140.reuse, R156, R4 ;  /* 0x0000009c8c04723c */ /* 0x060ff00000001804 */
[C---:B------:R-:W-:Y:S01]  /*66c0*/  HMMA.16816.F32 R8, R140.reuse, R158, R8 ;  /* 0x0000009e8c08723c */ /* 0x040fe20000001808 */
[----:B------:R-:W-:Y:S07]  /*66d0*/  LDSM.16.M88.4 R156, [R183+UR4+0x10900] ;  /* 0x01090004b79c783b */ /* 0x000fee0008000200 */
[C---:B------:R-:W-:Y:S08]  /*66e0*/  HMMA.16816.F32 R12, R140.reuse, R160, R12 ;  /* 0x000000a08c0c723c */ /* 0x040ff0000000180c */
[C---:B------:R-:W-:Y:S01]  /*66f0*/  HMMA.16816.F32 R16, R140.reuse, R162, R16 ;  /* 0x000000a28c10723c */ /* 0x040fe20000001810 */
[----:B------:R-:W-:Y:S07]  /*6700*/  LDSM.16.M88.4 R160, [R183+UR4+0x11100] ;  /* 0x01110004b7a0783b */ /* 0x000fee0008000200 */
[C---:B------:R-:W-:Y:S08]  /*6710*/  HMMA.16816.F32 R20, R140.reuse, R164, R20 ;  /* 0x000000a48c14723c */ /* 0x040ff00000001814 */
[C---:B------:R-:W-:Y:S01]  /*6720*/  HMMA.16816.F32 R24, R140.reuse, R166, R24 ;  /* 0x000000a68c18723c */ /* 0x040fe20000001818 */
[----:B------:R-:W-:Y:S07]  /*6730*/  LDSM.16.M88.4 R164, [R181+0x8000] ;  /* 0x00800000b5a4783b */ /* 0x000fee0000000200 */
[C---:B-1----:R-:W-:Y:S08]  /*6740*/  HMMA.16816.F32 R28, R140.reuse, R136, R28 ;  /* 0x000000888c1c723c */ /* 0x042ff0000000181c */
[----:B------:R-:W-:Y:S01]  /*6750*/  HMMA.16816.F32 R32, R140, R138, R32 ;  /* 0x0000008a8c20723c */ /* 0x000fe20000001820 */
[----:B------:R-:W-:Y:S06]  /*6760*/  LDSM.16.M88.4 R136, [R185+0x8000] ;  /* 0x00800000b988783b */ /* 0x000fec0000000200 */
[----:B------:R-:W1:Y:S01]  /*6770*/  LDSM.16.M88.4 R140, [R183+UR4+0x10100] ;  /* 0x01010004b78c783b */ /* 0x000e620008000200 */
        /* <DEDUP_REMOVED lines=8> */
[----:B------:R-:W2:Y:S07]  /*6800*/  LDSM.16.M88.4 R144, [R183+UR4+0x11900] ;  /* 0x01190004b790783b */ /* 0x000eae0008000200 */
[C---:B----4-:R-:W-:Y:S08]  /*6810*/  HMMA.16816.F32 R28, R148.reuse, R152, R28 ;  /* 0x00000098941c723c */ /* 0x050ff0000000181c */
[----:B------:R-:W-:Y:S01]  /*6820*/  HMMA.16816.F32 R32, R148, R154, R32 ;  /* 0x0000009a9420723c */ /* 0x000fe20000001820 */
[----:B------:R-:W3:Y:S06]  /*6830*/  LDSM.16.M88.4 R148, [R134+0x10900] ;  /* 0x010900008694783b */ /* 0x000eec0000000200 */
[----:B------:R-:W4:Y:S01]  /*6840*/  LDSM.16.M88.4 R152, [R134+0x11100] ;  /* 0x011100008698783b */ /* 0x000f220000000200 */
        /* <DEDUP_REMOVED lines=11> */
[----:B------:R-:W1:Y:S06]  /*6900*/  LDSM.16.M88.4 R136, [R179+0x8000] ;  /* 0x00800000b388783b */ /* 0x000e6c0000000200 */
[----:B------:R-:W2:Y:S01]  /*6910*/  LDSM.16.M88.4 R144, [R0+0x10900] ;  /* 0x010900000090783b */ /* 0x000ea20000000200 */
[C---:B------:R-:W-:Y:S08]  /*6920*/  HMMA.16816.F32 R4, R164.reuse, R168, R4 ;  /* 0x000000a8a404723c */ /* 0x040ff00000001804 */
        /* <DEDUP_REMOVED lines=8> */
[C---:B------:R-:W-:Y:S08]  /*69b0*/  HMMA.16816.F32 R28, R164.reuse, R172, R28 ;  /* 0x000000aca41c723c */ /* 0x040ff0000000181c */
[----:B------:R-:W-:Y:S01]  /*69c0*/  HMMA.16816.F32 R32, R164, R174, R32 ;  /* 0x000000aea420723c */ /* 0x000fe20000001820 */
[----:B------:R-:W5:Y:S07]  /*69d0*/  LDSM.16.M88.4 R164, [R133+0x11100] ;  /* 0x0111000085a4783b */ /* 0x000f6e0000000200 */
[C---:B-1----:R-:W-:Y:S08]  /*69e0*/  HMMA.16816.F32 R4, R136.reuse, R140, R4 ;  /* 0x0000008c8804723c */ /* 0x042ff00000001804 */
[C---:B------:R-:W-:Y:S01]  /*69f0*/  HMMA.16816.F32 R8, R136.reuse, R142, R8 ;  /* 0x0000008e8808723c */ /* 0x040fe20000001808 */
[----:B------:R-:W1:Y:S07]  /*6a00*/  LDSM.16.M88.4 R140, [R133+0x11900] ;  /* 0x01190000858c783b */ /* 0x000e6e0000000200 */
[C---:B--2---:R-:W-:Y:S08]  /*6a10*/  HMMA.16816.F32 R12, R136.reuse, R144, R12 ;  /* 0x00000090880c723c */ /* 0x044ff0000000180c */
[C---:B------:R-:W-:Y:S08]  /*6a20*/  HMMA.16816.F32 R16, R136.reuse, R146, R16 ;  /* 0x000000928810723c */ /* 0x040ff00000001810 */
[C---:B------:R-:W-:Y:S08]  /*6a30*/  HMMA.16816.F32 R20, R136.reuse, R156, R20 ;  /* 0x0000009c8814723c */ /* 0x040ff00000001814 */
        /* <DEDUP_REMOVED lines=9> */
[C---:B-1----:R-:W-:Y:S08]  /*6ad0*/  HMMA.16816.F32 R28, R152.reuse, R140, R28 ;  /* 0x0000008c981c723c */ /* 0x042ff0000000181c */
[----:B------:R-:W-:Y:S01]  /*6ae0*/  HMMA.16816.F32 R32, R152, R142, R32 ;  /* 0x0000008e9820723c */ /* 0x000fe20000001820 */
[----:B------:R-:W-:-:S07]  /*6af0*/  @P0 BRA `(.L_x_5043) ;  /* 0x0000019000000947 */ /* 0x000fce0003800000 */
        /* <DEDUP_REMOVED lines=14> */
.L_x_5045:
[----:B------:R-:W-:Y:S04]  /*6be0*/  MOV R0, 0x1 ;  /* 0x0000000100007802 */ /* 0x000fe80000000f00 */
[----:B------:R-:W-:Y:S11]  /*6bf0*/  ISETP.NE.AND P0, PT, R0, c[0x0][0x32c], PT ;  /* 0x0000cb0000007a0c */ /* 0x000ff60003f05270 */
[----:B------:R-:W-:Y:S02]  /*6c00*/  @!UPT UIADD3 URZ, URZ, URZ, URZ ;  /* 0x0000003f3f3ff290 */ /* 0x000fe4000fffe03f */
[----:B------:R-:W-:Y:S05]  /*6c10*/  @P0 IMAD.HI.U32 R0, R2, c[0x0][0x330], RZ ;  /* 0x0000cc0002000a27 */ /* 0x000fea00078e00ff */
[----:B------:R-:W-:Y:S02]  /*6c20*/  @P0 SHF.R.U32.HI R2, RZ, c[0x0][0x334], R0 ;  /* 0x0000cd00ff020a19 */ /* 0x000fe40000011600 */
.L_x_5046:
[----:B------:R-:W-:Y:S05]  /*6c30*/  BSYNC B0 ;  /* 0x0000000000007941 */ /* 0x000fea0003800000 */
.L_x_5044:
[----:B------:R-:W-:Y:S04]  /*6c40*/  IMAD R133, R2, c[0x0][0x32c], -R209 ;  /* 0x0000cb0002857a24 */ /* 0x000fe800078e0ad1 */
[----:B------:R-:W-:Y:S05]  /*6c50*/  IMAD.IADD R0, R133, 0x1, -R196 ;  /* 0x0000000185007824 */ /* 0x000fea00078e0ac4 */
[----:B------:R-:W-:Y:S02]  /*6c60*/  IADD3 R133, R0, c[0x0][0x32c], RZ ;  /* 0x0000cb0000857a10 */ /* 0x000fe40007ffe0ff */
[----:B------:R-:W-:Y:S02]  /*6c70*/  IMNMX R215, R215, R0, !PT ;  /* 0x00000000d7d77217 */ /* 0x000fe40007800200 */
[----:B------:R-:W-:Y:S02]  /*6c80*/  IMNMX R216, R216, R133, PT ;  /* 0x00000085d8d87217 */ /* 0x000fe40003800200 */
.L_x_5043:
[----:B------:R-:W-:Y:S04]  /*6c90*/  ISETP.GT.AND P2, PT, R202, -0x1, PT ;  /* 0xffffffffca00780c */ /* 0x000fe80003f44270 */
[C---:B------:R-:W-:Y:S04]  /*6ca0*/  ISETP.GT.AND P0, PT, R215.reuse, RZ, P2 ;  /* 0x000000ffd700720c */ /* 0x040fe80001704270 */
        /* <DEDUP_REMOVED lines=17> */
[C---:B------:R-:W-:Y:S01]  /*6dc0*/  ISETP.GT.AND P0, PT, R215.reuse, 0x18, P2 ;  /* 0x00000018d700780c */ /* 0x040fe20001704270 */
[----:B------:R-:W1:Y:S03]  /*6dd0*/  SHFL.IDX PT, R13, R210, 0x1, 0x1c1f ;  /* 0x003c1f00d20d7f89 */ /* 0x000e6600000e0000 */
[----:B------:R-:W-:Y:S04]  /*6de0*/  ISETP.LT.OR P0, PT, R216, 0x19, P0 ;  /* 0x00000019d800780c */ /* 0x000fe80000701670 */
[----:B------:R-:W-:Y:S02]  /*6df0*/  FSEL R143, R16, -INF , !P0 ;  /* 0xff800000108f7808 */ /* 0x000fe40004000000 */
[----:B------:R-:W-:Y:S04]  /*6e00*/  ISETP.GT.AND P0, PT, R215, 0x19, P2 ;  /* 0x00000019d700780c */ /* 0x000fe80001704270 */
[C---:B------:R-:W-:Y:S04]  /*6e10*/  ISETP.LT.OR P0, PT, R216.reuse, 0x1a, P0 ;  /* 0x0000001ad800780c */ /* 0x040fe80000701670 */
[----:B------:R-:W-:Y:S02]  /*6e20*/  FSEL R141, R17, -INF , !P0 ;  /* 0xff800000118d7808 */ /* 0x000fe40004000000 */
[----:B------:R-:W-:Y:S04]  /*6e30*/  ISETP.GT.AND P0, PT, R215, 0x20, P2 ;  /* 0x00000020d700780c */ /* 0x000fe80001704270 */
[----:B------:R-:W-:Y:S01]  /*6e40*/  ISETP.LT.OR P0, PT, R216, 0x21, P0 ;  /* 0x00000021d800780c */ /* 0x000fe20000701670 */
[--C-:B-1----:R-:W-:Y:S02]  /*6e50*/  IMAD.IADD R214, R214, 0x1, R13.reuse ;  /* 0x00000001d6d67824 */ /* 0x102fe400078e020d */
[----:B------:R-:W-:Y:S01]  /*6e60*/  IMAD.IADD R213, R213, 0x1, R13 ;  /* 0x00000001d5d57824 */ /* 0x000fe200078e020d */
        /* <DEDUP_REMOVED lines=39> */
.L_x_5049:
[----:B------:R-:W-:Y:S04]  /*70e0*/  MOV R0, 0x1 ;  /* 0x0000000100007802 */ /* 0x000fe80000000f00 */
[----:B------:R-:W-:Y:S11]  /*70f0*/  ISETP.NE.AND P0, PT, R0, c[0x0][0x32c], PT ;  /* 0x0000cb0000007a0c */ /* 0x000ff60003f05270 */
[----:B------:R-:W-:Y:S02]  /*7100*/  @!UPT UIADD3 URZ, URZ, URZ, URZ ;  /* 0x0000003f3f3ff290 */ /* 0x000fe4000fffe03f */
[----:B------:R-:W-:Y:S05]  /*7110*/  @P0 IMAD.HI.U32 R0, R2, c[0x0][0x330], RZ ;  /* 0x0000cc0002000a27 */ /* 0x000fea00078e00ff */
[----:B------:R-:W-:Y:S02]  /*7120*/  @P0 SHF.R.U32.HI R2, RZ, c[0x0][0x334], R0 ;  /* 0x0000cd00ff020a19 */ /* 0x000fe40000011600 */
.L_x_5050:
[----:B------:R-:W-:Y:S05]  /*7130*/  BSYNC B0 ;  /* 0x0000000000007941 */ /* 0x000fea0003800000 */
.L_x_5048:
[----:B------:R-:W-:Y:S04]  /*7140*/  IMAD R13, R2, c[0x0][0x32c], -R209 ;  /* 0x0000cb00020d7a24 */ /* 0x000fe800078e0ad1 */
[----:B------:R-:W-:Y:S05]  /*7150*/  IMAD.IADD R0, R13, 0x1, -R196 ;  /* 0x000000010d007824 */ /* 0x000fea00078e0ac4 */
[----:B------:R-:W-:Y:S02]  /*7160*/  IADD3 R13, R0, c[0x0][0x32c], RZ ;  /* 0x0000cb00000d7a10 */ /* 0x000fe40007ffe0ff */
[----:B------:R-:W-:Y:S02]  /*7170*/  IMNMX R213, R213, R0, !PT ;  /* 0x00000000d5d57217 */ /* 0x000fe40007800200 */
[----:B------:R-:W-:Y:S02]  /*7180*/  IMNMX R214, R214, R13, PT ;  /* 0x0000000dd6d67217 */ /* 0x000fe40003800200 */
.L_x_5047:
        /* <DEDUP_REMOVED lines=72> */
[----:B------:R-:W-:Y:S02]  /*7610*/  ISETP.GT.AND P1, PT, R213, 0x38, P2 ;  /* 0x00000038d500780c */ /* 0x000fe40001724270 */
[----:B------:R-:W-:Y:S02]  /*7620*/  FSEL R148, R31, -INF , !P0 ;  /* 0xff8000001f947808 */ /* 0x000fe40004000000 */
[----:B------:R-:W-:Y:S01]  /*7630*/  FMNMX.FTZ R11, R150, R11, !PT ;  /* 0x0000000b960b7209 */ /* 0x000fe20007810000 */
[----:B------:R-:W-:Y:S01]  /*7640*/  LDSM.16.MT88.4 R28, [R176+UR4+0x100] ;  /* 0x00010004b01c783b */ /* 0x000fe20008004200 */
[----:B------:R-:W-:Y:S02]  /*7650*/  ISETP.GT.AND P0, PT, R213, 0x39, P2 ;  /* 0x00000039d500780c */ /* 0x000fe40001704270 */
[----:B------:R-:W-:Y:S02]  /*7660*/  ISETP.LT.OR P1, PT, R214, 0x39, P1 ;  /* 0x00000039d600780c */ /* 0x000fe40000f21670 */
[----:B------:R-:W-:Y:S02]  /*7670*/  FMNMX.FTZ R11, R148, R11, !PT ;  /* 0x0000000b940b7209 */ /* 0x000fe40007810000 */
[----:B------:R-:W-:Y:S02]  /*7680*/  FSEL R146, R34, -INF , !P1 ;  /* 0xff80000022927808 */ /* 0x000fe40004800000 */
[----:B------:R-:W-:Y:S02]  /*7690*/  ISETP.LT.OR P0, PT, R214, 0x3a, P0 ;  /* 0x0000003ad600780c */ /* 0x000fe40000701670 */
[----:B------:R-:W-:Y:S02]  /*76a0*/  FMNMX.FTZ R15, R146, R11, !PT ;  /* 0x0000000b920f7209 */ /* 0x000fe40007810000 */
[----:B------:R-:W-:Y:S02]  /*76b0*/  FSEL R144, R35, -INF , !P0 ;  /* 0xff80000023907808 */ /* 0x000fe40004000000 */
[----:B------:R-:W-:Y:S02]  /*76c0*/  IADD3 R17, R176, UR4, RZ ;  /* 0x00000004b0117c10 */ /* 0x000fe4000fffe0ff */
[----:B------:R-:W-:Y:S02]  /*76d0*/  FMNMX.FTZ R13, R144, R15, !PT ;  /* 0x0000000f900d7209 */ /* 0x000fe40007810000 */
[----:B------:R-:W-:Y:S02]  /*76e0*/  IADD3 R134, R182, R17, RZ ;  /* 0x00000011b6867210 */ /* 0x000fe40007ffe0ff */
[----:B-1----:R-:W-:Y:S02]  /*76f0*/  FMNMX.FTZ R4, R0, R7, !PT ;  /* 0x0000000700047209 */ /* 0x002fe40007810000 */
[----:B------:R-:W1:Y:S08]  /*7700*/  SHFL.BFLY PT, R0, R13, 0x2, 0x1f ;  /* 0x0c401f000d007f89 */ /* 0x000e7000000e0000 */
[----:B------:R-:W2:Y:S01]  /*7710*/  SHFL.BFLY PT, R11, R4, 0x1, 0x1f ;  /* 0x0c201f00040b7f89 */ /* 0x000ea200000e0000 */
[----:B-1----:R-:W-:Y:S07]  /*7720*/  FMNMX.FTZ R7, R13, R0, !PT ;  /* 0x000000000d077209 */ /* 0x002fee0007810000 */
[----:B------:R-:W1:Y:S01]  /*7730*/  SHFL.BFLY PT, R0, R7, 0x1, 0x1f ;  /* 0x0c201f0007007f89 */ /* 0x000e6200000e0000 */
[----:B--2---:R-:W-:Y:S04]  /*7740*/  FMNMX.FTZ R2, R4, R11, !PT ;  /* 0x0000000b04027209 */ /* 0x004fe80007810000 */
[C---:B------:R-:W-:Y:S01]  /*7750*/  FSETP.NEU.FTZ.AND P0, PT, R2.reuse, -INF , PT ;  /* 0xff8000000200780b */ /* 0x040fe20003f1d000 */
[----:B------:R-:W-:Y:S05]  /*7760*/  FMUL.FTZ R152, R2, c[0x0][0x2d0] ;  /* 0x0000b40002987a20 */ /* 0x000fea0000410000 */
[----:B------:R-:W-:Y:S05]  /*7770*/  FSEL R152, R152, RZ, P0 ;  /* 0x000000ff98987208 */ /* 0x000fea0000000000 */
[--C-:B------:R-:W-:Y:S01]  /*7780*/  FFMA.FTZ R160, R5, c[0x0][0x2d0], -R152.reuse ;  /* 0x0000b40005a07a23 */ /* 0x100fe20000010898 */
[----:B------:R-:W-:Y:S01]  /*7790*/  FSEL R5, R2, RZ, P0 ;  /* 0x000000ff02057208 */ /* 0x000fe20000000000 */
[--C-:B------:R-:W-:Y:S02]  /*77a0*/  FFMA.FTZ R162, R137, c[0x0][0x2d0], -R152.reuse ;  /* 0x0000b40089a27a23 */ /* 0x100fe40000010898 */
[----:B------:R-:W-:Y:S01]  /*77b0*/  FFMA.FTZ R161, R133, c[0x0][0x2d0], -R152 ;  /* 0x0000b40085a17a23 */ /* 0x000fe20000010898 */
[----:B-1----:R-:W-:Y:S01]  /*77c0*/  FMNMX.FTZ R0, R7, R0, !PT ;  /* 0x0000000007007209 */ /* 0x002fe20007810000 */
[----:B------:R-:W-:Y:S02]  /*77d0*/  FADD.FTZ R4, -R5, R132 ;  /* 0x0000008405047221 */ /* 0x000fe40000010100 */
[----:B------:R-:W-:Y:S01]  /*77e0*/  MUFU.EX2 R162, R162 ;  /* 0x000000a200a27308 */ /* 0x000fe20000000800 */
[--C-:B------:R-:W-:Y:S01]  /*77f0*/  FFMA.FTZ R163, R9, c[0x0][0x2d0], -R152.reuse ;  /* 0x0000b40009a37a23 */ /* 0x100fe20000010898 */
[C---:B------:R-:W-:Y:S01]  /*7800*/  FSETP.NEU.FTZ.AND P0, PT, R0.reuse, -INF , PT ;  /* 0xff8000000000780b */ /* 0x040fe20003f1d000 */
[----:B------:R-:W-:Y:S01]  /*7810*/  FMUL.FTZ R145, R0, c[0x0][0x2d0] ;  /* 0x0000b40000917a20 */ /* 0x000fe20000410000 */
[----:B------:R-:W-:Y:S01]  /*7820*/  IADD3 R5, R177, UR4, RZ ;  /* 0x00000004b1057c10 */ /* 0x000fe2000fffe0ff */
[----:B------:R-:W-:Y:S01]  /*7830*/  FMUL.FTZ R132, R4, c[0x0][0x2d0] ;  /* 0x0000b40004847a20 */ /* 0x000fe20000410000 */
[----:B------:R-:W-:Y:S01]  /*7840*/  FSEL R4, R0, RZ, P0 ;  /* 0x000000ff00047208 */ /* 0x000fe20000000000 */
[--C-:B------:R-:W-:Y:S01]  /*7850*/  FFMA.FTZ R170, R143, c[0x0][0x2d0], -R152.reuse ;  /* 0x0000b4008faa7a23 */ /* 0x100fe20000010898 */
[----:B------:R-:W-:Y:S01]  /*7860*/  FSEL R145, R145, RZ, P0 ;  /* 0x000000ff91917208 */ /* 0x000fe20000000000 */
[--C-:B------:R-:W-:Y:S01]  /*7870*/  FFMA.FTZ R212, R159, c[0x0][0x2d0], -R152.reuse ;  /* 0x0000b4009fd47a23 */ /* 0x100fe20000010898 */
[----:B------:R-:W1:Y:S01]  /*7880*/  MUFU.EX2 R161, R161 ;  /* 0x000000a100a17308 */ /* 0x000e620000000800 */
[----:B------:R-:W-:Y:S01]  /*7890*/  FADD.FTZ R4, -R4, R3 ;  /* 0x0000000304047221 */ /* 0x000fe20000010100 */
[----:B------:R-:W-:Y:S01]  /*78a0*/  IADD3 R133, R182, R5, RZ ;  /* 0x00000005b6857210 */ /* 0x000fe20007ffe0ff */
[--C-:B------:R-:W-:Y:S02]  /*78b0*/  FFMA.FTZ R166, R12, c[0x0][0x2d0], -R145.reuse ;  /* 0x0000b4000ca67a23 */ /* 0x100fe40000010891 */
[----:B------:R-:W2:Y:S01]  /*78c0*/  LDSM.16.MT88.4 R12, [R177+UR4+0x100] ;  /* 0x00010004b10c783b */ /* 0x000ea20008004200 */
[--C-:B------:R-:W-:Y:S02]  /*78d0*/  FFMA.FTZ R165, R8, c[0x0][0x2d0], -R145.reuse ;  /* 0x0000b40008a57a23 */ /* 0x100fe40000010891 */
[--C-:B------:R-:W-:Y:S02]  /*78e0*/  FFMA.FTZ R164, R10, c[0x0][0x2d0], -R145.reuse ;  /* 0x0000b4000aa47a23 */ /* 0x100fe40000010891 */
[--C-:B------:R-:W-:Y:S01]  /*78f0*/  FFMA.FTZ R167, R6, c[0x0][0x2d0], -R145.reuse ;  /* 0x0000b40006a77a23 */ /* 0x100fe20000010891 */
[----:B------:R-:W3:Y:S01]  /*7900*/  MUFU.EX2 R132, R132 ;  /* 0x0000008400847308 */ /* 0x000ee20000000800 */
[----:B------:R-:W-:Y:S01]  /*7910*/  FMUL.FTZ R3, R4, c[0x0][0x2d0] ;  /* 0x0000b40004037a20 */ /* 0x000fe20000410000 */
[----:B------:R-:W4:Y:S01]  /*7920*/  LDSM.16.MT88.4 R20, [R133+0x100] ;  /* 0x000100008514783b */ /* 0x000f220000004200 */
[--C-:B------:R-:W-:Y:S02]  /*7930*/  FFMA.FTZ R175, R140, c[0x0][0x2d0], -R145.reuse ;  /* 0x0000b4008caf7a23 */ /* 0x100fe40000010891 */
[--C-:B------:R-:W-:Y:S02]  /*7940*/  FFMA.FTZ R213, R157, c[0x0][0x2d0], -R152.reuse ;  /* 0x0000b4009dd57a23 */ /* 0x100fe40000010898 */
[--C-:B------:R-:W-:Y:S02]  /*7950*/  FFMA.FTZ R214, R155, c[0x0][0x2d0], -R152.reuse ;  /* 0x0000b4009bd67a23 */ /* 0x100fe40000010898 */
[--C-:B------:R-:W-:Y:S01]  /*7960*/  FFMA.FTZ R215, R158, c[0x0][0x2d0], -R145.reuse ;  /* 0x0000b4009ed77a23 */ /* 0x100fe20000010891 */
[----:B------:R-:W5:Y:S01]  /*7970*/  MUFU.EX2 R3, R3 ;  /* 0x0000000300037308 */ /* 0x000f620000000800 */
[--C-:B------:R-:W-:Y:S01]  /*7980*/  FFMA.FTZ R216, R156, c[0x0][0x2d0], -R145.reuse ;  /* 0x0000b4009cd87a23 */ /* 0x100fe20000010891 */
[----:B-1----:R-:W-:Y:S01]  /*7990*/  F2FP.PACK_AB R136, R161, R162 ;  /* 0x000000a2a188723e */ /* 0x002fe200000000ff */
[----:B------:R-:W-:Y:S01]  /*79a0*/  LDSM.16.MT88.4 R156, [R177+UR4+0x5900] ;  /* 0x00590004b19c783b */ /* 0x000fe20008004200 */
[--C-:B------:R-:W-:Y:S02]  /*79b0*/  FFMA.FTZ R217, R154, c[0x0][0x2d0], -R145.reuse ;  /* 0x0000b4009ad97a23 */ /* 0x100fe40000010891 */
[--C-:B------:R-:W-:Y:S02]  /*79c0*/  FFMA.FTZ R218, R153, c[0x0][0x2d0], -R152.reuse ;  /* 0x0000b40099da7a23 */ /* 0x100fe40000010898 */
[--C-:B------:R-:W-:Y:S02]  /*79d0*/  FFMA.FTZ R219, R151, c[0x0][0x2d0], -R152.reuse ;  /* 0x0000b40097db7a23 */ /* 0x100fe40000010898 */
[----:B------:R-:W-:Y:S01]  /*79e0*/  MUFU.EX2 R160, R160 ;  /* 0x000000a000a07308 */ /* 0x000fe20000000800 */
[--C-:B------:R-:W-:Y:S02]  /*79f0*/  FFMA.FTZ R220, R149, c[0x0][0x2d0], -R152.reuse ;  /* 0x0000b40095dc7a23 */ /* 0x100fe40000010898 */
[--C-:B------:R-:W-:Y:S02]  /*7a00*/  FFMA.FTZ R222, R150, c[0x0][0x2d0], -R145.reuse ;  /* 0x0000b40096de7a23 */ /* 0x100fe40000010891 */
[C---:B---3--:R-:W-:Y:S02]  /*7a10*/  FMUL.FTZ R4, R132.reuse, R128 ;  /* 0x0000008084047220 */ /* 0x048fe40000410000 */
[C---:B------:R-:W-:Y:S02]  /*7a20*/  FMUL.FTZ R5, R132.reuse, R129 ;  /* 0x0000008184057220 */ /* 0x040fe40000410000 */
[C---:B------:R-:W-:Y:S01]  /*7a30*/  FMUL.FTZ R8, R132.reuse, R124 ;  /* 0x0000007c84087220 */ /* 0x040fe20000410000 */
[----:B------:R-:W1:Y:S01]  /*7a40*/  MUFU.EX2 R163, R163 ;  /* 0x000000a300a37308 */ /* 0x000e620000000800 */
[C---:B------:R-:W-:Y:S02]  /*7a50*/  FMUL.FTZ R9, R132.reuse, R125 ;  /* 0x0000007d84097220 */ /* 0x040fe40000410000 */
[C---:B------:R-:W-:Y:S02]  /*7a60*/  FMUL.FTZ R16, R132.reuse, R104 ;  /* 0x0000006884107220 */ /* 0x040fe40000410000 */
[C---:B-----5:R-:W-:Y:S02]  /*7a70*/  FMUL.FTZ R6, R3.reuse, R130 ;  /* 0x0000008203067220 */ /* 0x060fe40000410000 */
[C---:B------:R-:W-:Y:S02]  /*7a80*/  FMUL.FTZ R7, R3.reuse, R131 ;  /* 0x0000008303077220 */ /* 0x040fe40000410000 */
[C---:B------:R-:W-:Y:S01]  /*7a90*/  FMUL.FTZ R10, R3.reuse, R126 ;  /* 0x0000007e030a7220 */ /* 0x040fe20000410000 */
[----:B------:R-:W-:Y:S01]  /*7aa0*/  MUFU.EX2 R166, R166 ;  /* 0x000000a600a67308 */ /* 0x000fe20000000800 */
[C---:B------:R-:W-:Y:S01]  /*7ab0*/  FMUL.FTZ R11, R3.reuse, R127 ;  /* 0x0000007f030b7220 */ /* 0x040fe20000410000 */
[----:B------:R-:W-:Y:S01]  /*7ac0*/  LDSM.16.MT88.4 R128, [R133+0x2900] ;  /* 0x002900008580783b */ /* 0x000fe20000004200 */
[C---:B------:R-:W-:Y:S02]  /*7ad0*/  FMUL.FTZ R17, R132.reuse, R105 ;  /* 0x0000006984117220 */ /* 0x040fe40000410000 */
[C---:B------:R-:W-:Y:S02]  /*7ae0*/  FMUL.FTZ R18, R3.reuse, R106 ;  /* 0x0000006a03127220 */ /* 0x040fe40000410000 */
[----:B------:R-:W-:Y:S02]  /*7af0*/  FMUL.FTZ R19, R3, R107 ;  /* 0x0000006b03137220 */ /* 0x000fe40000410000 */
[C---:B------:R-:W-:Y:S01]  /*7b00*/  FMUL.FTZ R24, R132.reuse, R112 ;  /* 0x0000007084187220 */ /* 0x040fe20000410000 */
[----:B------:R-:W3:Y:S01]  /*7b10*/  MUFU.EX2 R165, R165 ;  /* 0x000000a500a57308 */ /* 0x000ee20000000800 */
[----:B------:R-:W-:Y:S01]  /*7b20*/  LDSM.16.MT88.4 R104, [R177+UR4+0x2100] ;  /* 0x00210004b168783b */ /* 0x000fe20008004200 */
[C---:B------:R-:W-:Y:S01]  /*7b30*/  FMUL.FTZ R25, R132.reuse, R113 ;  /* 0x0000007184197220 */ /* 0x040fe20000410000 */
[----:B-1----:R-:W-:Y:S01]  /*7b40*/  F2FP.PACK_AB R138, R163, R160 ;  /* 0x000000a0a38a723e */ /* 0x002fe200000000ff */
[C---:B------:R-:W-:Y:S02]  /*7b50*/  FMUL.FTZ R26, R3.reuse, R114 ;  /* 0x00000072031a7220 */ /* 0x040fe40000410000 */
[C---:B------:R-:W-:Y:S03]  /*7b60*/  FMUL.FTZ R27, R3.reuse, R115 ;  /* 0x00000073031b7220 */ /* 0x040fe60000410000 */
[----:B------:R-:W-:Y:S01]  /*7b70*/  LDSM.16.MT88.4 R112, [R177+UR4+0x900] ;  /* 0x00090004b170783b */ /* 0x000fe20008004200 */
[----:B------:R-:W-:Y:S01]  /*7b80*/  MUFU.EX2 R164, R164 ;  /* 0x000000a400a47308 */ /* 0x000fe20000000800 */
[C---:B------:R-:W-:Y:S02]  /*7b90*/  FMUL.FTZ R32, R132.reuse, R120 ;  /* 0x0000007884207220 */ /* 0x040fe40000410000 */
[----:B------:R-:W-:Y:S02]  /*7ba0*/  FMUL.FTZ R33, R132, R121 ;  /* 0x0000007984217220 */ /* 0x000fe40000410000 */
[C---:B------:R-:W-:Y:S02]  /*7bb0*/  FMUL.FTZ R34, R3.reuse, R122 ;  /* 0x0000007a03227220 */ /* 0x040fe40000410000 */
[----:B------:R-:W-:Y:S01]  /*7bc0*/  LDSM.16.MT88.4 R124, [R177+UR4+0x2900] ;  /* 0x00290004b17c783b */ /* 0x000fe20008004200 */
[----:B------:R-:W-:Y:S02]  /*7bd0*/  FMUL.FTZ R35, R3, R123 ;  /* 0x0000007b03237220 */ /* 0x000fe40000410000 */
[----:B------:R-:W1:Y:S01]  /*7be0*/  MUFU.EX2 R167, R167 ;  /* 0x000000a700a77308 */ /* 0x000e620000000800 */
[--C-:B------:R-:W-:Y:S02]  /*7bf0*/  FFMA.FTZ R223, R148, c[0x0][0x2d0], -R145.reuse ;  /* 0x0000b40094df7a23 */ /* 0x100fe40000010891 */
[--C-:B------:R-:W-:Y:S01]  /*7c00*/  FFMA.FTZ R224, R146, c[0x0][0x2d0], -R145.reuse ;  /* 0x0000b40092e07a23 */ /* 0x100fe20000010891 */
[----:B---3--:R-:W-:Y:S01]  /*7c10*/  F2FP.PACK_AB R137, R165, R166 ;  /* 0x000000a6a589723e */ /* 0x008fe200000000ff */
[----:B------:R-:W-:Y:S01]  /*7c20*/  LDSM.16.MT88.4 R120, [R134+0x900] ;  /* 0x000900008678783b */ /* 0x000fe20000004200 */
[C---:B------:R-:W-:Y:S02]  /*7c30*/  FMUL.FTZ R36, R132.reuse, R36 ;  /* 0x0000002484247220 */ /* 0x040fe40000410000 */
[C---:B------:R-:W-:Y:S02]  /*7c40*/  FMUL.FTZ R37, R132.reuse, R37 ;  /* 0x0000002584257220 */ /* 0x040fe40000410000 */
[C---:B------:R-:W-:Y:S01]  /*7c50*/  FMUL.FTZ R38, R3.reuse, R38 ;  /* 0x0000002603267220 */ /* 0x040fe20000410000 */
[----:B------:R-:W-:Y:S01]  /*7c60*/  MUFU.EX2 R170, R170 ;  /* 0x000000aa00aa7308 */ /* 0x000fe20000000800 */
[C---:B------:R-:W-:Y:S01]  /*7c70*/  FMUL.FTZ R39, R3.reuse, R39 ;  /* 0x0000002703277220 */ /* 0x040fe20000410000 */
[----:B------:R-:W-:Y:S01]  /*7c80*/  LDSM.16.MT88.4 R148, [R176+UR4+0x3900] ;  /* 0x00390004b094783b */ /* 0x000fe20008004200 */
[C---:B------:R-:W-:Y:S02]  /*7c90*/  FMUL.FTZ R40, R132.reuse, R40 ;  /* 0x0000002884287220 */ /* 0x040fe40000410000 */
[C---:B------:R-:W-:Y:S02]  /*7ca0*/  FMUL.FTZ R41, R132.reuse, R41 ;  /* 0x0000002984297220 */ /* 0x040fe40000410000 */
[C---:B------:R-:W-:Y:S02]  /*7cb0*/  FMUL.FTZ R42, R3.reuse, R42 ;  /* 0x0000002a032a7220 */ /* 0x040fe40000410000 */
[----:B------:R-:W-:Y:S01]  /*7cc0*/  FMUL.FTZ R43, R3, R43 ;  /* 0x0000002b032b7220 */ /* 0x000fe20000410000 */
[----:B------:R-:W-:Y:S01]  /*7cd0*/  MUFU.EX2 R175, R175 ;  /* 0x000000af00af7308 */ /* 0x000fe20000000800 */
[C---:B------:R-:W-:Y:S01]  /*7ce0*/  FMUL.FTZ R44, R132.reuse, R44 ;  /* 0x0000002c842c7220 */ /* 0x040fe20000410000 */
[----:B-1----:R-:W-:Y:S01]  /*7cf0*/  F2FP.PACK_AB R139, R167, R164 ;  /* 0x000000a4a78b723e */ /* 0x002fe200000000ff */
[C---:B------:R-:W-:Y:S02]  /*7d00*/  FMUL.FTZ R45, R132.reuse, R45 ;  /* 0x0000002d842d7220 */ /* 0x040fe40000410000 */
[C---:B------:R-:W-:Y:S02]  /*7d10*/  FMUL.FTZ R46, R3.reuse, R46 ;  /* 0x0000002e032e7220 */ /* 0x040fe40000410000 */
[C---:B------:R-:W-:Y:S02]  /*7d20*/  FMUL.FTZ R47, R3.reuse, R47 ;  /* 0x0000002f032f7220 */ /* 0x040fe40000410000 */
[C---:B--2---:R-:W-:Y:S01]  /*7d30*/  HMMA.16816.F32 R4, R136.reuse, R12, R4 ;  /* 0x0000000c8804723c */ /* 0x044fe20000001804 */
        /* <DEDUP_REMOVED lines=13> */
[C---:B----4-:R-:W-:Y:S03]  /*7e10*/  HMMA.16816.F32 R12, R136.reuse, R20, R12 ;  /* 0x00000014880c723c */ /* 0x050fe6000000180c */
        /* <DEDUP_REMOVED lines=10> */
[----:B------:R-:W2:Y:S01]  /*7ec0*/  LDSM.16.MT88.4 R108, [R133+0x2100] ;  /* 0x00210000856c783b */ /* 0x000ea20000004200 */
        /* <DEDUP_REMOVED lines=14> */
[----:B------:R-:W-:Y:S01]  /*7fb0*/  LDSM.16.MT88.4 R116, [R176+UR4+0x900] ;  /* 0x00090004b074783b */ /* 0x000fe20008004200 */
        /* <DEDUP_REMOVED lines=8> */
[----:B------:R-:W1:Y:S03]  /*8040*/  LDSM.16.MT88.4 R100, [R176+UR4+0x2100] ;  /* 0x00210004b064783b */ /* 0x000e660008004200 */
[C---:B------:R-:W-:Y:S01]  /*8050*/  FMUL.FTZ R65, R132.reuse, R65 ;  /* 0x0000004184417220 */ /* 0x040fe20000410000 */
[----:B------:R-:W-:Y:S01]  /*8060*/  MUFU.EX2 R222, R222 ;  /* 0x000000de00de7308 */ /* 0x000fe20000000800 */
[C---:B------:R-:W-:Y:S02]  /*8070*/  FMUL.FTZ R66, R3.reuse, R66 ;  /* 0x0000004203427220 */ /* 0x040fe40000410000 */
[C---:B------:R-:W-:Y:S04]  /*8080*/  HMMA.16816.F32 R36, R136.reuse, R104, R36 ;  /* 0x000000688824723c */ /* 0x040fe80000001824 */
[C---:B------:R-:W-:Y:S02]  /*8090*/  FMUL.FTZ R67, R3.reuse, R67 ;  /* 0x0000004303437220 */ /* 0x040fe40000410000 */
[C---:B------:R-:W-:Y:S01]  /*80a0*/  FMUL.FTZ R68, R132.reuse, R68 ;  /* 0x0000004484447220 */ /* 0x040fe20000410000 */
[----:B------:R-:W-:Y:S01]  /*80b0*/  MUFU.EX2 R223, R223 ;  /* 0x000000df00df7308 */ /* 0x000fe20000000800 */
[C---:B------:R-:W-:Y:S01]  /*80c0*/  HMMA.16816.F32 R40, R136.reuse, R106, R40 ;  /* 0x0000006a8828723c */ /* 0x040fe20000001828 */
[----:B------:R-:W3:Y:S03]  /*80d0*/  LDSM.16.MT88.4 R104, [R134+0x2100] ;  /* 0x002100008668783b */ /* 0x000ee60000004200 */
[C---:B------:R-:W-:Y:S02]  /*80e0*/  FMUL.FTZ R69, R132.reuse, R69 ;  /* 0x0000004584457220 */ /* 0x040fe40000410000 */
[C---:B------:R-:W-:Y:S02]  /*80f0*/  FMUL.FTZ R70, R3.reuse, R70 ;  /* 0x0000004603467220 */ /* 0x040fe40000410000 */
[C---:B--2---:R-:W-:Y:S01]  /*8100*/  HMMA.16816.F32 R44, R136.reuse, R108, R44 ;  /* 0x0000006c882c723c */ /* 0x044fe2000000182c */
[----:B------:R-:W-:Y:S03]  /*8110*/  MUFU.EX2 R224, R224 ;  /* 0x000000e000e07308 */ /* 0x000fe60000000800 */
[C---:B------:R-:W-:Y:S02]  /*8120*/  FMUL.FTZ R71, R3.reuse, R71 ;  /* 0x0000004703477220 */ /* 0x040fe40000410000 */
[C---:B------:R-:W-:Y:S02]  /*8130*/  FMUL.FTZ R72, R132.reuse, R72 ;  /* 0x0000004884487220 */ /* 0x040fe40000410000 */
[C---:B------:R-:W-:Y:S01]  /*8140*/  HMMA.16816.F32 R48, R136.reuse, R110, R48 ;  /* 0x0000006e8830723c */ /* 0x040fe20000001830 */
[----:B------:R-:W2:Y:S03]  /*8150*/  LDSM.16.MT88.4 R108, [R177+UR4+0x4100] ;  /* 0x00410004b16c783b */ /* 0x000ea60008004200 */
[C---:B------:R-:W-:Y:S02]  /*8160*/  FMUL.FTZ R73, R132.reuse, R73 ;  /* 0x0000004984497220 */ /* 0x040fe40000410000 */
[C---:B------:R-:W-:Y:S02]  /*8170*/  FMUL.FTZ R74, R3.reuse, R74 ;  /* 0x0000004a034a7220 */ /* 0x040fe40000410000 */
[C---:B------:R-:W-:Y:S01]  /*8180*/  FMUL.FTZ R75, R3.reuse, R75 ;  /* 0x0000004b034b7220 */ /* 0x040fe20000410000 */
[C---:B-1----:R-:W-:Y:S03]  /*8190*/  HMMA.16816.F32 R52, R136.reuse, R100, R52 ;  /* 0x000000648834723c */ /* 0x042fe60000001834 */
[C---:B------:R-:W-:Y:S02]  /*81a0*/  FMUL.FTZ R84, R132.reuse, R84 ;  /* 0x0000005484547220 */ /* 0x040fe40000410000 */
[----:B------:R-:W-:Y:S02]  /*81b0*/  FMUL.FTZ R85, R132, R85 ;  /* 0x0000005584557220 */ /* 0x000fe40000410000 */
[C---:B------:R-:W-:Y:S01]  /*81c0*/  FMUL.FTZ R86, R3.reuse, R86 ;  /* 0x0000005603567220 */ /* 0x040fe20000410000 */
[C---:B------:R-:W-:Y:S01]  /*81d0*/  HMMA.16816.F32 R56, R136.reuse, R102, R56 ;  /* 0x000000668838723c */ /* 0x040fe20000001838 */
[----:B------:R-:W1:Y:S03]  /*81e0*/  LDSM.16.MT88.4 R100, [R133+0x4100] ;  /* 0x004100008564783b */ /* 0x000e660000004200 */
        /* <DEDUP_REMOVED lines=9> */
[--C-:B------:R-:W-:Y:S01]  /*8280*/  FFMA.FTZ R174, R142, c[0x0][0x2d0], -R145.reuse ;  /* 0x0000b4008eae7a23 */ /* 0x100fe20000010891 */
[----:B------:R-:W4:Y:S01]  /*8290*/  MUFU.EX2 R169, R169 ;  /* 0x000000a900a97308 */ /* 0x000f220000000800 */
[C---:B--2---:R-:W-:Y:S01]  /*82a0*/  HMMA.16816.F32 R68, R136.reuse, R108, R68 ;  /* 0x0000006c8844723c */ /* 0x044fe20000001844 */
[----:B------:R-:W-:Y:S03]  /*82b0*/  LDSM.16.MT88.4 R140, [R176+UR4+0x2900] ;  /* 0x00290004b08c783b */ /* 0x000fe60008004200 */
[--C-:B------:R-:W-:Y:S02]  /*82c0*/  FFMA.FTZ R172, R172, c[0x0][0x2d0], -R145.reuse ;  /* 0x0000b400acac7a23 */ /* 0x100fe40000010891 */
[C---:B------:R-:W-:Y:S02]  /*82d0*/  FMUL.FTZ R88, R132.reuse, R88 ;  /* 0x0000005884587220 */ /* 0x040fe40000410000 */
[C---:B------:R-:W-:Y:S01]  /*82e0*/  HMMA.16816.F32 R72, R136.reuse, R110, R72 ;  /* 0x0000006e8848723c */ /* 0x040fe20000001848 */
[----:B------:R-:W2:Y:S01]  /*82f0*/  LDSM.16.MT88.4 R108, [R134+0x4100] ;  /* 0x00410000866c783b */ /* 0x000ea20000004200 */
        /* <DEDUP_REMOVED lines=8> */
[C---:B------:R-:W-:Y:S01]  /*8380*/  FMUL.FTZ R91, R3.reuse, R91 ;  /* 0x0000005b035b7220 */ /* 0x040fe20000410000 */
[C---:B-1----:R-:W-:Y:S03]  /*8390*/  HMMA.16816.F32 R76, R136.reuse, R100, R76 ;  /* 0x00000064884c723c */ /* 0x042fe6000000184c */
[C---:B------:R-:W-:Y:S01]  /*83a0*/  FMUL.FTZ R80, R132.reuse, R80 ;  /* 0x0000005084507220 */ /* 0x040fe20000410000 */
[----:B------:R-:W1:Y:S01]  /*83b0*/  MUFU.EX2 R172, R172 ;  /* 0x000000ac00ac7308 */ /* 0x000e620000000800 */
[C---:B------:R-:W-:Y:S02]  /*83c0*/  FMUL.FTZ R81, R132.reuse, R81 ;  /* 0x0000005184517220 */ /* 0x040fe40000410000 */
[----:B------:R-:W-:Y:S01]  /*83d0*/  FMUL.FTZ R82, R3, R82 ;  /* 0x0000005203527220 */ /* 0x000fe20000410000 */
[----:B----4-:R-:W-:Y:S01]  /*83e0*/  F2FP.PACK_AB R100, R169, R168 ;  /* 0x000000a8a964723e */ /* 0x010fe200000000ff */
[C---:B------:R-:W-:Y:S03]  /*83f0*/  FMUL.FTZ R83, R3.reuse, R83 ;  /* 0x0000005303537220 */ /* 0x040fe60000410000 */
[C---:B------:R-:W-:Y:S02]  /*8400*/  FMUL.FTZ R92, R132.reuse, R92 ;  /* 0x0000005c845c7220 */ /* 0x040fe40000410000 */
[C---:B------:R-:W-:Y:S01]  /*8410*/  FMUL.FTZ R93, R132.reuse, R93 ;  /* 0x0000005d845d7220 */ /* 0x040fe20000410000 */
[----:B------:R-:W4:Y:S01]  /*8420*/  MUFU.EX2 R174, R174 ;  /* 0x000000ae00ae7308 */ /* 0x000f220000000800 */
[C---:B------:R-:W-:Y:S03]  /*8430*/  HMMA.16816.F32 R80, R136.reuse, R102, R80 ;  /* 0x000000668850723c */ /* 0x040fe60000001850 */
[C---:B------:R-:W-:Y:S02]  /*8440*/  FMUL.FTZ R94, R3.reuse, R94 ;  /* 0x0000005e035e7220 */ /* 0x040fe40000410000 */
[----:B------:R-:W-:Y:S02]  /*8450*/  FMUL.FTZ R95, R3, R95 ;  /* 0x0000005f035f7220 */ /* 0x000fe40000410000 */
[C---:B------:R-:W-:Y:S01]  /*8460*/  FMUL.FTZ R96, R132.reuse, R96 ;  /* 0x0000006084607220 */ /* 0x040fe20000410000 */
[C---:B---3--:R-:W-:Y:S04]  /*8470*/  HMMA.16816.F32 R84, R136.reuse, R104, R84 ;  /* 0x000000688854723c */ /* 0x048fe80000001854 */
[----:B------:R-:W-:Y:S01]  /*8480*/  FMUL.FTZ R97, R132, R97 ;  /* 0x0000006184617220 */ /* 0x000fe20000410000 */
[----:B-----5:R-:W-:Y:S01]  /*8490*/  F2FP.PACK_AB R102, R171, R170 ;  /* 0x000000aaab66723e */ /* 0x020fe200000000ff */
[C---:B------:R-:W-:Y:S01]  /*84a0*/  FMUL.FTZ R98, R3.reuse, R98 ;  /* 0x0000006203627220 */ /* 0x040fe20000410000 */
[----:B-1----:R-:W-:Y:S01]  /*84b0*/  F2FP.PACK_AB R101, R172, R173 ;  /* 0x000000adac65723e */ /* 0x002fe200000000ff */
[C---:B------:R-:W-:Y:S01]  /*84c0*/  HMMA.16816.F32 R88, R136.reuse, R106, R88 ;  /* 0x0000006a8858723c */ /* 0x040fe20000001858 */
[----:B------:R-:W1:Y:S03]  /*84d0*/  LDSM.16.MT88.4 R104, [R133+0x900] ;  /* 0x000900008568783b */ /* 0x000e660000004200 */
[----:B------:R-:W-:Y:S02]  /*84e0*/  FMUL.FTZ R99, R3, R99 ;  /* 0x0000006303637220 */ /* 0x000fe40000410000 */
[--C-:B------:R-:W-:Y:S01]  /*84f0*/  FFMA.FTZ R211, R211, c[0x0][0x2d0], -R152.reuse ;  /* 0x0000b400d3d37a23 */ /* 0x100fe20000010898 */
[----:B----4-:R-:W-:Y:S01]  /*8500*/  F2FP.PACK_AB R103, R175, R174 ;  /* 0x000000aeaf67723e */ /* 0x010fe200000000ff */
[C---:B--2---:R-:W-:Y:S04]  /*8510*/  HMMA.16816.F32 R92, R136.reuse, R108, R92 ;  /* 0x0000006c885c723c */ /* 0x044fe8000000185c */
[----:B------:R-:W-:Y:S01]  /*8520*/  FFMA.FTZ R152, R147, c[0x0][0x2d0], -R152 ;  /* 0x0000b40093987a23 */ /* 0x000fe20000010898 */
[----:B------:R-:W-:Y:S01]  /*8530*/  MUFU.EX2 R211, R211 ;  /* 0x000000d300d37308 */ /* 0x000fe20000000800 */
[--C-:B------:R-:W-:Y:S02]  /*8540*/  FFMA.FTZ R210, R210, c[0x0][0x2d0], -R145.reuse ;  /* 0x0000b400d2d27a23 */ /* 0x100fe40000010891 */
[----:B------:R-:W-:Y:S01]  /*8550*/  HMMA.16816.F32 R96, R136, R110, R96 ;  /* 0x0000006e8860723c */ /* 0x000fe20000001860 */
[----:B------:R-:W2:Y:S03]  /*8560*/  LDSM.16.MT88.4 R108, [R134+0x2900] ;  /* 0x00290000866c783b */ /* 0x000ea60000004200 */
[----:B------:R-:W-:Y:S02]  /*8570*/  FFMA.FTZ R145, R144, c[0x0][0x2d0], -R145 ;  /* 0x0000b40090917a23 */ /* 0x000fe40000010891 */
[----:B------:R-:W-:Y:S01]  /*8580*/  FFMA.FTZ R162, R132, R197, R162 ;  /* 0x000000c584a27223 */ /* 0x000fe200000100a2 */
[----:B------:R3:W4:Y:S01]  /*8590*/  MUFU.EX2 R221, R152 ;  /* 0x0000009800dd7308 */ /* 0x0007220000000800 */
[C---:B------:R-:W-:Y:S05]  /*85a0*/  HMMA.16816.F32 R4, R100.reuse, R112, R4 ;  /* 0x000000706404723c */ /* 0x040fea0000001804 */
[----:B------:R-:W-:Y:S01]  /*85b0*/  F2FP.PACK_AB R136, R219, R218 ;  /* 0x000000dadb88723e */ /* 0x000fe200000000ff */
[----:B------:R-:W-:Y:S01]  /*85c0*/  FADD.FTZ R161, R161, R162 ;  /* 0x000000a2a1a17221 */ /* 0x000fe20000010000 */
[----:B------:R-:W-:Y:S01]  /*85d0*/  F2FP.PACK_AB R137, R223, R222 ;  /* 0x000000dedf89723e */ /* 0x000fe200000000ff */
[C---:B------:R-:W-:Y:S01]  /*85e0*/  HMMA.16816.F32 R8, R100.reuse, R114, R8 ;  /* 0x000000726408723c */ /* 0x040fe20000001808 */
[----:B------:R-:W-:Y:S01]  /*85f0*/  LDSM.16.MT88.4 R112, [R133+0x4900] ;  /* 0x004900008570783b */ /* 0x000fe20000004200 */
[----:B------:R-:W5:Y:S02]  /*8600*/  MUFU.EX2 R225, R145 ;  /* 0x0000009100e17308 */ /* 0x000f640000000800 */
[----:B------:R-:W-:Y:S02]  /*8610*/  FFMA.FTZ R166, R3, R198, R166 ;  /* 0x000000c603a67223 */ /* 0x000fe400000100a6 */
[----:B------:R-:W-:Y:S02]  /*8620*/  FADD.FTZ R160, R160, R161 ;  /* 0x000000a1a0a07221 */ /* 0x000fe40000010000 */
[----:B------:R-:W-:Y:S01]  /*8630*/  FADD.FTZ R165, R165, R166 ;  /* 0x000000a6a5a57221 */ /* 0x000fe20000010000 */
[C---:B-1----:R-:W-:Y:S03]  /*8640*/  HMMA.16816.F32 R12, R100.reuse, R104, R12 ;  /* 0x00000068640c723c */ /* 0x042fe6000000180c */
[----:B------:R-:W1:Y:S01]  /*8650*/  MUFU.EX2 R210, R210 ;  /* 0x000000d200d27308 */ /* 0x000e620000000800 */
[----:B------:R-:W-:Y:S01]  /*8660*/  FADD.FTZ R163, R163, R160 ;  /* 0x000000a0a3a37221 */ /* 0x000fe20000010000 */
[----:B---3--:R-:W-:Y:S01]  /*8670*/  LDSM.16.MT88.4 R152, [R134+0x3900] ;  /* 0x003900008698783b */ /* 0x008fe20000004200 */
[----:B----4-:R-:W-:Y:S02]  /*8680*/  F2FP.PACK_AB R138, R221, R220 ;  /* 0x000000dcdd8a723e */ /* 0x010fe400000000ff */
[C---:B------:R-:W-:Y:S04]  /*8690*/  HMMA.16816.F32 R16, R100.reuse, R106, R16 ;  /* 0x0000006a6410723c */ /* 0x040fe80000001810 */
[----:B------:R-:W-:Y:S01]  /*86a0*/  FADD.FTZ R164, R164, R165 ;  /* 0x000000a5a4a47221 */ /* 0x000fe20000010000 */
[----:B------:R-:W3:Y:S01]  /*86b0*/  LDSM.16.MT88.4 R104, [R177+UR4+0x4900] ;  /* 0x00490004b168783b */ /* 0x000ee20008004200 */
[----:B------:R-:W-:Y:S02]  /*86c0*/  FADD.FTZ R168, R168, R163 ;  /* 0x000000a3a8a87221 */ /* 0x000fe40000010000 */
[C---:B------:R-:W-:Y:S04]  /*86d0*/  HMMA.16816.F32 R20, R100.reuse, R116, R20 ;  /* 0x000000746414723c */ /* 0x040fe80000001814 */
[----:B-----5:R-:W-:Y:S01]  /*86e0*/  F2FP.PACK_AB R139, R225, R224 ;  /* 0x000000e0e18b723e */ /* 0x020fe200000000ff */
[----:B------:R-:W-:Y:S01]  /*86f0*/  FADD.FTZ R164, R167, R164 ;  /* 0x000000a4a7a47221 */ /* 0x000fe20000010000 */
[----:B------:R-:W-:Y:S01]  /*8700*/  LDSM.16.MT88.4 R144, [R133+0x3900] ;  /* 0x003900008590783b */ /* 0x000fe20000004200 */
[----:B------:R-:W-:Y:S01]  /*8710*/  FADD.FTZ R169, R169, R168 ;  /* 0x000000a8a9a97221 */ /* 0x000fe20000010000 */
[C---:B------:R-:W-:Y:S04]  /*8720*/  HMMA.16816.F32 R24, R100.reuse, R118, R24 ;  /* 0x000000766418723c */ /* 0x040fe80000001818 */
[----:B------:R-:W-:Y:S02]  /*8730*/  FADD.FTZ R173, R173, R164 ;  /* 0x000000a4adad7221 */ /* 0x000fe40000010000 */
[----:B------:R-:W-:Y:S02]  /*8740*/  LDSM.16.MT88.4 R116, [R134+0x4900] ;  /* 0x004900008674783b */ /* 0x000fe40000004200 */
[C---:B------:R-:W-:Y:S04]  /*8750*/  HMMA.16816.F32 R28, R100.reuse, R120, R28 ;  /* 0x00000078641c723c */ /* 0x040fe8000000181c */
[----:B------:R-:W-:Y:S04]  /*8760*/  FADD.FTZ R173, R172, R173 ;  /* 0x000000adacad7221 */ /* 0x000fe80000010000 */
[C---:B------:R-:W-:Y:S01]  /*8770*/  HMMA.16816.F32 R32, R100.reuse, R122, R32 ;  /* 0x0000007a6420723c */ /* 0x040fe20000001820 */
[----:B------:R-:W-:Y:S03]  /*8780*/  LDSM.16.MT88.4 R120, [R133+0x1100] ;  /* 0x001100008578783b */ /* 0x000fe60000004200 */
[----:B------:R-:W-:Y:S04]  /*8790*/  FADD.FTZ R174, R174, R173 ;  /* 0x000000adaeae7221 */ /* 0x000fe80000010000 */
[C---:B------:R-:W-:Y:S04]  /*87a0*/  HMMA.16816.F32 R36, R100.reuse, R124, R36 ;  /* 0x0000007c6424723c */ /* 0x040fe80000001824 */
[----:B------:R-:W-:Y:S04]  /*87b0*/  FADD.FTZ R175, R175, R174 ;  /* 0x000000aeafaf7221 */ /* 0x000fe80000010000 */
[C---:B------:R-:W-:Y:S01]  /*87c0*/  HMMA.16816.F32 R40, R100.reuse, R126, R40 ;  /* 0x0000007e6428723c */ /* 0x040fe20000001828 */
[----:B------:R-:W-:Y:S07]  /*87d0*/  LDSM.16.MT88.4 R124, [R134+0x1100] ;  /* 0x00110000867c783b */ /* 0x000fee0000004200 */
[C---:B------:R-:W-:Y:S08]  /*87e0*/  HMMA.16816.F32 R44, R100.reuse, R128, R44 ;  /* 0x00000080642c723c */ /* 0x040ff0000000182c */
[C---:B------:R-:W-:Y:S08]  /*87f0*/  HMMA.16816.F32 R48, R100.reuse, R130, R48 ;  /* 0x000000826430723c */ /* 0x040ff00000001830 */
[C---:B------:R-:W-:Y:S08]  /*8800*/  HMMA.16816.F32 R52, R100.reuse, R140, R52 ;  /* 0x0000008c6434723c */ /* 0x040ff00000001834 */
[C---:B------:R-:W-:Y:S01]  /*8810*/  HMMA.16816.F32 R56, R100.reuse, R142, R56 ;  /* 0x0000008e6438723c */ /* 0x040fe20000001838 */
[----:B------:R-:W-:Y:S07]  /*8820*/  LDSM.16.MT88.4 R140, [R177+UR4+0x3900] ;  /* 0x00390004b18c783b */ /* 0x000fee0008004200 */
[C---:B--2---:R-:W-:Y:S08]  /*8830*/  HMMA.16816.F32 R60, R100.reuse, R108, R60 ;  /* 0x0000006c643c723c */ /* 0x044ff0000000183c */
[C---:B------:R-:W-:Y:S01]  /*8840*/  HMMA.16816.F32 R64, R100.reuse, R110, R64 ;  /* 0x0000006e6440723c */ /* 0x040fe20000001840 */
[----:B------:R-:W2:Y:S07]  /*8850*/  LDSM.16.MT88.4 R108, [R176+UR4+0x4900] ;  /* 0x00490004b06c783b */ /* 0x000eae0008004200 */
[C---:B---3--:R-:W-:Y:S08]  /*8860*/  HMMA.16816.F32 R68, R100.reuse, R104, R68 ;  /* 0x000000686444723c */ /* 0x048ff00000001844 */
        /* <DEDUP_REMOVED lines=13> */
[----:B-1----:R-:W-:Y:S01]  /*8940*/  F2FP.PACK_AB R101, R215, R210 ;  /* 0x000000d2d765723e */ /* 0x002fe200000000ff */
[----:B------:R-:W-:Y:S01]  /*8950*/  FADD.FTZ R210, R210, R175 ;  /* 0x000000afd2d27221 */ /* 0x000fe20000010000 */
[----:B------:R-:W-:Y:S03]  /*8960*/  F2FP.PACK_AB R103, R217, R216 ;  /* 0x000000d8d967723e */ /* 0x000fe600000000ff */
[----:B------:R-:W-:Y:S04]  /*8970*/  FADD.FTZ R215, R215, R210 ;  /* 0x000000d2d7d77221 */ /* 0x000fe80000010000 */
[C---:B---3--:R-:W-:Y:S03]  /*8980*/  HMMA.16816.F32 R4, R100.reuse, R104, R4 ;  /* 0x000000686404723c */ /* 0x048fe60000001804 */
[----:B------:R-:W-:Y:S04]  /*8990*/  FADD.FTZ R216, R216, R215 ;  /* 0x000000d7d8d87221 */ /* 0x000fe80000010000 */
[----:B------:R-:W-:Y:S01]  /*89a0*/  FADD.FTZ R217, R217, R216 ;  /* 0x000000d8d9d97221 */ /* 0x000fe20000010000 */
[C---:B------:R-:W-:Y:S01]  /*89b0*/  HMMA.16816.F32 R8, R100.reuse, R106, R8 ;  /* 0x0000006a6408723c */ /* 0x040fe20000001808 */
[----:B------:R-:W1:Y:S03]  /*89c0*/  LDSM.16.MT88.4 R104, [R176+UR4+0x3100] ;  /* 0x00310004b068783b */ /* 0x000e660008004200 */
[----:B------:R-:W-:Y:S04]  /*89d0*/  FADD.FTZ R222, R222, R217 ;  /* 0x000000d9dede7221 */ /* 0x000fe80000010000 */
[C---:B------:R-:W-:Y:S04]  /*89e0*/  HMMA.16816.F32 R12, R100.reuse, R120, R12 ;  /* 0x00000078640c723c */ /* 0x040fe8000000180c */
[----:B------:R-:W-:Y:S04]  /*89f0*/  FADD.FTZ R223, R223, R222 ;  /* 0x000000dedfdf7221 */ /* 0x000fe80000010000 */
[C---:B------:R-:W-:Y:S01]  /*8a00*/  HMMA.16816.F32 R16, R100.reuse, R122, R16 ;  /* 0x0000007a6410723c */ /* 0x040fe20000001810 */
[----:B------:R-:W-:Y:S03]  /*8a10*/  LDSM.16.MT88.4 R120, [R134+0x1900] ;  /* 0x001900008678783b */ /* 0x000fe60000004200 */
[----:B------:R-:W-:Y:S04]  /*8a20*/  FADD.FTZ R198, R224, R223 ;  /* 0x000000dfe0c67221 */ /* 0x000fe80000010000 */
[C---:B----4-:R-:W-:Y:S04]  /*8a30*/  HMMA.16816.F32 R20, R100.reuse, R112, R20 ;  /* 0x000000706414723c */ /* 0x050fe80000001814 */
[----:B------:R-:W-:Y:S04]  /*8a40*/  FADD.FTZ R198, R225, R198 ;  /* 0x000000c6e1c67221 */ /* 0x000fe80000010000 */
        /* <DEDUP_REMOVED lines=22> */
[----:B------:R-:W4:Y:S07]  /*8bb0*/  LDSM.16.MT88.4 R116, [R176+UR4+0x1900] ;  /* 0x00190004b074783b */ /* 0x000f2e0008004200 */
[C---:B-1----:R-:W-:Y:S08]  /*8bc0*/  HMMA.16816.F32 R84, R100.reuse, R104, R84 ;  /* 0x000000686454723c */ /* 0x042ff00000001854 */
[C---:B------:R-:W-:Y:S08]  /*8bd0*/  HMMA.16816.F32 R88, R100.reuse, R106, R88 ;  /* 0x0000006a6458723c */ /* 0x040ff00000001858 */
[C---:B---3--:R-:W-:Y:S08]  /*8be0*/  HMMA.16816.F32 R92, R100.reuse, R112, R92 ;  /* 0x00000070645c723c */ /* 0x048ff0000000185c */
[----:B------:R-:W-:Y:S08]  /*8bf0*/  HMMA.16816.F32 R96, R100, R114, R96 ;  /* 0x000000726460723c */ /* 0x000ff00000001860 */
[C---:B------:R-:W-:Y:S01]  /*8c00*/  HMMA.16816.F32 R128, R136.reuse, R124, R4 ;  /* 0x0000007c8880723c */ /* 0x040fe20000001804 */
[----:B------:R-:W1:Y:S07]  /*8c10*/  LDSM.16.MT88.4 R4, [R133+0x5900] ;  /* 0x005900008504783b */ /* 0x000e6e0000004200 */
[C---:B------:R-:W-:Y:S01]  /*8c20*/  HMMA.16816.F32 R124, R136.reuse, R126, R8 ;  /* 0x0000007e887c723c */ /* 0x040fe20000001808 */
[----:B------:R-:W3:Y:S07]  /*8c30*/  LDSM.16.MT88.4 R8, [R176+UR4+0x5900] ;  /* 0x00590004b008783b */ /* 0x000eee0008004200 */
[C---:B--2---:R-:W-:Y:S01]  /*8c40*/  HMMA.16816.F32 R100, R136.reuse, R108, R12 ;  /* 0x0000006c8864723c */ /* 0x044fe2000000180c */
[----:B------:R-:W2:Y:S07]  /*8c50*/  LDSM.16.MT88.4 R12, [R134+0x5900] ;  /* 0x00590000860c783b */ /* 0x000eae0000004200 */
        /* <DEDUP_REMOVED lines=19> */
[C---:B---3--:R-:W-:Y:S04]  /*8d90*/  HMMA.16816.F32 R84, R136.reuse, R8, R84 ;  /* 0x000000088854723c */ /* 0x048fe80000001854 */
[----:B------:R-:W-:Y:S04]  /*8da0*/  FADD.FTZ R211, R211, R4 ;  /* 0x00000004d3d37221 */ /* 0x000fe80000010000 */
[C---:B------:R-:W-:Y:S04]  /*8db0*/  HMMA.16816.F32 R88, R136.reuse, R10, R88 ;  /* 0x0000000a8858723c */ /* 0x040fe80000001858 */
[----:B------:R-:W-:Y:S04]  /*8dc0*/  FADD.FTZ R212, R212, R211 ;  /* 0x000000d3d4d47221 */ /* 0x000fe80000010000 */
[C---:B--2---:R-:W-:Y:S04]  /*8dd0*/  HMMA.16816.F32 R92, R136.reuse, R12, R92 ;  /* 0x0000000c885c723c */ /* 0x044fe8000000185c */
[----:B------:R-:W-:Y:S04]  /*8de0*/  FADD.FTZ R3, R213, R212 ;  /* 0x000000d4d5037221 */ /* 0x000fe80000010000 */
[----:B------:R-:W-:Y:S01]  /*8df0*/  FADD.FTZ R3, R214, R3 ;  /* 0x00000003d6037221 */ /* 0x000fe20000010000 */
[----:B------:R-:W-:Y:S03]  /*8e00*/  HMMA.16816.F32 R96, R136, R14, R96 ;  /* 0x0000000e8860723c */ /* 0x000fe60000001860 */
[----:B------:R-:W-:Y:S01]  /*8e10*/  FADD.FTZ R218, R218, R3 ;  /* 0x00000003dada7221 */ /* 0x000fe20000010000 */
[----:B------:R-:W-:Y:S03]  /*8e20*/  IADD3 R3, R202, -0x2, RZ ;  /* 0xfffffffeca037810 */ /* 0x000fe60007ffe0ff */
[----:B------:R-:W-:Y:S01]  /*8e30*/  FADD.FTZ R219, R219, R218 ;  /* 0x000000dadbdb7221 */ /* 0x000fe20000010000 */
[----:B------:R-:W-:Y:S04]  /*8e40*/  ISETP.GE.AND P0, PT, R3, UR11, PT ;  /* 0x0000000b03007c0c */ /* 0x000fe8000bf06270 */
[----:B------:R-:W-:Y:S04]  /*8e50*/  FADD.FTZ R220, R220, R219 ;  /* 0x000000dbdcdc7221 */ /* 0x000fe80000010000 */
[----:B------:R-:W-:Y:S05]  /*8e60*/  FADD.FTZ R197, R221, R220 ;  /* 0x000000dcddc57221 */ /* 0x000fea0000010000 */
[----:B------:R-:W-:-:S05]  /*8e70*/  @!P0 BRA `(.L_x_5051) ;  /* 0x0000040000008947 */ /* 0x000fca0003800000 */
        /* <DEDUP_REMOVED lines=64> */
.L_x_5051:
        /* <DEDUP_REMOVED lines=12> */
.L_x_5041:
        /* <DEDUP_REMOVED lines=20> */
.L_x_5054:
[----:B------:R-:W-:-:S13]  /*9480*/  ISETP.NE.AND P0, PT, R3, c[0x0][0x32c], PT ;  /* 0x0000cb0003007a0c */ /* 0x000fda0003f05270 */
[----:B------:R-:W-:-:S05]  /*9490*/  @P0 IMAD.HI.U32 R3, R4, c[0x0][0x330], RZ ;  /* 0x0000cc0004030a27 */ /* 0x000fca00078e00ff */
[----:B------:R-:W-:-:S05]  /*94a0*/  @P0 SHF.R.U32.HI R4, RZ, c[0x0][0x334], R3 ;  /* 0x0000cd00ff040a19 */ /* 0x000fca0000011603 */
.L_x_5055:
[----:B------:R-:W-:-:S05]  /*94b0*/  IMAD R4, R4, c[0x0][0x32c], RZ ;  /* 0x0000cb0004047a24 */ /* 0x000fca00078e02ff */
[----:B------:R-:W-:-:S04]  /*94c0*/  IMNMX R5, R5, R4, !PT ;  /* 0x0000000405057217 */ /* 0x000fc80007800200 */
.L_x_5053:
[----:B------:R-:W-:-:S04]  /*94d0*/  IADD3 R4, R5, 0x3f, RZ ;  /* 0x0000003f05047810 */ /* 0x000fc80007ffe0ff */
[----:B------:R-:W-:-:S04]  /*94e0*/  SHF.R.S32.HI R3, RZ, 0x1f, R4 ;  /* 0x0000001fff037819 */ /* 0x000fc80000011404 */
[----:B------:R-:W-:-:S04]  /*94f0*/  LEA.HI R3, R3, R4, RZ, 0x6 ;  /* 0x0000000403037211 */ /* 0x000fc800078f30ff */
[----:B------:R-:W-:-:S04]  /*9500*/  SHF.R.S32.HI R209, RZ, 0x6, R3 ;  /* 0x00000006ffd17819 */ /* 0x000fc80000011403 */
[----:B------:R-:W-:-:S04]  /*9510*/  IMNMX R209, R209, UR11, !PT ;  /* 0x0000000bd1d17c17 */ /* 0x000fc8000f800200 */
[----:B------:R-:W-:-:S13]  /*9520*/  ISETP.GE.AND P0, PT, R202, R209, PT ;  /* 0x000000d1ca00720c */ /* 0x000fda0003f06270 */
[----:B------:R-:W-:Y:S05]  /*9530*/  @!P0 BRA `(.L_x_5056) ;  /* 0x00002ca000008947 */ /* 0x000fea0003800000 */
[----:B------:R-:W-:Y:S01]  /*9540*/  IMAD.MOV.U32 R3, RZ, RZ, R0 ;  /* 0x000000ffff037224 */ /* 0x000fe200078e0000 */
[----:B------:R-:W-:Y:S01]  /*9550*/  LOP3.LUT P0, RZ, R201, 0x2, RZ, 0xc0, !PT ;  /* 0x00000002c9ff7812 */ /* 0x000fe2000780c0ff */
[----:B------:R-:W-:Y:S01]  /*9560*/  IMAD.MOV.U32 R180, RZ, RZ, 0x20 ;  /* 0x00000020ffb47424 */ /* 0x000fe200078e00ff */
        /* <DEDUP_REMOVED lines=10> */
.L_x_5059:
        /* <DEDUP_REMOVED lines=66> */
.L_x_5057:
[C---:B--23--:R-:W-:Y:S01]  /*9a30*/  HMMA.16816.F32 R4, R136.reuse, R140, RZ ;  /* 0x0000008c8804723c */ /* 0x04cfe200000018ff */
[----:B------:R-:W0:Y:S01]  /*9a40*/  LDGDEPBAR ;  /* 0x00000000000079af */ /* 0x000e220000000000 */
[----:B------:R-:W-:Y:S02]  /*9a50*/  UIADD3 UR6, UR15, 0x1, URZ ;  /* 0x000000010f067890 */ /* 0x000fe4000fffe03f */
[C---:B------:R-:W-:Y:S01]  /*9a60*/  IADD3 R0, R135.reuse, R132, RZ ;  /* 0x0000008487007210 */ /* 0x040fe20007ffe0ff */
[----:B------:R-:W-:Y:S01]  /*9a70*/  UISETP.GE.AND UP2, UPT, UR15, 0x1, UPT ;  /* 0x000000010f00788c */ /* 0x000fe2000bf46270 */
[----:B------:R-:W-:Y:S02]  /*9a80*/  IADD3 R172, R135, R2, RZ ;  /* 0x0000000287ac7210 */ /* 0x000fe40007ffe0ff */
[C---:B------:R-:W-:Y:S01]  /*9a90*/  HMMA.16816.F32 R8, R136.reuse, R142, RZ ;  /* 0x0000008e8808723c */ /* 0x040fe200000018ff */
[----:B------:R-:W-:Y:S01]  /*9aa0*/  LDSM.16.M88.4 R140, [R0+0xc100] ;  /* 0x00c10000008c783b */ /* 0x000fe20000000200 */
[----:B------:R-:W-:Y:S02]  /*9ab0*/  USEL UR15, UR6, URZ, !UP2 ;  /* 0x0000003f060f7287 */ /* 0x000fe4000d000000 */
[----:B------:R-:W-:Y:S04]  /*9ac0*/  IADD3 R132, R180, R132, R135 ;  /* 0x00000084b4847210 */ /* 0x000fe80007ffe087 */
[C---:B----4-:R-:W-:Y:S01]  /*9ad0*/  HMMA.16816.F32 R12, R136.reuse, R16, RZ ;  /* 0x00000010880c723c */ /* 0x050fe200000018ff */
[----:B------:R-:W-:Y:S07]  /*9ae0*/  LDSM.16.M88.4 R164, [R0+0xd900] ;  /* 0x00d9000000a4783b */ /* 0x000fee0000000200 */
[C---:B------:R-:W-:Y:S01]  /*9af0*/  HMMA.16816.F32 R16, R136.reuse, R18, RZ ;  /* 0x000000128810723c */ /* 0x040fe200000018ff */
[----:B------:R-:W-:Y:S07]  /*9b00*/  LDSM.16.M88.4 R168, [R172+0xc100] ;  /* 0x00c10000aca8783b */ /* 0x000fee0000000200 */
[C---:B-1----:R-:W-:Y:S08]  /*9b10*/  HMMA.16816.F32 R20, R136.reuse, R24, RZ ;  /* 0x000000188814723c */ /* 0x042ff000000018ff */
[C---:B------:R-:W-:Y:S08]  /*9b20*/  HMMA.16816.F32 R24, R136.reuse, R26, RZ ;  /* 0x0000001a8818723c */ /* 0x040ff000000018ff */
[C---:B------:R-:W-:Y:S08]  /*9b30*/  HMMA.16816.F32 R28, R136.reuse, R32, RZ ;  /* 0x00000020881c723c */ /* 0x040ff000000018ff */
        /* <DEDUP_REMOVED lines=13> */
[----:B------:R-:W5:Y:S07]  /*9c10*/  LDSM.16.M88.4 R144, [R172+0xc900] ;  /* 0x00c90000ac90783b */ /* 0x000f6e0000000200 */
[C---:B-1----:R-:W-:Y:S01]  /*9c20*/  HMMA.16816.F32 R4, R136.reuse, R140, R4 ;  /* 0x0000008c8804723c */ /* 0x042fe20000001804 */
[----:B------:R-:W1:Y:S07]  /*9c30*/  LDSM.16.M88.4 R160, [R172+0xd100] ;  /* 0x00d10000aca0783b */ /* 0x000e6e0000000200 */
[C---:B------:R-:W-:Y:S01]  /*9c40*/  HMMA.16816.F32 R8, R136.reuse, R142, R8 ;  /* 0x0000008e8808723c */ /* 0x040fe20000001808 */
[----:B------:R-:W1:Y:S07]  /*9c50*/  LDSM.16.M88.4 R140, [R172+0xd900] ;  /* 0x00d90000ac8c783b */ /* 0x000e6e0000000200 */
[C---:B--2---:R-:W-:Y:S08]  /*9c60*/  HMMA.16816.F32 R12, R136.reuse, R148, R12 ;  /* 0x00000094880c723c */ /* 0x044ff0000000180c */
[C---:B------:R-:W-:Y:S01]  /*9c70*/  HMMA.16816.F32 R16, R136.reuse, R150, R16 ;  /* 0x000000968810723c */ /* 0x040fe20000001810 */
[----:B------:R-:W-:Y:S07]  /*9c80*/  LDSM.16.M88.4 R148, [R183+UR4+0xe100] ;  /* 0x00e10004b794783b */ /* 0x000fee0008000200 */
[C---:B---3--:R-:W-:Y:S08]  /*9c90*/  HMMA.16816.F32 R20, R136.reuse, R152, R20 ;  /* 0x000000988814723c */ /* 0x048ff00000001814 */
[C---:B------:R-:W-:Y:S01]  /*9ca0*/  HMMA.16816.F32 R24, R136.reuse, R154, R24 ;  /* 0x0000009a8818723c */ /* 0x040fe20000001818 */
[----:B------:R-:W-:Y:S07]  /*9cb0*/  LDSM.16.M88.4 R152, [R183+UR4+0xe900] ;  /* 0x00e90004b798783b */ /* 0x000fee0008000200 */
[C---:B------:R-:W-:Y:S08]  /*9cc0*/  HMMA.16816.F32 R28, R136.reuse, R164, R28 ;  /* 0x000000a4881c723c */ /* 0x040ff0000000181c */
[----:B------:R-:W-:Y:S01]  /*9cd0*/  HMMA.16816.F32 R32, R136, R166, R32 ;  /* 0x000000a68820723c */ /* 0x000fe20000001820 */
[----:B------:R-:W2:Y:S07]  /*9ce0*/  LDSM.16.M88.4 R136, [R185+0x4000] ;  /* 0x00400000b988783b */ /* 0x000eae0000000200 */
[C---:B----4-:R-:W-:Y:S01]  /*9cf0*/  HMMA.16816.F32 R4, R156.reuse, R168, R4 ;  /* 0x000000a89c04723c */ /* 0x050fe20000001804 */
[----:B------:R-:W-:Y:S07]  /*9d00*/  LDSM.16.M88.4 R164, [R181+0x4000] ;  /* 0x00400000b5a4783b */ /* 0x000fee0000000200 */
[C---:B------:R-:W-:Y:S01]  /*9d10*/  HMMA.16816.F32 R8, R156.reuse, R170, R8 ;  /* 0x000000aa9c08723c */ /* 0x040fe20000001808 */
[----:B------:R-:W-:Y:S07]  /*9d20*/  LDSM.16.M88.4 R168, [R2+0xe100] ;  /* 0x00e1000002a8783b */ /* 0x000fee0000000200 */
[C---:B-----5:R-:W-:Y:S08]  /*9d30*/  HMMA.16816.F32 R12, R156.reuse, R144, R12 ;  /* 0x000000909c0c723c */ /* 0x060ff0000000180c */
[C---:B------:R-:W-:Y:S01]  /*9d40*/  HMMA.16816.F32 R16, R156.reuse, R146, R16 ;  /* 0x000000929c10723c */ /* 0x040fe20000001810 */
[----:B------:R-:W3:Y:S07]  /*9d50*/  LDSM.16.M88.4 R144, [R183+UR4+0xf100] ;  /* 0x00f10004b790783b */ /* 0x000eee0008000200 */
[C---:B-1----:R-:W-:Y:S08]  /*9d60*/  HMMA.16816.F32 R20, R156.reuse, R160, R20 ;  /* 0x000000a09c14723c */ /* 0x042ff00000001814 */
[C---:B------:R-:W-:Y:S01]  /*9d70*/  HMMA.16816.F32 R24, R156.reuse, R162, R24 ;  /* 0x000000a29c18723c */ /* 0x040fe20000001818 */
[----:B------:R-:W1:Y:S07]  /*9d80*/  LDSM.16.M88.4 R160, [R183+UR4+0xf900] ;  /* 0x00f90004b7a0783b */ /* 0x000e6e0008000200 */
        /* <DEDUP_REMOVED lines=16> */
[C---:B------:R-:W-:Y:S01]  /*9e90*/  HMMA.16816.F32 R4, R164.reuse, R168, R4 ;  /* 0x000000a8a404723c */ /* 0x040fe20000001804 */
[----:B------:R-:W-:Y:S07]  /*9ea0*/  LDSM.16.M88.4 R160, [R178+0x4000] ;  /* 0x00400000b2a0783b */ /* 0x000fee0000000200 */
[C---:B------:R-:W-:Y:S01]  /*9eb0*/  HMMA.16816.F32 R8, R164.reuse, R170, R8 ;  /* 0x000000aaa408723c */ /* 0x040fe20000001808 */
[----:B------:R-:W-:Y:S07]  /*9ec0*/  LDSM.16.M88.4 R168, [R172+0xe100] ;  /* 0x00e10000aca8783b */ /* 0x000fee0000000200 */
[C---:B----4-:R-:W-:Y:S01]  /*9ed0*/  HMMA.16816.F32 R12, R164.reuse, R140, R12 ;  /* 0x0000008ca40c723c */ /* 0x050fe2000000180c */
[----:B------:R-:W-:Y:S07]  /*9ee0*/  LDSM.16.M88.4 R172, [R172+0x10100] ;  /* 0x01010000acac783b */ /* 0x000fee0000000200 */
[C---:B------:R-:W-:Y:S01]  /*9ef0*/  HMMA.16816.F32 R16, R164.reuse, R142, R16 ;  /* 0x0000008ea410723c */ /* 0x040fe20000001810 */
[----:B------:R-:W4:Y:S07]  /*9f00*/  LDSM.16.M88.4 R140, [R0+0xf100] ;  /* 0x00f10000008c783b */ /* 0x000f2e0000000200 */
[C---:B--2---:R-:W-:Y:S08]  /*9f10*/  HMMA.16816.F32 R20, R164.reuse, R148, R20 ;  /* 0x00000094a414723c */ /* 0x044ff00000001814 */
[C---:B------:R-:W-:Y:S01]  /*9f20*/  HMMA.16816.F32 R24, R164.reuse, R150, R24 ;  /* 0x00000096a418723c */ /* 0x040fe20000001818 */
[----:B------:R-:W2:Y:S07]  /*9f30*/  LDSM.16.M88.4 R148, [R0+0xf900] ;  /* 0x00f900000094783b */ /* 0x000eae0000000200 */
[C---:B------:R-:W-:Y:S08]  /*9f40*/  HMMA.16816.F32 R28, R164.reuse, R156, R28 ;  /* 0x0000009ca41c723c */ /* 0x040ff0000000181c */
[----:B------:R-:W-:Y:S01]  /*9f50*/  HMMA.16816.F32 R32, R164, R158, R32 ;  /* 0x0000009ea420723c */ /* 0x000fe20000001820 */
[----:B------:R-:W5:Y:S07]  /*9f60*/  LDSM.16.M88.4 R156, [R132+0xe900] ;  /* 0x00e90000849c783b */ /* 0x000f6e0000000200 */
[C---:B---3--:R-:W-:Y:S01]  /*9f70*/  HMMA.16816.F32 R4, R144.reuse, R152, R4 ;  /* 0x000000989004723c */ /* 0x048fe20000001804 */
[----:B------:R-:W-:Y:S07]  /*9f80*/  LDSM.16.M88.4 R164, [R183+UR4+0x11100] ;  /* 0x01110004b7a4783b */ /* 0x000fee0008000200 */
[C---:B------:R-:W-:Y:S01]  /*9f90*/  HMMA.16816.F32 R8, R144.reuse, R154, R8 ;  /* 0x0000009a9008723c */ /* 0x040fe20000001808 */
[----:B------:R-:W-:Y:S07]  /*9fa0*/  LDSM.16.M88.4 R152, [R183+UR4+0x10900] ;  /* 0x01090004b798783b */ /* 0x000fee0008000200 */
[C---:B-1----:R-:W-:Y:S08]  /*9fb0*/  HMMA.16816.F32 R12, R144.reuse, R136, R12 ;  /* 0x00000088900c723c */ /* 0x042ff0000000180c */
[C---:B------:R-:W-:Y:S01]  /*9fc0*/  HMMA.16816.F32 R16, R144.reuse, R138, R16 ;  /* 0x0000008a9010723c */ /* 0x040fe20000001810 */
[----:B------:R-:W1:Y:S07]  /*9fd0*/  LDSM.16.M88.4 R136, [R132+0xf100] ;  /* 0x00f100008488783b */ /* 0x000e6e0000000200 */
[C---:B----4-:R-:W-:Y:S08]  /*9fe0*/  HMMA.16816.F32 R20, R144.reuse, R140, R20 ;  /* 0x0000008c9014723c */ /* 0x050ff00000001814 */
[C---:B------:R-:W-:Y:S01]  /*9ff0*/  HMMA.16816.F32 R24, R144.reuse, R142, R24 ;  /* 0x0000008e9018723c */ /* 0x040fe20000001818 */
[----:B------:R-:W3:Y:S07]  /*a000*/  LDSM.16.M88.4 R140, [R132+0xf900] ;  /* 0x00f90000848c783b */ /* 0x000eee0000000200 */
[C---:B--2---:R-:W-:Y:S08]  /*a010*/  HMMA.16816.F32 R28, R144.reuse, R148, R28 ;  /* 0x00000094901c723c */ /* 0x044ff0000000181c */
[----:B------:R-:W-:Y:S01]  /*a020*/  HMMA.16816.F32 R32, R144, R150, R32 ;  /* 0x000000969020723c */ /* 0x000fe20000001820 */
[----:B------:R-:W-:Y:S07]  /*a030*/  LDSM.16.M88.4 R144, [R185+0x8000] ;  /* 0x00800000b990783b */ /* 0x000fee0000000200 */
[C---:B------:R-:W-:Y:S01]  /*a040*/  HMMA.16816.F32 R4, R160.reuse, R168, R4 ;  /* 0x000000a8a004723c */ /* 0x040fe20000001804 */
[----:B------:R-:W2:Y:S07]  /*a050*/  LDSM.16.M88.4 R148, [R183+UR4+0x10100] ;  /* 0x01010004b794783b */ /* 0x000eae0008000200 */
[C---:B------:R-:W-:Y:S01]  /*a060*/  HMMA.16816.F32 R8, R160.reuse, R170, R8 ;  /* 0x000000aaa008723c */ /* 0x040fe20000001808 */
[----:B------:R-:W-:Y:S07]  /*a070*/  LDSM.16.M88.4 R168, [R2+0x10100] ;  /* 0x0101000002a8783b */ /* 0x000fee0000000200 */
[C---:B-----5:R-:W-:Y:S08]  /*a080*/  HMMA.16816.F32 R12, R160.reuse, R156, R12 ;  /* 0x0000009ca00c723c */ /* 0x060ff0000000180c */
[C---:B------:R-:W-:Y:S01]  /*a090*/  HMMA.16816.F32 R16, R160.reuse, R158, R16 ;  /* 0x0000009ea010723c */ /* 0x040fe20000001810 */
[----:B------:R-:W4:Y:S07]  /*a0a0*/  LDSM.16.M88.4 R156, [R183+UR4+0x11900] ;  /* 0x01190004b79c783b */ /* 0x000f2e0008000200 */
[C---:B-1----:R-:W-:Y:S08]  /*a0b0*/  HMMA.16816.F32 R20, R160.reuse, R136, R20 ;  /* 0x00000088a014723c */ /* 0x042ff00000001814 */
[C---:B------:R-:W-:Y:S01]  /*a0c0*/  HMMA.16816.F32 R24, R160.reuse, R138, R24 ;  /* 0x0000008aa018723c */ /* 0x040fe20000001818 */
[----:B------:R-:W1:Y:S07]  /*a0d0*/  LDSM.16.M88.4 R136, [R181+0x8000] ;  /* 0x00800000b588783b */ /* 0x000e6e0000000200 */
[C---:B---3--:R-:W-:Y:S08]  /*a0e0*/  HMMA.16816.F32 R28, R160.reuse, R140, R28 ;  /* 0x0000008ca01c723c */ /* 0x048ff0000000181c */
[----:B------:R-:W-:Y:S01]  /*a0f0*/  HMMA.16816.F32 R32, R160, R142, R32 ;  /* 0x0000008ea020723c */ /* 0x000fe20000001820 */
[----:B------:R-:W3:Y:S07]  /*a100*/  LDSM.16.M88.4 R140, [R2+0x10900] ;  /* 0x01090000028c783b */ /* 0x000eee0000000200 */
        /* <DEDUP_REMOVED lines=10> */
[C---:B----4-:R-:W-:Y:S08]  /*a1b0*/  HMMA.16816.F32 R28, R144.reuse, R156, R28 ;  /* 0x0000009c901c723c */ /* 0x050ff0000000181c */
[----:B------:R-:W-:Y:S01]  /*a1c0*/  HMMA.16816.F32 R32, R144, R158, R32 ;  /* 0x0000009e9020723c */ /* 0x000fe20000001820 */
[----:B------:R-:W4:Y:S07]  /*a1d0*/  LDSM.16.M88.4 R144, [R0+0x10900] ;  /* 0x010900000090783b */ /* 0x000f2e0000000200 */
        /* <DEDUP_REMOVED lines=8> */
[C---:B------:R-:W-:Y:S08]  /*a260*/  HMMA.16816.F32 R24, R136.reuse, R150, R24 ;  /* 0x000000968818723c */ /* 0x040ff00000001818 */
[C---:B-----5:R-:W-:Y:S08]  /*a270*/  HMMA.16816.F32 R28, R136.reuse, R152, R28 ;  /* 0x00000098881c723c */ /* 0x060ff0000000181c */
[----:B------:R-:W-:Y:S01]  /*a280*/  HMMA.16816.F32 R32, R136, R154, R32 ;  /* 0x0000009a8820723c */ /* 0x000fe20000001820 */
[----:B------:R-:W2:Y:S07]  /*a290*/  LDSM.16.M88.4 R136, [R132+0x10900] ;  /* 0x010900008488783b */ /* 0x000eae0000000200 */
[C---:B------:R-:W-:Y:S08]  /*a2a0*/  HMMA.16816.F32 R4, R160.reuse, R164, R4 ;  /* 0x000000a4a004723c */ /* 0x040ff00000001804 */
[C---:B------:R-:W-:Y:S08]  /*a2b0*/  HMMA.16816.F32 R8, R160.reuse, R166, R8 ;  /* 0x000000a6a008723c */ /* 0x040ff00000001808 */
[C---:B----4-:R-:W-:Y:S08]  /*a2c0*/  HMMA.16816.F32 R12, R160.reuse, R144, R12 ;  /* 0x00000090a00c723c */ /* 0x050ff0000000180c */
[C---:B------:R-:W-:Y:S01]  /*a2d0*/  HMMA.16816.F32 R16, R160.reuse, R146, R16 ;  /* 0x00000092a010723c */ /* 0x040fe20000001810 */
[----:B------:R-:W4:Y:S07]  /*a2e0*/  LDSM.16.M88.4 R144, [R132+0x11100] ;  /* 0x011100008490783b */ /* 0x000f2e0000000200 */
[C---:B-1----:R-:W-:Y:S08]  /*a2f0*/  HMMA.16816.F32 R20, R160.reuse, R156, R20 ;  /* 0x0000009ca014723c */ /* 0x042ff00000001814 */
[C---:B------:R-:W-:Y:S08]  /*a300*/  HMMA.16816.F32 R24, R160.reuse, R158, R24 ;  /* 0x0000009ea018723c */ /* 0x040ff00000001818 */
[C---:B---3--:R-:W-:Y:S08]  /*a310*/  HMMA.16816.F32 R28, R160.reuse, R140, R28 ;  /* 0x0000008ca01c723c */ /* 0x048ff0000000181c */
        /* <DEDUP_REMOVED lines=11> */
[C---:B----4-:R-:W-:Y:S01]  /*a3d0*/  HMMA.16816.F32 R20, R168.reuse, R144, R20 ;  /* 0x00000090a814723c */ /* 0x050fe20000001814 */
[----:B------:R-:W-:Y:S03]  /*a3e0*/  LDSM.16.MT88.4 R152, [R176+UR4+0x2900] ;  /* 0x00290004b098783b */ /* 0x000fe60008004200 */
[----:B------:R-:W-:Y:S04]  /*a3f0*/  FMNMX.FTZ R149, R5, R0, !PT ;  /* 0x0000000005957209 */ /* 0x000fe80007810000 */
[C---:B------:R-:W-:Y:S04]  /*a400*/  HMMA.16816.F32 R24, R168.reuse, R146, R24 ;  /* 0x00000092a818723c */ /* 0x040fe80000001818 */
        /* <DEDUP_REMOVED lines=37> */
[----:B-1----:R-:W-:Y:S07]  /*a660*/  FMNMX.FTZ R2, R145, R2, !PT ;  /* 0x0000000291027209 */ /* 0x002fee0007810000 */
[----:B------:R-:W-:Y:S01]  /*a670*/  LDSM.16.MT88.4 R144, [R177+UR4+0x2900] ;  /* 0x00290004b190783b */ /* 0x000fe20008004200 */
[C---:B------:R-:W-:Y:S02]  /*a680*/  FADD.FTZ R133, -R2.reuse, R133 ;  /* 0x0000008502857221 */ /* 0x040fe40000010100 */
[----:B------:R-:W-:Y:S01]  /*a690*/  FMUL.FTZ R165, R2, c[0x0][0x2d0] ;  /* 0x0000b40002a57a20 */ /* 0x000fe20000410000 */
[----:B--2---:R-:W-:Y:S01]  /*a6a0*/  FMNMX.FTZ R0, R143, R0, !PT ;  /* 0x000000008f007209 */ /* 0x004fe20007810000 */
[----:B------:R-:W-:Y:S02]  /*a6b0*/  FMUL.FTZ R132, R133, c[0x0][0x2d0] ;  /* 0x0000b40085847a20 */ /* 0x000fe40000410000 */
[----:B------:R-:W-:Y:S02]  /*a6c0*/  FFMA.FTZ R156, R4, c[0x0][0x2d0], -R165 ;  /* 0x0000b400049c7a23 */ /* 0x000fe400000108a5 */
[C---:B------:R-:W-:Y:S02]  /*a6d0*/  FADD.FTZ R133, -R0.reuse, R3 ;  /* 0x0000000300857221 */ /* 0x040fe40000010100 */
[----:B------:R-:W-:Y:S01]  /*a6e0*/  FMUL.FTZ R164, R0, c[0x0][0x2d0] ;  /* 0x0000b40000a47a20 */ /* 0x000fe20000410000 */
[----:B------:R-:W1:Y:S01]  /*a6f0*/  MUFU.EX2 R132, R132 ;  /* 0x0000008400847308 */ /* 0x000e620000000800 */
[----:B------:R-:W-:Y:S02]  /*a700*/  FMUL.FTZ R3, R133, c[0x0][0x2d0] ;  /* 0x0000b40085037a20 */ /* 0x000fe40000410000 */
[--C-:B------:R-:W-:Y:S02]  /*a710*/  FFMA.FTZ R157, R5, c[0x0][0x2d0], -R165.reuse ;  /* 0x0000b400059d7a23 */ /* 0x100fe400000108a5 */
[--C-:B------:R-:W-:Y:S02]  /*a720*/  FFMA.FTZ R158, R8, c[0x0][0x2d0], -R165.reuse ;  /* 0x0000b400089e7a23 */ /* 0x100fe400000108a5 */
[--C-:B------:R-:W-:Y:S01]  /*a730*/  FFMA.FTZ R159, R9, c[0x0][0x2d0], -R165.reuse ;  /* 0x0000b400099f7a23 */ /* 0x100fe200000108a5 */
[----:B------:R-:W-:Y:S01]  /*a740*/  IADD3 R9, R177, UR4, RZ ;  /* 0x00000004b1097c10 */ /* 0x000fe2000fffe0ff */
[--C-:B------:R-:W-:Y:S01]  /*a750*/  FFMA.FTZ R160, R6, c[0x0][0x2d0], -R164.reuse ;  /* 0x0000b40006a07a23 */ /* 0x100fe200000108a4 */
[----:B------:R-:W2:Y:S01]  /*a760*/  MUFU.EX2 R3, R3 ;  /* 0x0000000300037308 */ /* 0x000ea20000000800 */
[--C-:B------:R-:W-:Y:S01]  /*a770*/  FFMA.FTZ R161, R7, c[0x0][0x2d0], -R164.reuse ;  /* 0x0000b40007a17a23 */ /* 0x100fe200000108a4 */
[----:B------:R-:W-:Y:S01]  /*a780*/  IADD3 R133, R182, R9, RZ ;  /* 0x00000009b6857210 */ /* 0x000fe20007ffe0ff */
[--C-:B------:R-:W-:Y:S02]  /*a790*/  FFMA.FTZ R162, R10, c[0x0][0x2d0], -R164.reuse ;  /* 0x0000b4000aa27a23 */ /* 0x100fe400000108a4 */
[--C-:B------:R-:W-:Y:S02]  /*a7a0*/  FFMA.FTZ R163, R11, c[0x0][0x2d0], -R164.reuse ;  /* 0x0000b4000ba37a23 */ /* 0x100fe400000108a4 */
[----:B------:R-:W3:Y:S01]  /*a7b0*/  LDSM.16.MT88.4 R140, [R133+0x100] ;  /* 0x00010000858c783b */ /* 0x000ee20000004200 */
[--C-:B------:R-:W-:Y:S02]  /*a7c0*/  FFMA.FTZ R166, R12, c[0x0][0x2d0], -R165.reuse ;  /* 0x0000b4000ca67a23 */ /* 0x100fe400000108a5 */
[----:B------:R-:W-:Y:S01]  /*a7d0*/  MUFU.EX2 R156, R156 ;  /* 0x0000009c009c7308 */ /* 0x000fe20000000800 */
[--C-:B------:R-:W-:Y:S02]  /*a7e0*/  FFMA.FTZ R167, R13, c[0x0][0x2d0], -R165.reuse ;  /* 0x0000b4000da77a23 */ /* 0x100fe400000108a5 */
[--C-:B------:R-:W-:Y:S02]  /*a7f0*/  FFMA.FTZ R168, R14, c[0x0][0x2d0], -R164.reuse ;  /* 0x0000b4000ea87a23 */ /* 0x100fe400000108a4 */
[C---:B-1----:R-:W-:Y:S01]  /*a800*/  FMUL.FTZ R4, R132.reuse, R128 ;  /* 0x0000008084047220 */ /* 0x042fe20000410000 */
[----:B------:R-:W-:Y:S01]  /*a810*/  LDSM.16.MT88.4 R148, [R133+0x2900] ;  /* 0x002900008594783b */ /* 0x000fe20000004200 */
[C---:B------:R-:W-:Y:S02]  /*a820*/  FMUL.FTZ R5, R132.reuse, R129 ;  /* 0x0000008184057220 */ /* 0x040fe40000410000 */
[C---:B------:R-:W-:Y:S01]  /*a830*/  FMUL.FTZ R8, R132.reuse, R124 ;  /* 0x0000007c84087220 */ /* 0x040fe20000410000 */
[----:B------:R-:W1:Y:S01]  /*a840*/  MUFU.EX2 R157, R157 ;  /* 0x0000009d009d7308 */ /* 0x000e620000000800 */
[C---:B------:R-:W-:Y:S02]  /*a850*/  FMUL.FTZ R9, R132.reuse, R125 ;  /* 0x0000007d84097220 */ /* 0x040fe40000410000 */
[C---:B------:R-:W-:Y:S02]  /*a860*/  FMUL.FTZ R100, R132.reuse, R100 ;  /* 0x0000006484647220 */ /* 0x040fe40000410000 */
[C---:B--2---:R-:W-:Y:S02]  /*a870*/  FMUL.FTZ R6, R3.reuse, R130 ;  /* 0x0000008203067220 */ /* 0x044fe40000410000 */
[C---:B------:R-:W-:Y:S02]  /*a880*/  FMUL.FTZ R7, R3.reuse, R131 ;  /* 0x0000008303077220 */ /* 0x040fe40000410000 */
[C---:B------:R-:W-:Y:S01]  /*a890*/  FMUL.FTZ R10, R3.reuse, R126 ;  /* 0x0000007e030a7220 */ /* 0x040fe20000410000 */
[----:B------:R-:W-:Y:S01]  /*a8a0*/  MUFU.EX2 R158, R158 ;  /* 0x0000009e009e7308 */ /* 0x000fe20000000800 */
[C---:B------:R-:W-:Y:S02]  /*a8b0*/  FMUL.FTZ R11, R3.reuse, R127 ;  /* 0x0000007f030b7220 */ /* 0x040fe40000410000 */
[----:B------:R-:W2:Y:S01]  /*a8c0*/  LDSM.16.MT88.4 R124, [R176+UR4+0x100] ;  /* 0x00010004b07c783b */ /* 0x000ea20008004200 */
[C---:B------:R-:W-:Y:S02]  /*a8d0*/  FMUL.FTZ R101, R132.reuse, R101 ;  /* 0x0000006584657220 */ /* 0x040fe40000410000 */
[C---:B------:R-:W-:Y:S02]  /*a8e0*/  FMUL.FTZ R102, R3.reuse, R102 ;  /* 0x0000006603667220 */ /* 0x040fe40000410000 */
[----:B------:R-:W-:Y:S02]  /*a8f0*/  FMUL.FTZ R103, R3, R103 ;  /* 0x0000006703677220 */ /* 0x000fe40000410000 */
[----:B------:R-:W4:Y:S01]  /*a900*/  MUFU.EX2 R159, R159 ;  /* 0x0000009f009f7308 */ /* 0x000f220000000800 */
[C---:B------:R-:W-:Y:S02]  /*a910*/  FMUL.FTZ R104, R132.reuse, R104 ;  /* 0x0000006884687220 */ /* 0x040fe40000410000 */
[C---:B------:R-:W-:Y:S01]  /*a920*/  FMUL.FTZ R105, R132.reuse, R105 ;  /* 0x0000006984697220 */ /* 0x040fe20000410000 */
[----:B-1----:R-:W-:Y:S01]  /*a930*/  F2FP.PACK_AB R128, R157, R156 ;  /* 0x0000009c9d80723e */ /* 0x002fe200000000ff */
[C---:B------:R-:W-:Y:S02]  /*a940*/  FMUL.FTZ R106, R3.reuse, R106 ;  /* 0x0000006a036a7220 */ /* 0x040fe40000410000 */
[C---:B------:R-:W-:Y:S02]  /*a950*/  FMUL.FTZ R107, R3.reuse, R107 ;  /* 0x0000006b036b7220 */ /* 0x040fe40000410000 */
[C---:B------:R-:W-:Y:S01]  /*a960*/  FMUL.FTZ R108, R132.reuse, R108 ;  /* 0x0000006c846c7220 */ /* 0x040fe20000410000 */
[----:B------:R-:W-:Y:S01]  /*a970*/  MUFU.EX2 R160, R160 ;  /* 0x000000a000a07308 */ /* 0x000fe20000000800 */
[----:B------:R-:W-:Y:S02]  /*a980*/  FMUL.FTZ R109, R132, R109 ;  /* 0x0000006d846d7220 */ /* 0x000fe40000410000 */
[C---:B------:R-:W-:Y:S02]  /*a990*/  FMUL.FTZ R110, R3.reuse, R110 ;  /* 0x0000006e036e7220 */ /* 0x040fe40000410000 */
[----:B------:R-:W-:Y:S02]  /*a9a0*/  FMUL.FTZ R111, R3, R111 ;  /* 0x0000006f036f7220 */ /* 0x000fe40000410000 */
[--C-:B------:R-:W-:Y:S02]  /*a9b0*/  FFMA.FTZ R169, R15, c[0x0][0x2d0], -R164.reuse ;  /* 0x0000b4000fa97a23 */ /* 0x100fe400000108a4 */
[--C-:B------:R-:W-:Y:S01]  /*a9c0*/  FFMA.FTZ R170, R16, c[0x0][0x2d0], -R165.reuse ;  /* 0x0000b40010aa7a23 */ /* 0x100fe200000108a5 */
[----:B------:R-:W1:Y:S01]  /*a9d0*/  MUFU.EX2 R161, R161 ;  /* 0x000000a100a17308 */ /* 0x000e620000000800 */
[--C-:B------:R-:W-:Y:S02]  /*a9e0*/  FFMA.FTZ R171, R17, c[0x0][0x2d0], -R165.reuse ;  /* 0x0000b40011ab7a23 */ /* 0x100fe400000108a5 */
[--C-:B------:R-:W-:Y:S01]  /*a9f0*/  FFMA.FTZ R172, R18, c[0x0][0x2d0], -R164.reuse ;  /* 0x0000b40012ac7a23 */ /* 0x100fe200000108a4 */
[----:B----4-:R-:W-:Y:S01]  /*aa00*/  F2FP.PACK_AB R130, R159, R158 ;  /* 0x0000009e9f82723e */ /* 0x010fe200000000ff */
[--C-:B------:R-:W-:Y:S02]  /*aa10*/  FFMA.FTZ R173, R19, c[0x0][0x2d0], -R164.reuse ;  /* 0x0000b40013ad7a23 */ /* 0x100fe400000108a4 */
[----:B------:R-:W-:Y:S01]  /*aa20*/  LDSM.16.MT88.4 R16, [R133+0x900] ;  /* 0x000900008510783b */ /* 0x000fe20000004200 */
[--C-:B------:R-:W-:Y:S02]  /*aa30*/  FFMA.FTZ R174, R28, c[0x0][0x2d0], -R165.reuse ;  /* 0x0000b4001cae7a23 */ /* 0x100fe400000108a5 */
[----:B------:R-:W-:Y:S01]  /*aa40*/  MUFU.EX2 R162, R162 ;  /* 0x000000a200a27308 */ /* 0x000fe20000000800 */
[--C-:B------:R-:W-:Y:S02]  /*aa50*/  FFMA.FTZ R175, R29, c[0x0][0x2d0], -R165.reuse ;  /* 0x0000b4001daf7a23 */ /* 0x100fe400000108a5 */
[--C-:B------:R-:W-:Y:S02]  /*aa60*/  FFMA.FTZ R210, R30, c[0x0][0x2d0], -R164.reuse ;  /* 0x0000b4001ed27a23 */ /* 0x100fe400000108a4 */
[--C-:B------:R-:W-:Y:S02]  /*aa70*/  FFMA.FTZ R211, R31, c[0x0][0x2d0], -R164.reuse ;  /* 0x0000b4001fd37a23 */ /* 0x100fe400000108a4 */
[----:B------:R-:W-:Y:S01]  /*aa80*/  LDSM.16.MT88.4 R28, [R176+UR4+0x1900] ;  /* 0x00190004b01c783b */ /* 0x000fe20008004200 */
[----:B------:R-:W-:Y:S02]  /*aa90*/  FFMA.FTZ R212, R32, c[0x0][0x2d0], -R165 ;  /* 0x0000b40020d47a23 */ /* 0x000fe400000108a5 */
[----:B------:R-:W4:Y:S01]  /*aaa0*/  MUFU.EX2 R163, R163 ;  /* 0x000000a300a37308 */ /* 0x000f220000000800 */
[----:B------:R-:W-:Y:S02]  /*aab0*/  FFMA.FTZ R213, R34, c[0x0][0x2d0], -R164 ;  /* 0x0000b40022d57a23 */ /* 0x000fe400000108a4 */
        /* <DEDUP_REMOVED lines=13> */
[----:B------:R-:W-:Y:S01]  /*ab90*/  FMUL.FTZ R122, R3, R122 ;  /* 0x0000007a037a7220 */ /* 0x000fe20000410000 */
[----:B----4-:R-:W-:Y:S01]  /*aba0*/  F2FP.PACK_AB R131, R163, R162 ;  /* 0x000000a2a383723e */ /* 0x010fe200000000ff */
[C---:B------:R-:W-:Y:S02]  /*abb0*/  FMUL.FTZ R123, R3.reuse, R123 ;  /* 0x0000007b037b7220 */ /* 0x040fe40000410000 */
[C---:B------:R-:W-:Y:S02]  /*abc0*/  FMUL.FTZ R36, R132.reuse, R36 ;  /* 0x0000002484247220 */ /* 0x040fe40000410000 */
[----:B------:R-:W-:Y:S01]  /*abd0*/  FMUL.FTZ R37, R132, R37 ;  /* 0x0000002584257220 */ /* 0x000fe20000410000 */
[----:B------:R-:W-:Y:S01]  /*abe0*/  MUFU.EX2 R168, R168 ;  /* 0x000000a800a87308 */ /* 0x000fe20000000800 */
[C---:B------:R-:W-:Y:S05]  /*abf0*/  HMMA.16816.F32 R4, R128.reuse, R136, R4 ;  /* 0x000000888004723c */ /* 0x040fea0000001804 */
[C---:B------:R-:W-:Y:S02]  /*ac00*/  FMUL.FTZ R38, R3.reuse, R38 ;  /* 0x0000002603267220 */ /* 0x040fe40000410000 */
[----:B------:R-:W-:Y:S01]  /*ac10*/  IADD3 R137, R176, UR4, RZ ;  /* 0x00000004b0897c10 */ /* 0x000fe2000fffe0ff */
[C---:B------:R-:W-:Y:S01]  /*ac20*/  HMMA.16816.F32 R8, R128.reuse, R138, R8 ;  /* 0x0000008a8008723c */ /* 0x040fe20000001808 */
[----:B------:R-:W4:Y:S03]  /*ac30*/  MUFU.EX2 R169, R169 ;  /* 0x000000a900a97308 */ /* 0x000f260000000800 */
[----:B------:R-:W-:Y:S01]  /*ac40*/  IADD3 R134, R182, R137, RZ ;  /* 0x00000089b6867210 */ /* 0x000fe20007ffe0ff */
[C---:B------:R-:W-:Y:S02]  /*ac50*/  FMUL.FTZ R39, R3.reuse, R39 ;  /* 0x0000002703277220 */ /* 0x040fe40000410000 */
[C---:B------:R-:W-:Y:S01]  /*ac60*/  FMUL.FTZ R40, R132.reuse, R40 ;  /* 0x0000002884287220 */ /* 0x040fe20000410000 */
[C---:B---3--:R-:W-:Y:S01]  /*ac70*/  HMMA.16816.F32 R100, R128.reuse, R140, R100 ;  /* 0x0000008c8064723c */ /* 0x048fe20000001864 */
[----:B------:R-:W3:Y:S02]  /*ac80*/  LDSM.16.MT88.4 R136, [R134+0x100] ;  /* 0x000100008688783b */ /* 0x000ee40000004200 */
[----:B------:R-:W-:Y:S01]  /*ac90*/  MUFU.EX2 R170, R170 ;  /* 0x000000aa00aa7308 */ /* 0x000fe20000000800 */
[C---:B------:R-:W-:Y:S02]  /*aca0*/  FMUL.FTZ R41, R132.reuse, R41 ;  /* 0x0000002984297220 */ /* 0x040fe40000410000 */
[C---:B------:R-:W-:Y:S02]  /*acb0*/  FMUL.FTZ R42, R3.reuse, R42 ;  /* 0x0000002a032a7220 */ /* 0x040fe40000410000 */
[C---:B------:R-:W-:Y:S01]  /*acc0*/  HMMA.16816.F32 R104, R128.reuse, R142, R104 ;  /* 0x0000008e8068723c */ /* 0x040fe20000001868 */
[----:B------:R-:W5:Y:S03]  /*acd0*/  LDSM.16.MT88.4 R140, [R177+UR4+0x2100] ;  /* 0x00210004b18c783b */ /* 0x000f660008004200 */
[C---:B------:R-:W-:Y:S01]  /*ace0*/  FMUL.FTZ R43, R3.reuse, R43 ;  /* 0x0000002b032b7220 */ /* 0x040fe20000410000 */
[----:B------:R-:W1:Y:S01]  /*acf0*/  MUFU.EX2 R171, R171 ;  /* 0x000000ab00ab7308 */ /* 0x000e620000000800 */
[C---:B------:R-:W-:Y:S02]  /*ad00*/  FMUL.FTZ R44, R132.reuse, R44 ;  /* 0x0000002c842c7220 */ /* 0x040fe40000410000 */
[C---:B--2---:R-:W-:Y:S01]  /*ad10*/  HMMA.16816.F32 R108, R128.reuse, R124, R108 ;  /* 0x0000007c806c723c */ /* 0x044fe2000000186c */
[----:B------:R-:W-:Y:S03]  /*ad20*/  LDSM.16.MT88.4 R12, [R134+0x4100] ;  /* 0x00410000860c783b */ /* 0x000fe60000004200 */
[C---:B------:R-:W-:Y:S02]  /*ad30*/  FMUL.FTZ R45, R132.reuse, R45 ;  /* 0x0000002d842d7220 */ /* 0x040fe40000410000 */
[C---:B------:R-:W-:Y:S01]  /*ad40*/  FMUL.FTZ R46, R3.reuse, R46 ;  /* 0x0000002e032e7220 */ /* 0x040fe20000410000 */
[----:B------:R-:W-:Y:S01]  /*ad50*/  MUFU.EX2 R172, R172 ;  /* 0x000000ac00ac7308 */ /* 0x000fe20000000800 */
[C---:B------:R-:W-:Y:S01]  /*ad60*/  HMMA.16816.F32 R112, R128.reuse, R126, R112 ;  /* 0x0000007e8070723c */ /* 0x040fe20000001870 */
[----:B------:R-:W2:Y:S03]  /*ad70*/  LDSM.16.MT88.4 R124, [R133+0x2100] ;  /* 0x00210000857c783b */ /* 0x000ea60000004200 */
[C---:B------:R-:W-:Y:S02]  /*ad80*/  FMUL.FTZ R47, R3.reuse, R47 ;  /* 0x0000002f032f7220 */ /* 0x040fe40000410000 */
[C---:B------:R-:W-:Y:S02]  /*ad90*/  FMUL.FTZ R48, R132.reuse, R48 ;  /* 0x0000003084307220 */ /* 0x040fe40000410000 */
[C---:B------:R-:W-:Y:S01]  /*ada0*/  FMUL.FTZ R49, R132.reuse, R49 ;  /* 0x0000003184317220 */ /* 0x040fe20000410000 */
[----:B------:R-:W1:Y:S03]  /*adb0*/  MUFU.EX2 R173, R173 ;  /* 0x000000ad00ad7308 */ /* 0x000e660000000800 */
[C---:B------:R-:W-:Y:S02]  /*adc0*/  FMUL.FTZ R50, R3.reuse, R50 ;  /* 0x0000003203327220 */ /* 0x040fe40000410000 */
[C---:B------:R-:W-:Y:S02]  /*add0*/  FMUL.FTZ R51, R3.reuse, R51 ;  /* 0x0000003303337220 */ /* 0x040fe40000410000 */
[C---:B------:R-:W-:Y:S01]  /*ade0*/  FMUL.FTZ R52, R132.reuse, R52 ;  /* 0x0000003484347220 */ /* 0x040fe20000410000 */
[C---:B---3--:R-:W-:Y:S02]  /*adf0*/  HMMA.16816.F32 R116, R128.reuse, R136, R116 ;  /* 0x000000888074723c */ /* 0x048fe40000001874 */
[----:B------:R-:W-:Y:S01]  /*ae00*/  MUFU.EX2 R174, R174 ;  /* 0x000000ae00ae7308 */ /* 0x000fe20000000800 */
[C---:B------:R-:W-:Y:S02]  /*ae10*/  FMUL.FTZ R53, R132.reuse, R53 ;  /* 0x0000003584357220 */ /* 0x040fe40000410000 */
[C---:B------:R-:W-:Y:S02]  /*ae20*/  FMUL.FTZ R54, R3.reuse, R54 ;  /* 0x0000003603367220 */ /* 0x040fe40000410000 */
[C---:B------:R-:W-:Y:S01]  /*ae30*/  FMUL.FTZ R55, R3.reuse, R55 ;  /* 0x0000003703377220 */ /* 0x040fe20000410000 */
[C---:B------:R-:W-:Y:S01]  /*ae40*/  HMMA.16816.F32 R120, R128.reuse, R138, R120 ;  /* 0x0000008a8078723c */ /* 0x040fe20000001878 */
[----:B------:R-:W3:Y:S03]  /*ae50*/  LDSM.16.MT88.4 R136, [R176+UR4+0x2100] ;  /* 0x00210004b088783b */ /* 0x000ee60008004200 */
[C---:B------:R-:W-:Y:S01]  /*ae60*/  FMUL.FTZ R56, R132.reuse, R56 ;  /* 0x0000003884387220 */ /* 0x040fe20000410000 */
[----:B------:R-:W-:Y:S01]  /*ae70*/  MUFU.EX2 R175, R175 ;  /* 0x000000af00af7308 */ /* 0x000fe20000000800 */
[C---:B------:R-:W-:Y:S02]  /*ae80*/  FMUL.FTZ R57, R132.reuse, R57 ;  /* 0x0000003984397220 */ /* 0x040fe40000410000 */
[C---:B-----5:R-:W-:Y:S04]  /*ae90*/  HMMA.16816.F32 R36, R128.reuse, R140, R36 ;  /* 0x0000008c8024723c */ /* 0x060fe80000001824 */
[C---:B------:R-:W-:Y:S02]  /*aea0*/  FMUL.FTZ R58, R3.reuse, R58 ;  /* 0x0000003a033a7220 */ /* 0x040fe40000410000 */
[C---:B------:R-:W-:Y:S01]  /*aeb0*/  FMUL.FTZ R59, R3.reuse, R59 ;  /* 0x0000003b033b7220 */ /* 0x040fe20000410000 */
[----:B------:R-:W-:Y:S01]  /*aec0*/  MUFU.EX2 R210, R210 ;  /* 0x000000d200d27308 */ /* 0x000fe20000000800 */
[C---:B------:R-:W-:Y:S01]  /*aed0*/  HMMA.16816.F32 R40, R128.reuse, R142, R40 ;  /* 0x0000008e8028723c */ /* 0x040fe20000001828 */
[----:B------:R-:W5:Y:S03]  /*aee0*/  LDSM.16.MT88.4 R140, [R134+0x2100] ;  /* 0x00210000868c783b */ /* 0x000f660000004200 */
[C---:B------:R-:W-:Y:S02]  /*aef0*/  FMUL.FTZ R60, R132.reuse, R60 ;  /* 0x0000003c843c7220 */ /* 0x040fe40000410000 */
[C---:B------:R-:W-:Y:S02]  /*af00*/  FMUL.FTZ R61, R132.reuse, R61 ;  /* 0x0000003d843d7220 */ /* 0x040fe40000410000 */
[C---:B--2---:R-:W-:Y:S01]  /*af10*/  HMMA.16816.F32 R44, R128.reuse, R124, R44 ;  /* 0x0000007c802c723c */ /* 0x044fe2000000182c */
[----:B------:R-:W-:Y:S03]  /*af20*/  MUFU.EX2 R211, R211 ;  /* 0x000000d300d37308 */ /* 0x000fe60000000800 */
[C---:B------:R-:W-:Y:S02]  /*af30*/  FMUL.FTZ R62, R3.reuse, R62 ;  /* 0x0000003e033e7220 */ /* 0x040fe40000410000 */
[C---:B------:R-:W-:Y:S02]  /*af40*/  FMUL.FTZ R63, R3.reuse, R63 ;  /* 0x0000003f033f7220 */ /* 0x040fe40000410000 */
[C---:B------:R-:W-:Y:S01]  /*af50*/  HMMA.16816.F32 R48, R128.reuse, R126, R48 ;  /* 0x0000007e8030723c */ /* 0x040fe20000001830 */
[----:B------:R-:W2:Y:S02]  /*af60*/  LDSM.16.MT88.4 R124, [R177+UR4+0x4100] ;  /* 0x00410004b17c783b */ /* 0x000ea40008004200 */
[----:B------:R-:W-:Y:S01]  /*af70*/  MUFU.EX2 R212, R212 ;  /* 0x000000d400d47308 */ /* 0x000fe20000000800 */
        /* <DEDUP_REMOVED lines=16> */
[----:B------:R-:W5:Y:S03]  /*b080*/  LDSM.16.MT88.4 R140, [R176+UR4+0x4100] ;  /* 0x00410004b08c783b */ /* 0x000f660008004200 */
[C---:B------:R-:W-:Y:S02]  /*b090*/  FMUL.FTZ R74, R3.reuse, R74 ;  /* 0x0000004a034a7220 */ /* 0x040fe40000410000 */
[C---:B------:R-:W-:Y:S02]  /*b0a0*/  FMUL.FTZ R75, R3.reuse, R75 ;  /* 0x0000004b034b7220 */ /* 0x040fe40000410000 */
[C---:B--2---:R-:W-:Y:S04]  /*b0b0*/  HMMA.16816.F32 R68, R128.reuse, R124, R68 ;  /* 0x0000007c8044723c */ /* 0x044fe80000001844 */
[C---:B------:R-:W-:Y:S02]  /*b0c0*/  FMUL.FTZ R76, R132.reuse, R76 ;  /* 0x0000004c844c7220 */ /* 0x040fe40000410000 */
[C---:B------:R-:W-:Y:S02]  /*b0d0*/  FMUL.FTZ R77, R132.reuse, R77 ;  /* 0x0000004d844d7220 */ /* 0x040fe40000410000 */
[C---:B------:R-:W-:Y:S01]  /*b0e0*/  HMMA.16816.F32 R72, R128.reuse, R126, R72 ;  /* 0x0000007e8048723c */ /* 0x040fe20000001848 */
[----:B------:R-:W2:Y:S03]  /*b0f0*/  LDSM.16.MT88.4 R124, [R177+UR4+0x900] ;  /* 0x00090004b17c783b */ /* 0x000ea60008004200 */
[C---:B------:R-:W-:Y:S02]  /*b100*/  FMUL.FTZ R78, R3.reuse, R78 ;  /* 0x0000004e034e7220 */ /* 0x040fe40000410000 */
[C---:B------:R-:W-:Y:S02]  /*b110*/  FMUL.FTZ R79, R3.reuse, R79 ;  /* 0x0000004f034f7220 */ /* 0x040fe40000410000 */
[C---:B------:R-:W-:Y:S04]  /*b120*/  FMUL.FTZ R80, R132.reuse, R80 ;  /* 0x0000005084507220 */ /* 0x040fe80000410000 */
[C---:B------:R-:W-:Y:S01]  /*b130*/  FMUL.FTZ R81, R132.reuse, R81 ;  /* 0x0000005184517220 */ /* 0x040fe20000410000 */
[C---:B---3--:R-:W-:Y:S03]  /*b140*/  HMMA.16816.F32 R76, R128.reuse, R136, R76 ;  /* 0x00000088804c723c */ /* 0x048fe6000000184c */
[C---:B------:R-:W-:Y:S02]  /*b150*/  FMUL.FTZ R82, R3.reuse, R82 ;  /* 0x0000005203527220 */ /* 0x040fe40000410000 */
[C---:B------:R-:W-:Y:S02]  /*b160*/  FMUL.FTZ R83, R3.reuse, R83 ;  /* 0x0000005303537220 */ /* 0x040fe40000410000 */
[C---:B------:R-:W-:Y:S02]  /*b170*/  FMUL.FTZ R84, R132.reuse, R84 ;  /* 0x0000005484547220 */ /* 0x040fe40000410000 */
[C---:B------:R-:W-:Y:S03]  /*b180*/  FMUL.FTZ R85, R132.reuse, R85 ;  /* 0x0000005584557220 */ /* 0x040fe60000410000 */
[C---:B------:R-:W-:Y:S01]  /*b190*/  HMMA.16816.F32 R80, R128.reuse, R138, R80 ;  /* 0x0000008a8050723c */ /* 0x040fe20000001850 */
[----:B------:R-:W3:Y:S02]  /*b1a0*/  LDSM.16.MT88.4 R136, [R176+UR4+0x900] ;  /* 0x00090004b088783b */ /* 0x000ee40008004200 */
[C---:B------:R-:W-:Y:S02]  /*b1b0*/  FMUL.FTZ R86, R3.reuse, R86 ;  /* 0x0000005603567220 */ /* 0x040fe40000410000 */
[C---:B------:R-:W-:Y:S02]  /*b1c0*/  FMUL.FTZ R87, R3.reuse, R87 ;  /* 0x0000005703577220 */ /* 0x040fe40000410000 */
[C---:B------:R-:W-:Y:S02]  /*b1d0*/  FMUL.FTZ R88, R132.reuse, R88 ;  /* 0x0000005884587220 */ /* 0x040fe40000410000 */
[C---:B------:R-:W-:Y:S03]  /*b1e0*/  FMUL.FTZ R89, R132.reuse, R89 ;  /* 0x0000005984597220 */ /* 0x040fe60000410000 */
[C---:B-----5:R-:W-:Y:S03]  /*b1f0*/  HMMA.16816.F32 R84, R128.reuse, R140, R84 ;  /* 0x0000008c8054723c */ /* 0x060fe60000001854 */
[C---:B------:R-:W-:Y:S02]  /*b200*/  FMUL.FTZ R90, R3.reuse, R90 ;  /* 0x0000005a035a7220 */ /* 0x040fe40000410000 */
[C---:B------:R-:W-:Y:S02]  /*b210*/  FMUL.FTZ R91, R3.reuse, R91 ;  /* 0x0000005b035b7220 */ /* 0x040fe40000410000 */
[C---:B------:R-:W-:Y:S02]  /*b220*/  FMUL.FTZ R92, R132.reuse, R92 ;  /* 0x0000005c845c7220 */ /* 0x040fe40000410000 */
[C---:B------:R-:W-:Y:S03]  /*b230*/  FMUL.FTZ R93, R132.reuse, R93 ;  /* 0x0000005d845d7220 */ /* 0x040fe60000410000 */
[C---:B------:R-:W-:Y:S01]  /*b240*/  HMMA.16816.F32 R88, R128.reuse, R142, R88 ;  /* 0x0000008e8058723c */ /* 0x040fe20000001858 */
[----:B------:R-:W5:Y:S02]  /*b250*/  LDSM.16.MT88.4 R140, [R134+0x900] ;  /* 0x00090000868c783b */ /* 0x000f640000004200 */
[C---:B------:R-:W-:Y:S02]  /*b260*/  FMUL.FTZ R94, R3.reuse, R94 ;  /* 0x0000005e035e7220 */ /* 0x040fe40000410000 */
[C---:B------:R-:W-:Y:S02]  /*b270*/  FMUL.FTZ R95, R3.reuse, R95 ;  /* 0x0000005f035f7220 */ /* 0x040fe40000410000 */
[C---:B------:R-:W-:Y:S02]  /*b280*/  FMUL.FTZ R96, R132.reuse, R96 ;  /* 0x0000006084607220 */ /* 0x040fe40000410000 */
[C---:B------:R-:W-:Y:S03]  /*b290*/  FMUL.FTZ R97, R132.reuse, R97 ;  /* 0x0000006184617220 */ /* 0x040fe60000410000 */
[C---:B------:R-:W-:Y:S03]  /*b2a0*/  HMMA.16816.F32 R92, R128.reuse, R12, R92 ;  /* 0x0000000c805c723c */ /* 0x040fe6000000185c */
[C---:B------:R-:W-:Y:S02]  /*b2b0*/  FMUL.FTZ R98, R3.reuse, R98 ;  /* 0x0000006203627220 */ /* 0x040fe40000410000 */
[----:B------:R-:W-:Y:S02]  /*b2c0*/  FMUL.FTZ R99, R3, R99 ;  /* 0x0000006303637220 */ /* 0x000fe40000410000 */
[----:B-1----:R-:W-:Y:S01]  /*b2d0*/  F2FP.PACK_AB R12, R167, R166 ;  /* 0x000000a6a70c723e */ /* 0x002fe200000000ff */
[----:B------:R-:W-:Y:S01]  /*b2e0*/  FFMA.FTZ R156, R132, R197, R156 ;  /* 0x000000c5849c7223 */ /* 0x000fe2000001009c */
[----:B----4-:R-:W-:Y:S03]  /*b2f0*/  F2FP.PACK_AB R13, R169, R168 ;  /* 0x000000a8a90d723e */ /* 0x010fe600000000ff */
[----:B------:R-:W-:Y:S01]  /*b300*/  HMMA.16816.F32 R96, R128, R14, R96 ;  /* 0x0000000e8060723c */ /* 0x000fe20000001860 */
[----:B------:R-:W-:Y:S02]  /*b310*/  LDSM.16.MT88.4 R128, [R133+0x4900] ;  /* 0x004900008580783b */ /* 0x000fe40000004200 */
[----:B------:R-:W-:Y:S01]  /*b320*/  FFMA.FTZ R160, R3, R198, R160 ;  /* 0x000000c603a07223 */ /* 0x000fe200000100a0 */
[----:B------:R-:W-:Y:S01]  /*b330*/  IADD3 R3, R202, -0x2, RZ ;  /* 0xfffffffeca037810 */ /* 0x000fe20007ffe0ff */
[----:B------:R-:W-:Y:S02]  /*b340*/  FADD.FTZ R157, R157, R156 ;  /* 0x0000009c9d9d7221 */ /* 0x000fe40000010000 */
[----:B------:R-:W-:Y:S01]  /*b350*/  F2FP.PACK_AB R14, R171, R170 ;  /* 0x000000aaab0e723e */ /* 0x000fe200000000ff */
[----:B------:R-:W-:Y:S01]  /*b360*/  FADD.FTZ R161, R161, R160 ;  /* 0x000000a0a1a17221 */ /* 0x000fe20000010000 */
[----:B------:R-:W-:Y:S02]  /*b370*/  F2FP.PACK_AB R15, R173, R172 ;  /* 0x000000acad0f723e */ /* 0x000fe400000000ff */
[----:B------:R-:W-:Y:S01]  /*b380*/  ISETP.GE.AND P0, PT, R3, UR11, PT ;  /* 0x0000000b03007c0c */ /* 0x000fe2000bf06270 */
[----:B------:R-:W-:Y:S02]  /*b390*/  FADD.FTZ R158, R158, R157 ;  /* 0x0000009d9e9e7221 */ /* 0x000fe40000010000 */
[----:B------:R-:W-:Y:S02]  /*b3a0*/  FADD.FTZ R162, R162, R161 ;  /* 0x000000a1a2a27221 */ /* 0x000fe40000010000 */
[C---:B--2---:R-:W-:Y:S05]  /*b3b0*/  HMMA.16816.F32 R4, R12.reuse, R124, R4 ;  /* 0x0000007c0c04723c */ /* 0x044fea0000001804 */
        /* <DEDUP_REMOVED lines=10> */
[----:B------:R-:W2:Y:S03]  /*b460*/  LDSM.16.MT88.4 R16, [R177+UR4+0x4900] ;  /* 0x00490004b110783b */ /* 0x000ea60008004200 */
[----:B------:R-:W-:Y:S02]  /*b470*/  FADD.FTZ R170, R170, R167 ;  /* 0x000000a7aaaa7221 */ /* 0x000fe40000010000 */
[----:B------:R-:W-:Y:S02]  /*b480*/  FADD.FTZ R172, R172, R169 ;  /* 0x000000a9acac7221 */ /* 0x000fe40000010000 */
[C---:B---3--:R-:W-:Y:S04]  /*b490*/  HMMA.16816.F32 R108, R12.reuse, R136, R108 ;  /* 0x000000880c6c723c */ /* 0x048fe8000000186c */
[----:B------:R-:W-:Y:S02]  /*b4a0*/  FADD.FTZ R171, R171, R170 ;  /* 0x000000aaabab7221 */ /* 0x000fe40000010000 */
[----:B------:R-:W-:Y:S02]  /*b4b0*/  FADD.FTZ R173, R173, R172 ;  /* 0x000000acadad7221 */ /* 0x000fe40000010000 */
[C---:B------:R-:W-:Y:S01]  /*b4c0*/  HMMA.16816.F32 R112, R12.reuse, R138, R112 ;  /* 0x0000008a0c70723c */ /* 0x040fe20000001870 */
[----:B------:R-:W3:Y:S07]  /*b4d0*/  LDSM.16.MT88.4 R136, [R176+UR4+0x4900] ;  /* 0x00490004b088783b */ /* 0x000eee0008004200 */
[C---:B-----5:R-:W-:Y:S08]  /*b4e0*/  HMMA.16816.F32 R116, R12.reuse, R140, R116 ;  /* 0x0000008c0c74723c */ /* 0x060ff00000001874 */
[C---:B------:R-:W-:Y:S01]  /*b4f0*/  HMMA.16816.F32 R120, R12.reuse, R142, R120 ;  /* 0x0000008e0c78723c */ /* 0x040fe20000001878 */
[----:B------:R-:W-:Y:S07]  /*b500*/  LDSM.16.MT88.4 R140, [R176+UR4+0x1100] ;  /* 0x00110004b08c783b */ /* 0x000fee0008004200 */
[C---:B------:R-:W-:Y:S08]  /*b510*/  HMMA.16816.F32 R36, R12.reuse, R144, R36 ;  /* 0x000000900c24723c */ /* 0x040ff00000001824 */
[C---:B------:R-:W-:Y:S01]  /*b520*/  HMMA.16816.F32 R40, R12.reuse, R146, R40 ;  /* 0x000000920c28723c */ /* 0x040fe20000001828 */
[----:B------:R-:W-:Y:S07]  /*b530*/  LDSM.16.MT88.4 R144, [R177+UR4+0x5900] ;  /* 0x00590004b190783b */ /* 0x000fee0008004200 */
        /* <DEDUP_REMOVED lines=8> */
[----:B------:R-:W4:Y:S01]  /*b5c0*/  LDSM.16.MT88.4 R20, [R134+0x4900] ;  /* 0x004900008614783b */ /* 0x000f220000004200 */
[--C-:B------:R-:W-:Y:S01]  /*b5d0*/  FFMA.FTZ R152, R24, c[0x0][0x2d0], -R165.reuse ;  /* 0x0000b40018987a23 */ /* 0x100fe200000108a5 */
[C---:B------:R-:W-:Y:S01]  /*b5e0*/  HMMA.16816.F32 R56, R12.reuse, R154, R56 ;  /* 0x0000009a0c38723c */ /* 0x040fe20000001838 */
[----:B------:R-:W5:Y:S03]  /*b5f0*/  MUFU.EX2 R149, R149 ;  /* 0x0000009500957308 */ /* 0x000f660000000800 */
[--C-:B------:R-:W-:Y:S02]  /*b600*/  FFMA.FTZ R153, R25, c[0x0][0x2d0], -R165.reuse ;  /* 0x0000b40019997a23 */ /* 0x100fe400000108a5 */
[----:B------:R-:W-:Y:S02]  /*b610*/  FFMA.FTZ R165, R33, c[0x0][0x2d0], -R165 ;  /* 0x0000b40021a57a23 */ /* 0x000fe400000108a5 */
[C---:B-1----:R-:W-:Y:S03]  /*b620*/  HMMA.16816.F32 R60, R12.reuse, R124, R60 ;  /* 0x0000007c0c3c723c */ /* 0x042fe6000000183c */
[----:B------:R-:W-:Y:S01]  /*b630*/  MUFU.EX2 R150, R150 ;  /* 0x0000009600967308 */ /* 0x000fe20000000800 */
[--C-:B------:R-:W-:Y:S02]  /*b640*/  FFMA.FTZ R154, R26, c[0x0][0x2d0], -R164.reuse ;  /* 0x0000b4001a9a7a23 */ /* 0x100fe400000108a4 */
[--C-:B------:R-:W-:Y:S02]  /*b650*/  FFMA.FTZ R155, R27, c[0x0][0x2d0], -R164.reuse ;  /* 0x0000b4001b9b7a23 */ /* 0x100fe400000108a4 */
[C---:B------:R-:W-:Y:S01]  /*b660*/  HMMA.16816.F32 R64, R12.reuse, R126, R64 ;  /* 0x0000007e0c40723c */ /* 0x040fe20000001840 */
[----:B------:R-:W-:Y:S03]  /*b670*/  LDSM.16.MT88.4 R124, [R133+0x1100] ;  /* 0x00110000857c783b */ /* 0x000fe60000004200 */
[----:B------:R-:W-:Y:S01]  /*b680*/  FFMA.FTZ R164, R35, c[0x0][0x2d0], -R164 ;  /* 0x0000b40023a47a23 */ /* 0x000fe200000108a4 */
[----:B------:R-:W1:Y:S03]  /*b690*/  MUFU.EX2 R151, R151 ;  /* 0x0000009700977308 */ /* 0x000e660000000800 */
[C---:B--2---:R-:W-:Y:S01]  /*b6a0*/  HMMA.16816.F32 R68, R12.reuse, R16, R68 ;  /* 0x000000100c44723c */ /* 0x044fe20000001844 */
[----:B------:R-:W-:Y:S06]  /*b6b0*/  LDSM.16.MT88.4 R24, [R134+0x1100] ;  /* 0x001100008618783b */ /* 0x000fec0000004200 */
[----:B------:R-:W-:Y:S01]  /*b6c0*/  MUFU.EX2 R152, R152 ;  /* 0x0000009800987308 */ /* 0x000fe20000000800 */
[C---:B------:R-:W-:Y:S01]  /*b6d0*/  HMMA.16816.F32 R72, R12.reuse, R18, R72 ;  /* 0x000000120c48723c */ /* 0x040fe20000001848 */
[----:B------:R-:W2:Y:S07]  /*b6e0*/  LDSM.16.MT88.4 R16, [R177+UR4+0x1100] ;  /* 0x00110004b110783b */ /* 0x000eae0008004200 */
[C---:B------:R-:W-:Y:S01]  /*b6f0*/  HMMA.16816.F32 R76, R12.reuse, R128, R76 ;  /* 0x000000800c4c723c */ /* 0x040fe2000000184c */
[----:B------:R-:W-:Y:S01]  /*b700*/  LDSM.16.MT88.4 R32, [R134+0x1900] ;  /* 0x001900008620783b */ /* 0x000fe20000004200 */
[----:B------:R-:W1:Y:S06]  /*b710*/  MUFU.EX2 R153, R153 ;  /* 0x0000009900997308 */ /* 0x000e6c0000000800 */
[C---:B------:R-:W-:Y:S01]  /*b720*/  HMMA.16816.F32 R80, R12.reuse, R130, R80 ;  /* 0x000000820c50723c */ /* 0x040fe20000001850 */
[----:B------:R-:W1:Y:S03]  /*b730*/  LDSM.16.MT88.4 R128, [R177+UR4+0x3100] ;  /* 0x00310004b180783b */ /* 0x000e660008004200 */
[----:B------:R-:W-:Y:S04]  /*b740*/  MUFU.EX2 R154, R154 ;  /* 0x0000009a009a7308 */ /* 0x000fe80000000800 */
[C---:B---3--:R-:W-:Y:S06]  /*b750*/  HMMA.16816.F32 R84, R12.reuse, R136, R84 ;  /* 0x000000880c54723c */ /* 0x048fec0000001854 */
[----:B------:R-:W3:Y:S02]  /*b760*/  MUFU.EX2 R155, R155 ;  /* 0x0000009b009b7308 */ /* 0x000ee40000000800 */
[C---:B------:R-:W-:Y:S01]  /*b770*/  HMMA.16816.F32 R88, R12.reuse, R138, R88 ;  /* 0x0000008a0c58723c */ /* 0x040fe20000001858 */
[----:B------:R-:W-:Y:S07]  /*b780*/  LDSM.16.MT88.4 R136, [R176+UR4+0x3900] ;  /* 0x00390004b088783b */ /* 0x000fee0008004200 */
[C---:B----4-:R-:W-:Y:S01]  /*b790*/  HMMA.16816.F32 R92, R12.reuse, R20, R92 ;  /* 0x000000140c5c723c */ /* 0x050fe2000000185c */
[----:B------:R-:W4:Y:S07]  /*b7a0*/  MUFU.EX2 R165, R165 ;  /* 0x000000a500a57308 */ /* 0x000f2e0000000800 */
[----:B------:R-:W-:Y:S01]  /*b7b0*/  HMMA.16816.F32 R96, R12, R22, R96 ;  /* 0x000000160c60723c */ /* 0x000fe20000001860 */
[----:B------:R-:W4:Y:S02]  /*b7c0*/  LDSM.16.MT88.4 R20, [R133+0x3100] ;  /* 0x003100008514783b */ /* 0x000f240000004200 */
[----:B------:R-:W4:Y:S04]  /*b7d0*/  MUFU.EX2 R164, R164 ;  /* 0x000000a400a47308 */ /* 0x000f280000000800 */
[----:B-----5:R-:W-:Y:S01]  /*b7e0*/  F2FP.PACK_AB R12, R149, R148 ;  /* 0x00000094950c723e */ /* 0x020fe200000000ff */
[----:B------:R-:W-:Y:S01]  /*b7f0*/  FADD.FTZ R148, R148, R171 ;  /* 0x000000ab94947221 */ /* 0x000fe20000010000 */
[----:B-1----:R-:W-:Y:S03]  /*b800*/  F2FP.PACK_AB R13, R151, R150 ;  /* 0x00000096970d723e */ /* 0x002fe600000000ff */
[----:B------:R-:W-:Y:S01]  /*b810*/  F2FP.PACK_AB R14, R153, R152 ;  /* 0x00000098990e723e */ /* 0x000fe200000000ff */
[----:B------:R-:W-:Y:S01]  /*b820*/  FADD.FTZ R150, R150, R173 ;  /* 0x000000ad96967221 */ /* 0x000fe20000010000 */
[----:B---3--:R-:W-:Y:S01]  /*b830*/  F2FP.PACK_AB R15, R155, R154 ;  /* 0x0000009a9b0f723e */ /* 0x008fe200000000ff */
        /* <DEDUP_REMOVED lines=8> */
[----:B------:R-:W1:Y:S07]  /*b8c0*/  LDSM.16.MT88.4 R16, [R176+UR4+0x3100] ;  /* 0x00310004b010783b */ /* 0x000e6e0008004200 */
[C---:B------:R-:W-:Y:S08]  /*b8d0*/  HMMA.16816.F32 R100, R12.reuse, R124, R100 ;  /* 0x0000007c0c64723c */ /* 0x040ff00000001864 */
[C---:B------:R-:W-:Y:S01]  /*b8e0*/  HMMA.16816.F32 R104, R12.reuse, R126, R104 ;  /* 0x0000007e0c68723c */ /* 0x040fe20000001868 */
[----:B------:R-:W-:Y:S07]  /*b8f0*/  LDSM.16.MT88.4 R124, [R177+UR4+0x5100] ;  /* 0x00510004b17c783b */ /* 0x000fee0008004200 */
[C---:B------:R-:W-:Y:S08]  /*b900*/  HMMA.16816.F32 R108, R12.reuse, R140, R108 ;  /* 0x0000008c0c6c723c */ /* 0x040ff0000000186c */
[C---:B------:R-:W-:Y:S01]  /*b910*/  HMMA.16816.F32 R112, R12.reuse, R142, R112 ;  /* 0x0000008e0c70723c */ /* 0x040fe20000001870 */
[----:B------:R-:W-:Y:S07]  /*b920*/  LDSM.16.MT88.4 R140, [R134+0x3900] ;  /* 0x00390000868c783b */ /* 0x000fee0000004200 */
[C---:B------:R-:W-:Y:S08]  /*b930*/  HMMA.16816.F32 R116, R12.reuse, R24, R116 ;  /* 0x000000180c74723c */ /* 0x040ff00000001874 */
[C---:B------:R-:W-:Y:S01]  /*b940*/  HMMA.16816.F32 R120, R12.reuse, R26, R120 ;  /* 0x0000001a0c78723c */ /* 0x040fe20000001878 */
[----:B------:R-:W2:Y:S07]  /*b950*/  LDSM.16.MT88.4 R24, [R134+0x3100] ;  /* 0x003100008618783b */ /* 0x000eae0000004200 */
[C---:B------:R-:W-:Y:S08]  /*b960*/  HMMA.16816.F32 R36, R12.reuse, R128, R36 ;  /* 0x000000800c24723c */ /* 0x040ff00000001824 */
[C---:B------:R-:W-:Y:S08]  /*b970*/  HMMA.16816.F32 R40, R12.reuse, R130, R40 ;  /* 0x000000820c28723c */ /* 0x040ff00000001828 */
[C---:B----4-:R-:W-:Y:S08]  /*b980*/  HMMA.16816.F32 R44, R12.reuse, R20, R44 ;  /* 0x000000140c2c723c */ /* 0x050ff0000000182c */
[C---:B------:R-:W-:Y:S01]  /*b990*/  HMMA.16816.F32 R48, R12.reuse, R22, R48 ;  /* 0x000000160c30723c */ /* 0x040fe20000001830 */
[----:B------:R-:W3:Y:S07]  /*b9a0*/  LDSM.16.MT88.4 R20, [R133+0x5100] ;  /* 0x005100008514783b */ /* 0x000eee0000004200 */
[C---:B-1----:R-:W-:Y:S08]  /*b9b0*/  HMMA.16816.F32 R52, R12.reuse, R16, R52 ;  /* 0x000000100c34723c */ /* 0x042ff00000001834 */
[C---:B------:R-:W-:Y:S01]  /*b9c0*/  HMMA.16816.F32 R56, R12.reuse, R18, R56 ;  /* 0x000000120c38723c */ /* 0x040fe20000001838 */
[----:B------:R-:W1:Y:S07]  /*b9d0*/  LDSM.16.MT88.4 R16, [R176+UR4+0x5100] ;  /* 0x00510004b010783b */ /* 0x000e6e0008004200 */
[C---:B--2---:R-:W-:Y:S08]  /*b9e0*/  HMMA.16816.F32 R60, R12.reuse, R24, R60 ;  /* 0x000000180c3c723c */ /* 0x044ff0000000183c */
[C---:B------:R-:W-:Y:S01]  /*b9f0*/  HMMA.16816.F32 R64, R12.reuse, R26, R64 ;  /* 0x0000001a0c40723c */ /* 0x040fe20000001840 */
[----:B------:R-:W2:Y:S07]  /*ba00*/  LDSM.16.MT88.4 R24, [R134+0x5100] ;  /* 0x005100008618783b */ /* 0x000eae0000004200 */
[C---:B------:R-:W-:Y:S08]  /*ba10*/  HMMA.16816.F32 R68, R12.reuse, R124, R68 ;  /* 0x0000007c0c44723c */ /* 0x040ff00000001844 */
[C---:B------:R-:W-:Y:S01]  /*ba20*/  HMMA.16816.F32 R72, R12.reuse, R126, R72 ;  /* 0x0000007e0c48723c */ /* 0x040fe20000001848 */
[----:B------:R-:W4:Y:S07]  /*ba30*/  LDSM.16.MT88.4 R124, [R177+UR4+0x1900] ;  /* 0x00190004b17c783b */ /* 0x000f2e0008004200 */
[C---:B---3--:R-:W-:Y:S08]  /*ba40*/  HMMA.16816.F32 R76, R12.reuse, R20, R76 ;  /* 0x000000140c4c723c */ /* 0x048ff0000000184c */
[C---:B------:R-:W-:Y:S01]  /*ba50*/  HMMA.16816.F32 R80, R12.reuse, R22, R80 ;  /* 0x000000160c50723c */ /* 0x040fe20000001850 */
[----:B------:R-:W3:Y:S07]  /*ba60*/  LDSM.16.MT88.4 R20, [R133+0x1900] ;  /* 0x001900008514783b */ /* 0x000eee0000004200 */
[C---:B-1----:R-:W-:Y:S08]  /*ba70*/  HMMA.16816.F32 R84, R12.reuse, R16, R84 ;  /* 0x000000100c54723c */ /* 0x042ff00000001854 */
[C---:B------:R-:W-:Y:S01]  /*ba80*/  HMMA.16816.F32 R88, R12.reuse, R18, R88 ;  /* 0x000000120c58723c */ /* 0x040fe20000001858 */
[----:B------:R-:W1:Y:S07]  /*ba90*/  LDSM.16.MT88.4 R16, [R177+UR4+0x3900] ;  /* 0x00390004b110783b */ /* 0x000e6e0008004200 */
[C---:B--2---:R-:W-:Y:S08]  /*baa0*/  HMMA.16816.F32 R92, R12.reuse, R24, R92 ;  /* 0x000000180c5c723c */ /* 0x044ff0000000185c */
[----:B------:R-:W-:Y:S01]  /*bab0*/  HMMA.16816.F32 R96, R12, R26, R96 ;  /* 0x0000001a0c60723c */ /* 0x000fe20000001860 */
[----:B------:R-:W2:Y:S06]  /*bac0*/  LDSM.16.MT88.4 R24, [R133+0x3900] ;  /* 0x003900008518783b */ /* 0x000eac0000004200 */
        /* <DEDUP_REMOVED lines=9> */
[C---:B----4-:R-:W-:Y:S03]  /*bb60*/  HMMA.16816.F32 R128, R12.reuse, R124, R4 ;  /* 0x0000007c0c80723c */ /* 0x050fe60000001804 */
[----:B------:R-:W-:Y:S02]  /*bb70*/  FADD.FTZ R213, R213, R210 ;  /* 0x000000d2d5d57221 */ /* 0x000fe40000010000 */
[----:B------:R-:W-:Y:S02]  /*bb80*/  FADD.FTZ R197, R165, R212 ;  /* 0x000000d4a5c57221 */ /* 0x000fe40000010000 */
[----:B------:R-:W-:Y:S01]  /*bb90*/  FADD.FTZ R198, R164, R213 ;  /* 0x000000d5a4c67221 */ /* 0x000fe20000010000 */
[C---:B------:R-:W-:Y:S01]  /*bba0*/  HMMA.16816.F32 R124, R12.reuse, R126, R8 ;  /* 0x0000007e0c7c723c */ /* 0x040fe20000001808 */
[----:B------:R-:W4:Y:S07]  /*bbb0*/  LDSM.16.MT88.4 R8, [R133+0x5900] ;  /* 0x005900008508783b */ /* 0x000f2e0000004200 */
[C---:B---3--:R-:W-:Y:S08]  /*bbc0*/  HMMA.16816.F32 R100, R12.reuse, R20, R100 ;  /* 0x000000140c64723c */ /* 0x048ff00000001864 */
[C---:B------:R-:W-:Y:S01]  /*bbd0*/  HMMA.16816.F32 R104, R12.reuse, R22, R104 ;  /* 0x000000160c68723c */ /* 0x040fe20000001868 */
[----:B------:R-:W-:Y:S07]  /*bbe0*/  LDSM.16.MT88.4 R20, [R134+0x5900] ;  /* 0x005900008614783b */ /* 0x000fee0000004200 */
[C---:B------:R-:W-:Y:S08]  /*bbf0*/  HMMA.16816.F32 R108, R12.reuse, R28, R108 ;  /* 0x0000001c0c6c723c */ /* 0x040ff0000000186c */
[C---:B------:R-:W-:Y:S08]  /*bc00*/  HMMA.16816.F32 R112, R12.reuse, R30, R112 ;  /* 0x0000001e0c70723c */ /* 0x040ff00000001870 */
[C---:B------:R-:W-:Y:S08]  /*bc10*/  HMMA.16816.F32 R116, R12.reuse, R32, R116 ;  /* 0x000000200c74723c */ /* 0x040ff00000001874 */
[C---:B------:R-:W-:Y:S08]  /*bc20*/  HMMA.16816.F32 R120, R12.reuse, R34, R120 ;  /* 0x000000220c78723c */ /* 0x040ff00000001878 */
[C---:B-1----:R-:W-:Y:S08]  /*bc30*/  HMMA.16816.F32 R36, R12.reuse, R16, R36 ;  /* 0x000000100c24723c */ /* 0x042ff00000001824 */
[C---:B------:R-:W-:Y:S01]  /*bc40*/  HMMA.16816.F32 R40, R12.reuse, R18, R40 ;  /* 0x000000120c28723c */ /* 0x040fe20000001828 */
[----:B------:R-:W1:Y:S07]  /*bc50*/  LDSM.16.MT88.4 R16, [R176+UR4+0x5900] ;  /* 0x00590004b010783b */ /* 0x000e6e0008004200 */
        /* <DEDUP_REMOVED lines=10> */
[C---:B-1----:R-:W-:Y:S08]  /*bd00*/  HMMA.16816.F32 R84, R12.reuse, R16, R84 ;  /* 0x000000100c54723c */ /* 0x042ff00000001854 */
[C---:B------:R-:W-:Y:S08]  /*bd10*/  HMMA.16816.F32 R88, R12.reuse, R18, R88 ;  /* 0x000000120c58723c */ /* 0x040ff00000001858 */
[C---:B------:R-:W-:Y:S08]  /*bd20*/  HMMA.16816.F32 R92, R12.reuse, R20, R92 ;  /* 0x000000140c5c723c */ /* 0x040ff0000000185c */
[----:B------:R-:W-:Y:S01]  /*bd30*/  HMMA.16816.F32 R96, R12, R22, R96 ;  /* 0x000000160c60723c */ /* 0x000fe20000001860 */
[----:B------:R-:W-:-:S07]  /*bd40*/  @!P0 BRA `(.L_x_5058) ;  /* 0x0000040000008947 */ /* 0x000fce0003800000 */
        /* <DEDUP_REMOVED lines=64> */
.L_x_5058:
        /* <DEDUP_REMOVED lines=9> */
.L_x_5056:
[----:B------:R-:W-:-:S13]  /*c1e0*/  ISETP.GE.AND P0, PT, R202, UR11, PT ;  /* 0x0000000bca007c0c */ /* 0x000fda000bf06270 */
[----:B------:R-:W-:Y:S05]  /*c1f0*/  @!P0 BRA `(.L_x_5060) ;  /* 0x0000366000008947 */ /* 0x000fea0003800000 */
[----:B------:R-:W-:Y:S01]  /*c200*/  LOP3.LUT P0, RZ, R201, 0x4, RZ, 0xc0, !PT ;  /* 0x00000004c9ff7812 */ /* 0x000fe2000780c0ff */
[----:B------:R-:W-:Y:S01]  /*c210*/  IMAD.MOV.U32 R3, RZ, RZ, R0 ;  /* 0x000000ffff037224 */ /* 0x000fe200078e0000 */
[----:B------:R-:W-:Y:S01]  /*c220*/  SHF.R.S32.HI R201, RZ, 0x1f, R200 ;  /* 0x0000001fffc97819 */ /* 0x000fe200000114c8 */
[----:B------:R-:W-:Y:S01]  /*c230*/  IMAD.MOV.U32 R184, RZ, RZ, 0x40 ;  /* 0x00000040ffb87424 */ /* 0x000fe200078e00ff */
[----:B------:R-:W-:Y:S01]  /*c240*/  SHF.R.S32.HI R0, RZ, 0x1f, R199 ;  /* 0x0000001fff007819 */ /* 0x000fe200000114c7 */
[C---:B------:R-:W-:Y:S01]  /*c250*/  IMAD.SHL.U32 R203, R200.reuse, 0x2, RZ ;  /* 0x00000002c8cb7824 */ /* 0x040fe200078e00ff */
[----:B------:R-:W-:Y:S01]  /*c260*/  SHF.L.U64.HI R201, R200, 0x1, R201 ;  /* 0x00000001c8c97819 */ /* 0x000fe200000102c9 */
[----:B------:R-:W-:Y:S01]  /*c270*/  IMAD.MOV.U32 R132, RZ, RZ, R2 ;  /* 0x000000ffff847224 */ /* 0x000fe200078e0002 */
[C---:B------:R-:W-:Y:S01]  /*c280*/  SHF.L.U64.HI R200, R199.reuse, 0x1, R0 ;  /* 0x00000001c7c87819 */ /* 0x040fe20000010200 */
[----:B------:R-:W-:Y:S01]  /*c290*/  IMAD.SHL.U32 R199, R199, 0x2, RZ ;  /* 0x00000002c7c77824 */ /* 0x000fe200078e00ff */
[----:B------:R-:W-:-:S02]  /*c2a0*/  SEL R184, R184, 0xffffffc0, !P0 ;  /* 0xffffffc0b8b87807 */ /* 0x000fc40004000000 */
.L_x_5071:
[----:B------:R-:W-:Y:S04]  /*c2b0*/  DEPBAR.LE SB0, 0x2 ;  /* 0x000080800000791a */ /* 0x000fe80000000000 */
[----:B------:R-:W-:Y:S01]  /*c2c0*/  BAR.SYNC.DEFER_BLOCKING 0x0 ;  /* 0x0000000000007b1d */ /* 0x000fe20000010000 */
[----:B------:R-:W-:Y:S01]  /*c2d0*/  UIMAD UR4, UR5, 0x6000, URZ ;  /* 0x00006000050478a4 */ /* 0x000fe2000f8e023f */
[----:B------:R-:W-:Y:S05]  /*c2e0*/  ISETP.LE.AND P0, PT, R202, UR11, PT ;  /* 0x0000000bca007c0c */ /* 0x000fea000bf03270 */
        /* <DEDUP_REMOVED lines=30> */
[----:B------:R-:W2:Y:S01]  /*c4d0*/  SHFL.IDX PT, R9, R20, RZ, 0x181f ;  /* 0x00181fff14097589 */ /* 0x000ea200000e0000 */
[----:B------:R-:W-:Y:S03]  /*c4e0*/  IMAD R5, R5, 0x6000, R188 ;  /* 0x0000600005057824 */ /* 0x000fe600078e02bc */
[----:B------:R-:W4:Y:S04]  /*c4f0*/  SHFL.IDX PT, R4, R21, 0x1, 0x181f ;  /* 0x00381f0015047f89 */ /* 0x000f2800000e0000 */
[----:B------:R3:W1:Y:S01]  /*c500*/  SHFL.IDX PT, R7, R20, 0x1, 0x181f ;  /* 0x00381f0014077f89 */ /* 0x00066200000e0000 */
[C---:B-----5:R-:W-:Y:S02]  /*c510*/  IADD3 R12, P0, R6.reuse, R203, RZ ;  /* 0x000000cb060c7210 */ /* 0x060fe40007f1e0ff */
[C---:B------:R-:W-:Y:S02]  /*c520*/  IADD3 R10, P2, R6.reuse, R199, RZ ;  /* 0x000000c7060a7210 */ /* 0x040fe40007f5e0ff */
[C---:B--2---:R-:W-:Y:S02]  /*c530*/  IADD3.X R13, R9.reuse, R201, RZ, P0, !PT ;  /* 0x000000c9090d7210 */ /* 0x044fe400007fe4ff */
[-C--:B------:R-:W-:Y:S01]  /*c540*/  IADD3 R8, P1, R6, R0.reuse, RZ ;  /* 0x0000000006087210 */ /* 0x080fe20007f3e0ff */
[C---:B------:R-:W-:Y:S01]  /*c550*/  IMAD.X R11, R9.reuse, 0x1, R200, P2 ;  /* 0x00000001090b7824 */ /* 0x040fe200010e06c8 */
[C---:B----4-:R-:W-:Y:S01]  /*c560*/  IADD3 R14, P0, R4.reuse, R0, RZ ;  /* 0x00000000040e7210 */ /* 0x050fe20007f1e0ff */
[----:B------:R2:W-:Y:S02]  /*c570*/  LDGSTS.E.BYPASS.LTC128B.128 [R5], [R12.64], !P5 ;  /* 0x000000000c057fae */ /* 0x0005e4000e901d54 */
[----:B------:R-:W-:Y:S01]  /*c580*/  IMAD.X R9, R9, 0x1, R2, P1 ;  /* 0x0000000109097824 */ /* 0x000fe200008e0602 */
[C---:B---3--:R-:W-:Y:S01]  /*c590*/  IADD3 R20, P1, R4.reuse, R203, RZ ;  /* 0x000000cb04147210 */ /* 0x048fe20007f3e0ff */
[----:B------:R2:W-:Y:S01]  /*c5a0*/  LDGSTS.E.BYPASS.LTC128B.128 [R5+0x2000], [R10.64], !P4 ;  /* 0x020000000a057fae */ /* 0x0005e2000e101d54 */
[C---:B-1----:R-:W-:Y:S02]  /*c5b0*/  IADD3.X R15, R7.reuse, R2, RZ, P0, !PT ;  /* 0x00000002070f7210 */ /* 0x042fe400007fe4ff */
[----:B------:R-:W-:Y:S01]  /*c5c0*/  IADD3 R6, P0, R4, R199, RZ ;  /* 0x000000c704067210 */ /* 0x000fe20007f1e0ff */
[----:B------:R2:W-:Y:S01]  /*c5d0*/  LDGSTS.E.BYPASS.LTC128B.128 [R5+0x4000], [R8.64], !P6 ;  /* 0x0400000008057fae */ /* 0x0005e2000f101d54 */
[C---:B------:R-:W-:Y:S02]  /*c5e0*/  IMAD.X R21, R7.reuse, 0x1, R201, P1 ;  /* 0x0000000107157824 */ /* 0x040fe400008e06c9 */
[----:B------:R-:W-:Y:S03]  /*c5f0*/  IADD3.X R7, R7, R200, RZ, P0, !PT ;  /* 0x000000c807077210 */ /* 0x000fe600007fe4ff */
[----:B------:R2:W-:Y:S04]  /*c600*/  LDGSTS.E.BYPASS.LTC128B.128 [R5+0x1000], [R20.64], !P5 ;  /* 0x0100000014057fae */ /* 0x0005e8000e901d54 */
[----:B------:R2:W-:Y:S04]  /*c610*/  LDGSTS.E.BYPASS.LTC128B.128 [R5+0x3000], [R6.64], !P4 ;  /* 0x0300000006057fae */ /* 0x0005e8000e101d54 */
[----:B------:R2:W-:Y:S02]  /*c620*/  LDGSTS.E.BYPASS.LTC128B.128 [R5+0x5000], [R14.64], !P6 ;  /* 0x050000000e057fae */ /* 0x0005e4000f101d54 */
.L_x_5061:
[C---:B--234-:R-:W-:Y:S01]  /*c630*/  HMMA.16816.F32 R4, R136.reuse, R140, RZ ;  /* 0x0000008c8804723c */ /* 0x05cfe200000018ff */
[----:B------:R-:W0:Y:S01]  /*c640*/  LDGDEPBAR ;  /* 0x00000000000079af */ /* 0x000e220000000000 */
[----:B------:R-:W-:Y:S01]  /*c650*/  PLOP3.LUT P1, PT, PT, PT, UP1, 0x80, 0x0 ;  /* 0x000000000000781c */ /* 0x000fe20003f2f018 */
[----:B------:R-:W-:Y:S01]  /*c660*/  UIADD3 UR6, UR15, 0x1, URZ ;  /* 0x000000010f067890 */ /* 0x000fe2000fffe03f */
[C---:B------:R-:W-:Y:S01]  /*c670*/  IMAD.IADD R0, R184.reuse, 0x1, R29 ;  /* 0x00000001b8007824 */ /* 0x040fe200078e021d */
[C---:B------:R-:W-:Y:S01]  /*c680*/  IADD3 R135, R184.reuse, UR4, R183 ;  /* 0x00000004b8877c10 */ /* 0x040fe2000fffe0b7 */
[----:B------:R-:W-:Y:S01]  /*c690*/  IMAD.IADD R2, R184, 0x1, R133 ;  /* 0x00000001b8027824 */ /* 0x000fe200078e0285 */
[----:B------:R-:W-:Y:S01]  /*c6a0*/  PLOP3.LUT P0, PT, PT, PT, UP1, 0x80, 0x0 ;  /* 0x000000000000781c */ /* 0x000fe20003f0f018 */
[C---:B------:R-:W-:Y:S01]  /*c6b0*/  HMMA.16816.F32 R8, R136.reuse, R142, RZ ;  /* 0x0000008e8808723c */ /* 0x040fe200000018ff */
[----:B------:R-:W-:Y:S01]  /*c6c0*/  LDSM.16.M88.4 R140, [R179] ;  /* 0x00000000b38c783b */ /* 0x000fe20000000200 */
[----:B------:R-:W-:Y:S02]  /*c6d0*/  UISETP.GE.AND UP2, UPT, UR15, 0x1, UPT ;  /* 0x000000010f00788c */ /* 0x000fe4000bf46270 */
[----:B------:R-:W-:Y:S02]  /*c6e0*/  IMAD.IADD R134, R180, 0x1, R135 ;  /* 0x00000001b4867824 */ /* 0x000fe400078e0287 */
[----:B------:R-:W-:Y:S01]  /*c6f0*/  USEL UR15, UR6, URZ, !UP2 ;  /* 0x0000003f060f7287 */ /* 0x000fe2000d000000 */
[----:B------:R-:W2:Y:S01]  /*c700*/  LDSM.16.M88.4 R164, [R0+0xc100] ;  /* 0x00c1000000a4783b */ /* 0x000ea20000000200 */
[C---:B-1----:R-:W-:Y:S05]  /*c710*/  HMMA.16816.F32 R12, R136.reuse, R16, RZ ;  /* 0x00000010880c723c */ /* 0x042fea00000018ff */
[----:B------:R-:W-:Y:S03]  /*c720*/  LDSM.16.M88.4 R168, [R2+0xd900] ;  /* 0x00d9000002a8783b */ /* 0x000fe60000000200 */
[C---:B------:R-:W-:Y:S03]  /*c730*/  HMMA.16816.F32 R16, R136.reuse, R18, RZ ;  /* 0x000000128810723c */ /* 0x040fe600000018ff */
[----:B------:R-:W-:Y:S05]  /*c740*/  LDSM.16.M88.4 R172, [R134+0xe900] ;  /* 0x00e9000086ac783b */ /* 0x000fea0000000200 */
[C---:B------:R-:W-:Y:S08]  /*c750*/  HMMA.16816.F32 R20, R136.reuse, R24, RZ ;  /* 0x000000188814723c */ /* 0x040ff000000018ff */
[C---:B------:R-:W-:Y:S08]  /*c760*/  HMMA.16816.F32 R24, R136.reuse, R26, RZ ;  /* 0x0000001a8818723c */ /* 0x040ff000000018ff */
[C---:B------:R-:W-:Y:S08]  /*c770*/  HMMA.16816.F32 R28, R136.reuse, R32, RZ ;  /* 0x00000020881c723c */ /* 0x040ff000000018ff */
        /* <DEDUP_REMOVED lines=13> */
[----:B------:R-:W5:Y:S06]  /*c850*/  LDSM.16.M88.4 R144, [R178] ;  /* 0x00000000b290783b */ /* 0x000f6c0000000200 */
[----:B------:R-:W4:Y:S01]  /*c860*/  LDSM.16.M88.4 R160, [R2+0xc900] ;  /* 0x00c9000002a0783b */ /* 0x000f220000000200 */
        /* <DEDUP_REMOVED lines=8> */
[----:B------:R-:W1:Y:S07]  /*c8f0*/  LDSM.16.M88.4 R148, [R183+UR4+0xe100] ;  /* 0x00e10004b794783b */ /* 0x000e6e0008000200 */
[C---:B----4-:R-:W-:Y:S08]  /*c900*/  HMMA.16816.F32 R28, R140.reuse, R152, R28 ;  /* 0x000000988c1c723c */ /* 0x050ff0000000181c */
[----:B------:R-:W-:Y:S01]  /*c910*/  HMMA.16816.F32 R32, R140, R154, R32 ;  /* 0x0000009a8c20723c */ /* 0x000fe20000001820 */
[----:B------:R-:W3:Y:S06]  /*c920*/  LDSM.16.M88.4 R140, [R183+UR4+0xe900] ;  /* 0x00e90004b78c783b */ /* 0x000eec0008000200 */
        /* <DEDUP_REMOVED lines=10> */
[C---:B------:R-:W-:Y:S08]  /*c9d0*/  HMMA.16816.F32 R28, R144.reuse, R168, R28 ;  /* 0x000000a8901c723c */ /* 0x040ff0000000181c */
[----:B------:R-:W-:Y:S01]  /*c9e0*/  HMMA.16816.F32 R32, R144, R170, R32 ;  /* 0x000000aa9020723c */ /* 0x000fe20000001820 */
[----:B------:R-:W2:Y:S06]  /*c9f0*/  LDSM.16.M88.4 R144, [R133+0xe900] ;  /* 0x00e900008590783b */ /* 0x000eac0000000200 */
[----:B------:R-:W-:Y:S01]  /*ca00*/  LDSM.16.M88.4 R168, [R2+0xe100] ;  /* 0x00e1000002a8783b */ /* 0x000fe20000000200 */
        /* <DEDUP_REMOVED lines=8> */
[----:B------:R-:W-:Y:S07]  /*ca90*/  LDSM.16.M88.4 R152, [R0+0xe100] ;  /* 0x00e100000098783b */ /* 0x000fee0000000200 */
[C---:B-----5:R-:W-:Y:S08]  /*caa0*/  HMMA.16816.F32 R28, R136.reuse, R156, R28 ;  /* 0x0000009c881c723c */ /* 0x060ff0000000181c */
[----:B------:R-:W-:Y:S01]  /*cab0*/  HMMA.16816.F32 R32, R136, R158, R32 ;  /* 0x0000009e8820723c */ /* 0x000fe20000001820 */
[----:B------:R-:W3:Y:S06]  /*cac0*/  LDSM.16.M88.4 R136, [R133+0xf900] ;  /* 0x00f900008588783b */ /* 0x000eec0000000200 */
[----:B------:R-:W-:Y:S01]  /*cad0*/  LDSM.16.M88.4 R156, [R0+0xf100] ;  /* 0x00f10000009c783b */ /* 0x000fe20000000200 */
[C---:B--2---:R-:W-:Y:S08]  /*cae0*/  HMMA.16816.F32 R4, R160.reuse, R164, R4 ;  /* 0x000000a4a004723c */ /* 0x044ff00000001804 */
[C---:B------:R-:W-:Y:S01]  /*caf0*/  HMMA.16816.F32 R8, R160.reuse, R166, R8 ;  /* 0x000000a6a008723c */ /* 0x040fe20000001808 */
[----:B------:R-:W-:Y:S07]  /*cb00*/  LDSM.16.M88.4 R164, [R178+0x4000] ;  /* 0x00400000b2a4783b */ /* 0x000fee0000000200 */
[C---:B------:R-:W-:Y:S08]  /*cb10*/  HMMA.16816.F32 R12, R160.reuse, R144, R12 ;  /* 0x00000090a00c723c */ /* 0x040ff0000000180c */
[C---:B------:R-:W-:Y:S01]  /*cb20*/  HMMA.16816.F32 R16, R160.reuse, R146, R16 ;  /* 0x00000092a010723c */ /* 0x040fe20000001810 */
[----:B------:R-:W2:Y:S07]  /*cb30*/  LDSM.16.M88.4 R144, [R0+0xe900] ;  /* 0x00e900000090783b */ /* 0x000eae0000000200 */
[C---:B-1----:R-:W-:Y:S08]  /*cb40*/  HMMA.16816.F32 R20, R160.reuse, R148, R20 ;  /* 0x00000094a014723c */ /* 0x042ff00000001814 */
[C---:B------:R-:W-:Y:S01]  /*cb50*/  HMMA.16816.F32 R24, R160.reuse, R150, R24 ;  /* 0x00000096a018723c */ /* 0x040fe20000001818 */
[----:B------:R-:W1:Y:S07]  /*cb60*/  LDSM.16.M88.4 R148, [R0+0xf900] ;  /* 0x00f900000094783b */ /* 0x000e6e0000000200 */
[C---:B---3--:R-:W-:Y:S08]  /*cb70*/  HMMA.16816.F32 R28, R160.reuse, R136, R28 ;  /* 0x00000088a01c723c */ /* 0x048ff0000000181c */
[----:B------:R-:W-:Y:S01]  /*cb80*/  HMMA.16816.F32 R32, R160, R138, R32 ;  /* 0x0000008aa020723c */ /* 0x000fe20000001820 */
[----:B------:R-:W3:Y:S06]  /*cb90*/  LDSM.16.M88.4 R136, [R134+0xf100] ;  /* 0x00f100008688783b */ /* 0x000eec0000000200 */
[----:B------:R-:W-:Y:S01]  /*cba0*/  LDSM.16.M88.4 R160, [R181+0x8000] ;  /* 0x00800000b5a0783b */ /* 0x000fe20000000200 */
[C---:B------:R-:W-:Y:S08]  /*cbb0*/  HMMA.16816.F32 R4, R140.reuse, R152, R4 ;  /* 0x000000988c04723c */ /* 0x040ff00000001804 */
[C---:B------:R-:W-:Y:S01]  /*cbc0*/  HMMA.16816.F32 R8, R140.reuse, R154, R8 ;  /* 0x0000009a8c08723c */ /* 0x040fe20000001808 */
[----:B------:R-:W-:Y:S07]  /*cbd0*/  LDSM.16.M88.4 R152, [R183+UR4+0x10900] ;  /* 0x01090004b798783b */ /* 0x000fee0008000200 */
[C---:B--2---:R-:W-:Y:S08]  /*cbe0*/  HMMA.16816.F32 R12, R140.reuse, R144, R12 ;  /* 0x000000908c0c723c */ /* 0x044ff0000000180c */
[C---:B------:R-:W-:Y:S01]  /*cbf0*/  HMMA.16816.F32 R16, R140.reuse, R146, R16 ;  /* 0x000000928c10723c */ /* 0x040fe20000001810 */
[----:B------:R-:W2:Y:S07]  /*cc00*/  LDSM.16.M88.4 R144, [R134+0xf900] ;  /* 0x00f900008690783b */ /* 0x000eae0000000200 */
[C---:B------:R-:W-:Y:S08]  /*cc10*/  HMMA.16816.F32 R20, R140.reuse, R156, R20 ;  /* 0x0000009c8c14723c */ /* 0x040ff00000001814 */
[C---:B------:R-:W-:Y:S01]  /*cc20*/  HMMA.16816.F32 R24, R140.reuse, R158, R24 ;  /* 0x0000009e8c18723c */ /* 0x040fe20000001818 */
[----:B------:R-:W-:Y:S07]  /*cc30*/  LDSM.16.M88.4 R156, [R183+UR4+0x11100] ;  /* 0x01110004b79c783b */ /* 0x000fee0008000200 */
[C---:B-1----:R-:W-:Y:S08]  /*cc40*/  HMMA.16816.F32 R28, R140.reuse, R148, R28 ;  /* 0x000000948c1c723c */ /* 0x042ff0000000181c */
[----:B------:R-:W-:Y:S01]  /*cc50*/  HMMA.16816.F32 R32, R140, R150, R32 ;  /* 0x000000968c20723c */ /* 0x000fe20000001820 */
[----:B------:R-:W-:Y:S06]  /*cc60*/  LDSM.16.M88.4 R140, [R185+0x8000] ;  /* 0x00800000b98c783b */ /* 0x000fec0000000200 */
[----:B------:R-:W1:Y:S01]  /*cc70*/  LDSM.16.M88.4 R148, [R183+UR4+0x10100] ;  /* 0x01010004b794783b */ /* 0x000e620008000200 */
[C---:B------:R-:W-:Y:S08]  /*cc80*/  HMMA.16816.F32 R4, R164.reuse, R168, R4 ;  /* 0x000000a8a404723c */ /* 0x040ff00000001804 */
[C---:B------:R-:W-:Y:S01]  /*cc90*/  HMMA.16816.F32 R8, R164.reuse, R170, R8 ;  /* 0x000000aaa408723c */ /* 0x040fe20000001808 */
[----:B------:R-:W-:Y:S07]  /*cca0*/  LDSM.16.M88.4 R168, [R133+0x10100] ;  /* 0x0101000085a8783b */ /* 0x000fee0000000200 */
[C---:B------:R-:W-:Y:S08]  /*ccb0*/  HMMA.16816.F32 R12, R164.reuse, R172, R12 ;  /* 0x000000aca40c723c */ /* 0x040ff0000000180c */
[C---:B------:R-:W-:Y:S01]  /*ccc0*/  HMMA.16816.F32 R16, R164.reuse, R174, R16 ;  /* 0x000000aea410723c */ /* 0x040fe20000001810 */
[----:B------:R-:W-:Y:S07]  /*ccd0*/  LDSM.16.M88.4 R172, [R133+0x11900] ;  /* 0x0119000085ac783b */ /* 0x000fee0000000200 */
[C---:B---3--:R-:W-:Y:S08]  /*cce0*/  HMMA.16816.F32 R20, R164.reuse, R136, R20 ;  /* 0x00000088a414723c */ /* 0x048ff00000001814 */
[C---:B------:R-:W-:Y:S01]  /*ccf0*/  HMMA.16816.F32 R24, R164.reuse, R138, R24 ;  /* 0x0000008aa418723c */ /* 0x040fe20000001818 */
[----:B------:R-:W3:Y:S07]  /*cd00*/  LDSM.16.M88.4 R136, [R183+UR4+0x11900] ;  /* 0x01190004b788783b */ /* 0x000eee0008000200 */
[C---:B--2---:R-:W-:Y:S08]  /*cd10*/  HMMA.16816.F32 R28, R164.reuse, R144, R28 ;  /* 0x00000090a41c723c */ /* 0x044ff0000000181c */
[----:B------:R-:W-:Y:S01]  /*cd20*/  HMMA.16816.F32 R32, R164, R146, R32 ;  /* 0x00000092a420723c */ /* 0x000fe20000001820 */
[----:B------:R-:W2:Y:S06]  /*cd30*/  LDSM.16.M88.4 R144, [R133+0x10900] ;  /* 0x010900008590783b */ /* 0x000eac0000000200 */
        /* <DEDUP_REMOVED lines=12> */
[----:B------:R-:W-:Y:S06]  /*ce00*/  LDSM.16.M88.4 R136, [R179+0x8000] ;  /* 0x00800000b388783b */ /* 0x000fec0000000200 */
[----:B------:R-:W1:Y:S01]  /*ce10*/  LDSM.16.M88.4 R140, [R0+0x10100] ;  /* 0x01010000008c783b */ /* 0x000e620000000200 */
[C---:B------:R-:W-:Y:S08]  /*ce20*/  HMMA.16816.F32 R4, R160.reuse, R168, R4 ;  /* 0x000000a8a004723c */ /* 0x040ff00000001804 */
[C---:B------:R-:W-:Y:S01]  /*ce30*/  HMMA.16816.F32 R8, R160.reuse, R170, R8 ;  /* 0x000000aaa008723c */ /* 0x040fe20000001808 */
[----:B------:R-:W-:Y:S07]  /*ce40*/  LDSM.16.M88.4 R168, [R134+0x10900] ;  /* 0x0109000086a8783b */ /* 0x000fee0000000200 */
[C---:B--2---:R-:W-:Y:S08]  /*ce50*/  HMMA.16816.F32 R12, R160.reuse, R144, R12 ;  /* 0x00000090a00c723c */ /* 0x044ff0000000180c */
[C---:B------:R-:W-:Y:S01]  /*ce60*/  HMMA.16816.F32 R16, R160.reuse, R146, R16 ;  /* 0x00000092a010723c */ /* 0x040fe20000001810 */
[----:B------:R2:W3:Y:S07]  /*ce70*/  LDSM.16.M88.4 R144, [R0+0x11900] ;  /* 0x011900000090783b */ /* 0x0004ee0000000200 */
[C---:B----4-:R-:W-:Y:S08]  /*ce80*/  HMMA.16816.F32 R20, R160.reuse, R164, R20 ;  /* 0x000000a4a014723c */ /* 0x050ff00000001814 */
[C---:B------:R-:W-:Y:S01]  /*ce90*/  HMMA.16816.F32 R24, R160.reuse, R166, R24 ;  /* 0x000000a6a018723c */ /* 0x040fe20000001818 */
[----:B------:R4:W5:Y:S07]  /*cea0*/  LDSM.16.M88.4 R164, [R2+0x10100] ;  /* 0x0101000002a4783b */ /* 0x00096e0000000200 */
[C---:B------:R-:W-:Y:S04]  /*ceb0*/  HMMA.16816.F32 R28, R160.reuse, R172, R28 ;  /* 0x000000aca01c723c */ /* 0x040fe8000000181c */
[----:B--2---:R-:W-:Y:S04]  /*cec0*/  IMAD.MOV.U32 R0, RZ, RZ, R195 ;  /* 0x000000ffff007224 */ /* 0x004fe800078e00c3 */
[----:B------:R-:W-:Y:S01]  /*ced0*/  HMMA.16816.F32 R32, R160, R174, R32 ;  /* 0x000000aea020723c */ /* 0x000fe20000001820 */
[----:B------:R-:W2:Y:S07]  /*cee0*/  LDSM.16.M88.4 R160, [R134+0x11100] ;  /* 0x0111000086a0783b */ /* 0x000eae0000000200 */
[C---:B-1----:R-:W-:Y:S05]  /*cef0*/  HMMA.16816.F32 R4, R136.reuse, R140, R4 ;  /* 0x0000008c8804723c */ /* 0x042fea0000001804 */
[----:B----4-:R-:W-:Y:S03]  /*cf00*/  @P1 IMAD.HI.U32 R2, R195, c[0x0][0x2c8], RZ ;  /* 0x0000b200c3021a27 */ /* 0x010fe600078e00ff */
[C---:B------:R-:W-:Y:S01]  /*cf10*/  HMMA.16816.F32 R8, R136.reuse, R142, R8 ;  /* 0x0000008e8808723c */ /* 0x040fe20000001808 */
[----:B------:R1:W4:Y:S03]  /*cf20*/  LDSM.16.M88.4 R140, [R134+0x11900] ;  /* 0x01190000868c783b */ /* 0x0003260000000200 */
[----:B------:R-:W-:Y:S01]  /*cf30*/  @P0 SHF.R.U32.HI R0, RZ, c[0x0][0x2cc], R2 ;  /* 0x0000b300ff000a19 */ /* 0x000fe20000011602 */
[----:B------:R-:W-:Y:S01]  /*cf40*/  IMAD.U32 R2, RZ, RZ, UR12 ;  /* 0x0000000cff027e24 */ /* 0x000fe2000f8e00ff */
[----:B------:R-:W-:Y:S02]  /*cf50*/  PLOP3.LUT P0, PT, PT, PT, UP0, 0x40, 0x0 ;  /* 0x000000000000781c */ /* 0x000fe40003f0e808 */
[C---:B------:R-:W-:Y:S01]  /*cf60*/  HMMA.16816.F32 R12, R136.reuse, R148, R12 ;  /* 0x00000094880c723c */ /* 0x040fe2000000180c */
[----:B------:R-:W1:Y:S06]  /*cf70*/  SHFL.IDX PT, R133, R0, RZ, 0x1c1f ;  /* 0x001c1fff00857589 */ /* 0x000e6c00000e0000 */
[----:B------:R-:W-:Y:S01]  /*cf80*/  IMAD.SHL.U32 R149, R202, 0x40, RZ ;  /* 0x00000040ca957824 */ /* 0x000fe200078e00ff */
[C---:B------:R-:W-:Y:S04]  /*cf90*/  HMMA.16816.F32 R16, R136.reuse, R150, R16 ;  /* 0x000000968810723c */ /* 0x040fe80000001810 */
[----:B------:R-:W-:Y:S04]  /*cfa0*/  IADD3 R135, -R196, 0x1, -R149 ;  /* 0x00000001c4877810 */ /* 0x000fe80007ffe995 */
[C---:B------:R-:W-:Y:S04]  /*cfb0*/  HMMA.16816.F32 R20, R136.reuse, R152, R20 ;  /* 0x000000988814723c */ /* 0x040fe80000001814 */
[----:B------:R-:W-:Y:S04]  /*cfc0*/  IADD3 R2, R135, -c[0x0][0x168], R2 ;  /* 0x80005a0087027a10 */ /* 0x000fe80007ffe002 */
[C---:B------:R-:W-:Y:S04]  /*cfd0*/  HMMA.16816.F32 R24, R136.reuse, R154, R24 ;  /* 0x0000009a8818723c */ /* 0x040fe80000001818 */
[C---:B-1----:R-:W-:Y:S02]  /*cfe0*/  IADD3 R134, R2.reuse, c[0x0][0x328], RZ ;  /* 0x0000ca0002867a10 */ /* 0x042fe40007ffe0ff */
[----:B------:R-:W-:Y:S02]  /*cff0*/  IADD3 R2, R2, UR13, RZ ;  /* 0x0000000d02027c10 */ /* 0x000fe4000fffe0ff */
[C---:B---3--:R-:W-:Y:S08]  /*d000*/  HMMA.16816.F32 R28, R136.reuse, R144, R28 ;  /* 0x00000090881c723c */ /* 0x048ff0000000181c */
[----:B------:R-:W-:Y:S08]  /*d010*/  HMMA.16816.F32 R32, R136, R146, R32 ;  /* 0x000000928820723c */ /* 0x000ff00000001820 */
[C---:B-----5:R-:W-:Y:S08]  /*d020*/  HMMA.16816.F32 R4, R156.reuse, R164, R4 ;  /* 0x000000a49c04723c */ /* 0x060ff00000001804 */
[C---:B------:R-:W-:Y:S08]  /*d030*/  HMMA.16816.F32 R8, R156.reuse, R166, R8 ;  /* 0x000000a69c08723c */ /* 0x040ff00000001808 */
[C---:B------:R-:W-:Y:S08]  /*d040*/  HMMA.16816.F32 R12, R156.reuse, R168, R12 ;  /* 0x000000a89c0c723c */ /* 0x040ff0000000180c */
[C---:B------:R-:W-:Y:S08]  /*d050*/  HMMA.16816.F32 R16, R156.reuse, R170, R16 ;  /* 0x000000aa9c10723c */ /* 0x040ff00000001810 */
[C---:B--2---:R-:W-:Y:S08]  /*d060*/  HMMA.16816.F32 R20, R156.reuse, R160, R20 ;  /* 0x000000a09c14723c */ /* 0x044ff00000001814 */
[C---:B------:R-:W-:Y:S08]  /*d070*/  HMMA.16816.F32 R24, R156.reuse, R162, R24 ;  /* 0x000000a29c18723c */ /* 0x040ff00000001818 */
[C---:B----4-:R-:W-:Y:S08]  /*d080*/  HMMA.16816.F32 R28, R156.reuse, R140, R28 ;  /* 0x0000008c9c1c723c */ /* 0x050ff0000000181c */
[----:B------:R-:W-:Y:S07]  /*d090*/  HMMA.16816.F32 R32, R156, R142, R32 ;  /* 0x0000008e9c20723c */ /* 0x000fee0000001820 */
[--C-:B------:R-:W-:Y:S02]  /*d0a0*/  IMAD.IADD R143, R134, 0x1, R133.reuse ;  /* 0x00000001868f7824 */ /* 0x100fe400078e0285 */
        /* <DEDUP_REMOVED lines=17> */
.L_x_5064:
[----:B------:R-:W-:Y:S04]  /*d1c0*/  MOV R133, 0x1 ;  /* 0x0000000100857802 */ /* 0x000fe80000000f00 */
[----:B------:R-:W-:Y:S11]  /*d1d0*/  ISETP.NE.AND P0, PT, R133, c[0x0][0x32c], PT ;  /* 0x0000cb0085007a0c */ /* 0x000ff60003f05270 */
[----:B------:R-:W-:Y:S02]  /*d1e0*/  @!UPT UIADD3 URZ, URZ, URZ, URZ ;  /* 0x0000003f3f3ff290 */ /* 0x000fe4000fffe03f */
[----:B------:R-:W-:Y:S05]  /*d1f0*/  @P0 IMAD.HI.U32 R133, R136, c[0x0][0x330], RZ ;  /* 0x0000cc0088850a27 */ /* 0x000fea00078e00ff */
[----:B------:R-:W-:Y:S02]  /*d200*/  @P0 SHF.R.U32.HI R136, RZ, c[0x0][0x334], R133 ;  /* 0x0000cd00ff880a19 */ /* 0x000fe40000011685 */
.L_x_5065:
[----:B------:R-:W-:Y:S05]  /*d210*/  BSYNC B0 ;  /* 0x0000000000007941 */ /* 0x000fea0003800000 */
.L_x_5063:
[----:B------:R-:W-:Y:S04]  /*d220*/  IMAD R133, R136, c[0x0][0x32c], -R149 ;  /* 0x0000cb0088857a24 */ /* 0x000fe800078e0a95 */
[----:B------:R-:W-:Y:S05]  /*d230*/  IMAD.IADD R133, R133, 0x1, -R196 ;  /* 0x0000000185857824 */ /* 0x000fea00078e0ac4 */
[----:B------:R-:W-:Y:S02]  /*d240*/  IADD3 R136, R133, c[0x0][0x32c], RZ ;  /* 0x0000cb0085887a10 */ /* 0x000fe40007ffe0ff */
[----:B------:R-:W-:Y:S02]  /*d250*/  IMNMX R142, R142, R133, !PT ;  /* 0x000000858e8e7217 */ /* 0x000fe40007800200 */
[----:B------:R-:W-:Y:S02]  /*d260*/  IMNMX R143, R143, R136, PT ;  /* 0x000000888f8f7217 */ /* 0x000fe40003800200 */
.L_x_5062:
[----:B------:R-:W-:Y:S04]  /*d270*/  ISETP.GT.AND P2, PT, R202, -0x1, PT ;  /* 0xffffffffca00780c */ /* 0x000fe80003f44270 */
[----:B------:R-:W-:Y:S04]  /*d280*/  ISETP.GT.AND P0, PT, R142, RZ, P2 ;  /* 0x000000ff8e00720c */ /* 0x000fe80001704270 */
        /* <DEDUP_REMOVED lines=17> */
[----:B------:R-:W-:Y:S01]  /*d3a0*/  ISETP.GT.AND P0, PT, R142, 0x18, P2 ;  /* 0x000000188e00780c */ /* 0x000fe20001704270 */
[----:B------:R-:W1:Y:S03]  /*d3b0*/  SHFL.IDX PT, R13, R0, 0x1, 0x1c1f ;  /* 0x003c1f00000d7f89 */ /* 0x000e6600000e0000 */
[C---:B------:R-:W-:Y:S04]  /*d3c0*/  ISETP.LT.OR P0, PT, R143.reuse, 0x19, P0 ;  /* 0x000000198f00780c */ /* 0x040fe80000701670 */
[----:B------:R-:W-:Y:S02]  /*d3d0*/  FSEL R135, R16, -INF , !P0 ;  /* 0xff80000010877808 */ /* 0x000fe40004000000 */
[C---:B------:R-:W-:Y:S04]  /*d3e0*/  ISETP.GT.AND P0, PT, R142.reuse, 0x19, P2 ;  /* 0x000000198e00780c */ /* 0x040fe80001704270 */
[----:B------:R-:W-:Y:S04]  /*d3f0*/  ISETP.LT.OR P0, PT, R143, 0x1a, P0 ;  /* 0x0000001a8f00780c */ /* 0x000fe80000701670 */
[----:B------:R-:W-:Y:S02]  /*d400*/  FSEL R133, R17, -INF , !P0 ;  /* 0xff80000011857808 */ /* 0x000fe40004000000 */
[----:B------:R-:W-:Y:S04]  /*d410*/  ISETP.GT.AND P0, PT, R142, 0x20, P2 ;  /* 0x000000208e00780c */ /* 0x000fe80001704270 */
[C---:B------:R-:W-:Y:S01]  /*d420*/  ISETP.LT.OR P0, PT, R143.reuse, 0x21, P0 ;  /* 0x000000218f00780c */ /* 0x040fe20000701670 */
[--C-:B-1----:R-:W-:Y:S02]  /*d430*/  IMAD.IADD R4, R134, 0x1, R13.reuse ;  /* 0x0000000186047824 */ /* 0x102fe400078e020d */
[----:B------:R-:W-:Y:S01]  /*d440*/  IMAD.IADD R2, R2, 0x1, R13 ;  /* 0x0000000102027824 */ /* 0x000fe200078e020d */
        /* <DEDUP_REMOVED lines=40> */
.L_x_5068:
[----:B------:R-:W-:Y:S04]  /*d6d0*/  MOV R0, 0x1 ;  /* 0x0000000100007802 */ /* 0x000fe80000000f00 */
[----:B------:R-:W-:Y:S11]  /*d6e0*/  ISETP.NE.AND P0, PT, R0, c[0x0][0x32c], PT ;  /* 0x0000cb0000007a0c */ /* 0x000ff60003f05270 */
[----:B------:R-:W-:Y:S02]  /*d6f0*/  @!UPT UIADD3 URZ, URZ, URZ, URZ ;  /* 0x0000003f3f3ff290 */ /* 0x000fe4000fffe03f */
[----:B------:R-:W-:Y:S05]  /*d700*/  @P0 IMAD.HI.U32 R0, R8, c[0x0][0x330], RZ ;  /* 0x0000cc0008000a27 */ /* 0x000fea00078e00ff */
[----:B------:R-:W-:Y:S02]  /*d710*/  @P0 SHF.R.U32.HI R8, RZ, c[0x0][0x334], R0 ;  /* 0x0000cd00ff080a19 */ /* 0x000fe40000011600 */
.L_x_5069:
[----:B------:R-:W-:Y:S05]  /*d720*/  BSYNC B0 ;  /* 0x0000000000007941 */ /* 0x000fea0003800000 */
.L_x_5067:
[----:B------:R-:W-:Y:S04]  /*d730*/  IMAD R17, R8, c[0x0][0x32c], -R149 ;  /* 0x0000cb0008117a24 */ /* 0x000fe800078e0a95 */
[----:B------:R-:W-:Y:S05]  /*d740*/  IMAD.IADD R17, R17, 0x1, -R196 ;  /* 0x0000000111117824 */ /* 0x000fea00078e0ac4 */
[----:B------:R-:W-:Y:S02]  /*d750*/  IADD3 R13, R17, c[0x0][0x32c], RZ ;  /* 0x0000cb00110d7a10 */ /* 0x000fe40007ffe0ff */
[----:B------:R-:W-:Y:S02]  /*d760*/  IMNMX R2, R2, R17, !PT ;  /* 0x0000001102027217 */ /* 0x000fe40007800200 */
[----:B------:R-:W-:Y:S02]  /*d770*/  IMNMX R4, R4, R13, PT ;  /* 0x0000000d04047217 */ /* 0x000fe40003800200 */
.L_x_5066:
        /* <DEDUP_REMOVED lines=51> */
[----:B------:R-:W-:Y:S01]  /*dab0*/  ISETP.GT.AND P0, PT, R2, 0x28, P2 ;  /* 0x000000280200780c */ /* 0x000fe20001704270 */
[----:B------:R-:W-:Y:S01]  /*dac0*/  LDSM.16.MT88.4 R20, [R177+UR4+0x100] ;  /* 0x00010004b114783b */ /* 0x000fe20008004200 */
        /* <DEDUP_REMOVED lines=12> */
[----:B------:R-:W-:Y:S02]  /*db90*/  ISETP.LT.OR P0, PT, R4, 0x31, P0 ;  /* 0x000000310400780c */ /* 0x000fe40000701670 */
[----:B------:R-:W-:Y:S01]  /*dba0*/  FMNMX.FTZ R11, R170, R11, !PT ;  /* 0x0000000baa0b7209 */ /* 0x000fe20007810000 */
[----:B------:R-:W1:Y:S01]  /*dbb0*/  SHFL.BFLY PT, R7, R0, 0x2, 0x1f ;  /* 0x0c401f0000077f89 */ /* 0x000e6200000e0000 */
[----:B------:R-:W-:Y:S02]  /*dbc0*/  FSEL R146, R30, -INF , !P0 ;  /* 0xff8000001e927808 */ /* 0x000fe40004000000 */
[----:B------:R-:W-:Y:S02]  /*dbd0*/  ISETP.GT.AND P0, PT, R2, 0x31, P2 ;  /* 0x000000310200780c */ /* 0x000fe40001704270 */
[----:B------:R-:W-:Y:S02]  /*dbe0*/  FMNMX.FTZ R11, R168, R11, !PT ;  /* 0x0000000ba80b7209 */ /* 0x000fe40007810000 */
[----:B------:R-:W-:Y:S02]  /*dbf0*/  ISETP.LT.OR P0, PT, R4, 0x32, P0 ;  /* 0x000000320400780c */ /* 0x000fe40000701670 */
[----:B------:R-:W-:Y:S02]  /*dc00*/  FMNMX.FTZ R11, R166, R11, !PT ;  /* 0x0000000ba60b7209 */ /* 0x000fe40007810000 */
[----:B------:R-:W-:Y:S02]  /*dc10*/  ISETP.GT.AND P1, PT, R2, 0x38, P2 ;  /* 0x000000380200780c */ /* 0x000fe40001724270 */
[----:B------:R-:W-:Y:S02]  /*dc20*/  FSEL R144, R31, -INF , !P0 ;  /* 0xff8000001f907808 */ /* 0x000fe40004000000 */
[----:B------:R-:W-:Y:S01]  /*dc30*/  FMNMX.FTZ R11, R146, R11, !PT ;  /* 0x0000000b920b7209 */ /* 0x000fe20007810000 */
[----:B------:R-:W-:Y:S01]  /*dc40*/  LDSM.16.MT88.4 R28, [R176+UR4+0x100] ;  /* 0x00010004b01c783b */ /* 0x000fe20008004200 */
[----:B------:R-:W-:Y:S02]  /*dc50*/  ISETP.LT.OR P1, PT, R4, 0x39, P1 ;  /* 0x000000390400780c */ /* 0x000fe40000f21670 */
[----:B------:R-:W-:Y:S02]  /*dc60*/  ISETP.GT.AND P0, PT, R2, 0x39, P2 ;  /* 0x000000390200780c */ /* 0x000fe40001704270 */
[----:B------:R-:W-:Y:S02]  /*dc70*/  FSEL R142, R34, -INF , !P1 ;  /* 0xff800000228e7808 */ /* 0x000fe40004800000 */
[----:B------:R-:W-:Y:S02]  /*dc80*/  FMNMX.FTZ R11, R144, R11, !PT ;  /* 0x0000000b900b7209 */ /* 0x000fe40007810000 */
[----:B------:R-:W-:Y:S02]  /*dc90*/  ISETP.LT.OR P0, PT, R4, 0x3a, P0 ;  /* 0x0000003a0400780c */ /* 0x000fe40000701670 */
[----:B------:R-:W-:Y:S02]  /*dca0*/  FMNMX.FTZ R15, R142, R11, !PT ;  /* 0x0000000b8e0f7209 */ /* 0x000fe40007810000 */
[----:B------:R-:W-:Y:S04]  /*dcb0*/  FSEL R140, R35, -INF , !P0 ;  /* 0xff800000238c7808 */ /* 0x000fe80004000000 */
[----:B------:R-:W-:Y:S02]  /*dcc0*/  FMNMX.FTZ R13, R140, R15, !PT ;  /* 0x0000000f8c0d7209 */ /* 0x000fe40007810000 */
[----:B------:R-:W-:Y:S04]  /*dcd0*/  IADD3 R15, R176, UR4, RZ ;  /* 0x00000004b00f7c10 */ /* 0x000fe8000fffe0ff */
        /* <DEDUP_REMOVED lines=15> */
[----:B------:R-:W-:Y:S01]  /*ddd0*/  FADD.FTZ R4, -R5, R132 ;  /* 0x0000008405047221 */ /* 0x000fe20000010100 */
[----:B------:R-:W-:Y:S01]  /*dde0*/  IADD3 R5, R177, UR4, RZ ;  /* 0x00000004b1057c10 */ /* 0x000fe2000fffe0ff */
[--C-:B------:R-:W-:Y:S01]  /*ddf0*/  FFMA.FTZ R153, R9, c[0x0][0x2d0], -R156.reuse ;  /* 0x0000b40009997a23 */ /* 0x100fe2000001089c */
[C---:B------:R-:W-:Y:S01]  /*de00*/  FSETP.NEU.FTZ.AND P0, PT, R0.reuse, -INF , PT ;  /* 0xff8000000000780b */ /* 0x040fe20003f1d000 */
[----:B------:R-:W-:Y:S01]  /*de10*/  FMUL.FTZ R141, R0, c[0x0][0x2d0] ;  /* 0x0000b400008d7a20 */ /* 0x000fe20000410000 */
[----:B------:R-:W-:Y:S01]  /*de20*/  MUFU.EX2 R151, R151 ;  /* 0x0000009700977308 */ /* 0x000fe20000000800 */
[----:B------:R-:W-:Y:S01]  /*de30*/  FMUL.FTZ R12, R4, c[0x0][0x2d0] ;  /* 0x0000b400040c7a20 */ /* 0x000fe20000410000 */
[----:B------:R-:W-:Y:S01]  /*de40*/  FSEL R4, R0, RZ, P0 ;  /* 0x000000ff00047208 */ /* 0x000fe20000000000 */
[--C-:B------:R-:W-:Y:S01]  /*de50*/  FFMA.FTZ R15, R139, c[0x0][0x2d0], -R156.reuse ;  /* 0x0000b4008b0f7a23 */ /* 0x100fe2000001089c */
[----:B------:R-:W-:Y:S01]  /*de60*/  FSEL R141, R141, RZ, P0 ;  /* 0x000000ff8d8d7208 */ /* 0x000fe20000000000 */
[--C-:B------:R-:W-:Y:S01]  /*de70*/  FFMA.FTZ R158, R137, c[0x0][0x2d0], -R156.reuse ;  /* 0x0000b400899e7a23 */ /* 0x100fe2000001089c */
[----:B------:R-:W-:Y:S01]  /*de80*/  IADD3 R13, R182, R5, RZ ;  /* 0x00000005b60d7210 */ /* 0x000fe20007ffe0ff */
[----:B------:R-:W-:Y:S02]  /*de90*/  FADD.FTZ R4, -R4, R3 ;  /* 0x0000000304047221 */ /* 0x000fe40000010100 */
[--C-:B------:R-:W-:Y:S01]  /*dea0*/  FFMA.FTZ R155, R16, c[0x0][0x2d0], -R141.reuse ;  /* 0x0000b400109b7a23 */ /* 0x100fe2000001088d */
[----:B------:R-:W1:Y:S01]  /*deb0*/  MUFU.EX2 R12, R12 ;  /* 0x0000000c000c7308 */ /* 0x000e620000000800 */
[--C-:B------:R-:W-:Y:S01]  /*dec0*/  FFMA.FTZ R154, R8, c[0x0][0x2d0], -R141.reuse ;  /* 0x0000b400089a7a23 */ /* 0x100fe2000001088d */
[----:B------:R-:W2:Y:S01]  /*ded0*/  LDSM.16.MT88.4 R24, [R13+0x100] ;  /* 0x000100000d18783b */ /* 0x000ea20000004200 */
[--C-:B------:R-:W-:Y:S02]  /*dee0*/  FFMA.FTZ R152, R10, c[0x0][0x2d0], -R141.reuse ;  /* 0x0000b4000a987a23 */ /* 0x100fe4000001088d */
[--C-:B------:R-:W-:Y:S02]  /*def0*/  FFMA.FTZ R157, R6, c[0x0][0x2d0], -R141.reuse ;  /* 0x0000b400069d7a23 */ /* 0x100fe4000001088d */
[----:B------:R-:W-:Y:S02]  /*df00*/  FMUL.FTZ R3, R4, c[0x0][0x2d0] ;  /* 0x0000b40004037a20 */ /* 0x000fe40000410000 */
[--C-:B------:R-:W-:Y:S01]  /*df10*/  FFMA.FTZ R160, R135, c[0x0][0x2d0], -R156.reuse ;  /* 0x0000b40087a07a23 */ /* 0x100fe2000001089c */
[----:B------:R-:W3:Y:S01]  /*df20*/  MUFU.EX2 R150, R150 ;  /* 0x0000009600967308 */ /* 0x000ee20000000800 */
[--C-:B------:R-:W-:Y:S02]  /*df30*/  FFMA.FTZ R161, R133, c[0x0][0x2d0], -R156.reuse ;  /* 0x0000b40085a17a23 */ /* 0x100fe4000001089c */
[--C-:B------:R-:W-:Y:S02]  /*df40*/  FFMA.FTZ R163, R138, c[0x0][0x2d0], -R141.reuse ;  /* 0x0000b4008aa37a23 */ /* 0x100fe4000001088d */
[--C-:B------:R-:W-:Y:S02]  /*df50*/  FFMA.FTZ R162, R136, c[0x0][0x2d0], -R141.reuse ;  /* 0x0000b40088a27a23 */ /* 0x100fe4000001088d */
[----:B------:R-:W-:Y:S01]  /*df60*/  LDSM.16.MT88.4 R136, [R176+UR4+0x2900] ;  /* 0x00290004b088783b */ /* 0x000fe20008004200 */
[--C-:B------:R-:W-:Y:S02]  /*df70*/  FFMA.FTZ R164, R134, c[0x0][0x2d0], -R141.reuse ;  /* 0x0000b40086a47a23 */ /* 0x100fe4000001088d */
[----:B------:R-:W4:Y:S01]  /*df80*/  MUFU.EX2 R3, R3 ;  /* 0x0000000300037308 */ /* 0x000f220000000800 */
[--C-:B------:R-:W-:Y:S02]  /*df90*/  FFMA.FTZ R165, R32, c[0x0][0x2d0], -R141.reuse ;  /* 0x0000b40020a57a23 */ /* 0x100fe4000001088d */
[--C-:B------:R-:W-:Y:S02]  /*dfa0*/  FFMA.FTZ R205, R146, c[0x0][0x2d0], -R141.reuse ;  /* 0x0000b40092cd7a23 */ /* 0x100fe4000001088d */
[C---:B-1----:R-:W-:Y:S01]  /*dfb0*/  FMUL.FTZ R4, R12.reuse, R128 ;  /* 0x000000800c047220 */ /* 0x042fe20000410000 */
[----:B------:R-:W-:Y:S01]  /*dfc0*/  LDSM.16.MT88.4 R32, [R176+UR4+0x900] ;  /* 0x00090004b020783b */ /* 0x000fe20008004200 */
[C---:B------:R-:W-:Y:S02]  /*dfd0*/  FMUL.FTZ R5, R12.reuse, R129 ;  /* 0x000000810c057220 */ /* 0x040fe40000410000 */
[C---:B------:R-:W-:Y:S01]  /*dfe0*/  FMUL.FTZ R8, R12.reuse, R124 ;  /* 0x0000007c0c087220 */ /* 0x040fe20000410000 */
[----:B------:R-:W-:Y:S01]  /*dff0*/  MUFU.EX2 R148, R148 ;  /* 0x0000009400947308 */ /* 0x000fe20000000800 */
[C---:B------:R-:W-:Y:S02]  /*e000*/  FMUL.FTZ R9, R12.reuse, R125 ;  /* 0x0000007d0c097220 */ /* 0x040fe40000410000 */
[----:B------:R-:W-:Y:S01]  /*e010*/  FMUL.FTZ R100, R12, R100 ;  /* 0x000000640c647220 */ /* 0x000fe20000410000 */
[----:B---3--:R-:W-:Y:S01]  /*e020*/  F2FP.PACK_AB R16, R150, R151 ;  /* 0x000000979610723e */ /* 0x008fe200000000ff */
[C---:B------:R-:W-:Y:S01]  /*e030*/  FMUL.FTZ R101, R12.reuse, R101 ;  /* 0x000000650c657220 */ /* 0x040fe20000410000 */
[----:B------:R-:W-:Y:S01]  /*e040*/  LDSM.16.MT88.4 R132, [R13+0x2900] ;  /* 0x002900000d84783b */ /* 0x000fe20000004200 */
[C---:B------:R-:W-:Y:S02]  /*e050*/  FMUL.FTZ R104, R12.reuse, R104 ;  /* 0x000000680c687220 */ /* 0x040fe40000410000 */
[C---:B------:R-:W-:Y:S01]  /*e060*/  FMUL.FTZ R105, R12.reuse, R105 ;  /* 0x000000690c697220 */ /* 0x040fe20000410000 */
[----:B------:R-:W1:Y:S01]  /*e070*/  MUFU.EX2 R153, R153 ;  /* 0x0000009900997308 */ /* 0x000e620000000800 */
[C---:B------:R-:W-:Y:S02]  /*e080*/  FMUL.FTZ R108, R12.reuse, R108 ;  /* 0x0000006c0c6c7220 */ /* 0x040fe40000410000 */
[----:B------:R-:W-:Y:S02]  /*e090*/  FMUL.FTZ R109, R12, R109 ;  /* 0x0000006d0c6d7220 */ /* 0x000fe40000410000 */
[C---:B----4-:R-:W-:Y:S02]  /*e0a0*/  FMUL.FTZ R6, R3.reuse, R130 ;  /* 0x0000008203067220 */ /* 0x050fe40000410000 */
        /* <DEDUP_REMOVED lines=8> */
[C---:B------:R-:W-:Y:S01]  /*e130*/  FMUL.FTZ R107, R3.reuse, R107 ;  /* 0x0000006b036b7220 */ /* 0x040fe20000410000 */
[----:B------:R-:W3:Y:S01]  /*e140*/  MUFU.EX2 R154, R154 ;  /* 0x0000009a009a7308 */ /* 0x000ee20000000800 */
[C---:B------:R-:W-:Y:S01]  /*e150*/  FMUL.FTZ R110, R3.reuse, R110 ;  /* 0x0000006e036e7220 */ /* 0x040fe20000410000 */
[----:B------:R-:W-:Y:S01]  /*e160*/  LDSM.16.MT88.4 R124, [R14+0x900] ;  /* 0x000900000e7c783b */ /* 0x000fe20000004200 */
[----:B------:R-:W-:Y:S01]  /*e170*/  FMUL.FTZ R111, R3, R111 ;  /* 0x0000006f036f7220 */ /* 0x000fe20000410000 */
[----:B-1----:R-:W-:Y:S01]  /*e180*/  F2FP.PACK_AB R18, R153, R148 ;  /* 0x000000949912723e */ /* 0x002fe200000000ff */
        /* <DEDUP_REMOVED lines=22> */
[----:B------:R-:W3:Y:S01]  /*e2f0*/  MUFU.EX2 R158, R158 ;  /* 0x0000009e009e7308 */ /* 0x000ee20000000800 */
[C---:B------:R-:W-:Y:S02]  /*e300*/  FMUL.FTZ R40, R12.reuse, R40 ;  /* 0x000000280c287220 */ /* 0x040fe40000410000 */
[C---:B------:R-:W-:Y:S01]  /*e310*/  FMUL.FTZ R41, R12.reuse, R41 ;  /* 0x000000290c297220 */ /* 0x040fe20000410000 */
[----:B-1----:R-:W-:Y:S01]  /*e320*/  F2FP.PACK_AB R19, R157, R152 ;  /* 0x000000989d13723e */ /* 0x002fe200000000ff */
        /* <DEDUP_REMOVED lines=8> */
[----:B------:R-:W1:Y:S01]  /*e3b0*/  LDSM.16.MT88.4 R20, [R14+0x100] ;  /* 0x000100000e14783b */ /* 0x000e620000004200 */
[----:B------:R-:W4:Y:S02]  /*e3c0*/  MUFU.EX2 R161, R161 ;  /* 0x000000a100a17308 */ /* 0x000f240000000800 */
[C---:B------:R-:W-:Y:S02]  /*e3d0*/  FMUL.FTZ R47, R3.reuse, R47 ;  /* 0x0000002f032f7220 */ /* 0x040fe40000410000 */
[C---:B------:R-:W-:Y:S02]  /*e3e0*/  FMUL.FTZ R48, R12.reuse, R48 ;  /* 0x000000300c307220 */ /* 0x040fe40000410000 */
[C---:B--2---:R-:W-:Y:S04]  /*e3f0*/  HMMA.16816.F32 R100, R16.reuse, R24, R100 ;  /* 0x000000181064723c */ /* 0x044fe80000001864 */
[C---:B------:R-:W-:Y:S01]  /*e400*/  FMUL.FTZ R49, R12.reuse, R49 ;  /* 0x000000310c317220 */ /* 0x040fe20000410000 */
[----:B------:R-:W-:Y:S01]  /*e410*/  MUFU.EX2 R163, R163 ;  /* 0x000000a300a37308 */ /* 0x000fe20000000800 */
[C---:B------:R-:W-:Y:S02]  /*e420*/  FMUL.FTZ R50, R3.reuse, R50 ;  /* 0x0000003203327220 */ /* 0x040fe40000410000 */
[C---:B------:R-:W-:Y:S01]  /*e430*/  HMMA.16816.F32 R104, R16.reuse, R26, R104 ;  /* 0x0000001a1068723c */ /* 0x040fe20000001868 */
[----:B------:R-:W2:Y:S03]  /*e440*/  LDSM.16.MT88.4 R24, [R177+UR4+0x2100] ;  /* 0x00210004b118783b */ /* 0x000ea60008004200 */
[C---:B------:R-:W-:Y:S02]  /*e450*/  FMUL.FTZ R51, R3.reuse, R51 ;  /* 0x0000003303337220 */ /* 0x040fe40000410000 */
[C---:B------:R-:W-:Y:S01]  /*e460*/  FMUL.FTZ R52, R12.reuse, R52 ;  /* 0x000000340c347220 */ /* 0x040fe20000410000 */
[----:B------:R-:W5:Y:S01]  /*e470*/  MUFU.EX2 R162, R162 ;  /* 0x000000a200a27308 */ /* 0x000f620000000800 */
[C---:B------:R-:W-:Y:S04]  /*e480*/  HMMA.16816.F32 R108, R16.reuse, R28, R108 ;  /* 0x0000001c106c723c */ /* 0x040fe8000000186c */
[C---:B------:R-:W-:Y:S02]  /*e490*/  FMUL.FTZ R53, R12.reuse, R53 ;  /* 0x000000350c357220 */ /* 0x040fe40000410000 */
[C---:B------:R-:W-:Y:S02]  /*e4a0*/  FMUL.FTZ R54, R3.reuse, R54 ;  /* 0x0000003603367220 */ /* 0x040fe40000410000 */
[C---:B------:R-:W-:Y:S01]  /*e4b0*/  HMMA.16816.F32 R112, R16.reuse, R30, R112 ;  /* 0x0000001e1070723c */ /* 0x040fe20000001870 */
[----:B------:R-:W3:Y:S01]  /*e4c0*/  LDSM.16.MT88.4 R28, [R13+0x2100] ;  /* 0x002100000d1c783b */ /* 0x000ee20000004200 */
[----:B------:R-:W-:Y:S02]  /*e4d0*/  MUFU.EX2 R164, R164 ;  /* 0x000000a400a47308 */ /* 0x000fe40000000800 */
[C---:B------:R-:W-:Y:S02]  /*e4e0*/  FMUL.FTZ R55, R3.reuse, R55 ;  /* 0x0000003703377220 */ /* 0x040fe40000410000 */
[C---:B------:R-:W-:Y:S02]  /*e4f0*/  FMUL.FTZ R56, R12.reuse, R56 ;  /* 0x000000380c387220 */ /* 0x040fe40000410000 */
[C---:B------:R-:W-:Y:S01]  /*e500*/  FMUL.FTZ R57, R12.reuse, R57 ;  /* 0x000000390c397220 */ /* 0x040fe20000410000 */
[C---:B-1----:R-:W-:Y:S03]  /*e510*/  HMMA.16816.F32 R116, R16.reuse, R20, R116 ;  /* 0x000000141074723c */ /* 0x042fe60000001874 */
[C---:B------:R-:W-:Y:S01]  /*e520*/  FMUL.FTZ R58, R3.reuse, R58 ;  /* 0x0000003a033a7220 */ /* 0x040fe20000410000 */
[----:B------:R-:W1:Y:S01]  /*e530*/  MUFU.EX2 R165, R165 ;  /* 0x000000a500a57308 */ /* 0x000e620000000800 */
[C---:B------:R-:W-:Y:S02]  /*e540*/  FMUL.FTZ R59, R3.reuse, R59 ;  /* 0x0000003b033b7220 */ /* 0x040fe40000410000 */
[C---:B------:R-:W-:Y:S01]  /*e550*/  FMUL.FTZ R60, R12.reuse, R60 ;  /* 0x0000003c0c3c7220 */ /* 0x040fe20000410000 */
[C---:B------:R-:W-:Y:S01]  /*e560*/  HMMA.16816.F32 R120, R16.reuse, R22, R120 ;  /* 0x000000161078723c */ /* 0x040fe20000001878 */
[----:B------:R-:W1:Y:S03]  /*e570*/  LDSM.16.MT88.4 R20, [R176+UR4+0x2100] ;  /* 0x00210004b014783b */ /* 0x000e660008004200 */
[C---:B------:R-:W-:Y:S02]  /*e580*/  FMUL.FTZ R61, R12.reuse, R61 ;  /* 0x0000003d0c3d7220 */ /* 0x040fe40000410000 */
[C---:B------:R-:W-:Y:S01]  /*e590*/  FMUL.FTZ R62, R3.reuse, R62 ;  /* 0x0000003e033e7220 */ /* 0x040fe20000410000 */
[----:B------:R-:W-:Y:S01]  /*e5a0*/  MUFU.EX2 R205, R205 ;  /* 0x000000cd00cd7308 */ /* 0x000fe20000000800 */
[C---:B--2---:R-:W-:Y:S04]  /*e5b0*/  HMMA.16816.F32 R36, R16.reuse, R24, R36 ;  /* 0x000000181024723c */ /* 0x044fe80000001824 */
[C---:B------:R-:W-:Y:S02]  /*e5c0*/  FMUL.FTZ R63, R3.reuse, R63 ;  /* 0x0000003f033f7220 */ /* 0x040fe40000410000 */
[C---:B------:R-:W-:Y:S02]  /*e5d0*/  FMUL.FTZ R64, R12.reuse, R64 ;  /* 0x000000400c407220 */ /* 0x040fe40000410000 */
[C---:B------:R-:W-:Y:S01]  /*e5e0*/  HMMA.16816.F32 R40, R16.reuse, R26, R40 ;  /* 0x0000001a1028723c */ /* 0x040fe20000001828 */
[----:B------:R-:W2:Y:S01]  /*e5f0*/  LDSM.16.MT88.4 R24, [R14+0x2100] ;  /* 0x002100000e18783b */ /* 0x000ea20000004200 */
[----:B------:R-:W-:Y:S02]  /*e600*/  MUFU.EX2 R206, R206 ;  /* 0x000000ce00ce7308 */ /* 0x000fe40000000800 */
[C---:B------:R-:W-:Y:S02]  /*e610*/  FMUL.FTZ R65, R12.reuse, R65 ;  /* 0x000000410c417220 */ /* 0x040fe40000410000 */
[C---:B------:R-:W-:Y:S02]  /*e620*/  FMUL.FTZ R66, R3.reuse, R66 ;  /* 0x0000004203427220 */ /* 0x040fe40000410000 */
[C---:B---3--:R-:W-:Y:S04]  /*e630*/  HMMA.16816.F32 R44, R16.reuse, R28, R44 ;  /* 0x0000001c102c723c */ /* 0x048fe8000000182c */
[C---:B------:R-:W-:Y:S02]  /*e640*/  FMUL.FTZ R67, R3.reuse, R67 ;  /* 0x0000004303437220 */ /* 0x040fe40000410000 */
[C---:B------:R-:W-:Y:S02]  /*e650*/  FMUL.FTZ R68, R12.reuse, R68 ;  /* 0x000000440c447220 */ /* 0x040fe40000410000 */
[C---:B------:R-:W-:Y:S01]  /*e660*/  HMMA.16816.F32 R48, R16.reuse, R30, R48 ;  /* 0x0000001e1030723c */ /* 0x040fe20000001830 */
[----:B------:R-:W3:Y:S03]  /*e670*/  LDSM.16.MT88.4 R28, [R177+UR4+0x4100] ;  /* 0x00410004b11c783b */ /* 0x000ee60008004200 */
        /* <DEDUP_REMOVED lines=31> */
[----:B------:R-:W1:Y:S03]  /*e870*/  LDSM.16.MT88.4 R20, [R177+UR4+0x900] ;  /* 0x00090004b114783b */ /* 0x000e660008004200 */
[C---:B------:R-:W-:Y:S02]  /*e880*/  FMUL.FTZ R89, R12.reuse, R89 ;  /* 0x000000590c597220 */ /* 0x040fe40000410000 */
[C---:B------:R-:W-:Y:S02]  /*e890*/  FMUL.FTZ R90, R3.reuse, R90 ;  /* 0x0000005a035a7220 */ /* 0x040fe40000410000 */
[C---:B--2---:R-:W-:Y:S04]  /*e8a0*/  HMMA.16816.F32 R84, R16.reuse, R24, R84 ;  /* 0x000000181054723c */ /* 0x044fe80000001854 */
        /* <DEDUP_REMOVED lines=9> */
[C---:B---3--:R-:W-:Y:S03]  /*e940*/  HMMA.16816.F32 R92, R16.reuse, R28, R92 ;  /* 0x0000001c105c723c */ /* 0x048fe6000000185c */
[C---:B------:R-:W-:Y:S02]  /*e950*/  FMUL.FTZ R98, R3.reuse, R98 ;  /* 0x0000006203627220 */ /* 0x040fe40000410000 */
[----:B------:R-:W-:Y:S02]  /*e960*/  FMUL.FTZ R99, R3, R99 ;  /* 0x0000006303637220 */ /* 0x000fe40000410000 */
[--C-:B------:R-:W-:Y:S02]  /*e970*/  FFMA.FTZ R173, R173, c[0x0][0x2d0], -R156.reuse ;  /* 0x0000b400adad7a23 */ /* 0x100fe4000001089c */
[--C-:B------:R-:W-:Y:S03]  /*e980*/  FFMA.FTZ R174, R171, c[0x0][0x2d0], -R156.reuse ;  /* 0x0000b400abae7a23 */ /* 0x100fe6000001089c */
[----:B------:R-:W-:Y:S01]  /*e990*/  HMMA.16816.F32 R96, R16, R30, R96 ;  /* 0x0000001e1060723c */ /* 0x000fe20000001860 */
[----:B------:R-:W3:Y:S01]  /*e9a0*/  LDSM.16.MT88.4 R28, [R14+0x2900] ;  /* 0x002900000e1c783b */ /* 0x000ee20000004200 */
[----:B------:R-:W-:Y:S01]  /*e9b0*/  MUFU.EX2 R173, R173 ;  /* 0x000000ad00ad7308 */ /* 0x000fe20000000800 */
[--C-:B------:R-:W-:Y:S02]  /*e9c0*/  FFMA.FTZ R169, R169, c[0x0][0x2d0], -R156.reuse ;  /* 0x0000b400a9a97a23 */ /* 0x100fe4000001089c */
[--C-:B------:R-:W-:Y:S02]  /*e9d0*/  FFMA.FTZ R204, R167, c[0x0][0x2d0], -R156.reuse ;  /* 0x0000b400a7cc7a23 */ /* 0x100fe4000001089c */
[----:B------:R-:W-:Y:S01]  /*e9e0*/  F2FP.PACK_AB R16, R158, R15 ;  /* 0x0000000f9e10723e */ /* 0x000fe200000000ff */
[--C-:B------:R-:W-:Y:S01]  /*e9f0*/  FFMA.FTZ R167, R172, c[0x0][0x2d0], -R141.reuse ;  /* 0x0000b400aca77a23 */ /* 0x100fe2000001088d */
[----:B----4-:R-:W-:Y:S03]  /*ea00*/  F2FP.PACK_AB R18, R161, R160 ;  /* 0x000000a0a112723e */ /* 0x010fe600000000ff */
[----:B-----5:R-:W-:Y:S01]  /*ea10*/  F2FP.PACK_AB R17, R162, R163 ;  /* 0x000000a3a211723e */ /* 0x020fe200000000ff */
[--C-:B------:R-:W-:Y:S01]  /*ea20*/  FFMA.FTZ R172, R145, c[0x0][0x2d0], -R156.reuse ;  /* 0x0000b40091ac7a23 */ /* 0x100fe2000001089c */
[----:B------:R-:W-:Y:S01]  /*ea30*/  F2FP.PACK_AB R19, R165, R164 ;  /* 0x000000a4a513723e */ /* 0x000fe200000000ff */
[--C-:B------:R-:W-:Y:S01]  /*ea40*/  FFMA.FTZ R170, R170, c[0x0][0x2d0], -R141.reuse ;  /* 0x0000b400aaaa7a23 */ /* 0x100fe2000001088d */
[----:B------:R-:W4:Y:S01]  /*ea50*/  MUFU.EX2 R174, R174 ;  /* 0x000000ae00ae7308 */ /* 0x000f220000000800 */
[--C-:B------:R-:W-:Y:S02]  /*ea60*/  FFMA.FTZ R168, R168, c[0x0][0x2d0], -R141.reuse ;  /* 0x0000b400a8a87a23 */ /* 0x100fe4000001088d */
[--C-:B------:R-:W-:Y:S02]  /*ea70*/  FFMA.FTZ R171, R166, c[0x0][0x2d0], -R141.reuse ;  /* 0x0000b400a6ab7a23 */ /* 0x100fe4000001088d */
[C---:B-1----:R-:W-:Y:S03]  /*ea80*/  HMMA.16816.F32 R4, R16.reuse, R20, R4 ;  /* 0x000000141004723c */ /* 0x042fe60000001804 */
[--C-:B------:R-:W-:Y:S02]  /*ea90*/  FFMA.FTZ R166, R147, c[0x0][0x2d0], -R156.reuse ;  /* 0x0000b40093a67a23 */ /* 0x100fe4000001089c */
[----:B------:R-:W-:Y:S01]  /*eaa0*/  LDSM.16.MT88.4 R144, [R177+UR4+0x5900] ;  /* 0x00590004b190783b */ /* 0x000fe20008004200 */
[----:B------:R-:W-:Y:S01]  /*eab0*/  FFMA.FTZ R141, R140, c[0x0][0x2d0], -R141 ;  /* 0x0000b4008c8d7a23 */ /* 0x000fe2000001088d */
[----:B------:R-:W-:Y:S01]  /*eac0*/  MUFU.EX2 R169, R169 ;  /* 0x000000a900a97308 */ /* 0x000fe20000000800 */
[C---:B------:R-:W-:Y:S04]  /*ead0*/  HMMA.16816.F32 R8, R16.reuse, R22, R8 ;  /* 0x000000161008723c */ /* 0x040fe80000001808 */
[--C-:B------:R-:W-:Y:S01]  /*eae0*/  FFMA.FTZ R159, R159, c[0x0][0x2d0], -R156.reuse ;  /* 0x0000b4009f9f7a23 */ /* 0x100fe2000001089c */
[----:B------:R-:W1:Y:S01]  /*eaf0*/  LDSM.16.MT88.4 R20, [R177+UR4+0x4900] ;  /* 0x00490004b114783b */ /* 0x000e620008004200 */
[----:B------:R-:W-:Y:S02]  /*eb00*/  FFMA.FTZ R156, R143, c[0x0][0x2d0], -R156 ;  /* 0x0000b4008f9c7a23 */ /* 0x000fe4000001089c */
[C---:B--2---:R-:W-:Y:S01]  /*eb10*/  HMMA.16816.F32 R100, R16.reuse, R24, R100 ;  /* 0x000000181064723c */ /* 0x044fe20000001864 */
[----:B------:R-:W-:Y:S03]  /*eb20*/  MUFU.EX2 R207, R141 ;  /* 0x0000008d00cf7308 */ /* 0x000fe60000000800 */
[----:B------:R-:W-:Y:S02]  /*eb30*/  FFMA.FTZ R151, R12, R197, R151 ;  /* 0x000000c50c977223 */ /* 0x000fe40000010097 */
[----:B------:R-:W-:Y:S02]  /*eb40*/  FFMA.FTZ R155, R3, R198, R155 ;  /* 0x000000c6039b7223 */ /* 0x000fe4000001009b */
[C---:B------:R-:W-:Y:S01]  /*eb50*/  HMMA.16816.F32 R104, R16.reuse, R26, R104 ;  /* 0x0000001a1068723c */ /* 0x040fe20000001868 */
[----:B------:R-:W2:Y:S02]  /*eb60*/  LDSM.16.MT88.4 R24, [R13+0x4900] ;  /* 0x004900000d18783b */ /* 0x000ea40000004200 */
[----:B------:R-:W-:Y:S01]  /*eb70*/  MUFU.EX2 R175, R156 ;  /* 0x0000009c00af7308 */ /* 0x000fe20000000800 */
[----:B------:R-:W-:Y:S02]  /*eb80*/  FADD.FTZ R151, R150, R151 ;  /* 0x0000009796977221 */ /* 0x000fe40000010000 */
[----:B------:R-:W-:Y:S02]  /*eb90*/  FADD.FTZ R155, R154, R155 ;  /* 0x0000009b9a9b7221 */ /* 0x000fe40000010000 */
[C---:B------:R-:W-:Y:S04]  /*eba0*/  HMMA.16816.F32 R108, R16.reuse, R32, R108 ;  /* 0x00000020106c723c */ /* 0x040fe8000000186c */
[----:B------:R-:W-:Y:S01]  /*ebb0*/  FADD.FTZ R152, R152, R155 ;  /* 0x0000009b98987221 */ /* 0x000fe20000010000 */
[----:B------:R5:W-:Y:S03]  /*ebc0*/  MUFU.EX2 R156, R142 ;  /* 0x0000008e009c7308 */ /* 0x000be60000000800 */
[C---:B------:R-:W-:Y:S01]  /*ebd0*/  HMMA.16816.F32 R112, R16.reuse, R34, R112 ;  /* 0x000000221070723c */ /* 0x040fe20000001870 */
[----:B------:R-:W-:Y:S03]  /*ebe0*/  LDSM.16.MT88.4 R32, [R14+0x4900] ;  /* 0x004900000e20783b */ /* 0x000fe60000004200 */
[----:B------:R-:W-:Y:S03]  /*ebf0*/  FADD.FTZ R152, R157, R152 ;  /* 0x000000989d987221 */ /* 0x000fe60000010000 */
[----:B------:R-:W1:Y:S01]  /*ec00*/  MUFU.EX2 R204, R204 ;  /* 0x000000cc00cc7308 */ /* 0x000e620000000800 */
[C---:B------:R-:W-:Y:S04]  /*ec10*/  HMMA.16816.F32 R116, R16.reuse, R124, R116 ;  /* 0x0000007c1074723c */ /* 0x040fe80000001874 */
[----:B------:R-:W-:Y:S04]  /*ec20*/  FADD.FTZ R163, R163, R152 ;  /* 0x00000098a3a37221 */ /* 0x000fe80000010000 */
[C---:B------:R-:W-:Y:S01]  /*ec30*/  HMMA.16816.F32 R120, R16.reuse, R126, R120 ;  /* 0x0000007e1078723c */ /* 0x040fe20000001878 */
[----:B------:R-:W-:Y:S01]  /*ec40*/  LDSM.16.MT88.4 R124, [R13+0x1100] ;  /* 0x001100000d7c783b */ /* 0x000fe20000004200 */
[----:B------:R-:W-:Y:S02]  /*ec50*/  MUFU.EX2 R167, R167 ;  /* 0x000000a700a77308 */ /* 0x000fe40000000800 */
[----:B------:R-:W-:Y:S04]  /*ec60*/  FADD.FTZ R163, R162, R163 ;  /* 0x000000a3a2a37221 */ /* 0x000fe80000010000 */
[C---:B------:R-:W-:Y:S01]  /*ec70*/  HMMA.16816.F32 R36, R16.reuse, R128, R36 ;  /* 0x000000801024723c */ /* 0x040fe20000001824 */
[----:B-----5:R-:W-:Y:S03]  /*ec80*/  LDSM.16.MT88.4 R140, [R14+0x3900] ;  /* 0x003900000e8c783b */ /* 0x020fe60000004200 */
[----:B------:R-:W5:Y:S01]  /*ec90*/  MUFU.EX2 R170, R170 ;  /* 0x000000aa00aa7308 */ /* 0x000f620000000800 */
[----:B------:R-:W-:Y:S03]  /*eca0*/  FADD.FTZ R164, R164, R163 ;  /* 0x000000a3a4a47221 */ /* 0x000fe60000010000 */
[C---:B------:R-:W-:Y:S01]  /*ecb0*/  HMMA.16816.F32 R40, R16.reuse, R130, R40 ;  /* 0x000000821028723c */ /* 0x040fe20000001828 */
[----:B------:R-:W-:Y:S03]  /*ecc0*/  LDSM.16.MT88.4 R128, [R14+0x1100] ;  /* 0x001100000e80783b */ /* 0x000fe60000004200 */
[----:B------:R-:W-:Y:S02]  /*ecd0*/  FADD.FTZ R164, R165, R164 ;  /* 0x000000a4a5a47221 */ /* 0x000fe40000010000 */
[----:B------:R-:W-:Y:S02]  /*ece0*/  MUFU.EX2 R168, R168 ;  /* 0x000000a800a87308 */ /* 0x000fe40000000800 */
[C---:B------:R-:W-:Y:S08]  /*ecf0*/  HMMA.16816.F32 R44, R16.reuse, R132, R44 ;  /* 0x00000084102c723c */ /* 0x040ff0000000182c */
[C---:B------:R-:W-:Y:S01]  /*ed00*/  HMMA.16816.F32 R48, R16.reuse, R134, R48 ;  /* 0x000000861030723c */ /* 0x040fe20000001830 */
[----:B------:R-:W-:Y:S01]  /*ed10*/  LDSM.16.MT88.4 R132, [R14+0x1900] ;  /* 0x001900000e84783b */ /* 0x000fe20000004200 */
[----:B------:R-:W1:Y:S06]  /*ed20*/  MUFU.EX2 R171, R171 ;  /* 0x000000ab00ab7308 */ /* 0x000e6c0000000800 */
[C---:B------:R-:W-:Y:S04]  /*ed30*/  HMMA.16816.F32 R52, R16.reuse, R136, R52 ;  /* 0x000000881034723c */ /* 0x040fe80000001834 */
[----:B------:R-:W-:Y:S04]  /*ed40*/  MUFU.EX2 R159, R159 ;  /* 0x0000009f009f7308 */ /* 0x000fe80000000800 */
[C---:B------:R-:W-:Y:S01]  /*ed50*/  HMMA.16816.F32 R56, R16.reuse, R138, R56 ;  /* 0x0000008a1038723c */ /* 0x040fe20000001838 */
[----:B------:R-:W-:Y:S05]  /*ed60*/  LDSM.16.MT88.4 R136, [R176+UR4+0x3900] ;  /* 0x00390004b088783b */ /* 0x000fea0008004200 */
[----:B------:R-:W2:Y:S02]  /*ed70*/  MUFU.EX2 R166, R166 ;  /* 0x000000a600a67308 */ /* 0x000ea40000000800 */
[C---:B---3--:R-:W-:Y:S08]  /*ed80*/  HMMA.16816.F32 R60, R16.reuse, R28, R60 ;  /* 0x0000001c103c723c */ /* 0x048ff0000000183c */
[C---:B------:R-:W-:Y:S01]  /*ed90*/  HMMA.16816.F32 R64, R16.reuse, R30, R64 ;  /* 0x0000001e1040723c */ /* 0x040fe20000001840 */
[----:B------:R-:W3:Y:S01]  /*eda0*/  LDSM.16.MT88.4 R28, [R176+UR4+0x4900] ;  /* 0x00490004b01c783b */ /* 0x000ee20008004200 */
[----:B------:R-:W3:Y:S06]  /*edb0*/  MUFU.EX2 R172, R172 ;  /* 0x000000ac00ac7308 */ /* 0x000eec0000000800 */
[C---:B-1----:R-:W-:Y:S08]  /*edc0*/  HMMA.16816.F32 R68, R16.reuse, R20, R68 ;  /* 0x000000141044723c */ /* 0x042ff00000001844 */
[C---:B------:R-:W-:Y:S01]  /*edd0*/  HMMA.16816.F32 R72, R16.reuse, R22, R72 ;  /* 0x000000161048723c */ /* 0x040fe20000001848 */
[----:B------:R-:W1:Y:S07]  /*ede0*/  LDSM.16.MT88.4 R20, [R177+UR4+0x1100] ;  /* 0x00110004b114783b */ /* 0x000e6e0008004200 */
[C---:B--2---:R-:W-:Y:S08]  /*edf0*/  HMMA.16816.F32 R76, R16.reuse, R24, R76 ;  /* 0x00000018104c723c */ /* 0x044ff0000000184c */
[C---:B------:R-:W-:Y:S01]  /*ee00*/  HMMA.16816.F32 R80, R16.reuse, R26, R80 ;  /* 0x0000001a1050723c */ /* 0x040fe20000001850 */
[----:B------:R-:W2:Y:S07]  /*ee10*/  LDSM.16.MT88.4 R24, [R176+UR4+0x1100] ;  /* 0x00110004b018783b */ /* 0x000eae0008004200 */
[C---:B---3--:R-:W-:Y:S08]  /*ee20*/  HMMA.16816.F32 R84, R16.reuse, R28, R84 ;  /* 0x0000001c1054723c */ /* 0x048ff00000001854 */
[C---:B------:R-:W-:Y:S01]  /*ee30*/  HMMA.16816.F32 R88, R16.reuse, R30, R88 ;  /* 0x0000001e1058723c */ /* 0x040fe20000001858 */
[----:B------:R-:W3:Y:S07]  /*ee40*/  LDSM.16.MT88.4 R28, [R177+UR4+0x3100] ;  /* 0x00310004b11c783b */ /* 0x000eee0008004200 */
[C---:B------:R-:W-:Y:S08]  /*ee50*/  HMMA.16816.F32 R92, R16.reuse, R32, R92 ;  /* 0x00000020105c723c */ /* 0x040ff0000000185c */
[----:B------:R-:W-:Y:S01]  /*ee60*/  HMMA.16816.F32 R96, R16, R34, R96 ;  /* 0x000000221060723c */ /* 0x000fe20000001860 */
[----:B------:R-:W2:Y:S06]  /*ee70*/  LDSM.16.MT88.4 R32, [R13+0x3100] ;  /* 0x003100000d20783b */ /* 0x000eac0000004200 */
[----:B----4-:R-:W-:Y:S02]  /*ee80*/  F2FP.PACK_AB R16, R174, R173 ;  /* 0x000000adae10723e */ /* 0x010fe400000000ff */
[----:B------:R-:W-:Y:S03]  /*ee90*/  F2FP.PACK_AB R18, R204, R169 ;  /* 0x000000a9cc12723e */ /* 0x000fe600000000ff */
[C---:B-----5:R-:W-:Y:S01]  /*eea0*/  F2FP.PACK_AB R17, R170.reuse, R167 ;  /* 0x000000a7aa11723e */ /* 0x060fe200000000ff */
[----:B------:R-:W-:Y:S01]  /*eeb0*/  FADD.FTZ R167, R167, R164 ;  /* 0x000000a4a7a77221 */ /* 0x000fe20000010000 */
[C---:B------:R-:W-:Y:S03]  /*eec0*/  F2FP.PACK_AB R19, R171.reuse, R168 ;  /* 0x000000a8ab13723e */ /* 0x040fe600000000ff */
[----:B------:R-:W-:Y:S04]  /*eed0*/  FADD.FTZ R167, R170, R167 ;  /* 0x000000a7aaa77221 */ /* 0x000fe80000010000 */
[C---:B-1----:R-:W-:Y:S03]  /*eee0*/  HMMA.16816.F32 R4, R16.reuse, R20, R4 ;  /* 0x000000141004723c */ /* 0x042fe60000001804 */
[----:B------:R-:W-:Y:S04]  /*eef0*/  FADD.FTZ R168, R168, R167 ;  /* 0x000000a7a8a87221 */ /* 0x000fe80000010000 */
[----:B------:R-:W-:Y:S01]  /*ef00*/  FADD.FTZ R168, R171, R168 ;  /* 0x000000a8aba87221 */ /* 0x000fe20000010000 */
[C---:B------:R-:W-:Y:S01]  /*ef10*/  HMMA.16816.F32 R8, R16.reuse, R22, R8 ;  /* 0x000000161008723c */ /* 0x040fe20000001808 */
[----:B------:R-:W1:Y:S07]  /*ef20*/  LDSM.16.MT88.4 R20, [R176+UR4+0x3100] ;  /* 0x00310004b014783b */ /* 0x000e6e0008004200 */
[C---:B------:R-:W-:Y:S08]  /*ef30*/  HMMA.16816.F32 R100, R16.reuse, R124, R100 ;  /* 0x0000007c1064723c */ /* 0x040ff00000001864 */
[C---:B------:R-:W-:Y:S01]  /*ef40*/  HMMA.16816.F32 R104, R16.reuse, R126, R104 ;  /* 0x0000007e1068723c */ /* 0x040fe20000001868 */
[----:B------:R-:W-:Y:S07]  /*ef50*/  LDSM.16.MT88.4 R124, [R177+UR4+0x1900] ;  /* 0x00190004b17c783b */ /* 0x000fee0008004200 */
[C---:B--2---:R-:W-:Y:S08]  /*ef60*/  HMMA.16816.F32 R108, R16.reuse, R24, R108 ;  /* 0x00000018106c723c */ /* 0x044ff0000000186c */
[C---:B------:R-:W-:Y:S01]  /*ef70*/  HMMA.16816.F32 R112, R16.reuse, R26, R112 ;  /* 0x0000001a1070723c */ /* 0x040fe20000001870 */
[----:B------:R-:W2:Y:S07]  /*ef80*/  LDSM.16.MT88.4 R24, [R14+0x3100] ;  /* 0x003100000e18783b */ /* 0x000eae0000004200 */
[C---:B------:R-:W-:Y:S08]  /*ef90*/  HMMA.16816.F32 R116, R16.reuse, R128, R116 ;  /* 0x000000801074723c */ /* 0x040ff00000001874 */
[C---:B------:R-:W-:Y:S08]  /*efa0*/  HMMA.16816.F32 R120, R16.reuse, R130, R120 ;  /* 0x000000821078723c */ /* 0x040ff00000001878 */
[C---:B---3--:R-:W-:Y:S08]  /*efb0*/  HMMA.16816.F32 R36, R16.reuse, R28, R36 ;  /* 0x0000001c1024723c */ /* 0x048ff00000001824 */
[C---:B------:R-:W-:Y:S01]  /*efc0*/  HMMA.16816.F32 R40, R16.reuse, R30, R40 ;  /* 0x0000001e1028723c */ /* 0x040fe20000001828 */
[----:B------:R-:W3:Y:S07]  /*efd0*/  LDSM.16.MT88.4 R28, [R177+UR4+0x5100] ;  /* 0x00510004b11c783b */ /* 0x000eee0008004200 */
[C---:B------:R-:W-:Y:S08]  /*efe0*/  HMMA.16816.F32 R44, R16.reuse, R32, R44 ;  /* 0x00000020102c723c */ /* 0x040ff0000000182c */
        /* <DEDUP_REMOVED lines=13> */
[----:B------:R-:W4:Y:S07]  /*f0c0*/  LDSM.16.MT88.4 R32, [R176+UR4+0x1900] ;  /* 0x00190004b020783b */ /* 0x000f2e0008004200 */
[C---:B-1----:R-:W-:Y:S08]  /*f0d0*/  HMMA.16816.F32 R84, R16.reuse, R20, R84 ;  /* 0x000000141054723c */ /* 0x042ff00000001854 */
[C---:B------:R-:W-:Y:S01]  /*f0e0*/  HMMA.16816.F32 R88, R16.reuse, R22, R88 ;  /* 0x000000161058723c */ /* 0x040fe20000001858 */
[----:B------:R-:W1:Y:S07]  /*f0f0*/  LDSM.16.MT88.4 R20, [R177+UR4+0x3900] ;  /* 0x00390004b114783b */ /* 0x000e6e0008004200 */
[C---:B--2---:R-:W-:Y:S08]  /*f100*/  HMMA.16816.F32 R92, R16.reuse, R24, R92 ;  /* 0x00000018105c723c */ /* 0x044ff0000000185c */
[----:B------:R-:W-:Y:S01]  /*f110*/  HMMA.16816.F32 R96, R16, R26, R96 ;  /* 0x0000001a1060723c */ /* 0x000fe20000001860 */
[----:B------:R-:W2:Y:S06]  /*f120*/  LDSM.16.MT88.4 R24, [R13+0x3900] ;  /* 0x003900000d18783b */ /* 0x000eac0000004200 */
[----:B------:R-:W-:Y:S02]  /*f130*/  F2FP.PACK_AB R16, R166, R159 ;  /* 0x0000009fa610723e */ /* 0x000fe400000000ff */
[----:B------:R-:W-:Y:S03]  /*f140*/  F2FP.PACK_AB R18, R175, R172 ;  /* 0x000000acaf12723e */ /* 0x000fe600000000ff */
[C---:B------:R-:W-:Y:S01]  /*f150*/  F2FP.PACK_AB R17, R206.reuse, R205 ;  /* 0x000000cdce11723e */ /* 0x040fe200000000ff */
[----:B------:R-:W-:Y:S01]  /*f160*/  FADD.FTZ R205, R205, R168 ;  /* 0x000000a8cdcd7221 */ /* 0x000fe20000010000 */
[C---:B------:R-:W-:Y:S03]  /*f170*/  F2FP.PACK_AB R19, R207.reuse, R156 ;  /* 0x0000009ccf13723e */ /* 0x040fe600000000ff */
[----:B------:R-:W-:Y:S04]  /*f180*/  FADD.FTZ R205, R206, R205 ;  /* 0x000000cdcecd7221 */ /* 0x000fe80000010000 */
[C---:B------:R-:W-:Y:S01]  /*f190*/  HMMA.16816.F32 R128, R16.reuse, R124, R4 ;  /* 0x0000007c1080723c */ /* 0x040fe20000001804 */
[----:B------:R-:W5:Y:S02]  /*f1a0*/  LDSM.16.MT88.4 R4, [R13+0x5900] ;  /* 0x005900000d04783b */ /* 0x000f640000004200 */
[----:B------:R-:W-:Y:S04]  /*f1b0*/  FADD.FTZ R156, R156, R205 ;  /* 0x000000cd9c9c7221 */ /* 0x000fe80000010000 */
[----:B------:R-:W-:Y:S01]  /*f1c0*/  FADD.FTZ R198, R207, R156 ;  /* 0x0000009ccfc67221 */ /* 0x000fe20000010000 */
[C---:B------:R-:W-:Y:S01]  /*f1d0*/  HMMA.16816.F32 R124, R16.reuse, R126, R8 ;  /* 0x0000007e107c723c */ /* 0x040fe20000001808 */
[----:B------:R-:W1:Y:S07]  /*f1e0*/  LDSM.16.MT88.4 R8, [R176+UR4+0x5900] ;  /* 0x00590004b008783b */ /* 0x000e6e0008004200 */
[C---:B---3--:R-:W-:Y:S08]  /*f1f0*/  HMMA.16816.F32 R100, R16.reuse, R28, R100 ;  /* 0x0000001c1064723c */ /* 0x048ff00000001864 */
[C---:B------:R-:W-:Y:S08]  /*f200*/  HMMA.16816.F32 R104, R16.reuse, R30, R104 ;  /* 0x0000001e1068723c */ /* 0x040ff00000001868 */
[C---:B----4-:R-:W-:Y:S08]  /*f210*/  HMMA.16816.F32 R108, R16.reuse, R32, R108 ;  /* 0x00000020106c723c */ /* 0x050ff0000000186c */
[C---:B------:R-:W-:Y:S08]  /*f220*/  HMMA.16816.F32 R112, R16.reuse, R34, R112 ;  /* 0x000000221070723c */ /* 0x040ff00000001870 */
[C---:B------:R-:W-:Y:S08]  /*f230*/  HMMA.16816.F32 R116, R16.reuse, R132, R116 ;  /* 0x000000841074723c */ /* 0x040ff00000001874 */
[C---:B------:R-:W-:Y:S08]  /*f240*/  HMMA.16816.F32 R120, R16.reuse, R134, R120 ;  /* 0x000000861078723c */ /* 0x040ff00000001878 */
[C---:B-1----:R-:W-:Y:S08]  /*f250*/  HMMA.16816.F32 R36, R16.reuse, R20, R36 ;  /* 0x000000141024723c */ /* 0x042ff00000001824 */
[C---:B------:R-:W-:Y:S01]  /*f260*/  HMMA.16816.F32 R40, R16.reuse, R22, R40 ;  /* 0x000000161028723c */ /* 0x040fe20000001828 */
[----:B------:R-:W1:Y:S07]  /*f270*/  LDSM.16.MT88.4 R20, [R14+0x5900] ;  /* 0x005900000e14783b */ /* 0x000e6e0000004200 */
        /* <DEDUP_REMOVED lines=8> */
[C---:B-----5:R-:W-:Y:S07]  /*f300*/  HMMA.16816.F32 R76, R16.reuse, R4, R76 ;  /* 0x00000004104c723c */ /* 0x060fee000000184c */
[----:B------:R-:W-:Y:S01]  /*f310*/  FADD.FTZ R4, R148, R151 ;  /* 0x0000009794047221 */ /* 0x000fe20000010000 */
[C---:B------:R-:W-:Y:S04]  /*f320*/  HMMA.16816.F32 R80, R16.reuse, R6, R80 ;  /* 0x000000061050723c */ /* 0x040fe80000001850 */
[----:B------:R-:W-:Y:S04]  /*f330*/  FADD.FTZ R4, R153, R4 ;  /* 0x0000000499047221 */ /* 0x000fe80000010000 */
[C---:B------:R-:W-:Y:S04]  /*f340*/  HMMA.16816.F32 R84, R16.reuse, R8, R84 ;  /* 0x000000081054723c */ /* 0x040fe80000001854 */
[----:B------:R-:W-:Y:S04]  /*f350*/  FADD.FTZ R3, R15, R4 ;  /* 0x000000040f037221 */ /* 0x000fe80000010000 */
[C---:B------:R-:W-:Y:S04]  /*f360*/  HMMA.16816.F32 R88, R16.reuse, R10, R88 ;  /* 0x0000000a1058723c */ /* 0x040fe80000001858 */
[----:B------:R-:W-:Y:S04]  /*f370*/  FADD.FTZ R3, R158, R3 ;  /* 0x000000039e037221 */ /* 0x000fe80000010000 */
[----:B------:R-:W-:Y:S01]  /*f380*/  FADD.FTZ R4, R160, R3 ;  /* 0x00000003a0047221 */ /* 0x000fe20000010000 */
[----:B------:R-:W-:Y:S01]  /*f390*/  IADD3 R3, R202, -0x2, RZ ;  /* 0xfffffffeca037810 */ /* 0x000fe20007ffe0ff */
[C---:B-1----:R-:W-:Y:S03]  /*f3a0*/  HMMA.16816.F32 R92, R16.reuse, R20, R92 ;  /* 0x00000014105c723c */ /* 0x042fe6000000185c */
[----:B------:R-:W-:Y:S01]  /*f3b0*/  FADD.FTZ R4, R161, R4 ;  /* 0x00000004a1047221 */ /* 0x000fe20000010000 */
[----:B------:R-:W-:Y:S03]  /*f3c0*/  ISETP.GE.AND P0, PT, R3, UR11, PT ;  /* 0x0000000b03007c0c */ /* 0x000fe6000bf06270 */
        /* <DEDUP_REMOVED lines=9> */
[----:B------:R-:W-:-:S05]  /*f460*/  @!P0 BRA `(.L_x_5070) ;  /* 0x0000036000008947 */ /* 0x000fca0003800000 */
        /* <DEDUP_REMOVED lines=33> */
[----:B------:R3:W-:Y:S04]  /*f680*/  SHFL.IDX PT, R8, R7, 0x1, 0x181f ;  /* 0x00381f0007087f89 */ /* 0x0007e800000e0000 */
[----:B------:R-:W4:Y:S01]  /*f690*/  SHFL.IDX PT, R6, R9, 0x1, 0x181f ;  /* 0x00381f0009067f89 */ /* 0x000f2200000e0000 */
[C---:B-1----:R-:W-:Y:S02]  /*f6a0*/  IADD3 R16, P0, R10.reuse, R203, RZ ;  /* 0x000000cb0a107210 */ /* 0x042fe40007f1e0ff */
[----:B------:R-:W-:Y:S02]  /*f6b0*/  IADD3 R14, P2, R10, R199, RZ ;  /* 0x000000c70a0e7210 */ /* 0x000fe40007f5e0ff */
[----:B--2---:R-:W-:Y:S02]  /*f6c0*/  IADD3.X R17, R12, R201, RZ, P0, !PT ;  /* 0x000000c90c117210 */ /* 0x004fe400007fe4ff */
[-C--:B------:R-:W-:Y:S01]  /*f6d0*/  IADD3 R10, P1, R10, R4.reuse, RZ ;  /* 0x000000040a0a7210 */ /* 0x080fe20007f3e0ff */
[----:B---3--:R-:W-:Y:S02]  /*f6e0*/  IMAD.SHL.U32 R7, R3, 0x2, RZ ;  /* 0x0000000203077824 */ /* 0x008fe400078e00ff */
[C-C-:B------:R-:W-:Y:S02]  /*f6f0*/  IMAD.X R15, R12.reuse, 0x1, R200.reuse, P2 ;  /* 0x000000010c0f7824 */ /* 0x140fe400010e06c8 */
[----:B------:R-:W-:Y:S01]  /*f700*/  IMAD.X R11, R12, 0x1, R5, P1 ;  /* 0x000000010c0b7824 */ /* 0x000fe200008e0605 */
[----:B------:R1:W-:Y:S01]  /*f710*/  LDGSTS.E.BYPASS.LTC128B.128 [R7+0xc100], [R16.64], !P5 ;  /* 0x0c10000010077fae */ /* 0x0003e2000e901d54 */
[C---:B----4-:R-:W-:Y:S02]  /*f720*/  IADD3 R4, P0, R6.reuse, R4, RZ ;  /* 0x0000000406047210 */ /* 0x050fe40007f1e0ff */
[----:B------:R-:W-:Y:S01]  /*f730*/  IADD3 R12, P1, R6, R203, RZ ;  /* 0x000000cb060c7210 */ /* 0x000fe20007f3e0ff */
[----:B------:R1:W-:Y:S01]  /*f740*/  LDGSTS.E.BYPASS.LTC128B.128 [R7+0xe100], [R14.64], !P4 ;  /* 0x0e1000000e077fae */ /* 0x0003e2000e101d54 */
[----:B------:R-:W-:Y:S02]  /*f750*/  IADD3.X R5, R8, R5, RZ, P0, !PT ;  /* 0x0000000508057210 */ /* 0x000fe400007fe4ff */
[----:B------:R-:W-:Y:S01]  /*f760*/  IADD3 R18, P0, R6, R199, RZ ;  /* 0x000000c706127210 */ /* 0x000fe20007f1e0ff */
[----:B------:R1:W-:Y:S01]  /*f770*/  LDGSTS.E.BYPASS.LTC128B.128 [R7+0x10100], [R10.64], !P6 ;  /* 0x101000000a077fae */ /* 0x0003e2000f101d54 */
[C---:B------:R-:W-:Y:S03]  /*f780*/  IMAD.X R13, R8.reuse, 0x1, R201, P1 ;  /* 0x00000001080d7824 */ /* 0x040fe600008e06c9 */
[----:B------:R-:W-:Y:S02]  /*f790*/  IMAD.X R19, R8, 0x1, R200, P0 ;  /* 0x0000000108137824 */ /* 0x000fe400000e06c8 */
[----:B------:R1:W-:Y:S04]  /*f7a0*/  LDGSTS.E.BYPASS.LTC128B.128 [R7+0xd100], [R12.64], !P5 ;  /* 0x0d1000000c077fae */ /* 0x0003e8000e901d54 */
[----:B------:R1:W-:Y:S04]  /*f7b0*/  LDGSTS.E.BYPASS.LTC128B.128 [R7+0xf100], [R18.64], !P4 ;  /* 0x0f10000012077fae */ /* 0x0003e8000e101d54 */
[----:B------:R1:W-:Y:S02]  /*f7c0*/  LDGSTS.E.BYPASS.LTC128B.128 [R7+0x11100], [R4.64], !P6 ;  /* 0x1110000004077fae */ /* 0x0003e4000f101d54 */
.L_x_5070:
        /* <DEDUP_REMOVED lines=9> */
.L_x_5060:
        /* <DEDUP_REMOVED lines=12> */
[----:B------:R-:W-:Y:S02]  /*f920*/  MOV R7, 0xff800000 ;  /* 0xff80000000077802 */ /* 0x000fe40000000f00 */
[----:B------:R-:W-:-:S09]  /*f930*/  FSETP.NE.FTZ.AND P0, PT, R4, RZ, PT ;  /* 0x000000ff0400720b */ /* 0x000fd20003f15000 */
[----:B------:R-:W1:Y:S01]  /*f940*/  @P1 MUFU.RCP R6, R5 ;  /* 0x0000000500061308 */ /* 0x000e620000001000 */
[----:B------:R-:W-:-:S03]  /*f950*/  @P1 MOV R8, 0x3f317218 ;  /* 0x3f31721800081802 */ /* 0x000fc60000000f00 */
[----:B------:R-:W-:Y:S02]  /*f960*/  @P0 MOV R9, 0x3f317218 ;  /* 0x3f31721800090802 */ /* 0x000fe40000000f00 */
[----:B------:R-:W-:Y:S02]  /*f970*/  @P1 FMUL.FTZ R8, R8, c[0x0][0x2d0] ;  /* 0x0000b40008081a20 */ /* 0x000fe40000410000 */
[----:B------:R-:W2:Y:S01]  /*f980*/  @P1 MUFU.LG2 R5, R5 ;  /* 0x0000000500051308 */ /* 0x000ea20000000c00 */
[----:B------:R-:W-:Y:S02]  /*f990*/  @P0 FMUL.FTZ R9, R9, c[0x0][0x2d0] ;  /* 0x0000b40009090a20 */ /* 0x000fe40000410000 */
[----:B-1----:R-:W-:-:S05]  /*f9a0*/  FMUL.FTZ R128, R6, R128 ;  /* 0x0000008006807220 */ /* 0x002fca0000410000 */
[----:B------:R-:W1:Y:S01]  /*f9b0*/  @P0 MUFU.RCP R3, R4 ;  /* 0x0000000400030308 */ /* 0x000e620000001000 */
        /* <DEDUP_REMOVED lines=47> */
[----:B------:R3:W4:Y:S01]  /*fcb0*/  @P0 MUFU.LG2 R6, R4 ;  /* 0x0000000400060308 */ /* 0x0007220000000c00 */
[----:B--2---:R-:W-:-:S02]  /*fcc0*/  @P1 FMUL.FTZ R5, R5, 0.69314718246459960938 ;  /* 0x3f31721805051820 */ /* 0x004fc40000410000 */
[C---:B-1----:R-:W-:Y:S02]  /*fcd0*/  FMUL.FTZ R130, R3.reuse, R130 ;  /* 0x0000008203827220 */ /* 0x042fe40000410000 */
[C---:B------:R-:W-:Y:S02]  /*fce0*/  FMUL.FTZ R131, R3.reuse, R131 ;  /* 0x0000008303837220 */ /* 0x040fe40000410000 */
[C---:B------:R-:W-:Y:S02]  /*fcf0*/  FMUL.FTZ R126, R3.reuse, R126 ;  /* 0x0000007e037e7220 */ /* 0x040fe40000410000 */
[C---:B------:R-:W-:Y:S02]  /*fd00*/  FMUL.FTZ R127, R3.reuse, R127 ;  /* 0x0000007f037f7220 */ /* 0x040fe40000410000 */
[C---:B------:R-:W-:Y:S02]  /*fd10*/  FMUL.FTZ R102, R3.reuse, R102 ;  /* 0x0000006603667220 */ /* 0x040fe40000410000 */
[----:B------:R-:W-:-:S02]  /*fd20*/  FMUL.FTZ R103, R3, R103 ;  /* 0x0000006703677220 */ /* 0x000fc40000410000 */
[C---:B------:R-:W-:Y:S01]  /*fd30*/  FMUL.FTZ R106, R3.reuse, R106 ;  /* 0x0000006a036a7220 */ /* 0x040fe20000410000 */
[----:B---3--:R-:W-:Y:S01]  /*fd40*/  MOV R4, 0xff800000 ;  /* 0xff80000000047802 */ /* 0x008fe20000000f00 */
[----:B----4-:R-:W-:Y:S02]  /*fd50*/  @P0 FMUL.FTZ R6, R6, 0.69314718246459960938 ;  /* 0x3f31721806060820 */ /* 0x010fe40000410000 */
        /* <DEDUP_REMOVED lines=41> */
[----:B------:R-:W-:Y:S02]  /*fff0*/  @P1 FFMA.FTZ R4, R8, R2, R5 ;  /* 0x0000000208041223 */ /* 0x000fe40000010005 */
[----:B------:R-:W-:Y:S02]  /*10000*/  @P0 FFMA.FTZ R7, R9, R0, R6 ;  /* 0x0000000009070223 */ /* 0x000fe40000010006 */
.L_x_5020:
[----:B------:R-:W-:Y:S05]  /*10010*/  @P2 BRA `(.L_x_5072) ;  /* 0x0000199000002947 */ /* 0x000fea0003800000 */
[----:B------:R-:W1:Y:S01]  /*10020*/  S2R R3, SR_CTAID.Y ;  /* 0x0000000000037919 */ /* 0x000e620000002600 */
[----:B------:R-:W-:Y:S01]  /*10030*/  IMAD R6, RZ, RZ, -UR14 ;  /* 0x8000000eff067e24 */ /* 0x000fe2000f8e02ff */
[----:B------:R-:W-:Y:S01]  /*10040*/  USHF.R.S32.HI UR6, URZ, 0x1f, UR14 ;  /* 0x0000001f3f067899 */ /* 0x000fe2000801140e */
[----:B------:R-:W-:Y:S01]  /*10050*/  IMAD.MOV.U32 R11, RZ, RZ, c[0x0][0x4e8] ;  /* 0x00013a00ff0b7624 */ /* 0x000fe200078e00ff */
[----:B------:R-:W2:Y:S01]  /*10060*/  S2R R2, SR_TID.X ;  /* 0x0000000000027919 */ /* 0x000ea20000002100 */
[----:B------:R-:W-:Y:S01]  /*10070*/  ULDC.64 UR4, c[0x0][0x4d0] ;  /* 0x0001340000047ab9 */ /* 0x000fe20000000a00 */
[----:B------:R-:W-:Y:S01]  /*10080*/  BSSY B0, `(.L_x_5073) ;  /* 0x00000ff000007945 */ /* 0x000fe20003800000 */
[----:B------:R-:W-:Y:S01]  /*10090*/  UIMAD UR7, UR6, UR4, URZ ;  /* 0x00000004060772a4 */ /* 0x000fe2000f8e023f */
[----:B------:R-:W3:Y:S01]  /*100a0*/  S2R R9, SR_CTAID.Z ;  /* 0x0000000000097919 */ /* 0x000ee20000002700 */
[----:B------:R-:W-:-:S03]  /*100b0*/  UIMAD.WIDE.U32 UR8, UR14, UR4, URZ ;  /* 0x000000040e0872a5 */ /* 0x000fc6000f8e003f */
[----:B------:R-:W-:Y:S01]  /*100c0*/  BAR.SYNC.DEFER_BLOCKING 0x1, 0x100 ;  /* 0x0044000000007b1d */ /* 0x000fe20000010000 */
[----:B------:R-:W-:Y:S01]  /*100d0*/  UIMAD UR7, UR14, UR5, UR7 ;  /* 0x000000050e0772a4 */ /* 0x000fe2000f8e0207 */
[C---:B------:R-:W-:Y:S01]  /*100e0*/  ISETP.NE.AND P1, PT, R11.reuse, 0x1, PT ;  /* 0x000000010b00780c */ /* 0x040fe20003f25270 */
[----:B------:R-:W-:Y:S01]  /*100f0*/  IMAD.U32 R16, RZ, RZ, UR8 ;  /* 0x00000008ff107e24 */ /* 0x000fe2000f8e00ff */
[----:B------:R-:W-:Y:S01]  /*10100*/  MOV R17, UR9 ;  /* 0x0000000900117c02 */ /* 0x000fe20008000f00 */
[----:B------:R-:W-:Y:S01]  /*10110*/  UIADD3 UR7, UR9, UR7, URZ ;  /* 0x0000000709077290 */ /* 0x000fe2000fffe03f */
[----:B------:R-:W4:Y:S01]  /*10120*/  S2R R10, SR_CTAID.X ;  /* 0x00000000000a7919 */ /* 0x000f220000002500 */
[----:B------:R-:W-:Y:S01]  /*10130*/  ULDC.64 UR4, c[0x0][0x438] ;  /* 0x00010e0000047ab9 */ /* 0x000fe20000000a00 */
[----:B------:R-:W-:Y:S01]  /*10140*/  IMAD R11, R11, c[0x0][0x388], RZ ;  /* 0x0000e2000b0b7a24 */ /* 0x000fe200078e02ff */
[----:B------:R-:W-:Y:S02]  /*10150*/  UIMAD.WIDE.U32 UR10, UR14, UR4, URZ ;  /* 0x000000040e0a72a5 */ /* 0x000fe4000f8e003f */
[----:B------:R-:W-:Y:S01]  /*10160*/  UIMAD UR4, UR6, UR4, URZ ;  /* 0x00000004060472a4 */ /* 0x000fe2000f8e023f */
[----:B-1----:R-:W-:-:S02]  /*10170*/  IMAD R6, R6, c[0x0][0x550], R3 ;  /* 0x0001540006067a24 */ /* 0x002fc400078e0203 */
[----:B------:R-:W-:Y:S01]  /*10180*/  IMAD.U32 R17, RZ, RZ, UR7 ;  /* 0x00000007ff117e24 */ /* 0x000fe2000f8e00ff */
[----:B------:R-:W-:Y:S01]  /*10190*/  UIMAD UR4, UR14, UR5, UR4 ;  /* 0x000000050e0472a4 */ /* 0x000fe2000f8e0204 */
[----:B--2---:R-:W-:Y:S01]  /*101a0*/  SHF.R.S32.HI R3, RZ, 0x1f, R2 ;  /* 0x0000001fff037819 */ /* 0x004fe20000011402 */
[----:B------:R-:W-:Y:S01]  /*101b0*/  IMAD.U32 R15, RZ, RZ, UR11 ;  /* 0x0000000bff0f7e24 */ /* 0x000fe2000f8e00ff */
[----:B------:R-:W-:Y:S01]  /*101c0*/  MOV R14, UR10 ;  /* 0x0000000a000e7c02 */ /* 0x000fe20008000f00 */
[----:B------:R-:W-:Y:S01]  /*101d0*/  UIADD3 UR4, UR11, UR4, URZ ;  /* 0x000000040b047290 */ /* 0x000fe2000fffe03f */
[-C--:B------:R-:W-:Y:S01]  /*101e0*/  LEA.HI R0, R3, R2.reuse, RZ, 0x5 ;  /* 0x0000000203007211 */ /* 0x080fe200078f28ff */
[----:B---3--:R-:W-:Y:S01]  /*101f0*/  IMAD.WIDE.U32 R16, R9, c[0x0][0x4d8], R16 ;  /* 0x0001360009107a25 */ /* 0x008fe200078e0010 */
[----:B------:R-:W-:Y:S02]  /*10200*/  LEA.HI R3, R3, R2, RZ, 0x2 ;  /* 0x0000000203037211 */ /* 0x000fe400078f10ff */
[----:B------:R-:W-:Y:S01]  /*10210*/  LOP3.LUT R5, R0, 0xffffffe0, RZ, 0xc0, !PT ;  /* 0xffffffe000057812 */ /* 0x000fe200078ec0ff */
[----:B------:R-:W-:Y:S01]  /*10220*/  IMAD.U32 R15, RZ, RZ, UR4 ;  /* 0x00000004ff0f7e24 */ /* 0x000fe2000f8e00ff */
[----:B------:R-:W-:Y:S01]  /*10230*/  SHF.R.S32.HI R13, RZ, 0x5, R0 ;  /* 0x00000005ff0d7819 */ /* 0x000fe20000011400 */
[----:B------:R-:W-:Y:S01]  /*10240*/  IMAD.MOV.U32 R18, RZ, RZ, R16 ;  /* 0x000000ffff127224 */ /* 0x000fe200078e0010 */
[----:B------:R-:W-:Y:S01]  /*10250*/  SHF.R.S32.HI R0, RZ, 0x1f, R0 ;  /* 0x0000001fff007819 */ /* 0x000fe20000011400 */
[----:B------:R-:W-:Y:S01]  /*10260*/  IMAD.IADD R5, R2, 0x1, -R5 ;  /* 0x0000000102057824 */ /* 0x000fe200078e0a05 */
[----:B------:R-:W-:Y:S01]  /*10270*/  LOP3.LUT R3, R3, 0xfffffffc, RZ, 0xc0, !PT ;  /* 0xfffffffc03037812 */ /* 0x000fe200078ec0ff */
[----:B------:R-:W-:Y:S01]  /*10280*/  IMAD.WIDE.U32 R14, R9, c[0x0][0x440], R14 ;  /* 0x00011000090e7a25 */ /* 0x000fe200078e000e */
[----:B------:R-:W-:-:S02]  /*10290*/  LEA.HI R0, R0, R13, RZ, 0x3 ;  /* 0x0000000d00007211 */ /* 0x000fc400078f18ff */
[----:B------:R-:W-:Y:S01]  /*102a0*/  IADD3 R3, -R3, R2, RZ ;  /* 0x0000000203037210 */ /* 0x000fe20007ffe1ff */
[----:B------:R-:W-:Y:S01]  /*102b0*/  IMAD.MOV.U32 R20, RZ, RZ, R14 ;  /* 0x000000ffff147224 */ /* 0x000fe200078e000e */
        /* <DEDUP_REMOVED lines=26> */
[C---:B------:R-:W-:Y:S01]  /*10460*/  IMAD R15, R6.reuse, c[0x0][0x4e4], R15 ;  /* 0x00013900060f7a24 */ /* 0x040fe200078e020f */
[----:B------:R-:W-:Y:S01]  /*10470*/  IADD3 R0, -R9, RZ, RZ ;  /* 0x000000ff09007210 */ /* 0x000fe20007ffe1ff */
[C---:B------:R-:W-:Y:S01]  /*10480*/  IMAD R17, R6.reuse, c[0x0][0x44c], R17 ;  /* 0x0001130006117a24 */ /* 0x040fe200078e0211 */
[----:B------:R-:W-:Y:S01]  /*10490*/  SHF.R.S32.HI R12, RZ, 0x1f, R9 ;  /* 0x0000001fff0c7819 */ /* 0x000fe20000011409 */
[----:B------:R-:W-:-:S04]  /*104a0*/  IMAD.WIDE.U32 R20, R6, c[0x0][0x448], R20 ;  /* 0x0001120006147a25 */ /* 0x000fc800078e0014 */
[----:B------:R-:W-:-:S04]  /*104b0*/  IMAD.WIDE.U32 R18, R6, c[0x0][0x4e0], R18 ;  /* 0x0001380006127a25 */ /* 0x000fc800078e0012 */
[----:B------:R-:W-:Y:S01]  /*104c0*/  @P1 IMAD.HI.U32 R6, R3, c[0x0][0x4ec], RZ ;  /* 0x00013b0003061a27 */ /* 0x000fe200078e00ff */
[----:B------:R-:W-:-:S03]  /*104d0*/  IADD3 R14, P0, R9, R18, RZ ;  /* 0x00000012090e7210 */ /* 0x000fc60007f1e0ff */
[----:B------:R-:W-:Y:S01]  /*104e0*/  IMAD R0, R0, c[0x0][0x4e8], R3 ;  /* 0x00013a0000007a24 */ /* 0x000fe200078e0203 */
[----:B------:R-:W-:Y:S01]  /*104f0*/  IADD3.X R15, R12, R19, R15, P0, !PT ;  /* 0x000000130c0f7210 */ /* 0x000fe200007fe40f */
[----:B------:R-:W-:Y:S01]  /*10500*/  IMAD.MOV.U32 R8, RZ, RZ, R3 ;  /* 0x000000ffff087224 */ /* 0x000fe200078e0003 */
[----:B------:R-:W-:Y:S01]  /*10510*/  @P1 SHF.R.U32.HI R8, RZ, c[0x0][0x4f0], R6 ;  /* 0x00013c00ff081a19 */ /* 0x000fe20000011606 */
[----:B------:R-:W-:Y:S01]  /*10520*/  IMAD.IADD R21, R21, 0x1, R17 ;  /* 0x0000000115157824 */ /* 0x000fe200078e0211 */
[----:B------:R-:W-:Y:S01]  /*10530*/  SHF.R.S32.HI R6, RZ, 0x1f, R0 ;  /* 0x0000001fff067819 */ /* 0x000fe20000011400 */
[----:B------:R-:W-:Y:S01]  /*10540*/  IMAD.WIDE.U32 R14, R0, c[0x0][0x4c8], R14 ;  /* 0x00013200000e7a25 */ /* 0x000fe200078e000e */
[----:B------:R-:W-:-:S03]  /*10550*/  IADD3 R12, -R8, RZ, RZ ;  /* 0x000000ff080c7210 */ /* 0x000fc60007ffe1ff */
[----:B------:R-:W-:Y:S01]  /*10560*/  IMAD R9, R6, c[0x0][0x4c8], RZ ;  /* 0x0001320006097a24 */ /* 0x000fe200078e02ff */
[----:B------:R-:W-:Y:S01]  /*10570*/  SHF.R.S32.HI R6, RZ, 0x1f, R8 ;  /* 0x0000001fff067819 */ /* 0x000fe20000011408 */
[----:B------:R-:W-:Y:S02]  /*10580*/  IMAD R12, R12, c[0x0][0x4e8], R3 ;  /* 0x00013a000c0c7a24 */ /* 0x000fe400078e0203 */
[----:B------:R-:W-:Y:S01]  /*10590*/  IMAD R9, R0, c[0x0][0x4cc], R9 ;  /* 0x0001330000097a24 */ /* 0x000fe200078e0209 */
[----:B------:R-:W-:Y:S01]  /*105a0*/  LEA R0, P0, R14, c[0x0][0x4a8], 0x2 ;  /* 0x00012a000e007a11 */ /* 0x000fe200078010ff */
[----:B------:R-:W-:Y:S01]  /*105b0*/  IMAD R3, R6, c[0x0][0x430], RZ ;  /* 0x00010c0006037a24 */ /* 0x000fe200078e02ff */
[----:B------:R-:W-:Y:S01]  /*105c0*/  SHF.R.S32.HI R6, RZ, 0x1f, R12 ;  /* 0x0000001fff067819 */ /* 0x000fe2000001140c */
[----:B------:R-:W-:Y:S02]  /*105d0*/  IMAD.IADD R9, R15, 0x1, R9 ;  /* 0x000000010f097824 */ /* 0x000fe400078e0209 */
[----:B------:R-:W-:Y:S01]  /*105e0*/  SHFL.IDX PT, R16, R0, 0x1, 0x1c1f ;  /* 0x003c1f0000107f89 */ /* 0x000fe200000e0000 */
[----:B------:R-:W-:-:S02]  /*105f0*/  IMAD.WIDE.U32 R20, R8, c[0x0][0x430], R20 ;  /* 0x00010c0008147a25 */ /* 0x000fc400078e0014 */
[----:B------:R-:W-:Y:S02]  /*10600*/  LEA.HI.X R9, R14, c[0x0][0x4ac], R9, 0x2, P0 ;  /* 0x00012b000e097a11 */ /* 0x000fe400000f1409 */
[----:B------:R-:W-:Y:S01]  /*10610*/  SHFL.IDX PT, R14, R0, RZ, 0x1c1f ;  /* 0x001c1fff000e7589 */ /* 0x000fe200000e0000 */
[----:B------:R-:W-:Y:S01]  /*10620*/  IMAD R3, R8, c[0x0][0x434], R3 ;  /* 0x00010d0008037a24 */ /* 0x000fe200078e0203 */
[C---:B------:R-:W-:Y:S01]  /*10630*/  LOP3.LUT P0, RZ, R5.reuse, 0x3, RZ, 0xc0, !PT ;  /* 0x0000000305ff7812 */ /* 0x040fe2000780c0ff */
[----:B------:R-:W-:Y:S01]  /*10640*/  IMAD.IADD R5, R5, 0x1, -R2 ;  /* 0x0000000105057824 */ /* 0x000fe200078e0a02 */
[----:B------:R-:W1:Y:S01]  /*10650*/  SHFL.IDX PT, R15, R9, RZ, 0x1c1f ;  /* 0x001c1fff090f7589 */ /* 0x000e6200000e0000 */
[----:B------:R-:W-:Y:S01]  /*10660*/  IMAD.IADD R21, R21, 0x1, R3 ;  /* 0x0000000115157824 */ /* 0x000fe200078e0203 */
[----:B------:R-:W-:Y:S01]  /*10670*/  ISETP.GE.OR P2, PT, R10, R11, P0 ;  /* 0x0000000b0a00720c */ /* 0x000fe20000746670 */
[----:B------:R-:W-:Y:S01]  /*10680*/  IMAD R3, R6, c[0x0][0x428], RZ ;  /* 0x00010a0006037a24 */ /* 0x000fe200078e02ff */
[----:B------:R2:W3:Y:S01]  /*10690*/  SHFL.IDX PT, R17, R9, 0x1, 0x1c1f ;  /* 0x003c1f0009117f89 */ /* 0x0004e200000e0000 */
[----:B------:R-:W-:-:S02]  /*106a0*/  IADD3 R6, R10, 0x8, RZ ;  /* 0x000000080a067810 */ /* 0x000fc40007ffe0ff */
[C---:B------:R-:W-:Y:S01]  /*106b0*/  IMAD R3, R12.reuse, c[0x0][0x42c], R3 ;  /* 0x00010b000c037a24 */ /* 0x040fe200078e0203 */
[----:B------:R-:W-:Y:S01]  /*106c0*/  SHF.L.U32 R5, R5, 0x1, RZ ;  /* 0x0000000105057819 */ /* 0x000fe200000006ff */
[----:B------:R-:W-:Y:S01]  /*106d0*/  IMAD.WIDE.U32 R12, R12, c[0x0][0x428], R20 ;  /* 0x00010a000c0c7a25 */ /* 0x000fe200078e0014 */
[----:B------:R-:W-:-:S04]  /*106e0*/  ISETP.GE.OR P0, PT, R6, R11, P0 ;  /* 0x0000000b0600720c */ /* 0x000fc80000706670 */
[----:B------:R-:W-:Y:S02]  /*106f0*/  IADD3 R8, R13, R3, RZ ;  /* 0x000000030d087210 */ /* 0x000fe40007ffe0ff */
[----:B------:R-:W-:-:S04]  /*10700*/  LEA R3, P1, R12, c[0x0][0x400], 0x2 ;  /* 0x000100000c037a11 */ /* 0x000fc800078210ff */
[----:B------:R-:W-:Y:S02]  /*10710*/  LEA.HI.X R8, R12, c[0x0][0x404], R8, 0x2, P1 ;  /* 0x000101000c087a11 */ /* 0x000fe400008f1408 */
[----:B------:R-:W-:Y:S01]  /*10720*/  ISETP.GE.AND P1, PT, R6, R11, PT ;  /* 0x0000000b0600720c */ /* 0x000fe20003f26270 */
[----:B------:R4:W4:Y:S04]  /*10730*/  SHFL.IDX PT, R12, R3, RZ, 0x1c1f ;  /* 0x001c1fff030c7589 */ /* 0x00092800000e0000 */
        /* <DEDUP_REMOVED lines=12> */
[C---:B------:R-:W-:Y:S02]  /*10800*/  IADD3 R2, R5.reuse, 0x20, RZ ;  /* 0x0000002005027810 */ /* 0x040fe40007ffe0ff */
[----:B------:R-:W-:-:S02]  /*10810*/  ISETP.GE.AND P4, PT, R5, c[0x0][0x3c8], PT ;  /* 0x0000f20005007a0c */ /* 0x000fc40003f86270 */
[----:B------:R-:W-:Y:S02]  /*10820*/  ISETP.GE.AND P0, PT, R2, c[0x0][0x3c8], PT ;  /* 0x0000f20002007a0c */ /* 0x000fe40003f06270 */
[----:B------:R-:W-:Y:S02]  /*10830*/  IADD3 R0, R5, 0x28, RZ ;  /* 0x0000002805007810 */ /* 0x000fe40007ffe0ff */
[----:B------:R-:W-:Y:S02]  /*10840*/  @!P3 LEA.HI R7, R7, R7, RZ, 0x1 ;  /* 0x000000070707b211 */ /* 0x000fe400078f08ff */
[----:B------:R-:W-:Y:S02]  /*10850*/  ISETP.GE.AND P5, PT, R0, c[0x0][0x3c8], PT ;  /* 0x0000f20000007a0c */ /* 0x000fe40003fa6270 */
[----:B------:R-:W-:Y:S02]  /*10860*/  @!P2 LEA.HI R6, R6, R6, RZ, 0x1 ;  /* 0x000000060606a211 */ /* 0x000fe400078f08ff */
[----:B------:R-:W-:Y:S01]  /*10870*/  @!P1 LEA.HI R4, R4, R4, RZ, 0x1 ;  /* 0x0000000404049211 */ /* 0x000fe200078f08ff */
[----:B--2-4-:R-:W-:Y:S01]  /*10880*/  @!P4 IMAD.WIDE R10, R5, 0x4, R12 ;  /* 0x00000004050ac825 */ /* 0x014fe200078e020c */
[----:B------:R-:W-:-:S02]  /*10890*/  @!P3 LOP3.LUT R7, R7, 0xfffffffe, RZ, 0xc0, !PT ;  /* 0xfffffffe0707b812 */ /* 0x000fc400078ec0ff */
[----:B------:R-:W-:Y:S02]  /*108a0*/  @!P2 LOP3.LUT R15, R6, 0xfffffffe, RZ, 0xc0, !PT ;  /* 0xfffffffe060fa812 */ /* 0x000fe400078ec0ff */
[----:B------:R-:W-:Y:S01]  /*108b0*/  @!P1 LOP3.LUT R17, R4, 0xfffffffe, RZ, 0xc0, !PT ;  /* 0xfffffffe04119812 */ /* 0x000fe200078ec0ff */
[----:B------:R1:W-:Y:S01]  /*108c0*/  @!P4 ST.E.64 [R10.64], R128 ;  /* 0x000000800a00c985 */ /* 0x0003e2000c101b14 */
[----:B------:R-:W-:Y:S01]  /*108d0*/  IADD3 R14, R5, 0x30, RZ ;  /* 0x00000030050e7810 */ /* 0x000fe20007ffe0ff */
[--C-:B------:R-:W-:Y:S01]  /*108e0*/  @!P3 IMAD.WIDE R6, R7, 0x4, R12.reuse ;  /* 0x000000040706b825 */ /* 0x100fe200078e020c */
[----:B------:R-:W-:Y:S02]  /*108f0*/  @!P0 LEA.HI R2, R2, R2, RZ, 0x1 ;  /* 0x0000000202028211 */ /* 0x000fe400078f08ff */
[----:B------:R-:W-:Y:S01]  /*10900*/  ISETP.GE.AND P4, PT, R14, c[0x0][0x3c8], PT ;  /* 0x0000f2000e007a0c */ /* 0x000fe20003f86270 */
[----:B------:R-:W-:Y:S01]  /*10910*/  @!P1 IMAD.WIDE R16, R17, 0x4, R12 ;  /* 0x0000000411109825 */ /* 0x000fe200078e020c */
[----:B------:R-:W-:Y:S01]  /*10920*/  @!P0 LOP3.LUT R19, R2, 0xfffffffe, RZ, 0xc0, !PT ;  /* 0xfffffffe02138812 */ /* 0x000fe200078ec0ff */
[----:B------:R2:W-:Y:S01]  /*10930*/  @!P3 ST.E.64 [R6.64], R124 ;  /* 0x0000007c0600b985 */ /* 0x0005e2000c101b14 */
[----:B------:R-:W-:-:S02]  /*10940*/  IADD3 R20, R5, 0x38, RZ ;  /* 0x0000003805147810 */ /* 0x000fc40007ffe0ff */
[----:B------:R-:W-:Y:S01]  /*10950*/  IADD3 R4, R5, 0x48, RZ ;  /* 0x0000004805047810 */ /* 0x000fe20007ffe0ff */
[----:B------:R-:W-:Y:S01]  /*10960*/  @!P0 IMAD.WIDE R18, R19, 0x4, R12 ;  /* 0x0000000413128825 */ /* 0x000fe200078e020c */
[----:B------:R-:W-:Y:S02]  /*10970*/  @!P5 LEA.HI R0, R0, R0, RZ, 0x1 ;  /* 0x000000000000d211 */ /* 0x000fe400078f08ff */
[----:B------:R-:W-:Y:S02]  /*10980*/  ISETP.GE.AND P3, PT, R20, c[0x0][0x3c8], PT ;  /* 0x0000f20014007a0c */ /* 0x000fe40003f66270 */
[----:B------:R-:W-:Y:S02]  /*10990*/  IADD3 R2, R5, 0x50, RZ ;  /* 0x0000005005027810 */ /* 0x000fe40007ffe0ff */
[----:B------:R-:W-:-:S09]  /*109a0*/  @!P4 LEA.HI R14, R14, R14, RZ, 0x1 ;  /* 0x0000000e0e0ec211 */ /* 0x000fd200078f08ff */
[----:B------:R-:W-:Y:S01]  /*109b0*/  @!P3 LEA.HI R20, R20, R20, RZ, 0x1 ;  /* 0x000000141414b211 */ /* 0x000fe200078f08ff */
[----:B-1----:R-:W-:Y:S01]  /*109c0*/  @!P2 IMAD.WIDE R10, R15, 0x4, R12 ;  /* 0x000000040f0aa825 */ /* 0x002fe200078e020c */
[----:B------:R-:W-:-:S04]  /*109d0*/  IADD3 R15, R5, 0x40, RZ ;  /* 0x00000040050f7810 */ /* 0x000fc80007ffe0ff */
        /* <DEDUP_REMOVED lines=14> */
[----:B------:R-:W-:Y:S02]  /*10ac0*/  @!P0 LEA.HI R2, R2, R2, RZ, 0x1 ;  /* 0x0000000202028211 */ /* 0x000fe400078f08ff */
[----:B-1----:R-:W-:Y:S01]  /*10ad0*/  @!P4 LOP3.LUT R11, R14, 0xfffffffe, RZ, 0xc0, !PT ;  /* 0xfffffffe0e0bc812 */ /* 0x002fe200078ec0ff */
[----:B------:R-:W-:-:S04]  /*10ae0*/  @!P2 IMAD.WIDE R14, R15, 0x4, R12 ;  /* 0x000000040f0ea825 */ /* 0x000fc800078e020c */
[----:B------:R-:W-:Y:S02]  /*10af0*/  @!P5 LEA.HI R0, R0, R0, RZ, 0x1 ;  /* 0x000000000000d211 */ /* 0x000fe400078f08ff */
[----:B--2---:R-:W-:Y:S01]  /*10b00*/  @!P3 LOP3.LUT R17, R20, 0xfffffffe, RZ, 0xc0, !PT ;  /* 0xfffffffe1411b812 */ /* 0x004fe200078ec0ff */
[----:B------:R-:W-:Y:S01]  /*10b10*/  @!P4 IMAD.WIDE R10, R11, 0x4, R12 ;  /* 0x000000040b0ac825 */ /* 0x000fe200078e020c */
[----:B------:R-:W-:Y:S02]  /*10b20*/  @!P5 LOP3.LUT R21, R0, 0xfffffffe, RZ, 0xc0, !PT ;  /* 0xfffffffe0015d812 */ /* 0x000fe400078ec0ff */
[----:B---3--:R-:W-:Y:S02]  /*10b30*/  @!P1 LOP3.LUT R19, R4, 0xfffffffe, RZ, 0xc0, !PT ;  /* 0xfffffffe04139812 */ /* 0x008fe400078ec0ff */
[C---:B------:R-:W-:Y:S01]  /*10b40*/  IADD3 R4, R5.reuse, 0x60, RZ ;  /* 0x0000006005047810 */ /* 0x040fe20007ffe0ff */
[----:B------:R1:W-:Y:S01]  /*10b50*/  @!P4 ST.E.64 [R10.64], R116 ;  /* 0x000000740a00c985 */ /* 0x0003e2000c101b14 */
[----:B------:R-:W-:-:S02]  /*10b60*/  IADD3 R18, R5, 0x70, RZ ;  /* 0x0000007005127810 */ /* 0x000fc40007ffe0ff */
[----:B------:R-:W-:Y:S02]  /*10b70*/  ISETP.GE.AND P6, PT, R4, c[0x0][0x3c8], PT ;  /* 0x0000f20004007a0c */ /* 0x000fe40003fc6270 */
[----:B----4-:R-:W-:Y:S02]  /*10b80*/  @!P0 LOP3.LUT R7, R2, 0xfffffffe, RZ, 0xc0, !PT ;  /* 0xfffffffe02078812 */ /* 0x010fe400078ec0ff */
[C---:B------:R-:W-:Y:S02]  /*10b90*/  IADD3 R2, R5.reuse, 0x78, RZ ;  /* 0x0000007805027810 */ /* 0x040fe40007ffe0ff */
[----:B------:R-:W-:Y:S01]  /*10ba0*/  IADD3 R20, R5, 0x80, RZ ;  /* 0x0000008005147810 */ /* 0x000fe20007ffe0ff */
[----:B------:R-:W-:Y:S01]  /*10bb0*/  @!P0 IMAD.WIDE R6, R7, 0x4, R12 ;  /* 0x0000000407068825 */ /* 0x000fe200078e020c */
[----:B------:R-:W-:-:S05]  /*10bc0*/  IADD3 R0, R5, 0x88, RZ ;  /* 0x0000008805007810 */ /* 0x000fca0007ffe0ff */
[----:B------:R-:W-:Y:S01]  /*10bd0*/  @!P6 LEA.HI R4, R4, R4, RZ, 0x1 ;  /* 0x000000040404e211 */ /* 0x000fe200078f08ff */
[----:B-1----:R-:W-:-:S04]  /*10be0*/  @!P3 IMAD.WIDE R10, R17, 0x4, R12 ;  /* 0x00000004110ab825 */ /* 0x002fc800078e020c */
[----:B------:R-:W-:Y:S01]  /*10bf0*/  @!P1 IMAD.WIDE R16, R19, 0x4, R12 ;  /* 0x0000000413109825 */ /* 0x000fe200078e020c */
[----:B------:R-:W-:Y:S01]  /*10c00*/  IADD3 R19, R5, 0x68, RZ ;  /* 0x0000006805137810 */ /* 0x000fe20007ffe0ff */
[----:B------:R1:W-:Y:S01]  /*10c10*/  @!P3 ST.E.64 [R10.64], R120 ;  /* 0x000000780a00b985 */ /* 0x0003e2000c101b14 */
[----:B------:R-:W-:Y:S02]  /*10c20*/  ISETP.GE.AND P3, PT, R18, c[0x0][0x3c8], PT ;  /* 0x0000f20012007a0c */ /* 0x000fe40003f66270 */
        /* <DEDUP_REMOVED lines=68> */
.L_x_5074:
[----:B------:R-:W-:Y:S05]  /*11070*/  BSYNC B0 ;  /* 0x0000000000007941 */ /* 0x000fea0003800000 */
.L_x_5073:
[----:B------:R-:W-:Y:S01]  /*11080*/  ISETP.NE.AND P0, PT, R9, RZ, PT ;  /* 0x000000ff0900720c */ /* 0x000fe20003f05270 */
[----:B-1----:R1:W3:Y:S04]  /*11090*/  SHFL.IDX PT, R7, R8, 0x1, 0x1c1f ;  /* 0x003c1f0008077f89 */ /* 0x0022e800000e0000 */
[----:B------:R1:W4:Y:S08]  /*110a0*/  SHFL.IDX PT, R6, R3, 0x1, 0x1c1f ;  /* 0x003c1f0003067f89 */ /* 0x00033000000e0000 */
[----:B------:R-:W-:Y:S05]  /*110b0*/  @P0 EXIT ;  /* 0x000000000000094d */ /* 0x000fea0003800000 */
[C---:B-1--4-:R-:W-:Y:S02]  /*110c0*/  IADD3 R3, R5.reuse, 0x8, RZ ;  /* 0x0000000805037810 */ /* 0x052fe40007ffe0ff */
[----:B------:R-:W-:-:S02]  /*110d0*/  ISETP.GE.AND P1, PT, R5, c[0x0][0x3c8], PT ;  /* 0x0000f20005007a0c */ /* 0x000fc40003f26270 */
[----:B------:R-:W-:Y:S02]  /*110e0*/  ISETP.GE.AND P0, PT, R3, c[0x0][0x3c8], PT ;  /* 0x0000f20003007a0c */ /* 0x000fe40003f06270 */
[C---:B------:R-:W-:Y:S02]  /*110f0*/  IADD3 R2, R5.reuse, 0x10, RZ ;  /* 0x0000001005027810 */ /* 0x040fe40007ffe0ff */
[C---:B------:R-:W-:Y:S02]  /*11100*/  IADD3 R0, R5.reuse, 0x18, RZ ;  /* 0x0000001805007810 */ /* 0x040fe40007ffe0ff */
[----:B------:R-:W-:Y:S02]  /*11110*/  ISETP.GE.AND P6, PT, R2, c[0x0][0x3c8], PT ;  /* 0x0000f20002007a0c */ /* 0x000fe40003fc6270 */
[----:B------:R-:W-:Y:S02]  /*11120*/  ISETP.GE.AND P5, PT, R0, c[0x0][0x3c8], PT ;  /* 0x0000f20000007a0c */ /* 0x000fe40003fa6270 */
[C---:B------:R-:W-:Y:S01]  /*11130*/  IADD3 R10, R5.reuse, 0x20, RZ ;  /* 0x00000020050a7810 */ /* 0x040fe20007ffe0ff */
[C---:B--23--:R-:W-:Y:S01]  /*11140*/  @!P1 IMAD.WIDE R12, R5.reuse, 0x4, R6 ;  /* 0x00000004050c9825 */ /* 0x04cfe200078e0206 */
        /* <DEDUP_REMOVED lines=32> */
[--C-:B------:R-:W-:Y:S01]  /*11350*/  @!P4 IMAD.WIDE R10, R11, 0x4, R6.reuse ;  /* 0x000000040b0ac825 */ /* 0x100fe200078e0206 */
[----:B------:R-:W-:Y:S01]  /*11360*/  IADD3 R20, R5, 0x58, RZ ;  /* 0x0000005805147810 */ /* 0x000fe20007ffe0ff */
[----:B------:R2:W-:Y:S01]  /*11370*/  @!P5 ST.E.64 [R12.64], R106 ;  /* 0x0000006a0c00d985 */ /* 0x0005e2000c101b14 */
[----:B------:R-:W-:Y:S01]  /*11380*/  ISETP.GE.AND P5, PT, R0, c[0x0][0x3c8], PT ;  /* 0x0000f20000007a0c */ /* 0x000fe20003fa6270 */
[----:B------:R-:W-:Y:S01]  /*11390*/  @!P0 IMAD.WIDE R16, R3, 0x4, R6 ;  /* 0x0000000403108825 */ /* 0x000fe200078e0206 */
[C---:B------:R-:W-:Y:S01]  /*113a0*/  IADD3 R19, R5.reuse, 0x60, RZ ;  /* 0x0000006005137810 */ /* 0x040fe20007ffe0ff */
[----:B------:R3:W-:Y:S01]  /*113b0*/  @!P4 ST.E.64 [R10.64], R110 ;  /* 0x0000006e0a00c985 */ /* 0x0007e2000c101b14 */
[C---:B------:R-:W-:Y:S02]  /*113c0*/  IADD3 R18, R5.reuse, 0x68, RZ ;  /* 0x0000006805127810 */ /* 0x040fe40007ffe0ff */
[----:B------:R-:W-:-:S02]  /*113d0*/  IADD3 R3, R5, 0x78, RZ ;  /* 0x0000007805037810 */ /* 0x000fc40007ffe0ff */
[----:B------:R-:W-:Y:S02]  /*113e0*/  ISETP.GE.AND P4, PT, R20, c[0x0][0x3c8], PT ;  /* 0x0000f20014007a0c */ /* 0x000fe40003f86270 */
[----:B------:R-:W-:-:S03]  /*113f0*/  @!P6 LEA.HI R2, R2, R2, RZ, 0x1 ;  /* 0x000000020202e211 */ /* 0x000fc600078f08ff */
[----:B------:R-:W-:-:S08]  /*11400*/  @!P5 LEA.HI R0, R0, R0, RZ, 0x1 ;  /* 0x000000000000d211 */ /* 0x000fd000078f08ff */
[----:B------:R-:W-:Y:S02]  /*11410*/  @!P4 LEA.HI R20, R20, R20, RZ, 0x1 ;  /* 0x000000141414c211 */ /* 0x000fe400078f08ff */
[----:B-1----:R-:W-:Y:S01]  /*11420*/  @!P2 LOP3.LUT R15, R8, 0xfffffffe, RZ, 0xc0, !PT ;  /* 0xfffffffe080fa812 */ /* 0x002fe200078ec0ff */
[----:B------:R-:W-:Y:S01]  /*11430*/  @!P3 IMAD.WIDE R8, R9, 0x4, R6 ;  /* 0x000000040908b825 */ /* 0x000fe200078e0206 */
[----:B--2---:R-:W-:-:S03]  /*11440*/  @!P1 LOP3.LUT R13, R4, 0xfffffffe, RZ, 0xc0, !PT ;  /* 0xfffffffe040d9812 */ /* 0x004fc600078ec0ff */
[--C-:B------:R-:W-:Y:S01]  /*11450*/  @!P2 IMAD.WIDE R14, R15, 0x4, R6.reuse ;  /* 0x000000040f0ea825 */ /* 0x100fe200078e0206 */
[----:B------:R-:W-:Y:S01]  /*11460*/  IADD3 R4, R5, 0x70, RZ ;  /* 0x0000007005047810 */ /* 0x000fe20007ffe0ff */
[----:B------:R1:W-:Y:S01]  /*11470*/  @!P3 ST.E.64 [R8.64], R114 ;  /* 0x000000720800b985 */ /* 0x0003e2000c101b14 */
[----:B------:R-:W-:Y:S01]  /*11480*/  ISETP.GE.AND P3, PT, R19, c[0x0][0x3c8], PT ;  /* 0x0000f20013007a0c */ /* 0x000fe20003f66270 */
[--C-:B------:R-:W-:Y:S01]  /*11490*/  @!P1 IMAD.WIDE R12, R13, 0x4, R6.reuse ;  /* 0x000000040d0c9825 */ /* 0x100fe200078e0206 */
[----:B---3--:R-:W-:Y:S01]  /*114a0*/  @!P5 LOP3.LUT R11, R0, 0xfffffffe, RZ, 0xc0, !PT ;  /* 0xfffffffe000bd812 */ /* 0x008fe200078ec0ff */
[----:B------:R-:W-:Y:S01]  /*114b0*/  @!P2 ST.E.64 [R14.64], R118 ;  /* 0x000000760e00a985 */ /* 0x000fe2000c101b14 */
[----:B------:R-:W-:Y:S02]  /*114c0*/  ISETP.GE.AND P2, PT, R18, c[0x0][0x3c8], PT ;  /* 0x0000f20012007a0c */ /* 0x000fe40003f46270 */
[----:B------:R-:W-:Y:S01]  /*114d0*/  IADD3 R0, R5, 0x88, RZ ;  /* 0x0000008805007810 */ /* 0x000fe20007ffe0ff */
[----:B------:R2:W-:Y:S01]  /*114e0*/  @!P1 ST.E.64 [R12.64], R122 ;  /* 0x0000007a0c009985 */ /* 0x0005e2000c101b14 */
[----:B------:R-:W-:Y:S01]  /*114f0*/  ISETP.GE.AND P1, PT, R4, c[0x0][0x3c8], PT ;  /* 0x0000f20004007a0c */ /* 0x000fe20003f26270 */
[----:B------:R-:W-:-:S02]  /*11500*/  @!P5 IMAD.WIDE R10, R11, 0x4, R6 ;  /* 0x000000040b0ad825 */ /* 0x000fc400078e0206 */
[----:B------:R3:W-:Y:S01]  /*11510*/  @!P0 ST.E.64 [R16.64], R38 ;  /* 0x0000002610008985 */ /* 0x0007e2000c101b14 */
[----:B------:R-:W-:Y:S02]  /*11520*/  ISETP.GE.AND P0, PT, R3, c[0x0][0x3c8], PT ;  /* 0x0000f20003007a0c */ /* 0x000fe40003f06270 */
[----:B------:R-:W-:-:S03]  /*11530*/  @!P3 LEA.HI R19, R19, R19, RZ, 0x1 ;  /* 0x000000131313b211 */ /* 0x000fc600078f08ff */
[----:B------:R-:W-:Y:S02]  /*11540*/  @!P2 LEA.HI R18, R18, R18, RZ, 0x1 ;  /* 0x000000121212a211 */ /* 0x000fe400078f08ff */
[----:B------:R-:W-:Y:S02]  /*11550*/  @!P3 LOP3.LUT R19, R19, 0xfffffffe, RZ, 0xc0, !PT ;  /* 0xfffffffe1313b812 */ /* 0x000fe400078ec0ff */
[----:B------:R-:W-:-:S04]  /*11560*/  @!P1 LEA.HI R4, R4, R4, RZ, 0x1 ;  /* 0x0000000404049211 */ /* 0x000fc800078f08ff */
[----:B------:R-:W-:Y:S02]  /*11570*/  @!P0 LEA.HI R3, R3, R3, RZ, 0x1 ;  /* 0x0000000303038211 */ /* 0x000fe400078f08ff */
[----:B-1----:R-:W-:Y:S02]  /*11580*/  @!P6 LOP3.LUT R9, R2, 0xfffffffe, RZ, 0xc0, !PT ;  /* 0xfffffffe0209e812 */ /* 0x002fe400078ec0ff */
[----:B------:R-:W-:Y:S02]  /*11590*/  IADD3 R2, R5, 0x80, RZ ;  /* 0x0000008005027810 */ /* 0x000fe40007ffe0ff */
[----:B------:R-:W-:Y:S01]  /*115a0*/  @!P0 LOP3.LUT R3, R3, 0xfffffffe, RZ, 0xc0, !PT ;  /* 0xfffffffe03038812 */ /* 0x000fe200078ec0ff */
        /* <DEDUP_REMOVED lines=8> */
[----:B------:R-:W-:Y:S01]  /*11630*/  IADD3 R20, R5, 0x90, RZ ;  /* 0x0000009005147810 */ /* 0x000fe20007ffe0ff */
[----:B---3--:R-:W-:Y:S01]  /*11640*/  @!P0 IMAD.WIDE R16, R3, 0x4, R6 ;  /* 0x0000000403108825 */ /* 0x008fe200078e0206 */
[C---:B------:R-:W-:Y:S01]  /*11650*/  IADD3 R19, R5.reuse, 0x98, RZ ;  /* 0x0000009805137810 */ /* 0x040fe20007ffe0ff */
[----:B------:R3:W-:Y:S01]  /*11660*/  @!P4 ST.E.64 [R12.64], R50 ;  /* 0x000000320c00c985 */ /* 0x0007e2000c101b14 */
[----:B------:R-:W-:-:S02]  /*11670*/  IADD3 R3, R5, 0xb0, RZ ;  /* 0x000000b005037810 */ /* 0x000fc40007ffe0ff */
[----:B------:R-:W-:Y:S01]  /*11680*/  ISETP.GE.AND P4, PT, R20, c[0x0][0x3c8], PT ;  /* 0x0000f20014007a0c */ /* 0x000fe20003f86270 */
[----:B------:R4:W-:Y:S01]  /*11690*/  @!P3 ST.E.64 [R14.64], R54 ;  /* 0x000000360e00b985 */ /* 0x0009e2000c101b14 */
[----:B------:R-:W-:Y:S02]  /*116a0*/  ISETP.GE.AND P3, PT, R19, c[0x0][0x3c8], PT ;  /* 0x0000f20013007a0c */ /* 0x000fe40003f66270 */
[----:B------:R-:W-:Y:S02]  /*116b0*/  @!P6 LEA.HI R2, R2, R2, RZ, 0x1 ;  /* 0x000000020202e211 */ /* 0x000fe400078f08ff */
[----:B------:R-:W-:-:S07]  /*116c0*/  @!P5 LEA.HI R0, R0, R0, RZ, 0x1 ;  /* 0x000000000000d211 */ /* 0x000fce00078f08ff */
[----:B------:R-:W-:Y:S02]  /*116d0*/  @!P4 LEA.HI R20, R20, R20, RZ, 0x1 ;  /* 0x000000141414c211 */ /* 0x000fe400078f08ff */
[----:B------:R-:W-:Y:S02]  /*116e0*/  @!P3 LEA.HI R19, R19, R19, RZ, 0x1 ;  /* 0x000000131313b211 */ /* 0x000fe400078f08ff */
[----:B-1----:R-:W-:Y:S02]  /*116f0*/  @!P2 LOP3.LUT R9, R18, 0xfffffffe, RZ, 0xc0, !PT ;  /* 0xfffffffe1209a812 */ /* 0x002fe400078ec0ff */
[----:B------:R-:W-:Y:S02]  /*11700*/  IADD3 R18, R5, 0xa0, RZ ;  /* 0x000000a005127810 */ /* 0x000fe40007ffe0ff */
[----:B--2---:R-:W-:Y:S01]  /*11710*/  @!P1 LOP3.LUT R11, R4, 0xfffffffe, RZ, 0xc0, !PT ;  /* 0xfffffffe040b9812 */ /* 0x004fe200078ec0ff */
[----:B------:R-:W-:Y:S01]  /*11720*/  @!P2 IMAD.WIDE R8, R9, 0x4, R6 ;  /* 0x000000040908a825 */ /* 0x000fe200078e0206 */
[----:B------:R-:W-:-:S02]  /*11730*/  IADD3 R4, R5, 0xa8, RZ ;  /* 0x000000a805047810 */ /* 0x000fc40007ffe0ff */
[----:B------:R-:W-:Y:S01]  /*11740*/  @!P3 LOP3.LUT R19, R19, 0xfffffffe, RZ, 0xc0, !PT ;  /* 0xfffffffe1313b812 */ /* 0x000fe200078ec0ff */
[----:B------:R-:W-:Y:S01]  /*11750*/  @!P1 IMAD.WIDE R10, R11, 0x4, R6 ;  /* 0x000000040b0a9825 */ /* 0x000fe200078e0206 */
[----:B------:R1:W-:Y:S01]  /*11760*/  @!P2 ST.E.64 [R8.64], R58 ;  /* 0x0000003a0800a985 */ /* 0x0003e2000c101b14 */
[----:B------:R-:W-:Y:S02]  /*11770*/  ISETP.GE.AND P2, PT, R18, c[0x0][0x3c8], PT ;  /* 0x0000f20012007a0c */ /* 0x000fe40003f46270 */
[----:B---3--:R-:W-:Y:S01]  /*11780*/  @!P4 LOP3.LUT R13, R20, 0xfffffffe, RZ, 0xc0, !PT ;  /* 0xfffffffe140dc812 */ /* 0x008fe200078ec0ff */
        /* <DEDUP_REMOVED lines=34> */
.L_x_5072:
        /* <DEDUP_REMOVED lines=50> */
.L_x_5075:
        /* <DEDUP_REMOVED lines=11> */
.L_x_6286:


//--------------------- .text._ZN7cutlass13device_kernelIN5flash19enable_sm80_to_sm89INS1_16FlashAttnFwdSm80INS1_25CollectiveMainloopFwdSm80ILi8ELi2ELb0EN4cute5tupleIJNS5_1CILi128EEENS7_ILi64EEENS7_ILi192EEEEEELi192ENS_6half_tEfNS_4arch4Sm80ELb0ELb1ELb0ELb1ELb1ELb0ELb1ELb1EEENS1_21CollectiveEpilogueFwdINS6_IJS8_SA_S9_EEENS6_IJNS7_ILi1EEESI_SI_EEESC_SE_Li256ELb1ELb1ELb1ELb0EEENS1_36VarlenDynamicPersistentTileSchedulerILi128ELi64ELi256ELi256ELb1ELb1ELb0ELb1ELb0ELb1EEEEEEEEEvNT_6ParamsE --------------------------
	.section	.text._ZN7cutlass13device_kernelIN5flash19enable_sm80_to_sm89INS1_16FlashAttnFwdSm80INS1_25CollectiveMainloopFwdSm80ILi8ELi2ELb0EN4cute5tupleIJNS5_1CILi128EEENS7_ILi64EEENS7_ILi192EEEEEELi192ENS_6half_tEfNS_4arch4Sm80ELb0ELb1ELb0ELb1ELb1ELb0ELb1ELb1EEENS1_21CollectiveEpilogueFwdINS6_IJS8_SA_S9_EEENS6_IJNS7_ILi1EEESI_SI_EEESC_SE_Li256ELb1ELb1ELb1ELb0EEENS1_36VarlenDynamicPersistentTileSchedulerILi128ELi64ELi256ELi256ELb1ELb1ELb0ELb1ELb0ELb1EEEEEEEEEvNT_6ParamsE,"ax",@progbits
	.sectioninfo	@"SHI_REGISTERS=255"
	.align	128
.text._ZN7cutlass13device_kernelIN5flash19enable_sm80_to_sm89INS1_16FlashAttnFwdSm80INS1_25CollectiveMainloopFwdSm80ILi8ELi2ELb0EN4cute5tupleIJNS5_1CILi128EEENS7_ILi64EEENS7_ILi192EEEEEELi192ENS_6half_tEfNS_4arch4Sm80ELb0ELb1ELb0ELb1ELb1ELb0ELb1ELb1EEENS1_21CollectiveEpilogueFwdINS6_IJS8_SA_S9_EEENS6_IJNS7_ILi1EEESI_SI_EEESC_SE_Li256ELb1ELb1ELb1ELb0EEENS1_36VarlenDynamicPersistentTileSchedulerILi128ELi64ELi256ELi256ELb1ELb1ELb0ELb1ELb0ELb1EEEEEEEEEvNT_6ParamsE:
        .type           _ZN7cutlass13device_kernelIN5flash19enable_sm80_to_sm89INS1_16FlashAttnFwdSm80INS1_25CollectiveMainloopFwdSm80ILi8ELi2ELb0EN4cute5tupleIJNS5_1CILi128EEENS7_ILi64EEENS7_ILi192EEEEEELi192ENS_6half_tEfNS_4arch4Sm80ELb0ELb1ELb0ELb1ELb1ELb0ELb1ELb1EEENS1_21CollectiveEpilogueFwdINS6_IJS8_SA_S9_EEENS6_IJNS7_ILi1EEESI_SI_EEESC_SE_Li256ELb1ELb1ELb1ELb0EEENS1_36VarlenDynamicPersistentTileSchedulerILi128ELi64ELi256ELi256ELb1ELb1ELb0ELb1ELb0ELb1EEEEEEEEEvNT_6ParamsE,@function
        .size           _ZN7cutlass13device_kernelIN5flash19enable_sm80_to_sm89INS1_16FlashAttnFwdSm80INS1_25CollectiveMainloopFwdSm80ILi8ELi2ELb0EN4cute5tupleIJNS5_1CILi128EEENS7_ILi64EEENS7_ILi192EEEEEELi192ENS_6half_tEfNS_4arch4Sm80ELb0ELb1ELb0ELb1ELb1ELb0ELb1ELb1EEENS1_21CollectiveEpilogueFwdINS6_IJS8_SA_S9_EEENS6_IJNS7_ILi1EEESI_SI_EEESC_SE_Li256ELb1ELb1ELb1ELb0EEENS1_36VarlenDynamicPersistentTileSchedulerILi128ELi64ELi256ELi256ELb1ELb1ELb0ELb1ELb0ELb1EEEEEEEEEvNT_6ParamsE,(.L_x_6287 - _ZN7cutlass13device_kernelIN5flash19enable_sm80_to_sm89INS1_16FlashAttnFwdSm80INS1_25CollectiveMainloopFwdSm80ILi8ELi2ELb0EN4cute5tupleIJNS5_1CILi128EEENS7_ILi64EEENS7_ILi192EEEEEELi192ENS_6half_tEfNS_4arch4Sm80ELb0ELb1ELb0ELb1ELb1ELb0ELb1ELb1EEENS1_21CollectiveEpilogueFwdINS6_IJS8_SA_S9_EEENS6_IJNS7_ILi1EEESI_SI_EEESC_SE_Li256ELb1ELb1ELb1ELb0EEENS1_36VarlenDynamicPersistentTileSchedulerILi128ELi64ELi256ELi256ELb1ELb1ELb0ELb1ELb0ELb1EEEEEEEEEvNT_6ParamsE)
        .other          _ZN7cutlass13device_kernelIN5flash19enable_sm80_to_sm89INS1_16FlashAttnFwdSm80INS1_25CollectiveMainloopFwdSm80ILi8ELi2ELb0EN4cute5tupleIJNS5_1CILi128EEENS7_ILi64EEENS7_ILi192EEEEEELi192ENS_6half_tEfNS_4arch4Sm80ELb0ELb1ELb0ELb1ELb1ELb0ELb1ELb1EEENS1_21CollectiveEpilogueFwdINS6_IJS8_SA_S9_EEENS6_IJNS7_ILi1EEESI_SI_EEESC_SE_Li256ELb1ELb1ELb1ELb0EEENS1_36VarlenDynamicPersistentTileSchedulerILi128ELi64ELi256ELi256ELb1ELb1ELb0ELb1ELb0ELb1EEEEEEEEEvNT_6ParamsE,@"STO_CUDA_ENTRY STV_DEFAULT"
_ZN7cutlass13device_kernelIN5flash19enable_sm80_to_sm89INS1_16FlashAttnFwdSm80INS1_25CollectiveMainloopFwdSm80ILi8ELi2ELb0EN4cute5tupleIJNS5_1CILi128EEENS7_ILi64EEENS7_ILi192EEEEEELi192ENS_6half_tEfNS_4arch4Sm80ELb0ELb1ELb0ELb1ELb1ELb0ELb1ELb1EEENS1_21CollectiveEpilogueFwdINS6_IJS8_SA_S9_EEENS6_IJNS7_ILi1EEESI_SI_EEESC_SE_Li256ELb1ELb1ELb1ELb0EEENS1_36VarlenDynamicPersistentTileSchedulerILi128ELi64ELi256ELi256ELb1ELb1ELb0ELb1ELb0ELb1EEEEEEEEEvNT_6ParamsE:
        /* <DEDUP_REMOVED lines=52> */
.L_x_5081:
        /* <DEDUP_REMOVED lines=16> */
.L_x_5255:
        /* <DEDUP_REMOVED lines=16> */
.L_x_5256:
[----:B---3--:R-:W-:-:S05]  /*0540*/  IMAD R0, R0, c[0x0][0x538], RZ ;  /* 0x00014e0000007a24 */ /* 0x008fca00078e02ff */
[----:B------:R-:W-:-:S04]  /*0550*/  IADD3 R6, R0, R6, RZ ;  /* 0x0000000600067210 */ /* 0x000fc80007ffe0ff */
[----:B------:R-:W-:-:S13]  /*0560*/  ISETP.GT.AND P0, PT, R6, UR4, PT ;  /* 0x0000000406007c0c */ /* 0x000fda000bf04270 */
[----:B-12---:R-:W-:Y:S05]  /*0570*/  @!P0 BRA `(.L_x_5081) ;  /* 0xfffffdc000008947 */ /* 0x006fea000383ffff */
.L_x_5077:
[----:B------:R-:W-:-:S05]  /*0580*/  IADD3 R10, -R0, R6, RZ ;  /* 0x00000006000a7210 */ /* 0x000fca0007ffe1ff */
[----:B------:R-:W-:-:S05]  /*0590*/  IMAD R0, R4, c[0x0][0x538], R10 ;  /* 0x00014e0004007a24 */ /* 0x000fca00078e020a */
[----:B------:R-:W-:Y:S01]  /*05a0*/  ISETP.GT.AND P0, PT, R0, UR4, PT ;  /* 0x0000000400007c0c */ /* 0x000fe2000bf04270 */
[----:B------:R-:W-:-:S12]  /*05b0*/  BRA.DIV ~URZ, `(.L_x_5082) ;  /* 0x000160a27f007947 */ /* 0x000fd8000b800000 */
[----:B------:R-:W-:-:S04]  /*05c0*/  VOTE.ANY R6, PT, !P0 ;  /* 0x0000000000067806 */ /* 0x000fc800040e0100 */
.L_x_5257:
[----:B------:R-:W1:Y:S02]  /*05d0*/  POPC R0, R6 ;  /* 0x0000000600007309 */ /* 0x000e640000000000 */
[----:B-12---:R-:W-:Y:S01]  /*05e0*/  IADD3 R211, R0, R7, RZ ;  /* 0x0000000700d37210 */ /* 0x006fe20007ffe0ff */
[----:B------:R-:W-:Y:S05]  /*05f0*/  BRA.DIV ~URZ, `(.L_x_5083) ;  /* 0x000160b27f007947 */ /* 0x000fea000b800000 */
[----:B------:R1:W2:Y:S01]  /*0600*/  SHFL.IDX PT, R12, R9, R0, 0x1f ;  /* 0x00001f00090c7589 */ /* 0x0002a200000e0000 */
[----:B------:R-:W-:-:S03]  /*0610*/  MOV R5, RZ ;  /* 0x000000ff00057202 */ /* 0x000fc60000000f00 */
[----:B------:R1:W3:Y:S04]  /*0620*/  SHFL.IDX PT, R9, R8, R0, 0x1f ;  /* 0x00001f0008097589 */ /* 0x0002e800000e0000 */
.L_x_5258:
[----:B------:R-:W-:Y:S01]  /*0630*/  ISETP.NE.AND P0, PT, R6, RZ, PT ;  /* 0x000000ff0600720c */ /* 0x000fe20003f05270 */
[----:B------:R-:W-:-:S12]  /*0640*/  BSSY B0, `(.L_x_5084) ;  /* 0x0000005000007945 */ /* 0x000fd80003800000 */
[----:B------:R-:W-:Y:S05]  /*0650*/  @!P0 BRA `(.L_x_5085) ;  /* 0x0000003000008947 */ /* 0x000fea0003800000 */
[----:B-1----:R-:W-:Y:S01]  /*0660*/  IADD3 R0, R0, -0x1, RZ ;  /* 0xffffffff00007810 */ /* 0x002fe20007ffe0ff */
[----:B------:R-:W-:Y:S05]  /*0670*/  BRA.DIV ~URZ, `(.L_x_5086) ;  /* 0x000161127f007947 */ /* 0x000fea000b800000 */
[----:B------:R1:W4:Y:S02]  /*0680*/  SHFL.IDX PT, R5, R4, R0, 0x1f ;  /* 0x00001f0004057589 */ /* 0x00032400000e0000 */
.L_x_5085:
[----:B------:R-:W-:Y:S05]  /*0690*/  BSYNC B0 ;  /* 0x0000000000007941 */ /* 0x000fea0003800000 */
.L_x_5084:
        /* <DEDUP_REMOVED lines=67> */
.L_x_5088:
        /* <DEDUP_REMOVED lines=68> */
.L_x_5089:
[----:B------:R-:W-:Y:S05]  /*0f10*/  BSYNC B0 ;  /* 0x0000000000007941 */ /* 0x000fea0003800000 */
.L_x_5087:
[----:B------:R-:W-:-:S04]  /*0f20*/  LOP3.LUT R0, RZ, R0, RZ, 0x33, !PT ;  /* 0x00000000ff007212 */ /* 0x000fc800078e33ff */
[----:B------:R-:W-:Y:S01]  /*0f30*/  IADD3 R209, R0, R12, RZ ;  /* 0x0000000c00d17210 */ /* 0x000fe20007ffe0ff */
[----:B------:R-:W-:Y:S05]  /*0f40*/  BRA `(.L_x_5090) ;  /* 0x0000004000007947 */ /* 0x000fea0003800000 */
.L_x_5078:
[----:B--2---:R-:W-:Y:S01]  /*0f50*/  IMAD.MOV.U32 R209, RZ, RZ, RZ ;  /* 0x000000ffffd17224 */ /* 0x004fe200078e00ff */
[----:B------:R-:W-:Y:S01]  /*0f60*/  MOV R210, RZ ;  /* 0x000000ff00d27202 */ /* 0x000fe20000000f00 */
[----:B------:R-:W-:Y:S01]  /*0f70*/  IMAD.U32 R208, RZ, RZ, UR4 ;  /* 0x00000004ffd07e24 */ /* 0x000fe2000f8e00ff */
[----:B------:R-:W-:Y:S02]  /*0f80*/  MOV R211, c[0x0][0x53c] ;  /* 0x00014f0000d37a02 */ /* 0x000fe40000000f00 */
.L_x_5090:
[----:B------:R-:W-:Y:S01]  /*0f90*/  ISETP.NE.AND P0, PT, R13, RZ, PT ;  /* 0x000000ff0d00720c */ /* 0x000fe20003f05270 */
[----:B------:R-:W-:-:S12]  /*0fa0*/  WARPSYNC 0xffffffff ;  /* 0xffffffff00007948 */ /* 0x000fd80003800000 */
[----:B------:R1:W-:Y:S04]  /*0fb0*/  @!P0 STS.128 [0x24100], R208 ;  /* 0x024100d0ff008388 */ /* 0x0003e80000000c00 */
[----:B------:R-:W-:Y:S06]  /*0fc0*/  BAR.ARV 0x5, 0x100 ;  /* 0x0144000000007b1d */ /* 0x000fec0000002000 */
.L_x_5076:
        /* <DEDUP_REMOVED lines=60> */
[----:B------:R-:W-:Y:S01]  /*1390*/  LOP3.LUT R11, R11, 0x7ffffe00, R9, 0xf8, !PT ;  /* 0x7ffffe000b0b7812 */ /* 0x000fe200078ef809 */
[----:B------:R-:W-:Y:S01]  /*13a0*/  IMAD R15, R5, 0x10, R4 ;  /* 0x00000010050f7824 */ /* 0x000fe200078e0204 */
[----:B------:R-:W-:Y:S01]  /*13b0*/  LEA.HI R4, R3, R3, RZ, 0x1 ;  /* 0x0000000303047211 */ /* 0x000fe200078f08ff */
[C---:B------:R-:W-:Y:S01]  /*13c0*/  IMAD.SHL.U32 R5, R7.reuse, 0x40, RZ ;  /* 0x0000004007057824 */ /* 0x040fe200078e00ff */
[----:B------:R-:W-:Y:S01]  /*13d0*/  LOP3.LUT R0, R0, 0x1c0, RZ, 0xc0, !PT ;  /* 0x000001c000007812 */ /* 0x000fe200078ec0ff */
[----:B------:R-:W-:Y:S01]  /*13e0*/  IMAD.SHL.U32 R6, R14, 0x8, RZ ;  /* 0x000000080e067824 */ /* 0x000fe200078e00ff */
[----:B------:R-:W-:Y:S01]  /*13f0*/  LOP3.LUT R2, R4, 0x1ffffffe, RZ, 0xc0, !PT ;  /* 0x1ffffffe04027812 */ /* 0x000fe200078ec0ff */
[----:B------:R1:W-:Y:S01]  /*1400*/  STL [R1+0x8], R15 ;  /* 0x0000080f01007387 */ /* 0x0003e20000100800 */
[----:B------:R-:W-:Y:S01]  /*1410*/  R2P PR, R7, 0x6 ;  /* 0x0000000607007804 */ /* 0x000fe20000000000 */
[----:B------:R-:W-:Y:S01]  /*1420*/  IMAD.SHL.U32 R7, R10, 0x40, RZ ;  /* 0x000000400a077824 */ /* 0x000fe200078e00ff */
[----:B------:R-:W-:Y:S01]  /*1430*/  LOP3.LUT R4, R5, 0x1c0, RZ, 0xc0, !PT ;  /* 0x000001c005047812 */ /* 0x000fe200078ec0ff */
[C---:B------:R-:W-:Y:S01]  /*1440*/  IMAD.IADD R212, R3.reuse, 0x1, -R2 ;  /* 0x0000000103d47824 */ /* 0x040fe200078e0a02 */
[----:B------:R-:W-:Y:S01]  /*1450*/  LOP3.LUT R6, R0, 0x8, R6, 0xf8, !PT ;  /* 0x0000000800067812 */ /* 0x000fe200078ef806 */
[----:B------:R-:W-:Y:S01]  /*1460*/  IMAD R5, R3, 0x2, R8 ;  /* 0x0000000203057824 */ /* 0x000fe200078e0208 */
[----:B------:R-:W-:Y:S01]  /*1470*/  SHF.R.U32.HI R0, RZ, 0x3, R0 ;  /* 0x00000003ff007819 */ /* 0x000fe20000011600 */
[----:B------:R-:W-:Y:S01]  /*1480*/  IMAD.SHL.U32 R204, R11, 0x2, RZ ;  /* 0x000000020bcc7824 */ /* 0x000fe200078e00ff */
[----:B------:R-:W-:Y:S01]  /*1490*/  LEA.HI R2, R4, R4, RZ, 0x1d ;  /* 0x0000000404027211 */ /* 0x000fe200078fe8ff */
[----:B------:R-:W-:Y:S01]  /*14a0*/  IMAD R212, R212, 0x8, R15 ;  /* 0x00000008d4d47824 */ /* 0x000fe200078e020f */
[----:B------:R-:W-:Y:S01]  /*14b0*/  LOP3.LUT R3, R6, R0, RZ, 0x3c, !PT ;  /* 0x0000000006037212 */ /* 0x000fe200078e3cff */
[----:B------:R-:W-:Y:S01]  /*14c0*/  IMAD R0, R14, 0x200, R13 ;  /* 0x000002000e007824 */ /* 0x000fe200078e020d */
[----:B------:R-:W-:Y:S01]  /*14d0*/  LOP3.LUT R4, R7, 0xfffffe00, RZ, 0xc0, !PT ;  /* 0xfffffe0007047812 */ /* 0x000fe200078ec0ff */
[----:B------:R-:W-:Y:S01]  /*14e0*/  IMAD.IADD R9, R5, 0x1, R2 ;  /* 0x0000000105097824 */ /* 0x000fe200078e0202 */
[----:B------:R-:W-:Y:S01]  /*14f0*/  SHF.R.S32.HI R7, RZ, 0x1f, R177 ;  /* 0x0000001fff077819 */ /* 0x000fe200000114b1 */
[----:B------:R-:W-:Y:S01]  /*1500*/  IMAD R5, R187, 0x20, R205 ;  /* 0x00000020bb057824 */ /* 0x000fe200078e02cd */
[CC--:B------:R-:W-:Y:S01]  /*1510*/  IADD3 R2, R3.reuse, R4.reuse, R8 ;  /* 0x0000000403027210 */ /* 0x0c0fe20007ffe008 */
[----:B------:R-:W-:Y:S01]  /*1520*/  IMAD.MOV.U32 R8, RZ, RZ, 0x40 ;  /* 0x00000040ff087424 */ /* 0x000fe200078e00ff */
[----:B------:R-:W-:Y:S01]  /*1530*/  LOP3.LUT R3, R3, R4, RZ, 0xfc, !PT ;  /* 0x0000000403037212 */ /* 0x000fe200078efcff */
[----:B------:R-:W-:Y:S01]  /*1540*/  IMAD.MOV.U32 R4, RZ, RZ, 0x20 ;  /* 0x00000020ff047424 */ /* 0x000fe200078e00ff */
[----:B------:R-:W-:-:S02]  /*1550*/  LEA R164, R2, 0x18100, 0x1 ;  /* 0x0001810002a47811 */ /* 0x000fc400078e08ff */
[----:B------:R-:W-:Y:S02]  /*1560*/  LEA R171, R3, 0x100, 0x1 ;  /* 0x0000010003ab7811 */ /* 0x000fe400078e08ff */
[----:B------:R-:W-:Y:S02]  /*1570*/  SEL R169, R4, 0xffffffe0, !P0 ;  /* 0xffffffe004a97807 */ /* 0x000fe40004000000 */
[----:B------:R-:W-:Y:S02]  /*1580*/  LEA R170, R0, 0xc100, 0x1 ;  /* 0x0000c10000aa7811 */ /* 0x000fe400078e08ff */
[----:B------:R-:W-:Y:S01]  /*1590*/  SEL R0, R8, 0xffffffc0, !P4 ;  /* 0xffffffc008007807 */ /* 0x000fe20006000000 */
[----:B------:R-:W-:Y:S01]  /*15a0*/  IMAD.IADD R165, R164, 0x1, R169 ;  /* 0x00000001a4a57824 */ /* 0x000fe200078e02a9 */
[----:B------:R-:W-:Y:S01]  /*15b0*/  LOP3.LUT R5, R12, 0x7ffffffc, RZ, 0xc0, !PT ;  /* 0x7ffffffc0c057812 */ /* 0x000fe200078ec0ff */
[--C-:B------:R-:W-:Y:S01]  /*15c0*/  IMAD.IADD R217, R169, 0x1, R171.reuse ;  /* 0x00000001a9d97824 */ /* 0x100fe200078e02ab */
[----:B------:R-:W-:Y:S01]  /*15d0*/  IADD3 R186, R177, 0x40, RZ ;  /* 0x00000040b1ba7810 */ /* 0x000fe20007ffe0ff */
[----:B------:R-:W-:Y:S01]  /*15e0*/  IMAD.IADD R172, R0, 0x1, R171 ;  /* 0x0000000100ac7824 */ /* 0x000fe200078e02ab */
[----:B------:R-:W-:Y:S01]  /*15f0*/  LEA R222, R9, 0x80, 0x1 ;  /* 0x0000008009de7811 */ /* 0x000fe200078e08ff */
[----:B------:R-:W-:Y:S01]  /*1600*/  IMAD.IADD R167, R164, 0x1, R0 ;  /* 0x00000001a4a77824 */ /* 0x000fe200078e0200 */
[----:B------:R-:W-:Y:S01]  /*1610*/  SHF.R.S32.HI R6, RZ, 0x1f, R186 ;  /* 0x0000001fff067819 */ /* 0x000fe200000114ba */
[----:B------:R-:W-:Y:S01]  /*1620*/  IMAD.IADD R166, R165, 0x1, R0 ;  /* 0x00000001a5a67824 */ /* 0x000fe200078e0200 */
[----:B------:R-:W-:Y:S01]  /*1630*/  SEL R6, R4, 0xffffffe0, !P1 ;  /* 0xffffffe004067807 */ /* 0x000fe20004800000 */
[----:B------:R-:W-:Y:S01]  /*1640*/  IMAD.IADD R0, R0, 0x1, R217 ;  /* 0x0000000100007824 */ /* 0x000fe200078e02d9 */
[----:B------:R-:W-:Y:S01]  /*1650*/  IADD3 R223, R222, -0x10, RZ ;  /* 0xfffffff0dedf7810 */ /* 0x000fe20007ffe0ff */
[----:B------:R-:W-:Y:S01]  /*1660*/  IMAD.IADD R7, R16, 0x1, -R5 ;  /* 0x0000000110077824 */ /* 0x000fe200078e0a05 */
[C---:B------:R-:W-:Y:S01]  /*1670*/  @P3 IADD3 R223, R222.reuse, 0x10, RZ ;  /* 0x00000010dedf3810 */ /* 0x040fe20007ffe0ff */
[----:B------:R-:W-:Y:S01]  /*1680*/  IMAD.IADD R225, R222, 0x1, R6 ;  /* 0x00000001dee17824 */ /* 0x000fe200078e0206 */
[----:B------:R1:W-:Y:S01]  /*1690*/  STL [R1], R0 ;  /* 0x0000000001007387 */ /* 0x0003e20000100800 */
[----:B------:R-:W-:Y:S01]  /*16a0*/  IMAD.SHL.U32 R191, R7, 0x2, RZ ;  /* 0x0000000207bf7824 */ /* 0x000fe200078e00ff */
[----:B------:R-:W-:Y:S01]  /*16b0*/  SEL R5, R8, 0xffffffc0, !P2 ;  /* 0xffffffc008057807 */ /* 0x000fe20005000000 */
[----:B------:R-:W-:Y:S01]  /*16c0*/  IMAD.IADD R224, R6, 0x1, R223 ;  /* 0x0000000106e07824 */ /* 0x000fe200078e02df */
[----:B------:R-:W-:Y:S01]  /*16d0*/  IADD3 R185, R177, 0x80, RZ ;  /* 0x00000080b1b97810 */ /* 0x000fe20007ffe0ff */
[----:B------:R-:W-:Y:S01]  /*16e0*/  IMAD.IADD R219, R169, 0x1, R172 ;  /* 0x00000001a9db7824 */ /* 0x000fe200078e02ac */
[C---:B------:R-:W-:Y:S01]  /*16f0*/  IADD3 R247, R191.reuse, 0x10, RZ ;  /* 0x00000010bff77810 */ /* 0x040fe20007ffe0ff */
[--C-:B------:R-:W-:Y:S01]  /*1700*/  IMAD.IADD R252, R222, 0x1, R5.reuse ;  /* 0x00000001defc7824 */ /* 0x100fe200078e0205 */
[----:B------:R-:W-:Y:S01]  /*1710*/  IADD3 R248, R191, 0x8, RZ ;  /* 0x00000008bff87810 */ /* 0x000fe20007ffe0ff */
[----:B------:R-:W-:Y:S01]  /*1720*/  IMAD.IADD R251, R225, 0x1, R5 ;  /* 0x00000001e1fb7824 */ /* 0x000fe200078e0205 */
[----:B------:R-:W-:Y:S01]  /*1730*/  IADD3 R244, R191, 0x28, RZ ;  /* 0x00000028bff47810 */ /* 0x000fe20007ffe0ff */
[----:B------:R-:W-:Y:S01]  /*1740*/  IMAD.IADD R250, R5, 0x1, R223 ;  /* 0x0000000105fa7824 */ /* 0x000fe200078e02df */
[C---:B------:R-:W-:Y:S01]  /*1750*/  IADD3 R245, R191.reuse, 0x20, RZ ;  /* 0x00000020bff57810 */ /* 0x040fe20007ffe0ff */
[----:B------:R-:W-:Y:S01]  /*1760*/  IMAD.IADD R249, R224, 0x1, R5 ;  /* 0x00000001e0f97824 */ /* 0x000fe200078e0205 */
        /* <DEDUP_REMOVED lines=8> */
[----:B------:R-:W-:Y:S02]  /*17f0*/  SHF.R.S32.HI R4, RZ, 0x1f, R247 ;  /* 0x0000001fff047819 */ /* 0x000fe400000114f7 */
[C---:B------:R-:W-:Y:S02]  /*1800*/  IADD3 R240, R191.reuse, 0x48, RZ ;  /* 0x00000048bff07810 */ /* 0x040fe40007ffe0ff */
[C---:B------:R-:W-:Y:S02]  /*1810*/  IADD3 R236, R191.reuse, 0x68, RZ ;  /* 0x00000068bfec7810 */ /* 0x040fe40007ffe0ff */
[----:B------:R-:W-:Y:S02]  /*1820*/  IADD3 R232, R191, 0x88, RZ ;  /* 0x00000088bfe87810 */ /* 0x000fe40007ffe0ff */
[----:B------:R-:W-:-:S02]  /*1830*/  SHF.R.S32.HI R7, RZ, 0x1f, R248 ;  /* 0x0000001fff077819 */ /* 0x000fc400000114f8 */
[----:B------:R-:W-:Y:S02]  /*1840*/  SHF.R.S32.HI R4, RZ, 0x1f, R244 ;  /* 0x0000001fff047819 */ /* 0x000fe400000114f4 */
[C---:B------:R-:W-:Y:S02]  /*1850*/  IADD3 R237, R191.reuse, 0x60, RZ ;  /* 0x00000060bfed7810 */ /* 0x040fe40007ffe0ff */
[C---:B------:R-:W-:Y:S02]  /*1860*/  IADD3 R233, R191.reuse, 0x80, RZ ;  /* 0x00000080bfe97810 */ /* 0x040fe40007ffe0ff */
[----:B------:R-:W-:Y:S02]  /*1870*/  IADD3 R229, R191, 0xa0, RZ ;  /* 0x000000a0bfe57810 */ /* 0x000fe40007ffe0ff */
[----:B------:R-:W-:Y:S02]  /*1880*/  SHF.R.S32.HI R7, RZ, 0x1f, R245 ;  /* 0x0000001fff077819 */ /* 0x000fe400000114f5 */
[----:B------:R-:W-:-:S02]  /*1890*/  SHF.R.S32.HI R4, RZ, 0x1f, R241 ;  /* 0x0000001fff047819 */ /* 0x000fc400000114f1 */
[C---:B------:R-:W-:Y:S02]  /*18a0*/  IADD3 R234, R191.reuse, 0x78, RZ ;  /* 0x00000078bfea7810 */ /* 0x040fe40007ffe0ff */
[C---:B------:R-:W-:Y:S02]  /*18b0*/  IADD3 R230, R191.reuse, 0x98, RZ ;  /* 0x00000098bfe67810 */ /* 0x040fe40007ffe0ff */
[----:B------:R-:W-:Y:S02]  /*18c0*/  IADD3 R227, R191, 0xb0, RZ ;  /* 0x000000b0bfe37810 */ /* 0x000fe40007ffe0ff */
[----:B------:R-:W-:Y:S02]  /*18d0*/  SHF.R.S32.HI R8, RZ, 0x1f, R246 ;  /* 0x0000001fff087819 */ /* 0x000fe400000114f6 */
        /* <DEDUP_REMOVED lines=22> */
[----:B-1----:R-:W-:Y:S02]  /*1a40*/  SHF.R.S32.HI R4, RZ, 0x1f, R226 ;  /* 0x0000001fff047819 */ /* 0x002fe400000114e2 */
.L_x_5254:
        /* <DEDUP_REMOVED lines=22> */
.L_x_5091:
[----:B------:R-:W-:-:S04]  /*1bb0*/  ISETP.NE.U32.AND P0, PT, RZ, c[0x0][0x368], PT ;  /* 0x0000da00ff007a0c */ /* 0x000fc80003f05070 */
[----:B------:R-:W-:-:S13]  /*1bc0*/  ISETP.NE.AND.EX P0, PT, RZ, c[0x0][0x36c], PT, P0 ;  /* 0x0000db00ff007a0c */ /* 0x000fda0003f05300 */
[----:B------:R-:W-:Y:S05]  /*1bd0*/  @!P0 BRA `(.L_x_5092) ;  /* 0x0000003000008947 */ /* 0x000fea0003800000 */
[----:B-1----:R-:W-:-:S05]  /*1be0*/  IMAD.WIDE R2, R211, R13, c[0x0][0x368] ;  /* 0x0000da00d3027625 */ /* 0x002fca00078e020d */
[----:B------:R1:W5:Y:S01]  /*1bf0*/  LDG.E R0, [R2.64] ;  /* 0x0000000602007981 */ /* 0x000362000c1e1900 */
[----:B------:R-:W-:Y:S05]  /*1c00*/  BRA `(.L_x_5093) ;  /* 0x0000008000007947 */ /* 0x000fea0003800000 */
.L_x_5092:
        /* <DEDUP_REMOVED lines=8> */
.L_x_5093:
        /* <DEDUP_REMOVED lines=28> */
.L_x_5096:
[----:B------:R-:W-:-:S13]  /*1e50*/  ISETP.NE.AND P0, PT, R7, 0x1, PT ;  /* 0x000000010700780c */ /* 0x000fda0003f05270 */
[----:B------:R-:W-:-:S05]  /*1e60*/  @P0 IMAD.HI.U32 R0, R2, c[0x0][0x330], RZ ;  /* 0x0000cc0002000a27 */ /* 0x000fca00078e00ff */
[----:B------:R-:W-:Y:S02]  /*1e70*/  @P0 SHF.R.U32.HI R2, RZ, c[0x0][0x334], R0 ;  /* 0x0000cd00ff020a19 */ /* 0x000fe40000011600 */
.L_x_5097:
[----:B------:R-:W-:Y:S05]  /*1e80*/  BSYNC B0 ;  /* 0x0000000000007941 */ /* 0x000fea0003800000 */
.L_x_5095:
[----:B------:R-:W-:-:S05]  /*1e90*/  IMAD R2, R2, R7, c[0x0][0x32c] ;  /* 0x0000cb0002027624 */ /* 0x000fca00078e0207 */
[----:B------:R-:W-:-:S04]  /*1ea0*/  IMNMX R3, R3, R2, PT ;  /* 0x0000000203037217 */ /* 0x000fc80003800200 */
.L_x_5094:
        /* <DEDUP_REMOVED lines=25> */
.L_x_5100:
[----:B------:R-:W-:-:S13]  /*2040*/  ISETP.NE.AND P0, PT, R7, 0x1, PT ;  /* 0x000000010700780c */ /* 0x000fda0003f05270 */
[----:B------:R-:W-:-:S05]  /*2050*/  @P0 IMAD.HI.U32 R3, R0, c[0x0][0x330], RZ ;  /* 0x0000cc0000030a27 */ /* 0x000fca00078e00ff */
[----:B------:R-:W-:Y:S02]  /*2060*/  @P0 SHF.R.U32.HI R0, RZ, c[0x0][0x334], R3 ;  /* 0x0000cd00ff000a19 */ /* 0x000fe40000011603 */
.L_x_5101:
[----:B------:R-:W-:Y:S05]  /*2070*/  BSYNC B0 ;  /* 0x0000000000007941 */ /* 0x000fea0003800000 */
.L_x_5099:
[----:B------:R-:W-:-:S05]  /*2080*/  IMAD R0, R0, c[0x0][0x32c], RZ ;  /* 0x0000cb0000007a24 */ /* 0x000fca00078e02ff */
[----:B------:R-:W-:-:S04]  /*2090*/  IMNMX R2, R2, R0, !PT ;  /* 0x0000000002027217 */ /* 0x000fc80007800200 */
.L_x_5098:
        /* <DEDUP_REMOVED lines=45> */
.L_x_5103:
[----:B------:R-:W-:Y:S05]  /*2370*/  BSYNC B0 ;  /* 0x0000000000007941 */ /* 0x000fea0003800000 */
.L_x_5102:
        /* <DEDUP_REMOVED lines=101> */
.L_x_5259:
[----:B------:R-:W-:Y:S05]  /*29d0*/  BRA.DIV ~URZ, `(.L_x_5106) ;  /* 0x00013e927f007947 */ /* 0x000fea000b800000 */
[----:B------:R3:W4:Y:S02]  /*29e0*/  SHFL.IDX PT, R0, R12, RZ, 0x181f ;  /* 0x00181fff0c007589 */ /* 0x00072400000e0000 */
.L_x_5260:
        /* <DEDUP_REMOVED lines=20> */
.L_x_5108:
[----:B------:R-:W-:Y:S05]  /*2b30*/  BSYNC B0 ;  /* 0x0000000000007941 */ /* 0x000fea0003800000 */
.L_x_5107:
[----:B------:R-:W-:Y:S05]  /*2b40*/  BRA.DIV ~URZ, `(.L_x_5109) ;  /* 0x00013d927f007947 */ /* 0x000fea000b800000 */
[----:B--2---:R2:W1:Y:S04]  /*2b50*/  SHFL.IDX PT, R8, R9, 0x1, 0x181f ;  /* 0x00381f0009087f89 */ /* 0x00446800000e0000 */
[----:B----4-:R2:W4:Y:S02]  /*2b60*/  SHFL.IDX PT, R0, R12, 0x1, 0x181f ;  /* 0x00381f000c007f89 */ /* 0x01052400000e0000 */
.L_x_5261:
        /* <DEDUP_REMOVED lines=19> */
.L_x_5111:
[----:B------:R-:W-:Y:S05]  /*2ca0*/  BSYNC B0 ;  /* 0x0000000000007941 */ /* 0x000fea0003800000 */
.L_x_5110:
[----:B------:R-:W-:Y:S05]  /*2cb0*/  BRA.DIV ~URZ, `(.L_x_5112) ;  /* 0x00013cf27f007947 */ /* 0x000fea000b800000 */
[----:B-1----:R1:W2:Y:S02]  /*2cc0*/  SHFL.IDX PT, R8, R9, 0x2, 0x181f ;  /* 0x00581f0009087f89 */ /* 0x0022a400000e0000 */
.L_x_5262:
[----:B------:R-:W-:Y:S05]  /*2cd0*/  BRA.DIV ~URZ, `(.L_x_5113) ;  /* 0x00013d427f007947 */ /* 0x000fea000b800000 */
[----:B----4-:R4:W1:Y:S02]  /*2ce0*/  SHFL.IDX PT, R0, R12, 0x2, 0x181f ;  /* 0x00581f000c007f89 */ /* 0x01086400000e0000 */
.L_x_5263:
        /* <DEDUP_REMOVED lines=19> */
.L_x_5115:
[----:B------:R-:W-:Y:S05]  /*2e20*/  BSYNC B0 ;  /* 0x0000000000007941 */ /* 0x000fea0003800000 */
.L_x_5114:
[----:B------:R-:W-:Y:S05]  /*2e30*/  BRA.DIV ~URZ, `(.L_x_5116) ;  /* 0x00013c527f007947 */ /* 0x000fea000b800000 */
[----:B--2---:R2:W3:Y:S04]  /*2e40*/  SHFL.IDX PT, R8, R9, 0x3, 0x181f ;  /* 0x00781f0009087f89 */ /* 0x0044e800000e0000 */
[----:B-1----:R2:W1:Y:S02]  /*2e50*/  SHFL.IDX PT, R0, R12, 0x3, 0x181f ;  /* 0x00781f000c007f89 */ /* 0x00246400000e0000 */
.L_x_5264:
        /* <DEDUP_REMOVED lines=179> */
.L_x_5265:
        /* <DEDUP_REMOVED lines=21> */
.L_x_5266:
        /* <DEDUP_REMOVED lines=21> */
.L_x_5118:
[----:B------:R-:W-:Y:S05]  /*3c30*/  BSYNC B0 ;  /* 0x0000000000007941 */ /* 0x000fea0003800000 */
.L_x_5117:
        /* <DEDUP_REMOVED lines=45> */
.L_x_5267:
        /* <DEDUP_REMOVED lines=21> */
.L_x_5268:
        /* <DEDUP_REMOVED lines=21> */
.L_x_5122:
[----:B------:R-:W-:Y:S05]  /*41b0*/  BSYNC B0 ;  /* 0x0000000000007941 */ /* 0x000fea0003800000 */
.L_x_5121:
[----:B------:R-:W-:Y:S01]  /*41c0*/  IMAD.MOV.U32 R0, RZ, RZ, 0x40 ;  /* 0x00000040ff007424 */ /* 0x000fe200078e00ff */
[----:B------:R-:W-:Y:S01]  /*41d0*/  LOP3.LUT P1, RZ, R187, 0x4, RZ, 0xc0, !PT ;  /* 0x00000004bbff7812 */ /* 0x000fe2000782c0ff */
[----:B------:R-:W0:Y:S01]  /*41e0*/  LDGDEPBAR ;  /* 0x00000000000079af */ /* 0x000e220000000000 */
[----:B------:R-:W-:Y:S01]  /*41f0*/  WARPSYNC 0xffffffff ;  /* 0xffffffff00007948 */ /* 0x000fe20003800000 */
[C---:B--23--:R-:W-:Y:S01]  /*4200*/  HMMA.16816.F32 R12, R4.reuse, R32, RZ ;  /* 0x00000020040c723c */ /* 0x04cfe200000018ff */
[----:B------:R-:W-:Y:S01]  /*4210*/  SEL R162, R0, 0xffffffc0, !P1 ;  /* 0xffffffc000a27807 */ /* 0x000fe20004800000 */
[----:B------:R-:W-:Y:S01]  /*4220*/  LDSM.16.M88.4 R16, [R167] ;  /* 0x00000000a710783b */ /* 0x000fe20000000200 */
[----:B------:R-:W-:Y:S01]  /*4230*/  IMAD.MOV.U32 R3, RZ, RZ, c[0x0][0x2c4] ;  /* 0x0000b100ff037624 */ /* 0x000fe200078e00ff */
[----:B------:R-:W-:Y:S01]  /*4240*/  ULDC UR4, c[0x0][0x324] ;  /* 0x0000c90000047ab9 */ /* 0x000fe20000000800 */
[----:B------:R-:W-:Y:S01]  /*4250*/  IADD3 R0, R162, R170, R168 ;  /* 0x000000aaa2007210 */ /* 0x000fe20007ffe0a8 */
[----:B------:R-:W-:Y:S01]  /*4260*/  IMAD.IADD R2, R170, 0x1, R162 ;  /* 0x00000001aa027824 */ /* 0x000fe200078e02a2 */
[----:B------:R-:W-:Y:S01]  /*4270*/  ULOP3.LUT UR4, URZ, UR4, URZ, 0x33, !UPT ;  /* 0x000000043f047292 */ /* 0x000fe2000f8e333f */
[----:B------:R-:W-:Y:S01]  /*4280*/  HMMA.16816.F32 R28, R4, R34, RZ ;  /* 0x00000022041c723c */ /* 0x000fe200000018ff */
[----:B------:R-:W-:Y:S01]  /*4290*/  ISETP.NE.AND P0, PT, R3, 0x1, PT ;  /* 0x000000010300780c */ /* 0x000fe20003f05270 */
[----:B------:R-:W-:Y:S01]  /*42a0*/  LDSM.16.M88.4 R68, [R0] ;  /* 0x000000000044783b */ /* 0x000fe20000000200 */
[----:B------:R-:W-:-:S03]  /*42b0*/  IMAD.MOV.U32 R93, RZ, RZ, c[0x0][0x32c] ;  /* 0x0000cb00ff5d7624 */ /* 0x000fc600078e00ff */
[----:B------:R-:W2:Y:S02]  /*42c0*/  LDSM.16.M88.4 R52, [R2] ;  /* 0x000000000234783b */ /* 0x000ea40000000200 */
[C---:B----4-:R-:W-:Y:S01]  /*42d0*/  HMMA.16816.F32 R32, R4.reuse, R36, RZ ;  /* 0x000000240420723c */ /* 0x050fe200000018ff */
[----:B------:R-:W-:Y:S01]  /*42e0*/  ISETP.GE.AND P4, PT, R93, 0x1, PT ;  /* 0x000000015d00780c */ /* 0x000fe20003f86270 */
[----:B------:R-:W3:Y:S04]  /*42f0*/  LDSM.16.M88.4 R56, [R2+0x800] ;  /* 0x000800000238783b */ /* 0x000ee80000000200 */
[----:B------:R-:W4:Y:S02]  /*4300*/  LDSM.16.M88.4 R76, [R2+0x1000] ;  /* 0x00100000024c783b */ /* 0x000f240000000200 */
[C---:B------:R-:W-:Y:S02]  /*4310*/  HMMA.16816.F32 R36, R4.reuse, R38, RZ ;  /* 0x000000260424723c */ /* 0x040fe400000018ff */
[----:B------:R-:W-:Y:S04]  /*4320*/  LDSM.16.M88.4 R72, [R0+0x800] ;  /* 0x000800000048783b */ /* 0x000fe80000000200 */
[----:B------:R-:W-:Y:S02]  /*4330*/  LDSM.16.M88.4 R84, [R0+0x1000] ;  /* 0x001000000054783b */ /* 0x000fe40000000200 */
[C---:B-1----:R-:W-:Y:S08]  /*4340*/  HMMA.16816.F32 R40, R4.reuse, R48, RZ ;  /* 0x000000300428723c */ /* 0x042ff000000018ff */
[C---:B------:R-:W-:Y:S08]  /*4350*/  HMMA.16816.F32 R48, R4.reuse, R50, RZ ;  /* 0x000000320430723c */ /* 0x040ff000000018ff */
[C---:B------:R-:W-:Y:S08]  /*4360*/  HMMA.16816.F32 R24, R4.reuse, R44, RZ ;  /* 0x0000002c0418723c */ /* 0x040ff000000018ff */
[----:B------:R-:W-:Y:S01]  /*4370*/  HMMA.16816.F32 R44, R4, R46, RZ ;  /* 0x0000002e042c723c */ /* 0x000fe200000018ff */
[----:B------:R-:W-:Y:S07]  /*4380*/  LDSM.16.M88.4 R4, [R166] ;  /* 0x00000000a604783b */ /* 0x000fee0000000200 */
[C---:B------:R-:W-:Y:S08]  /*4390*/  HMMA.16816.F32 R12, R8.reuse, R60, R12 ;  /* 0x0000003c080c723c */ /* 0x040ff0000000180c */
        /* <DEDUP_REMOVED lines=10> */
[----:B------:R-:W-:Y:S07]  /*4440*/  LDSM.16.M88.4 R88, [R170+0x3000] ;  /* 0x00300000aa58783b */ /* 0x000fee0000000200 */
[C---:B--2---:R-:W-:Y:S01]  /*4450*/  HMMA.16816.F32 R8, R16.reuse, R52, R12 ;  /* 0x000000341008723c */ /* 0x044fe2000000180c */
[----:B------:R-:W-:Y:S07]  /*4460*/  LDSM.16.M88.4 R12, [R164+0x4000] ;  /* 0x00400000a40c783b */ /* 0x000fee0000000200 */
[C---:B------:R-:W-:Y:S08]  /*4470*/  HMMA.16816.F32 R28, R16.reuse, R54, R28 ;  /* 0x00000036101c723c */ /* 0x040ff0000000181c */
[C---:B---3--:R-:W-:Y:S08]  /*4480*/  HMMA.16816.F32 R32, R16.reuse, R56, R32 ;  /* 0x000000381020723c */ /* 0x048ff00000001820 */
[C---:B------:R-:W-:Y:S01]  /*4490*/  HMMA.16816.F32 R36, R16.reuse, R58, R36 ;  /* 0x0000003a1024723c */ /* 0x040fe20000001824 */
[----:B------:R-:W2:Y:S07]  /*44a0*/  LDSM.16.M88.4 R56, [R0+0x1800] ;  /* 0x001800000038783b */ /* 0x000eae0000000200 */
[C---:B----4-:R-:W-:Y:S08]  /*44b0*/  HMMA.16816.F32 R52, R16.reuse, R78, R48 ;  /* 0x0000004e1034723c */ /* 0x050ff00000001830 */
[C---:B------:R-:W-:Y:S01]  /*44c0*/  HMMA.16816.F32 R40, R16.reuse, R76, R40 ;  /* 0x0000004c1028723c */ /* 0x040fe20000001828 */
[----:B------:R-:W-:Y:S07]  /*44d0*/  LDSM.16.M88.4 R76, [R2+0x2800] ;  /* 0x00280000024c783b */ /* 0x000fee0000000200 */
[C---:B-1----:R-:W-:Y:S01]  /*44e0*/  HMMA.16816.F32 R48, R16.reuse, R60, R24 ;  /* 0x0000003c1030723c */ /* 0x042fe20000001818 */
[----:B------:R-:W-:Y:S07]  /*44f0*/  LDSM.16.M88.4 R24, [R20+0x3800] ;  /* 0x003800001418783b */ /* 0x000fee0000000200 */
[----:B------:R-:W-:Y:S01]  /*4500*/  HMMA.16816.F32 R44, R16, R62, R44 ;  /* 0x0000003e102c723c */ /* 0x000fe2000000182c */
[----:B------:R-:W1:Y:S04]  /*4510*/  LDSM.16.M88.4 R60, [R170+0x3800] ;  /* 0x00380000aa3c783b */ /* 0x000e680000000200 */
[----:B------:R-:W-:Y:S03]  /*4520*/  LDSM.16.M88.4 R16, [R165+0x4000] ;  /* 0x00400000a510783b */ /* 0x000fe60000000200 */
        /* <DEDUP_REMOVED lines=8> */
[----:B------:R-:W5:Y:S07]  /*45b0*/  LDSM.16.M88.4 R84, [R20+0x3000] ;  /* 0x003000001454783b */ /* 0x000f6e0000000200 */
[C---:B--2---:R-:W-:Y:S08]  /*45c0*/  HMMA.16816.F32 R48, R4.reuse, R56, R48 ;  /* 0x000000380430723c */ /* 0x044ff00000001830 */
[----:B------:R-:W-:Y:S01]  /*45d0*/  HMMA.16816.F32 R44, R4, R58, R44 ;  /* 0x0000003a042c723c */ /* 0x000fe2000000182c */
[----:B------:R-:W-:Y:S07]  /*45e0*/  LDSM.16.M88.4 R56, [R2+0x3800] ;  /* 0x003800000238783b */ /* 0x000fee0000000200 */
[C---:B------:R-:W-:Y:S01]  /*45f0*/  HMMA.16816.F32 R4, R12.reuse, R64, R8 ;  /* 0x000000400c04723c */ /* 0x040fe20000001808 */
[----:B------:R-:W-:Y:S07]  /*4600*/  LDSM.16.M88.4 R8, [R167+0x4000] ;  /* 0x00400000a708783b */ /* 0x000fee0000000200 */
[C---:B------:R-:W-:Y:S01]  /*4610*/  HMMA.16816.F32 R28, R12.reuse, R66, R28 ;  /* 0x000000420c1c723c */ /* 0x040fe2000000181c */
[----:B------:R-:W2:Y:S07]  /*4620*/  LDSM.16.M88.4 R64, [R2+0x2000] ;  /* 0x002000000240783b */ /* 0x000eae0000000200 */
[C---:B------:R-:W-:Y:S08]  /*4630*/  HMMA.16816.F32 R32, R12.reuse, R80, R32 ;  /* 0x000000500c20723c */ /* 0x040ff00000001820 */
[C---:B------:R-:W-:Y:S01]  /*4640*/  HMMA.16816.F32 R36, R12.reuse, R82, R36 ;  /* 0x000000520c24723c */ /* 0x040fe20000001824 */
[----:B------:R-:W-:Y:S07]  /*4650*/  LDSM.16.M88.4 R80, [R170+0x4800] ;  /* 0x00480000aa50783b */ /* 0x000fee0000000200 */
[C---:B------:R-:W-:Y:S08]  /*4660*/  HMMA.16816.F32 R40, R12.reuse, R88, R40 ;  /* 0x000000580c28723c */ /* 0x040ff00000001828 */
[C---:B------:R-:W-:Y:S01]  /*4670*/  HMMA.16816.F32 R52, R12.reuse, R90, R52 ;  /* 0x0000005a0c34723c */ /* 0x040fe20000001834 */
[----:B------:R-:W2:Y:S07]  /*4680*/  LDSM.16.M88.4 R88, [R2+0x3000] ;  /* 0x003000000258783b */ /* 0x000eae0000000200 */
[C---:B-1----:R-:W-:Y:S08]  /*4690*/  HMMA.16816.F32 R48, R12.reuse, R60, R48 ;  /* 0x0000003c0c30723c */ /* 0x042ff00000001830 */
[----:B------:R-:W-:Y:S01]  /*46a0*/  HMMA.16816.F32 R44, R12, R62, R44 ;  /* 0x0000003e0c2c723c */ /* 0x000fe2000000182c */
[----:B------:R-:W-:Y:S07]  /*46b0*/  LDSM.16.M88.4 R60, [R0+0x3800] ;  /* 0x00380000003c783b */ /* 0x000fee0000000200 */
[C---:B---3--:R-:W-:Y:S01]  /*46c0*/  HMMA.16816.F32 R12, R16.reuse, R68, R4 ;  /* 0x00000044100c723c */ /* 0x048fe20000001804 */
[----:B------:R-:W-:Y:S07]  /*46d0*/  LDSM.16.M88.4 R4, [R166+0x4000] ;  /* 0x00400000a604783b */ /* 0x000fee0000000200 */
[C---:B------:R-:W-:Y:S01]  /*46e0*/  HMMA.16816.F32 R28, R16.reuse, R70, R28 ;  /* 0x00000046101c723c */ /* 0x040fe2000000181c */
[----:B------:R-:W1:Y:S07]  /*46f0*/  LDSM.16.M88.4 R68, [R0+0x2000] ;  /* 0x002000000044783b */ /* 0x000e6e0000000200 */
[C---:B----4-:R-:W-:Y:S08]  /*4700*/  HMMA.16816.F32 R32, R16.reuse, R72, R32 ;  /* 0x000000481020723c */ /* 0x050ff00000001820 */
[C---:B------:R-:W-:Y:S01]  /*4710*/  HMMA.16816.F32 R36, R16.reuse, R74, R36 ;  /* 0x0000004a1024723c */ /* 0x040fe20000001824 */
[----:B------:R-:W3:Y:S07]  /*4720*/  LDSM.16.M88.4 R72, [R0+0x2800] ;  /* 0x002800000048783b */ /* 0x000eee0000000200 */
[C---:B-----5:R-:W-:Y:S08]  /*4730*/  HMMA.16816.F32 R40, R16.reuse, R84, R40 ;  /* 0x000000541028723c */ /* 0x060ff00000001828 */
[C---:B------:R-:W-:Y:S01]  /*4740*/  HMMA.16816.F32 R52, R16.reuse, R86, R52 ;  /* 0x000000561034723c */ /* 0x040fe20000001834 */
[----:B------:R-:W4:Y:S07]  /*4750*/  LDSM.16.M88.4 R84, [R0+0x3000] ;  /* 0x003000000054783b */ /* 0x000f2e0000000200 */
[C---:B------:R-:W-:Y:S08]  /*4760*/  HMMA.16816.F32 R48, R16.reuse, R24, R48 ;  /* 0x000000181030723c */ /* 0x040ff00000001830 */
[----:B------:R-:W-:Y:S01]  /*4770*/  HMMA.16816.F32 R44, R16, R26, R44 ;  /* 0x0000001a102c723c */ /* 0x000fe2000000182c */
[----:B------:R-:W-:Y:S07]  /*4780*/  LDSM.16.M88.4 R16, [R164+0x8000] ;  /* 0x00800000a410783b */ /* 0x000fee0000000200 */
[C---:B--2---:R-:W-:Y:S08]  /*4790*/  HMMA.16816.F32 R24, R8.reuse, R64, R12 ;  /* 0x000000400818723c */ /* 0x044ff0000000180c */
[C---:B------:R-:W-:Y:S01]  /*47a0*/  HMMA.16816.F32 R12, R8.reuse, R66, R28 ;  /* 0x00000042080c723c */ /* 0x040fe2000000181c */
[----:B------:R-:W2:Y:S07]  /*47b0*/  LDSM.16.M88.4 R64, [R170+0x4000] ;  /* 0x00400000aa40783b */ /* 0x000eae0000000200 */
[C---:B------:R-:W-:Y:S08]  /*47c0*/  HMMA.16816.F32 R32, R8.reuse, R76, R32 ;  /* 0x0000004c0820723c */ /* 0x040ff00000001820 */
[C---:B------:R-:W-:Y:S01]  /*47d0*/  HMMA.16816.F32 R36, R8.reuse, R78, R36 ;  /* 0x0000004e0824723c */ /* 0x040fe20000001824 */
[----:B------:R-:W-:Y:S07]  /*47e0*/  LDSM.16.M88.4 R76, [R20+0x4800] ;  /* 0x00480000144c783b */ /* 0x000fee0000000200 */
[C---:B------:R-:W-:Y:S08]  /*47f0*/  HMMA.16816.F32 R40, R8.reuse, R88, R40 ;  /* 0x000000580828723c */ /* 0x040ff00000001828 */
[C---:B------:R-:W-:Y:S01]  /*4800*/  HMMA.16816.F32 R52, R8.reuse, R90, R52 ;  /* 0x0000005a0834723c */ /* 0x040fe20000001834 */
[----:B------:R-:W5:Y:S07]  /*4810*/  LDSM.16.M88.4 R88, [R170+0x5000] ;  /* 0x00500000aa58783b */ /* 0x000f6e0000000200 */
[C---:B------:R-:W-:Y:S08]  /*4820*/  HMMA.16816.F32 R48, R8.reuse, R56, R48 ;  /* 0x000000380830723c */ /* 0x040ff00000001830 */
[----:B------:R-:W-:Y:S01]  /*4830*/  HMMA.16816.F32 R44, R8, R58, R44 ;  /* 0x0000003a082c723c */ /* 0x000fe2000000182c */
[----:B------:R-:W2:Y:S07]  /*4840*/  LDSM.16.M88.4 R56, [R170+0x5800] ;  /* 0x00580000aa38783b */ /* 0x000eae0000000200 */
[C---:B-1----:R-:W-:Y:S08]  /*4850*/  HMMA.16816.F32 R28, R4.reuse, R68, R24 ;  /* 0x00000044041c723c */ /* 0x042ff00000001818 */
[C---:B------:R-:W-:Y:S01]  /*4860*/  HMMA.16816.F32 R24, R4.reuse, R70, R12 ;  /* 0x000000460418723c */ /* 0x040fe2000000180c */
[----:B------:R-:W-:Y:S04]  /*4870*/  LDSM.16.M88.4 R12, [R165+0x8000] ;  /* 0x00800000a50c783b */ /* 0x000fe80000000200 */
[----:B------:R-:W1:Y:S03]  /*4880*/  LDSM.16.M88.4 R68, [R20+0x4000] ;  /* 0x004000001444783b */ /* 0x000e660000000200 */
[C---:B---3--:R-:W-:Y:S08]  /*4890*/  HMMA.16816.F32 R8, R4.reuse, R72, R32 ;  /* 0x000000480408723c */ /* 0x048ff00000001820 */
[C---:B------:R-:W-:Y:S01]  /*48a0*/  HMMA.16816.F32 R36, R4.reuse, R74, R36 ;  /* 0x0000004a0424723c */ /* 0x040fe20000001824 */
[----:B------:R-:W-:Y:S07]  /*48b0*/  LDSM.16.M88.4 R72, [R2+0x4000] ;  /* 0x004000000248783b */ /* 0x000fee0000000200 */
[C---:B----4-:R-:W-:Y:S08]  /*48c0*/  HMMA.16816.F32 R40, R4.reuse, R84, R40 ;  /* 0x000000540428723c */ /* 0x050ff00000001828 */
[C---:B------:R-:W-:Y:S01]  /*48d0*/  HMMA.16816.F32 R52, R4.reuse, R86, R52 ;  /* 0x000000560434723c */ /* 0x040fe20000001834 */
[----:B------:R-:W3:Y:S07]  /*48e0*/  LDSM.16.M88.4 R84, [R20+0x5000] ;  /* 0x005000001454783b */ /* 0x000eee0000000200 */
[C---:B------:R-:W-:Y:S08]  /*48f0*/  HMMA.16816.F32 R48, R4.reuse, R60, R48 ;  /* 0x0000003c0430723c */ /* 0x040ff00000001830 */
[----:B------:R-:W-:Y:S01]  /*4900*/  HMMA.16816.F32 R44, R4, R62, R44 ;  /* 0x0000003e042c723c */ /* 0x000fe2000000182c */
[----:B------:R-:W-:Y:S07]  /*4910*/  LDSM.16.M88.4 R60, [R2+0x5800] ;  /* 0x00580000023c783b */ /* 0x000fee0000000200 */
[C---:B--2---:R-:W-:Y:S08]  /*4920*/  HMMA.16816.F32 R32, R16.reuse, R64, R28 ;  /* 0x000000401020723c */ /* 0x044ff0000000181c */
[C---:B------:R-:W-:Y:S01]  /*4930*/  HMMA.16816.F32 R28, R16.reuse, R66, R24 ;  /* 0x00000042101c723c */ /* 0x040fe20000001818 */
[----:B------:R2:W4:Y:S07]  /*4940*/  LDSM.16.M88.4 R64, [R20+0x5800] ;  /* 0x005800001440783b */ /* 0x00052e0000000200 */
[C---:B------:R-:W-:Y:S01]  /*4950*/  HMMA.16816.F32 R24, R16.reuse, R80, R8 ;  /* 0x000000501018723c */ /* 0x040fe20000001808 */
[----:B------:R-:W1:Y:S07]  /*4960*/  LDSM.16.M88.4 R8, [R167+0x8000] ;  /* 0x00800000a708783b */ /* 0x000e6e0000000200 */
[C---:B------:R-:W-:Y:S01]  /*4970*/  HMMA.16816.F32 R4, R16.reuse, R82, R36 ;  /* 0x000000521004723c */ /* 0x040fe20000001824 */
[----:B------:R-:W2:Y:S07]  /*4980*/  LDSM.16.M88.4 R80, [R2+0x4800] ;  /* 0x004800000250783b */ /* 0x000eae0000000200 */
[C---:B-----5:R-:W-:Y:S08]  /*4990*/  HMMA.16816.F32 R36, R16.reuse, R88, R40 ;  /* 0x000000581024723c */ /* 0x060ff00000001828 */
[C---:B------:R-:W-:Y:S08]  /*49a0*/  HMMA.16816.F32 R52, R16.reuse, R90, R52 ;  /* 0x0000005a1034723c */ /* 0x040ff00000001834 */
[C---:B------:R-:W-:Y:S08]  /*49b0*/  HMMA.16816.F32 R48, R16.reuse, R56, R48 ;  /* 0x000000381030723c */ /* 0x040ff00000001830 */
[----:B------:R-:W-:Y:S01]  /*49c0*/  HMMA.16816.F32 R40, R16, R58, R44 ;  /* 0x0000003a1028723c */ /* 0x000fe2000000182c */
[----:B------:R-:W5:Y:S07]  /*49d0*/  LDSM.16.M88.4 R56, [R2+0x5000] ;  /* 0x005000000238783b */ /* 0x000f6e0000000200 */
[C---:B-1----:R-:W-:Y:S08]  /*49e0*/  HMMA.16816.F32 R32, R12.reuse, R68, R32 ;  /* 0x000000440c20723c */ /* 0x042ff00000001820 */
[C---:B------:R-:W-:Y:S01]  /*49f0*/  HMMA.16816.F32 R28, R12.reuse, R70, R28 ;  /* 0x000000460c1c723c */ /* 0x040fe2000000181c */
[----:B------:R-:W-:Y:S07]  /*4a00*/  LDSM.16.M88.4 R68, [R0+0x4000] ;  /* 0x004000000044783b */ /* 0x000fee0000000200 */
[C---:B------:R-:W-:Y:S08]  /*4a10*/  HMMA.16816.F32 R24, R12.reuse, R76, R24 ;  /* 0x0000004c0c18723c */ /* 0x040ff00000001818 */
[C---:B--2---:R-:W-:Y:S01]  /*4a20*/  HMMA.16816.F32 R20, R12.reuse, R78, R4 ;  /* 0x0000004e0c14723c */ /* 0x044fe20000001804 */
[----:B------:R-:W1:Y:S04]  /*4a30*/  LDSM.16.M88.4 R4, [R166+0x8000] ;  /* 0x00800000a604783b */ /* 0x000e680000000200 */
[----:B------:R-:W2:Y:S03]  /*4a40*/  LDSM.16.M88.4 R76, [R0+0x4800] ;  /* 0x00480000004c783b */ /* 0x000ea60000000200 */
[C---:B---3--:R-:W-:Y:S08]  /*4a50*/  HMMA.16816.F32 R16, R12.reuse, R84, R36 ;  /* 0x000000540c10723c */ /* 0x048ff00000001824 */
[C---:B------:R-:W-:Y:S08]  /*4a60*/  HMMA.16816.F32 R52, R12.reuse, R86, R52 ;  /* 0x000000560c34723c */ /* 0x040ff00000001834 */
[C---:B----4-:R-:W-:Y:S08]  /*4a70*/  HMMA.16816.F32 R48, R12.reuse, R64, R48 ;  /* 0x000000400c30723c */ /* 0x050ff00000001830 */
[----:B------:R-:W-:Y:S01]  /*4a80*/  HMMA.16816.F32 R12, R12, R66, R40 ;  /* 0x000000420c0c723c */ /* 0x000fe20000001828 */
[----:B------:R-:W3:Y:S04]  /*4a90*/  LDSM.16.M88.4 R40, [R0+0x5000] ;  /* 0x005000000028783b */ /* 0x000ee80000000200 */
[----:B------:R4:W1:Y:S03]  /*4aa0*/  LDSM.16.M88.4 R64, [R0+0x5800] ;  /* 0x005800000040783b */ /* 0x0008660000000200 */
[C---:B------:R-:W-:Y:S08]  /*4ab0*/  HMMA.16816.F32 R44, R8.reuse, R72, R32 ;  /* 0x00000048082c723c */ /* 0x040ff00000001820 */
[C---:B------:R-:W-:Y:S08]  /*4ac0*/  HMMA.16816.F32 R36, R8.reuse, R74, R28 ;  /* 0x0000004a0824723c */ /* 0x040ff0000000181c */
[----:B------:R-:W-:Y:S01]  /*4ad0*/  HMMA.16816.F32 R32, R8, R80, R24 ;  /* 0x000000500820723c */ /* 0x000fe20000001818 */
[----:B----4-:R-:W-:-:S04]  /*4ae0*/  IMAD.IADD R0, R212, 0x1, R203 ;  /* 0x00000001d4007824 */ /* 0x010fc800078e02cb */
[----:B------:R-:W-:-:S03]  /*4af0*/  @P0 IMAD.HI.U32 R2, R0, c[0x0][0x2c8], RZ ;  /* 0x0000b20000020a27 */ /* 0x000fc600078e00ff */
[C---:B------:R-:W-:Y:S08]  /*4b00*/  HMMA.16816.F32 R28, R8.reuse, R82, R20 ;  /* 0x00000052081c723c */ /* 0x040ff00000001814 */
[C---:B-----5:R-:W-:Y:S08]  /*4b10*/  HMMA.16816.F32 R24, R8.reuse, R56, R16 ;  /* 0x000000380818723c */ /* 0x060ff00000001810 */
[C---:B------:R-:W-:Y:S08]  /*4b20*/  HMMA.16816.F32 R20, R8.reuse, R58, R52 ;  /* 0x0000003a0814723c */ /* 0x040ff00000001834 */
[C---:B------:R-:W-:Y:S08]  /*4b30*/  HMMA.16816.F32 R16, R8.reuse, R60, R48 ;  /* 0x0000003c0810723c */ /* 0x040ff00000001830 */
[----:B------:R-:W-:Y:S07]  /*4b40*/  HMMA.16816.F32 R12, R8, R62, R12 ;  /* 0x0000003e080c723c */ /* 0x000fee000000180c */
[----:B------:R-:W-:Y:S01]  /*4b50*/  IMAD.MOV.U32 R8, RZ, RZ, R0 ;  /* 0x000000ffff087224 */ /* 0x000fe200078e0000 */
[----:B------:R-:W-:Y:S01]  /*4b60*/  @P0 SHF.R.U32.HI R8, RZ, c[0x0][0x2cc], R2 ;  /* 0x0000b300ff080a19 */ /* 0x000fe20000011602 */
[----:B-1----:R-:W-:Y:S01]  /*4b70*/  HMMA.16816.F32 R48, R4, R68, R44 ;  /* 0x000000440430723c */ /* 0x002fe2000000182c */
[----:B------:R-:W-:-:S03]  /*4b80*/  IADD3 R0, R189, 0x1, -R161 ;  /* 0x00000001bd007810 */ /* 0x000fc60007ffe8a1 */
[----:B------:R-:W1:Y:S01]  /*4b90*/  SHFL.IDX PT, R3, R8, RZ, 0x1c1f ;  /* 0x001c1fff08037589 */ /* 0x000e6200000e0000 */
[----:B------:R-:W-:-:S03]  /*4ba0*/  IADD3 R0, -R190, R0, -R191 ;  /* 0x00000000be007210 */ /* 0x000fc60007ffe9bf */
[C---:B------:R-:W-:Y:S08]  /*4bb0*/  HMMA.16816.F32 R44, R4.reuse, R70, R36 ;  /* 0x00000046042c723c */ /* 0x040ff00000001824 */
[C---:B--2---:R-:W-:Y:S08]  /*4bc0*/  HMMA.16816.F32 R36, R4.reuse, R76, R32 ;  /* 0x0000004c0424723c */ /* 0x044ff00000001820 */
[C---:B------:R-:W-:Y:S08]  /*4bd0*/  HMMA.16816.F32 R32, R4.reuse, R78, R28 ;  /* 0x0000004e0420723c */ /* 0x040ff0000000181c */
[C---:B---3--:R-:W-:Y:S08]  /*4be0*/  HMMA.16816.F32 R28, R4.reuse, R40, R24 ;  /* 0x00000028041c723c */ /* 0x048ff00000001818 */
[C---:B------:R-:W-:Y:S08]  /*4bf0*/  HMMA.16816.F32 R24, R4.reuse, R42, R20 ;  /* 0x0000002a0418723c */ /* 0x040ff00000001814 */
[C---:B------:R-:W-:Y:S08]  /*4c00*/  HMMA.16816.F32 R16, R4.reuse, R64, R16 ;  /* 0x000000400410723c */ /* 0x040ff00000001810 */
[----:B------:R-:W-:Y:S07]  /*4c10*/  HMMA.16816.F32 R12, R4, R66, R12 ;  /* 0x00000042040c723c */ /* 0x000fee000000180c */
[----:B------:R-:W-:Y:S01]  /*4c20*/  IADD3 R5, R0, c[0x0][0x328], RZ ;  /* 0x0000ca0000057a10 */ /* 0x000fe20007ffe0ff */
[----:B------:R-:W-:Y:S01]  /*4c30*/  IMAD.IADD R7, R92, 0x1, -R191 ;  /* 0x000000015c077824 */ /* 0x000fe200078e0abf */
[----:B------:R-:W-:-:S03]  /*4c40*/  IADD3 R6, R0, UR4, RZ ;  /* 0x0000000400067c10 */ /* 0x000fc6000fffe0ff */
[--C-:B-1----:R-:W-:Y:S02]  /*4c50*/  IMAD.IADD R2, R5, 0x1, R3.reuse ;  /* 0x0000000105027824 */ /* 0x102fe400078e0203 */
[----:B------:R-:W-:-:S03]  /*4c60*/  IMAD.IADD R0, R6, 0x1, R3 ;  /* 0x0000000106007824 */ /* 0x000fc600078e0203 */
        /* <DEDUP_REMOVED lines=13> */
.L_x_5127:
[----:B------:R-:W-:-:S04]  /*4d40*/  MOV R4, 0x1 ;  /* 0x0000000100047802 */ /* 0x000fc80000000f00 */
[----:B------:R-:W-:-:S13]  /*4d50*/  ISETP.NE.AND P0, PT, R4, c[0x0][0x32c], PT ;  /* 0x0000cb0004007a0c */ /* 0x000fda0003f05270 */
[----:B------:R-:W-:-:S05]  /*4d60*/  @P0 IMAD.HI.U32 R4, R3, c[0x0][0x330], RZ ;  /* 0x0000cc0003040a27 */ /* 0x000fca00078e00ff */
[----:B------:R-:W-:Y:S02]  /*4d70*/  @P0 SHF.R.U32.HI R3, RZ, c[0x0][0x334], R4 ;  /* 0x0000cd00ff030a19 */ /* 0x000fe40000011604 */
.L_x_5128:
[----:B------:R-:W-:Y:S05]  /*4d80*/  BSYNC B0 ;  /* 0x0000000000007941 */ /* 0x000fea0003800000 */
.L_x_5126:
[----:B------:R-:W-:-:S04]  /*4d90*/  IMAD R3, R3, c[0x0][0x32c], -R161 ;  /* 0x0000cb0003037a24 */ /* 0x000fc800078e0aa1 */
[----:B------:R-:W-:-:S05]  /*4da0*/  IMAD.IADD R3, R3, 0x1, -R191 ;  /* 0x0000000103037824 */ /* 0x000fca00078e0abf */
[----:B------:R-:W-:Y:S02]  /*4db0*/  IADD3 R4, R3, c[0x0][0x32c], RZ ;  /* 0x0000cb0003047a10 */ /* 0x000fe40007ffe0ff */
[----:B------:R-:W-:Y:S02]  /*4dc0*/  IMNMX R0, R0, R3, !PT ;  /* 0x0000000300007217 */ /* 0x000fe40007800200 */
[----:B------:R-:W-:Y:S02]  /*4dd0*/  IMNMX R2, R2, R4, PT ;  /* 0x0000000402027217 */ /* 0x000fe40003800200 */
.L_x_5125:
[----:B------:R-:W-:Y:S01]  /*4de0*/  ISETP.GT.AND P3, PT, R180, RZ, PT ;  /* 0x000000ffb400720c */ /* 0x000fe20003f64270 */
        /* <DEDUP_REMOVED lines=64> */
.L_x_5131:
[----:B------:R-:W-:-:S04]  /*51f0*/  MOV R4, 0x1 ;  /* 0x0000000100047802 */ /* 0x000fc80000000f00 */
[----:B------:R-:W-:-:S13]  /*5200*/  ISETP.NE.AND P0, PT, R4, c[0x0][0x32c], PT ;  /* 0x0000cb0004007a0c */ /* 0x000fda0003f05270 */
[----:B------:R-:W-:-:S05]  /*5210*/  @P0 IMAD.HI.U32 R4, R3, c[0x0][0x330], RZ ;  /* 0x0000cc0003040a27 */ /* 0x000fca00078e00ff */
[----:B------:R-:W-:Y:S02]  /*5220*/  @P0 SHF.R.U32.HI R3, RZ, c[0x0][0x334], R4 ;  /* 0x0000cd00ff030a19 */ /* 0x000fe40000011604 */
.L_x_5132:
[----:B------:R-:W-:Y:S05]  /*5230*/  BSYNC B0 ;  /* 0x0000000000007941 */ /* 0x000fea0003800000 */
.L_x_5130:
[----:B------:R-:W-:-:S04]  /*5240*/  IMAD R3, R3, c[0x0][0x32c], -R161 ;  /* 0x0000cb0003037a24 */ /* 0x000fc800078e0aa1 */
[----:B------:R-:W-:-:S05]  /*5250*/  IMAD.IADD R3, R3, 0x1, -R191 ;  /* 0x0000000103037824 */ /* 0x000fca00078e0abf */
[----:B------:R-:W-:Y:S02]  /*5260*/  IADD3 R4, R3, c[0x0][0x32c], RZ ;  /* 0x0000cb0003047a10 */ /* 0x000fe40007ffe0ff */
[----:B------:R-:W-:Y:S02]  /*5270*/  IMNMX R0, R0, R3, !PT ;  /* 0x0000000300007217 */ /* 0x000fe40007800200 */
[----:B------:R-:W-:Y:S02]  /*5280*/  IMNMX R2, R2, R4, PT ;  /* 0x0000000402027217 */ /* 0x000fe40003800200 */
.L_x_5129:
[----:B------:R-:W-:Y:S01]  /*5290*/  ISETP.GT.AND P0, PT, R0, 0x8, P3 ;  /* 0x000000080000780c */ /* 0x000fe20001f04270 */
[----:B------:R-:W2:Y:S01]  /*52a0*/  LDL R92, [R1] ;  /* 0x00000000015c7983 */ /* 0x000ea20000100800 */
        /* <DEDUP_REMOVED lines=16> */
[----:B------:R-:W-:Y:S01]  /*53b0*/  LDSM.16.MT88.4 R40, [R172+0x800] ;  /* 0x00080000ac28783b */ /* 0x000fe20000004200 */
[----:B------:R-:W-:-:S02]  /*53c0*/  FSEL R16, R38, -INF , !P0 ;  /* 0xff80000026107808 */ /* 0x000fc40004000000 */
[----:B------:R-:W-:Y:S01]  /*53d0*/  ISETP.GT.AND P0, PT, R0, 0x11, P3 ;  /* 0x000000110000780c */ /* 0x000fe20001f04270 */
[----:B------:R-:W-:Y:S01]  /*53e0*/  LDSM.16.MT88.4 R60, [R171+0x2000] ;  /* 0x00200000ab3c783b */ /* 0x000fe20000004200 */
[----:B------:R-:W-:Y:S02]  /*53f0*/  FMNMX.FTZ R3, R33, R3, !PT ;  /* 0x0000000321037209 */ /* 0x000fe40007810000 */
[----:B------:R-:W-:Y:S01]  /*5400*/  ISETP.LT.OR P0, PT, R2, 0x12, P0 ;  /* 0x000000120200780c */ /* 0x000fe20000701670 */
[----:B------:R-:W-:Y:S01]  /*5410*/  LDSM.16.MT88.4 R56, [R219+0x2000] ;  /* 0x00200000db38783b */ /* 0x000fe20000004200 */
[----:B------:R-:W-:Y:S02]  /*5420*/  FMNMX.FTZ R3, R73, R3, !PT ;  /* 0x0000000349037209 */ /* 0x000fe40007810000 */
[----:B------:R-:W-:Y:S02]  /*5430*/  FSEL R17, R39, -INF , !P0 ;  /* 0xff80000027117808 */ /* 0x000fe40004000000 */
[----:B------:R-:W-:Y:S01]  /*5440*/  ISETP.GT.AND P0, PT, R0, 0x18, P3 ;  /* 0x000000180000780c */ /* 0x000fe20001f04270 */
[----:B------:R-:W-:Y:S01]  /*5450*/  LDSM.16.MT88.4 R36, [R172] ;  /* 0x00000000ac24783b */ /* 0x000fe20000004200 */
        /* <DEDUP_REMOVED lines=16> */
[----:B------:R-:W-:-:S03]  /*5560*/  ISETP.LT.OR P0, PT, R2, 0x22, P0 ;  /* 0x000000220200780c */ /* 0x000fc60000701670 */
[----:B------:R-:W1:Y:S01]  /*5570*/  SHFL.BFLY PT, R5, R3, 0x2, 0x1f ;  /* 0x0c401f0003057f89 */ /* 0x000e6200000e0000 */
        /* <DEDUP_REMOVED lines=31> */
[----:B------:R-:W-:Y:S01]  /*5770*/  FMNMX.FTZ R4, R49, R4, !PT ;  /* 0x0000000431047209 */ /* 0x000fe20007810000 */
[----:B------:R-:W-:Y:S03]  /*5780*/  LDSM.16.MT88.4 R12, [R171] ;  /* 0x00000000ab0c783b */ /* 0x000fe60000004200 */
        /* <DEDUP_REMOVED lines=24> */
[----:B------:R1:W-:Y:S08]  /*5910*/  MUFU.EX2 R156, R2 ;  /* 0x00000002009c7308 */ /* 0x0003f00000000800 */
[----:B------:R3:W4:Y:S01]  /*5920*/  MUFU.EX2 R102, R3 ;  /* 0x0000000300667308 */ /* 0x0007220000000800 */
[----:B-1----:R-:W-:-:S05]  /*5930*/  FMUL.FTZ R2, R100, c[0x0][0x2d0] ;  /* 0x0000b40064027a20 */ /* 0x002fca0000410000 */
[----:B------:R-:W-:Y:S01]  /*5940*/  FSEL R2, R2, RZ, P0 ;  /* 0x000000ff02027208 */ /* 0x000fe20000000000 */
[----:B---3--:R-:W-:-:S04]  /*5950*/  FFMA.FTZ R3, R21, c[0x0][0x2d0], -R0 ;  /* 0x0000b40015037a23 */ /* 0x008fc80000010800 */
[----:B------:R1:W-:Y:S02]  /*5960*/  MUFU.EX2 R157, R3 ;  /* 0x00000003009d7308 */ /* 0x0003e40000000800 */
[----:B-1----:R-:W-:-:S06]  /*5970*/  FFMA.FTZ R3, R6, c[0x0][0x2d0], -R2 ;  /* 0x0000b40006037a23 */ /* 0x002fcc0000010802 */
[----:B------:R1:W-:Y:S02]  /*5980*/  MUFU.EX2 R65, R3 ;  /* 0x0000000300417308 */ /* 0x0003e40000000800 */
[--C-:B-1----:R-:W-:Y:S02]  /*5990*/  FFMA.FTZ R3, R7, c[0x0][0x2d0], -R2.reuse ;  /* 0x0000b40007037a23 */ /* 0x102fe40000010802 */
[----:B------:R-:W1:Y:S04]  /*59a0*/  LDSM.16.MT88.4 R4, [R217] ;  /* 0x00000000d904783b */ /* 0x000e680000004200 */
[----:B------:R3:W5:Y:S02]  /*59b0*/  MUFU.EX2 R64, R3 ;  /* 0x0000000300407308 */ /* 0x0007640000000800 */
[----:B---3--:R-:W-:Y:S01]  /*59c0*/  FFMA.FTZ R3, R8, c[0x0][0x2d0], -R2 ;  /* 0x0000b40008037a23 */ /* 0x008fe20000010802 */
[----:B----4-:R-:W-:-:S02]  /*59d0*/  F2FP.PACK_AB R8, R102, R103 ;  /* 0x000000676608723e */ /* 0x010fc400000000ff */
[----:B-----5:R-:W-:-:S03]  /*59e0*/  F2FP.PACK_AB R9, R64, R65 ;  /* 0x000000414009723e */ /* 0x020fc600000000ff */
[----:B------:R3:W-:Y:S02]  /*59f0*/  MUFU.EX2 R95, R3 ;  /* 0x00000003005f7308 */ /* 0x0007e40000000800 */
[----:B---3--:R-:W-:Y:S01]  /*5a00*/  FFMA.FTZ R3, R10, c[0x0][0x2d0], -R2 ;  /* 0x0000b4000a037a23 */ /* 0x008fe20000010802 */
[----:B------:R-:W-:-:S05]  /*5a10*/  F2FP.PACK_AB R10, R157, R156 ;  /* 0x0000009c9d0a723e */ /* 0x000fca00000000ff */
[----:B------:R3:W4:Y:S02]  /*5a20*/  MUFU.EX2 R138, R3 ;  /* 0x00000003008a7308 */ /* 0x0007240000000800 */
[----:B---3--:R-:W-:Y:S01]  /*5a30*/  FFMA.FTZ R3, R22, c[0x0][0x2d0], -R0 ;  /* 0x0000b40016037a23 */ /* 0x008fe20000010800 */
[----:B----4-:R-:W-:-:S05]  /*5a40*/  F2FP.PACK_AB R11, R138, R95 ;  /* 0x0000005f8a0b723e */ /* 0x010fca00000000ff */
[----:B------:R3:W-:Y:S02]  /*5a50*/  MUFU.EX2 R209, R3 ;  /* 0x0000000300d17308 */ /* 0x0007e40000000800 */
[C---:B-1----:R-:W-:Y:S08]  /*5a60*/  HMMA.16816.F32 R24, R8.reuse, R4, RZ ;  /* 0x000000040818723c */ /* 0x042ff000000018ff */
[----:B------:R-:W-:Y:S01]  /*5a70*/  HMMA.16816.F32 R52, R8, R12, RZ ;  /* 0x0000000c0834723c */ /* 0x000fe200000018ff */
[----:B---3--:R-:W-:-:S04]  /*5a80*/  FFMA.FTZ R3, R23, c[0x0][0x2d0], -R0 ;  /* 0x0000b40017037a23 */ /* 0x008fc80000010800 */
[----:B------:R1:W3:Y:S03]  /*5a90*/  MUFU.EX2 R215, R3 ;  /* 0x0000000300d77308 */ /* 0x0002e60000000800 */
[C---:B------:R-:W-:Y:S08]  /*5aa0*/  HMMA.16816.F32 R20, R8.reuse, R6, RZ ;  /* 0x000000060814723c */ /* 0x040ff000000018ff */
[----:B------:R-:W-:Y:S01]  /*5ab0*/  HMMA.16816.F32 R44, R8, R14, RZ ;  /* 0x0000000e082c723c */ /* 0x000fe200000018ff */
[----:B-1----:R-:W-:-:S07]  /*5ac0*/  FFMA.FTZ R3, R32, c[0x0][0x2d0], -R0 ;  /* 0x0000b40020037a23 */ /* 0x002fce0000010800 */
[----:B------:R-:W-:Y:S01]  /*5ad0*/  HMMA.16816.F32 R12, R8, R38, RZ ;  /* 0x00000026080c723c */ /* 0x000fe200000018ff */
[----:B---3--:R-:W-:Y:S01]  /*5ae0*/  F2FP.PACK_AB R4, R215, R209 ;  /* 0x000000d1d704723e */ /* 0x008fe200000000ff */
[----:B------:R1:W-:Y:S02]  /*5af0*/  MUFU.EX2 R214, R3 ;  /* 0x0000000300d67308 */ /* 0x0003e40000000800 */
[----:B-1----:R-:W-:Y:S02]  /*5b00*/  FFMA.FTZ R3, R33, c[0x0][0x2d0], -R0 ;  /* 0x0000b40021037a23 */ /* 0x002fe40000010800 */
[----:B------:R-:W1:Y:S04]  /*5b10*/  LDSM.16.MT88.4 R32, [R171+0x800] ;  /* 0x00080000ab20783b */ /* 0x000e680000004200 */
[----:B------:R3:W4:Y:S02]  /*5b20*/  MUFU.EX2 R216, R3 ;  /* 0x0000000300d87308 */ /* 0x0007240000000800 */
[----:B---3--:R-:W-:Y:S01]  /*5b30*/  FFMA.FTZ R3, R16, c[0x0][0x2d0], -R2 ;  /* 0x0000b40010037a23 */ /* 0x008fe20000010802 */
[----:B----4-:R-:W-:-:S05]  /*5b40*/  F2FP.PACK_AB R6, R216, R214 ;  /* 0x000000d6d806723e */ /* 0x010fca00000000ff */
[----:B------:R3:W-:Y:S02]  /*5b50*/  MUFU.EX2 R139, R3 ;  /* 0x00000003008b7308 */ /* 0x0007e40000000800 */
[--C-:B---3--:R-:W-:Y:S02]  /*5b60*/  FFMA.FTZ R3, R17, c[0x0][0x2d0], -R2.reuse ;  /* 0x0000b40011037a23 */ /* 0x108fe40000010802 */
[----:B------:R-:W-:Y:S01]  /*5b70*/  HMMA.16816.F32 R16, R8, R36, RZ ;  /* 0x000000240810723c */ /* 0x000fe200000018ff */
[----:B------:R-:W-:Y:S03]  /*5b80*/  LDSM.16.MT88.4 R36, [R217+0x2800] ;  /* 0x00280000d924783b */ /* 0x000fe60000004200 */
[----:B------:R3:W4:Y:S02]  /*5b90*/  MUFU.EX2 R137, R3 ;  /* 0x0000000300897308 */ /* 0x0007240000000800 */
[----:B---3--:R-:W-:Y:S01]  /*5ba0*/  FFMA.FTZ R3, R49, c[0x0][0x2d0], -R2 ;  /* 0x0000b40031037a23 */ /* 0x008fe20000010802 */
[----:B----4-:R-:W-:-:S05]  /*5bb0*/  F2FP.PACK_AB R5, R137, R139 ;  /* 0x0000008b8905723e */ /* 0x010fca00000000ff */
[----:B------:R3:W-:Y:S02]  /*5bc0*/  MUFU.EX2 R178, R3 ;  /* 0x0000000300b27308 */ /* 0x0007e40000000800 */
[----:B---3--:R-:W-:Y:S02]  /*5bd0*/  FFMA.FTZ R3, R48, c[0x0][0x2d0], -R2 ;  /* 0x0000b40030037a23 */ /* 0x008fe40000010802 */
[----:B--2---:R-:W2:Y:S04]  /*5be0*/  LDSM.16.MT88.4 R48, [R92] ;  /* 0x000000005c30783b */ /* 0x004ea80000004200 */
        /* <DEDUP_REMOVED lines=9> */
[C---:B-1----:R-:W-:Y:S01]  /*5c80*/  HMMA.16816.F32 R132, R4.reuse, R32, R52 ;  /* 0x000000200484723c */ /* 0x042fe20000001834 */
[----:B------:R-:W-:Y:S01]  /*5c90*/  LDSM.16.MT88.4 R52, [R172+0x2000] ;  /* 0x00200000ac34783b */ /* 0x000fe20000004200 */
[----:B------:R1:W-:Y:S06]  /*5ca0*/  MUFU.EX2 R184, R3 ;  /* 0x0000000300b87308 */ /* 0x0003ec0000000800 */
[C---:B------:R-:W-:Y:S08]  /*5cb0*/  HMMA.16816.F32 R148, R4.reuse, R40, R16 ;  /* 0x000000280494723c */ /* 0x040ff00000001810 */
[----:B------:R-:W-:Y:S01]  /*5cc0*/  HMMA.16816.F32 R144, R4, R42, R12 ;  /* 0x0000002a0490723c */ /* 0x000fe2000000180c */
[----:B------:R-:W3:Y:S01]  /*5cd0*/  LDSM.16.MT88.4 R40, [R171+0x2800] ;  /* 0x00280000ab28783b */ /* 0x000ee20000004200 */
[----:B-1----:R-:W-:-:S04]  /*5ce0*/  FFMA.FTZ R3, R71, c[0x0][0x2d0], -R0 ;  /* 0x0000b40047037a23 */ /* 0x002fc80000010800 */
[----:B------:R1:W-:Y:S02]  /*5cf0*/  MUFU.EX2 R182, R3 ;  /* 0x0000000300b67308 */ /* 0x0003e40000000800 */
[----:B--2---:R-:W-:Y:S08]  /*5d00*/  HMMA.16816.F32 R16, R8, R48, RZ ;  /* 0x000000300810723c */ /* 0x004ff000000018ff */
[----:B------:R-:W-:Y:S01]  /*5d10*/  HMMA.16816.F32 R124, R4, R34, R44 ;  /* 0x00000022047c723c */ /* 0x000fe2000000182c */
[----:B------:R-:W-:Y:S01]  /*5d20*/  LDSM.16.MT88.4 R44, [R219+0x2800] ;  /* 0x00280000db2c783b */ /* 0x000fe20000004200 */
[----:B-1----:R-:W-:-:S06]  /*5d30*/  FFMA.FTZ R3, R70, c[0x0][0x2d0], -R0 ;  /* 0x0000b40046037a23 */ /* 0x002fcc0000010800 */
[C---:B------:R-:W-:Y:S01]  /*5d40*/  HMMA.16816.F32 R12, R8.reuse, R50, RZ ;  /* 0x00000032080c723c */ /* 0x040fe200000018ff */
[----:B------:R-:W1:Y:S01]  /*5d50*/  LDSM.16.MT88.4 R48, [R172+0x2800] ;  /* 0x00280000ac30783b */ /* 0x000e620000004200 */
[----:B------:R2:W1:Y:S06]  /*5d60*/  MUFU.EX2 R192, R3 ;  /* 0x0000000300c07308 */ /* 0x00046c0000000800 */
[----:B------:R-:W-:Y:S08]  /*5d70*/  HMMA.16816.F32 R32, R8, R60, RZ ;  /* 0x0000003c0820723c */ /* 0x000ff000000018ff */
[----:B----4-:R-:W-:Y:S01]  /*5d80*/  HMMA.16816.F32 R108, R4, R24, R16 ;  /* 0x00000018046c723c */ /* 0x010fe20000001810 */
[----:B--2---:R-:W-:-:S07]  /*5d90*/  FFMA.FTZ R3, R66, c[0x0][0x2d0], -R2 ;  /* 0x0000b40042037a23 */ /* 0x004fce0000010802 */
[C---:B------:R-:W-:Y:S01]  /*5da0*/  HMMA.16816.F32 R28, R8.reuse, R62, RZ ;  /* 0x0000003e081c723c */ /* 0x040fe200000018ff */
[----:B------:R-:W2:Y:S07]  /*5db0*/  LDSM.16.MT88.4 R60, [R171+0x4000] ;  /* 0x00400000ab3c783b */ /* 0x000eae0000004200 */
[----:B-----5:R-:W-:Y:S08]  /*5dc0*/  HMMA.16816.F32 R16, R8, R20, RZ ;  /* 0x000000140810723c */ /* 0x020ff000000018ff */
[C---:B------:R-:W-:Y:S08]  /*5dd0*/  HMMA.16816.F32 R140, R4.reuse, R26, R12 ;  /* 0x0000001a048c723c */ /* 0x040ff0000000180c */
[----:B---3--:R-:W-:Y:S01]  /*5de0*/  HMMA.16816.F32 R128, R4, R40, R32 ;  /* 0x000000280480723c */ /* 0x008fe20000001820 */
        /* <DEDUP_REMOVED lines=217> */
.L_x_5269:
        /* <DEDUP_REMOVED lines=19> */
.L_x_5270:
        /* <DEDUP_REMOVED lines=21> */
.L_x_5134:
[----:B------:R-:W-:Y:S05]  /*6e00*/  BSYNC B0 ;  /* 0x0000000000007941 */ /* 0x000fea0003800000 */
.L_x_5133:
        /* <DEDUP_REMOVED lines=23> */
.L_x_5139:
[----:B------:R-:W-:-:S04]  /*6f80*/  MOV R2, 0x1 ;  /* 0x0000000100027802 */ /* 0x000fc80000000f00 */
[----:B------:R-:W-:-:S13]  /*6f90*/  ISETP.NE.AND P0, PT, R2, c[0x0][0x32c], PT ;  /* 0x0000cb0002007a0c */ /* 0x000fda0003f05270 */
[----:B------:R-:W-:-:S05]  /*6fa0*/  @P0 IMAD.HI.U32 R2, R3, c[0x0][0x330], RZ ;  /* 0x0000cc0003020a27 */ /* 0x000fca00078e00ff */
[----:B------:R-:W-:Y:S02]  /*6fb0*/  @P0 SHF.R.U32.HI R3, RZ, c[0x0][0x334], R2 ;  /* 0x0000cd00ff030a19 */ /* 0x000fe40000011602 */
.L_x_5140:
[----:B------:R-:W-:Y:S05]  /*6fc0*/  BSYNC B0 ;  /* 0x0000000000007941 */ /* 0x000fea0003800000 */
.L_x_5138:
[----:B------:R-:W-:-:S05]  /*6fd0*/  MOV R2, c[0x0][0x32c] ;  /* 0x0000cb0000027a02 */ /* 0x000fca0000000f00 */
[----:B------:R-:W-:-:S05]  /*6fe0*/  IMAD R3, R3, R2, c[0x0][0x32c] ;  /* 0x0000cb0003037624 */ /* 0x000fca00078e0202 */
[----:B------:R-:W-:-:S04]  /*6ff0*/  IMNMX R0, R0, R3, PT ;  /* 0x0000000300007217 */ /* 0x000fc80003800200 */
.L_x_5137:
        /* <DEDUP_REMOVED lines=19> */
.L_x_5158:
        /* <DEDUP_REMOVED lines=43> */
.L_x_5271:
        /* <DEDUP_REMOVED lines=22> */
.L_x_5272:
        /* <DEDUP_REMOVED lines=23> */
.L_x_5143:
[----:B------:R-:W-:Y:S05]  /*76b0*/  BSYNC B0 ;  /* 0x0000000000007941 */ /* 0x000fea0003800000 */
.L_x_5142:
[----:B------:R-:W0:Y:S01]  /*76c0*/  LDGDEPBAR ;  /* 0x00000000000079af */ /* 0x000e220000000000 */
[----:B------:R-:W-:Y:S01]  /*76d0*/  WARPSYNC 0xffffffff ;  /* 0xffffffff00007948 */ /* 0x000fe20003800000 */
[C---:B--23--:R-:W-:Y:S01]  /*76e0*/  HMMA.16816.F32 R4, R32.reuse, R8, RZ ;  /* 0x000000082004723c */ /* 0x04cfe200000018ff */
[----:B------:R-:W-:Y:S01]  /*76f0*/  IMAD.MOV.U32 R173, RZ, RZ, c[0x0][0x2c4] ;  /* 0x0000b100ffad7624 */ /* 0x000fe200078e00ff */
[----:B------:R-:W-:Y:S01]  /*7700*/  ULDC UR4, c[0x0][0x324] ;  /* 0x0000c90000047ab9 */ /* 0x000fe20000000800 */
[----:B------:R-:W-:Y:S01]  /*7710*/  ISETP.GE.AND P0, PT, R178, 0x1, PT ;  /* 0x00000001b200780c */ /* 0x000fe20003f06270 */
[----:B------:R-:W-:Y:S01]  /*7720*/  IMAD.IADD R160, R162, 0x1, R0 ;  /* 0x00000001a2a07824 */ /* 0x000fe200078e0200 */
[----:B------:R-:W-:Y:S01]  /*7730*/  IADD3 R2, R178, 0x1, RZ ;  /* 0x00000001b2027810 */ /* 0x000fe20007ffe0ff */
[----:B------:R-:W-:Y:S01]  /*7740*/  IMAD.IADD R101, R162, 0x1, R100 ;  /* 0x00000001a2657824 */ /* 0x000fe200078e0264 */
[----:B------:R-:W-:Y:S01]  /*7750*/  ISETP.NE.AND P3, PT, R173, 0x1, PT ;  /* 0x00000001ad00780c */ /* 0x000fe20003f65270 */
[C---:B------:R-:W-:Y:S01]  /*7760*/  HMMA.16816.F32 R8, R32.reuse, R10, RZ ;  /* 0x0000000a2008723c */ /* 0x040fe200000018ff */
[----:B------:R-:W-:Y:S01]  /*7770*/  IMAD.IADD R3, R168, 0x1, R0 ;  /* 0x00000001a8037824 */ /* 0x000fe200078e0200 */
[----:B------:R-:W-:Y:S02]  /*7780*/  ULOP3.LUT UR4, URZ, UR4, URZ, 0x33, !UPT ;  /* 0x000000043f047292 */ /* 0x000fe4000f8e333f */
[----:B------:R-:W-:Y:S01]  /*7790*/  SEL R178, R2, RZ, !P0 ;  /* 0x000000ff02b27207 */ /* 0x000fe20004000000 */
[----:B------:R-:W-:Y:S01]  /*77a0*/  IMAD.MOV.U32 R173, RZ, RZ, c[0x0][0x32c] ;  /* 0x0000cb00ffad7624 */ /* 0x000fe200078e00ff */
[----:B------:R-:W-:Y:S02]  /*77b0*/  IADD3 R2, R168, R0, R162 ;  /* 0x00000000a8027210 */ /* 0x000fe40007ffe0a2 */
[C---:B----4-:R-:W-:Y:S02]  /*77c0*/  HMMA.16816.F32 R12, R32.reuse, R16, RZ ;  /* 0x00000010200c723c */ /* 0x050fe400000018ff */
[----:B------:R-:W-:Y:S06]  /*77d0*/  ISETP.GE.AND P4, PT, R173, 0x1, PT ;  /* 0x00000001ad00780c */ /* 0x000fec0003f86270 */
        /* <DEDUP_REMOVED lines=42> */
[----:B------:R-:W1:Y:S06]  /*7a80*/  LDSM.16.M88.4 R136, [R0+0x2800] ;  /* 0x002800000088783b */ /* 0x000e6c0000000200 */
        /* <DEDUP_REMOVED lines=12> */
[----:B------:R-:W2:Y:S06]  /*7b50*/  LDSM.16.M88.4 R144, [R3+0x2800] ;  /* 0x002800000390783b */ /* 0x000eac0000000200 */
        /* <DEDUP_REMOVED lines=48> */
[----:B------:R2:W3:Y:S07]  /*7e60*/  LDSM.16.M88.4 R148, [R100+0x4000] ;  /* 0x004000006494783b */ /* 0x0004ee0000000200 */
[C---:B-1----:R-:W-:Y:S08]  /*7e70*/  HMMA.16816.F32 R28, R140.reuse, R144, R28 ;  /* 0x000000908c1c723c */ /* 0x042ff0000000181c */
[----:B------:R-:W-:Y:S01]  /*7e80*/  HMMA.16816.F32 R32, R140, R146, R32 ;  /* 0x000000928c20723c */ /* 0x000fe20000001820 */
[----:B------:R-:W1:Y:S06]  /*7e90*/  LDSM.16.M88.4 R140, [R3+0x4800] ;  /* 0x00480000038c783b */ /* 0x000e6c0000000200 */
[----:B------:R-:W4:Y:S01]  /*7ea0*/  LDSM.16.M88.4 R144, [R3+0x5000] ;  /* 0x005000000390783b */ /* 0x000f220000000200 */
[----:B--2---:R-:W-:Y:S04]  /*7eb0*/  IMAD.IADD R100, R212, 0x1, R203 ;  /* 0x00000001d4647824 */ /* 0x004fe800078e02cb */
[----:B------:R-:W-:Y:S05]  /*7ec0*/  @P3 IMAD.HI.U32 R0, R100, c[0x0][0x2c8], RZ ;  /* 0x0000b20064003a27 */ /* 0x000fea00078e00ff */
[----:B------:R-:W-:Y:S05]  /*7ed0*/  @P3 SHF.R.U32.HI R100, RZ, c[0x0][0x2cc], R0 ;  /* 0x0000b300ff643a19 */ /* 0x000fea0000011600 */
[----:B------:R-:W-:Y:S01]  /*7ee0*/  SHFL.IDX PT, R3, R100, RZ, 0x1c1f ;  /* 0x001c1fff64037589 */ /* 0x000fe200000e0000 */
        /* <DEDUP_REMOVED lines=27> */
[C---:B------:R-:W-:Y:S07]  /*80a0*/  HMMA.16816.F32 R8, R136.reuse, R146, R8 ;  /* 0x000000928808723c */ /* 0x040fee0000001808 */
[----:B------:R-:W-:Y:S01]  /*80b0*/  IMAD.SHL.U32 R147, R176, 0x40, RZ ;  /* 0x00000040b0937824 */ /* 0x000fe200078e00ff */
[C---:B------:R-:W-:Y:S04]  /*80c0*/  HMMA.16816.F32 R12, R136.reuse, R148, R12 ;  /* 0x00000094880c723c */ /* 0x040fe8000000180c */
[----:B------:R-:W-:Y:S04]  /*80d0*/  IADD3 R0, -R191, 0x1, -R147 ;  /* 0x00000001bf007810 */ /* 0x000fe80007ffe993 */
[C---:B------:R-:W-:Y:S04]  /*80e0*/  HMMA.16816.F32 R16, R136.reuse, R150, R16 ;  /* 0x000000968810723c */ /* 0x040fe80000001810 */
[----:B------:R-:W-:Y:S04]  /*80f0*/  IADD3 R0, -R190, R0, R189 ;  /* 0x00000000be007210 */ /* 0x000fe80007ffe1bd */
[C---:B--2---:R-:W-:Y:S04]  /*8100*/  HMMA.16816.F32 R20, R136.reuse, R140, R20 ;  /* 0x0000008c8814723c */ /* 0x044fe80000001814 */
[C---:B------:R-:W-:Y:S04]  /*8110*/  IADD3 R101, R0.reuse, UR4, RZ ;  /* 0x0000000400657c10 */ /* 0x040fe8000fffe0ff */
[C---:B------:R-:W-:Y:S08]  /*8120*/  HMMA.16816.F32 R24, R136.reuse, R142, R24 ;  /* 0x0000008e8818723c */ /* 0x040ff00000001818 */
[C---:B---3--:R-:W-:Y:S08]  /*8130*/  HMMA.16816.F32 R28, R136.reuse, R152, R28 ;  /* 0x00000098881c723c */ /* 0x048ff0000000181c */
[----:B------:R-:W-:Y:S07]  /*8140*/  HMMA.16816.F32 R32, R136, R154, R32 ;  /* 0x0000009a8820723c */ /* 0x000fee0000001820 */
[----:B------:R-:W-:Y:S01]  /*8150*/  IADD3 R139, R0, c[0x0][0x328], RZ ;  /* 0x0000ca00008b7a10 */ /* 0x000fe20007ffe0ff */
[--C-:B------:R-:W-:Y:S04]  /*8160*/  IMAD.IADD R0, R101, 0x1, R3.reuse ;  /* 0x0000000165007824 */ /* 0x100fe800078e0203 */
        /* <DEDUP_REMOVED lines=15> */
.L_x_5148:
[----:B------:R-:W-:Y:S04]  /*8260*/  MOV R136, c[0x0][0x32c] ;  /* 0x0000cb0000887a02 */ /* 0x000fe80000000f00 */
[----:B------:R-:W-:Y:S11]  /*8270*/  ISETP.NE.AND P0, PT, R136, 0x1, PT ;  /* 0x000000018800780c */ /* 0x000ff60003f05270 */
[----:B------:R-:W-:Y:S02]  /*8280*/  @!UPT UIADD3 URZ, URZ, URZ, URZ ;  /* 0x0000003f3f3ff290 */ /* 0x000fe4000fffe03f */
[----:B------:R-:W-:Y:S05]  /*8290*/  @P0 IMAD.HI.U32 R136, R3, c[0x0][0x330], RZ ;  /* 0x0000cc0003880a27 */ /* 0x000fea00078e00ff */
[----:B------:R-:W-:Y:S02]  /*82a0*/  @P0 SHF.R.U32.HI R3, RZ, c[0x0][0x334], R136 ;  /* 0x0000cd00ff030a19 */ /* 0x000fe40000011688 */
.L_x_5149:
[----:B------:R-:W-:Y:S05]  /*82b0*/  BSYNC B0 ;  /* 0x0000000000007941 */ /* 0x000fea0003800000 */
.L_x_5147:
[----:B------:R-:W-:Y:S04]  /*82c0*/  IMAD R3, R3, c[0x0][0x32c], -R147 ;  /* 0x0000cb0003037a24 */ /* 0x000fe800078e0a93 */
[----:B------:R-:W-:Y:S05]  /*82d0*/  IMAD.IADD R3, R3, 0x1, -R191 ;  /* 0x0000000103037824 */ /* 0x000fea00078e0abf */
[----:B------:R-:W-:Y:S02]  /*82e0*/  IMNMX R0, R0, R3, !PT ;  /* 0x0000000300007217 */ /* 0x000fe40007800200 */
[----:B------:R-:W-:Y:S04]  /*82f0*/  IADD3 R3, R3, c[0x0][0x32c], RZ ;  /* 0x0000cb0003037a10 */ /* 0x000fe80007ffe0ff */
[----:B------:R-:W-:Y:S02]  /*8300*/  IMNMX R2, R2, R3, PT ;  /* 0x0000000302027217 */ /* 0x000fe40003800200 */
.L_x_5146:
[----:B------:R-:W-:Y:S04]  /*8310*/  ISETP.GT.AND P3, PT, R176, -0x1, PT ;  /* 0xffffffffb000780c */ /* 0x000fe80003f64270 */
        /* <DEDUP_REMOVED lines=65> */
.L_x_5152:
[----:B------:R-:W-:Y:S04]  /*8730*/  MOV R4, c[0x0][0x32c] ;  /* 0x0000cb0000047a02 */ /* 0x000fe80000000f00 */
[----:B------:R-:W-:Y:S11]  /*8740*/  ISETP.NE.AND P0, PT, R4, 0x1, PT ;  /* 0x000000010400780c */ /* 0x000ff60003f05270 */
[----:B------:R-:W-:Y:S02]  /*8750*/  @!UPT UIADD3 URZ, URZ, URZ, URZ ;  /* 0x0000003f3f3ff290 */ /* 0x000fe4000fffe03f */
[----:B------:R-:W-:Y:S05]  /*8760*/  @P0 IMAD.HI.U32 R4, R0, c[0x0][0x330], RZ ;  /* 0x0000cc0000040a27 */ /* 0x000fea00078e00ff */
[----:B------:R-:W-:Y:S02]  /*8770*/  @P0 SHF.R.U32.HI R0, RZ, c[0x0][0x334], R4 ;  /* 0x0000cd00ff000a19 */ /* 0x000fe40000011604 */
.L_x_5153:
[----:B------:R-:W-:Y:S05]  /*8780*/  BSYNC B0 ;  /* 0x0000000000007941 */ /* 0x000fea0003800000 */
.L_x_5151:
[----:B------:R-:W-:Y:S04]  /*8790*/  IMAD R0, R0, c[0x0][0x32c], -R147 ;  /* 0x0000cb0000007a24 */ /* 0x000fe800078e0a93 */
[----:B------:R-:W-:Y:S05]  /*87a0*/  IMAD.IADD R0, R0, 0x1, -R191 ;  /* 0x0000000100007824 */ /* 0x000fea00078e0abf */
[----:B------:R-:W-:Y:S02]  /*87b0*/  IMNMX R2, R2, R0, !PT ;  /* 0x0000000002027217 */ /* 0x000fe40007800200 */
[----:B------:R-:W-:Y:S04]  /*87c0*/  IADD3 R0, R0, c[0x0][0x32c], RZ ;  /* 0x0000cb0000007a10 */ /* 0x000fe80007ffe0ff */
[----:B------:R-:W-:Y:S02]  /*87d0*/  IMNMX R3, R3, R0, PT ;  /* 0x0000000003037217 */ /* 0x000fe40003800200 */
.L_x_5150:
        /* <DEDUP_REMOVED lines=32> */
[--C-:B------:R-:W-:Y:S01]  /*89e0*/  FFMA.FTZ R28, R142, c[0x0][0x2d0], -R4.reuse ;  /* 0x0000b4008e1c7a23 */ /* 0x100fe20000010804 */
[----:B------:R-:W-:Y:S01]  /*89f0*/  FSEL R6, R6, -INF , !P0 ;  /* 0xff80000006067808 */ /* 0x000fe20004000000 */
[--C-:B------:R-:W-:Y:S01]  /*8a00*/  FFMA.FTZ R25, R143, c[0x0][0x2d0], -R4.reuse ;  /* 0x0000b4008f197a23 */ /* 0x100fe20000010804 */
[----:B------:R-:W-:Y:S01]  /*8a10*/  ISETP.GT.AND P0, PT, R2, 0x1, P3 ;  /* 0x000000010200780c */ /* 0x000fe20001f04270 */
[--C-:B------:R-:W-:Y:S02]  /*8a20*/  FFMA.FTZ R24, R144, c[0x0][0x2d0], -R4.reuse ;  /* 0x0000b40090187a23 */ /* 0x100fe40000010804 */
[----:B------:R-:W-:Y:S01]  /*8a30*/  FMUL.FTZ R0, R0, c[0x0][0x2d0] ;  /* 0x0000b40000007a20 */ /* 0x000fe20000410000 */
[----:B------:R-:W-:Y:S01]  /*8a40*/  ISETP.LT.OR P0, PT, R3, 0x2, P0 ;  /* 0x000000020300780c */ /* 0x000fe20000701670 */
[--C-:B------:R-:W-:Y:S02]  /*8a50*/  FFMA.FTZ R179, R5, c[0x0][0x2d0], -R4.reuse ;  /* 0x0000b40005b37a23 */ /* 0x100fe40000010804 */
[----:B------:R-:W-:Y:S01]  /*8a60*/  MUFU.EX2 R5, R21 ;  /* 0x0000001500057308 */ /* 0x000fe20000000800 */
[----:B------:R-:W-:Y:S01]  /*8a70*/  FSEL R7, R7, -INF , !P0 ;  /* 0xff80000007077808 */ /* 0x000fe20004000000 */
[--C-:B------:R-:W-:Y:S01]  /*8a80*/  FFMA.FTZ R181, R9, c[0x0][0x2d0], -R4.reuse ;  /* 0x0000b40009b57a23 */ /* 0x100fe20000010804 */
[----:B------:R-:W-:Y:S01]  /*8a90*/  ISETP.GT.AND P0, PT, R2, 0x8, P3 ;  /* 0x000000080200780c */ /* 0x000fe20001f04270 */
[--C-:B------:R-:W-:Y:S02]  /*8aa0*/  FFMA.FTZ R146, R140, c[0x0][0x2d0], -R4.reuse ;  /* 0x0000b4008c927a23 */ /* 0x100fe40000010804 */
[--C-:B------:R-:W-:Y:S01]  /*8ab0*/  FFMA.FTZ R145, R138, c[0x0][0x2d0], -R4.reuse ;  /* 0x0000b4008a917a23 */ /* 0x100fe20000010804 */
[----:B------:R-:W-:Y:S01]  /*8ac0*/  ISETP.LT.OR P0, PT, R3, 0x9, P0 ;  /* 0x000000090300780c */ /* 0x000fe20000701670 */
[--C-:B------:R-:W-:Y:S02]  /*8ad0*/  FFMA.FTZ R152, R136, c[0x0][0x2d0], -R4.reuse ;  /* 0x0000b40088987a23 */ /* 0x100fe40000010804 */
[----:B------:R-:W1:Y:S01]  /*8ae0*/  MUFU.EX2 R0, R0 ;  /* 0x0000000000007308 */ /* 0x000e620000000800 */
[----:B------:R-:W-:Y:S01]  /*8af0*/  FSEL R102, R10, -INF , !P0 ;  /* 0xff8000000a667808 */ /* 0x000fe20004000000 */
[--C-:B------:R-:W-:Y:S01]  /*8b00*/  FFMA.FTZ R173, R20, c[0x0][0x2d0], -R4.reuse ;  /* 0x0000b40014ad7a23 */ /* 0x100fe20000010804 */
[----:B------:R-:W-:Y:S01]  /*8b10*/  ISETP.GT.AND P0, PT, R2, 0x9, P3 ;  /* 0x000000090200780c */ /* 0x000fe20001f04270 */
[--C-:B------:R-:W-:Y:S02]  /*8b20*/  FFMA.FTZ R160, R17, c[0x0][0x2d0], -R4.reuse ;  /* 0x0000b40011a07a23 */ /* 0x100fe40000010804 */
[--C-:B------:R-:W-:Y:S01]  /*8b30*/  FFMA.FTZ R159, R16, c[0x0][0x2d0], -R4.reuse ;  /* 0x0000b400109f7a23 */ /* 0x100fe20000010804 */
[----:B------:R-:W-:Y:S01]  /*8b40*/  ISETP.LT.OR P0, PT, R3, 0xa, P0 ;  /* 0x0000000a0300780c */ /* 0x000fe20000701670 */
[--C-:B------:R-:W-:Y:S02]  /*8b50*/  FFMA.FTZ R158, R13, c[0x0][0x2d0], -R4.reuse ;  /* 0x0000b4000d9e7a23 */ /* 0x100fe40000010804 */
[--C-:B------:R-:W-:Y:S01]  /*8b60*/  FFMA.FTZ R182, R12, c[0x0][0x2d0], -R4.reuse ;  /* 0x0000b4000cb67a23 */ /* 0x100fe20000010804 */
[----:B------:R-:W-:Y:S01]  /*8b70*/  FSEL R137, R11, -INF , !P0 ;  /* 0xff8000000b897808 */ /* 0x000fe20004000000 */
[----:B------:R-:W-:Y:S01]  /*8b80*/  FFMA.FTZ R180, R8, c[0x0][0x2d0], -R4 ;  /* 0x0000b40008b47a23 */ /* 0x000fe20000010804 */
[----:B------:R-:W-:Y:S01]  /*8b90*/  ISETP.GT.AND P0, PT, R2, 0x10, P3 ;  /* 0x000000100200780c */ /* 0x000fe20001f04270 */
[----:B------:R2:W-:Y:S03]  /*8ba0*/  MUFU.EX2 R8, R25 ;  /* 0x0000001900087308 */ /* 0x0005e60000000800 */
[C---:B------:R-:W-:Y:S04]  /*8bb0*/  ISETP.LT.OR P0, PT, R3.reuse, 0x11, P0 ;  /* 0x000000110300780c */ /* 0x040fe80000701670 */
[----:B------:R-:W-:Y:S02]  /*8bc0*/  FSEL R141, R14, -INF , !P0 ;  /* 0xff8000000e8d7808 */ /* 0x000fe40004000000 */
[----:B------:R-:W-:Y:S01]  /*8bd0*/  ISETP.GT.AND P0, PT, R2, 0x11, P3 ;  /* 0x000000110200780c */ /* 0x000fe20001f04270 */
[C---:B-1----:R-:W-:Y:S02]  /*8be0*/  FMUL.FTZ R17, R0.reuse, R121 ;  /* 0x0000007900117220 */ /* 0x042fe40000410000 */
        /* <DEDUP_REMOVED lines=14> */
[----:B--2---:R-:W-:Y:S01]  /*8cd0*/  FMUL.FTZ R25, R0, R113 ;  /* 0x0000007100197220 */ /* 0x004fe20000410000 */
        /* <DEDUP_REMOVED lines=53> */
[----:B------:R-:W-:Y:S03]  /*9030*/  FMUL.FTZ R97, R0, R97 ;  /* 0x0000006100617220 */ /* 0x000fe60000410000 */
[----:B------:R-:W-:Y:S02]  /*9040*/  FSEL R155, R31, -INF , !P0 ;  /* 0xff8000001f9b7808 */ /* 0x000fe40004000000 */
[----:B------:R-:W-:Y:S04]  /*9050*/  ISETP.GT.AND P0, PT, R2, 0x38, P3 ;  /* 0x000000380200780c */ /* 0x000fe80001f04270 */
[C---:B------:R-:W-:Y:S04]  /*9060*/  ISETP.LT.OR P0, PT, R3.reuse, 0x39, P0 ;  /* 0x000000390300780c */ /* 0x040fe80000701670 */
[----:B------:R-:W-:Y:S02]  /*9070*/  FSEL R157, R34, -INF , !P0 ;  /* 0xff800000229d7808 */ /* 0x000fe40004000000 */
[----:B------:R-:W-:Y:S01]  /*9080*/  ISETP.GT.AND P0, PT, R2, 0x39, P3 ;  /* 0x000000390200780c */ /* 0x000fe20001f04270 */
[----:B------:R-:W-:Y:S03]  /*9090*/  FFMA.FTZ R2, R0, R183, R5 ;  /* 0x000000b700027223 */ /* 0x000fe60000010005 */
[----:B------:R-:W-:Y:S02]  /*90a0*/  ISETP.LT.OR P0, PT, R3, 0x3a, P0 ;  /* 0x0000003a0300780c */ /* 0x000fe40000701670 */
[----:B------:R-:W1:Y:S02]  /*90b0*/  MUFU.EX2 R3, R24 ;  /* 0x0000001800037308 */ /* 0x000e640000000800 */
[----:B------:R-:W-:Y:S01]  /*90c0*/  FSEL R156, R35, -INF , !P0 ;  /* 0xff800000239c7808 */ /* 0x000fe20004000000 */
[C---:B-1----:R-:W-:Y:S01]  /*90d0*/  FADD.FTZ R4, R3.reuse, R2 ;  /* 0x0000000203047221 */ /* 0x042fe20000010000 */
[----:B------:R-:W-:Y:S01]  /*90e0*/  FMNMX.FTZ R2, R6, R103, !PT ;  /* 0x0000006706027209 */ /* 0x000fe20007810000 */
[----:B------:R-:W-:Y:S01]  /*90f0*/  FMUL.FTZ R24, R0, R112 ;  /* 0x0000007000187220 */ /* 0x000fe20000410000 */
        /* <DEDUP_REMOVED lines=13> */
[----:B------:R-:W-:Y:S01]  /*91d0*/  FMNMX.FTZ R2, R148, R2, !PT ;  /* 0x0000000294027209 */ /* 0x000fe20007810000 */
[C---:B------:R-:W-:Y:S02]  /*91e0*/  FMUL.FTZ R4, R0.reuse, R132 ;  /* 0x0000008400047220 */ /* 0x040fe40000410000 */
[C---:B------:R-:W-:Y:S01]  /*91f0*/  FMUL.FTZ R5, R0.reuse, R133 ;  /* 0x0000008500057220 */ /* 0x040fe20000410000 */
[----:B------:R-:W-:Y:S01]  /*9200*/  FMNMX.FTZ R2, R149, R2, !PT ;  /* 0x0000000295027209 */ /* 0x000fe20007810000 */
[----:B------:R-:W-:Y:S01]  /*9210*/  FMUL.FTZ R28, R0, R108 ;  /* 0x0000006c001c7220 */ /* 0x000fe20000410000 */
[----:B------:R-:W-:Y:S02]  /*9220*/  MUFU.EX2 R132, R159 ;  /* 0x0000009f00847308 */ /* 0x000fe40000000800 */
        /* <DEDUP_REMOVED lines=19> */
[--C-:B------:R-:W-:Y:S02]  /*9360*/  FFMA.FTZ R0, R102, c[0x0][0x2d0], -R103.reuse ;  /* 0x0000b40066007a23 */ /* 0x100fe40000010867 */
[----:B------:R-:W-:Y:S07]  /*9370*/  FFMA.FTZ R109, R144, c[0x0][0x2d0], -R103 ;  /* 0x0000b400906d7a23 */ /* 0x000fee0000010867 */
        /* <DEDUP_REMOVED lines=65> */
[----:B------:R-:W-:Y:S01]  /*9790*/  MUFU.EX2 R146, R182 ;  /* 0x000000b600927308 */ /* 0x000fe20000000800 */
        /* <DEDUP_REMOVED lines=43> */
[----:B------:R1:W-:Y:S02]  /*9a50*/  MUFU.EX2 R112, R104 ;  /* 0x0000006800707308 */ /* 0x0003e40000000800 */
[--C-:B-1----:R-:W-:Y:S08]  /*9a60*/  FFMA.FTZ R104, R142, c[0x0][0x2d0], -R103.reuse ;  /* 0x0000b4008e687a23 */ /* 0x102ff00000010867 */
        /* <DEDUP_REMOVED lines=44> */
[--C-:B------:R-:W-:Y:S03]  /*9d30*/  FFMA.FTZ R105, R151, c[0x0][0x2d0], -R103.reuse ;  /* 0x0000b40097697a23 */ /* 0x100fe60000010867 */
[----:B------:R-:W-:Y:S05]  /*9d40*/  F2FP.PACK_AB R106, R152, R132 ;  /* 0x00000084986a723e */ /* 0x000fea00000000ff */
[----:B------:R3:W-:Y:S10]  /*9d50*/  MUFU.EX2 R117, R104 ;  /* 0x0000006800757308 */ /* 0x0007f40000000800 */
[----:B------:R4:W-:Y:S01]  /*9d60*/  MUFU.EX2 R145, R105 ;  /* 0x0000006900917308 */ /* 0x0009e20000000800 */
[----:B--2---:R-:W-:Y:S01]  /*9d70*/  F2FP.PACK_AB R136, R148, R146 ;  /* 0x000000929488723e */ /* 0x004fe200000000ff */
[----:B---3--:R-:W-:Y:S08]  /*9d80*/  FFMA.FTZ R104, R149, c[0x0][0x2d0], -R103 ;  /* 0x0000b40095687a23 */ /* 0x008ff00000010867 */
[----:B------:R-:W-:Y:S01]  /*9d90*/  MUFU.EX2 R149, R180 ;  /* 0x000000b400957308 */ /* 0x000fe20000000800 */
[----:B----4-:R-:W-:Y:S09]  /*9da0*/  FADD.FTZ R105, R126, R123 ;  /* 0x0000007b7e697221 */ /* 0x010ff20000010000 */
        /* <DEDUP_REMOVED lines=157> */
.L_x_5273:
        /* <DEDUP_REMOVED lines=22> */
.L_x_5274:
        /* <DEDUP_REMOVED lines=24> */
.L_x_5155:
[----:B------:R-:W-:Y:S05]  /*aa60*/  BSYNC B0 ;  /* 0x0000000000007941 */ /* 0x000fea0003800000 */
.L_x_5154:
        /* <DEDUP_REMOVED lines=11> */
.L_x_5141:
        /* <DEDUP_REMOVED lines=21> */
.L_x_5161:
[----:B------:R-:W-:-:S04]  /*ac70*/  MOV R3, c[0x0][0x32c] ;  /* 0x0000cb0000037a02 */ /* 0x000fc80000000f00 */
[----:B------:R-:W-:-:S13]  /*ac80*/  ISETP.NE.AND P0, PT, R3, 0x1, PT ;  /* 0x000000010300780c */ /* 0x000fda0003f05270 */
[----:B------:R-:W-:-:S05]  /*ac90*/  @P0 IMAD.HI.U32 R3, R0, c[0x0][0x330], RZ ;  /* 0x0000cc0000030a27 */ /* 0x000fca00078e00ff */
[----:B------:R-:W-:Y:S02]  /*aca0*/  @P0 SHF.R.U32.HI R0, RZ, c[0x0][0x334], R3 ;  /* 0x0000cd00ff000a19 */ /* 0x000fe40000011603 */
.L_x_5162:
[----:B------:R-:W-:Y:S05]  /*acb0*/  BSYNC B0 ;  /* 0x0000000000007941 */ /* 0x000fea0003800000 */
.L_x_5160:
[----:B------:R-:W-:-:S05]  /*acc0*/  IMAD R0, R0, c[0x0][0x32c], RZ ;  /* 0x0000cb0000007a24 */ /* 0x000fca00078e02ff */
[----:B------:R-:W-:-:S04]  /*acd0*/  IMNMX R2, R2, R0, !PT ;  /* 0x0000000002027217 */ /* 0x000fc80007800200 */
.L_x_5159:
        /* <DEDUP_REMOVED lines=11> */
.L_x_5173:
        /* <DEDUP_REMOVED lines=46> */
.L_x_5275:
        /* <DEDUP_REMOVED lines=22> */
.L_x_5276:
        /* <DEDUP_REMOVED lines=21> */
.L_x_5165:
[----:B------:R-:W-:Y:S05]  /*b320*/  BSYNC B0 ;  /* 0x0000000000007941 */ /* 0x000fea0003800000 */
.L_x_5164:
        /* <DEDUP_REMOVED lines=122> */
[----:B------:R-:W3:Y:S01]  /*bad0*/  LDSM.16.M88.4 R148, [R2+0x5800] ;  /* 0x005800000294783b */ /* 0x000ee20000000200 */
[C---:B-1----:R-:W-:Y:S08]  /*bae0*/  HMMA.16816.F32 R4, R136.reuse, R140, R4 ;  /* 0x0000008c8804723c */ /* 0x042ff00000001804 */
[C---:B------:R-:W-:Y:S01]  /*baf0*/  HMMA.16816.F32 R8, R136.reuse, R142, R8 ;  /* 0x0000008e8808723c */ /* 0x040fe20000001808 */
[----:B------:R-:W-:Y:S07]  /*bb00*/  LDSM.16.M88.4 R140, [R167+0x8000] ;  /* 0x00800000a78c783b */ /* 0x000fee0000000200 */
[C---:B------:R-:W-:Y:S08]  /*bb10*/  HMMA.16816.F32 R12, R136.reuse, R152, R12 ;  /* 0x00000098880c723c */ /* 0x040ff0000000180c */
[C---:B------:R-:W-:Y:S01]  /*bb20*/  HMMA.16816.F32 R16, R136.reuse, R154, R16 ;  /* 0x0000009a8810723c */ /* 0x040fe20000001810 */
[----:B------:R-:W1:Y:S07]  /*bb30*/  LDSM.16.M88.4 R152, [R101+0x4000] ;  /* 0x004000006598783b */ /* 0x000e6e0000000200 */
[C---:B--2---:R-:W-:Y:S08]  /*bb40*/  HMMA.16816.F32 R20, R136.reuse, R144, R20 ;  /* 0x000000908814723c */ /* 0x044ff00000001814 */
[C---:B------:R-:W-:Y:S01]  /*bb50*/  HMMA.16816.F32 R24, R136.reuse, R146, R24 ;  /* 0x000000928818723c */ /* 0x040fe20000001818 */
[----:B------:R-:W2:Y:S07]  /*bb60*/  LDSM.16.M88.4 R144, [R101+0x4800] ;  /* 0x004800006590783b */ /* 0x000eae0000000200 */
[C---:B---3--:R-:W-:Y:S08]  /*bb70*/  HMMA.16816.F32 R28, R136.reuse, R148, R28 ;  /* 0x00000094881c723c */ /* 0x048ff0000000181c */
[----:B------:R-:W-:Y:S01]  /*bb80*/  HMMA.16816.F32 R32, R136, R150, R32 ;  /* 0x000000968820723c */ /* 0x000fe20000001820 */
[----:B------:R-:W3:Y:S07]  /*bb90*/  LDSM.16.M88.4 R136, [R101+0x5000] ;  /* 0x005000006588783b */ /* 0x000eee0000000200 */
[----:B------:R-:W4:Y:S01]  /*bba0*/  LDSM.16.M88.4 R148, [R101+0x5800] ;  /* 0x005800006594783b */ /* 0x000f220000000200 */
        /* <DEDUP_REMOVED lines=9> */
[C---:B----4-:R-:W-:Y:S08]  /*bc40*/  HMMA.16816.F32 R28, R140.reuse, R148, R28 ;  /* 0x000000948c1c723c */ /* 0x050ff0000000181c */
[----:B------:R-:W-:Y:S01]  /*bc50*/  HMMA.16816.F32 R32, R140, R150, R32 ;  /* 0x000000968c20723c */ /* 0x000fe20000001820 */
[----:B------:R-:W3:Y:S07]  /*bc60*/  LDSM.16.M88.4 R140, [R3+0x5000] ;  /* 0x00500000038c783b */ /* 0x000eee0000000200 */
[----:B------:R4:W5:Y:S01]  /*bc70*/  LDSM.16.M88.4 R148, [R3+0x5800] ;  /* 0x005800000394783b */ /* 0x0009620000000200 */
[C---:B-1----:R-:W-:Y:S08]  /*bc80*/  HMMA.16816.F32 R4, R144.reuse, R152, R4 ;  /* 0x000000989004723c */ /* 0x042ff00000001804 */
[C---:B------:R-:W-:Y:S08]  /*bc90*/  HMMA.16816.F32 R8, R144.reuse, R154, R8 ;  /* 0x0000009a9008723c */ /* 0x040ff00000001808 */
[C---:B--2---:R-:W-:Y:S08]  /*bca0*/  HMMA.16816.F32 R12, R144.reuse, R136, R12 ;  /* 0x00000088900c723c */ /* 0x044ff0000000180c */
[----:B----4-:R-:W-:Y:S01]  /*bcb0*/  FMNMX.FTZ R3, R4, R0, !PT ;  /* 0x0000000004037209 */ /* 0x010fe20007810000 */
[C---:B------:R-:W-:Y:S03]  /*bcc0*/  HMMA.16816.F32 R16, R144.reuse, R138, R16 ;  /* 0x0000008a9010723c */ /* 0x040fe60000001810 */
[----:B------:R-:W-:Y:S02]  /*bcd0*/  FMNMX.FTZ R2, R6, R102, !PT ;  /* 0x0000006606027209 */ /* 0x000fe40007810000 */
[----:B------:R-:W-:Y:S02]  /*bce0*/  FMNMX.FTZ R3, R5, R3, !PT ;  /* 0x0000000305037209 */ /* 0x000fe40007810000 */
[----:B------:R-:W-:Y:S01]  /*bcf0*/  FMNMX.FTZ R2, R7, R2, !PT ;  /* 0x0000000207027209 */ /* 0x000fe20007810000 */
[C---:B---3--:R-:W-:Y:S04]  /*bd00*/  HMMA.16816.F32 R20, R144.reuse, R140, R20 ;  /* 0x0000008c9014723c */ /* 0x048fe80000001814 */
        /* <DEDUP_REMOVED lines=35> */
.L_x_5277:
        /* <DEDUP_REMOVED lines=104> */
[----:B------:R-:W-:Y:S02]  /*c5c0*/  FFMA.FTZ R159, R31, c[0x0][0x2d0], -R3 ;  /* 0x0000b4001f9f7a23 */ /* 0x000fe40000010803 */
[----:B------:R-:W-:Y:S01]  /*c5d0*/  FADD.FTZ R3, R12, R4 ;  /* 0x000000040c037221 */ /* 0x000fe20000010000 */
[----:B------:R2:W-:Y:S01]  /*c5e0*/  MUFU.EX2 R181, R7 ;  /* 0x0000000700b57308 */ /* 0x0005e20000000800 */
[C---:B------:R-:W-:Y:S02]  /*c5f0*/  FMUL.FTZ R9, R2.reuse, R129 ;  /* 0x0000008102097220 */ /* 0x040fe40000410000 */
[C---:B------:R-:W-:Y:S02]  /*c600*/  FMUL.FTZ R4, R2.reuse, R132 ;  /* 0x0000008402047220 */ /* 0x040fe40000410000 */
[C---:B------:R-:W-:Y:S02]  /*c610*/  FMUL.FTZ R12, R2.reuse, R124 ;  /* 0x0000007c020c7220 */ /* 0x040fe40000410000 */
[C---:B------:R-:W-:Y:S02]  /*c620*/  FMUL.FTZ R88, R2.reuse, R88 ;  /* 0x0000005802587220 */ /* 0x040fe40000410000 */
[C---:B------:R-:W-:Y:S01]  /*c630*/  FMUL.FTZ R89, R2.reuse, R89 ;  /* 0x0000005902597220 */ /* 0x040fe20000410000 */
[----:B------:R3:W4:Y:S01]  /*c640*/  MUFU.EX2 R14, R6 ;  /* 0x00000006000e7308 */ /* 0x0007220000000800 */
[C---:B------:R-:W-:Y:S02]  /*c650*/  FMUL.FTZ R92, R2.reuse, R92 ;  /* 0x0000005c025c7220 */ /* 0x040fe40000410000 */
[----:B------:R-:W-:Y:S01]  /*c660*/  FMUL.FTZ R93, R2, R93 ;  /* 0x0000005d025d7220 */ /* 0x000fe20000410000 */
[----:B-1----:R-:W-:Y:S01]  /*c670*/  F2FP.PACK_AB R139, R128, R125 ;  /* 0x0000007d808b723e */ /* 0x002fe200000000ff */
[C---:B------:R-:W-:Y:S02]  /*c680*/  FMUL.FTZ R96, R2.reuse, R96 ;  /* 0x0000006002607220 */ /* 0x040fe40000410000 */
[C---:B------:R-:W-:Y:S02]  /*c690*/  FMUL.FTZ R97, R2.reuse, R97 ;  /* 0x0000006102617220 */ /* 0x040fe40000410000 */
[----:B------:R-:W-:Y:S01]  /*c6a0*/  FADD.FTZ R3, R5, R3 ;  /* 0x0000000305037221 */ /* 0x000fe20000010000 */
[----:B------:R-:W-:Y:S01]  /*c6b0*/  MUFU.EX2 R121, R145 ;  /* 0x0000009100797308 */ /* 0x000fe20000000800 */
[----:B------:R-:W-:Y:S01]  /*c6c0*/  FMUL.FTZ R5, R2, R133 ;  /* 0x0000008502057220 */ /* 0x000fe20000410000 */
[----:B------:R-:W-:Y:S01]  /*c6d0*/  IADD3 R2, R171, R162, RZ ;  /* 0x000000a2ab027210 */ /* 0x000fe20007ffe0ff */
[C---:B------:R-:W-:Y:S02]  /*c6e0*/  FMUL.FTZ R34, R0.reuse, R106 ;  /* 0x0000006a00227220 */ /* 0x040fe40000410000 */
[C---:B------:R-:W-:Y:S01]  /*c6f0*/  FMUL.FTZ R35, R0.reuse, R107 ;  /* 0x0000006b00237220 */ /* 0x040fe20000410000 */
[----:B------:R-:W-:Y:S01]  /*c700*/  IADD3 R102, R169, R2, RZ ;  /* 0x00000002a9667210 */ /* 0x000fe20007ffe0ff */
[----:B------:R-:W1:Y:S01]  /*c710*/  LDSM.16.MT88.4 R140, [R2] ;  /* 0x00000000028c783b */ /* 0x000e620000004200 */
[----:B------:R-:W-:Y:S02]  /*c720*/  FADD.FTZ R3, R137, R3 ;  /* 0x0000000389037221 */ /* 0x000fe40000010000 */
[C---:B--2---:R-:W-:Y:S01]  /*c730*/  FMUL.FTZ R7, R0.reuse, R135 ;  /* 0x0000008700077220 */ /* 0x044fe20000410000 */
[----:B------:R-:W-:Y:S01]  /*c740*/  MUFU.EX2 R124, R144 ;  /* 0x00000090007c7308 */ /* 0x000fe20000000800 */
[C---:B------:R-:W-:Y:S02]  /*c750*/  FMUL.FTZ R10, R0.reuse, R130 ;  /* 0x00000082000a7220 */ /* 0x040fe40000410000 */
[C---:B---3--:R-:W-:Y:S01]  /*c760*/  FMUL.FTZ R6, R0.reuse, R134 ;  /* 0x0000008600067220 */ /* 0x048fe20000410000 */
[----:B------:R-:W2:Y:S01]  /*c770*/  LDSM.16.MT88.4 R104, [R102] ;  /* 0x000000006668783b */ /* 0x000ea20000004200 */
[C---:B----4-:R-:W-:Y:S01]  /*c780*/  F2FP.PACK_AB R137, R181.reuse, R14 ;  /* 0x0000000eb589723e */ /* 0x050fe200000000ff */
[C---:B------:R-:W-:Y:S02]  /*c790*/  FMUL.FTZ R11, R0.reuse, R131 ;  /* 0x00000083000b7220 */ /* 0x040fe40000410000 */
[C---:B------:R-:W-:Y:S02]  /*c7a0*/  FMUL.FTZ R18, R0.reuse, R122 ;  /* 0x0000007a00127220 */ /* 0x040fe40000410000 */
[C---:B------:R-:W-:Y:S01]  /*c7b0*/  FMUL.FTZ R19, R0.reuse, R123 ;  /* 0x0000007b00137220 */ /* 0x040fe20000410000 */
[----:B------:R-:W-:Y:S01]  /*c7c0*/  MUFU.EX2 R149, R147 ;  /* 0x0000009300957308 */ /* 0x000fe20000000800 */
[C---:B------:R-:W-:Y:S02]  /*c7d0*/  FMUL.FTZ R26, R0.reuse, R114 ;  /* 0x00000072001a7220 */ /* 0x040fe40000410000 */
[C---:B------:R-:W-:Y:S02]  /*c7e0*/  FMUL.FTZ R27, R0.reuse, R115 ;  /* 0x00000073001b7220 */ /* 0x040fe40000410000 */
[C---:B------:R-:W-:Y:S02]  /*c7f0*/  FFMA.FTZ R120, R0.reuse, R184, R14 ;  /* 0x000000b800787223 */ /* 0x040fe4000001000e */
[C---:B------:R-:W-:Y:S02]  /*c800*/  FMUL.FTZ R14, R0.reuse, R126 ;  /* 0x0000007e000e7220 */ /* 0x040fe40000410000 */
[----:B------:R-:W-:Y:S01]  /*c810*/  FADD.FTZ R120, R181, R120 ;  /* 0x00000078b5787221 */ /* 0x000fe20000010000 */
        /* <DEDUP_REMOVED lines=11> */
[----:B------:R-:W1:Y:S01]  /*c8d0*/  MUFU.EX2 R148, R146 ;  /* 0x0000009200947308 */ /* 0x000e620000000800 */
[C---:B------:R-:W-:Y:S01]  /*c8e0*/  FMUL.FTZ R43, R0.reuse, R43 ;  /* 0x0000002b002b7220 */ /* 0x040fe20000410000 */
[C---:B------:R-:W-:Y:S04]  /*c8f0*/  HMMA.16816.F32 R8, R136.reuse, R142, R8 ;  /* 0x0000008e8808723c */ /* 0x040fe80000001808 */
[C---:B------:R-:W-:Y:S02]  /*c900*/  FMUL.FTZ R46, R0.reuse, R46 ;  /* 0x0000002e002e7220 */ /* 0x040fe40000410000 */
[C---:B------:R-:W-:Y:S02]  /*c910*/  FMUL.FTZ R47, R0.reuse, R47 ;  /* 0x0000002f002f7220 */ /* 0x040fe40000410000 */
[C---:B--2---:R-:W-:Y:S01]  /*c920*/  HMMA.16816.F32 R12, R136.reuse, R104, R12 ;  /* 0x00000068880c723c */ /* 0x044fe2000000180c */
[----:B------:R-:W-:Y:S03]  /*c930*/  MUFU.EX2 R146, R151 ;  /* 0x0000009700927308 */ /* 0x000fe60000000800 */
[C---:B------:R-:W-:Y:S02]  /*c940*/  FMUL.FTZ R50, R0.reuse, R50 ;  /* 0x0000003200327220 */ /* 0x040fe40000410000 */
[C---:B------:R-:W-:Y:S02]  /*c950*/  FMUL.FTZ R51, R0.reuse, R51 ;  /* 0x0000003300337220 */ /* 0x040fe40000410000 */
[C---:B------:R-:W-:Y:S03]  /*c960*/  HMMA.16816.F32 R16, R136.reuse, R106, R16 ;  /* 0x0000006a8810723c */ /* 0x040fe60000001810 */
[----:B------:R-:W-:Y:S01]  /*c970*/  MUFU.EX2 R144, R152 ;  /* 0x0000009800907308 */ /* 0x000fe20000000800 */
[C---:B------:R-:W-:Y:S02]  /*c980*/  FMUL.FTZ R54, R0.reuse, R54 ;  /* 0x0000003600367220 */ /* 0x040fe40000410000 */
[C---:B------:R-:W-:Y:S01]  /*c990*/  FMUL.FTZ R55, R0.reuse, R55 ;  /* 0x0000003700377220 */ /* 0x040fe20000410000 */
[----:B-1----:R-:W-:Y:S01]  /*c9a0*/  F2FP.PACK_AB R111, R149, R148 ;  /* 0x00000094956f723e */ /* 0x002fe200000000ff */
        /* <DEDUP_REMOVED lines=28> */
[----:B------:R-:W-:Y:S02]  /*cb70*/  MUFU.EX2 R142, R159 ;  /* 0x0000009f008e7308 */ /* 0x000fe40000000800 */
[----:B------:R-:W-:Y:S01]  /*cb80*/  IADD3 R3, R169, R0, RZ ;  /* 0x00000000a9037210 */ /* 0x000fe20007ffe0ff */
[----:B------:R-:W1:Y:S01]  /*cb90*/  LDSM.16.MT88.4 R104, [R0] ;  /* 0x000000000068783b */ /* 0x000e620000004200 */
[----:B------:R-:W-:Y:S04]  /*cba0*/  FADD.FTZ R103, R109, R112 ;  /* 0x000000706d677221 */ /* 0x000fe80000010000 */
[C---:B------:R-:W-:Y:S01]  /*cbb0*/  FADD.FTZ R103, R110.reuse, R103 ;  /* 0x000000676e677221 */ /* 0x040fe20000010000 */
[----:B------:R-:W-:Y:S01]  /*cbc0*/  F2FP.PACK_AB R110, R110, R109 ;  /* 0x0000006d6e6e723e */ /* 0x000fe200000000ff */
[----:B------:R-:W2:Y:S01]  /*cbd0*/  MUFU.EX2 R112, R156 ;  /* 0x0000009c00707308 */ /* 0x000ea20000000800 */
[----:B------:R-:W-:Y:S01]  /*cbe0*/  F2FP.PACK_AB R109, R124, R121 ;  /* 0x000000797c6d723e */ /* 0x000fe200000000ff */
[----:B------:R-:W-:Y:S08]  /*cbf0*/  FADD.FTZ R103, R113, R103 ;  /* 0x0000006771677221 */ /* 0x000ff00000010000 */
[----:B------:R-:W-:Y:S10]  /*cc00*/  MUFU.EX2 R141, R161 ;  /* 0x000000a1008d7308 */ /* 0x000ff40000000800 */
[----:B------:R-:W3:Y:S01]  /*cc10*/  MUFU.EX2 R140, R180 ;  /* 0x000000b4008c7308 */ /* 0x000ee20000000800 */
[----:B--2---:R-:W-:Y:S04]  /*cc20*/  FADD.FTZ R103, R112, R103 ;  /* 0x0000006770677221 */ /* 0x004fe80000010000 */
[----:B------:R-:W-:Y:S04]  /*cc30*/  FADD.FTZ R103, R117, R103 ;  /* 0x0000006775677221 */ /* 0x000fe80000010000 */
[----:B------:R-:W-:Y:S01]  /*cc40*/  FADD.FTZ R103, R116, R103 ;  /* 0x0000006774677221 */ /* 0x000fe20000010000 */
[C---:B-1----:R-:W-:Y:S03]  /*cc50*/  HMMA.16816.F32 R20, R136.reuse, R104, R20 ;  /* 0x000000688814723c */ /* 0x042fe60000001814 */
[----:B------:R-:W-:Y:S05]  /*cc60*/  FADD.FTZ R103, R119, R103 ;  /* 0x0000006777677221 */ /* 0x000fea0000010000 */
        /* <DEDUP_REMOVED lines=208> */
.L_x_5278:
        /* <DEDUP_REMOVED lines=23> */
.L_x_5279:
        /* <DEDUP_REMOVED lines=24> */
.L_x_5170:
[----:B------:R-:W-:Y:S05]  /*dc60*/  BSYNC B0 ;  /* 0x0000000000007941 */ /* 0x000fea0003800000 */
.L_x_5169:
        /* <DEDUP_REMOVED lines=9> */
.L_x_5163:
[----:B------:R-:W-:-:S13]  /*dd00*/  ISETP.GE.AND P0, PT, R173, R188, PT ;  /* 0x000000bcad00720c */ /* 0x000fda0003f06270 */
[----:B------:R-:W-:Y:S05]  /*dd10*/  @!P0 BRA `(.L_x_5174) ;  /* 0x00003a6000008947 */ /* 0x000fea0003800000 */
[----:B------:R-:W-:Y:S02]  /*dd20*/  MOV R103, R100 ;  /* 0x0000006400677202 */ /* 0x000fe40000000f00 */
[----:B------:R-:W-:Y:S02]  /*dd30*/  MOV R102, R101 ;  /* 0x0000006500667202 */ /* 0x000fe40000000f00 */
.L_x_5191:
        /* <DEDUP_REMOVED lines=45> */
.L_x_5280:
        /* <DEDUP_REMOVED lines=22> */
.L_x_5281:
        /* <DEDUP_REMOVED lines=23> */
.L_x_5176:
[----:B------:R-:W-:Y:S05]  /*e2e0*/  BSYNC B0 ;  /* 0x0000000000007941 */ /* 0x000fea0003800000 */
.L_x_5175:
[----:B------:R-:W0:Y:S01]  /*e2f0*/  LDGDEPBAR ;  /* 0x00000000000079af */ /* 0x000e220000000000 */
[----:B------:R-:W-:Y:S01]  /*e300*/  WARPSYNC 0xffffffff ;  /* 0xffffffff00007948 */ /* 0x000fe20003800000 */
[C---:B--23--:R-:W-:Y:S01]  /*e310*/  HMMA.16816.F32 R4, R32.reuse, R8, RZ ;  /* 0x000000082004723c */ /* 0x04cfe200000018ff */
[----:B------:R-:W-:Y:S01]  /*e320*/  IMAD.MOV.U32 R2, RZ, RZ, 0x40 ;  /* 0x00000040ff027424 */ /* 0x000fe200078e00ff */
[----:B------:R-:W-:Y:S02]  /*e330*/  ULDC UR4, c[0x0][0x324] ;  /* 0x0000c90000047ab9 */ /* 0x000fe40000000800 */
[----:B------:R-:W-:Y:S01]  /*e340*/  IMAD.MOV.U32 R168, RZ, RZ, c[0x0][0x2c4] ;  /* 0x0000b100ffa87624 */ /* 0x000fe200078e00ff */
[----:B------:R-:W-:Y:S01]  /*e350*/  ULOP3.LUT UR4, URZ, UR4, URZ, 0x33, !UPT ;  /* 0x000000043f047292 */ /* 0x000fe2000f8e333f */
[----:B------:R-:W-:Y:S01]  /*e360*/  SEL R161, R2, 0xffffffc0, !P1 ;  /* 0xffffffc002a17807 */ /* 0x000fe20004800000 */
[----:B------:R-:W-:Y:S01]  /*e370*/  IMAD.IADD R2, R170, 0x1, R162 ;  /* 0x00000001aa027824 */ /* 0x000fe200078e02a2 */
[C---:B------:R-:W-:Y:S01]  /*e380*/  HMMA.16816.F32 R8, R32.reuse, R10, RZ ;  /* 0x0000000a2008723c */ /* 0x040fe200000018ff */
[----:B------:R-:W-:Y:S03]  /*e390*/  ISETP.NE.AND P0, PT, R168, 0x1, PT ;  /* 0x00000001a800780c */ /* 0x000fe60003f05270 */
[C---:B------:R-:W-:Y:S02]  /*e3a0*/  IMAD.IADD R100, R161.reuse, 0x1, R0 ;  /* 0x00000001a1647824 */ /* 0x040fe400078e0200 */
[C---:B------:R-:W-:Y:S01]  /*e3b0*/  IMAD.IADD R3, R160.reuse, 0x1, R2 ;  /* 0x00000001a0037824 */ /* 0x040fe200078e0202 */
[----:B------:R-:W-:Y:S01]  /*e3c0*/  IADD3 R2, R160, R2, R161 ;  /* 0x00000002a0027210 */ /* 0x000fe20007ffe0a1 */
[C---:B----4-:R-:W-:Y:S01]  /*e3d0*/  HMMA.16816.F32 R12, R32.reuse, R16, RZ ;  /* 0x00000010200c723c */ /* 0x050fe200000018ff */
[----:B------:R-:W-:Y:S05]  /*e3e0*/  IMAD.MOV.U32 R168, RZ, RZ, c[0x0][0x32c] ;  /* 0x0000cb00ffa87624 */ /* 0x000fea00078e00ff */
[----:B------:R-:W-:Y:S02]  /*e3f0*/  ISETP.GE.AND P4, PT, R168, 0x1, PT ;  /* 0x00000001a800780c */ /* 0x000fe40003f86270 */
        /* <DEDUP_REMOVED lines=30> */
[----:B------:R-:W1:Y:S06]  /*e5e0*/  LDSM.16.M88.4 R136, [R156+0x800] ;  /* 0x000800009c88783b */ /* 0x000e6c0000000200 */
        /* <DEDUP_REMOVED lines=91> */
[----:B------:R3:W4:Y:S01]  /*eba0*/  LDSM.16.M88.4 R148, [R100+0x5800] ;  /* 0x005800006494783b */ /* 0x0007220000000200 */
[C---:B-1----:R-:W-:Y:S05]  /*ebb0*/  HMMA.16816.F32 R4, R140.reuse, R144, R4 ;  /* 0x000000908c04723c */ /* 0x042fea0000001804 */
[----:B---3--:R-:W-:Y:S03]  /*ebc0*/  IMAD.IADD R100, R212, 0x1, R203 ;  /* 0x00000001d4647824 */ /* 0x008fe600078e02cb */
[C---:B------:R-:W-:Y:S01]  /*ebd0*/  HMMA.16816.F32 R8, R140.reuse, R146, R8 ;  /* 0x000000928c08723c */ /* 0x040fe20000001808 */
[----:B------:R-:W-:Y:S03]  /*ebe0*/  LDSM.16.M88.4 R144, [R156+0x4000] ;  /* 0x004000009c90783b */ /* 0x000fe60000000200 */
[----:B------:R-:W-:Y:S04]  /*ebf0*/  @P0 IMAD.HI.U32 R0, R100, c[0x0][0x2c8], RZ ;  /* 0x0000b20064000a27 */ /* 0x000fe800078e00ff */
[C---:B------:R-:W-:Y:S04]  /*ec00*/  HMMA.16816.F32 R12, R140.reuse, R152, R12 ;  /* 0x000000988c0c723c */ /* 0x040fe8000000180c */
[----:B------:R-:W-:Y:S02]  /*ec10*/  @P0 SHF.R.U32.HI R100, RZ, c[0x0][0x2cc], R0 ;  /* 0x0000b300ff640a19 */ /* 0x000fe40000011600 */
[C---:B------:R-:W-:Y:S02]  /*ec20*/  ISETP.GE.AND P0, PT, R178.reuse, 0x1, PT ;  /* 0x00000001b200780c */ /* 0x040fe40003f06270 */
[C---:B------:R-:W-:Y:S01]  /*ec30*/  HMMA.16816.F32 R16, R140.reuse, R154, R16 ;  /* 0x0000009a8c10723c */ /* 0x040fe20000001810 */
[----:B------:R-:W-:Y:S06]  /*ec40*/  LDSM.16.M88.4 R152, [R2+0x4800] ;  /* 0x004800000298783b */ /* 0x000fec0000000200 */
[----:B------:R-:W-:Y:S01]  /*ec50*/  SHFL.IDX PT, R3, R100, RZ, 0x1c1f ;  /* 0x001c1fff64037589 */ /* 0x000fe200000e0000 */
[C---:B--2---:R-:W-:Y:S08]  /*ec60*/  HMMA.16816.F32 R20, R140.reuse, R136, R20 ;  /* 0x000000888c14723c */ /* 0x044ff00000001814 */
[C---:B------:R-:W-:Y:S01]  /*ec70*/  HMMA.16816.F32 R24, R140.reuse, R138, R24 ;  /* 0x0000008a8c18723c */ /* 0x040fe20000001818 */
[----:B------:R-:W1:Y:S07]  /*ec80*/  LDSM.16.M88.4 R136, [R166+0x8000] ;  /* 0x00800000a688783b */ /* 0x000e6e0000000200 */
[C---:B----4-:R-:W-:Y:S08]  /*ec90*/  HMMA.16816.F32 R28, R140.reuse, R148, R28 ;  /* 0x000000948c1c723c */ /* 0x050ff0000000181c */
[----:B------:R-:W-:Y:S01]  /*eca0*/  HMMA.16816.F32 R32, R140, R150, R32 ;  /* 0x000000968c20723c */ /* 0x000fe20000001820 */
[----:B------:R-:W2:Y:S06]  /*ecb0*/  LDSM.16.M88.4 R140, [R2+0x5000] ;  /* 0x00500000028c783b */ /* 0x000eac0000000200 */
[----:B------:R3:W4:Y:S01]  /*ecc0*/  LDSM.16.M88.4 R148, [R2+0x5800] ;  /* 0x005800000294783b */ /* 0x0007220000000200 */
[C---:B-1----:R-:W-:Y:S05]  /*ecd0*/  HMMA.16816.F32 R4, R136.reuse, R144, R4 ;  /* 0x000000908804723c */ /* 0x042fea0000001804 */
[----:B---3--:R-:W-:Y:S03]  /*ece0*/  IADD3 R2, R178, 0x1, RZ ;  /* 0x00000001b2027810 */ /* 0x008fe60007ffe0ff */
[C---:B------:R-:W-:Y:S04]  /*ecf0*/  HMMA.16816.F32 R8, R136.reuse, R146, R8 ;  /* 0x000000928808723c */ /* 0x040fe80000001808 */
[----:B------:R-:W-:Y:S04]  /*ed00*/  SEL R178, R2, RZ, !P0 ;  /* 0x000000ff02b27207 */ /* 0x000fe80004000000 */
[C---:B------:R-:W-:Y:S08]  /*ed10*/  HMMA.16816.F32 R12, R136.reuse, R152, R12 ;  /* 0x00000098880c723c */ /* 0x040ff0000000180c */
[C---:B------:R-:W-:Y:S08]  /*ed20*/  HMMA.16816.F32 R16, R136.reuse, R154, R16 ;  /* 0x0000009a8810723c */ /* 0x040ff00000001810 */
[C---:B--2---:R-:W-:Y:S08]  /*ed30*/  HMMA.16816.F32 R20, R136.reuse, R140, R20 ;  /* 0x0000008c8814723c */ /* 0x044ff00000001814 */
[C---:B------:R-:W-:Y:S08]  /*ed40*/  HMMA.16816.F32 R24, R136.reuse, R142, R24 ;  /* 0x0000008e8818723c */ /* 0x040ff00000001818 */
[C---:B----4-:R-:W-:Y:S07]  /*ed50*/  HMMA.16816.F32 R28, R136.reuse, R148, R28 ;  /* 0x00000094881c723c */ /* 0x050fee000000181c */
[----:B------:R-:W-:Y:S01]  /*ed60*/  IMAD.SHL.U32 R148, R173, 0x40, RZ ;  /* 0x00000040ad947824 */ /* 0x000fe200078e00ff */
[----:B------:R-:W-:Y:S04]  /*ed70*/  HMMA.16816.F32 R32, R136, R150, R32 ;  /* 0x000000968820723c */ /* 0x000fe80000001820 */
[----:B------:R-:W-:Y:S04]  /*ed80*/  IADD3 R0, -R191, 0x1, -R148 ;  /* 0x00000001bf007810 */ /* 0x000fe80007ffe994 */
[----:B------:R-:W-:Y:S04]  /*ed90*/  IADD3 R0, -R190, R0, R189 ;  /* 0x00000000be007210 */ /* 0x000fe80007ffe1bd */
[C---:B------:R-:W-:Y:S02]  /*eda0*/  IADD3 R139, R0.reuse, c[0x0][0x328], RZ ;  /* 0x0000ca00008b7a10 */ /* 0x040fe40007ffe0ff */
[----:B------:R-:W-:Y:S03]  /*edb0*/  IADD3 R101, R0, UR4, RZ ;  /* 0x0000000400657c10 */ /* 0x000fe6000fffe0ff */
[--C-:B------:R-:W-:Y:S02]  /*edc0*/  IMAD.IADD R2, R139, 0x1, R3.reuse ;  /* 0x000000018b027824 */ /* 0x100fe400078e0203 */
        /* <DEDUP_REMOVED lines=15> */
.L_x_5181:
[----:B------:R-:W-:Y:S04]  /*eec0*/  MOV R136, 0x1 ;  /* 0x0000000100887802 */ /* 0x000fe80000000f00 */
[----:B------:R-:W-:Y:S11]  /*eed0*/  ISETP.NE.AND P0, PT, R136, c[0x0][0x32c], PT ;  /* 0x0000cb0088007a0c */ /* 0x000ff60003f05270 */
[----:B------:R-:W-:Y:S02]  /*eee0*/  @!UPT UIADD3 URZ, URZ, URZ, URZ ;  /* 0x0000003f3f3ff290 */ /* 0x000fe4000fffe03f */
[----:B------:R-:W-:Y:S05]  /*eef0*/  @P0 IMAD.HI.U32 R136, R3, c[0x0][0x330], RZ ;  /* 0x0000cc0003880a27 */ /* 0x000fea00078e00ff */
[----:B------:R-:W-:Y:S02]  /*ef00*/  @P0 SHF.R.U32.HI R3, RZ, c[0x0][0x334], R136 ;  /* 0x0000cd00ff030a19 */ /* 0x000fe40000011688 */
.L_x_5182:
[----:B------:R-:W-:Y:S05]  /*ef10*/  BSYNC B0 ;  /* 0x0000000000007941 */ /* 0x000fea0003800000 */
.L_x_5180:
[----:B------:R-:W-:Y:S04]  /*ef20*/  IMAD R3, R3, c[0x0][0x32c], -R148 ;  /* 0x0000cb0003037a24 */ /* 0x000fe800078e0a94 */
[----:B------:R-:W-:Y:S05]  /*ef30*/  IMAD.IADD R3, R3, 0x1, -R191 ;  /* 0x0000000103037824 */ /* 0x000fea00078e0abf */
[----:B------:R-:W-:Y:S02]  /*ef40*/  IMNMX R0, R0, R3, !PT ;  /* 0x0000000300007217 */ /* 0x000fe40007800200 */
[----:B------:R-:W-:Y:S04]  /*ef50*/  IADD3 R3, R3, c[0x0][0x32c], RZ ;  /* 0x0000cb0003037a10 */ /* 0x000fe80007ffe0ff */
[----:B------:R-:W-:Y:S02]  /*ef60*/  IMNMX R2, R2, R3, PT ;  /* 0x0000000302027217 */ /* 0x000fe40003800200 */
.L_x_5179:
        /* <DEDUP_REMOVED lines=66> */
.L_x_5185:
[----:B------:R-:W-:Y:S04]  /*f390*/  MOV R4, 0x1 ;  /* 0x0000000100047802 */ /* 0x000fe80000000f00 */
[----:B------:R-:W-:Y:S11]  /*f3a0*/  ISETP.NE.AND P0, PT, R4, c[0x0][0x32c], PT ;  /* 0x0000cb0004007a0c */ /* 0x000ff60003f05270 */
[----:B------:R-:W-:Y:S02]  /*f3b0*/  @!UPT UIADD3 URZ, URZ, URZ, URZ ;  /* 0x0000003f3f3ff290 */ /* 0x000fe4000fffe03f */
[----:B------:R-:W-:Y:S05]  /*f3c0*/  @P0 IMAD.HI.U32 R4, R0, c[0x0][0x330], RZ ;  /* 0x0000cc0000040a27 */ /* 0x000fea00078e00ff */
[----:B------:R-:W-:Y:S02]  /*f3d0*/  @P0 SHF.R.U32.HI R0, RZ, c[0x0][0x334], R4 ;  /* 0x0000cd00ff000a19 */ /* 0x000fe40000011604 */
.L_x_5186:
[----:B------:R-:W-:Y:S05]  /*f3e0*/  BSYNC B0 ;  /* 0x0000000000007941 */ /* 0x000fea0003800000 */
.L_x_5184:
[----:B------:R-:W-:Y:S04]  /*f3f0*/  IMAD R0, R0, c[0x0][0x32c], -R148 ;  /* 0x0000cb0000007a24 */ /* 0x000fe800078e0a94 */
[----:B------:R-:W-:Y:S05]  /*f400*/  IMAD.IADD R0, R0, 0x1, -R191 ;  /* 0x0000000100007824 */ /* 0x000fea00078e0abf */
[----:B------:R-:W-:Y:S02]  /*f410*/  IMNMX R2, R2, R0, !PT ;  /* 0x0000000002027217 */ /* 0x000fe40007800200 */
[----:B------:R-:W-:Y:S04]  /*f420*/  IADD3 R0, R0, c[0x0][0x32c], RZ ;  /* 0x0000cb0000007a10 */ /* 0x000fe80007ffe0ff */
[----:B------:R-:W-:Y:S02]  /*f430*/  IMNMX R3, R3, R0, PT ;  /* 0x0000000003037217 */ /* 0x000fe40003800200 */
.L_x_5183:
        /* <DEDUP_REMOVED lines=36> */
[----:B------:R-:W-:Y:S02]  /*f680*/  FMUL.FTZ R0, R0, c[0x0][0x2d0] ;  /* 0x0000b40000007a20 */ /* 0x000fe40000410000 */
        /* <DEDUP_REMOVED lines=11> */
[----:B------:R2:W-:Y:S01]  /*f740*/  MUFU.EX2 R8, R21 ;  /* 0x0000001500087308 */ /* 0x0005e20000000800 */
[----:B------:R-:W-:Y:S01]  /*f750*/  FSEL R139, R10, -INF , !P0 ;  /* 0xff8000000a8b7808 */ /* 0x000fe20004000000 */
[--C-:B------:R-:W-:Y:S01]  /*f760*/  FFMA.FTZ R153, R136, c[0x0][0x2d0], -R4.reuse ;  /* 0x0000b40088997a23 */ /* 0x100fe20000010804 */
[----:B------:R-:W-:Y:S01]  /*f770*/  ISETP.GT.AND P0, PT, R2, 0x9, P3 ;  /* 0x000000090200780c */ /* 0x000fe20001f04270 */
[--C-:B------:R-:W-:Y:S02]  /*f780*/  FFMA.FTZ R168, R20, c[0x0][0x2d0], -R4.reuse ;  /* 0x0000b40014a87a23 */ /* 0x100fe40000010804 */
[--C-:B------:R-:W-:Y:S01]  /*f790*/  FFMA.FTZ R161, R17, c[0x0][0x2d0], -R4.reuse ;  /* 0x0000b40011a17a23 */ /* 0x100fe20000010804 */
[----:B------:R-:W-:Y:S01]  /*f7a0*/  ISETP.LT.OR P0, PT, R3, 0xa, P0 ;  /* 0x0000000a0300780c */ /* 0x000fe20000701670 */
[--C-:B------:R-:W-:Y:S02]  /*f7b0*/  FFMA.FTZ R160, R16, c[0x0][0x2d0], -R4.reuse ;  /* 0x0000b40010a07a23 */ /* 0x100fe40000010804 */
[----:B------:R3:W4:Y:S01]  /*f7c0*/  MUFU.EX2 R5, R24 ;  /* 0x0000001800057308 */ /* 0x0007220000000800 */
[----:B------:R-:W-:Y:S01]  /*f7d0*/  FSEL R140, R11, -INF , !P0 ;  /* 0xff8000000b8c7808 */ /* 0x000fe20004000000 */
[--C-:B------:R-:W-:Y:S01]  /*f7e0*/  FFMA.FTZ R159, R13, c[0x0][0x2d0], -R4.reuse ;  /* 0x0000b4000d9f7a23 */ /* 0x100fe20000010804 */
[----:B------:R-:W-:Y:S01]  /*f7f0*/  ISETP.GT.AND P0, PT, R2, 0x10, P3 ;  /* 0x000000100200780c */ /* 0x000fe20001f04270 */
[----:B------:R-:W-:Y:S02]  /*f800*/  FFMA.FTZ R181, R12, c[0x0][0x2d0], -R4 ;  /* 0x0000b4000cb57a23 */ /* 0x000fe40000010804 */
[C---:B-1----:R-:W-:Y:S01]  /*f810*/  FMUL.FTZ R9, R0.reuse, R129 ;  /* 0x0000008100097220 */ /* 0x042fe20000410000 */
        /* <DEDUP_REMOVED lines=13> */
[----:B--2---:R-:W-:Y:S01]  /*f8f0*/  FMUL.FTZ R21, R0, R117 ;  /* 0x0000007500157220 */ /* 0x004fe20000410000 */
[----:B------:R-:W-:Y:S01]  /*f900*/  ISETP.GT.AND P0, PT, R2, 0x18, P3 ;  /* 0x000000180200780c */ /* 0x000fe20001f04270 */
[C---:B---3--:R-:W-:Y:S01]  /*f910*/  FMUL.FTZ R24, R0.reuse, R112 ;  /* 0x0000007000187220 */ /* 0x048fe20000410000 */
[----:B----4-:R-:W-:Y:S01]  /*f920*/  F2FP.PACK_AB R136, R5, R8 ;  /* 0x000000080588723e */ /* 0x010fe200000000ff */
        /* <DEDUP_REMOVED lines=56> */
[C---:B------:R-:W-:Y:S04]  /*fcb0*/  ISETP.GT.AND P0, PT, R2.reuse, 0x31, P3 ;  /* 0x000000310200780c */ /* 0x040fe80001f04270 */
[----:B------:R-:W-:Y:S04]  /*fcc0*/  ISETP.LT.OR P0, PT, R3, 0x32, P0 ;  /* 0x000000320300780c */ /* 0x000fe80000701670 */
[----:B------:R-:W-:Y:S02]  /*fcd0*/  FSEL R157, R31, -INF , !P0 ;  /* 0xff8000001f9d7808 */ /* 0x000fe40004000000 */
[----:B------:R-:W-:Y:S04]  /*fce0*/  ISETP.GT.AND P0, PT, R2, 0x38, P3 ;  /* 0x000000380200780c */ /* 0x000fe80001f04270 */
[C---:B------:R-:W-:Y:S04]  /*fcf0*/  ISETP.LT.OR P0, PT, R3.reuse, 0x39, P0 ;  /* 0x000000390300780c */ /* 0x040fe80000701670 */
        /* <DEDUP_REMOVED lines=36> */
[----:B------:R-:W-:Y:S01]  /*ff40*/  FSEL R2, R100, RZ, P0 ;  /* 0x000000ff64027208 */ /* 0x000fe20000000000 */
[C---:B------:R-:W-:Y:S02]  /*ff50*/  FMUL.FTZ R4, R0.reuse, R132 ;  /* 0x0000008400047220 */ /* 0x040fe40000410000 */
[----:B------:R-:W-:Y:S01]  /*ff60*/  FMUL.FTZ R5, R0, R133 ;  /* 0x0000008500057220 */ /* 0x000fe20000410000 */
[----:B------:R-:W-:Y:S01]  /*ff70*/  MUFU.EX2 R132, R160 ;  /* 0x000000a000847308 */ /* 0x000fe20000000800 */
[----:B------:R-:W-:Y:S01]  /*ff80*/  FADD.FTZ R2, -R2, R103 ;  /* 0x0000006702027221 */ /* 0x000fe20000010100 */
[----:B------:R-:W-:Y:S03]  /*ff90*/  FSEL R103, R3, RZ, P0 ;  /* 0x000000ff03677208 */ /* 0x000fe60000000000 */
[----:B------:R-:W-:Y:S02]  /*ffa0*/  FMUL.FTZ R2, R2, c[0x0][0x2d0] ;  /* 0x0000b40002027a20 */ /* 0x000fe40000410000 */
[--C-:B------:R-:W-:Y:S02]  /*ffb0*/  FFMA.FTZ R3, R6, c[0x0][0x2d0], -R103.reuse ;  /* 0x0000b40006037a23 */ /* 0x100fe40000010867 */
[--C-:B------:R-:W-:Y:S02]  /*ffc0*/  FFMA.FTZ R7, R7, c[0x0][0x2d0], -R103.reuse ;  /* 0x0000b40007077a23 */ /* 0x100fe40000010867 */
[----:B------:R-:W1:Y:S01]  /*ffd0*/  MUFU.EX2 R2, R2 ;  /* 0x0000000200027308 */ /* 0x000e620000000800 */
[----:B------:R-:W-:Y:S09]  /*ffe0*/  FFMA.FTZ R112, R149, c[0x0][0x2d0], -R103 ;  /* 0x0000b40095707a23 */ /* 0x000ff20000010867 */
        /* <DEDUP_REMOVED lines=71> */
[----:B------:R-:W-:Y:S10]  /*10460*/  MUFU.EX2 R119, R112 ;  /* 0x0000007000777308 */ /* 0x000ff40000000800 */
[----:B------:R-:W3:Y:S01]  /*10470*/  MUFU.EX2 R150, R176 ;  /* 0x000000b000967308 */ /* 0x000ee20000000800 */
        /* <DEDUP_REMOVED lines=44> */
[----:B------:R-:W-:Y:S02]  /*10740*/  F2FP.PACK_AB R136, R147, R146 ;  /* 0x000000929388723e */ /* 0x000fe400000000ff */
[----:B---3--:R-:W-:Y:S03]  /*10750*/  F2FP.PACK_AB R138, R150, R149 ;  /* 0x00000095968a723e */ /* 0x008fe600000000ff */
[--C-:B-1----:R-:W-:Y:S04]  /*10760*/  FFMA.FTZ R104, R143, c[0x0][0x2d0], -R103.reuse ;  /* 0x0000b4008f687a23 */ /* 0x102fe80000010867 */
        /* <DEDUP_REMOVED lines=199> */
.L_x_5282:
        /* <DEDUP_REMOVED lines=23> */
.L_x_5283:
        /* <DEDUP_REMOVED lines=24> */
.L_x_5188:
[----:B------:R-:W-:Y:S05]  /*116d0*/  BSYNC B0 ;  /* 0x0000000000007941 */ /* 0x000fea0003800000 */
.L_x_5187:
        /* <DEDUP_REMOVED lines=10> */
.L_x_5174:
[----:B------:R-:W-:Y:S05]  /*11780*/  BRA.DIV ~URZ, `(.L_x_5192) ;  /* 0x00006cc27f007947 */ /* 0x000fea000b800000 */
[----:B------:R1:W2:Y:S02]  /*11790*/  SHFL.BFLY PT, R0, R183, 0x2, 0x1f ;  /* 0x0c401f00b7007f89 */ /* 0x0002a400000e0000 */
.L_x_5284:
[----:B--2---:R-:W-:Y:S01]  /*117a0*/  FADD.FTZ R0, R0, R183 ;  /* 0x000000b700007221 */ /* 0x004fe20000010000 */
[----:B------:R-:W-:Y:S05]  /*117b0*/  BRA.DIV ~URZ, `(.L_x_5193) ;  /* 0x00006cf27f007947 */ /* 0x000fea000b800000 */
[----:B------:R-:W2:Y:S04]  /*117c0*/  SHFL.BFLY PT, R2, R184, 0x2, 0x1f ;  /* 0x0c401f00b8027f89 */ /* 0x000ea800000e0000 */
[----:B------:R-:W3:Y:S01]  /*117d0*/  SHFL.BFLY PT, R5, R0, 0x1, 0x1f ;  /* 0x0c201f0000057f89 */ /* 0x000ee200000e0000 */
[----:B--2---:R-:W-:-:S02]  /*117e0*/  FADD.FTZ R4, R2, R184 ;  /* 0x000000b802047221 */ /* 0x004fc40000010000 */
[----:B---3--:R-:W-:-:S03]  /*117f0*/  FADD.FTZ R0, R0, R5 ;  /* 0x0000000500007221 */ /* 0x008fc60000010000 */
[----:B------:R2:W3:Y:S04]  /*11800*/  SHFL.BFLY PT, R3, R4, 0x1, 0x1f ;  /* 0x0c201f0004037f89 */ /* 0x0004e800000e0000 */
.L_x_5285:
        /* <DEDUP_REMOVED lines=117> */
.L_x_5104:
        /* <DEDUP_REMOVED lines=17> */
.L_x_5195:
[----:B------:R-:W-:Y:S05]  /*12070*/  BSYNC B0 ;  /* 0x0000000000007941 */ /* 0x000fea0003800000 */
.L_x_5194:
        /* <DEDUP_REMOVED lines=20> */
[----:B--2---:R-:W-:-:S02]  /*121c0*/  F2FP.PACK_AB R0, R27, R26 ;  /* 0x0000001a1b00723e */ /* 0x004fc400000000ff */
[----:B---3--:R-:W-:-:S03]  /*121d0*/  F2FP.PACK_AB R2, R33, R32 ;  /* 0x000000202102723e */ /* 0x008fc600000000ff */
[----:B------:R2:W-:Y:S01]  /*121e0*/  STS [R223+0x400], R0 ;  /* 0x00040000df007388 */ /* 0x0005e20000000800 */
[----:B----4-:R-:W-:-:S03]  /*121f0*/  F2FP.PACK_AB R3, R127, R126 ;  /* 0x0000007e7f03723e */ /* 0x010fc600000000ff */
[----:B------:R3:W-:Y:S04]  /*12200*/  STS [R225], R2 ;  /* 0x00000002e1007388 */ /* 0x0007e80000000800 */
[----:B------:R4:W-:Y:S01]  /*12210*/  STS [R225+0x400], R3 ;  /* 0x00040003e1007388 */ /* 0x0009e20000000800 */
[----:B--2---:R-:W-:Y:S02]  /*12220*/  F2FP.PACK_AB R0, R35, R34 ;  /* 0x000000222300723e */ /* 0x004fe400000000ff */
[----:B---3--:R-:W-:-:S03]  /*12230*/  F2FP.PACK_AB R2, R93, R92 ;  /* 0x0000005c5d02723e */ /* 0x008fc600000000ff */
[----:B------:R2:W-:Y:S01]  /*12240*/  STS [R224], R0 ;  /* 0x00000000e0007388 */ /* 0x0005e20000000800 */
[----:B----4-:R-:W-:-:S03]  /*12250*/  F2FP.PACK_AB R3, R103, R102 ;  /* 0x000000666703723e */ /* 0x010fc600000000ff */
[----:B------:R3:W-:Y:S04]  /*12260*/  STS [R224+0x400], R2 ;  /* 0x00040002e0007388 */ /* 0x0007e80000000800 */
[----:B------:R4:W-:Y:S01]  /*12270*/  STS [R252], R3 ;  /* 0x00000003fc007388 */ /* 0x0009e20000000800 */
[----:B--2---:R-:W-:Y:S02]  /*12280*/  F2FP.PACK_AB R0, R37, R36 ;  /* 0x000000242500723e */ /* 0x004fe400000000ff */
        /* <DEDUP_REMOVED lines=15> */
[----:B------:R3:W-:Y:S04]  /*12380*/  STS [R222+0x4000], R2 ;  /* 0x00400002de007388 */ /* 0x0007e80000000800 */
[----:B------:R4:W-:Y:S01]  /*12390*/  STS [R222+0x4400], R3 ;  /* 0x00440003de007388 */ /* 0x0009e20000000800 */
        /* <DEDUP_REMOVED lines=35> */
[----:B------:R4:W-:Y:S04]  /*125d0*/  STS [R223+0x8400], R4 ;  /* 0x00840004df007388 */ /* 0x0009e80000000800 */
[----:B------:R1:W-:Y:S01]  /*125e0*/  STS [R225+0x8000], R2 ;  /* 0x00800002e1007388 */ /* 0x0003e20000000800 */
[----:B--2---:R-:W-:Y:S02]  /*125f0*/  F2FP.PACK_AB R0, R63, R62 ;  /* 0x0000003e3f00723e */ /* 0x004fe400000000ff */
[----:B---3--:R-:W-:-:S03]  /*12600*/  F2FP.PACK_AB R3, R79, R78 ;  /* 0x0000004e4f03723e */ /* 0x008fc600000000ff */
[----:B------:R2:W-:Y:S01]  /*12610*/  STS [R225+0x8400], R0 ;  /* 0x00840000e1007388 */ /* 0x0005e20000000800 */
[----:B----4-:R-:W-:-:S03]  /*12620*/  F2FP.PACK_AB R4, R77, R76 ;  /* 0x0000004c4d04723e */ /* 0x010fc600000000ff */
[----:B------:R3:W-:Y:S01]  /*12630*/  STS [R224+0x8400], R3 ;  /* 0x00840003e0007388 */ /* 0x0007e20000000800 */
[----:B-1----:R-:W-:-:S03]  /*12640*/  F2FP.PACK_AB R2, R129, R128 ;  /* 0x000000808102723e */ /* 0x002fc600000000ff */
[----:B------:R1:W-:Y:S04]  /*12650*/  STS [R224+0x8000], R4 ;  /* 0x00800004e0007388 */ /* 0x0003e80000000800 */
[----:B------:R4:W-:Y:S01]  /*12660*/  STS [R252+0x8000], R2 ;  /* 0x00800002fc007388 */ /* 0x0009e20000000800 */
[----:B--2---:R-:W-:Y:S02]  /*12670*/  F2FP.PACK_AB R0, R75, R74 ;  /* 0x0000004a4b00723e */ /* 0x004fe400000000ff */
[----:B---3--:R-:W-:-:S03]  /*12680*/  F2FP.PACK_AB R3, R71, R70 ;  /* 0x000000464703723e */ /* 0x008fc600000000ff */
[----:B------:R2:W-:Y:S01]  /*12690*/  STS [R252+0x8400], R0 ;  /* 0x00840000fc007388 */ /* 0x0005e20000000800 */
[----:B-1----:R-:W-:-:S03]  /*126a0*/  F2FP.PACK_AB R4, R125, R124 ;  /* 0x0000007c7d04723e */ /* 0x002fc600000000ff */
[----:B------:R-:W-:Y:S01]  /*126b0*/  STS [R250+0x8400], R3 ;  /* 0x00840003fa007388 */ /* 0x000fe20000000800 */
[----:B----4-:R-:W-:-:S03]  /*126c0*/  F2FP.PACK_AB R2, R81, R80 ;  /* 0x000000505102723e */ /* 0x010fc600000000ff */
[----:B------:R1:W-:Y:S04]  /*126d0*/  STS [R250+0x8000], R4 ;  /* 0x00800004fa007388 */ /* 0x0003e80000000800 */
[----:B------:R3:W-:Y:S01]  /*126e0*/  STS [R251+0x8000], R2 ;  /* 0x00800002fb007388 */ /* 0x0007e20000000800 */
[----:B--2---:R-:W-:-:S05]  /*126f0*/  F2FP.PACK_AB R0, R55, R54 ;  /* 0x000000363700723e */ /* 0x004fca00000000ff */
[----:B------:R2:W-:Y:S01]  /*12700*/  STS [R251+0x8400], R0 ;  /* 0x00840000fb007388 */ /* 0x0005e20000000800 */
[----:B-1----:R-:W-:Y:S01]  /*12710*/  F2FP.PACK_AB R4, R25, R24 ;  /* 0x000000181904723e */ /* 0x002fe200000000ff */
[----:B---3--:R-:W-:-:S04]  /*12720*/  IMAD.MOV.U32 R2, RZ, RZ, 0x4 ;  /* 0x00000004ff027424 */ /* 0x008fc800078e00ff */
[----:B------:R1:W-:Y:S01]  /*12730*/  STS [R249+0x8000], R4 ;  /* 0x00800004f9007388 */ /* 0x0003e20000000800 */
[----:B------:R-:W-:-:S04]  /*12740*/  @P1 IMAD.WIDE R8, R211, R2, c[0x0][0x508] ;  /* 0x00014200d3081625 */ /* 0x000fc800078e0202 */
[----:B------:R-:W-:Y:S01]  /*12750*/  IMAD.WIDE R2, R211, R2, c[0x0][0x500] ;  /* 0x00014000d3027625 */ /* 0x000fe200078e0202 */
[----:B--2---:R-:W-:-:S05]  /*12760*/  F2FP.PACK_AB R0, R43, R42 ;  /* 0x0000002a2b00723e */ /* 0x004fca00000000ff */
        /* <DEDUP_REMOVED lines=11> */
.L_x_5198:
[----:B------:R-:W3:Y:S01]  /*12820*/  LDL R30, [R1+0x8] ;  /* 0x00000800011e7983 */ /* 0x000ee20000100800 */
[----:B--2---:R-:W-:Y:S01]  /*12830*/  IMAD.MOV.U32 R9, RZ, RZ, 0x368 ;  /* 0x00000368ff097424 */ /* 0x004fe200078e00ff */
[----:B------:R-:W-:Y:S01]  /*12840*/  ISETP.GT.AND P2, PT, R4, 0x1, PT ;  /* 0x000000010400780c */ /* 0x000fe20003f44270 */
[----:B------:R-:W-:Y:S01]  /*12850*/  IMAD.MOV.U32 R0, RZ, RZ, c[0x0][0x4e8] ;  /* 0x00013a00ff007624 */ /* 0x000fe200078e00ff */
[----:B------:R-:W-:Y:S01]  /*12860*/  ISETP.NE.U32.AND P0, PT, RZ, c[0x0][0x500], PT ;  /* 0x00014000ff007a0c */ /* 0x000fe20003f05070 */
[----:B------:R-:W-:Y:S01]  /*12870*/  IMAD.IADD R13, R212, 0x1, R203 ;  /* 0x00000001d40d7824 */ /* 0x000fe200078e02cb */
[----:B------:R-:W-:-:S02]  /*12880*/  SEL R9, R9, 0x328, P2 ;  /* 0x0000032809097807 */ /* 0x000fc40001000000 */
[----:B------:R-:W-:Y:S02]  /*12890*/  ISETP.NE.AND P3, PT, R0, 0x1, PT ;  /* 0x000000010000780c */ /* 0x000fe40003f65270 */
[----:B------:R-:W1:Y:S01]  /*128a0*/  LDC.64 R4, c[0x0][R9+0x170] ;  /* 0x00005c0009047b82 */ /* 0x000e620000000a00 */
[----:B------:R-:W-:Y:S02]  /*128b0*/  ISETP.NE.AND.EX P0, PT, RZ, c[0x0][0x504], PT, P0 ;  /* 0x00014100ff007a0c */ /* 0x000fe40003f05300 */
[----:B------:R-:W-:Y:S02]  /*128c0*/  SHF.R.S32.HI R0, RZ, 0x1f, R211 ;  /* 0x0000001fff007819 */ /* 0x000fe400000114d3 */
[----:B------:R-:W-:Y:S02]  /*128d0*/  SEL R7, R211, RZ, !P0 ;  /* 0x000000ffd3077207 */ /* 0x000fe40004000000 */
[----:B------:R-:W-:Y:S01]  /*128e0*/  SEL R2, R0, RZ, !P0 ;  /* 0x000000ff00027207 */ /* 0x000fe20004000000 */
[----:B------:R-:W2:Y:S01]  /*128f0*/  LDC.64 R14, c[0x0][R9+0x168] ;  /* 0x00005a00090e7b82 */ /* 0x000ea20000000a00 */
[----:B------:R-:W-:-:S02]  /*12900*/  LOP3.LUT R11, R210, 0xffff, RZ, 0xc0, !PT ;  /* 0x0000ffffd20b7812 */ /* 0x000fc400078ec0ff */
[----:B------:R-:W-:Y:S01]  /*12910*/  @P3 IMAD.HI.U32 R8, R13, c[0x0][0x4ec], RZ ;  /* 0x00013b000d083a27 */ /* 0x000fe200078e00ff */
[----:B------:R-:W-:-:S04]  /*12920*/  SHF.R.S32.HI R23, RZ, 0x1f, R31 ;  /* 0x0000001fff177819 */ /* 0x000fc8000001141f */
[----:B------:R4:W4:Y:S01]  /*12930*/  LDC.64 R18, c[0x0][R9+0x178] ;  /* 0x00005e0009127b82 */ /* 0x0009220000000a00 */
[----:B------:R-:W-:-:S04]  /*12940*/  LEA.HI R23, R23, R31, RZ, 0x5 ;  /* 0x0000001f17177211 */ /* 0x000fc800078f28ff */
[----:B------:R-:W-:-:S03]  /*12950*/  LOP3.LUT R23, R23, 0xffffffe0, RZ, 0xc0, !PT ;  /* 0xffffffe017177812 */ /* 0x000fc600078ec0ff */
[----:B------:R4:W4:Y:S02]  /*12960*/  LDC.64 R20, c[0x0][R9+0x160] ;  /* 0x0000580009147b82 */ /* 0x0009240000000a00 */
[----:B------:R-:W-:Y:S02]  /*12970*/  IMAD.IADD R23, R31, 0x1, -R23 ;  /* 0x000000011f177824 */ /* 0x000fe400078e0a17 */
[----:B-1----:R-:W-:-:S04]  /*12980*/  IMAD R0, R5, R7, RZ ;  /* 0x0000000705007224 */ /* 0x002fc800078e02ff */
[C---:B------:R-:W-:Y:S02]  /*12990*/  IMAD R10, R4.reuse, R2, R0 ;  /* 0x00000002040a7224 */ /* 0x040fe400078e0200 */
[----:B------:R-:W-:-:S04]  /*129a0*/  IMAD.WIDE.U32 R2, R4, R7, RZ ;  /* 0x0000000704027225 */ /* 0x000fc800078e00ff */
[----:B--2---:R-:W-:-:S04]  /*129b0*/  IMAD.WIDE.U32 R4, R14, R11, RZ ;  /* 0x0000000b0e047225 */ /* 0x004fc800078e00ff */
[----:B------:R-:W-:Y:S01]  /*129c0*/  IMAD.MOV.U32 R0, RZ, RZ, R13 ;  /* 0x000000ffff007224 */ /* 0x000fe200078e000d */
[----:B------:R-:W-:Y:S01]  /*129d0*/  @P3 SHF.R.U32.HI R0, RZ, c[0x0][0x4f0], R8 ;  /* 0x00013c00ff003a19 */ /* 0x000fe20000011608 */
[----:B----4-:R-:W-:Y:S01]  /*129e0*/  IMAD R9, R15, R11, RZ ;  /* 0x0000000b0f097224 */ /* 0x010fe200078e02ff */
        /* <DEDUP_REMOVED lines=30> */
[----:B------:R-:W2:Y:S01]  /*12bd0*/  SHFL.IDX PT, R3, R3, 0x1, 0x1c1f ;  /* 0x003c1f0003037f89 */ /* 0x000ea200000e0000 */
        /* <DEDUP_REMOVED lines=54> */
.L_x_5286:
[----:B------:R-:W-:Y:S05]  /*12f40*/  BRA.DIV ~URZ, `(.L_x_5201) ;  /* 0x000056d27f007947 */ /* 0x000fea000b800000 */
[----:B------:R4:W2:Y:S02]  /*12f50*/  SHFL.IDX PT, R0, R11, RZ, 0x181f ;  /* 0x00181fff0b007589 */ /* 0x0008a400000e0000 */
.L_x_5287:
        /* <DEDUP_REMOVED lines=19> */
.L_x_5203:
[----:B------:R-:W-:Y:S05]  /*13090*/  BSYNC B0 ;  /* 0x0000000000007941 */ /* 0x000fea0003800000 */
.L_x_5202:
[----:B------:R-:W-:Y:S05]  /*130a0*/  BRA.DIV ~URZ, `(.L_x_5204) ;  /* 0x000055e27f007947 */ /* 0x000fea000b800000 */
[----:B---3--:R3:W4:Y:S04]  /*130b0*/  SHFL.IDX PT, R8, R9, 0x1, 0x181f ;  /* 0x00381f0009087f89 */ /* 0x00872800000e0000 */
[----:B--2---:R3:W2:Y:S02]  /*130c0*/  SHFL.IDX PT, R0, R11, 0x1, 0x181f ;  /* 0x00381f000b007f89 */ /* 0x0046a400000e0000 */
.L_x_5288:
        /* <DEDUP_REMOVED lines=19> */
.L_x_5206:
[----:B------:R-:W-:Y:S05]  /*13200*/  BSYNC B0 ;  /* 0x0000000000007941 */ /* 0x000fea0003800000 */
.L_x_5205:
[----:B------:R-:W-:Y:S05]  /*13210*/  BRA.DIV ~URZ, `(.L_x_5207) ;  /* 0x000055427f007947 */ /* 0x000fea000b800000 */
[----:B----4-:R4:W3:Y:S02]  /*13220*/  SHFL.IDX PT, R8, R9, 0x2, 0x181f ;  /* 0x00581f0009087f89 */ /* 0x0108e400000e0000 */
.L_x_5289:
[----:B------:R-:W-:Y:S05]  /*13230*/  BRA.DIV ~URZ, `(.L_x_5208) ;  /* 0x000055927f007947 */ /* 0x000fea000b800000 */
[----:B--2---:R2:W4:Y:S02]  /*13240*/  SHFL.IDX PT, R0, R11, 0x2, 0x181f ;  /* 0x00581f000b007f89 */ /* 0x00452400000e0000 */
.L_x_5290:
        /* <DEDUP_REMOVED lines=19> */
.L_x_5210:
[----:B------:R-:W-:Y:S05]  /*13380*/  BSYNC B0 ;  /* 0x0000000000007941 */ /* 0x000fea0003800000 */
.L_x_5209:
[----:B------:R-:W-:Y:S05]  /*13390*/  BRA.DIV ~URZ, `(.L_x_5211) ;  /* 0x000054a27f007947 */ /* 0x000fea000b800000 */
[----:B---3--:R3:W2:Y:S04]  /*133a0*/  SHFL.IDX PT, R6, R9, 0x3, 0x181f ;  /* 0x00781f0009067f89 */ /* 0x0086a800000e0000 */
[----:B----4-:R3:W4:Y:S02]  /*133b0*/  SHFL.IDX PT, R0, R11, 0x3, 0x181f ;  /* 0x00781f000b007f89 */ /* 0x01072400000e0000 */
.L_x_5291:
        /* <DEDUP_REMOVED lines=20> */
.L_x_5199:
        /* <DEDUP_REMOVED lines=32> */
.L_x_5292:
[----:B------:R-:W-:Y:S05]  /*13700*/  BRA.DIV ~URZ, `(.L_x_5214) ;  /* 0x000052727f007947 */ /* 0x000fea000b800000 */
[----:B------:R3:W4:Y:S02]  /*13710*/  SHFL.IDX PT, R0, R12, RZ, 0x1c1f ;  /* 0x001c1fff0c007589 */ /* 0x00072400000e0000 */
.L_x_5293:
        /* <DEDUP_REMOVED lines=122> */
.L_x_5216:
[----:B------:R-:W-:Y:S05]  /*13ec0*/  BSYNC B0 ;  /* 0x0000000000007941 */ /* 0x000fea0003800000 */
.L_x_5215:
[----:B------:R-:W-:Y:S05]  /*13ed0*/  BRA.DIV ~URZ, `(.L_x_5217) ;  /* 0x00004b127f007947 */ /* 0x000fea000b800000 */
[----:B--2---:R2:W1:Y:S04]  /*13ee0*/  SHFL.IDX PT, R4, R5, 0x1, 0x1c1f ;  /* 0x003c1f0005047f89 */ /* 0x00446800000e0000 */
[----:B----4-:R2:W4:Y:S02]  /*13ef0*/  SHFL.IDX PT, R0, R12, 0x1, 0x1c1f ;  /* 0x003c1f000c007f89 */ /* 0x01052400000e0000 */
.L_x_5294:
        /* <DEDUP_REMOVED lines=136> */
.L_x_5197:
        /* <DEDUP_REMOVED lines=18> */
.L_x_5218:
        /* <DEDUP_REMOVED lines=56> */
.L_x_5220:
[----:B------:R-:W-:Y:S05]  /*14c20*/  BSYNC B0 ;  /* 0x0000000000007941 */ /* 0x000fea0003800000 */
.L_x_5219:
        /* <DEDUP_REMOVED lines=35> */
.L_x_5295:
[----:B------:R-:W-:Y:S05]  /*14e60*/  BRA.DIV ~URZ, `(.L_x_5222) ;  /* 0x00003cc27f007947 */ /* 0x000fea000b800000 */
[----:B------:R3:W4:Y:S02]  /*14e70*/  SHFL.IDX PT, R0, R12, RZ, 0x181f ;  /* 0x00181fff0c007589 */ /* 0x00072400000e0000 */
.L_x_5296:
        /* <DEDUP_REMOVED lines=20> */
.L_x_5224:
[----:B------:R-:W-:Y:S05]  /*14fc0*/  BSYNC B0 ;  /* 0x0000000000007941 */ /* 0x000fea0003800000 */
.L_x_5223:
[----:B------:R-:W-:Y:S05]  /*14fd0*/  BRA.DIV ~URZ, `(.L_x_5225) ;  /* 0x00003bc27f007947 */ /* 0x000fea000b800000 */
[----:B--2---:R2:W1:Y:S04]  /*14fe0*/  SHFL.IDX PT, R8, R9, 0x1, 0x181f ;  /* 0x00381f0009087f89 */ /* 0x00446800000e0000 */
[----:B----4-:R2:W4:Y:S02]  /*14ff0*/  SHFL.IDX PT, R0, R12, 0x1, 0x181f ;  /* 0x00381f000c007f89 */ /* 0x01052400000e0000 */
.L_x_5297:
        /* <DEDUP_REMOVED lines=19> */
.L_x_5227:
[----:B------:R-:W-:Y:S05]  /*15130*/  BSYNC B0 ;  /* 0x0000000000007941 */ /* 0x000fea0003800000 */
.L_x_5226:
[----:B------:R-:W-:Y:S05]  /*15140*/  BRA.DIV ~URZ, `(.L_x_5228) ;  /* 0x00003b227f007947 */ /* 0x000fea000b800000 */
[----:B-1----:R1:W2:Y:S02]  /*15150*/  SHFL.IDX PT, R8, R9, 0x2, 0x181f ;  /* 0x00581f0009087f89 */ /* 0x0022a400000e0000 */
.L_x_5298:
[----:B------:R-:W-:Y:S05]  /*15160*/  BRA.DIV ~URZ, `(.L_x_5229) ;  /* 0x00003b727f007947 */ /* 0x000fea000b800000 */
[----:B----4-:R4:W1:Y:S02]  /*15170*/  SHFL.IDX PT, R0, R12, 0x2, 0x181f ;  /* 0x00581f000c007f89 */ /* 0x01086400000e0000 */
.L_x_5299:
        /* <DEDUP_REMOVED lines=19> */
.L_x_5231:
[----:B------:R-:W-:Y:S05]  /*152b0*/  BSYNC B0 ;  /* 0x0000000000007941 */ /* 0x000fea0003800000 */
.L_x_5230:
[----:B------:R-:W-:Y:S05]  /*152c0*/  BRA.DIV ~URZ, `(.L_x_5232) ;  /* 0x00003a827f007947 */ /* 0x000fea000b800000 */
[----:B--2---:R2:W3:Y:S04]  /*152d0*/  SHFL.IDX PT, R8, R9, 0x3, 0x181f ;  /* 0x00781f0009087f89 */ /* 0x0044e800000e0000 */
[----:B-1----:R2:W1:Y:S02]  /*152e0*/  SHFL.IDX PT, R0, R12, 0x3, 0x181f ;  /* 0x00781f000c007f89 */ /* 0x00246400000e0000 */
.L_x_5300:
        /* <DEDUP_REMOVED lines=18> */
.L_x_5212:
[----:B------:R-:W-:Y:S05]  /*15410*/  BSYNC B1 ;  /* 0x0000000000017941 */ /* 0x000fea0003800000 */
.L_x_5196:
        /* <DEDUP_REMOVED lines=13> */
.L_x_5301:
[----:B------:R-:W-:Y:S05]  /*154f0*/  BRA.DIV ~URZ, `(.L_x_5235) ;  /* 0x000039927f007947 */ /* 0x000fea000b800000 */
[----:B------:R4:W2:Y:S02]  /*15500*/  SHFL.IDX PT, R8, R82, 0x1, 0x1f ;  /* 0x00201f0052087f89 */ /* 0x0008a400000e0000 */
.L_x_5302:
        /* <DEDUP_REMOVED lines=18> */
.L_x_5303:
        /* <DEDUP_REMOVED lines=16> */
.L_x_5304:
[----:B----4-:R-:W-:Y:S01]  /*15730*/  IMAD R0, R0, c[0x0][0x538], RZ ;  /* 0x00014e0000007a24 */ /* 0x010fe200078e02ff */
[----:B------:R-:W-:Y:S04]  /*15740*/  BSSY B1, `(.L_x_5238) ;  /* 0x00000c6000017945 */ /* 0x000fe80003800000 */
[----:B--2---:R-:W-:-:S04]  /*15750*/  IADD3 R8, R0, R8, RZ ;  /* 0x0000000800087210 */ /* 0x004fc80007ffe0ff */
[----:B---3--:R-:W-:-:S13]  /*15760*/  ISETP.GT.AND P0, PT, R8, R9, PT ;  /* 0x000000090800720c */ /* 0x008fda0003f04270 */
[----:B------:R-:W-:Y:S05]  /*15770*/  @P0 BRA `(.L_x_5239) ;  /* 0x0000024000000947 */ /* 0x000fea0003800000 */
.L_x_5243:
        /* <DEDUP_REMOVED lines=16> */
.L_x_5305:
        /* <DEDUP_REMOVED lines=16> */
.L_x_5306:
[----:B--2---:R-:W-:-:S05]  /*15980*/  IMAD R0, R0, c[0x0][0x538], RZ ;  /* 0x00014e0000007a24 */ /* 0x004fca00078e02ff */
[----:B------:R-:W-:-:S04]  /*15990*/  IADD3 R8, R0, R8, RZ ;  /* 0x0000000800087210 */ /* 0x000fc80007ffe0ff */
[----:B------:R-:W-:-:S13]  /*159a0*/  ISETP.GT.AND P0, PT, R8, R9, PT ;  /* 0x000000090800720c */ /* 0x000fda0003f04270 */
[----:B-1----:R-:W-:Y:S05]  /*159b0*/  @!P0 BRA `(.L_x_5243) ;  /* 0xfffffdc000008947 */ /* 0x002fea000383ffff */
.L_x_5239:
[----:B------:R-:W-:-:S05]  /*159c0*/  IADD3 R8, -R0, R8, RZ ;  /* 0x0000000800087210 */ /* 0x000fca0007ffe1ff */
[----:B------:R-:W-:-:S05]  /*159d0*/  IMAD R0, R4, c[0x0][0x538], R8 ;  /* 0x00014e0004007a24 */ /* 0x000fca00078e0208 */
[----:B------:R-:W-:Y:S01]  /*159e0*/  ISETP.GT.AND P0, PT, R0, R9, PT ;  /* 0x000000090000720c */ /* 0x000fe20003f04270 */
[----:B------:R-:W-:-:S12]  /*159f0*/  BRA.DIV ~URZ, `(.L_x_5244) ;  /* 0x000038f27f007947 */ /* 0x000fd8000b800000 */
[----:B------:R-:W-:-:S04]  /*15a00*/  VOTE.ANY R5, PT, !P0 ;  /* 0x0000000000057806 */ /* 0x000fc800040e0100 */
.L_x_5307:
[----:B------:R-:W2:Y:S02]  /*15a10*/  POPC R0, R5 ;  /* 0x0000000500007309 */ /* 0x000ea40000000000 */
[----:B--2---:R-:W-:Y:S01]  /*15a20*/  IADD3 R211, R0, R211, RZ ;  /* 0x000000d300d37210 */ /* 0x004fe20007ffe0ff */
[----:B------:R-:W-:Y:S05]  /*15a30*/  BRA.DIV ~URZ, `(.L_x_5245) ;  /* 0x000039027f007947 */ /* 0x000fea000b800000 */
[----:B------:R2:W3:Y:S04]  /*15a40*/  SHFL.IDX PT, R10, R6, R0, 0x1f ;  /* 0x00001f00060a7589 */ /* 0x0004e800000e0000 */
[----:B------:R2:W4:Y:S02]  /*15a50*/  SHFL.IDX PT, R7, R7, R0, 0x1f ;  /* 0x00001f0007077589 */ /* 0x00052400000e0000 */
.L_x_5308:
[----:B------:R-:W-:Y:S01]  /*15a60*/  ISETP.NE.AND P0, PT, R5, RZ, PT ;  /* 0x000000ff0500720c */ /* 0x000fe20003f05270 */
[----:B------:R-:W-:-:S12]  /*15a70*/  BSSY B0, `(.L_x_5246) ;  /* 0x0000005000007945 */ /* 0x000fd80003800000 */
[----:B------:R-:W-:Y:S05]  /*15a80*/  @!P0 BRA `(.L_x_5247) ;  /* 0x0000003000008947 */ /* 0x000fea0003800000 */
[----:B--2---:R-:W-:Y:S01]  /*15a90*/  IADD3 R0, R0, -0x1, RZ ;  /* 0xffffffff00007810 */ /* 0x004fe20007ffe0ff */
[----:B------:R-:W-:Y:S05]  /*15aa0*/  BRA.DIV ~URZ, `(.L_x_5248) ;  /* 0x000039627f007947 */ /* 0x000fea000b800000 */
[----:B------:R2:W1:Y:S02]  /*15ab0*/  SHFL.IDX PT, R11, R4, R0, 0x1f ;  /* 0x00001f00040b7589 */ /* 0x00046400000e0000 */
.L_x_5247:
[----:B------:R-:W-:Y:S05]  /*15ac0*/  BSYNC B0 ;  /* 0x0000000000007941 */ /* 0x000fea0003800000 */
.L_x_5246:
        /* <DEDUP_REMOVED lines=67> */
.L_x_5250:
        /* <DEDUP_REMOVED lines=66> */
.L_x_5251:
[----:B------:R-:W-:Y:S05]  /*16320*/  BSYNC B0 ;  /* 0x0000000000007941 */ /* 0x000fea0003800000 */
.L_x_5249:
[----:B------:R-:W-:-:S04]  /*16330*/  LOP3.LUT R0, RZ, R0, RZ, 0x33, !PT ;  /* 0x00000000ff007212 */ /* 0x000fc800078e33ff */
[----:B------:R-:W-:Y:S01]  /*16340*/  IADD3 R209, R0, R10, RZ ;  /* 0x0000000a00d17210 */ /* 0x000fe20007ffe0ff */
[----:B------:R-:W-:Y:S05]  /*16350*/  BRA `(.L_x_5252) ;  /* 0x0000004000007947 */ /* 0x000fea0003800000 */
.L_x_5240:
[----:B------:R-:W-:Y:S01]  /*16360*/  IMAD.MOV.U32 R208, RZ, RZ, R9 ;  /* 0x000000ffffd07224 */ /* 0x000fe200078e0009 */
[----:B------:R-:W-:Y:S01]  /*16370*/  MOV R210, RZ ;  /* 0x000000ff00d27202 */ /* 0x000fe20000000f00 */
[----:B------:R-:W-:Y:S01]  /*16380*/  IMAD.MOV.U32 R209, RZ, RZ, RZ ;  /* 0x000000ffffd17224 */ /* 0x000fe200078e00ff */
[----:B------:R-:W-:Y:S02]  /*16390*/  MOV R211, c[0x0][0x53c] ;  /* 0x00014f0000d37a02 */ /* 0x000fe40000000f00 */
.L_x_5252:
[----:B------:R-:W-:Y:S05]  /*163a0*/  BSYNC B1 ;  /* 0x0000000000017941 */ /* 0x000fea0003800000 */
.L_x_5238:
[----:B------:R-:W-:Y:S01]  /*163b0*/  WARPSYNC 0xffffffff ;  /* 0xffffffff00007948 */ /* 0x000fe20003800000 */
[----:B------:R-:W-:Y:S01]  /*163c0*/  BAR.SYNC.DEFER_BLOCKING 0x4, 0x100 ;  /* 0x0104000000007b1d */ /* 0x000fe20000010000 */
[----:B------:R-:W-:-:S13]  /*163d0*/  ISETP.NE.AND P0, PT, R13, RZ, PT ;  /* 0x000000ff0d00720c */ /* 0x000fda0003f05270 */
[----:B------:R2:W-:Y:S04]  /*163e0*/  @!P0 STS.128 [0x24100], R208 ;  /* 0x024100d0ff008388 */ /* 0x0005e80000000c00 */
[----:B------:R-:W-:Y:S06]  /*163f0*/  BAR.ARV 0x5, 0x100 ;  /* 0x0144000000007b1d */ /* 0x000fec0000002000 */
.L_x_5233:
[----:B-1----:R-:W-:-:S13]  /*16400*/  ISETP.GE.AND P0, PT, R211, c[0x0][0x53c], PT ;  /* 0x00014f00d3007a0c */ /* 0x002fda0003f06270 */
[----:B--23--:R-:W-:Y:S01]  /*16410*/  @P0 CALL.REL.NOINC `(.L_x_5253) ;  /* 0x0000001000000944 */ /* 0x00cfe20003c00000 */
[----:B------:R-:W-:Y:S05]  /*16420*/  BRA `(.L_x_5254) ;  /* 0xfffeb62000007947 */ /* 0x000fea000383ffff */
.L_x_5253:
[----:B------:R-:W-:Y:S05]  /*16430*/  EXIT ;  /* 0x000000000000794d */ /* 0x000fea0003800000 */
.L_x_5079:
[----:B------:R-:W-:Y:S01]  /*16440*/  IMAD.MOV.U32 R0, RZ, RZ, R5 ;  /* 0x000000ffff007224 */ /* 0x000fe200078e0005 */
[----:B------:R-:W-:Y:S02]  /*16450*/  MOV R2, 0x1 ;  /* 0x0000000100027802 */ /* 0x000fe40000000f00 */
[----:B------:R-:W-:Y:S02]  /*16460*/  MOV R3, 0x16480 ;  /* 0x0001648000037802 */ /* 0x000fe40000000f00 */
[----:B--2---:R-:W-:Y:S05]  /*16470*/  CALL.REL.NOINC `($__internal_88_$__cuda_sm70_shflsync_up_p) ;  /* 0x000030b000007944 */ /* 0x004fea0003c00000 */
[----:B------:R-:W-:Y:S01]  /*16480*/  MOV R0, R4 ;  /* 0x0000000400007202 */ /* 0x000fe20000000f00 */
[----:B------:R-:W-:Y:S05]  /*16490*/  BRA `(.L_x_5255) ;  /* 0xfffe9fa000007947 */ /* 0x000fea000383ffff */
.L_x_5080:
[----:B------:R-:W-:Y:S01]  /*164a0*/  IMAD.MOV.U32 R0, RZ, RZ, R5 ;  /* 0x000000ffff007224 */ /* 0x000fe200078e0005 */
[----:B------:R-:W-:Y:S02]  /*164b0*/  MOV R2, 0x2 ;  /* 0x0000000200027802 */ /* 0x000fe40000000f00 */
[----:B------:R-:W-:Y:S02]  /*164c0*/  MOV R3, 0x164e0 ;  /* 0x000164e000037802 */ /* 0x000fe40000000f00 */
[----:B--2---:R-:W-:Y:S05]  /*164d0*/  CALL.REL.NOINC `($__internal_88_$__cuda_sm70_shflsync_up_p) ;  /* 0x0000305000007944 */ /* 0x004fea0003c00000 */
[----:B------:R-:W-:Y:S01]  /*164e0*/  SEL R0, R4, RZ, P4 ;  /* 0x000000ff04007207 */ /* 0x000fe20002000000 */
[----:B------:R-:W-:Y:S01]  /*164f0*/  IMAD.MOV.U32 R2, RZ, RZ, 0x4 ;  /* 0x00000004ff027424 */ /* 0x000fe200078e00ff */
[----:B------:R-:W-:-:S03]  /*16500*/  MOV R3, 0x16530 ;  /* 0x0001653000037802 */ /* 0x000fc60000000f00 */
[----:B------:R-:W-:Y:S02]  /*16510*/  IMAD.IADD R0, R5, 0x1, R0 ;  /* 0x0000000105007824 */ /* 0x000fe400078e0200 */
[----:B------:R-:W-:Y:S05]  /*16520*/  CALL.REL.NOINC `($__internal_88_$__cuda_sm70_shflsync_up_p) ;  /* 0x0000300000007944 */ /* 0x000fea0003c00000 */
        /* <DEDUP_REMOVED lines=12> */
[----:B------:R-:W-:Y:S02]  /*165f0*/  MOV R30, 0x1f ;  /* 0x0000001f001e7802 */ /* 0x000fe40000000f00 */
[----:B------:R-:W-:Y:S01]  /*16600*/  MOV R3, 0x16640 ;  /* 0x0001664000037802 */ /* 0x000fe20000000f00 */
[----:B------:R-:W-:-:S04]  /*16610*/  IMAD.IADD R4, R0, 0x1, R4 ;  /* 0x0000000100047824 */ /* 0x000fc800078e0204 */
[----:B------:R-:W-:Y:S02]  /*16620*/  IMAD.MOV.U32 R31, RZ, RZ, R4 ;  /* 0x000000ffff1f7224 */ /* 0x000fe400078e0004 */
[----:B------:R-:W-:Y:S05]  /*16630*/  CALL.REL.NOINC `($__internal_87_$__cuda_sm70_shflsync_idx_p) ;  /* 0x00002e9000007944 */ /* 0x000fea0003c00000 */
[----:B------:R-:W-:Y:S01]  /*16640*/  MOV R0, R30 ;  /* 0x0000001e00007202 */ /* 0x000fe20000000f00 */
[----:B------:R-:W-:Y:S05]  /*16650*/  BRA `(.L_x_5256) ;  /* 0xfffe9ee000007947 */ /* 0x000fea000383ffff */
.L_x_5082:
[----:B------:R-:W-:Y:S02]  /*16660*/  SEL R0, RZ, 0x1, P0 ;  /* 0x00000001ff007807 */ /* 0x000fe40000000000 */
[----:B------:R-:W-:Y:S02]  /*16670*/  MOV R2, 0x16690 ;  /* 0x0001669000027802 */ /* 0x000fe40000000f00 */
[----:B--2---:R-:W-:Y:S05]  /*16680*/  CALL.REL.NOINC `($__internal_89_$__cuda_sm70_votesync_ballot) ;  /* 0x00002f1000007944 */ /* 0x004fea0003c00000 */
[----:B------:R-:W-:Y:S01]  /*16690*/  MOV R6, R0 ;  /* 0x0000000000067202 */ /* 0x000fe20000000f00 */
[----:B------:R-:W-:Y:S05]  /*166a0*/  BRA `(.L_x_5257) ;  /* 0xfffe9f2000007947 */ /* 0x000fea000383ffff */
.L_x_5083:
[----:B------:R-:W-:Y:S01]  /*166b0*/  IMAD.MOV.U32 R31, RZ, RZ, R9 ;  /* 0x000000ffff1f7224 */ /* 0x000fe200078e0009 */
[----:B------:R-:W-:Y:S01]  /*166c0*/  MOV R2, R0 ;  /* 0x0000000000027202 */ /* 0x000fe20000000f00 */
[----:B------:R-:W-:Y:S01]  /*166d0*/  IMAD.MOV.U32 R30, RZ, RZ, 0x1f ;  /* 0x0000001fff1e7424 */ /* 0x000fe200078e00ff */
[----:B------:R-:W-:Y:S02]  /*166e0*/  MOV R3, 0x16700 ;  /* 0x0001670000037802 */ /* 0x000fe40000000f00 */
[----:B------:R-:W-:Y:S05]  /*166f0*/  CALL.REL.NOINC `($__internal_87_$__cuda_sm70_shflsync_idx_p) ;  /* 0x00002dd000007944 */ /* 0x000fea0003c00000 */
[----:B------:R-:W-:Y:S01]  /*16700*/  IMAD.MOV.U32 R12, RZ, RZ, R30 ;  /* 0x000000ffff0c7224 */ /* 0x000fe200078e001e */
[----:B------:R-:W-:Y:S01]  /*16710*/  MOV R31, R8 ;  /* 0x00000008001f7202 */ /* 0x000fe20000000f00 */
[----:B------:R-:W-:Y:S01]  /*16720*/  IMAD.MOV.U32 R5, RZ, RZ, RZ ;  /* 0x000000ffff057224 */ /* 0x000fe200078e00ff */
[----:B------:R-:W-:Y:S01]  /*16730*/  MOV R2, R0 ;  /* 0x0000000000027202 */ /* 0x000fe20000000f00 */
[----:B------:R-:W-:Y:S01]  /*16740*/  IMAD.MOV.U32 R30, RZ, RZ, 0x1f ;  /* 0x0000001fff1e7424 */ /* 0x000fe200078e00ff */
[----:B------:R-:W-:-:S02]  /*16750*/  MOV R3, 0x16770 ;  /* 0x0001677000037802 */ /* 0x000fc40000000f00 */
[----:B------:R-:W-:Y:S05]  /*16760*/  CALL.REL.NOINC `($__internal_87_$__cuda_sm70_shflsync_idx_p) ;  /* 0x00002d6000007944 */ /* 0x000fea0003c00000 */
[----:B------:R-:W-:Y:S01]  /*16770*/  MOV R9, R30 ;  /* 0x0000001e00097202 */ /* 0x000fe20000000f00 */
[----:B------:R-:W-:Y:S05]  /*16780*/  BRA `(.L_x_5258) ;  /* 0xfffe9ea000007947 */ /* 0x000fea000383ffff */
.L_x_5086:
[----:B------:R-:W-:Y:S01]  /*16790*/  IMAD.MOV.U32 R31, RZ, RZ, R4 ;  /* 0x000000ffff1f7224 */ /* 0x000fe200078e0004 */
[----:B------:R-:W-:Y:S01]  /*167a0*/  MOV R2, R0 ;  /* 0x0000000000027202 */ /* 0x000fe20000000f00 */
[----:B------:R-:W-:Y:S01]  /*167b0*/  IMAD.MOV.U32 R30, RZ, RZ, 0x1f ;  /* 0x0000001fff1e7424 */ /* 0x000fe200078e00ff */
[----:B------:R-:W-:-:S02]  /*167c0*/  MOV R3, 0x167e0 ;  /* 0x000167e000037802 */ /* 0x000fc40000000f00 */
[----:B--23--:R-:W-:Y:S05]  /*167d0*/  CALL.REL.NOINC `($__internal_87_$__cuda_sm70_shflsync_idx_p) ;  /* 0x00002cf000007944 */ /* 0x00cfea0003c00000 */
[----:B------:R-:W-:Y:S01]  /*167e0*/  MOV R5, R30 ;  /* 0x0000001e00057202 */ /* 0x000fe20000000f00 */
[----:B------:R-:W-:Y:S05]  /*167f0*/  BRA `(.L_x_5085) ;  /* 0xfffe9e9000007947 */ /* 0x000fea000383ffff */
.L_x_5105:
[----:B------:R-:W-:Y:S01]  /*16800*/  IMAD.MOV.U32 R31, RZ, RZ, R9 ;  /* 0x000000ffff1f7224 */ /* 0x000fe200078e0009 */
[----:B------:R-:W-:Y:S01]  /*16810*/  MOV R2, RZ ;  /* 0x000000ff00027202 */ /* 0x000fe20000000f00 */
[----:B------:R-:W-:Y:S01]  /*16820*/  IMAD.MOV.U32 R30, RZ, RZ, 0x181f ;  /* 0x0000181fff1e7424 */ /* 0x000fe200078e00ff */
[----:B------:R-:W-:-:S02]  /*16830*/  MOV R3, 0x16850 ;  /* 0x0001685000037802 */ /* 0x000fc40000000f00 */
[----:B-----5:R-:W-:Y:S05]  /*16840*/  CALL.REL.NOINC `($__internal_87_$__cuda_sm70_shflsync_idx_p) ;  /* 0x00002c8000007944 */ /* 0x020fea0003c00000 */
[----:B------:R-:W-:Y:S01]  /*16850*/  MOV R8, R30 ;  /* 0x0000001e00087202 */ /* 0x000fe20000000f00 */
[----:B------:R-:W-:Y:S05]  /*16860*/  BRA `(.L_x_5259) ;  /* 0xfffec16000007947 */ /* 0x000fea000383ffff */
.L_x_5106:
[----:B------:R-:W-:Y:S01]  /*16870*/  IMAD.MOV.U32 R31, RZ, RZ, R12 ;  /* 0x000000ffff1f7224 */ /* 0x000fe200078e000c */
[----:B------:R-:W-:Y:S01]  /*16880*/  MOV R2, RZ ;  /* 0x000000ff00027202 */ /* 0x000fe20000000f00 */
[----:B------:R-:W-:Y:S01]  /*16890*/  IMAD.MOV.U32 R30, RZ, RZ, 0x181f ;  /* 0x0000181fff1e7424 */ /* 0x000fe200078e00ff */
[----:B------:R-:W-:-:S02]  /*168a0*/  MOV R3, 0x168c0 ;  /* 0x000168c000037802 */ /* 0x000fc40000000f00 */
[----:B-12--5:R-:W-:Y:S05]  /*168b0*/  CALL.REL.NOINC `($__internal_87_$__cuda_sm70_shflsync_idx_p) ;  /* 0x00002c1000007944 */ /* 0x026fea0003c00000 */
[----:B------:R-:W-:Y:S01]  /*168c0*/  MOV R0, R30 ;  /* 0x0000001e00007202 */ /* 0x000fe20000000f00 */
[----:B------:R-:W-:Y:S05]  /*168d0*/  BRA `(.L_x_5260) ;  /* 0xfffec11000007947 */ /* 0x000fea000383ffff */
.L_x_5109:
[----:B------:R-:W-:Y:S01]  /*168e0*/  IMAD.MOV.U32 R31, RZ, RZ, R9 ;  /* 0x000000ffff1f7224 */ /* 0x000fe200078e0009 */
[----:B--2---:R-:W-:Y:S01]  /*168f0*/  MOV R2, 0x1 ;  /* 0x0000000100027802 */ /* 0x004fe20000000f00 */
[----:B------:R-:W-:Y:S01]  /*16900*/  IMAD.MOV.U32 R30, RZ, RZ, 0x181f ;  /* 0x0000181fff1e7424 */ /* 0x000fe200078e00ff */
[----:B------:R-:W-:-:S02]  /*16910*/  MOV R3, 0x16930 ;  /* 0x0001693000037802 */ /* 0x000fc40000000f00 */
[----:B-1-345:R-:W-:Y:S05]  /*16920*/  CALL.REL.NOINC `($__internal_87_$__cuda_sm70_shflsync_idx_p) ;  /* 0x00002ba000007944 */ /* 0x03afea0003c00000 */
[----:B------:R-:W-:Y:S01]  /*16930*/  IMAD.MOV.U32 R8, RZ, RZ, R30 ;  /* 0x000000ffff087224 */ /* 0x000fe200078e001e */
[----:B------:R-:W-:Y:S01]  /*16940*/  MOV R2, 0x1 ;  /* 0x0000000100027802 */ /* 0x000fe20000000f00 */
[----:B------:R-:W-:Y:S01]  /*16950*/  IMAD.MOV.U32 R31, RZ, RZ, R12 ;  /* 0x000000ffff1f7224 */ /* 0x000fe200078e000c */
[----:B------:R-:W-:-:S02]  /*16960*/  MOV R30, 0x181f ;  /* 0x0000181f001e7802 */ /* 0x000fc40000000f00 */
[----:B------:R-:W-:Y:S02]  /*16970*/  MOV R3, 0x16990 ;  /* 0x0001699000037802 */ /* 0x000fe40000000f00 */
[----:B------:R-:W-:Y:S05]  /*16980*/  CALL.REL.NOINC `($__internal_87_$__cuda_sm70_shflsync_idx_p) ;  /* 0x00002b4000007944 */ /* 0x000fea0003c00000 */
[----:B------:R-:W-:Y:S01]  /*16990*/  MOV R0, R30 ;  /* 0x0000001e00007202 */ /* 0x000fe20000000f00 */
[----:B------:R-:W-:Y:S05]  /*169a0*/  BRA `(.L_x_5261) ;  /* 0xfffec1c000007947 */ /* 0x000fea000383ffff */
.L_x_5112:
[----:B------:R-:W-:Y:S01]  /*169b0*/  IMAD.MOV.U32 R31, RZ, RZ, R9 ;  /* 0x000000ffff1f7224 */ /* 0x000fe200078e0009 */
[----:B-1----:R-:W-:Y:S01]  /*169c0*/  MOV R2, 0x2 ;  /* 0x0000000200027802 */ /* 0x002fe20000000f00 */
[----:B------:R-:W-:Y:S01]  /*169d0*/  IMAD.MOV.U32 R30, RZ, RZ, 0x181f ;  /* 0x0000181fff1e7424 */ /* 0x000fe200078e00ff */
[----:B------:R-:W-:Y:S02]  /*169e0*/  MOV R3, 0x16a00 ;  /* 0x00016a0000037802 */ /* 0x000fe40000000f00 */
[----:B--2345:R-:W-:Y:S05]  /*169f0*/  CALL.REL.NOINC `($__internal_87_$__cuda_sm70_shflsync_idx_p) ;  /* 0x00002ad000007944 */ /* 0x03cfea0003c00000 */
[----:B------:R-:W-:Y:S01]  /*16a00*/  MOV R8, R30 ;  /* 0x0000001e00087202 */ /* 0x000fe20000000f00 */
[----:B------:R-:W-:Y:S05]  /*16a10*/  BRA `(.L_x_5262) ;  /* 0xfffec2b000007947 */ /* 0x000fea000383ffff */
.L_x_5113:
[----:B------:R-:W-:Y:S01]  /*16a20*/  IMAD.MOV.U32 R31, RZ, RZ, R12 ;  /* 0x000000ffff1f7224 */ /* 0x000fe200078e000c */
[----:B------:R-:W-:Y:S01]  /*16a30*/  MOV R2, 0x2 ;  /* 0x0000000200027802 */ /* 0x000fe20000000f00 */
[----:B------:R-:W-:Y:S01]  /*16a40*/  IMAD.MOV.U32 R30, RZ, RZ, 0x181f ;  /* 0x0000181fff1e7424 */ /* 0x000fe200078e00ff */
[----:B------:R-:W-:Y:S02]  /*16a50*/  MOV R3, 0x16a70 ;  /* 0x00016a7000037802 */ /* 0x000fe40000000f00 */
[----:B-12345:R-:W-:Y:S05]  /*16a60*/  CALL.REL.NOINC `($__internal_87_$__cuda_sm70_shflsync_idx_p) ;  /* 0x00002a6000007944 */ /* 0x03efea0003c00000 */
[----:B------:R-:W-:Y:S01]  /*16a70*/  MOV R0, R30 ;  /* 0x0000001e00007202 */ /* 0x000fe20000000f00 */
[----:B------:R-:W-:Y:S05]  /*16a80*/  BRA `(.L_x_5263) ;  /* 0xfffec26000007947 */ /* 0x000fea000383ffff */
.L_x_5116:
[----:B------:R-:W-:Y:S01]  /*16a90*/  IMAD.MOV.U32 R31, RZ, RZ, R9 ;  /* 0x000000ffff1f7224 */ /* 0x000fe200078e0009 */
[----:B-1----:R-:W-:Y:S01]  /*16aa0*/  MOV R2, 0x3 ;  /* 0x0000000300027802 */ /* 0x002fe20000000f00 */
[----:B------:R-:W-:Y:S01]  /*16ab0*/  IMAD.MOV.U32 R30, RZ, RZ, 0x181f ;  /* 0x0000181fff1e7424 */ /* 0x000fe200078e00ff */
[----:B------:R-:W-:-:S02]  /*16ac0*/  MOV R3, 0x16ae0 ;  /* 0x00016ae000037802 */ /* 0x000fc40000000f00 */
[----:B--2345:R-:W-:Y:S05]  /*16ad0*/  CALL.REL.NOINC `($__internal_87_$__cuda_sm70_shflsync_idx_p) ;  /* 0x000029f000007944 */ /* 0x03cfea0003c00000 */
        /* <DEDUP_REMOVED lines=8> */
.L_x_5119:
[----:B------:R-:W-:Y:S01]  /*16b60*/  IMAD.MOV.U32 R31, RZ, RZ, R9 ;  /* 0x000000ffff1f7224 */ /* 0x000fe200078e0009 */
[----:B------:R-:W-:Y:S01]  /*16b70*/  MOV R2, RZ ;  /* 0x000000ff00027202 */ /* 0x000fe20000000f00 */
[----:B------:R-:W-:Y:S01]  /*16b80*/  IMAD.MOV.U32 R30, RZ, RZ, 0x181f ;  /* 0x0000181fff1e7424 */ /* 0x000fe200078e00ff */
[----:B------:R-:W-:Y:S02]  /*16b90*/  MOV R3, 0x16bb0 ;  /* 0x00016bb000037802 */ /* 0x000fe40000000f00 */
[----:B------:R-:W-:Y:S05]  /*16ba0*/  CALL.REL.NOINC `($__internal_87_$__cuda_sm70_shflsync_idx_p) ;  /* 0x0000292000007944 */ /* 0x000fea0003c00000 */
[----:B------:R-:W-:Y:S01]  /*16bb0*/  MOV R8, R30 ;  /* 0x0000001e00087202 */ /* 0x000fe20000000f00 */
[----:B------:R-:W-:Y:S05]  /*16bc0*/  BRA `(.L_x_5265) ;  /* 0xfffecdc000007947 */ /* 0x000fea000383ffff */
.L_x_5120:
[----:B------:R-:W-:Y:S01]  /*16bd0*/  IMAD.MOV.U32 R31, RZ, RZ, R11 ;  /* 0x000000ffff1f7224 */ /* 0x000fe200078e000b */
[----:B------:R-:W-:Y:S01]  /*16be0*/  MOV R2, RZ ;  /* 0x000000ff00027202 */ /* 0x000fe20000000f00 */
[----:B------:R-:W-:Y:S01]  /*16bf0*/  IMAD.MOV.U32 R30, RZ, RZ, 0x181f ;  /* 0x0000181fff1e7424 */ /* 0x000fe200078e00ff */
[----:B------:R-:W-:Y:S02]  /*16c00*/  MOV R3, 0x16c20 ;  /* 0x00016c2000037802 */ /* 0x000fe40000000f00 */
[----:B-12---:R-:W-:Y:S05]  /*16c10*/  CALL.REL.NOINC `($__internal_87_$__cuda_sm70_shflsync_idx_p) ;  /* 0x000028b000007944 */ /* 0x006fea0003c00000 */
        /* <DEDUP_REMOVED lines=22> */
[----:B-1----:R-:W-:Y:S05]  /*16d80*/  CALL.REL.NOINC `($__internal_87_$__cuda_sm70_shflsync_idx_p) ;  /* 0x0000274000007944 */ /* 0x002fea0003c00000 */
        /* <DEDUP_REMOVED lines=8> */
.L_x_5123:
[----:B------:R-:W-:Y:S01]  /*16e10*/  IMAD.MOV.U32 R31, RZ, RZ, R13 ;  /* 0x000000ffff1f7224 */ /* 0x000fe200078e000d */
[----:B------:R-:W-:Y:S01]  /*16e20*/  MOV R2, RZ ;  /* 0x000000ff00027202 */ /* 0x000fe20000000f00 */
[----:B------:R-:W-:Y:S01]  /*16e30*/  IMAD.MOV.U32 R30, RZ, RZ, 0x181f ;  /* 0x0000181fff1e7424 */ /* 0x000fe200078e00ff */
[----:B------:R-:W-:Y:S02]  /*16e40*/  MOV R3, 0x16e60 ;  /* 0x00016e6000037802 */ /* 0x000fe40000000f00 */
[----:B-1234-:R-:W-:Y:S05]  /*16e50*/  CALL.REL.NOINC `($__internal_87_$__cuda_sm70_shflsync_idx_p) ;  /* 0x0000267000007944 */ /* 0x01efea0003c00000 */
[----:B------:R-:W-:Y:S01]  /*16e60*/  MOV R12, R30 ;  /* 0x0000001e000c7202 */ /* 0x000fe20000000f00 */
[----:B------:R-:W-:Y:S05]  /*16e70*/  BRA `(.L_x_5267) ;  /* 0xfffed09000007947 */ /* 0x000fea000383ffff */
.L_x_5124:
[----:B------:R-:W-:Y:S01]  /*16e80*/  IMAD.MOV.U32 R31, RZ, RZ, R19 ;  /* 0x000000ffff1f7224 */ /* 0x000fe200078e0013 */
[----:B------:R-:W-:Y:S01]  /*16e90*/  MOV R2, RZ ;  /* 0x000000ff00027202 */ /* 0x000fe20000000f00 */
[----:B------:R-:W-:Y:S01]  /*16ea0*/  IMAD.MOV.U32 R30, RZ, RZ, 0x181f ;  /* 0x0000181fff1e7424 */ /* 0x000fe200078e00ff */
[----:B------:R-:W-:Y:S02]  /*16eb0*/  MOV R3, 0x16ed0 ;  /* 0x00016ed000037802 */ /* 0x000fe40000000f00 */
[----:B-1234-:R-:W-:Y:S05]  /*16ec0*/  CALL.REL.NOINC `($__internal_87_$__cuda_sm70_shflsync_idx_p) ;  /* 0x0000260000007944 */ /* 0x01efea0003c00000 */
        /* <DEDUP_REMOVED lines=31> */
.L_x_5135:
[----:B------:R-:W-:Y:S01]  /*170c0*/  IMAD.MOV.U32 R31, RZ, RZ, R5 ;  /* 0x000000ffff1f7224 */ /* 0x000fe200078e0005 */
[----:B------:R-:W-:Y:S01]  /*170d0*/  MOV R2, RZ ;  /* 0x000000ff00027202 */ /* 0x000fe20000000f00 */
[----:B------:R-:W-:Y:S01]  /*170e0*/  IMAD.MOV.U32 R30, RZ, RZ, 0x181f ;  /* 0x0000181fff1e7424 */ /* 0x000fe200078e00ff */
[----:B------:R-:W-:Y:S02]  /*170f0*/  MOV R3, 0x17110 ;  /* 0x0001711000037802 */ /* 0x000fe40000000f00 */
[----:B------:R-:W-:Y:S05]  /*17100*/  CALL.REL.NOINC `($__internal_87_$__cuda_sm70_shflsync_idx_p) ;  /* 0x000023c000007944 */ /* 0x000fea0003c00000 */
[----:B------:R-:W-:Y:S01]  /*17110*/  MOV R4, R30 ;  /* 0x0000001e00047202 */ /* 0x000fe20000000f00 */
[----:B------:R-:W-:Y:S05]  /*17120*/  BRA `(.L_x_5269) ;  /* 0xfffefa5000007947 */ /* 0x000fea000383ffff */
.L_x_5136:
[----:B------:R-:W-:Y:S01]  /*17130*/  IMAD.MOV.U32 R31, RZ, RZ, R12 ;  /* 0x000000ffff1f7224 */ /* 0x000fe200078e000c */
[----:B------:R-:W-:Y:S01]  /*17140*/  MOV R2, RZ ;  /* 0x000000ff00027202 */ /* 0x000fe20000000f00 */
[----:B------:R-:W-:Y:S01]  /*17150*/  IMAD.MOV.U32 R30, RZ, RZ, 0x181f ;  /* 0x0000181fff1e7424 */ /* 0x000fe200078e00ff */
[----:B------:R-:W-:Y:S02]  /*17160*/  MOV R3, 0x17180 ;  /* 0x0001718000037802 */ /* 0x000fe40000000f00 */
[----:B-12---:R-:W-:Y:S05]  /*17170*/  CALL.REL.NOINC `($__internal_87_$__cuda_sm70_shflsync_idx_p) ;  /* 0x0000235000007944 */ /* 0x006fea0003c00000 */
        /* <DEDUP_REMOVED lines=22> */
[----:B-1----:R-:W-:Y:S05]  /*172e0*/  CALL.REL.NOINC `($__internal_87_$__cuda_sm70_shflsync_idx_p) ;  /* 0x000021e000007944 */ /* 0x002fea0003c00000 */
[----:B------:R-:W-:Y:S01]  /*172f0*/  IMAD.MOV.U32 R4, RZ, RZ, R30 ;  /* 0x000000ffff047224 */ /* 0x000fe200078e001e */
[----:B------:R-:W-:Y:S01]  /*17300*/  MOV R2, 0x1 ;  /* 0x0000000100027802 */ /* 0x000fe20000000f00 */
[----:B------:R-:W-:Y:S01]  /*17310*/  IMAD.MOV.U32 R31, RZ, RZ, R12 ;  /* 0x000000ffff1f7224 */ /* 0x000fe200078e000c */
[----:B------:R-:W-:Y:S02]  /*17320*/  MOV R30, 0x181f ;  /* 0x0000181f001e7802 */ /* 0x000fe40000000f00 */
[----:B------:R-:W-:Y:S02]  /*17330*/  MOV R3, 0x17350 ;  /* 0x0001735000037802 */ /* 0x000fe40000000f00 */
[----:B------:R-:W-:Y:S05]  /*17340*/  CALL.REL.NOINC `($__internal_87_$__cuda_sm70_shflsync_idx_p) ;  /* 0x0000218000007944 */ /* 0x000fea0003c00000 */
[----:B------:R-:W-:Y:S01]  /*17350*/  MOV R0, R30 ;  /* 0x0000001e00007202 */ /* 0x000fe20000000f00 */
[----:B------:R-:W-:Y:S05]  /*17360*/  BRA `(.L_x_5270) ;  /* 0xfffef94000007947 */ /* 0x000fea000383ffff */
.L_x_5144:
[----:B------:R-:W-:Y:S01]  /*17370*/  MOV R2, RZ ;  /* 0x000000ff00027202 */ /* 0x000fe20000000f00 */
[----:B------:R-:W-:Y:S01]  /*17380*/  IMAD.MOV.U32 R31, RZ, RZ, R12 ;  /* 0x000000ffff1f7224 */ /* 0x000fe200078e000c */
[----:B------:R-:W-:Y:S01]  /*17390*/  MOV R3, 0x173c0 ;  /* 0x000173c000037802 */ /* 0x000fe20000000f00 */
[----:B------:R-:W-:Y:S02]  /*173a0*/  IMAD.MOV.U32 R30, RZ, RZ, 0x181f ;  /* 0x0000181fff1e7424 */ /* 0x000fe400078e00ff */
[----:B-1234-:R-:W-:Y:S05]  /*173b0*/  CALL.REL.NOINC `($__internal_87_$__cuda_sm70_shflsync_idx_p) ;  /* 0x0000211000007944 */ /* 0x01efea0003c00000 */
[----:B------:R-:W-:Y:S01]  /*173c0*/  MOV R5, R30 ;  /* 0x0000001e00057202 */ /* 0x000fe20000000f00 */
[----:B------:R-:W-:-:S05]  /*173d0*/  BRA `(.L_x_5271) ;  /* 0xffff000000007947 */ /* 0x000fca000383ffff */
.L_x_5145:
[----:B------:R-:W-:Y:S01]  /*173e0*/  MOV R2, RZ ;  /* 0x000000ff00027202 */ /* 0x000fe20000000f00 */
[----:B------:R-:W-:Y:S01]  /*173f0*/  IMAD.MOV.U32 R31, RZ, RZ, R13 ;  /* 0x000000ffff1f7224 */ /* 0x000fe200078e000d */
[----:B------:R-:W-:Y:S01]  /*17400*/  MOV R3, 0x17430 ;  /* 0x0001743000037802 */ /* 0x000fe20000000f00 */
[----:B------:R-:W-:Y:S02]  /*17410*/  IMAD.MOV.U32 R30, RZ, RZ, 0x181f ;  /* 0x0000181fff1e7424 */ /* 0x000fe400078e00ff */
[----:B-1234-:R-:W-:Y:S05]  /*17420*/  CALL.REL.NOINC `($__internal_87_$__cuda_sm70_shflsync_idx_p) ;  /* 0x000020a000007944 */ /* 0x01efea0003c00000 */
        /* <DEDUP_REMOVED lines=23> */
[----:B------:R-:W-:Y:S05]  /*175a0*/  CALL.REL.NOINC `($__internal_87_$__cuda_sm70_shflsync_idx_p) ;  /* 0x00001f2000007944 */ /* 0x000fea0003c00000 */
[----:B------:R-:W-:Y:S01]  /*175b0*/  MOV R2, 0x1 ;  /* 0x0000000100027802 */ /* 0x000fe20000000f00 */
[----:B------:R-:W-:Y:S01]  /*175c0*/  IMAD.MOV.U32 R5, RZ, RZ, R30 ;  /* 0x000000ffff057224 */ /* 0x000fe200078e001e */
[----:B------:R-:W-:Y:S01]  /*175d0*/  MOV R30, 0x181f ;  /* 0x0000181f001e7802 */ /* 0x000fe20000000f00 */
[----:B------:R-:W-:Y:S01]  /*175e0*/  IMAD.MOV.U32 R31, RZ, RZ, R13 ;  /* 0x000000ffff1f7224 */ /* 0x000fe200078e000d */
[----:B------:R-:W-:Y:S02]  /*175f0*/  MOV R3, 0x17610 ;  /* 0x0001761000037802 */ /* 0x000fe40000000f00 */
[----:B------:R-:W-:Y:S05]  /*17600*/  CALL.REL.NOINC `($__internal_87_$__cuda_sm70_shflsync_idx_p) ;  /* 0x00001ec000007944 */ /* 0x000fea0003c00000 */
[----:B------:R-:W-:Y:S01]  /*17610*/  MOV R2, R30 ;  /* 0x0000001e00027202 */ /* 0x000fe20000000f00 */
[----:B------:R-:W-:-:S05]  /*17620*/  BRA `(.L_x_5272) ;  /* 0xfffeff1000007947 */ /* 0x000fca000383ffff */
.L_x_5156:
[----:B------:R-:W-:Y:S01]  /*17630*/  MOV R2, RZ ;  /* 0x000000ff00027202 */ /* 0x000fe20000000f00 */
[----:B------:R-:W-:Y:S01]  /*17640*/  IMAD.MOV.U32 R31, RZ, RZ, R5 ;  /* 0x000000ffff1f7224 */ /* 0x000fe200078e0005 */
[----:B------:R-:W-:Y:S01]  /*17650*/  MOV R3, 0x17680 ;  /* 0x0001768000037802 */ /* 0x000fe20000000f00 */
[----:B------:R-:W-:Y:S02]  /*17660*/  IMAD.MOV.U32 R30, RZ, RZ, 0x181f ;  /* 0x0000181fff1e7424 */ /* 0x000fe400078e00ff */
[----:B------:R-:W-:Y:S05]  /*17670*/  CALL.REL.NOINC `($__internal_87_$__cuda_sm70_shflsync_idx_p) ;  /* 0x00001e5000007944 */ /* 0x000fea0003c00000 */
[----:B------:R-:W-:Y:S01]  /*17680*/  MOV R4, R30 ;  /* 0x0000001e00047202 */ /* 0x000fe20000000f00 */
[----:B------:R-:W-:-:S05]  /*17690*/  BRA `(.L_x_5273) ;  /* 0xffff30e000007947 */ /* 0x000fca000383ffff */
.L_x_5157:
[----:B------:R-:W-:Y:S01]  /*176a0*/  MOV R2, RZ ;  /* 0x000000ff00027202 */ /* 0x000fe20000000f00 */
[----:B------:R-:W-:Y:S01]  /*176b0*/  IMAD.MOV.U32 R31, RZ, RZ, R12 ;  /* 0x000000ffff1f7224 */ /* 0x000fe200078e000c */
[----:B------:R-:W-:Y:S01]  /*176c0*/  MOV R3, 0x176f0 ;  /* 0x000176f000037802 */ /* 0x000fe20000000f00 */
[----:B------:R-:W-:Y:S02]  /*176d0*/  IMAD.MOV.U32 R30, RZ, RZ, 0x181f ;  /* 0x0000181fff1e7424 */ /* 0x000fe400078e00ff */
[----:B-12---:R-:W-:Y:S05]  /*176e0*/  CALL.REL.NOINC `($__internal_87_$__cuda_sm70_shflsync_idx_p) ;  /* 0x00001de000007944 */ /* 0x006fea0003c00000 */
        /* <DEDUP_REMOVED lines=32> */
.L_x_5166:
[----:B------:R-:W-:Y:S01]  /*178f0*/  MOV R2, RZ ;  /* 0x000000ff00027202 */ /* 0x000fe20000000f00 */
[----:B------:R-:W-:Y:S01]  /*17900*/  IMAD.MOV.U32 R31, RZ, RZ, R12 ;  /* 0x000000ffff1f7224 */ /* 0x000fe200078e000c */
[----:B------:R-:W-:Y:S01]  /*17910*/  MOV R3, 0x17940 ;  /* 0x0001794000037802 */ /* 0x000fe20000000f00 */
[----:B------:R-:W-:Y:S02]  /*17920*/  IMAD.MOV.U32 R30, RZ, RZ, 0x181f ;  /* 0x0000181fff1e7424 */ /* 0x000fe400078e00ff */
[----:B-1234-:R-:W-:Y:S05]  /*17930*/  CALL.REL.NOINC `($__internal_87_$__cuda_sm70_shflsync_idx_p) ;  /* 0x00001b9000007944 */ /* 0x01efea0003c00000 */
[----:B------:R-:W-:Y:S01]  /*17940*/  MOV R5, R30 ;  /* 0x0000001e00057202 */ /* 0x000fe20000000f00 */
[----:B------:R-:W-:-:S05]  /*17950*/  BRA `(.L_x_5275) ;  /* 0xffff371000007947 */ /* 0x000fca000383ffff */
.L_x_5167:
        /* <DEDUP_REMOVED lines=37> */
.L_x_5168:
[----:B------:R-:W-:Y:S01]  /*17bb0*/  MOV R136, 0x2 ;  /* 0x0000000200887802 */ /* 0x000fe20000000f00 */
[----:B------:R-:W-:Y:S01]  /*17bc0*/  IMAD.MOV.U32 R2, RZ, RZ, R100 ;  /* 0x000000ffff027224 */ /* 0x000fe200078e0064 */
[----:B------:R-:W-:Y:S02]  /*17bd0*/  MOV R3, 0x17bf0 ;  /* 0x00017bf000037802 */ /* 0x000fe40000000f00 */
[----:B------:R-:W-:Y:S05]  /*17be0*/  CALL.REL.NOINC `($__internal_86_$__cuda_sm70_shflsync_bfly_p) ;  /* 0x0000189000007944 */ /* 0x000fea0003c00000 */
[----:B------:R-:W-:Y:S01]  /*17bf0*/  MOV R2, R136 ;  /* 0x0000008800027202 */ /* 0x000fe20000000f00 */
[----:B------:R-:W-:-:S05]  /*17c00*/  BRA `(.L_x_5277) ;  /* 0xffff433000007947 */ /* 0x000fca000383ffff */
.L_x_5171:
[----:B------:R-:W-:Y:S01]  /*17c10*/  MOV R2, RZ ;  /* 0x000000ff00027202 */ /* 0x000fe20000000f00 */
[----:B------:R-:W-:Y:S01]  /*17c20*/  IMAD.MOV.U32 R31, RZ, RZ, R5 ;  /* 0x000000ffff1f7224 */ /* 0x000fe200078e0005 */
[----:B------:R-:W-:Y:S01]  /*17c30*/  MOV R3, 0x17c60 ;  /* 0x00017c6000037802 */ /* 0x000fe20000000f00 */
[----:B------:R-:W-:Y:S02]  /*17c40*/  IMAD.MOV.U32 R30, RZ, RZ, 0x181f ;  /* 0x0000181fff1e7424 */ /* 0x000fe400078e00ff */
[----:B------:R-:W-:Y:S05]  /*17c50*/  CALL.REL.NOINC `($__internal_87_$__cuda_sm70_shflsync_idx_p) ;  /* 0x0000187000007944 */ /* 0x000fea0003c00000 */
[----:B------:R-:W-:Y:S01]  /*17c60*/  MOV R4, R30 ;  /* 0x0000001e00047202 */ /* 0x000fe20000000f00 */
[----:B------:R-:W-:-:S05]  /*17c70*/  BRA `(.L_x_5278) ;  /* 0xffff5cf000007947 */ /* 0x000fca000383ffff */
.L_x_5172:
        /* <DEDUP_REMOVED lines=37> */
.L_x_5177:
[----:B------:R-:W-:Y:S01]  /*17ed0*/  MOV R2, RZ ;  /* 0x000000ff00027202 */ /* 0x000fe20000000f00 */
[----:B------:R-:W-:Y:S01]  /*17ee0*/  IMAD.MOV.U32 R31, RZ, RZ, R12 ;  /* 0x000000ffff1f7224 */ /* 0x000fe200078e000c */
[----:B------:R-:W-:Y:S01]  /*17ef0*/  MOV R3, 0x17f20 ;  /* 0x00017f2000037802 */ /* 0x000fe20000000f00 */
[----:B------:R-:W-:Y:S02]  /*17f00*/  IMAD.MOV.U32 R30, RZ, RZ, 0x181f ;  /* 0x0000181fff1e7424 */ /* 0x000fe400078e00ff */
[----:B-1234-:R-:W-:Y:S05]  /*17f10*/  CALL.REL.NOINC `($__internal_87_$__cuda_sm70_shflsync_idx_p) ;  /* 0x000015b000007944 */ /* 0x01efea0003c00000 */
[----:B------:R-:W-:Y:S01]  /*17f20*/  MOV R5, R30 ;  /* 0x0000001e00057202 */ /* 0x000fe20000000f00 */
[----:B------:R-:W-:-:S05]  /*17f30*/  BRA `(.L_x_5280) ;  /* 0xffff60d000007947 */ /* 0x000fca000383ffff */
.L_x_5178:
        /* <DEDUP_REMOVED lines=37> */
.L_x_5189:
[----:B------:R-:W-:Y:S01]  /*18190*/  MOV R2, RZ ;  /* 0x000000ff00027202 */ /* 0x000fe20000000f00 */
[----:B------:R-:W-:Y:S01]  /*181a0*/  IMAD.MOV.U32 R31, RZ, RZ, R5 ;  /* 0x000000ffff1f7224 */ /* 0x000fe200078e0005 */
[----:B------:R-:W-:Y:S01]  /*181b0*/  MOV R3, 0x181e0 ;  /* 0x000181e000037802 */ /* 0x000fe20000000f00 */
[----:B------:R-:W-:Y:S02]  /*181c0*/  IMAD.MOV.U32 R30, RZ, RZ, 0x181f ;  /* 0x0000181fff1e7424 */ /* 0x000fe400078e00ff */
[----:B------:R-:W-:Y:S05]  /*181d0*/  CALL.REL.NOINC `($__internal_87_$__cuda_sm70_shflsync_idx_p) ;  /* 0x000012f000007944 */ /* 0x000fea0003c00000 */
[----:B------:R-:W-:Y:S01]  /*181e0*/  MOV R4, R30 ;  /* 0x0000001e00047202 */ /* 0x000fe20000000f00 */
[----:B------:R-:W-:-:S05]  /*181f0*/  BRA `(.L_x_5282) ;  /* 0xffff91e000007947 */ /* 0x000fca000383ffff */
.L_x_5190:
        /* <DEDUP_REMOVED lines=37> */
.L_x_5192:
[----:B------:R-:W-:Y:S01]  /*18450*/  IMAD.MOV.U32 R2, RZ, RZ, R183 ;  /* 0x000000ffff027224 */ /* 0x000fe200078e00b7 */
[----:B------:R-:W-:-:S02]  /*18460*/  MOV R136, 0x2 ;  /* 0x0000000200887802 */ /* 0x000fc40000000f00 */
[----:B------:R-:W-:Y:S02]  /*18470*/  MOV R3, 0x18490 ;  /* 0x0001849000037802 */ /* 0x000fe40000000f00 */
[----:B------:R-:W-:Y:S05]  /*18480*/  CALL.REL.NOINC `($__internal_86_$__cuda_sm70_shflsync_bfly_p) ;  /* 0x00000ff000007944 */ /* 0x000fea0003c00000 */
[----:B------:R-:W-:Y:S01]  /*18490*/  MOV R0, R136 ;  /* 0x0000008800007202 */ /* 0x000fe20000000f00 */
[----:B------:R-:W-:Y:S05]  /*184a0*/  BRA `(.L_x_5284) ;  /* 0xffff92f000007947 */ /* 0x000fea000383ffff */
.L_x_5193:
[----:B------:R-:W-:Y:S01]  /*184b0*/  IMAD.MOV.U32 R2, RZ, RZ, R0 ;  /* 0x000000ffff027224 */ /* 0x000fe200078e0000 */
[----:B------:R-:W-:Y:S02]  /*184c0*/  MOV R136, 0x1 ;  /* 0x0000000100887802 */ /* 0x000fe40000000f00 */
[----:B------:R-:W-:Y:S02]  /*184d0*/  MOV R3, 0x184f0 ;  /* 0x000184f000037802 */ /* 0x000fe40000000f00 */
[----:B-1----:R-:W-:Y:S05]  /*184e0*/  CALL.REL.NOINC `($__internal_86_$__cuda_sm70_shflsync_bfly_p) ;  /* 0x00000f9000007944 */ /* 0x002fea0003c00000 */
[----:B------:R-:W-:Y:S01]  /*184f0*/  FADD.FTZ R0, R0, R136 ;  /* 0x0000008800007221 */ /* 0x000fe20000010000 */
[----:B------:R-:W-:Y:S02]  /*18500*/  MOV R2, R184 ;  /* 0x000000b800027202 */ /* 0x000fe40000000f00 */
[----:B------:R-:W-:Y:S02]  /*18510*/  MOV R136, 0x2 ;  /* 0x0000000200887802 */ /* 0x000fe40000000f00 */
[----:B------:R-:W-:Y:S02]  /*18520*/  MOV R3, 0x18540 ;  /* 0x0001854000037802 */ /* 0x000fe40000000f00 */
[----:B------:R-:W-:Y:S05]  /*18530*/  CALL.REL.NOINC `($__internal_86_$__cuda_sm70_shflsync_bfly_p) ;  /* 0x00000f4000007944 */ /* 0x000fea0003c00000 */
[----:B------:R-:W-:Y:S01]  /*18540*/  FADD.FTZ R4, R184, R136 ;  /* 0x00000088b8047221 */ /* 0x000fe20000010000 */
[----:B------:R-:W-:-:S02]  /*18550*/  MOV R136, 0x1 ;  /* 0x0000000100887802 */ /* 0x000fc40000000f00 */
[----:B------:R-:W-:Y:S02]  /*18560*/  MOV R3, 0x18590 ;  /* 0x0001859000037802 */ /* 0x000fe40000000f00 */
[----:B------:R-:W-:Y:S02]  /*18570*/  MOV R2, R4 ;  /* 0x0000000400027202 */ /* 0x000fe40000000f00 */
[----:B------:R-:W-:Y:S05]  /*18580*/  CALL.REL.NOINC `($__internal_86_$__cuda_sm70_shflsync_bfly_p) ;  /* 0x00000ef000007944 */ /* 0x000fea0003c00000 */
[----:B------:R-:W-:Y:S01]  /*18590*/  MOV R3, R136 ;  /* 0x0000008800037202 */ /* 0x000fe20000000f00 */
[----:B------:R-:W-:Y:S05]  /*185a0*/  BRA `(.L_x_5285) ;  /* 0xffff926000007947 */ /* 0x000fea000383ffff */
.L_x_5200:
[----:B--234-:R-:W-:Y:S01]  /*185b0*/  IMAD.MOV.U32 R31, RZ, RZ, R9 ;  /* 0x000000ffff1f7224 */ /* 0x01cfe200078e0009 */
[----:B------:R-:W-:Y:S01]  /*185c0*/  MOV R2, RZ ;  /* 0x000000ff00027202 */ /* 0x000fe20000000f00 */
[----:B------:R-:W-:Y:S01]  /*185d0*/  IMAD.MOV.U32 R30, RZ, RZ, 0x181f ;  /* 0x0000181fff1e7424 */ /* 0x000fe200078e00ff */
[----:B------:R-:W-:Y:S02]  /*185e0*/  MOV R3, 0x18600 ;  /* 0x0001860000037802 */ /* 0x000fe40000000f00 */
[----:B-1----:R-:W-:Y:S05]  /*185f0*/  CALL.REL.NOINC `($__internal_87_$__cuda_sm70_shflsync_idx_p) ;  /* 0x00000ed000007944 */ /* 0x002fea0003c00000 */
[----:B------:R-:W-:Y:S01]  /*18600*/  MOV R8, R30 ;  /* 0x0000001e00087202 */ /* 0x000fe20000000f00 */
[----:B------:R-:W-:Y:S05]  /*18610*/  BRA `(.L_x_5286) ;  /* 0xffffa92000007947 */ /* 0x000fea000383ffff */
.L_x_5201:
[----:B------:R-:W-:Y:S01]  /*18620*/  IMAD.MOV.U32 R31, RZ, RZ, R11 ;  /* 0x000000ffff1f7224 */ /* 0x000fe200078e000b */
[----:B------:R-:W-:Y:S01]  /*18630*/  MOV R2, RZ ;  /* 0x000000ff00027202 */ /* 0x000fe20000000f00 */
[----:B------:R-:W-:Y:S01]  /*18640*/  IMAD.MOV.U32 R30, RZ, RZ, 0x181f ;  /* 0x0000181fff1e7424 */ /* 0x000fe200078e00ff */
[----:B------:R-:W-:-:S02]  /*18650*/  MOV R3, 0x18670 ;  /* 0x0001867000037802 */ /* 0x000fc40000000f00 */
[----:B-123--:R-:W-:Y:S05]  /*18660*/  CALL.REL.NOINC `($__internal_87_$__cuda_sm70_shflsync_idx_p) ;  /* 0x00000e6000007944 */ /* 0x00efea0003c00000 */
[----:B------:R-:W-:Y:S01]  /*18670*/  MOV R0, R30 ;  /* 0x0000001e00007202 */ /* 0x000fe20000000f00 */
[----:B------:R-:W-:Y:S05]  /*18680*/  BRA `(.L_x_5287) ;  /* 0xffffa8d000007947 */ /* 0x000fea000383ffff */
.L_x_5204:
[----:B------:R-:W-:Y:S01]  /*18690*/  IMAD.MOV.U32 R31, RZ, RZ, R9 ;  /* 0x000000ffff1f7224 */ /* 0x000fe200078e0009 */
[----:B--2---:R-:W-:Y:S01]  /*186a0*/  MOV R2, 0x1 ;  /* 0x0000000100027802 */ /* 0x004fe20000000f00 */
[----:B------:R-:W-:Y:S01]  /*186b0*/  IMAD.MOV.U32 R30, RZ, RZ, 0x181f ;  /* 0x0000181fff1e7424 */ /* 0x000fe200078e00ff */
[----:B------:R-:W-:-:S02]  /*186c0*/  MOV R3, 0x186e0 ;  /* 0x000186e000037802 */ /* 0x000fc40000000f00 */
[----:B-1-34-:R-:W-:Y:S05]  /*186d0*/  CALL.REL.NOINC `($__internal_87_$__cuda_sm70_shflsync_idx_p) ;  /* 0x00000df000007944 */ /* 0x01afea0003c00000 */
        /* <DEDUP_REMOVED lines=8> */
.L_x_5207:
[----:B------:R-:W-:Y:S01]  /*18760*/  IMAD.MOV.U32 R31, RZ, RZ, R9 ;  /* 0x000000ffff1f7224 */ /* 0x000fe200078e0009 */
[----:B--2---:R-:W-:Y:S01]  /*18770*/  MOV R2, 0x2 ;  /* 0x0000000200027802 */ /* 0x004fe20000000f00 */
[----:B------:R-:W-:Y:S01]  /*18780*/  IMAD.MOV.U32 R30, RZ, RZ, 0x181f ;  /* 0x0000181fff1e7424 */ /* 0x000fe200078e00ff */
[----:B------:R-:W-:Y:S02]  /*18790*/  MOV R3, 0x187b0 ;  /* 0x000187b000037802 */ /* 0x000fe40000000f00 */
[----:B-1-34-:R-:W-:Y:S05]  /*187a0*/  CALL.REL.NOINC `($__internal_87_$__cuda_sm70_shflsync_idx_p) ;  /* 0x00000d2000007944 */ /* 0x01afea0003c00000 */
[----:B------:R-:W-:Y:S01]  /*187b0*/  MOV R8, R30 ;  /* 0x0000001e00087202 */ /* 0x000fe20000000f00 */
[----:B------:R-:W-:Y:S05]  /*187c0*/  BRA `(.L_x_5289) ;  /* 0xffffaa6000007947 */ /* 0x000fea000383ffff */
.L_x_5208:
[----:B------:R-:W-:Y:S01]  /*187d0*/  IMAD.MOV.U32 R31, RZ, RZ, R11 ;  /* 0x000000ffff1f7224 */ /* 0x000fe200078e000b */
[----:B--2---:R-:W-:Y:S01]  /*187e0*/  MOV R2, 0x2 ;  /* 0x0000000200027802 */ /* 0x004fe20000000f00 */
[----:B------:R-:W-:Y:S01]  /*187f0*/  IMAD.MOV.U32 R30, RZ, RZ, 0x181f ;  /* 0x0000181fff1e7424 */ /* 0x000fe200078e00ff */
[----:B------:R-:W-:Y:S02]  /*18800*/  MOV R3, 0x18820 ;  /* 0x0001882000037802 */ /* 0x000fe40000000f00 */
[----:B-1-34-:R-:W-:Y:S05]  /*18810*/  CALL.REL.NOINC `($__internal_87_$__cuda_sm70_shflsync_idx_p) ;  /* 0x00000cb000007944 */ /* 0x01afea0003c00000 */
[----:B------:R-:W-:Y:S01]  /*18820*/  MOV R0, R30 ;  /* 0x0000001e00007202 */ /* 0x000fe20000000f00 */
[----:B------:R-:W-:Y:S05]  /*18830*/  BRA `(.L_x_5290) ;  /* 0xffffaa1000007947 */ /* 0x000fea000383ffff */
.L_x_5211:
[----:B------:R-:W-:Y:S01]  /*18840*/  IMAD.MOV.U32 R31, RZ, RZ, R9 ;  /* 0x000000ffff1f7224 */ /* 0x000fe200078e0009 */
[----:B---3--:R-:W-:Y:S01]  /*18850*/  MOV R2, 0x3 ;  /* 0x0000000300027802 */ /* 0x008fe20000000f00 */
        /* <DEDUP_REMOVED lines=11> */
.L_x_5213:
[----:B------:R-:W-:Y:S01]  /*18910*/  IMAD.MOV.U32 R31, RZ, RZ, R5 ;  /* 0x000000ffff1f7224 */ /* 0x000fe200078e0005 */
[----:B------:R-:W-:Y:S01]  /*18920*/  MOV R2, RZ ;  /* 0x000000ff00027202 */ /* 0x000fe20000000f00 */
[----:B------:R-:W-:Y:S01]  /*18930*/  IMAD.MOV.U32 R30, RZ, RZ, 0x1c1f ;  /* 0x00001c1fff1e7424 */ /* 0x000fe200078e00ff */
[----:B------:R-:W-:Y:S02]  /*18940*/  MOV R3, 0x18960 ;  /* 0x0001896000037802 */ /* 0x000fe40000000f00 */
[----:B------:R-:W-:Y:S05]  /*18950*/  CALL.REL.NOINC `($__internal_87_$__cuda_sm70_shflsync_idx_p) ;  /* 0x00000b7000007944 */ /* 0x000fea0003c00000 */
[----:B------:R-:W-:Y:S01]  /*18960*/  MOV R4, R30 ;  /* 0x0000001e00047202 */ /* 0x000fe20000000f00 */
[----:B------:R-:W-:Y:S05]  /*18970*/  BRA `(.L_x_5292) ;  /* 0xffffad8000007947 */ /* 0x000fea000383ffff */
.L_x_5214:
[----:B------:R-:W-:Y:S01]  /*18980*/  IMAD.MOV.U32 R31, RZ, RZ, R12 ;  /* 0x000000ffff1f7224 */ /* 0x000fe200078e000c */
[----:B------:R-:W-:Y:S01]  /*18990*/  MOV R2, RZ ;  /* 0x000000ff00027202 */ /* 0x000fe20000000f00 */
[----:B------:R-:W-:Y:S01]  /*189a0*/  IMAD.MOV.U32 R30, RZ, RZ, 0x1c1f ;  /* 0x00001c1fff1e7424 */ /* 0x000fe200078e00ff */
[----:B------:R-:W-:Y:S02]  /*189b0*/  MOV R3, 0x189d0 ;  /* 0x000189d000037802 */ /* 0x000fe40000000f00 */
[----:B-12---:R-:W-:Y:S05]  /*189c0*/  CALL.REL.NOINC `($__internal_87_$__cuda_sm70_shflsync_idx_p) ;  /* 0x00000b0000007944 */ /* 0x006fea0003c00000 */
[----:B------:R-:W-:Y:S01]  /*189d0*/  MOV R0, R30 ;  /* 0x0000001e00007202 */ /* 0x000fe20000000f00 */
[----:B------:R-:W-:Y:S05]  /*189e0*/  BRA `(.L_x_5293) ;  /* 0xffffad3000007947 */ /* 0x000fea000383ffff */
.L_x_5217:
[----:B------:R-:W-:Y:S01]  /*189f0*/  IMAD.MOV.U32 R31, RZ, RZ, R5 ;  /* 0x000000ffff1f7224 */ /* 0x000fe200078e0005 */
[----:B----4-:R-:W-:Y:S01]  /*18a00*/  MOV R2, 0x1 ;  /* 0x0000000100027802 */ /* 0x010fe20000000f00 */
[----:B------:R-:W-:Y:S01]  /*18a10*/  IMAD.MOV.U32 R30, RZ, RZ, 0x1c1f ;  /* 0x00001c1fff1e7424 */ /* 0x000fe200078e00ff */
[----:B------:R-:W-:-:S02]  /*18a20*/  MOV R3, 0x18a40 ;  /* 0x00018a4000037802 */ /* 0x000fc40000000f00 */
[----:B-123--:R-:W-:Y:S05]  /*18a30*/  CALL.REL.NOINC `($__internal_87_$__cuda_sm70_shflsync_idx_p) ;  /* 0x00000a9000007944 */ /* 0x00efea0003c00000 */
        /* <DEDUP_REMOVED lines=8> */
.L_x_5221:
[----:B------:R-:W-:Y:S01]  /*18ac0*/  IMAD.MOV.U32 R31, RZ, RZ, R9 ;  /* 0x000000ffff1f7224 */ /* 0x000fe200078e0009 */
[----:B------:R-:W-:Y:S01]  /*18ad0*/  MOV R2, RZ ;  /* 0x000000ff00027202 */ /* 0x000fe20000000f00 */
[----:B------:R-:W-:Y:S01]  /*18ae0*/  IMAD.MOV.U32 R30, RZ, RZ, 0x181f ;  /* 0x0000181fff1e7424 */ /* 0x000fe200078e00ff */
[----:B------:R-:W-:Y:S02]  /*18af0*/  MOV R3, 0x18b10 ;  /* 0x00018b1000037802 */ /* 0x000fe40000000f00 */
[----:B------:R-:W-:Y:S05]  /*18b00*/  CALL.REL.NOINC `($__internal_87_$__cuda_sm70_shflsync_idx_p) ;  /* 0x000009c000007944 */ /* 0x000fea0003c00000 */
[----:B------:R-:W-:Y:S01]  /*18b10*/  MOV R8, R30 ;  /* 0x0000001e00087202 */ /* 0x000fe20000000f00 */
[----:B------:R-:W-:Y:S05]  /*18b20*/  BRA `(.L_x_5295) ;  /* 0xffffc33000007947 */ /* 0x000fea000383ffff */
.L_x_5222:
[----:B------:R-:W-:Y:S01]  /*18b30*/  IMAD.MOV.U32 R31, RZ, RZ, R12 ;  /* 0x000000ffff1f7224 */ /* 0x000fe200078e000c */
[----:B------:R-:W-:Y:S01]  /*18b40*/  MOV R2, RZ ;  /* 0x000000ff00027202 */ /* 0x000fe20000000f00 */
[----:B------:R-:W-:Y:S01]  /*18b50*/  IMAD.MOV.U32 R30, RZ, RZ, 0x181f ;  /* 0x0000181fff1e7424 */ /* 0x000fe200078e00ff */
[----:B------:R-:W-:Y:S02]  /*18b60*/  MOV R3, 0x18b80 ;  /* 0x00018b8000037802 */ /* 0x000fe40000000f00 */
[----:B-12---:R-:W-:Y:S05]  /*18b70*/  CALL.REL.NOINC `($__internal_87_$__cuda_sm70_shflsync_idx_p) ;  /* 0x0000095000007944 */ /* 0x006fea0003c00000 */
[----:B------:R-:W-:Y:S01]  /*18b80*/  MOV R0, R30 ;  /* 0x0000001e00007202 */ /* 0x000fe20000000f00 */
[----:B------:R-:W-:Y:S05]  /*18b90*/  BRA `(.L_x_5296) ;  /* 0xffffc2e000007947 */ /* 0x000fea000383ffff */
.L_x_5225:
        /* <DEDUP_REMOVED lines=13> */
.L_x_5228:
[----:B------:R-:W-:Y:S01]  /*18c70*/  IMAD.MOV.U32 R31, RZ, RZ, R9 ;  /* 0x000000ffff1f7224 */ /* 0x000fe200078e0009 */
[----:B-1----:R-:W-:Y:S01]  /*18c80*/  MOV R2, 0x2 ;  /* 0x0000000200027802 */ /* 0x002fe20000000f00 */
[----:B------:R-:W-:Y:S01]  /*18c90*/  IMAD.MOV.U32 R30, RZ, RZ, 0x181f ;  /* 0x0000181fff1e7424 */ /* 0x000fe200078e00ff */
[----:B------:R-:W-:Y:S02]  /*18ca0*/  MOV R3, 0x18cc0 ;  /* 0x00018cc000037802 */ /* 0x000fe40000000f00 */
[----:B--234-:R-:W-:Y:S05]  /*18cb0*/  CALL.REL.NOINC `($__internal_87_$__cuda_sm70_shflsync_idx_p) ;  /* 0x0000081000007944 */ /* 0x01cfea0003c00000 */
[----:B------:R-:W-:Y:S01]  /*18cc0*/  MOV R8, R30 ;  /* 0x0000001e00087202 */ /* 0x000fe20000000f00 */
[----:B------:R-:W-:Y:S05]  /*18cd0*/  BRA `(.L_x_5298) ;  /* 0xffffc48000007947 */ /* 0x000fea000383ffff */
.L_x_5229:
[----:B------:R-:W-:Y:S01]  /*18ce0*/  IMAD.MOV.U32 R31, RZ, RZ, R12 ;  /* 0x000000ffff1f7224 */ /* 0x000fe200078e000c */
[----:B------:R-:W-:Y:S01]  /*18cf0*/  MOV R2, 0x2 ;  /* 0x0000000200027802 */ /* 0x000fe20000000f00 */
[----:B------:R-:W-:Y:S01]  /*18d00*/  IMAD.MOV.U32 R30, RZ, RZ, 0x181f ;  /* 0x0000181fff1e7424 */ /* 0x000fe200078e00ff */
[----:B------:R-:W-:Y:S02]  /*18d10*/  MOV R3, 0x18d30 ;  /* 0x00018d3000037802 */ /* 0x000fe40000000f00 */
[----:B-1234-:R-:W-:Y:S05]  /*18d20*/  CALL.REL.NOINC `($__internal_87_$__cuda_sm70_shflsync_idx_p) ;  /* 0x000007a000007944 */ /* 0x01efea0003c00000 */
[----:B------:R-:W-:Y:S01]  /*18d30*/  MOV R0, R30 ;  /* 0x0000001e00007202 */ /* 0x000fe20000000f00 */
[----:B------:R-:W-:Y:S05]  /*18d40*/  BRA `(.L_x_5299) ;  /* 0xffffc43000007947 */ /* 0x000fea000383ffff */
.L_x_5232:
[----:B------:R-:W-:Y:S01]  /*18d50*/  IMAD.MOV.U32 R31, RZ, RZ, R9 ;  /* 0x000000ffff1f7224 */ /* 0x000fe200078e0009 */
[----:B-1----:R-:W-:Y:S01]  /*18d60*/  MOV R2, 0x3 ;  /* 0x0000000300027802 */ /* 0x002fe20000000f00 */
[----:B------:R-:W-:Y:S01]  /*18d70*/  IMAD.MOV.U32 R30, RZ, RZ, 0x181f ;  /* 0x0000181fff1e7424 */ /* 0x000fe200078e00ff */
[----:B------:R-:W-:-:S02]  /*18d80*/  MOV R3, 0x18da0 ;  /* 0x00018da000037802 */ /* 0x000fc40000000f00 */
[----:B--234-:R-:W-:Y:S05]  /*18d90*/  CALL.REL.NOINC `($__internal_87_$__cuda_sm70_shflsync_idx_p) ;  /* 0x0000073000007944 */ /* 0x01cfea0003c00000 */
        /* <DEDUP_REMOVED lines=8> */
.L_x_5234:
[----:B------:R-:W-:Y:S01]  /*18e20*/  IMAD.MOV.U32 R31, RZ, RZ, R82 ;  /* 0x000000ffff1f7224 */ /* 0x000fe200078e0052 */
[----:B------:R-:W-:Y:S01]  /*18e30*/  MOV R2, RZ ;  /* 0x000000ff00027202 */ /* 0x000fe20000000f00 */
[----:B------:R-:W-:Y:S01]  /*18e40*/  IMAD.MOV.U32 R30, RZ, RZ, 0x1f ;  /* 0x0000001fff1e7424 */ /* 0x000fe200078e00ff */
[----:B------:R-:W-:Y:S02]  /*18e50*/  MOV R3, 0x18e70 ;  /* 0x00018e7000037802 */ /* 0x000fe40000000f00 */
[----:B-123--:R-:W-:Y:S05]  /*18e60*/  CALL.REL.NOINC `($__internal_87_$__cuda_sm70_shflsync_idx_p) ;  /* 0x0000066000007944 */ /* 0x00efea0003c00000 */
[----:B------:R-:W-:Y:S01]  /*18e70*/  MOV R9, R30 ;  /* 0x0000001e00097202 */ /* 0x000fe20000000f00 */
[----:B------:R-:W-:Y:S05]  /*18e80*/  BRA `(.L_x_5301) ;  /* 0xffffc66000007947 */ /* 0x000fea000383ffff */
.L_x_5235:
[----:B------:R-:W-:Y:S01]  /*18e90*/  IMAD.MOV.U32 R31, RZ, RZ, R82 ;  /* 0x000000ffff1f7224 */ /* 0x000fe200078e0052 */
[----:B------:R-:W-:Y:S01]  /*18ea0*/  MOV R2, 0x1 ;  /* 0x0000000100027802 */ /* 0x000fe20000000f00 */
[----:B------:R-:W-:Y:S01]  /*18eb0*/  IMAD.MOV.U32 R30, RZ, RZ, 0x1f ;  /* 0x0000001fff1e7424 */ /* 0x000fe200078e00ff */
[----:B------:R-:W-:Y:S02]  /*18ec0*/  MOV R3, 0x18ee0 ;  /* 0x00018ee000037802 */ /* 0x000fe40000000f00 */
[----:B-123--:R-:W-:Y:S05]  /*18ed0*/  CALL.REL.NOINC `($__internal_87_$__cuda_sm70_shflsync_idx_p) ;  /* 0x000005f000007944 */ /* 0x00efea0003c00000 */
[----:B------:R-:W-:Y:S01]  /*18ee0*/  MOV R8, R30 ;  /* 0x0000001e00087202 */ /* 0x000fe20000000f00 */
[----:B------:R-:W-:Y:S05]  /*18ef0*/  BRA `(.L_x_5302) ;  /* 0xffffc61000007947 */ /* 0x000fea000383ffff */
.L_x_5236:
[----:B------:R-:W-:Y:S02]  /*18f00*/  MOV R2, 0x1 ;  /* 0x0000000100027802 */ /* 0x000fe40000000f00 */
[----:B------:R-:W-:-:S02]  /*18f10*/  MOV R3, 0x18f30 ;  /* 0x00018f3000037802 */ /* 0x000fc40000000f00 */
[----:B--234-:R-:W-:Y:S05]  /*18f20*/  CALL.REL.NOINC `($__internal_88_$__cuda_sm70_shflsync_up_p) ;  /* 0x0000060000007944 */ /* 0x01cfea0003c00000 */
[----:B------:R-:W-:Y:S05]  /*18f30*/  BRA `(.L_x_5303) ;  /* 0xffffc6f000007947 */ /* 0x000fea000383ffff */
.L_x_5237:
[----:B------:R-:W-:Y:S02]  /*18f40*/  MOV R2, 0x2 ;  /* 0x0000000200027802 */ /* 0x000fe40000000f00 */
[----:B------:R-:W-:-:S02]  /*18f50*/  MOV R3, 0x18f70 ;  /* 0x00018f7000037802 */ /* 0x000fc40000000f00 */
[----:B--23--:R-:W-:Y:S05]  /*18f60*/  CALL.REL.NOINC `($__internal_88_$__cuda_sm70_shflsync_up_p) ;  /* 0x000005c000007944 */ /* 0x00cfea0003c00000 */
        /* <DEDUP_REMOVED lines=24> */
.L_x_5241:
[----:B------:R-:W-:Y:S02]  /*190f0*/  MOV R2, 0x1 ;  /* 0x0000000100027802 */ /* 0x000fe40000000f00 */
[----:B------:R-:W-:Y:S02]  /*19100*/  MOV R3, 0x19120 ;  /* 0x0001912000037802 */ /* 0x000fe40000000f00 */
[----:B------:R-:W-:Y:S05]  /*19110*/  CALL.REL.NOINC `($__internal_88_$__cuda_sm70_shflsync_up_p) ;  /* 0x0000041000007944 */ /* 0x000fea0003c00000 */
[----:B------:R-:W-:Y:S01]  /*19120*/  MOV R2, R4 ;  /* 0x0000000400027202 */ /* 0x000fe20000000f00 */
[----:B------:R-:W-:Y:S05]  /*19130*/  BRA `(.L_x_5305) ;  /* 0xffffc74000007947 */ /* 0x000fea000383ffff */
.L_x_5242:
[----:B------:R-:W-:Y:S02]  /*19140*/  MOV R2, 0x2 ;  /* 0x0000000200027802 */ /* 0x000fe40000000f00 */
[----:B------:R-:W-:Y:S02]  /*19150*/  MOV R3, 0x19170 ;  /* 0x0001917000037802 */ /* 0x000fe40000000f00 */
        /* <DEDUP_REMOVED lines=25> */
.L_x_5244:
[----:B------:R-:W-:Y:S02]  /*192f0*/  SEL R0, RZ, 0x1, P0 ;  /* 0x00000001ff007807 */ /* 0x000fe40000000000 */
[----:B------:R-:W-:Y:S02]  /*19300*/  MOV R2, 0x19320 ;  /* 0x0001932000027802 */ /* 0x000fe40000000f00 */
[----:B-1----:R-:W-:Y:S05]  /*19310*/  CALL.REL.NOINC `($__internal_89_$__cuda_sm70_votesync_ballot) ;  /* 0x0000028000007944 */ /* 0x002fea0003c00000 */
[----:B------:R-:W-:Y:S01]  /*19320*/  MOV R5, R0 ;  /* 0x0000000000057202 */ /* 0x000fe20000000f00 */
[----:B------:R-:W-:Y:S05]  /*19330*/  BRA `(.L_x_5307) ;  /* 0xffffc6d000007947 */ /* 0x000fea000383ffff */
.L_x_5245:
[----:B------:R-:W-:Y:S01]  /*19340*/  IMAD.MOV.U32 R31, RZ, RZ, R6 ;  /* 0x000000ffff1f7224 */ /* 0x000fe200078e0006 */
[----:B------:R-:W-:Y:S01]  /*19350*/  MOV R2, R0 ;  /* 0x0000000000027202 */ /* 0x000fe20000000f00 */
[----:B------:R-:W-:Y:S01]  /*19360*/  IMAD.MOV.U32 R30, RZ, RZ, 0x1f ;  /* 0x0000001fff1e7424 */ /* 0x000fe200078e00ff */
[----:B------:R-:W-:Y:S02]  /*19370*/  MOV R3, 0x19390 ;  /* 0x0001939000037802 */ /* 0x000fe40000000f00 */
[----:B-1----:R-:W-:Y:S05]  /*19380*/  CALL.REL.NOINC `($__internal_87_$__cuda_sm70_shflsync_idx_p) ;  /* 0x0000014000007944 */ /* 0x002fea0003c00000 */
[----:B------:R-:W-:Y:S01]  /*19390*/  IMAD.MOV.U32 R10, RZ, RZ, R30 ;  /* 0x000000ffff0a7224 */ /* 0x000fe200078e001e */
[----:B------:R-:W-:Y:S01]  /*193a0*/  MOV R2, R0 ;  /* 0x0000000000027202 */ /* 0x000fe20000000f00 */
[----:B------:R-:W-:Y:S01]  /*193b0*/  IMAD.MOV.U32 R31, RZ, RZ, R7 ;  /* 0x000000ffff1f7224 */ /* 0x000fe200078e0007 */
[----:B------:R-:W-:-:S02]  /*193c0*/  MOV R30, 0x1f ;  /* 0x0000001f001e7802 */ /* 0x000fc40000000f00 */
[----:B------:R-:W-:Y:S02]  /*193d0*/  MOV R3, 0x193f0 ;  /* 0x000193f000037802 */ /* 0x000fe40000000f00 */
[----:B------:R-:W-:Y:S05]  /*193e0*/  CALL.REL.NOINC `($__internal_87_$__cuda_sm70_shflsync_idx_p) ;  /* 0x000000e000007944 */ /* 0x000fea0003c00000 */
[----:B------:R-:W-:Y:S01]  /*193f0*/  MOV R7, R30 ;  /* 0x0000001e00077202 */ /* 0x000fe20000000f00 */
[----:B------:R-:W-:Y:S05]  /*19400*/  BRA `(.L_x_5308) ;  /* 0xffffc65000007947 */ /* 0x000fea000383ffff */
.L_x_5248:
[----:B------:R-:W-:Y:S01]  /*19410*/  IMAD.MOV.U32 R31, RZ, RZ, R4 ;  /* 0x000000ffff1f7224 */ /* 0x000fe200078e0004 */
[----:B------:R-:W-:Y:S01]  /*19420*/  MOV R2, R0 ;  /* 0x0000000000027202 */ /* 0x000fe20000000f00 */
[----:B------:R-:W-:Y:S01]  /*19430*/  IMAD.MOV.U32 R30, RZ, RZ, 0x1f ;  /* 0x0000001fff1e7424 */ /* 0x000fe200078e00ff */
[----:B------:R-:W-:Y:S02]  /*19440*/  MOV R3, 0x19460 ;  /* 0x0001946000037802 */ /* 0x000fe40000000f00 */
[----:B-1-34-:R-:W-:Y:S05]  /*19450*/  CALL.REL.NOINC `($__internal_87_$__cuda_sm70_shflsync_idx_p) ;  /* 0x0000007000007944 */ /* 0x01afea0003c00000 */
[----:B------:R-:W-:Y:S01]  /*19460*/  MOV R11, R30 ;  /* 0x0000001e000b7202 */ /* 0x000fe20000000f00 */
[----:B------:R-:W-:Y:S05]  /*19470*/  BRA `(.L_x_5247) ;  /* 0xffffc64000007947 */ /* 0x000fea000383ffff */
        .weak           $__internal_86_$__cuda_sm70_shflsync_bfly_p
        .type           $__internal_86_$__cuda_sm70_shflsync_bfly_p,@function
        .size           $__internal_86_$__cuda_sm70_shflsync_bfly_p,($__internal_87_$__cuda_sm70_shflsync_idx_p - $__internal_86_$__cuda_sm70_shflsync_bfly_p)
$__internal_86_$__cuda_sm70_shflsync_bfly_p:
[----:B------:R-:W-:Y:S04]  /*19480*/  WARPSYNC R192 ;  /* 0x000000c000007348 */ /* 0x000fe80003800000 */
[----:B------:R1:W2:Y:S02]  /*19490*/  SHFL.BFLY PT, R136, R2, R136, R209 ;  /* 0x0c00008802887389 */ /* 0x0002a400000e00d1 */
[----:B-1----:R-:W-:-:S02]  /*194a0*/  MOV R2, R3 ;  /* 0x0000000300027202 */ /* 0x002fc40000000f00 */
[----:B------:R-:W-:-:S04]  /*194b0*/  MOV R3, 0x0 ;  /* 0x0000000000037802 */ /* 0x000fc80000000f00 */
[----:B--2---:R-:W-:Y:S05]  /*194c0*/  RET.REL.NODEC R2 `(_ZN7cutlass13device_kernelIN5flash19enable_sm80_to_sm89INS1_16FlashAttnFwdSm80INS1_25CollectiveMainloopFwdSm80ILi8ELi2ELb0EN4cute5tupleIJNS5_1CILi128EEENS7_ILi64EEENS7_ILi192EEEEEELi192ENS_6half_tEfNS_4arch4Sm80ELb0ELb1ELb0ELb1ELb1ELb0ELb1ELb1EEENS1_21CollectiveEpilogueFwdINS6_IJS8_SA_S9_EEENS6_IJNS7_ILi1EEESI_SI_EEESC_SE_Li256ELb1ELb1ELb1ELb0EEENS1_36VarlenDynamicPersistentTileSchedulerILi128ELi64ELi256ELi256ELb1ELb1ELb0ELb1ELb0ELb1EEEEEEEEEvNT_6ParamsE) ;  /* 0xfffe6b3002007950 */ /* 0x004fea0003c3ffff */
        .weak           $__internal_87_$__cuda_sm70_shflsync_idx_p
        .type           $__internal_87_$__cuda_sm70_shflsync_idx_p,@function
        .size           $__internal_87_$__cuda_sm70_shflsync_idx_p,($__internal_88_$__cuda_sm70_shflsync_up_p - $__internal_87_$__cuda_sm70_shflsync_idx_p)
$__internal_87_$__cuda_sm70_shflsync_idx_p:
[----:B------:R-:W-:-:S04]  /*194d0*/  MOV R179, 0xffffffff ;  /* 0xffffffff00b37802 */ /* 0x000fc80000000f00 */
[----:B------:R-:W-:Y:S04]  /*194e0*/  WARPSYNC R179 ;  /* 0x000000b300007348 */ /* 0x000fe80003800000 */
[----:B------:R1:W2:Y:S02]  /*194f0*/  SHFL.IDX PT, R30, R31, R2, R30 ;  /* 0x000000021f1e7389 */ /* 0x0002a400000e001e */
[----:B-1----:R-:W-:Y:S02]  /*19500*/  MOV R2, R3 ;  /* 0x0000000300027202 */ /* 0x002fe40000000f00 */
[----:B------:R-:W-:-:S04]  /*19510*/  MOV R3, 0x0 ;  /* 0x0000000000037802 */ /* 0x000fc80000000f00 */
[----:B--2---:R-:W-:Y:S05]  /*19520*/  RET.REL.NODEC R2 `(_ZN7cutlass13device_kernelIN5flash19enable_sm80_to_sm89INS1_16FlashAttnFwdSm80INS1_25CollectiveMainloopFwdSm80ILi8ELi2ELb0EN4cute5tupleIJNS5_1CILi128EEENS7_ILi64EEENS7_ILi192EEEEEELi192ENS_6half_tEfNS_4arch4Sm80ELb0ELb1ELb0ELb1ELb1ELb0ELb1ELb1EEENS1_21CollectiveEpilogueFwdINS6_IJS8_SA_S9_EEENS6_IJNS7_ILi1EEESI_SI_EEESC_SE_Li256ELb1ELb1ELb1ELb0EEENS1_36VarlenDynamicPersistentTileSchedulerILi128ELi64ELi256ELi256ELb1ELb1ELb0ELb1ELb0ELb1EEEEEEEEEvNT_6ParamsE) ;  /* 0xfffe6ad002007950 */ /* 0x004fea0003c3ffff */
        .weak           $__internal_88_$__cuda_sm70_shflsync_up_p
        .type           $__internal_88_$__cuda_sm70_shflsync_up_p,@function
        .size           $__internal_88_$__cuda_sm70_shflsync_up_p,($__internal_89_$__cuda_sm70_votesync_ballot - $__internal_88_$__cuda_sm70_shflsync_up_p)
$__internal_88_$__cuda_sm70_shflsync_up_p:
[----:B------:R-:W-:Y:S02]  /*19530*/  IMAD.MOV.U32 R4, RZ, RZ, RZ ;  /* 0x000000ffff047224 */ /* 0x000fe400078e00ff */
[----:B------:R-:W-:-:S04]  /*19540*/  IMAD.MOV.U32 R10, RZ, RZ, -0x1 ;  /* 0xffffffffff0a7424 */ /* 0x000fc800078e00ff */
[----:B------:R-:W-:Y:S04]  /*19550*/  WARPSYNC R10 ;  /* 0x0000000a00007348 */ /* 0x000fe80003800000 */
[----:B------:R1:W2:Y:S02]  /*19560*/  SHFL.UP PT, R4, R0, R2, R4 ;  /* 0x0400000200047389 */ /* 0x0002a400000e0004 */
[----:B-1----:R-:W-:Y:S02]  /*19570*/  MOV R2, R3 ;  /* 0x0000000300027202 */ /* 0x002fe40000000f00 */
[----:B------:R-:W-:-:S04]  /*19580*/  MOV R3, 0x0 ;  /* 0x0000000000037802 */ /* 0x000fc80000000f00 */
[----:B--2---:R-:W-:Y:S05]  /*19590*/  RET.REL.NODEC R2 `(_ZN7cutlass13device_kernelIN5flash19enable_sm80_to_sm89INS1_16FlashAttnFwdSm80INS1_25CollectiveMainloopFwdSm80ILi8ELi2ELb0EN4cute5tupleIJNS5_1CILi128EEENS7_ILi64EEENS7_ILi192EEEEEELi192ENS_6half_tEfNS_4arch4Sm80ELb0ELb1ELb0ELb1ELb1ELb0ELb1ELb1EEENS1_21CollectiveEpilogueFwdINS6_IJS8_SA_S9_EEENS6_IJNS7_ILi1EEESI_SI_EEESC_SE_Li256ELb1ELb1ELb1ELb0EEENS1_36VarlenDynamicPersistentTileSchedulerILi128ELi64ELi256ELi256ELb1ELb1ELb0ELb1ELb0ELb1EEEEEEEEEvNT_6ParamsE) ;  /* 0xfffe6a6002007950 */ /* 0x004fea0003c3ffff */
        .weak           $__internal_89_$__cuda_sm70_votesync_ballot
        .type           $__internal_89_$__cuda_sm70_votesync_ballot,@function
        .size           $__internal_89_$__cuda_sm70_votesync_ballot,(.L_x_6287 - $__internal_89_$__cuda_sm70_votesync_ballot)
$__internal_89_$__cuda_sm70_votesync_ballot:
[----:B------:R-:W-:Y:S01]  /*195a0*/  ISETP.NE.U32.AND P0, PT, R0, 0x1, PT ;  /* 0x000000010000780c */ /* 0x000fe20003f05070 */
[----:B------:R-:W-:-:S04]  /*195b0*/  IMAD.MOV.U32 R3, RZ, RZ, -0x1 ;  /* 0xffffffffff037424 */ /* 0x000fc800078e00ff */
[----:B------:R-:W-:Y:S08]  /*195c0*/  WARPSYNC R3 ;  /* 0x0000000300007348 */ /* 0x000ff00003800000 */
[----:B------:R-:W-:-:S04]  /*195d0*/  VOTE.ANY R0, PT, !P0 ;  /* 0x0000000000007806 */ /* 0x000fc800040e0100 */
[----:B------:R-:W-:Y:S01]  /*195e0*/  LOP3.LUT R0, R0, R3, RZ, 0xc0, !PT ;  /* 0x0000000300007212 */ /* 0x000fe200078ec0ff */
[----:B------:R-:W-:-:S04]  /*195f0*/  IMAD.MOV.U32 R3, RZ, RZ, 0x0 ;  /* 0x00000000ff037424 */ /* 0x000fc800078e00ff */
[----:B------:R-:W-:Y:S05]  /*19600*/  RET.REL.NODEC R2 `(_ZN7cutlass13device_kernelIN5flash19enable_sm80_to_sm89INS1_16FlashAttnFwdSm80INS1_25CollectiveMainloopFwdSm80ILi8ELi2ELb0EN4cute5tupleIJNS5_1CILi128EEENS7_ILi64EEENS7_ILi192EEEEEELi192ENS_6half_tEfNS_4arch4Sm80ELb0ELb1ELb0ELb1ELb1ELb0ELb1ELb1EEENS1_21CollectiveEpilogueFwdINS6_IJS8_SA_S9_EEENS6_IJNS7_ILi1EEESI_SI_EEESC_SE_Li256ELb1ELb1ELb1ELb0EEENS1_36VarlenDynamicPersistentTileSchedulerILi128ELi64ELi256ELi256ELb1ELb1ELb0ELb1ELb0ELb1EEEEEEEEEvNT_6ParamsE) ;  /* 0xfffe69f002007950 */ /* 0x000fea0003c3ffff */
.L_x_5309:
        /* <DEDUP_REMOVED lines=15> */
.L_x_6287:


//--------------------- .text._ZN7cutlass13device_kernelIN5flash19enable_sm80_to_sm89INS1_16FlashAttnFwdSm80INS1_25CollectiveMainloopFwdSm80ILi8ELi2ELb0EN4cute5tupleIJNS5_1CILi128EEENS7_ILi64EEENS7_ILi192EEEEEELi192ENS_6half_tEfNS_4arch4Sm80ELb0ELb1ELb0ELb1ELb1ELb1ELb1ELb1EEENS1_21CollectiveEpilogueFwdINS6_IJS8_SA_S9_EEENS6_IJNS7_ILi1EEESI_SI_EEESC_SE_Li256ELb1ELb1ELb1ELb0EEENS1_36VarlenDynamicPersistentTileSchedulerILi128ELi64ELi256ELi256ELb1ELb1ELb0ELb1ELb0ELb1EEEEEEEEEvNT_6ParamsE --------------------------
	.section	.text._ZN7cutlass13device_kernelIN5flash19enable_sm80_to_sm89INS1_16FlashAttnFwdSm80INS1_25CollectiveMainloopFwdSm80ILi8ELi2ELb0EN4cute5tupleIJNS5_1CILi128EEENS7_ILi64EEENS7_ILi192EEEEEELi192ENS_6half_tEfNS_4arch4Sm80ELb0ELb1ELb0ELb1ELb1ELb1ELb1ELb1EEENS1_21CollectiveEpilogueFwdINS6_IJS8_SA_S9_EEENS6_IJNS7_ILi1EEESI_SI_EEESC_SE_Li256ELb1ELb1ELb1ELb0EEENS1_36VarlenDynamicPersistentTileSchedulerILi128ELi64ELi256ELi256ELb1ELb1ELb0ELb1ELb0ELb1EEEEEEEEEvNT_6ParamsE,"ax",@progbits
	.sectioninfo	@"SHI_REGISTERS=255"
	.align	128
.text._ZN7cutlass13device_kernelIN5flash19enable_sm80_to_sm89INS1_16FlashAttnFwdSm80INS1_25CollectiveMainloopFwdSm80ILi8ELi2ELb0EN4cute5tupleIJNS5_1CILi128EEENS7_ILi64EEENS7_ILi192EEEEEELi192ENS_6half_tEfNS_4arch4Sm80ELb0ELb1ELb0ELb1ELb1ELb1ELb1ELb1EEENS1_21CollectiveEpilogueFwdINS6_IJS8_SA_S9_EEENS6_IJNS7_ILi1EEESI_SI_EEESC_SE_Li256ELb1ELb1ELb1ELb0EEENS1_36VarlenDynamicPersistentTileSchedulerILi128ELi64ELi256ELi256ELb1ELb1ELb0ELb1ELb0ELb1EEEEEEEEEvNT_6ParamsE:
        .type           _ZN7cutlass13device_kernelIN5flash19enable_sm80_to_sm89INS1_16FlashAttnFwdSm80INS1_25CollectiveMainloopFwdSm80ILi8ELi2ELb0EN4cute5tupleIJNS5_1CILi128EEENS7_ILi64EEENS7_ILi192EEEEEELi192ENS_6half_tEfNS_4arch4Sm80ELb0ELb1ELb0ELb1ELb1ELb1ELb1ELb1EEENS1_21CollectiveEpilogueFwdINS6_IJS8_SA_S9_EEENS6_IJNS7_ILi1EEESI_SI_EEESC_SE_Li256ELb1ELb1ELb1ELb0EEENS1_36VarlenDynamicPersistentTileSchedulerILi128ELi64ELi256ELi256ELb1ELb1ELb0ELb1ELb0ELb1EEEEEEEEEvNT_6ParamsE,@function
        .size           _ZN7cutlass13device_kernelIN5flash19enable_sm80_to_sm89INS1_16FlashAttnFwdSm80INS1_25CollectiveMainloopFwdSm80ILi8ELi2ELb0EN4cute5tupleIJNS5_1CILi128EEENS7_ILi64EEENS7_ILi192EEEEEELi192ENS_6half_tEfNS_4arch4Sm80ELb0ELb1ELb0ELb1ELb1ELb1ELb1ELb1EEENS1_21CollectiveEpilogueFwdINS6_IJS8_SA_S9_EEENS6_IJNS7_ILi1EEESI_SI_EEESC_SE_Li256ELb1ELb1ELb1ELb0EEENS1_36VarlenDynamicPersistentTileSchedulerILi128ELi64ELi256ELi256ELb1ELb1ELb0ELb1ELb0ELb1EEEEEEEEEvNT_6ParamsE,(.L_x_6292 - _ZN7cutlass13device_kernelIN5flash19enable_sm80_to_sm89INS1_16FlashAttnFwdSm80INS1_25CollectiveMainloopFwdSm80ILi8ELi2ELb0EN4cute5tupleIJNS5_1CILi128EEENS7_ILi64EEENS7_ILi192EEEEEELi192ENS_6half_tEfNS_4arch4Sm80ELb0ELb1ELb0ELb1ELb1ELb1ELb1ELb1EEENS1_21CollectiveEpilogueFwdINS6_IJS8_SA_S9_EEENS6_IJNS7_ILi1EEESI_SI_EEESC_SE_Li256ELb1ELb1ELb1ELb0EEENS1_36VarlenDynamicPersistentTileSchedulerILi128ELi64ELi256ELi256ELb1ELb1ELb0ELb1ELb0ELb1EEEEEEEEEvNT_6ParamsE)
        .other          _ZN7cutlass13device_kernelIN5flash19enable_sm80_to_sm89INS1_16FlashAttnFwdSm80INS1_25CollectiveMainloopFwdSm80ILi8ELi2ELb0EN4cute5tupleIJNS5_1CILi128EEENS7_ILi64EEENS7_ILi192EEEEEELi192ENS_6half_tEfNS_4arch4Sm80ELb0ELb1ELb0ELb1ELb1ELb1ELb1ELb1EEENS1_21CollectiveEpilogueFwdINS6_IJS8_SA_S9_EEENS6_IJNS7_ILi1EEESI_SI_EEESC_SE_Li256ELb1ELb1ELb1ELb0EEENS1_36VarlenDynamicPersistentTileSchedulerILi128ELi64ELi256ELi256ELb1ELb1ELb0ELb1ELb0ELb1EEEEEEEEEvNT_6ParamsE,@"STO_CUDA_ENTRY STV_DEFAULT"
_ZN7cutlass13device_kernelIN5flash19enable_sm80_to_sm89INS1_16FlashAttnFwdSm80INS1_25CollectiveMainloopFwdSm80ILi8ELi2ELb0EN4cute5tupleIJNS5_1CILi128EEENS7_ILi64EEENS7_ILi192EEEEEELi192ENS_6half_tEfNS_4arch4Sm80ELb0ELb1ELb0ELb1ELb1ELb1ELb1ELb1EEENS1_21CollectiveEpilogueFwdINS6_IJS8_SA_S9_EEENS6_IJNS7_ILi1EEESI_SI_EEESC_SE_Li256ELb1ELb1ELb1ELb0EEENS1_36VarlenDynamicPersistentTileSchedulerILi128ELi64ELi256ELi256ELb1ELb1ELb0ELb1ELb0ELb1EEEEEEEEEvNT_6ParamsE:
        /* <DEDUP_REMOVED lines=52> */
.L_x_5315:
        /* <DEDUP_REMOVED lines=16> */
.L_x_5575:
        /* <DEDUP_REMOVED lines=16> */
.L_x_5576:
[----:B---3--:R-:W-:-:S05]  /*0540*/  IMAD R0, R0, c[0x0][0x538], RZ ;  /* 0x00014e0000007a24 */ /* 0x008fca00078e02ff */
[----:B------:R-:W-:-:S04]  /*0550*/  IADD3 R6, R0, R6, RZ ;  /* 0x0000000600067210 */ /* 0x000fc80007ffe0ff */
[----:B------:R-:W-:-:S13]  /*0560*/  ISETP.GT.AND P0, PT, R6, UR4, PT ;  /* 0x0000000406007c0c */ /* 0x000fda000bf04270 */
[----:B-12---:R-:W-:Y:S05]  /*0570*/  @!P0 BRA `(.L_x_5315) ;  /* 0xfffffdc000008947 */ /* 0x006fea000383ffff */
.L_x_5311:
[----:B------:R-:W-:-:S05]  /*0580*/  IADD3 R10, -R0, R6, RZ ;  /* 0x00000006000a7210 */ /* 0x000fca0007ffe1ff */
[----:B------:R-:W-:-:S05]  /*0590*/  IMAD R0, R4, c[0x0][0x538], R10 ;  /* 0x00014e0004007a24 */ /* 0x000fca00078e020a */
[----:B------:R-:W-:Y:S01]  /*05a0*/  ISETP.GT.AND P0, PT, R0, UR4, PT ;  /* 0x0000000400007c0c */ /* 0x000fe2000bf04270 */
[----:B------:R-:W-:-:S12]  /*05b0*/  BRA.DIV ~URZ, `(.L_x_5316) ;  /* 0x00022e527f007947 */ /* 0x000fd8000b800000 */
[----:B------:R-:W-:-:S04]  /*05c0*/  VOTE.ANY R6, PT, !P0 ;  /* 0x0000000000067806 */ /* 0x000fc800040e0100 */
.L_x_5577:
[----:B------:R-:W2:Y:S02]  /*05d0*/  POPC R0, R6 ;  /* 0x0000000600007309 */ /* 0x000ea40000000000 */
[----:B-12---:R-:W-:Y:S01]  /*05e0*/  IADD3 R239, R0, R7, RZ ;  /* 0x0000000700ef7210 */ /* 0x006fe20007ffe0ff */
[----:B------:R-:W-:Y:S05]  /*05f0*/  BRA.DIV ~URZ, `(.L_x_5317) ;  /* 0x00022e627f007947 */ /* 0x000fea000b800000 */
[----:B------:R1:W2:Y:S01]  /*0600*/  SHFL.IDX PT, R12, R9, R0, 0x1f ;  /* 0x00001f00090c7589 */ /* 0x0002a200000e0000 */
[----:B------:R-:W-:-:S03]  /*0610*/  MOV R5, RZ ;  /* 0x000000ff00057202 */ /* 0x000fc60000000f00 */
[----:B------:R1:W3:Y:S04]  /*0620*/  SHFL.IDX PT, R9, R8, R0, 0x1f ;  /* 0x00001f0008097589 */ /* 0x0002e800000e0000 */
.L_x_5578:
[----:B------:R-:W-:Y:S01]  /*0630*/  ISETP.NE.AND P0, PT, R6, RZ, PT ;  /* 0x000000ff0600720c */ /* 0x000fe20003f05270 */
[----:B------:R-:W-:-:S12]  /*0640*/  BSSY B0, `(.L_x_5318) ;  /* 0x0000005000007945 */ /* 0x000fd80003800000 */
[----:B------:R-:W-:Y:S05]  /*0650*/  @!P0 BRA `(.L_x_5319) ;  /* 0x0000003000008947 */ /* 0x000fea0003800000 */
[----:B-1----:R-:W-:Y:S01]  /*0660*/  IADD3 R0, R0, -0x1, RZ ;  /* 0xffffffff00007810 */ /* 0x002fe20007ffe0ff */
[----:B------:R-:W-:Y:S05]  /*0670*/  BRA.DIV ~URZ, `(.L_x_5320) ;  /* 0x00022ec27f007947 */ /* 0x000fea000b800000 */
[----:B------:R1:W4:Y:S02]  /*0680*/  SHFL.IDX PT, R5, R4, R0, 0x1f ;  /* 0x00001f0004057589 */ /* 0x00032400000e0000 */
.L_x_5319:
[----:B------:R-:W-:Y:S05]  /*0690*/  BSYNC B0 ;  /* 0x0000000000007941 */ /* 0x000fea0003800000 */
.L_x_5318:
        /* <DEDUP_REMOVED lines=67> */
.L_x_5322:
        /* <DEDUP_REMOVED lines=68> */
.L_x_5323:
[----:B------:R-:W-:Y:S05]  /*0f10*/  BSYNC B0 ;  /* 0x0000000000007941 */ /* 0x000fea0003800000 */
.L_x_5321:
[----:B------:R-:W-:-:S04]  /*0f20*/  LOP3.LUT R0, RZ, R0, RZ, 0x33, !PT ;  /* 0x00000000ff007212 */ /* 0x000fc800078e33ff */
[----:B------:R-:W-:Y:S01]  /*0f30*/  IADD3 R237, R0, R12, RZ ;  /* 0x0000000c00ed7210 */ /* 0x000fe20007ffe0ff */
[----:B------:R-:W-:Y:S05]  /*0f40*/  BRA `(.L_x_5324) ;  /* 0x0000004000007947 */ /* 0x000fea0003800000 */
.L_x_5312:
[----:B-1----:R-:W-:Y:S01]  /*0f50*/  IMAD.MOV.U32 R237, RZ, RZ, RZ ;  /* 0x000000ffffed7224 */ /* 0x002fe200078e00ff */
[----:B------:R-:W-:Y:S01]  /*0f60*/  MOV R238, RZ ;  /* 0x000000ff00ee7202 */ /* 0x000fe20000000f00 */
[----:B------:R-:W-:Y:S01]  /*0f70*/  IMAD.U32 R236, RZ, RZ, UR4 ;  /* 0x00000004ffec7e24 */ /* 0x000fe2000f8e00ff */
[----:B------:R-:W-:Y:S02]  /*0f80*/  MOV R239, c[0x0][0x53c] ;  /* 0x00014f0000ef7a02 */ /* 0x000fe40000000f00 */
.L_x_5324:
[----:B------:R-:W-:Y:S01]  /*0f90*/  ISETP.NE.AND P0, PT, R13, RZ, PT ;  /* 0x000000ff0d00720c */ /* 0x000fe20003f05270 */
[----:B------:R-:W-:-:S12]  /*0fa0*/  WARPSYNC 0xffffffff ;  /* 0xffffffff00007948 */ /* 0x000fd80003800000 */
[----:B------:R1:W-:Y:S04]  /*0fb0*/  @!P0 STS.128 [0x24100], R236 ;  /* 0x024100ecff008388 */ /* 0x0003e80000000c00 */
[----:B------:R-:W-:Y:S06]  /*0fc0*/  BAR.ARV 0x5, 0x100 ;  /* 0x0144000000007b1d */ /* 0x000fec0000002000 */
.L_x_5310:
        /* <DEDUP_REMOVED lines=53> */
[C---:B------:R-:W-:Y:S01]  /*1320*/  IMAD.SHL.U32 R4, R9.reuse, 0x8, RZ ;  /* 0x0000000809047824 */ /* 0x040fe200078e00ff */
[----:B------:R-:W-:Y:S01]  /*1330*/  LOP3.LUT R0, R0, 0x1c0, RZ, 0xc0, !PT ;  /* 0x000001c000007812 */ /* 0x000fe200078ec0ff */
[----:B------:R-:W-:Y:S01]  /*1340*/  IMAD.SHL.U32 R144, R144, 0x2, RZ ;  /* 0x0000000290907824 */ /* 0x000fe200078e00ff */
[--C-:B------:R-:W-:Y:S01]  /*1350*/  SHF.R.S32.HI R215, RZ, 0x2, R7.reuse ;  /* 0x00000002ffd77819 */ /* 0x100fe20000011407 */
[----:B------:R-:W-:Y:S01]  /*1360*/  IMAD.IADD R240, R14, 0x1, -R2 ;  /* 0x000000010ef07824 */ /* 0x000fe200078e0a02 */
[----:B------:R-:W-:Y:S01]  /*1370*/  SHF.R.S32.HI R3, RZ, 0x1f, R7 ;  /* 0x0000001fff037819 */ /* 0x000fe20000011407 */
[----:B------:R-:W-:Y:S01]  /*1380*/  STL [R1+0x30], R18 ;  /* 0x0000301201007387 */ /* 0x000fe20000100800 */
[----:B------:R-:W-:Y:S01]  /*1390*/  LOP3.LUT R5, R0, 0x8, R4, 0xf8, !PT ;  /* 0x0000000800057812 */ /* 0x000fe200078ef804 */
[C---:B------:R-:W-:Y:S01]  /*13a0*/  IMAD.SHL.U32 R142, R240.reuse, 0x4, RZ ;  /* 0x00000004f08e7824 */ /* 0x040fe200078e00ff */
[----:B------:R-:W-:Y:S01]  /*13b0*/  SHF.R.U32.HI R4, RZ, 0x3, R0 ;  /* 0x00000003ff047819 */ /* 0x000fe20000011600 */
[----:B------:R-:W-:Y:S01]  /*13c0*/  IMAD R0, R9, 0x200, R8 ;  /* 0x0000020009007824 */ /* 0x000fe200078e0208 */
[----:B------:R-:W-:Y:S01]  /*13d0*/  LEA.HI R3, R3, R215, RZ, 0x3 ;  /* 0x000000d703037211 */ /* 0x000fe200078f18ff */
[----:B------:R-:W-:Y:S01]  /*13e0*/  IMAD.SHL.U32 R106, R240, 0x8, RZ ;  /* 0x00000008f06a7824 */ /* 0x000fe200078e00ff */
[----:B------:R-:W-:-:S02]  /*13f0*/  LOP3.LUT R9, R5, R4, RZ, 0x3c, !PT ;  /* 0x0000000405097212 */ /* 0x000fc400078e3cff */
[----:B------:R-:W-:Y:S02]  /*1400*/  IADD3 R5, R215, 0x40, RZ ;  /* 0x00000040d7057810 */ /* 0x000fe40007ffe0ff */
[----:B------:R-:W-:Y:S02]  /*1410*/  LOP3.LUT R3, R3, 0xfffffff8, RZ, 0xc0, !PT ;  /* 0xfffffff803037812 */ /* 0x000fe400078ec0ff */
[C---:B------:R-:W-:Y:S01]  /*1420*/  IADD3 R146, R142.reuse, 0x20, RZ ;  /* 0x000000208e927810 */ /* 0x040fe20007ffe0ff */
        /* <DEDUP_REMOVED lines=44> */
[----:B------:R-:W-:Y:S01]  /*16f0*/  IADD3 R149, R142, 0x10, RZ ;  /* 0x000000108e957810 */ /* 0x000fe20007ffe0ff */
[----:B------:R-:W-:Y:S01]  /*1700*/  IMAD.IADD R5, R240, 0x1, -R5 ;  /* 0x00000001f0057824 */ /* 0x000fe200078e0a05 */
[CC--:B------:R-:W-:Y:S01]  /*1710*/  IADD3 R2, R9.reuse, R3.reuse, R10 ;  /* 0x0000000309027210 */ /* 0x0c0fe20007ffe00a */
[----:B------:R-:W-:Y:S01]  /*1720*/  IMAD.MOV.U32 R10, RZ, RZ, 0x40 ;  /* 0x00000040ff0a7424 */ /* 0x000fe200078e00ff */
[----:B------:R-:W-:Y:S01]  /*1730*/  LOP3.LUT R3, R9, R3, RZ, 0xfc, !PT ;  /* 0x0000000309037212 */ /* 0x000fe200078efcff */
[----:B------:R-:W-:Y:S01]  /*1740*/  IMAD R235, R5, 0x8, R18 ;  /* 0x0000000805eb7824 */ /* 0x000fe200078e0212 */
[----:B------:R-:W-:Y:S02]  /*1750*/  LOP3.LUT R9, R20, 0x38, R106, 0xf8, !PT ;  /* 0x0000003814097812 */ /* 0x000fe400078ef86a */
[----:B------:R-:W-:-:S02]  /*1760*/  LOP3.LUT R6, R11, 0x7ffffffc, RZ, 0xc0, !PT ;  /* 0x7ffffffc0b067812 */ /* 0x000fc400078ec0ff */
[----:B------:R-:W-:Y:S02]  /*1770*/  SHF.R.S32.HI R20, RZ, 0x1f, R149 ;  /* 0x0000001fff147819 */ /* 0x000fe40000011495 */
[C---:B------:R-:W-:Y:S01]  /*1780*/  IADD3 R148, R142.reuse, 0x30, RZ ;  /* 0x000000308e947810 */ /* 0x040fe20007ffe0ff */
[----:B------:R-:W-:Y:S01]  /*1790*/  IMAD.IADD R6, R19, 0x1, -R6 ;  /* 0x0000000113067824 */ /* 0x000fe200078e0a06 */
[----:B------:R-:W-:Y:S01]  /*17a0*/  SHF.R.S32.HI R11, RZ, 0x1f, R146 ;  /* 0x0000001fff0b7819 */ /* 0x000fe20000011492 */
[----:B------:R1:W-:Y:S01]  /*17b0*/  STL [R1+0x14], R20 ;  /* 0x0000141401007387 */ /* 0x0003e20000100800 */
[----:B------:R-:W-:Y:S01]  /*17c0*/  IADD3 R147, R142, 0x50, RZ ;  /* 0x000000508e937810 */ /* 0x000fe20007ffe0ff */
[----:B------:R-:W-:Y:S01]  /*17d0*/  IMAD.SHL.U32 R213, R6, 0x2, RZ ;  /* 0x0000000206d57824 */ /* 0x000fe200078e00ff */
[----:B------:R-:W-:Y:S01]  /*17e0*/  LOP3.LUT R5, R16, R9, R17, 0xf6, !PT ;  /* 0x0000000910057212 */ /* 0x000fe200078ef611 */
[----:B------:R2:W-:Y:S01]  /*17f0*/  STL [R1+0x10], R11 ;  /* 0x0000100b01007387 */ /* 0x0005e20000100800 */
[----:B------:R-:W-:-:S02]  /*1800*/  SHF.R.S32.HI R21, RZ, 0x1f, R148 ;  /* 0x0000001fff157819 */ /* 0x000fc40000011494 */
[----:B------:R-:W-:Y:S02]  /*1810*/  LEA R5, R5, 0x18100, 0x1 ;  /* 0x0001810005057811 */ /* 0x000fe400078e08ff */
[----:B------:R-:W-:Y:S01]  /*1820*/  SEL R185, R4, 0xffffffe0, !P1 ;  /* 0xffffffe004b97807 */ /* 0x000fe20004800000 */
[----:B------:R-:W-:Y:S01]  /*1830*/  STL [R1+0xc], R21 ;  /* 0x00000c1501007387 */ /* 0x000fe20000100800 */
[----:B------:R-:W-:Y:S02]  /*1840*/  SHF.R.S32.HI R4, RZ, 0x1f, R213 ;  /* 0x0000001fff047819 */ /* 0x000fe400000114d5 */
[C---:B------:R-:W-:Y:S02]  /*1850*/  IADD3 R4, R213.reuse, 0x80, RZ ;  /* 0x00000080d5047810 */ /* 0x040fe40007ffe0ff */
[----:B------:R-:W-:Y:S02]  /*1860*/  IADD3 R251, R213, 0x90, RZ ;  /* 0x00000090d5fb7810 */ /* 0x000fe40007ffe0ff */
[----:B------:R-:W-:-:S02]  /*1870*/  LEA R181, R2, 0x18100, 0x1 ;  /* 0x0001810002b57811 */ /* 0x000fc400078e08ff */
[C---:B------:R-:W-:Y:S02]  /*1880*/  IADD3 R250, R213.reuse, 0x98, RZ ;  /* 0x00000098d5fa7810 */ /* 0x040fe40007ffe0ff */
[----:B------:R-:W-:Y:S01]  /*1890*/  IADD3 R248, R213, 0xa8, RZ ;  /* 0x000000a8d5f87810 */ /* 0x000fe20007ffe0ff */
[----:B------:R-:W-:Y:S01]  /*18a0*/  IMAD.IADD R182, R181, 0x1, R185 ;  /* 0x00000001b5b67824 */ /* 0x000fe200078e02b9 */
[----:B------:R-:W-:Y:S02]  /*18b0*/  LEA R187, R3, 0x100, 0x1 ;  /* 0x0000010003bb7811 */ /* 0x000fe400078e08ff */
[----:B-1----:R-:W-:Y:S02]  /*18c0*/  SHF.R.S32.HI R20, RZ, 0x1f, R145 ;  /* 0x0000001fff147819 */ /* 0x002fe40000011491 */
[----:B------:R-:W-:Y:S01]  /*18d0*/  IADD3 R247, R213, 0xb0, RZ ;  /* 0x000000b0d5f77810 */ /* 0x000fe20007ffe0ff */
[----:B------:R-:W-:Y:S01]  /*18e0*/  IMAD.IADD R242, R185, 0x1, R187 ;  /* 0x00000001b9f27824 */ /* 0x000fe200078e02bb */
[----:B--2---:R-:W-:Y:S01]  /*18f0*/  SHF.R.S32.HI R11, RZ, 0x1f, R147 ;  /* 0x0000001fff0b7819 */ /* 0x004fe20000011493 */
[----:B------:R-:W-:Y:S01]  /*1900*/  STL [R1+0x8], R20 ;  /* 0x0000081401007387 */ /* 0x000fe20000100800 */
[----:B------:R-:W-:-:S02]  /*1910*/  LEA R186, R0, 0xc100, 0x1 ;  /* 0x0000c10000ba7811 */ /* 0x000fc400078e08ff */
[----:B------:R-:W-:Y:S01]  /*1920*/  SEL R0, R10, 0xffffffc0, !P2 ;  /* 0xffffffc00a007807 */ /* 0x000fe20005000000 */
[----:B------:R-:W-:Y:S01]  /*1930*/  STL [R1+0x4], R11 ;  /* 0x0000040b01007387 */ /* 0x000fe20000100800 */
[----:B------:R-:W-:Y:S02]  /*1940*/  SHF.R.S32.HI R4, RZ, 0x1f, R4 ;  /* 0x0000001fff047819 */ /* 0x000fe40000011404 */
[----:B------:R-:W-:Y:S01]  /*1950*/  SHF.R.S32.HI R4, RZ, 0x1f, R250 ;  /* 0x0000001fff047819 */ /* 0x000fe200000114fa */
[----:B------:R1:W-:Y:S01]  /*1960*/  STL [R1+0x2c], R5 ;  /* 0x00002c0501007387 */ /* 0x0003e20000100800 */
[----:B------:R-:W-:Y:S01]  /*1970*/  SHF.R.S32.HI R4, RZ, 0x1f, R247 ;  /* 0x0000001fff047819 */ /* 0x000fe200000114f7 */
[----:B------:R-:W-:Y:S01]  /*1980*/  IMAD.IADD R188, R0, 0x1, R187 ;  /* 0x0000000100bc7824 */ /* 0x000fe200078e02bb */
[----:B------:R-:W-:Y:S01]  /*1990*/  LEA R4, R14, 0x18100, 0x1 ;  /* 0x000181000e047811 */ /* 0x000fe200078e08ff */
[--C-:B------:R-:W-:Y:S01]  /*19a0*/  IMAD.IADD R184, R181, 0x1, R0.reuse ;  /* 0x00000001b5b87824 */ /* 0x100fe200078e0200 */
[----:B------:R-:W-:Y:S01]  /*19b0*/  LEA R3, R13, 0x18100, 0x1 ;  /* 0x000181000d037811 */ /* 0x000fe200078e08ff */
[----:B------:R-:W-:Y:S01]  /*19c0*/  IMAD.IADD R183, R182, 0x1, R0 ;  /* 0x00000001b6b77824 */ /* 0x000fe200078e0200 */
[----:B------:R-:W-:Y:S01]  /*19d0*/  LEA R2, R12, 0x18100, 0x1 ;  /* 0x000181000c027811 */ /* 0x000fe200078e08ff */
[----:B------:R-:W-:Y:S01]  /*19e0*/  IMAD.IADD R0, R0, 0x1, R242 ;  /* 0x0000000100007824 */ /* 0x000fe200078e02f2 */
[----:B------:R-:W-:Y:S01]  /*19f0*/  IADD3 R6, R213, 0x70, RZ ;  /* 0x00000070d5067810 */ /* 0x000fe20007ffe0ff */
[----:B------:R-:W-:Y:S01]  /*1a00*/  IMAD.IADD R243, R185, 0x1, R188 ;  /* 0x00000001b9f37824 */ /* 0x000fe200078e02bc */
[----:B------:R-:W-:-:S02]  /*1a10*/  IADD3 R252, R213, 0x88, RZ ;  /* 0x00000088d5fc7810 */ /* 0x000fc40007ffe0ff */
[----:B------:R-:W-:Y:S02]  /*1a20*/  SHF.R.S32.HI R230, RZ, 0x3, R8 ;  /* 0x00000003ffe67819 */ /* 0x000fe40000011408 */
[----:B------:R-:W-:Y:S02]  /*1a30*/  SHF.R.S32.HI R229, RZ, 0x3, R7 ;  /* 0x00000003ffe57819 */ /* 0x000fe40000011407 */
[----:B------:R-:W-:Y:S02]  /*1a40*/  IADD3 R249, R213, 0xa0, RZ ;  /* 0x000000a0d5f97810 */ /* 0x000fe40007ffe0ff */
[C---:B------:R-:W-:Y:S02]  /*1a50*/  IADD3 R201, R198.reuse, 0x40, RZ ;  /* 0x00000040c6c97810 */ /* 0x040fe40007ffe0ff */
[----:B------:R-:W-:Y:S02]  /*1a60*/  IADD3 R194, R198, 0x80, RZ ;  /* 0x00000080c6c27810 */ /* 0x000fe40007ffe0ff */
[----:B------:R-:W-:-:S02]  /*1a70*/  IADD3 R208, R106, 0x60, RZ ;  /* 0x000000606ad07810 */ /* 0x000fc40007ffe0ff */
[----:B-1----:R-:W-:Y:S02]  /*1a80*/  IADD3 R5, R213, 0x78, RZ ;  /* 0x00000078d5057810 */ /* 0x002fe40007ffe0ff */
[----:B------:R-:W-:Y:S02]  /*1a90*/  IADD3 R207, R106, 0x80, RZ ;  /* 0x000000806acf7810 */ /* 0x000fe40007ffe0ff */
[----:B------:R-:W-:Y:S02]  /*1aa0*/  SHF.R.S32.HI R5, RZ, 0x1f, R5 ;  /* 0x0000001fff057819 */ /* 0x000fe40000011405 */
[----:B------:R-:W-:Y:S02]  /*1ab0*/  SHF.R.S32.HI R5, RZ, 0x1f, R251 ;  /* 0x0000001fff057819 */ /* 0x000fe400000114fb */
[----:B------:R-:W-:Y:S02]  /*1ac0*/  SHF.R.S32.HI R5, RZ, 0x1f, R248 ;  /* 0x0000001fff057819 */ /* 0x000fe400000114f8 */
[----:B------:R-:W-:-:S02]  /*1ad0*/  LEA R5, R15, 0x18100, 0x1 ;  /* 0x000181000f057811 */ /* 0x000fc400078e08ff */
[----:B------:R-:W-:Y:S02]  /*1ae0*/  IADD3 R206, R106, 0xa0, RZ ;  /* 0x000000a06ace7810 */ /* 0x000fe40007ffe0ff */
[C---:B------:R-:W-:Y:S01]  /*1af0*/  IADD3 R25, R213.reuse, 0x8, RZ ;  /* 0x00000008d5197810 */ /* 0x040fe20007ffe0ff */
[----:B------:R1:W-:Y:S01]  /*1b00*/  STL [R1+0x28], R5 ;  /* 0x0000280501007387 */ /* 0x0003e20000100800 */
[C---:B------:R-:W-:Y:S02]  /*1b10*/  IADD3 R24, R213.reuse, 0x10, RZ ;  /* 0x00000010d5187810 */ /* 0x040fe40007ffe0ff */
[C---:B------:R-:W-:Y:S01]  /*1b20*/  IADD3 R23, R213.reuse, 0x18, RZ ;  /* 0x00000018d5177810 */ /* 0x040fe20007ffe0ff */
[----:B------:R1:W-:Y:S01]  /*1b30*/  STL [R1+0x24], R4 ;  /* 0x0000240401007387 */ /* 0x0003e20000100800 */
[C---:B------:R-:W-:Y:S02]  /*1b40*/  IADD3 R22, R213.reuse, 0x20, RZ ;  /* 0x00000020d5167810 */ /* 0x040fe40007ffe0ff */
[C---:B------:R-:W-:Y:S01]  /*1b50*/  IADD3 R21, R213.reuse, 0x28, RZ ;  /* 0x00000028d5157810 */ /* 0x040fe20007ffe0ff */
[----:B------:R1:W-:Y:S01]  /*1b60*/  STL [R1+0x20], R3 ;  /* 0x0000200301007387 */ /* 0x0003e20000100800 */
        /* <DEDUP_REMOVED lines=36> */
[----:B-1----:R-:W-:Y:S02]  /*1db0*/  SHF.R.S32.HI R6, RZ, 0x1f, R246 ;  /* 0x0000001fff067819 */ /* 0x002fe400000114f6 */
.L_x_5574:
        /* <DEDUP_REMOVED lines=32> */
.L_x_5325:
[----:B------:R-:W-:-:S04]  /*1fc0*/  ISETP.NE.U32.AND P0, PT, RZ, c[0x0][0x368], PT ;  /* 0x0000da00ff007a0c */ /* 0x000fc80003f05070 */
[----:B------:R-:W-:-:S13]  /*1fd0*/  ISETP.NE.AND.EX P0, PT, RZ, c[0x0][0x36c], PT, P0 ;  /* 0x0000db00ff007a0c */ /* 0x000fda0003f05300 */
[----:B------:R-:W-:Y:S05]  /*1fe0*/  @!P0 BRA `(.L_x_5326) ;  /* 0x0000003000008947 */ /* 0x000fea0003800000 */
[----:B-1----:R-:W-:-:S05]  /*1ff0*/  IMAD.WIDE R4, R239, R15, c[0x0][0x368] ;  /* 0x0000da00ef047625 */ /* 0x002fca00078e020f */
[----:B------:R1:W5:Y:S01]  /*2000*/  LDG.E R18, [R4.64] ;  /* 0x0000000c04127981 */ /* 0x000362000c1e1900 */
[----:B------:R-:W-:Y:S05]  /*2010*/  BRA `(.L_x_5327) ;  /* 0x0000005000007947 */ /* 0x000fea0003800000 */
.L_x_5326:
[----:B------:R-:W-:Y:S01]  /*2020*/  MOV R18, UR10 ;  /* 0x0000000a00127c02 */ /* 0x000fe20008000f00 */
[----:B------:R-:W-:Y:S05]  /*2030*/  @!P3 BRA `(.L_x_5327) ;  /* 0x000000300000b947 */ /* 0x000fea0003800000 */
[----:B-1----:R-:W2:Y:S04]  /*2040*/  LDG.E R6, [R4.64] ;  /* 0x0000000c04067981 */ /* 0x002ea8000c1e1900 */
[----:B------:R-:W2:Y:S02]  /*2050*/  LDG.E R0, [R4.64+0x4] ;  /* 0x0000040c04007981 */ /* 0x000ea4000c1e1900 */
[----:B--2---:R-:W-:Y:S02]  /*2060*/  IADD3 R18, -R6, R0, RZ ;  /* 0x0000000006127210 */ /* 0x004fe40007ffe1ff */
.L_x_5327:
        /* <DEDUP_REMOVED lines=41> */
.L_x_5330:
[----:B------:R-:W-:-:S13]  /*2300*/  ISETP.NE.AND P0, PT, R6, 0x1, PT ;  /* 0x000000010600780c */ /* 0x000fda0003f05270 */
[----:B------:R-:W-:-:S05]  /*2310*/  @P0 IMAD.HI.U32 R0, R2, c[0x0][0x330], RZ ;  /* 0x0000cc0002000a27 */ /* 0x000fca00078e00ff */
[----:B------:R-:W-:Y:S02]  /*2320*/  @P0 SHF.R.U32.HI R2, RZ, c[0x0][0x334], R0 ;  /* 0x0000cd00ff020a19 */ /* 0x000fe40000011600 */
.L_x_5331:
[----:B------:R-:W-:Y:S05]  /*2330*/  BSYNC B0 ;  /* 0x0000000000007941 */ /* 0x000fea0003800000 */
.L_x_5329:
[----:B------:R-:W-:-:S05]  /*2340*/  IMAD R2, R2, R6, c[0x0][0x32c] ;  /* 0x0000cb0002027624 */ /* 0x000fca00078e0206 */
[----:B------:R-:W-:-:S04]  /*2350*/  IMNMX R3, R3, R2, PT ;  /* 0x0000000203037217 */ /* 0x000fc80003800200 */
.L_x_5328:
        /* <DEDUP_REMOVED lines=21> */
.L_x_5334:
[----:B------:R-:W-:-:S13]  /*24b0*/  ISETP.NE.AND P0, PT, R6, 0x1, PT ;  /* 0x000000010600780c */ /* 0x000fda0003f05270 */
[----:B------:R-:W-:-:S05]  /*24c0*/  @P0 IMAD.HI.U32 R3, R0, c[0x0][0x330], RZ ;  /* 0x0000cc0000030a27 */ /* 0x000fca00078e00ff */
[----:B------:R-:W-:Y:S02]  /*24d0*/  @P0 SHF.R.U32.HI R0, RZ, c[0x0][0x334], R3 ;  /* 0x0000cd00ff000a19 */ /* 0x000fe40000011603 */
.L_x_5335:
[----:B------:R-:W-:Y:S05]  /*24e0*/  BSYNC B0 ;  /* 0x0000000000007941 */ /* 0x000fea0003800000 */
.L_x_5333:
[----:B------:R-:W-:-:S05]  /*24f0*/  IMAD R0, R0, c[0x0][0x32c], RZ ;  /* 0x0000cb0000007a24 */ /* 0x000fca00078e02ff */
[----:B------:R-:W-:-:S04]  /*2500*/  IMNMX R2, R2, R0, !PT ;  /* 0x0000000002027217 */ /* 0x000fc80007800200 */
.L_x_5332:
        /* <DEDUP_REMOVED lines=45> */
.L_x_5337:
[----:B------:R-:W-:Y:S05]  /*27e0*/  BSYNC B0 ;  /* 0x0000000000007941 */ /* 0x000fea0003800000 */
.L_x_5336:
        /* <DEDUP_REMOVED lines=115> */
[C---:B------:R-:W-:Y:S01]  /*2f20*/  @P0 LEA R6, P2, R4.reuse, c[0x0][0x250], 0x1 ;  /* 0x0000940004060a11 */ /* 0x040fe200078408ff */
        /* <DEDUP_REMOVED lines=112> */
[----:B------:R-:W-:Y:S01]  /*3630*/  IMAD R3, R2, c[0x0][0x290], RZ ;  /* 0x0000a40002037a24 */ /* 0x000fe200078e02ff */
[----:B------:R-:W-:Y:S01]  /*3640*/  LOP3.LUT R204, R204, 0xffffffef, RZ, 0xc0, !PT ;  /* 0xffffffefcccc7812 */ /* 0x000fe200078ec0ff */
[----:B------:R-:W-:Y:S01]  /*3650*/  IMAD R2, R2, c[0x0][0x280], RZ ;  /* 0x0000a00002027a24 */ /* 0x000fe200078e02ff */
[----:B------:R-:W-:Y:S01]  /*3660*/  LOP3.LUT R20, R20, R150, RZ, 0x3c, !PT ;  /* 0x0000009614147212 */ /* 0x000fe200078e3cff */
[----:B------:R-:W-:Y:S01]  /*3670*/  IMAD R3, R134, c[0x0][0x294], R3 ;  /* 0x0000a50086037a24 */ /* 0x000fe200078e0203 */
        /* <DEDUP_REMOVED lines=19> */
.L_x_5363:
        /* <DEDUP_REMOVED lines=114> */
.L_x_5343:
[----:B------:R-:W-:Y:S05]  /*3ed0*/  BSYNC B0 ;  /* 0x0000000000007941 */ /* 0x000fea0003800000 */
.L_x_5342:
        /* <DEDUP_REMOVED lines=93> */
.L_x_5346:
[----:B------:R-:W-:Y:S05]  /*44b0*/  BSYNC B0 ;  /* 0x0000000000007941 */ /* 0x000fea0003800000 */
.L_x_5345:
        /* <DEDUP_REMOVED lines=59> */
.L_x_5348:
[----:B------:R-:W-:Y:S05]  /*4870*/  BSYNC B0 ;  /* 0x0000000000007941 */ /* 0x000fea0003800000 */
.L_x_5347:
        /* <DEDUP_REMOVED lines=61> */
.L_x_5350:
[----:B------:R-:W-:Y:S05]  /*4c50*/  BSYNC B0 ;  /* 0x0000000000007941 */ /* 0x000fea0003800000 */
.L_x_5349:
        /* <DEDUP_REMOVED lines=58> */
.L_x_5352:
[----:B------:R-:W-:Y:S05]  /*5000*/  BSYNC B0 ;  /* 0x0000000000007941 */ /* 0x000fea0003800000 */
.L_x_5351:
        /* <DEDUP_REMOVED lines=58> */
.L_x_5354:
[----:B------:R-:W-:Y:S05]  /*53b0*/  BSYNC B0 ;  /* 0x0000000000007941 */ /* 0x000fea0003800000 */
.L_x_5353:
        /* <DEDUP_REMOVED lines=58> */
.L_x_5341:
        /* <DEDUP_REMOVED lines=47> */
.L_x_5356:
[----:B------:R-:W-:Y:S05]  /*5a50*/  BSYNC B0 ;  /* 0x0000000000007941 */ /* 0x000fea0003800000 */
.L_x_5355:
        /* <DEDUP_REMOVED lines=162> */
.L_x_5358:
[----:B------:R-:W-:Y:S05]  /*6480*/  BSYNC B0 ;  /* 0x0000000000007941 */ /* 0x000fea0003800000 */
.L_x_5357:
        /* <DEDUP_REMOVED lines=126> */
.L_x_5360:
[----:B------:R-:W-:Y:S05]  /*6c70*/  BSYNC B0 ;  /* 0x0000000000007941 */ /* 0x000fea0003800000 */
.L_x_5359:
        /* <DEDUP_REMOVED lines=129> */
.L_x_5340:
        /* <DEDUP_REMOVED lines=52> */
.L_x_5344:
[----:B--2-4-:R-:W-:Y:S05]  /*77d0*/  BSYNC B1 ;  /* 0x0000000000017941 */ /* 0x014fea0003800000 */
.L_x_5339:
        /* <DEDUP_REMOVED lines=77> */
.L_x_5362:
[----:B-12-4-:R-:W-:Y:S05]  /*7cb0*/  BSYNC B0 ;  /* 0x0000000000007941 */ /* 0x016fea0003800000 */
.L_x_5361:
        /* <DEDUP_REMOVED lines=33> */
.L_x_5338:
        /* <DEDUP_REMOVED lines=21> */
.L_x_5366:
[----:B------:R-:W-:-:S04]  /*8020*/  MOV R0, 0x1 ;  /* 0x0000000100007802 */ /* 0x000fc80000000f00 */
[----:B------:R-:W-:-:S13]  /*8030*/  ISETP.NE.AND P0, PT, R0, c[0x0][0x32c], PT ;  /* 0x0000cb0000007a0c */ /* 0x000fda0003f05270 */
[----:B------:R-:W-:-:S05]  /*8040*/  @P0 IMAD.HI.U32 R0, R2, c[0x0][0x330], RZ ;  /* 0x0000cc0002000a27 */ /* 0x000fca00078e00ff */
[----:B------:R-:W-:Y:S02]  /*8050*/  @P0 SHF.R.U32.HI R2, RZ, c[0x0][0x334], R0 ;  /* 0x0000cd00ff020a19 */ /* 0x000fe40000011600 */
.L_x_5367:
[----:B------:R-:W-:Y:S05]  /*8060*/  BSYNC B0 ;  /* 0x0000000000007941 */ /* 0x000fea0003800000 */
.L_x_5365:
[----:B------:R-:W-:-:S05]  /*8070*/  MOV R0, c[0x0][0x32c] ;  /* 0x0000cb0000007a02 */ /* 0x000fca0000000f00 */
[----:B------:R-:W-:-:S05]  /*8080*/  IMAD R2, R2, R0, c[0x0][0x32c] ;  /* 0x0000cb0002027624 */ /* 0x000fca00078e0200 */
[----:B------:R-:W-:-:S04]  /*8090*/  IMNMX R3, R3, R2, PT ;  /* 0x0000000203037217 */ /* 0x000fc80003800200 */
.L_x_5364:
        /* <DEDUP_REMOVED lines=21> */
.L_x_5370:
[----:B------:R-:W-:-:S04]  /*81f0*/  MOV R3, c[0x0][0x32c] ;  /* 0x0000cb0000037a02 */ /* 0x000fc80000000f00 */
[----:B------:R-:W-:-:S13]  /*8200*/  ISETP.NE.AND P0, PT, R3, 0x1, PT ;  /* 0x000000010300780c */ /* 0x000fda0003f05270 */
[----:B------:R-:W-:-:S05]  /*8210*/  @P0 IMAD.HI.U32 R3, R0, c[0x0][0x330], RZ ;  /* 0x0000cc0000030a27 */ /* 0x000fca00078e00ff */
[----:B------:R-:W-:Y:S02]  /*8220*/  @P0 SHF.R.U32.HI R0, RZ, c[0x0][0x334], R3 ;  /* 0x0000cd00ff000a19 */ /* 0x000fe40000011603 */
.L_x_5371:
[----:B------:R-:W-:Y:S05]  /*8230*/  BSYNC B0 ;  /* 0x0000000000007941 */ /* 0x000fea0003800000 */
.L_x_5369:
[----:B------:R-:W-:-:S05]  /*8240*/  IMAD R0, R0, c[0x0][0x32c], RZ ;  /* 0x0000cb0000007a24 */ /* 0x000fca00078e02ff */
[----:B------:R-:W-:-:S04]  /*8250*/  IMNMX R2, R2, R0, !PT ;  /* 0x0000000002027217 */ /* 0x000fc80007800200 */
.L_x_5368:
        /* <DEDUP_REMOVED lines=37> */
.L_x_5373:
[----:B------:R-:W-:Y:S05]  /*84b0*/  BSYNC B0 ;  /* 0x0000000000007941 */ /* 0x000fea0003800000 */
.L_x_5372:
        /* <DEDUP_REMOVED lines=105> */
.L_x_5579:
[----:B------:R-:W-:Y:S05]  /*8b50*/  BRA.DIV ~URZ, `(.L_x_5376) ;  /* 0x0001aac27f007947 */ /* 0x000fea000b800000 */
[----:B------:R3:W4:Y:S02]  /*8b60*/  SHFL.IDX PT, R0, R13, RZ, 0x181f ;  /* 0x00181fff0d007589 */ /* 0x00072400000e0000 */
.L_x_5580:
[----:B------:R-:W-:Y:S01]  /*8b70*/  IMAD R37, R210, c[0x0][0x2c4], RZ ;  /* 0x0000b100d2257a24 */ /* 0x000fe200078e02ff */
[----:B------:R-:W-:Y:S04]  /*8b80*/  BSSY B0, `(.L_x_5377) ;  /* 0x000000f000007945 */ /* 0x000fe80003800000 */
[----:B------:R-:W-:-:S13]  /*8b90*/  ISETP.GE.AND P0, PT, R5, R37, PT ;  /* 0x000000250500720c */ /* 0x000fda0003f06270 */
[----:B------:R-:W-:Y:S05]  /*8ba0*/  @P0 BRA `(.L_x_5378) ;  /* 0x000000c000000947 */ /* 0x000fea0003800000 */
[CC--:B----4-:R-:W-:Y:S02]  /*8bb0*/  LEA R8, P0, R198.reuse, R0.reuse, 0x1 ;  /* 0x00000000c6087211 */ /* 0x0d0fe400078008ff */
[C---:B------:R-:W-:Y:S02]  /*8bc0*/  LEA R6, P1, R201.reuse, R0, 0x1 ;  /* 0x00000000c9067211 */ /* 0x040fe400078208ff */
[----:B--2---:R-:W-:Y:S02]  /*8bd0*/  LEA.HI.X R9, R198, R4, R199, 0x1, P0 ;  /* 0x00000004c6097211 */ /* 0x004fe400000f0cc7 */
        /* <DEDUP_REMOVED lines=9> */
.L_x_5378:
[----:B------:R-:W-:Y:S05]  /*8c70*/  BSYNC B0 ;  /* 0x0000000000007941 */ /* 0x000fea0003800000 */
.L_x_5377:
[----:B------:R-:W-:Y:S05]  /*8c80*/  BRA.DIV ~URZ, `(.L_x_5379) ;  /* 0x0001aa027f007947 */ /* 0x000fea000b800000 */
[----:B--2---:R2:W1:Y:S04]  /*8c90*/  SHFL.IDX PT, R4, R12, 0x1, 0x181f ;  /* 0x00381f000c047f89 */ /* 0x00446800000e0000 */
[----:B----4-:R2:W4:Y:S02]  /*8ca0*/  SHFL.IDX PT, R0, R13, 0x1, 0x181f ;  /* 0x00381f000d007f89 */ /* 0x01052400000e0000 */
.L_x_5581:
[----:B------:R-:W-:Y:S01]  /*8cb0*/  IADD3 R2, R5, 0x20, RZ ;  /* 0x0000002005027810 */ /* 0x000fe20007ffe0ff */
[----:B------:R-:W-:Y:S03]  /*8cc0*/  BSSY B0, `(.L_x_5380) ;  /* 0x000000f000007945 */ /* 0x000fe60003800000 */
[----:B------:R-:W-:-:S13]  /*8cd0*/  ISETP.GE.AND P0, PT, R2, R37, PT ;  /* 0x000000250200720c */ /* 0x000fda0003f06270 */
[----:B------:R-:W-:Y:S05]  /*8ce0*/  @P0 BRA `(.L_x_5381) ;  /* 0x000000c000000947 */ /* 0x000fea0003800000 */
[CC--:B----4-:R-:W-:Y:S02]  /*8cf0*/  LEA R8, P0, R198.reuse, R0.reuse, 0x1 ;  /* 0x00000000c6087211 */ /* 0x0d0fe400078008ff */
[C---:B------:R-:W-:Y:S02]  /*8d00*/  LEA R6, P1, R201.reuse, R0, 0x1 ;  /* 0x00000000c9067211 */ /* 0x040fe400078208ff */
[----:B-1----:R-:W-:Y:S02]  /*8d10*/  LEA.HI.X R9, R198, R4, R199, 0x1, P0 ;  /* 0x00000004c6097211 */ /* 0x002fe400000f0cc7 */
        /* <DEDUP_REMOVED lines=9> */
.L_x_5381:
[----:B------:R-:W-:Y:S05]  /*8db0*/  BSYNC B0 ;  /* 0x0000000000007941 */ /* 0x000fea0003800000 */
.L_x_5380:
[----:B------:R-:W-:Y:S05]  /*8dc0*/  BRA.DIV ~URZ, `(.L_x_5382) ;  /* 0x0001a9927f007947 */ /* 0x000fea000b800000 */
[----:B-1----:R1:W2:Y:S02]  /*8dd0*/  SHFL.IDX PT, R4, R12, 0x2, 0x181f ;  /* 0x00581f000c047f89 */ /* 0x0022a400000e0000 */
.L_x_5582:
[----:B------:R-:W-:Y:S05]  /*8de0*/  BRA.DIV ~URZ, `(.L_x_5383) ;  /* 0x0001a9e27f007947 */ /* 0x000fea000b800000 */
[----:B----4-:R4:W1:Y:S02]  /*8df0*/  SHFL.IDX PT, R0, R13, 0x2, 0x181f ;  /* 0x00581f000d007f89 */ /* 0x01086400000e0000 */
.L_x_5583:
[----:B------:R-:W-:Y:S01]  /*8e00*/  IADD3 R2, R5, 0x40, RZ ;  /* 0x0000004005027810 */ /* 0x000fe20007ffe0ff */
[----:B------:R-:W-:Y:S03]  /*8e10*/  BSSY B0, `(.L_x_5384) ;  /* 0x000000f000007945 */ /* 0x000fe60003800000 */
[----:B------:R-:W-:-:S13]  /*8e20*/  ISETP.GE.AND P0, PT, R2, R37, PT ;  /* 0x000000250200720c */ /* 0x000fda0003f06270 */
[----:B------:R-:W-:Y:S05]  /*8e30*/  @P0 BRA `(.L_x_5385) ;  /* 0x000000c000000947 */ /* 0x000fea0003800000 */
[CC--:B-1----:R-:W-:Y:S02]  /*8e40*/  LEA R8, P0, R198.reuse, R0.reuse, 0x1 ;  /* 0x00000000c6087211 */ /* 0x0c2fe400078008ff */
        /* <DEDUP_REMOVED lines=11> */
.L_x_5385:
[----:B------:R-:W-:Y:S05]  /*8f00*/  BSYNC B0 ;  /* 0x0000000000007941 */ /* 0x000fea0003800000 */
.L_x_5384:
[----:B------:R-:W-:Y:S05]  /*8f10*/  BRA.DIV ~URZ, `(.L_x_5386) ;  /* 0x0001a9227f007947 */ /* 0x000fea000b800000 */
[----:B--2---:R2:W3:Y:S04]  /*8f20*/  SHFL.IDX PT, R4, R12, 0x3, 0x181f ;  /* 0x00781f000c047f89 */ /* 0x0044e800000e0000 */
[----:B-1----:R2:W1:Y:S02]  /*8f30*/  SHFL.IDX PT, R0, R13, 0x3, 0x181f ;  /* 0x00781f000d007f89 */ /* 0x00246400000e0000 */
.L_x_5584:
        /* <DEDUP_REMOVED lines=84> */
[C---:B------:R-:W-:Y:S02]  /*9480*/  @P1 LEA R6, P4, R201.reuse, R0, 0x1 ;  /* 0x00000000c9061211 */ /* 0x040fe400078808ff */
        /* <DEDUP_REMOVED lines=12> */
[C---:B------:R-:W-:Y:S02]  /*9550*/  @P0 LEA R2, P2, R198.reuse, R9, 0x1 ;  /* 0x00000009c6020211 */ /* 0x040fe400078408ff */
        /* <DEDUP_REMOVED lines=78> */
.L_x_5585:
        /* <DEDUP_REMOVED lines=21> */
.L_x_5586:
        /* <DEDUP_REMOVED lines=21> */
.L_x_5388:
[----:B------:R-:W-:Y:S05]  /*9ce0*/  BSYNC B0 ;  /* 0x0000000000007941 */ /* 0x000fea0003800000 */
.L_x_5387:
[----:B------:R-:W-:Y:S01]  /*9cf0*/  ISETP.LT.AND P0, PT, RZ, c[0x0][0x27c], PT ;  /* 0x00009f00ff007a0c */ /* 0x000fe20003f01270 */
[----:B------:R-:W0:Y:S01]  /*9d00*/  LDGDEPBAR ;  /* 0x00000000000079af */ /* 0x000e220000000000 */
[----:B------:R-:W-:Y:S11]  /*9d10*/  BSSY B2, `(.L_x_5391) ;  /* 0x00006ab000027945 */ /* 0x000ff60003800000 */
[----:B------:R-:W-:Y:S05]  /*9d20*/  @P0 BRA `(.L_x_5392) ;  /* 0x0000002000000947 */ /* 0x000fea0003800000 */
[----:B------:R-:W-:-:S04]  /*9d30*/  DEPBAR.LE SB0, 0x3 ;  /* 0x000080c00000791a */ /* 0x000fc80000000000 */
[----:B------:R-:W-:Y:S05]  /*9d40*/  BRA `(.L_x_5393) ;  /* 0x00006a7000007947 */ /* 0x000fea0003800000 */
.L_x_5392:
        /* <DEDUP_REMOVED lines=36> */
.L_x_5587:
[----:B------:R-:W-:Y:S05]  /*9f90*/  BRA.DIV ~URZ, `(.L_x_5396) ;  /* 0x00019c927f007947 */ /* 0x000fea000b800000 */
[----:B------:R3:W4:Y:S04]  /*9fa0*/  SHFL.IDX PT, R4, R27, RZ, 0x1c1f ;  /* 0x001c1fff1b047589 */ /* 0x00072800000e0000 */
[----:B------:R3:W1:Y:S04]  /*9fb0*/  SHFL.IDX PT, R12, R13, RZ, 0x1c1f ;  /* 0x001c1fff0d0c7589 */ /* 0x00066800000e0000 */
[----:B------:R3:W2:Y:S02]  /*9fc0*/  SHFL.IDX PT, R0, R32, RZ, 0x1c1f ;  /* 0x001c1fff20007589 */ /* 0x0006a400000e0000 */
.L_x_5588:
        /* <DEDUP_REMOVED lines=87> */
.L_x_5398:
[----:B------:R-:W-:Y:S05]  /*a540*/  BSYNC B0 ;  /* 0x0000000000007941 */ /* 0x000fea0003800000 */
.L_x_5397:
        /* <DEDUP_REMOVED lines=44> */
.L_x_5589:
        /* <DEDUP_REMOVED lines=86> */
.L_x_5401:
[----:B------:R-:W-:Y:S05]  /*ad70*/  BSYNC B0 ;  /* 0x0000000000007941 */ /* 0x000fea0003800000 */
.L_x_5400:
        /* <DEDUP_REMOVED lines=99> */
.L_x_5405:
[----:B------:R-:W-:Y:S05]  /*b3b0*/  BSYNC B0 ;  /* 0x0000000000007941 */ /* 0x000fea0003800000 */
.L_x_5404:
        /* <DEDUP_REMOVED lines=45> */
.L_x_5407:
[----:B------:R-:W-:Y:S05]  /*b690*/  BSYNC B0 ;  /* 0x0000000000007941 */ /* 0x000fea0003800000 */
.L_x_5406:
        /* <DEDUP_REMOVED lines=45> */
.L_x_5409:
[----:B------:R-:W-:Y:S05]  /*b970*/  BSYNC B0 ;  /* 0x0000000000007941 */ /* 0x000fea0003800000 */
.L_x_5408:
        /* <DEDUP_REMOVED lines=45> */
.L_x_5411:
[----:B------:R-:W-:Y:S05]  /*bc50*/  BSYNC B0 ;  /* 0x0000000000007941 */ /* 0x000fea0003800000 */
.L_x_5410:
        /* <DEDUP_REMOVED lines=45> */
.L_x_5413:
[----:B------:R-:W-:Y:S05]  /*bf30*/  BSYNC B0 ;  /* 0x0000000000007941 */ /* 0x000fea0003800000 */
.L_x_5412:
        /* <DEDUP_REMOVED lines=44> */
.L_x_5403:
[----:B------:R-:W-:Y:S05]  /*c200*/  BSYNC B1 ;  /* 0x0000000000017941 */ /* 0x000fea0003800000 */
.L_x_5402:
        /* <DEDUP_REMOVED lines=48> */
.L_x_5415:
[----:B------:R-:W-:Y:S05]  /*c510*/  BSYNC B0 ;  /* 0x0000000000007941 */ /* 0x000fea0003800000 */
.L_x_5414:
        /* <DEDUP_REMOVED lines=45> */
.L_x_5417:
[----:B------:R-:W-:Y:S05]  /*c7f0*/  BSYNC B0 ;  /* 0x0000000000007941 */ /* 0x000fea0003800000 */
.L_x_5416:
        /* <DEDUP_REMOVED lines=45> */
.L_x_5419:
[----:B------:R-:W-:Y:S05]  /*cad0*/  BSYNC B0 ;  /* 0x0000000000007941 */ /* 0x000fea0003800000 */
.L_x_5418:
        /* <DEDUP_REMOVED lines=45> */
.L_x_5421:
[----:B------:R-:W-:Y:S05]  /*cdb0*/  BSYNC B0 ;  /* 0x0000000000007941 */ /* 0x000fea0003800000 */
.L_x_5420:
        /* <DEDUP_REMOVED lines=45> */
.L_x_5423:
[----:B------:R-:W-:Y:S05]  /*d090*/  BSYNC B0 ;  /* 0x0000000000007941 */ /* 0x000fea0003800000 */
.L_x_5422:
        /* <DEDUP_REMOVED lines=45> */
.L_x_5394:
        /* <DEDUP_REMOVED lines=22> */
.L_x_5590:
[----:B------:R-:W-:Y:S05]  /*d4d0*/  BRA.DIV ~URZ, `(.L_x_5425) ;  /* 0x00016a827f007947 */ /* 0x000fea000b800000 */
[----:B------:R3:W4:Y:S01]  /*d4e0*/  SHFL.IDX PT, R8, R23, RZ, 0x1c1f ;  /* 0x001c1fff17087589 */ /* 0x00072200000e0000 */
[----:B--2---:R-:W-:-:S03]  /*d4f0*/  MOV R9, R0 ;  /* 0x0000000000097202 */ /* 0x004fc60000000f00 */
[----:B------:R3:W2:Y:S04]  /*d500*/  SHFL.IDX PT, R20, R21, RZ, 0x1c1f ;  /* 0x001c1fff15147589 */ /* 0x0006a800000e0000 */
[----:B------:R3:W1:Y:S02]  /*d510*/  SHFL.IDX PT, R3, R32, RZ, 0x1c1f ;  /* 0x001c1fff20037589 */ /* 0x00066400000e0000 */
.L_x_5591:
        /* <DEDUP_REMOVED lines=51> */
.L_x_5427:
[----:B------:R-:W-:Y:S05]  /*d850*/  BSYNC B0 ;  /* 0x0000000000007941 */ /* 0x000fea0003800000 */
.L_x_5426:
        /* <DEDUP_REMOVED lines=45> */
.L_x_5592:
        /* <DEDUP_REMOVED lines=49> */
.L_x_5430:
[----:B------:R-:W-:Y:S05]  /*de40*/  BSYNC B0 ;  /* 0x0000000000007941 */ /* 0x000fea0003800000 */
.L_x_5429:
        /* <DEDUP_REMOVED lines=64> */
[----:B------:R-:W-:Y:S02]  /*e250*/  LOP3.LUT R2, R228, 0x38, R2, 0xf8, !PT ;  /* 0x00000038e4027812 */ /* 0x000fe400078ef802 */
        /* <DEDUP_REMOVED lines=89> */
.L_x_5434:
[----:B------:R-:W-:Y:S05]  /*e7f0*/  BSYNC B0 ;  /* 0x0000000000007941 */ /* 0x000fea0003800000 */
.L_x_5433:
        /* <DEDUP_REMOVED lines=99> */
.L_x_5436:
[----:B------:R-:W-:Y:S05]  /*ee30*/  BSYNC B0 ;  /* 0x0000000000007941 */ /* 0x000fea0003800000 */
.L_x_5435:
        /* <DEDUP_REMOVED lines=98> */
.L_x_5432:
[----:B------:R-:W-:Y:S05]  /*f460*/  BSYNC B1 ;  /* 0x0000000000017941 */ /* 0x000fea0003800000 */
.L_x_5431:
        /* <DEDUP_REMOVED lines=110> */
.L_x_5438:
[----:B------:R-:W-:Y:S05]  /*fb50*/  BSYNC B0 ;  /* 0x0000000000007941 */ /* 0x000fea0003800000 */
.L_x_5437:
        /* <DEDUP_REMOVED lines=99> */
.L_x_5440:
[----:B------:R-:W-:Y:S05]  /*10190*/  BSYNC B0 ;  /* 0x0000000000007941 */ /* 0x000fea0003800000 */
.L_x_5439:
        /* <DEDUP_REMOVED lines=98> */
.L_x_5393:
[----:B------:R-:W-:Y:S05]  /*107c0*/  BSYNC B2 ;  /* 0x0000000000027941 */ /* 0x000fea0003800000 */
.L_x_5391:
        /* <DEDUP_REMOVED lines=11> */
[----:B------:R1:W1:Y:S04]  /*10880*/  LDSM.16.M88.4 R48, [R186+0x1000] ;  /* 0x00100000ba30783b */ /* 0x0002680000000200 */
[----:B-----5:R1:W1:Y:S04]  /*10890*/  LDSM.16.M88.4 R44, [R186+0x1800] ;  /* 0x00180000ba2c783b */ /* 0x0202680000000200 */
        /* <DEDUP_REMOVED lines=27> */
.L_x_5593:
        /* <DEDUP_REMOVED lines=21> */
.L_x_5594:
        /* <DEDUP_REMOVED lines=21> */
.L_x_5442:
[----:B------:R-:W-:Y:S05]  /*10cf0*/  BSYNC B0 ;  /* 0x0000000000007941 */ /* 0x000fea0003800000 */
.L_x_5441:
        /* <DEDUP_REMOVED lines=11> */
[----:B------:R-:W-:Y:S01]  /*10db0*/  LDSM.16.M88.4 R92, [R186+0x5000] ;  /* 0x00500000ba5c783b */ /* 0x000fe20000000200 */
[----:B------:R-:W-:Y:S01]  /*10dc0*/  HMMA.16816.F32 R28, R4, R38, RZ ;  /* 0x00000026041c723c */ /* 0x000fe200000018ff */
[----:B------:R-:W-:Y:S01]  /*10dd0*/  ISETP.NE.AND P0, PT, R3, 0x1, PT ;  /* 0x000000010300780c */ /* 0x000fe20003f05270 */
[----:B----4-:R-:W-:Y:S01]  /*10de0*/  IMAD.MOV.U32 R9, RZ, RZ, c[0x0][0x32c] ;  /* 0x0000cb00ff097624 */ /* 0x010fe200078e00ff */
[----:B------:R-:W2:Y:S01]  /*10df0*/  LDSM.16.M88.4 R52, [R2] ;  /* 0x000000000234783b */ /* 0x000ea20000000200 */
[----:B------:R-:W-:-:S03]  /*10e00*/  ULOP3.LUT UR6, URZ, UR6, URZ, 0x33, !UPT ;  /* 0x000000063f067292 */ /* 0x000fc6000f8e333f */
[----:B------:R-:W3:Y:S01]  /*10e10*/  LDSM.16.M88.4 R56, [R2+0x800] ;  /* 0x000800000238783b */ /* 0x000ee20000000200 */
[C---:B------:R-:W-:Y:S01]  /*10e20*/  HMMA.16816.F32 R32, R4.reuse, R40, RZ ;  /* 0x000000280420723c */ /* 0x040fe200000018ff */
[----:B------:R-:W-:Y:S02]  /*10e30*/  ISETP.GE.AND P4, PT, R9, 0x1, PT ;  /* 0x000000010900780c */ /* 0x000fe40003f86270 */
[----:B------:R-:W4:Y:S04]  /*10e40*/  LDSM.16.M88.4 R76, [R2+0x1000] ;  /* 0x00100000024c783b */ /* 0x000f280000000200 */
[----:B------:R-:W-:Y:S01]  /*10e50*/  LDSM.16.M88.4 R68, [R0] ;  /* 0x000000000044783b */ /* 0x000fe20000000200 */
[C---:B------:R-:W-:Y:S03]  /*10e60*/  HMMA.16816.F32 R36, R4.reuse, R42, RZ ;  /* 0x0000002a0424723c */ /* 0x040fe600000018ff */
[----:B------:R-:W-:Y:S04]  /*10e70*/  LDSM.16.M88.4 R72, [R0+0x800] ;  /* 0x000800000048783b */ /* 0x000fe80000000200 */
[----:B------:R-:W-:Y:S01]  /*10e80*/  LDSM.16.M88.4 R84, [R0+0x1000] ;  /* 0x001000000054783b */ /* 0x000fe20000000200 */
        /* <DEDUP_REMOVED lines=19> */
[C---:B------:R-:W-:Y:S01]  /*10fc0*/  HMMA.16816.F32 R28, R20.reuse, R54, R28 ;  /* 0x00000036141c723c */ /* 0x040fe2000000181c */
[----:B------:R-:W2:Y:S07]  /*10fd0*/  LDSM.16.M88.4 R52, [R0+0x1800] ;  /* 0x001800000034783b */ /* 0x000eae0000000200 */
[C---:B---3--:R-:W-:Y:S08]  /*10fe0*/  HMMA.16816.F32 R32, R20.reuse, R56, R32 ;  /* 0x000000381420723c */ /* 0x048ff00000001820 */
[C---:B------:R-:W-:Y:S08]  /*10ff0*/  HMMA.16816.F32 R36, R20.reuse, R58, R36 ;  /* 0x0000003a1424723c */ /* 0x040ff00000001824 */
[C---:B----4-:R-:W-:Y:S08]  /*11000*/  HMMA.16816.F32 R40, R20.reuse, R76, R40 ;  /* 0x0000004c1428723c */ /* 0x050ff00000001828 */
[C---:B------:R-:W-:Y:S01]  /*11010*/  HMMA.16816.F32 R56, R20.reuse, R78, R48 ;  /* 0x0000004e1438723c */ /* 0x040fe20000001830 */
[----:B------:R-:W3:Y:S07]  /*11020*/  LDSM.16.M88.4 R76, [R186+0x3000] ;  /* 0x00300000ba4c783b */ /* 0x000eee0000000200 */
[C---:B-1----:R-:W-:Y:S01]  /*11030*/  HMMA.16816.F32 R48, R20.reuse, R60, R24 ;  /* 0x0000003c1430723c */ /* 0x042fe20000001818 */
[----:B------:R-:W-:Y:S07]  /*11040*/  LDSM.16.M88.4 R24, [R8+0x3800] ;  /* 0x003800000818783b */ /* 0x000fee0000000200 */
[----:B------:R-:W-:Y:S01]  /*11050*/  HMMA.16816.F32 R44, R20, R62, R44 ;  /* 0x0000003e142c723c */ /* 0x000fe2000000182c */
[----:B------:R-:W1:Y:S04]  /*11060*/  LDSM.16.M88.4 R60, [R186+0x3800] ;  /* 0x00380000ba3c783b */ /* 0x000e680000000200 */
[----:B------:R-:W-:Y:S03]  /*11070*/  LDSM.16.M88.4 R20, [R182+0x4000] ;  /* 0x00400000b614783b */ /* 0x000fe60000000200 */
[C---:B------:R-:W-:Y:S08]  /*11080*/  HMMA.16816.F32 R12, R4.reuse, R68, R12 ;  /* 0x00000044040c723c */ /* 0x040ff0000000180c */
[C---:B------:R-:W-:Y:S01]  /*11090*/  HMMA.16816.F32 R28, R4.reuse, R70, R28 ;  /* 0x00000046041c723c */ /* 0x040fe2000000181c */
[----:B------:R-:W4:Y:S07]  /*110a0*/  LDSM.16.M88.4 R68, [R8+0x2000] ;  /* 0x002000000844783b */ /* 0x000f2e0000000200 */
[C---:B------:R-:W-:Y:S08]  /*110b0*/  HMMA.16816.F32 R32, R4.reuse, R72, R32 ;  /* 0x000000480420723c */ /* 0x040ff00000001820 */
[C---:B------:R-:W-:Y:S01]  /*110c0*/  HMMA.16816.F32 R36, R4.reuse, R74, R36 ;  /* 0x0000004a0424723c */ /* 0x040fe20000001824 */
[----:B------:R-:W5:Y:S07]  /*110d0*/  LDSM.16.M88.4 R72, [R8+0x2800] ;  /* 0x002800000848783b */ /* 0x000f6e0000000200 */
[C---:B------:R-:W-:Y:S08]  /*110e0*/  HMMA.16816.F32 R40, R4.reuse, R84, R40 ;  /* 0x000000540428723c */ /* 0x040ff00000001828 */
[C---:B------:R-:W-:Y:S01]  /*110f0*/  HMMA.16816.F32 R56, R4.reuse, R86, R56 ;  /* 0x000000560438723c */ /* 0x040fe20000001838 */
[----:B------:R-:W1:Y:S07]  /*11100*/  LDSM.16.M88.4 R84, [R8+0x3000] ;  /* 0x003000000854783b */ /* 0x000e6e0000000200 */
        /* <DEDUP_REMOVED lines=13> */
[C---:B-1----:R-:W-:Y:S08]  /*111e0*/  HMMA.16816.F32 R48, R16.reuse, R60, R48 ;  /* 0x0000003c1030723c */ /* 0x042ff00000001830 */
[----:B------:R-:W-:Y:S01]  /*111f0*/  HMMA.16816.F32 R44, R16, R62, R44 ;  /* 0x0000003e102c723c */ /* 0x000fe2000000182c */
[----:B------:R-:W-:Y:S07]  /*11200*/  LDSM.16.M88.4 R60, [R0+0x3800] ;  /* 0x00380000003c783b */ /* 0x000fee0000000200 */
[C---:B----4-:R-:W-:Y:S01]  /*11210*/  HMMA.16816.F32 R16, R20.reuse, R68, R4 ;  /* 0x000000441410723c */ /* 0x050fe20000001804 */
[----:B------:R-:W-:Y:S07]  /*11220*/  LDSM.16.M88.4 R4, [R183+0x4000] ;  /* 0x00400000b704783b */ /* 0x000fee0000000200 */
[C---:B------:R-:W-:Y:S01]  /*11230*/  HMMA.16816.F32 R28, R20.reuse, R70, R28 ;  /* 0x00000046141c723c */ /* 0x040fe2000000181c */
[----:B------:R-:W-:Y:S07]  /*11240*/  LDSM.16.M88.4 R68, [R186+0x4000] ;  /* 0x00400000ba44783b */ /* 0x000fee0000000200 */
[C---:B-----5:R-:W-:Y:S08]  /*11250*/  HMMA.16816.F32 R32, R20.reuse, R72, R32 ;  /* 0x000000481420723c */ /* 0x060ff00000001820 */
[C---:B------:R-:W-:Y:S01]  /*11260*/  HMMA.16816.F32 R36, R20.reuse, R74, R36 ;  /* 0x0000004a1424723c */ /* 0x040fe20000001824 */
[----:B------:R-:W1:Y:S07]  /*11270*/  LDSM.16.M88.4 R72, [R0+0x2000] ;  /* 0x002000000048783b */ /* 0x000e6e0000000200 */
[C---:B------:R-:W-:Y:S08]  /*11280*/  HMMA.16816.F32 R40, R20.reuse, R84, R40 ;  /* 0x000000541428723c */ /* 0x040ff00000001828 */
[C---:B------:R-:W-:Y:S01]  /*11290*/  HMMA.16816.F32 R56, R20.reuse, R86, R56 ;  /* 0x000000561438723c */ /* 0x040fe20000001838 */
[----:B------:R-:W3:Y:S07]  /*112a0*/  LDSM.16.M88.4 R84, [R0+0x3000] ;  /* 0x003000000054783b */ /* 0x000eee0000000200 */
[C---:B------:R-:W-:Y:S08]  /*112b0*/  HMMA.16816.F32 R48, R20.reuse, R24, R48 ;  /* 0x000000181430723c */ /* 0x040ff00000001830 */
[----:B------:R-:W-:Y:S01]  /*112c0*/  HMMA.16816.F32 R44, R20, R26, R44 ;  /* 0x0000001a142c723c */ /* 0x000fe2000000182c */
[----:B------:R-:W4:Y:S07]  /*112d0*/  LDSM.16.M88.4 R20, [R181+0x8000] ;  /* 0x00800000b514783b */ /* 0x000f2e0000000200 */
        /* <DEDUP_REMOVED lines=11> */
[----:B------:R-:W5:Y:S07]  /*11390*/  LDSM.16.M88.4 R52, [R186+0x5800] ;  /* 0x00580000ba34783b */ /* 0x000f6e0000000200 */
[C---:B-1----:R-:W-:Y:S08]  /*113a0*/  HMMA.16816.F32 R28, R4.reuse, R72, R24 ;  /* 0x00000048041c723c */ /* 0x042ff00000001818 */
[C---:B------:R-:W-:Y:S01]  /*113b0*/  HMMA.16816.F32 R24, R4.reuse, R74, R16 ;  /* 0x0000004a0418723c */ /* 0x040fe20000001810 */
[----:B------:R-:W1:Y:S04]  /*113c0*/  LDSM.16.M88.4 R16, [R182+0x8000] ;  /* 0x00800000b610783b */ /* 0x000e680000000200 */
[----:B------:R-:W1:Y:S03]  /*113d0*/  LDSM.16.M88.4 R72, [R8+0x4800] ;  /* 0x004800000848783b */ /* 0x000e660000000200 */
[C---:B------:R-:W-:Y:S08]  /*113e0*/  HMMA.16816.F32 R12, R4.reuse, R76, R32 ;  /* 0x0000004c040c723c */ /* 0x040ff00000001820 */
[C---:B------:R-:W-:Y:S01]  /*113f0*/  HMMA.16816.F32 R36, R4.reuse, R78, R36 ;  /* 0x0000004e0424723c */ /* 0x040fe20000001824 */
[----:B------:R-:W-:Y:S07]  /*11400*/  LDSM.16.M88.4 R76, [R2+0x4000] ;  /* 0x00400000024c783b */ /* 0x000fee0000000200 */
[C---:B---3--:R-:W-:Y:S08]  /*11410*/  HMMA.16816.F32 R40, R4.reuse, R84, R40 ;  /* 0x000000540428723c */ /* 0x048ff00000001828 */
[C---:B------:R-:W-:Y:S01]  /*11420*/  HMMA.16816.F32 R56, R4.reuse, R86, R56 ;  /* 0x000000560438723c */ /* 0x040fe20000001838 */
[----:B------:R-:W-:Y:S07]  /*11430*/  LDSM.16.M88.4 R84, [R2+0x4800] ;  /* 0x004800000254783b */ /* 0x000fee0000000200 */
[C---:B------:R-:W-:Y:S08]  /*11440*/  HMMA.16816.F32 R48, R4.reuse, R60, R48 ;  /* 0x0000003c0430723c */ /* 0x040ff00000001830 */
[----:B------:R-:W-:Y:S01]  /*11450*/  HMMA.16816.F32 R44, R4, R62, R44 ;  /* 0x0000003e042c723c */ /* 0x000fe2000000182c */
[----:B------:R-:W-:Y:S07]  /*11460*/  LDSM.16.M88.4 R60, [R2+0x5000] ;  /* 0x00500000023c783b */ /* 0x000fee0000000200 */
[C---:B----4-:R-:W-:Y:S08]  /*11470*/  HMMA.16816.F32 R32, R20.reuse, R68, R28 ;  /* 0x000000441420723c */ /* 0x050ff0000000181c */
[C---:B------:R-:W-:Y:S01]  /*11480*/  HMMA.16816.F32 R28, R20.reuse, R70, R24 ;  /* 0x00000046141c723c */ /* 0x040fe20000001818 */
[----:B------:R-:W3:Y:S07]  /*11490*/  LDSM.16.M88.4 R68, [R8+0x5800] ;  /* 0x005800000844783b */ /* 0x000eee0000000200 */
[C---:B--2---:R-:W-:Y:S01]  /*114a0*/  HMMA.16816.F32 R24, R20.reuse, R80, R12 ;  /* 0x000000501418723c */ /* 0x044fe2000000180c */
[----:B------:R-:W2:Y:S07]  /*114b0*/  LDSM.16.M88.4 R12, [R184+0x8000] ;  /* 0x00800000b80c783b */ /* 0x000eae0000000200 */
[C---:B------:R-:W-:Y:S01]  /*114c0*/  HMMA.16816.F32 R4, R20.reuse, R82, R36 ;  /* 0x000000521404723c */ /* 0x040fe20000001824 */
[----:B------:R-:W-:Y:S07]  /*114d0*/  LDSM.16.M88.4 R80, [R0+0x4800] ;  /* 0x004800000050783b */ /* 0x000fee0000000200 */
[C---:B------:R-:W-:Y:S08]  /*114e0*/  HMMA.16816.F32 R40, R20.reuse, R92, R40 ;  /* 0x0000005c1428723c */ /* 0x040ff00000001828 */
[C---:B------:R-:W-:Y:S08]  /*114f0*/  HMMA.16816.F32 R56, R20.reuse, R94, R56 ;  /* 0x0000005e1438723c */ /* 0x040ff00000001838 */
[C---:B-----5:R-:W-:Y:S08]  /*11500*/  HMMA.16816.F32 R48, R20.reuse, R52, R48 ;  /* 0x000000341430723c */ /* 0x060ff00000001830 */
[----:B------:R-:W-:Y:S08]  /*11510*/  HMMA.16816.F32 R44, R20, R54, R44 ;  /* 0x00000036142c723c */ /* 0x000ff0000000182c */
[C---:B-1----:R-:W-:Y:S08]  /*11520*/  HMMA.16816.F32 R36, R16.reuse, R64, R32 ;  /* 0x000000401024723c */ /* 0x042ff00000001820 */
[C---:B------:R-:W-:Y:S01]  /*11530*/  HMMA.16816.F32 R32, R16.reuse, R66, R28 ;  /* 0x000000421020723c */ /* 0x040fe2000000181c */
[----:B------:R-:W1:Y:S07]  /*11540*/  LDSM.16.M88.4 R64, [R2+0x5800] ;  /* 0x005800000240783b */ /* 0x000e6e0000000200 */
[C---:B------:R-:W-:Y:S08]  /*11550*/  HMMA.16816.F32 R28, R16.reuse, R72, R24 ;  /* 0x00000048101c723c */ /* 0x040ff00000001818 */
[C---:B------:R-:W-:Y:S01]  /*11560*/  HMMA.16816.F32 R24, R16.reuse, R74, R4 ;  /* 0x0000004a1018723c */ /* 0x040fe20000001804 */
[----:B------:R-:W-:Y:S04]  /*11570*/  LDSM.16.M88.4 R4, [R183+0x8000] ;  /* 0x00800000b704783b */ /* 0x000fe80000000200 */
[----:B------:R-:W4:Y:S03]  /*11580*/  LDSM.16.M88.4 R72, [R0+0x4000] ;  /* 0x004000000048783b */ /* 0x000f260000000200 */
[C---:B------:R-:W-:Y:S01]  /*11590*/  HMMA.16816.F32 R20, R16.reuse, R88, R40 ;  /* 0x000000581014723c */ /* 0x040fe20000001828 */
[----:B------:R-:W5:Y:S07]  /*115a0*/  LDSM.16.M88.4 R40, [R0+0x5000] ;  /* 0x005000000028783b */ /* 0x000f6e0000000200 */
[C---:B------:R-:W-:Y:S08]  /*115b0*/  HMMA.16816.F32 R56, R16.reuse, R90, R56 ;  /* 0x0000005a1038723c */ /* 0x040ff00000001838 */
[C---:B---3--:R-:W-:Y:S08]  /*115c0*/  HMMA.16816.F32 R52, R16.reuse, R68, R48 ;  /* 0x000000441034723c */ /* 0x048ff00000001830 */
[----:B------:R-:W-:Y:S01]  /*115d0*/  HMMA.16816.F32 R48, R16, R70, R44 ;  /* 0x000000461030723c */ /* 0x000fe2000000182c */
[----:B------:R3:W1:Y:S07]  /*115e0*/  LDSM.16.M88.4 R68, [R0+0x5800] ;  /* 0x005800000044783b */ /* 0x00066e0000000200 */
[C---:B--2---:R-:W-:Y:S08]  /*115f0*/  HMMA.16816.F32 R44, R12.reuse, R76, R36 ;  /* 0x0000004c0c2c723c */ /* 0x044ff00000001824 */
[----:B------:R-:W-:Y:S01]  /*11600*/  HMMA.16816.F32 R36, R12, R78, R32 ;  /* 0x0000004e0c24723c */ /* 0x000fe20000001820 */
[----:B---3--:R-:W-:-:S07]  /*11610*/  IMAD.IADD R0, R235, 0x1, R226 ;  /* 0x00000001eb007824 */ /* 0x008fce00078e02e2 */
[----:B------:R-:W-:Y:S01]  /*11620*/  HMMA.16816.F32 R32, R12, R84, R28 ;  /* 0x000000540c20723c */ /* 0x000fe2000000181c */
[----:B------:R-:W-:-:S04]  /*11630*/  @P0 IMAD.HI.U32 R2, R0, c[0x0][0x2c8], RZ ;  /* 0x0000b20000020a27 */ /* 0x000fc800078e00ff */
[----:B------:R-:W-:-:S03]  /*11640*/  IMAD.MOV.U32 R8, RZ, RZ, R0 ;  /* 0x000000ffff087224 */ /* 0x000fc600078e0000 */
[----:B------:R-:W-:Y:S01]  /*11650*/  HMMA.16816.F32 R28, R12, R86, R24 ;  /* 0x000000560c1c723c */ /* 0x000fe20000001818 */
[----:B------:R-:W-:Y:S02]  /*11660*/  @P0 SHF.R.U32.HI R8, RZ, c[0x0][0x2cc], R2 ;  /* 0x0000b300ff080a19 */ /* 0x000fe40000011602 */
[----:B------:R-:W-:-:S03]  /*11670*/  IADD3 R0, R209, 0x1, -R104 ;  /* 0x00000001d1007810 */ /* 0x000fc60007ffe868 */
[----:B------:R-:W2:Y:S01]  /*11680*/  SHFL.IDX PT, R3, R8, RZ, 0x1c1f ;  /* 0x001c1fff08037589 */ /* 0x000ea200000e0000 */
[--C-:B------:R-:W-:Y:S01]  /*11690*/  IADD3 R0, -R210, R0, -R213.reuse ;  /* 0x00000000d2007210 */ /* 0x100fe20007ffe9d5 */
[C---:B------:R-:W-:Y:S08]  /*116a0*/  HMMA.16816.F32 R24, R12.reuse, R60, R20 ;  /* 0x0000003c0c18723c */ /* 0x040ff00000001814 */
[C---:B------:R-:W-:Y:S08]  /*116b0*/  HMMA.16816.F32 R20, R12.reuse, R62, R56 ;  /* 0x0000003e0c14723c */ /* 0x040ff00000001838 */
[C---:B-1----:R-:W-:Y:S08]  /*116c0*/  HMMA.16816.F32 R16, R12.reuse, R64, R52 ;  /* 0x000000400c10723c */ /* 0x042ff00000001834 */
[----:B------:R-:W-:Y:S08]  /*116d0*/  HMMA.16816.F32 R12, R12, R66, R48 ;  /* 0x000000420c0c723c */ /* 0x000ff00000001830 */
[C---:B----4-:R-:W-:Y:S08]  /*116e0*/  HMMA.16816.F32 R48, R4.reuse, R72, R44 ;  /* 0x000000480430723c */ /* 0x050ff0000000182c */
[C---:B------:R-:W-:Y:S08]  /*116f0*/  HMMA.16816.F32 R44, R4.reuse, R74, R36 ;  /* 0x0000004a042c723c */ /* 0x040ff00000001824 */
[C---:B------:R-:W-:Y:S08]  /*11700*/  HMMA.16816.F32 R36, R4.reuse, R80, R32 ;  /* 0x000000500424723c */ /* 0x040ff00000001820 */
[C---:B-----5:R-:W-:Y:S08]  /*11710*/  HMMA.16816.F32 R32, R4.reuse, R40, R24 ;  /* 0x000000280420723c */ /* 0x060ff00000001818 */
[C---:B------:R-:W-:Y:S08]  /*11720*/  HMMA.16816.F32 R40, R4.reuse, R42, R20 ;  /* 0x0000002a0428723c */ /* 0x040ff00000001814 */
[C---:B------:R-:W-:Y:S08]  /*11730*/  HMMA.16816.F32 R28, R4.reuse, R82, R28 ;  /* 0x00000052041c723c */ /* 0x040ff0000000181c */
[C---:B------:R-:W-:Y:S08]  /*11740*/  HMMA.16816.F32 R20, R4.reuse, R68, R16 ;  /* 0x000000440414723c */ /* 0x040ff00000001810 */
[----:B------:R-:W-:Y:S07]  /*11750*/  HMMA.16816.F32 R24, R4, R70, R12 ;  /* 0x000000460418723c */ /* 0x000fee000000180c */
[C---:B------:R-:W-:Y:S01]  /*11760*/  IADD3 R4, R0.reuse, c[0x0][0x328], RZ ;  /* 0x0000ca0000047a10 */ /* 0x040fe20007ffe0ff */
[----:B------:R-:W-:Y:S01]  /*11770*/  IMAD.IADD R6, R101, 0x1, -R213 ;  /* 0x0000000165067824 */ /* 0x000fe200078e0ad5 */
[----:B------:R-:W-:-:S03]  /*11780*/  IADD3 R5, R0, UR6, RZ ;  /* 0x0000000600057c10 */ /* 0x000fc6000fffe0ff */
[--C-:B--2---:R-:W-:Y:S02]  /*11790*/  IMAD.IADD R2, R4, 0x1, R3.reuse ;  /* 0x0000000104027824 */ /* 0x104fe400078e0203 */
        /* <DEDUP_REMOVED lines=14> */
.L_x_5447:
[----:B------:R-:W-:-:S04]  /*11880*/  MOV R7, 0x1 ;  /* 0x0000000100077802 */ /* 0x000fc80000000f00 */
[----:B------:R-:W-:-:S13]  /*11890*/  ISETP.NE.AND P0, PT, R7, c[0x0][0x32c], PT ;  /* 0x0000cb0007007a0c */ /* 0x000fda0003f05270 */
[----:B------:R-:W-:-:S05]  /*118a0*/  @P0 IMAD.HI.U32 R7, R3, c[0x0][0x330], RZ ;  /* 0x0000cc0003070a27 */ /* 0x000fca00078e00ff */
[----:B------:R-:W-:Y:S02]  /*118b0*/  @P0 SHF.R.U32.HI R3, RZ, c[0x0][0x334], R7 ;  /* 0x0000cd00ff030a19 */ /* 0x000fe40000011607 */
.L_x_5448:
[----:B------:R-:W-:Y:S05]  /*118c0*/  BSYNC B0 ;  /* 0x0000000000007941 */ /* 0x000fea0003800000 */
.L_x_5446:
[----:B------:R-:W-:-:S04]  /*118d0*/  IMAD R3, R3, c[0x0][0x32c], -R104 ;  /* 0x0000cb0003037a24 */ /* 0x000fc800078e0a68 */
[----:B------:R-:W-:-:S05]  /*118e0*/  IMAD.IADD R3, R3, 0x1, -R213 ;  /* 0x0000000103037824 */ /* 0x000fca00078e0ad5 */
[----:B------:R-:W-:Y:S02]  /*118f0*/  IADD3 R7, R3, c[0x0][0x32c], RZ ;  /* 0x0000cb0003077a10 */ /* 0x000fe40007ffe0ff */
[----:B------:R-:W-:Y:S02]  /*11900*/  IMNMX R0, R0, R3, !PT ;  /* 0x0000000300007217 */ /* 0x000fe40007800200 */
[----:B------:R-:W-:Y:S02]  /*11910*/  IMNMX R2, R2, R7, PT ;  /* 0x0000000702027217 */ /* 0x000fe40003800200 */
.L_x_5445:
        /* <DEDUP_REMOVED lines=65> */
.L_x_5451:
[----:B------:R-:W-:-:S04]  /*11d30*/  MOV R4, 0x1 ;  /* 0x0000000100047802 */ /* 0x000fc80000000f00 */
[----:B------:R-:W-:-:S13]  /*11d40*/  ISETP.NE.AND P0, PT, R4, c[0x0][0x32c], PT ;  /* 0x0000cb0004007a0c */ /* 0x000fda0003f05270 */
[----:B------:R-:W-:-:S05]  /*11d50*/  @P0 IMAD.HI.U32 R4, R3, c[0x0][0x330], RZ ;  /* 0x0000cc0003040a27 */ /* 0x000fca00078e00ff */
[----:B------:R-:W-:Y:S02]  /*11d60*/  @P0 SHF.R.U32.HI R3, RZ, c[0x0][0x334], R4 ;  /* 0x0000cd00ff030a19 */ /* 0x000fe40000011604 */
.L_x_5452:
[----:B------:R-:W-:Y:S05]  /*11d70*/  BSYNC B0 ;  /* 0x0000000000007941 */ /* 0x000fea0003800000 */
.L_x_5450:
[----:B------:R-:W-:-:S04]  /*11d80*/  IMAD R3, R3, c[0x0][0x32c], -R104 ;  /* 0x0000cb0003037a24 */ /* 0x000fc800078e0a68 */
[----:B------:R-:W-:-:S05]  /*11d90*/  IMAD.IADD R3, R3, 0x1, -R213 ;  /* 0x0000000103037824 */ /* 0x000fca00078e0ad5 */
[----:B------:R-:W-:Y:S02]  /*11da0*/  IADD3 R4, R3, c[0x0][0x32c], RZ ;  /* 0x0000cb0003047a10 */ /* 0x000fe40007ffe0ff */
[----:B------:R-:W-:Y:S02]  /*11db0*/  IMNMX R0, R0, R3, !PT ;  /* 0x0000000300007217 */ /* 0x000fe40007800200 */
[----:B------:R-:W-:Y:S02]  /*11dc0*/  IMNMX R2, R2, R4, PT ;  /* 0x0000000402027217 */ /* 0x000fe40003800200 */
.L_x_5449:
[----:B------:R-:W2:Y:S01]  /*11dd0*/  LDL R103, [R1+0x18] ;  /* 0x0000180001677983 */ /* 0x000ea20000100800 */
[----:B------:R-:W-:Y:S01]  /*11de0*/  ISETP.GT.AND P0, PT, R0, 0x8, P3 ;  /* 0x000000080000780c */ /* 0x000fe20001f04270 */
        /* <DEDUP_REMOVED lines=45> */
[----:B------:R-:W-:Y:S01]  /*120c0*/  ISETP.GT.AND P0, PT, R0, 0x28, P3 ;  /* 0x000000280000780c */ /* 0x000fe20001f04270 */
[----:B------:R-:W1:Y:S03]  /*120d0*/  SHFL.BFLY PT, R5, R3, 0x2, 0x1f ;  /* 0x0c401f0003057f89 */ /* 0x000e6600000e0000 */
[----:B------:R-:W-:Y:S01]  /*120e0*/  ISETP.LT.OR P0, PT, R2, 0x29, P0 ;  /* 0x000000290200780c */ /* 0x000fe20000701670 */
[----:B------:R-:W-:Y:S03]  /*120f0*/  LDSM.16.MT88.4 R32, [R242+0x800] ;  /* 0x00080000f220783b */ /* 0x000fe60000004200 */
        /* <DEDUP_REMOVED lines=16> */
[----:B------:R-:W-:Y:S01]  /*12200*/  ISETP.GT.AND P0, PT, R0, 0x38, P3 ;  /* 0x000000380000780c */ /* 0x000fe20001f04270 */
[----:B------:R-:W-:Y:S01]  /*12210*/  LDSM.16.MT88.4 R48, [R188] ;  /* 0x00000000bc30783b */ /* 0x000fe20000004200 */
        /* <DEDUP_REMOVED lines=39> */
[--C-:B---3--:R-:W-:Y:S02]  /*12490*/  FFMA.FTZ R3, R14, c[0x0][0x2d0], -R2.reuse ;  /* 0x0000b4000e037a23 */ /* 0x108fe40000010802 */
[----:B------:R-:W-:Y:S02]  /*124a0*/  LDSM.16.MT88.4 R12, [R187] ;  /* 0x00000000bb0c783b */ /* 0x000fe40000004200 */
[----:B------:R1:W3:Y:S02]  /*124b0*/  MUFU.EX2 R94, R3 ;  /* 0x00000003005e7308 */ /* 0x0002e40000000800 */
[----:B--2---:R-:W-:Y:S01]  /*124c0*/  LDSM.16.MT88.4 R40, [R103] ;  /* 0x000000006728783b */ /* 0x004fe20000004200 */
[----:B-1----:R-:W-:Y:S01]  /*124d0*/  FFMA.FTZ R3, R18, c[0x0][0x2d0], -R2 ;  /* 0x0000b40012037a23 */ /* 0x002fe20000010802 */
[----:B---3--:R-:W-:-:S04]  /*124e0*/  F2FP.PACK_AB R18, R95, R94 ;  /* 0x0000005e5f12723e */ /* 0x008fc800000000ff */
[----:B------:R1:W-:Y:S02]  /*124f0*/  MUFU.EX2 R97, R3 ;  /* 0x0000000300617308 */ /* 0x0003e40000000800 */
[----:B-1----:R-:W-:-:S06]  /*12500*/  FFMA.FTZ R3, R6, c[0x0][0x2d0], -R0 ;  /* 0x0000b40006037a23 */ /* 0x002fcc0000010800 */
[----:B------:R1:W-:Y:S02]  /*12510*/  MUFU.EX2 R69, R3 ;  /* 0x0000000300457308 */ /* 0x0003e40000000800 */
[--C-:B-1----:R-:W-:Y:S02]  /*12520*/  FFMA.FTZ R3, R7, c[0x0][0x2d0], -R0.reuse ;  /* 0x0000b40007037a23 */ /* 0x102fe40000010800 */
[----:B------:R-:W1:Y:S04]  /*12530*/  LDSM.16.MT88.4 R4, [R242] ;  /* 0x00000000f204783b */ /* 0x000e680000004200 */
        /* <DEDUP_REMOVED lines=12> */
[----:B--2---:R-:W-:-:S06]  /*12600*/  FFMA.FTZ R3, R28, c[0x0][0x2d0], -R2 ;  /* 0x0000b4001c037a23 */ /* 0x004fcc0000010802 */
[----:B---3--:R-:W-:Y:S01]  /*12610*/  F2FP.PACK_AB R12, R96, R97 ;  /* 0x00000061600c723e */ /* 0x008fe200000000ff */
[----:B------:R1:W-:Y:S02]  /*12620*/  MUFU.EX2 R98, R3 ;  /* 0x0000000300627308 */ /* 0x0003e40000000800 */
[----:B-1----:R-:W-:Y:S02]  /*12630*/  FFMA.FTZ R3, R29, c[0x0][0x2d0], -R2 ;  /* 0x0000b4001d037a23 */ /* 0x002fe40000010802 */
[----:B------:R-:W-:Y:S04]  /*12640*/  HMMA.16816.F32 R28, R16, R14, RZ ;  /* 0x0000000e101c723c */ /* 0x000fe800000018ff */
        /* <DEDUP_REMOVED lines=75> */
[----:B------:R-:W-:Y:S02]  /*12b00*/  FFMA.FTZ R30, R84, c[0x0][0x2d0], -R2 ;  /* 0x0000b400541e7a23 */ /* 0x000fe40000010802 */
[----:B------:R-:W-:Y:S01]  /*12b10*/  FADD.FTZ R3, R72, R3 ;  /* 0x0000000348037221 */ /* 0x000fe20000010000 */
[----:B------:R-:W-:Y:S01]  /*12b20*/  LDSM.16.MT88.4 R84, [R242+0x5800] ;  /* 0x00580000f254783b */ /* 0x000fe20000004200 */
        /* <DEDUP_REMOVED lines=181> */
.L_x_5595:
        /* <DEDUP_REMOVED lines=21> */
.L_x_5596:
        /* <DEDUP_REMOVED lines=21> */
.L_x_5454:
[----:B------:R-:W-:Y:S05]  /*13920*/  BSYNC B0 ;  /* 0x0000000000007941 */ /* 0x000fea0003800000 */
.L_x_5453:
        /* <DEDUP_REMOVED lines=23> */
.L_x_5459:
[----:B------:R-:W-:-:S04]  /*13aa0*/  MOV R2, 0x1 ;  /* 0x0000000100027802 */ /* 0x000fc80000000f00 */
[----:B------:R-:W-:-:S13]  /*13ab0*/  ISETP.NE.AND P0, PT, R2, c[0x0][0x32c], PT ;  /* 0x0000cb0002007a0c */ /* 0x000fda0003f05270 */
[----:B------:R-:W-:-:S05]  /*13ac0*/  @P0 IMAD.HI.U32 R2, R3, c[0x0][0x330], RZ ;  /* 0x0000cc0003020a27 */ /* 0x000fca00078e00ff */
[----:B------:R-:W-:Y:S02]  /*13ad0*/  @P0 SHF.R.U32.HI R3, RZ, c[0x0][0x334], R2 ;  /* 0x0000cd00ff030a19 */ /* 0x000fe40000011602 */
.L_x_5460:
[----:B------:R-:W-:Y:S05]  /*13ae0*/  BSYNC B0 ;  /* 0x0000000000007941 */ /* 0x000fea0003800000 */
.L_x_5458:
[----:B------:R-:W-:-:S05]  /*13af0*/  MOV R2, c[0x0][0x32c] ;  /* 0x0000cb0000027a02 */ /* 0x000fca0000000f00 */
[----:B------:R-:W-:-:S05]  /*13b00*/  IMAD R3, R3, R2, c[0x0][0x32c] ;  /* 0x0000cb0003037624 */ /* 0x000fca00078e0202 */
[----:B------:R-:W-:-:S04]  /*13b10*/  IMNMX R0, R0, R3, PT ;  /* 0x0000000300007217 */ /* 0x000fc80003800200 */
.L_x_5457:
        /* <DEDUP_REMOVED lines=19> */
.L_x_5478:
        /* <DEDUP_REMOVED lines=25> */
[C---:B------:R-:W-:Y:S01]  /*13de0*/  SHF.L.U64.HI R26, R201.reuse, 0x1, R212 ;  /* 0x00000001c91a7819 */ /* 0x040fe200000102d4 */
        /* <DEDUP_REMOVED lines=14> */
.L_x_5597:
        /* <DEDUP_REMOVED lines=22> */
.L_x_5598:
        /* <DEDUP_REMOVED lines=23> */
.L_x_5463:
[----:B------:R-:W-:Y:S05]  /*141a0*/  BSYNC B0 ;  /* 0x0000000000007941 */ /* 0x000fea0003800000 */
.L_x_5462:
[----:B------:R-:W0:Y:S01]  /*141b0*/  LDGDEPBAR ;  /* 0x00000000000079af */ /* 0x000e220000000000 */
[----:B------:R-:W-:Y:S01]  /*141c0*/  WARPSYNC 0xffffffff ;  /* 0xffffffff00007948 */ /* 0x000fe20003800000 */
[C---:B--23--:R-:W-:Y:S01]  /*141d0*/  HMMA.16816.F32 R4, R36.reuse, R12, RZ ;  /* 0x0000000c2404723c */ /* 0x04cfe200000018ff */
[----:B------:R-:W-:Y:S01]  /*141e0*/  IMAD.MOV.U32 R189, RZ, RZ, c[0x0][0x2c4] ;  /* 0x0000b100ffbd7624 */ /* 0x000fe200078e00ff */
[----:B------:R-:W-:Y:S01]  /*141f0*/  ULDC UR6, c[0x0][0x324] ;  /* 0x0000c90000067ab9 */ /* 0x000fe20000000800 */
[C---:B------:R-:W-:Y:S01]  /*14200*/  ISETP.GE.AND P0, PT, R193.reuse, 0x1, PT ;  /* 0x00000001c100780c */ /* 0x040fe20003f06270 */
[C---:B------:R-:W-:Y:S01]  /*14210*/  IMAD.IADD R176, R178.reuse, 0x1, R0 ;  /* 0x00000001b2b07824 */ /* 0x040fe200078e0200 */
        /* <DEDUP_REMOVED lines=179> */
.L_x_5468:
[----:B------:R-:W-:Y:S04]  /*14d50*/  MOV R152, c[0x0][0x32c] ;  /* 0x0000cb0000987a02 */ /* 0x000fe80000000f00 */
[----:B------:R-:W-:Y:S11]  /*14d60*/  ISETP.NE.AND P0, PT, R152, 0x1, PT ;  /* 0x000000019800780c */ /* 0x000ff60003f05270 */
[----:B------:R-:W-:Y:S02]  /*14d70*/  @!UPT UIADD3 URZ, URZ, URZ, URZ ;  /* 0x0000003f3f3ff290 */ /* 0x000fe4000fffe03f */
[----:B------:R-:W-:Y:S05]  /*14d80*/  @P0 IMAD.HI.U32 R152, R3, c[0x0][0x330], RZ ;  /* 0x0000cc0003980a27 */ /* 0x000fea00078e00ff */
[----:B------:R-:W-:Y:S02]  /*14d90*/  @P0 SHF.R.U32.HI R3, RZ, c[0x0][0x334], R152 ;  /* 0x0000cd00ff030a19 */ /* 0x000fe40000011698 */
.L_x_5469:
[----:B------:R-:W-:Y:S05]  /*14da0*/  BSYNC B0 ;  /* 0x0000000000007941 */ /* 0x000fea0003800000 */
.L_x_5467:
[----:B------:R-:W-:Y:S04]  /*14db0*/  IMAD R3, R3, c[0x0][0x32c], -R163 ;  /* 0x0000cb0003037a24 */ /* 0x000fe800078e0aa3 */
[----:B------:R-:W-:Y:S05]  /*14dc0*/  IMAD.IADD R3, R3, 0x1, -R213 ;  /* 0x0000000103037824 */ /* 0x000fea00078e0ad5 */
[----:B------:R-:W-:Y:S02]  /*14dd0*/  IMNMX R0, R0, R3, !PT ;  /* 0x0000000300007217 */ /* 0x000fe40007800200 */
[----:B------:R-:W-:Y:S04]  /*14de0*/  IADD3 R3, R3, c[0x0][0x32c], RZ ;  /* 0x0000cb0003037a10 */ /* 0x000fe80007ffe0ff */
[----:B------:R-:W-:Y:S02]  /*14df0*/  IMNMX R2, R2, R3, PT ;  /* 0x0000000302027217 */ /* 0x000fe40003800200 */
.L_x_5466:
        /* <DEDUP_REMOVED lines=66> */
.L_x_5472:
[----:B------:R-:W-:Y:S04]  /*15220*/  MOV R4, c[0x0][0x32c] ;  /* 0x0000cb0000047a02 */ /* 0x000fe80000000f00 */
[----:B------:R-:W-:Y:S11]  /*15230*/  ISETP.NE.AND P0, PT, R4, 0x1, PT ;  /* 0x000000010400780c */ /* 0x000ff60003f05270 */
[----:B------:R-:W-:Y:S02]  /*15240*/  @!UPT UIADD3 URZ, URZ, URZ, URZ ;  /* 0x0000003f3f3ff290 */ /* 0x000fe4000fffe03f */
[----:B------:R-:W-:Y:S05]  /*15250*/  @P0 IMAD.HI.U32 R4, R0, c[0x0][0x330], RZ ;  /* 0x0000cc0000040a27 */ /* 0x000fea00078e00ff */
[----:B------:R-:W-:Y:S02]  /*15260*/  @P0 SHF.R.U32.HI R0, RZ, c[0x0][0x334], R4 ;  /* 0x0000cd00ff000a19 */ /* 0x000fe40000011604 */
.L_x_5473:
[----:B------:R-:W-:Y:S05]  /*15270*/  BSYNC B0 ;  /* 0x0000000000007941 */ /* 0x000fea0003800000 */
.L_x_5471:
[----:B------:R-:W-:Y:S04]  /*15280*/  IMAD R0, R0, c[0x0][0x32c], -R163 ;  /* 0x0000cb0000007a24 */ /* 0x000fe800078e0aa3 */
[----:B------:R-:W-:Y:S05]  /*15290*/  IMAD.IADD R0, R0, 0x1, -R213 ;  /* 0x0000000100007824 */ /* 0x000fea00078e0ad5 */
[----:B------:R-:W-:Y:S02]  /*152a0*/  IMNMX R2, R2, R0, !PT ;  /* 0x0000000002027217 */ /* 0x000fe40007800200 */
[----:B------:R-:W-:Y:S04]  /*152b0*/  IADD3 R0, R0, c[0x0][0x32c], RZ ;  /* 0x0000cb0000007a10 */ /* 0x000fe80007ffe0ff */
[----:B------:R-:W-:Y:S02]  /*152c0*/  IMNMX R3, R3, R0, PT ;  /* 0x0000000003037217 */ /* 0x000fe40003800200 */
.L_x_5470:
        /* <DEDUP_REMOVED lines=40> */
[--C-:B------:R-:W-:Y:S01]  /*15550*/  FFMA.FTZ R195, R5, c[0x0][0x2d0], -R4.reuse ;  /* 0x0000b40005c37a23 */ /* 0x100fe20000010804 */
[----:B------:R-:W-:Y:S01]  /*15560*/  FSEL R7, R7, -INF , !P0 ;  /* 0xff80000007077808 */ /* 0x000fe20004000000 */
[----:B------:R-:W1:Y:S01]  /*15570*/  MUFU.EX2 R0, R0 ;  /* 0x0000000000007308 */ /* 0x000e620000000800 */
[----:B------:R-:W-:Y:S01]  /*15580*/  ISETP.GT.AND P0, PT, R2, 0x8, P3 ;  /* 0x000000080200780c */ /* 0x000fe20001f04270 */
[--C-:B------:R-:W-:Y:S02]  /*15590*/  FFMA.FTZ R197, R13, c[0x0][0x2d0], -R4.reuse ;  /* 0x0000b4000dc57a23 */ /* 0x100fe40000010804 */
[--C-:B------:R-:W-:Y:S01]  /*155a0*/  FFMA.FTZ R161, R154, c[0x0][0x2d0], -R4.reuse ;  /* 0x0000b4009aa17a23 */ /* 0x100fe20000010804 */
[----:B------:R-:W-:Y:S01]  /*155b0*/  ISETP.LT.OR P0, PT, R3, 0x9, P0 ;  /* 0x000000090300780c */ /* 0x000fe20000701670 */
[--C-:B------:R-:W-:Y:S02]  /*155c0*/  FFMA.FTZ R168, R152, c[0x0][0x2d0], -R4.reuse ;  /* 0x0000b40098a87a23 */ /* 0x100fe40000010804 */
[--C-:B------:R-:W-:Y:S01]  /*155d0*/  FFMA.FTZ R189, R24, c[0x0][0x2d0], -R4.reuse ;  /* 0x0000b40018bd7a23 */ /* 0x100fe20000010804 */
[----:B------:R-:W-:Y:S01]  /*155e0*/  FSEL R104, R14, -INF , !P0 ;  /* 0xff8000000e687808 */ /* 0x000fe20004000000 */
[----:B------:R-:W2:Y:S01]  /*155f0*/  MUFU.EX2 R5, R8 ;  /* 0x0000000800057308 */ /* 0x000ea20000000800 */
        /* <DEDUP_REMOVED lines=9> */
[----:B------:R3:W-:Y:S01]  /*15690*/  MUFU.EX2 R12, R28 ;  /* 0x0000001c000c7308 */ /* 0x0007e20000000800 */
[C---:B-1----:R-:W-:Y:S02]  /*156a0*/  FMUL.FTZ R21, R0.reuse, R125 ;  /* 0x0000007d00157220 */ /* 0x042fe40000410000 */
        /* <DEDUP_REMOVED lines=18> */
[C---:B---3--:R-:W-:Y:S01]  /*157d0*/  FMUL.FTZ R28, R0.reuse, R116 ;  /* 0x00000074001c7220 */ /* 0x048fe20000410000 */
        /* <DEDUP_REMOVED lines=58> */
[----:B--2---:R-:W-:Y:S03]  /*15b80*/  FFMA.FTZ R2, R0, R202, R5 ;  /* 0x000000ca00027223 */ /* 0x004fe60000010005 */
        /* <DEDUP_REMOVED lines=24> */
[----:B------:R-:W-:Y:S01]  /*15d10*/  IADD3 R0, R187, R177, RZ ;  /* 0x000000b1bb007210 */ /* 0x000fe20007ffe0ff */
[----:B------:R-:W-:Y:S01]  /*15d20*/  MUFU.EX2 R136, R175 ;  /* 0x000000af00887308 */ /* 0x000fe20000000800 */
        /* <DEDUP_REMOVED lines=21> */
[----:B------:R3:W-:Y:S01]  /*15e80*/  MUFU.EX2 R125, R7 ;  /* 0x00000007007d7308 */ /* 0x0007e20000000800 */
[C---:B-1----:R-:W-:Y:S02]  /*15e90*/  FMUL.FTZ R14, R2.reuse, R134 ;  /* 0x00000086020e7220 */ /* 0x042fe40000410000 */
[C---:B------:R-:W-:Y:S02]  /*15ea0*/  FMUL.FTZ R15, R2.reuse, R135 ;  /* 0x00000087020f7220 */ /* 0x040fe40000410000 */
[C---:B------:R-:W-:Y:S01]  /*15eb0*/  FMUL.FTZ R38, R2.reuse, R110 ;  /* 0x0000006e02267220 */ /* 0x040fe20000410000 */
[----:B------:R-:W-:Y:S01]  /*15ec0*/  LDSM.16.MT88.4 R132, [R0+0x1800] ;  /* 0x001800000084783b */ /* 0x000fe20000004200 */
[C---:B------:R-:W-:Y:S02]  /*15ed0*/  FMUL.FTZ R39, R2.reuse, R111 ;  /* 0x0000006f02277220 */ /* 0x040fe40000410000 */
[C---:B------:R-:W-:Y:S02]  /*15ee0*/  FMUL.FTZ R6, R2.reuse, R138 ;  /* 0x0000008a02067220 */ /* 0x040fe40000410000 */
[C---:B------:R-:W-:Y:S02]  /*15ef0*/  FMUL.FTZ R18, R2.reuse, R130 ;  /* 0x0000008202127220 */ /* 0x040fe40000410000 */
[C---:B------:R-:W-:Y:S01]  /*15f00*/  FMUL.FTZ R19, R2.reuse, R131 ;  /* 0x0000008302137220 */ /* 0x040fe20000410000 */
[----:B------:R-:W1:Y:S01]  /*15f10*/  LDSM.16.MT88.4 R108, [R0] ;  /* 0x00000000006c783b */ /* 0x000e620000004200 */
        /* <DEDUP_REMOVED lines=49> */
[----:B------:R2:W-:Y:S02]  /*16230*/  MUFU.EX2 R118, R2 ;  /* 0x0000000200767308 */ /* 0x0005e40000000800 */
[--C-:B--2---:R-:W-:Y:S01]  /*16240*/  FFMA.FTZ R2, R153, c[0x0][0x2d0], -R105.reuse ;  /* 0x0000b40099027a23 */ /* 0x104fe20000010869 */
[----:B------:R-:W-:Y:S07]  /*16250*/  F2FP.PACK_AB R153, R125, R3 ;  /* 0x000000037d99723e */ /* 0x000fee00000000ff */
[----:B------:R-:W2:Y:S10]  /*16260*/  MUFU.EX2 R3, R162 ;  /* 0x000000a200037308 */ /* 0x000eb40000000800 */
[----:B------:R-:W3:Y:S10]  /*16270*/  MUFU.EX2 R117, R2 ;  /* 0x0000000200757308 */ /* 0x000ef40000000800 */
[----:B------:R-:W-:Y:S01]  /*16280*/  MUFU.EX2 R162, R200 ;  /* 0x000000c800a27308 */ /* 0x000fe20000000800 */
        /* <DEDUP_REMOVED lines=251> */
.L_x_5599:
        /* <DEDUP_REMOVED lines=22> */
.L_x_5600:
        /* <DEDUP_REMOVED lines=23> */
.L_x_5475:
[----:B------:R-:W-:Y:S05]  /*17510*/  BSYNC B0 ;  /* 0x0000000000007941 */ /* 0x000fea0003800000 */
.L_x_5474:
        /* <DEDUP_REMOVED lines=11> */
.L_x_5461:
        /* <DEDUP_REMOVED lines=20> */
.L_x_5481:
[----:B------:R-:W-:-:S04]  /*17710*/  MOV R3, c[0x0][0x32c] ;  /* 0x0000cb0000037a02 */ /* 0x000fc80000000f00 */
[----:B------:R-:W-:-:S13]  /*17720*/  ISETP.NE.AND P0, PT, R3, 0x1, PT ;  /* 0x000000010300780c */ /* 0x000fda0003f05270 */
[----:B------:R-:W-:-:S05]  /*17730*/  @P0 IMAD.HI.U32 R3, R0, c[0x0][0x330], RZ ;  /* 0x0000cc0000030a27 */ /* 0x000fca00078e00ff */
[----:B------:R-:W-:Y:S02]  /*17740*/  @P0 SHF.R.U32.HI R0, RZ, c[0x0][0x334], R3 ;  /* 0x0000cd00ff000a19 */ /* 0x000fe40000011603 */
.L_x_5482:
[----:B------:R-:W-:Y:S05]  /*17750*/  BSYNC B0 ;  /* 0x0000000000007941 */ /* 0x000fea0003800000 */
.L_x_5480:
[----:B------:R-:W-:-:S05]  /*17760*/  IMAD R0, R0, c[0x0][0x32c], RZ ;  /* 0x0000cb0000007a24 */ /* 0x000fca00078e02ff */
[----:B------:R-:W-:-:S04]  /*17770*/  IMNMX R2, R2, R0, !PT ;  /* 0x0000000002027217 */ /* 0x000fc80007800200 */
.L_x_5479:
        /* <DEDUP_REMOVED lines=11> */
.L_x_5493:
        /* <DEDUP_REMOVED lines=43> */
.L_x_5601:
        /* <DEDUP_REMOVED lines=22> */
.L_x_5602:
        /* <DEDUP_REMOVED lines=21> */
.L_x_5485:
[----:B------:R-:W-:Y:S05]  /*17d90*/  BSYNC B0 ;  /* 0x0000000000007941 */ /* 0x000fea0003800000 */
.L_x_5484:
        /* <DEDUP_REMOVED lines=193> */
.L_x_5603:
        /* <DEDUP_REMOVED lines=143> */
[C---:B------:R-:W-:Y:S02]  /*192a0*/  FMUL.FTZ R31, R0.reuse, R119 ;  /* 0x00000077001f7220 */ /* 0x040fe40000410000 */
[----:B------:R-:W-:Y:S02]  /*192b0*/  FADD.FTZ R124, R129, R124 ;  /* 0x0000007c817c7221 */ /* 0x000fe40000010000 */
        /* <DEDUP_REMOVED lines=8> */
[----:B------:R-:W-:Y:S01]  /*19340*/  MUFU.EX2 R114, R164 ;  /* 0x000000a400727308 */ /* 0x000fe20000000800 */
[C---:B------:R-:W-:Y:S02]  /*19350*/  FMUL.FTZ R42, R0.reuse, R42 ;  /* 0x0000002a002a7220 */ /* 0x040fe40000410000 */
[C---:B------:R-:W-:Y:S01]  /*19360*/  FMUL.FTZ R43, R0.reuse, R43 ;  /* 0x0000002b002b7220 */ /* 0x040fe20000410000 */
[C---:B------:R-:W-:Y:S04]  /*19370*/  HMMA.16816.F32 R12, R152.reuse, R158, R12 ;  /* 0x0000009e980c723c */ /* 0x040fe8000000180c */
[C---:B------:R-:W-:Y:S02]  /*19380*/  FMUL.FTZ R46, R0.reuse, R46 ;  /* 0x0000002e002e7220 */ /* 0x040fe40000410000 */
[C---:B------:R-:W-:Y:S01]  /*19390*/  FMUL.FTZ R47, R0.reuse, R47 ;  /* 0x0000002f002f7220 */ /* 0x040fe20000410000 */
[----:B------:R-:W1:Y:S01]  /*193a0*/  MUFU.EX2 R164, R163 ;  /* 0x000000a300a47308 */ /* 0x000e620000000800 */
        /* <DEDUP_REMOVED lines=41> */
[----:B------:R-:W-:Y:S01]  /*19640*/  FADD.FTZ R105, R113, R116 ;  /* 0x0000007471697221 */ /* 0x000fe20000010000 */
[----:B------:R-:W-:Y:S03]  /*19650*/  MUFU.EX2 R157, R177 ;  /* 0x000000b1009d7308 */ /* 0x000fe60000000800 */
[----:B------:R-:W1:Y:S01]  /*19660*/  LDSM.16.MT88.4 R108, [R0] ;  /* 0x00000000006c783b */ /* 0x000e620000004200 */
[C---:B------:R-:W-:Y:S01]  /*19670*/  FADD.FTZ R105, R114.reuse, R105 ;  /* 0x0000006972697221 */ /* 0x040fe20000010000 */
[----:B------:R-:W-:Y:S02]  /*19680*/  F2FP.PACK_AB R114, R114, R113 ;  /* 0x000000717272723e */ /* 0x000fe400000000ff */
[----:B------:R-:W-:Y:S01]  /*19690*/  F2FP.PACK_AB R113, R126, R125 ;  /* 0x0000007d7e71723e */ /* 0x000fe200000000ff */
[----:B------:R-:W-:Y:S02]  /*196a0*/  FADD.FTZ R105, R117, R105 ;  /* 0x0000006975697221 */ /* 0x000fe40000010000 */
[----:B------:R-:W2:Y:S10]  /*196b0*/  MUFU.EX2 R116, R172 ;  /* 0x000000ac00747308 */ /* 0x000eb40000000800 */
[----:B------:R-:W3:Y:S01]  /*196c0*/  MUFU.EX2 R156, R196 ;  /* 0x000000c4009c7308 */ /* 0x000ee20000000800 */
[----:B--2---:R-:W-:Y:S04]  /*196d0*/  FADD.FTZ R105, R116, R105 ;  /* 0x0000006974697221 */ /* 0x004fe80000010000 */
[----:B------:R-:W-:Y:S04]  /*196e0*/  FADD.FTZ R105, R121, R105 ;  /* 0x0000006979697221 */ /* 0x000fe80000010000 */
[----:B------:R-:W-:Y:S01]  /*196f0*/  FADD.FTZ R105, R120, R105 ;  /* 0x0000006978697221 */ /* 0x000fe20000010000 */
[C---:B-1----:R-:W-:Y:S03]  /*19700*/  HMMA.16816.F32 R32, R152.reuse, R108, R32 ;  /* 0x0000006c9820723c */ /* 0x042fe60000001820 */
[----:B------:R-:W-:Y:S05]  /*19710*/  FADD.FTZ R105, R123, R105 ;  /* 0x000000697b697221 */ /* 0x000fea0000010000 */
        /* <DEDUP_REMOVED lines=200> */
.L_x_5604:
        /* <DEDUP_REMOVED lines=22> */
.L_x_5605:
        /* <DEDUP_REMOVED lines=23> */
.L_x_5490:
[----:B------:R-:W-:Y:S05]  /*1a670*/  BSYNC B0 ;  /* 0x0000000000007941 */ /* 0x000fea0003800000 */
.L_x_5489:
        /* <DEDUP_REMOVED lines=9> */
.L_x_5483:
[----:B------:R-:W-:-:S13]  /*1a710*/  ISETP.GE.AND P0, PT, R189, R205, PT ;  /* 0x000000cdbd00720c */ /* 0x000fda0003f06270 */
[----:B------:R-:W-:Y:S05]  /*1a720*/  @!P0 BRA `(.L_x_5494) ;  /* 0x000039e000008947 */ /* 0x000fea0003800000 */
[----:B------:R-:W-:Y:S02]  /*1a730*/  MOV R105, R8 ;  /* 0x0000000800697202 */ /* 0x000fe40000000f00 */
[----:B------:R-:W-:Y:S02]  /*1a740*/  MOV R104, R9 ;  /* 0x0000000900687202 */ /* 0x000fe40000000f00 */
.L_x_5511:
        /* <DEDUP_REMOVED lines=42> */
.L_x_5606:
        /* <DEDUP_REMOVED lines=22> */
.L_x_5607:
        /* <DEDUP_REMOVED lines=23> */
.L_x_5496:
[----:B------:R-:W-:Y:S05]  /*1acc0*/  BSYNC B0 ;  /* 0x0000000000007941 */ /* 0x000fea0003800000 */
.L_x_5495:
        /* <DEDUP_REMOVED lines=189> */
.L_x_5501:
[----:B------:R-:W-:Y:S04]  /*1b8a0*/  MOV R152, 0x1 ;  /* 0x0000000100987802 */ /* 0x000fe80000000f00 */
[----:B------:R-:W-:Y:S11]  /*1b8b0*/  ISETP.NE.AND P0, PT, R152, c[0x0][0x32c], PT ;  /* 0x0000cb0098007a0c */ /* 0x000ff60003f05270 */
[----:B------:R-:W-:Y:S02]  /*1b8c0*/  @!UPT UIADD3 URZ, URZ, URZ, URZ ;  /* 0x0000003f3f3ff290 */ /* 0x000fe4000fffe03f */
[----:B------:R-:W-:Y:S05]  /*1b8d0*/  @P0 IMAD.HI.U32 R152, R3, c[0x0][0x330], RZ ;  /* 0x0000cc0003980a27 */ /* 0x000fea00078e00ff */
[----:B------:R-:W-:Y:S02]  /*1b8e0*/  @P0 SHF.R.U32.HI R3, RZ, c[0x0][0x334], R152 ;  /* 0x0000cd00ff030a19 */ /* 0x000fe40000011698 */
.L_x_5502:
[----:B------:R-:W-:Y:S05]  /*1b8f0*/  BSYNC B0 ;  /* 0x0000000000007941 */ /* 0x000fea0003800000 */
.L_x_5500:
[----:B------:R-:W-:Y:S04]  /*1b900*/  IMAD R3, R3, c[0x0][0x32c], -R164 ;  /* 0x0000cb0003037a24 */ /* 0x000fe800078e0aa4 */
[----:B------:R-:W-:Y:S05]  /*1b910*/  IMAD.IADD R3, R3, 0x1, -R213 ;  /* 0x0000000103037824 */ /* 0x000fea00078e0ad5 */
[----:B------:R-:W-:Y:S02]  /*1b920*/  IMNMX R0, R0, R3, !PT ;  /* 0x0000000300007217 */ /* 0x000fe40007800200 */
[----:B------:R-:W-:Y:S04]  /*1b930*/  IADD3 R3, R3, c[0x0][0x32c], RZ ;  /* 0x0000cb0003037a10 */ /* 0x000fe80007ffe0ff */
[----:B------:R-:W-:Y:S02]  /*1b940*/  IMNMX R2, R2, R3, PT ;  /* 0x0000000302027217 */ /* 0x000fe40003800200 */
.L_x_5499:
        /* <DEDUP_REMOVED lines=66> */
.L_x_5505:
[----:B------:R-:W-:Y:S04]  /*1bd70*/  MOV R4, 0x1 ;  /* 0x0000000100047802 */ /* 0x000fe80000000f00 */
[----:B------:R-:W-:Y:S11]  /*1bd80*/  ISETP.NE.AND P0, PT, R4, c[0x0][0x32c], PT ;  /* 0x0000cb0004007a0c */ /* 0x000ff60003f05270 */
[----:B------:R-:W-:Y:S02]  /*1bd90*/  @!UPT UIADD3 URZ, URZ, URZ, URZ ;  /* 0x0000003f3f3ff290 */ /* 0x000fe4000fffe03f */
[----:B------:R-:W-:Y:S05]  /*1bda0*/  @P0 IMAD.HI.U32 R4, R0, c[0x0][0x330], RZ ;  /* 0x0000cc0000040a27 */ /* 0x000fea00078e00ff */
[----:B------:R-:W-:Y:S02]  /*1bdb0*/  @P0 SHF.R.U32.HI R0, RZ, c[0x0][0x334], R4 ;  /* 0x0000cd00ff000a19 */ /* 0x000fe40000011604 */
.L_x_5506:
[----:B------:R-:W-:Y:S05]  /*1bdc0*/  BSYNC B0 ;  /* 0x0000000000007941 */ /* 0x000fea0003800000 */
.L_x_5504:
[----:B------:R-:W-:Y:S04]  /*1bdd0*/  IMAD R0, R0, c[0x0][0x32c], -R164 ;  /* 0x0000cb0000007a24 */ /* 0x000fe800078e0aa4 */
[----:B------:R-:W-:Y:S05]  /*1bde0*/  IMAD.IADD R0, R0, 0x1, -R213 ;  /* 0x0000000100007824 */ /* 0x000fea00078e0ad5 */
[----:B------:R-:W-:Y:S02]  /*1bdf0*/  IMNMX R2, R2, R0, !PT ;  /* 0x0000000002027217 */ /* 0x000fe40007800200 */
[----:B------:R-:W-:Y:S04]  /*1be00*/  IADD3 R0, R0, c[0x0][0x32c], RZ ;  /* 0x0000cb0000007a10 */ /* 0x000fe80007ffe0ff */
[----:B------:R-:W-:Y:S02]  /*1be10*/  IMNMX R3, R3, R0, PT ;  /* 0x0000000003037217 */ /* 0x000fe40003800200 */
.L_x_5503:
        /* <DEDUP_REMOVED lines=36> */
[----:B------:R-:W-:Y:S01]  /*1c060*/  FMUL.FTZ R0, R0, c[0x0][0x2d0] ;  /* 0x0000b40000007a20 */ /* 0x000fe20000410000 */
[----:B------:R-:W-:Y:S01]  /*1c070*/  MUFU.EX2 R8, R8 ;  /* 0x0000000800087308 */ /* 0x000fe20000000800 */
[--C-:B------:R-:W-:Y:S01]  /*1c080*/  FFMA.FTZ R191, R5, c[0x0][0x2d0], -R4.reuse ;  /* 0x0000b40005bf7a23 */ /* 0x100fe20000010804 */
[----:B------:R-:W-:Y:S01]  /*1c090*/  ISETP.LT.OR P0, PT, R3, 0x2, P0 ;  /* 0x000000020300780c */ /* 0x000fe20000701670 */
[--C-:B------:R-:W-:Y:S02]  /*1c0a0*/  FFMA.FTZ R196, R13, c[0x0][0x2d0], -R4.reuse ;  /* 0x0000b4000dc47a23 */ /* 0x100fe40000010804 */
[--C-:B------:R-:W-:Y:S01]  /*1c0b0*/  FFMA.FTZ R163, R157, c[0x0][0x2d0], -R4.reuse ;  /* 0x0000b4009da37a23 */ /* 0x100fe20000010804 */
[----:B------:R-:W-:Y:S01]  /*1c0c0*/  FSEL R7, R7, -INF , !P0 ;  /* 0xff80000007077808 */ /* 0x000fe20004000000 */
[--C-:B------:R-:W-:Y:S01]  /*1c0d0*/  FFMA.FTZ R162, R154, c[0x0][0x2d0], -R4.reuse ;  /* 0x0000b4009aa27a23 */ /* 0x100fe20000010804 */
[----:B------:R-:W-:Y:S01]  /*1c0e0*/  ISETP.GT.AND P0, PT, R2, 0x8, P3 ;  /* 0x000000080200780c */ /* 0x000fe20001f04270 */
[--C-:B------:R-:W-:Y:S01]  /*1c0f0*/  FFMA.FTZ R170, R153, c[0x0][0x2d0], -R4.reuse ;  /* 0x0000b40099aa7a23 */ /* 0x100fe20000010804 */
[----:B------:R-:W1:Y:S01]  /*1c100*/  MUFU.EX2 R0, R0 ;  /* 0x0000000000007308 */ /* 0x000e620000000800 */
        /* <DEDUP_REMOVED lines=8> */
[----:B------:R-:W2:Y:S01]  /*1c190*/  MUFU.EX2 R5, R25 ;  /* 0x0000001900057308 */ /* 0x000ea20000000800 */
[--C-:B------:R-:W-:Y:S01]  /*1c1a0*/  FFMA.FTZ R197, R16, c[0x0][0x2d0], -R4.reuse ;  /* 0x0000b40010c57a23 */ /* 0x100fe20000010804 */
[----:B------:R-:W-:Y:S01]  /*1c1b0*/  ISETP.LT.OR P0, PT, R3, 0xa, P0 ;  /* 0x0000000a0300780c */ /* 0x000fe20000701670 */
[----:B------:R-:W-:Y:S03]  /*1c1c0*/  FFMA.FTZ R195, R12, c[0x0][0x2d0], -R4 ;  /* 0x0000b4000cc37a23 */ /* 0x000fe60000010804 */
[----:B------:R-:W-:Y:S02]  /*1c1d0*/  FSEL R156, R15, -INF , !P0 ;  /* 0xff8000000f9c7808 */ /* 0x000fe40004000000 */
[----:B------:R-:W-:Y:S02]  /*1c1e0*/  ISETP.GT.AND P0, PT, R2, 0x10, P3 ;  /* 0x000000100200780c */ /* 0x000fe40001f04270 */
[----:B------:R3:W-:Y:S02]  /*1c1f0*/  MUFU.EX2 R12, R29 ;  /* 0x0000001d000c7308 */ /* 0x0007e40000000800 */
[C---:B------:R-:W-:Y:S01]  /*1c200*/  ISETP.LT.OR P0, PT, R3.reuse, 0x11, P0 ;  /* 0x000000110300780c */ /* 0x040fe20000701670 */
[----:B-1----:R-:W-:Y:S03]  /*1c210*/  FMUL.FTZ R13, R0, R133 ;  /* 0x00000085000d7220 */ /* 0x002fe60000410000 */
        /* <DEDUP_REMOVED lines=17> */
[----:B---3--:R-:W-:Y:S01]  /*1c330*/  FMUL.FTZ R29, R0, R117 ;  /* 0x00000075001d7220 */ /* 0x008fe20000410000 */
        /* <DEDUP_REMOVED lines=55> */
[----:B------:R-:W-:Y:S01]  /*1c6b0*/  FMUL.FTZ R101, R0, R101 ;  /* 0x0000006500657220 */ /* 0x000fe20000410000 */
        /* <DEDUP_REMOVED lines=10> */
[----:B------:R1:W2:Y:S01]  /*1c760*/  MUFU.EX2 R5, R28 ;  /* 0x0000001c00057308 */ /* 0x0002a20000000800 */
[----:B------:R-:W-:Y:S02]  /*1c770*/  FSEL R171, R39, -INF , !P0 ;  /* 0xff80000027ab7808 */ /* 0x000fe40004000000 */
[----:B------:R-:W-:Y:S04]  /*1c780*/  FMNMX.FTZ R2, R7, R2, !PT ;  /* 0x0000000207027209 */ /* 0x000fe80007810000 */
[----:B------:R-:W-:Y:S04]  /*1c790*/  FMNMX.FTZ R2, R155, R2, !PT ;  /* 0x000000029b027209 */ /* 0x000fe80007810000 */
[----:B------:R-:W-:Y:S04]  /*1c7a0*/  FMNMX.FTZ R2, R156, R2, !PT ;  /* 0x000000029c027209 */ /* 0x000fe80007810000 */
[----:B------:R-:W-:Y:S04]  /*1c7b0*/  FMNMX.FTZ R2, R158, R2, !PT ;  /* 0x000000029e027209 */ /* 0x000fe80007810000 */
[----:B------:R-:W-:Y:S04]  /*1c7c0*/  FMNMX.FTZ R2, R159, R2, !PT ;  /* 0x000000029f027209 */ /* 0x000fe80007810000 */
[----:B------:R-:W-:Y:S01]  /*1c7d0*/  FMNMX.FTZ R2, R160, R2, !PT ;  /* 0x00000002a0027209 */ /* 0x000fe20007810000 */
[----:B-1----:R-:W-:Y:S01]  /*1c7e0*/  FMUL.FTZ R28, R0, R116 ;  /* 0x00000074001c7220 */ /* 0x002fe20000410000 */
[----:B--2---:R-:W-:Y:S02]  /*1c7f0*/  F2FP.PACK_AB R154, R5, R12 ;  /* 0x0000000c059a723e */ /* 0x004fe400000000ff */
        /* <DEDUP_REMOVED lines=29> */
[----:B------:R2:W-:Y:S10]  /*1c9d0*/  MUFU.EX2 R0, R7 ;  /* 0x0000000700007308 */ /* 0x0005f40000000800 */
[----:B------:R-:W3:Y:S01]  /*1c9e0*/  MUFU.EX2 R3, R3 ;  /* 0x0000000300037308 */ /* 0x000ee20000000800 */
[C---:B-1----:R-:W-:Y:S02]  /*1c9f0*/  FMUL.FTZ R14, R2.reuse, R134 ;  /* 0x00000086020e7220 */ /* 0x042fe40000410000 */
[C---:B------:R-:W-:Y:S02]  /*1ca00*/  FMUL.FTZ R15, R2.reuse, R135 ;  /* 0x00000087020f7220 */ /* 0x040fe40000410000 */
[C---:B------:R-:W-:Y:S02]  /*1ca10*/  FMUL.FTZ R38, R2.reuse, R110 ;  /* 0x0000006e02267220 */ /* 0x040fe40000410000 */
[C---:B------:R-:W-:Y:S03]  /*1ca20*/  FMUL.FTZ R39, R2.reuse, R111 ;  /* 0x0000006f02277220 */ /* 0x040fe60000410000 */
[----:B------:R-:W-:Y:S01]  /*1ca30*/  MUFU.EX2 R121, R116 ;  /* 0x0000007400797308 */ /* 0x000fe20000000800 */
[C---:B------:R-:W-:Y:S02]  /*1ca40*/  FMUL.FTZ R6, R2.reuse, R138 ;  /* 0x0000008a02067220 */ /* 0x040fe40000410000 */
[C---:B--2---:R-:W-:Y:S02]  /*1ca50*/  FMUL.FTZ R7, R2.reuse, R139 ;  /* 0x0000008b02077220 */ /* 0x044fe40000410000 */
[C---:B------:R-:W-:Y:S02]  /*1ca60*/  FMUL.FTZ R18, R2.reuse, R130 ;  /* 0x0000008202127220 */ /* 0x040fe40000410000 */
[C---:B------:R-:W-:Y:S02]  /*1ca70*/  FMUL.FTZ R19, R2.reuse, R131 ;  /* 0x0000008302137220 */ /* 0x040fe40000410000 */
[C---:B------:R-:W-:Y:S01]  /*1ca80*/  FMUL.FTZ R22, R2.reuse, R126 ;  /* 0x0000007e02167220 */ /* 0x040fe20000410000 */
[----:B------:R-:W-:Y:S01]  /*1ca90*/  MUFU.EX2 R130, R170 ;  /* 0x000000aa00827308 */ /* 0x000fe20000000800 */
[C---:B------:R-:W-:Y:S02]  /*1caa0*/  FMUL.FTZ R23, R2.reuse, R127 ;  /* 0x0000007f02177220 */ /* 0x040fe40000410000 */
[----:B---3--:R-:W-:Y:S01]  /*1cab0*/  FFMA.FTZ R104, R2, R203, R3 ;  /* 0x000000cb02687223 */ /* 0x008fe20000010003 */
[----:B------:R-:W-:Y:S01]  /*1cac0*/  F2FP.PACK_AB R153, R0, R3 ;  /* 0x000000030099723e */ /* 0x000fe200000000ff */
        /* <DEDUP_REMOVED lines=57> */
[----:B------:R-:W-:Y:S01]  /*1ce60*/  IADD3 R3, R185, R104, RZ ;  /* 0x00000068b9037210 */ /* 0x000fe20007ffe0ff */
[--C-:B------:R-:W-:Y:S02]  /*1ce70*/  FFMA.FTZ R113, R161, c[0x0][0x2d0], -R105.reuse ;  /* 0x0000b400a1717a23 */ /* 0x100fe40000010869 */
[----:B------:R-:W3:Y:S10]  /*1ce80*/  MUFU.EX2 R163, R196 ;  /* 0x000000c400a37308 */ /* 0x000ef40000000800 */
[----:B------:R-:W-:Y:S01]  /*1ce90*/  MUFU.EX2 R126, R113 ;  /* 0x00000071007e7308 */ /* 0x000fe20000000800 */
[----:B-1----:R-:W-:Y:S02]  /*1cea0*/  F2FP.PACK_AB R155, R118, R119 ;  /* 0x00000077769b723e */ /* 0x002fe400000000ff */
[----:B------:R-:W-:Y:S05]  /*1ceb0*/  IADD3 R2, R185, R0, RZ ;  /* 0x00000000b9027210 */ /* 0x000fea0007ffe0ff */
[C---:B--2---:R-:W-:Y:S02]  /*1cec0*/  HMMA.16816.F32 R4, R152.reuse, R108, R4 ;  /* 0x0000006c9804723c */ /* 0x044fe40000001804 */
[----:B------:R-:W1:Y:S06]  /*1ced0*/  MUFU.EX2 R166, R191 ;  /* 0x000000bf00a67308 */ /* 0x000e6c0000000800 */
[C---:B------:R-:W-:Y:S01]  /*1cee0*/  HMMA.16816.F32 R12, R152.reuse, R110, R12 ;  /* 0x0000006e980c723c */ /* 0x040fe2000000180c */
[----:B------:R-:W2:Y:S07]  /*1cef0*/  LDSM.16.MT88.4 R108, [R2] ;  /* 0x00000000026c783b */ /* 0x000eae0000004200 */
[C---:B--2---:R-:W-:Y:S08]  /*1cf00*/  HMMA.16816.F32 R16, R152.reuse, R108, R16 ;  /* 0x0000006c9810723c */ /* 0x044ff00000001810 */
[C---:B------:R-:W-:Y:S01]  /*1cf10*/  HMMA.16816.F32 R20, R152.reuse, R110, R20 ;  /* 0x0000006e9814723c */ /* 0x040fe20000001814 */
[----:B------:R-:W2:Y:S07]  /*1cf20*/  LDSM.16.MT88.4 R108, [R104] ;  /* 0x00000000686c783b */ /* 0x000eae0000004200 */
        /* <DEDUP_REMOVED lines=28> */
[--C-:B------:R-:W-:Y:S01]  /*1d0f0*/  FFMA.FTZ R108, R158, c[0x0][0x2d0], -R105.reuse ;  /* 0x0000b4009e6c7a23 */ /* 0x100fe20000010869 */
[----:B------:R-:W-:Y:S03]  /*1d100*/  HMMA.16816.F32 R100, R152, R110, R100 ;  /* 0x0000006e9864723c */ /* 0x000fe60000001864 */
[----:B------:R2:W-:Y:S04]  /*1d110*/  MUFU.EX2 R117, R108 ;  /* 0x0000006c00757308 */ /* 0x0005e80000000800 */
[----:B---3--:R-:W-:Y:S02]  /*1d120*/  F2FP.PACK_AB R152, R163, R162 ;  /* 0x000000a2a398723e */ /* 0x008fe400000000ff */
[----:B-1----:R-:W-:Y:S03]  /*1d130*/  F2FP.PACK_AB R154, R166, R165 ;  /* 0x000000a5a69a723e */ /* 0x002fe600000000ff */
[--C-:B--2---:R-:W-:Y:S04]  /*1d140*/  FFMA.FTZ R108, R159, c[0x0][0x2d0], -R105.reuse ;  /* 0x0000b4009f6c7a23 */ /* 0x104fe80000010869 */
        /* <DEDUP_REMOVED lines=196> */
.L_x_5608:
        /* <DEDUP_REMOVED lines=22> */
.L_x_5609:
        /* <DEDUP_REMOVED lines=23> */
.L_x_5508:
[----:B------:R-:W-:Y:S05]  /*1e060*/  BSYNC B0 ;  /* 0x0000000000007941 */ /* 0x000fea0003800000 */
.L_x_5507:
        /* <DEDUP_REMOVED lines=10> */
.L_x_5494:
[----:B------:R-:W-:Y:S05]  /*1e110*/  BRA.DIV ~URZ, `(.L_x_5512) ;  /* 0x000077627f007947 */ /* 0x000fea000b800000 */
[----:B------:R1:W2:Y:S02]  /*1e120*/  SHFL.BFLY PT, R0, R202, 0x2, 0x1f ;  /* 0x0c401f00ca007f89 */ /* 0x0002a400000e0000 */
.L_x_5610:
[----:B--2---:R-:W-:Y:S01]  /*1e130*/  FADD.FTZ R0, R0, R202 ;  /* 0x000000ca00007221 */ /* 0x004fe20000010000 */
[----:B------:R-:W-:Y:S05]  /*1e140*/  BRA.DIV ~URZ, `(.L_x_5513) ;  /* 0x000077927f007947 */ /* 0x000fea000b800000 */
[----:B------:R-:W2:Y:S04]  /*1e150*/  SHFL.BFLY PT, R2, R203, 0x2, 0x1f ;  /* 0x0c401f00cb027f89 */ /* 0x000ea800000e0000 */
[----:B------:R-:W3:Y:S01]  /*1e160*/  SHFL.BFLY PT, R5, R0, 0x1, 0x1f ;  /* 0x0c201f0000057f89 */ /* 0x000ee200000e0000 */
[----:B--2---:R-:W-:-:S02]  /*1e170*/  FADD.FTZ R4, R2, R203 ;  /* 0x000000cb02047221 */ /* 0x004fc40000010000 */
[----:B---3--:R-:W-:-:S03]  /*1e180*/  FADD.FTZ R0, R0, R5 ;  /* 0x0000000500007221 */ /* 0x008fc60000010000 */
[----:B------:R2:W3:Y:S04]  /*1e190*/  SHFL.BFLY PT, R3, R4, 0x1, 0x1f ;  /* 0x0c201f0004037f89 */ /* 0x0004e800000e0000 */
.L_x_5611:
        /* <DEDUP_REMOVED lines=117> */
.L_x_5374:
        /* <DEDUP_REMOVED lines=17> */
.L_x_5515:
[----:B------:R-:W-:Y:S05]  /*1ea00*/  BSYNC B0 ;  /* 0x0000000000007941 */ /* 0x000fea0003800000 */
.L_x_5514:
        /* <DEDUP_REMOVED lines=146> */
.L_x_5518:
        /* <DEDUP_REMOVED lines=73> */
[C---:B------:R-:W-:Y:S01]  /*1f7c0*/  IMAD.WIDE.U32 R6, R2.reuse, c[0x0][0x3a0], RZ ;  /* 0x0000e80002067a25 */ /* 0x040fe200078e00ff */
        /* <DEDUP_REMOVED lines=43> */
.L_x_5612:
[----:B------:R-:W-:Y:S05]  /*1fa80*/  BRA.DIV ~URZ, `(.L_x_5521) ;  /* 0x00005fc27f007947 */ /* 0x000fea000b800000 */
[----:B------:R4:W2:Y:S02]  /*1fa90*/  SHFL.IDX PT, R0, R14, RZ, 0x181f ;  /* 0x00181fff0e007589 */ /* 0x0008a400000e0000 */
.L_x_5613:
        /* <DEDUP_REMOVED lines=15> */
.L_x_5523:
[----:B------:R-:W-:Y:S05]  /*1fb90*/  BSYNC B0 ;  /* 0x0000000000007941 */ /* 0x000fea0003800000 */
.L_x_5522:
[----:B------:R-:W-:Y:S05]  /*1fba0*/  BRA.DIV ~URZ, `(.L_x_5524) ;  /* 0x00005f127f007947 */ /* 0x000fea000b800000 */
[----:B---3--:R3:W4:Y:S04]  /*1fbb0*/  SHFL.IDX PT, R5, R13, 0x1, 0x181f ;  /* 0x00381f000d057f89 */ /* 0x00872800000e0000 */
[----:B--2---:R3:W2:Y:S02]  /*1fbc0*/  SHFL.IDX PT, R0, R14, 0x1, 0x181f ;  /* 0x00381f000e007f89 */ /* 0x0046a400000e0000 */
.L_x_5614:
        /* <DEDUP_REMOVED lines=16> */
.L_x_5526:
[----:B------:R-:W-:Y:S05]  /*1fcd0*/  BSYNC B0 ;  /* 0x0000000000007941 */ /* 0x000fea0003800000 */
.L_x_5525:
[----:B------:R-:W-:Y:S05]  /*1fce0*/  BRA.DIV ~URZ, `(.L_x_5527) ;  /* 0x00005ea27f007947 */ /* 0x000fea000b800000 */
[----:B----4-:R4:W3:Y:S02]  /*1fcf0*/  SHFL.IDX PT, R5, R13, 0x2, 0x181f ;  /* 0x00581f000d057f89 */ /* 0x0108e400000e0000 */
.L_x_5615:
[----:B------:R-:W-:Y:S05]  /*1fd00*/  BRA.DIV ~URZ, `(.L_x_5528) ;  /* 0x00005ef27f007947 */ /* 0x000fea000b800000 */
[----:B--2---:R2:W4:Y:S02]  /*1fd10*/  SHFL.IDX PT, R0, R14, 0x2, 0x181f ;  /* 0x00581f000e007f89 */ /* 0x00452400000e0000 */
.L_x_5616:
        /* <DEDUP_REMOVED lines=16> */
.L_x_5530:
[----:B------:R-:W-:Y:S05]  /*1fe20*/  BSYNC B0 ;  /* 0x0000000000007941 */ /* 0x000fea0003800000 */
.L_x_5529:
[----:B------:R-:W-:Y:S05]  /*1fe30*/  BRA.DIV ~URZ, `(.L_x_5531) ;  /* 0x00005e327f007947 */ /* 0x000fea000b800000 */
[----:B---3--:R3:W2:Y:S04]  /*1fe40*/  SHFL.IDX PT, R6, R13, 0x3, 0x181f ;  /* 0x00781f000d067f89 */ /* 0x0086a800000e0000 */
[----:B----4-:R3:W4:Y:S02]  /*1fe50*/  SHFL.IDX PT, R0, R14, 0x3, 0x181f ;  /* 0x00781f000e007f89 */ /* 0x01072400000e0000 */
.L_x_5617:
        /* <DEDUP_REMOVED lines=17> */
.L_x_5519:
        /* <DEDUP_REMOVED lines=33> */
.L_x_5618:
[----:B------:R-:W-:Y:S05]  /*20180*/  BRA.DIV ~URZ, `(.L_x_5534) ;  /* 0x00005c227f007947 */ /* 0x000fea000b800000 */
[----:B------:R4:W1:Y:S02]  /*20190*/  SHFL.IDX PT, R0, R14, RZ, 0x1c1f ;  /* 0x001c1fff0e007589 */ /* 0x00086400000e0000 */
.L_x_5619:
[----:B------:R-:W-:Y:S01]  /*201a0*/  BSSY B0, `(.L_x_5535) ;  /* 0x000009a000007945 */ /* 0x000fe20003800000 */
[----:B------:R-:W-:Y:S05]  /*201b0*/  @P0 BRA `(.L_x_5536) ;  /* 0x0000098000000947 */ /* 0x000fea0003800000 */
[C---:B------:R-:W-:Y:S02]  /*201c0*/  IADD3 R9, R213.reuse, 0x8, RZ ;  /* 0x00000008d5097810 */ /* 0x040fe40007ffe0ff */
[----:B------:R-:W-:Y:S02]  /*201d0*/  ISETP.GE.AND P1, PT, R213, c[0x0][0x3c8], PT ;  /* 0x0000f200d5007a0c */ /* 0x000fe40003f26270 */
[----:B------:R-:W-:Y:S02]  /*201e0*/  ISETP.GE.AND P0, PT, R9, c[0x0][0x3c8], PT ;  /* 0x0000f20009007a0c */ /* 0x000fe40003f06270 */
[C---:B--2---:R-:W-:Y:S02]  /*201f0*/  IADD3 R12, R213.reuse, 0x10, RZ ;  /* 0x00000010d50c7810 */ /* 0x044fe40007ffe0ff */
[----:B------:R-:W-:-:S02]  /*20200*/  IADD3 R8, R213, 0x18, RZ ;  /* 0x00000018d5087810 */ /* 0x000fc40007ffe0ff */
[----:B------:R-:W-:Y:S02]  /*20210*/  ISETP.GE.AND P3, PT, R12, c[0x0][0x3c8], PT ;  /* 0x0000f2000c007a0c */ /* 0x000fe40003f66270 */
[C---:B------:R-:W-:Y:S02]  /*20220*/  IADD3 R13, R213.reuse, 0x8, RZ ;  /* 0x00000008d50d7810 */ /* 0x040fe40007ffe0ff */
[----:B------:R-:W-:Y:S02]  /*20230*/  ISETP.GE.AND P4, PT, R8, c[0x0][0x3c8], PT ;  /* 0x0000f20008007a0c */ /* 0x000fe40003f86270 */
[----:B-1----:R-:W-:Y:S02]  /*20240*/  @!P1 LEA R2, P5, R213, R0, 0x2 ;  /* 0x00000000d5029211 */ /* 0x002fe400078a10ff */
[----:B------:R-:W-:Y:S02]  /*20250*/  SHF.R.S32.HI R16, RZ, 0x1f, R213 ;  /* 0x0000001fff107819 */ /* 0x000fe400000114d5 */
[----:B------:R-:W-:-:S02]  /*20260*/  SHF.R.S32.HI R13, RZ, 0x1f, R13 ;  /* 0x0000001fff0d7819 */ /* 0x000fc4000001140d */
[----:B------:R-:W-:Y:S02]  /*20270*/  @!P0 LEA R6, P2, R9, R0, 0x2 ;  /* 0x0000000009068211 */ /* 0x000fe400078410ff */
[CC--:B---3--:R-:W-:Y:S02]  /*20280*/  @!P1 LEA.HI.X R3, R213.reuse, R4.reuse, R16, 0x2, P5 ;  /* 0x00000004d5039211 */ /* 0x0c8fe400028f1410 */
[----:B------:R-:W-:Y:S02]  /*20290*/  IADD3 R16, R213, 0x20, RZ ;  /* 0x00000020d5107810 */ /* 0x000fe40007ffe0ff */
[----:B------:R-:W-:Y:S01]  /*202a0*/  @!P0 LEA.HI.X R7, R9, R4, R13, 0x2, P2 ;  /* 0x0000000409078211 */ /* 0x000fe200010f140d */
[----:B------:R1:W-:Y:S01]  /*202b0*/  @!P1 ST.E.64 [R2.64], R136 ;  /* 0x0000008802009985 */ /* 0x0003e2000c101b0c */
[C---:B------:R-:W-:Y:S02]  /*202c0*/  IADD3 R17, R213.reuse, 0x10, RZ ;  /* 0x00000010d5117810 */ /* 0x040fe40007ffe0ff */
[----:B------:R-:W-:Y:S01]  /*202d0*/  IADD3 R9, R213, 0x28, RZ ;  /* 0x00000028d5097810 */ /* 0x000fe20007ffe0ff */
[----:B------:R2:W-:Y:S01]  /*202e0*/  @!P0 ST.E.64 [R6.64], R28 ;  /* 0x0000001c06008985 */ /* 0x0005e2000c101b0c */
[----:B------:R-:W-:-:S02]  /*202f0*/  ISETP.GE.AND P2, PT, R16, c[0x0][0x3c8], PT ;  /* 0x0000f20010007a0c */ /* 0x000fc40003f46270 */
[----:B------:R-:W-:Y:S02]  /*20300*/  IADD3 R13, R213, 0x18, RZ ;  /* 0x00000018d50d7810 */ /* 0x000fe40007ffe0ff */
[----:B------:R-:W-:Y:S02]  /*20310*/  SHF.R.S32.HI R17, RZ, 0x1f, R17 ;  /* 0x0000001fff117819 */ /* 0x000fe40000011411 */
[----:B------:R-:W-:Y:S02]  /*20320*/  ISETP.GE.AND P1, PT, R9, c[0x0][0x3c8], PT ;  /* 0x0000f20009007a0c */ /* 0x000fe40003f26270 */
[----:B------:R-:W-:Y:S02]  /*20330*/  SHF.R.S32.HI R13, RZ, 0x1f, R13 ;  /* 0x0000001fff0d7819 */ /* 0x000fe4000001140d */
[C---:B------:R-:W-:Y:S02]  /*20340*/  IADD3 R19, R213.reuse, 0x60, RZ ;  /* 0x00000060d5137810 */ /* 0x040fe40007ffe0ff */
[----:B------:R-:W-:-:S02]  /*20350*/  IADD3 R20, R213, 0x60, RZ ;  /* 0x00000060d5147810 */ /* 0x000fc40007ffe0ff */
[----:B------:R-:W-:Y:S02]  /*20360*/  IADD3 R18, R213, 0x68, RZ ;  /* 0x00000068d5127810 */ /* 0x000fe40007ffe0ff */
[----:B------:R-:W-:Y:S02]  /*20370*/  SHF.R.S32.HI R20, RZ, 0x1f, R20 ;  /* 0x0000001fff147819 */ /* 0x000fe40000011414 */
[----:B------:R-:W-:Y:S02]  /*20380*/  SHF.R.S32.HI R18, RZ, 0x1f, R18 ;  /* 0x0000001fff127819 */ /* 0x000fe40000011412 */
[----:B------:R-:W-:Y:S02]  /*20390*/  ISETP.GE.AND P6, PT, R251, c[0x0][0x3c8], PT ;  /* 0x0000f200fb007a0c */ /* 0x000fe40003fc6270 */
[-C--:B-1----:R-:W-:Y:S02]  /*203a0*/  @!P3 LEA R2, P5, R12, R0.reuse, 0x2 ;  /* 0x000000000c02b211 */ /* 0x082fe400078a10ff */
[----:B--2---:R-:W-:-:S02]  /*203b0*/  @!P4 LEA R6, P0, R8, R0, 0x2 ;  /* 0x000000000806c211 */ /* 0x004fc400078010ff */
        /* <DEDUP_REMOVED lines=12> */
[-C--:B-1----:R-:W-:Y:S02]  /*20480*/  @!P2 LEA R2, P5, R16, R0.reuse, 0x2 ;  /* 0x000000001002a211 */ /* 0x082fe400078a10ff */
[----:B--2---:R-:W-:-:S02]  /*20490*/  @!P1 LEA R6, P0, R9, R0, 0x2 ;  /* 0x0000000009069211 */ /* 0x004fc400078010ff */
[-C--:B------:R-:W-:Y:S02]  /*204a0*/  @!P2 LEA.HI.X R3, R16, R4.reuse, R17, 0x2, P5 ;  /* 0x000000041003a211 */ /* 0x080fe400028f1411 */
        /* <DEDUP_REMOVED lines=31> */
[----:B------:R-:W-:Y:S02]  /*206a0*/  IADD3 R16, R213, 0x68, RZ ;  /* 0x00000068d5107810 */ /* 0x000fe40007ffe0ff */
[----:B------:R-:W-:Y:S01]  /*206b0*/  ISETP.GE.AND P2, PT, R19, c[0x0][0x3c8], PT ;  /* 0x0000f20013007a0c */ /* 0x000fe20003f46270 */
[----:B------:R2:W-:Y:S01]  /*206c0*/  @!P1 ST.E.64 [R6.64], R44 ;  /* 0x0000002c06009985 */ /* 0x0005e2000c101b0c */
[----:B------:R-:W-:-:S02]  /*206d0*/  IADD3 R9, R213, 0x58, RZ ;  /* 0x00000058d5097810 */ /* 0x000fc40007ffe0ff */
[----:B------:R-:W-:Y:S02]  /*206e0*/  SHF.R.S32.HI R13, RZ, 0x1f, R13 ;  /* 0x0000001fff0d7819 */ /* 0x000fe4000001140d */
[----:B------:R-:W-:Y:S02]  /*206f0*/  ISETP.GE.AND P1, PT, R16, c[0x0][0x3c8], PT ;  /* 0x0000f20010007a0c */ /* 0x000fe40003f26270 */
[----:B------:R-:W-:Y:S02]  /*20700*/  SHF.R.S32.HI R9, RZ, 0x1f, R9 ;  /* 0x0000001fff097819 */ /* 0x000fe40000011409 */
[----:B------:R-:W-:Y:S02]  /*20710*/  IADD3 R17, R213, 0x70, RZ ;  /* 0x00000070d5117810 */ /* 0x000fe40007ffe0ff */
[-C--:B-1----:R-:W-:Y:S02]  /*20720*/  @!P3 LEA R2, P5, R12, R0.reuse, 0x2 ;  /* 0x000000000c02b211 */ /* 0x082fe400078a10ff */
[----:B--2---:R-:W-:-:S02]  /*20730*/  @!P4 LEA R6, P0, R8, R0, 0x2 ;  /* 0x000000000806c211 */ /* 0x004fc400078010ff */
[-C--:B------:R-:W-:Y:S02]  /*20740*/  @!P3 LEA.HI.X R3, R12, R4.reuse, R13, 0x2, P5 ;  /* 0x000000040c03b211 */ /* 0x080fe400028f140d */
[----:B------:R-:W-:Y:S02]  /*20750*/  @!P4 LEA.HI.X R7, R8, R4, R9, 0x2, P0 ;  /* 0x000000040807c211 */ /* 0x000fe400000f1409 */
[----:B------:R-:W-:Y:S01]  /*20760*/  IADD3 R13, R213, 0x78, RZ ;  /* 0x00000078d50d7810 */ /* 0x000fe20007ffe0ff */
[----:B------:R1:W-:Y:S01]  /*20770*/  @!P3 ST.E.64 [R2.64], R48 ;  /* 0x000000300200b985 */ /* 0x0003e2000c101b0c */
[----:B------:R-:W-:Y:S02]  /*20780*/  ISETP.GE.AND P3, PT, R17, c[0x0][0x3c8], PT ;  /* 0x0000f20011007a0c */ /* 0x000fe40003f66270 */
[----:B------:R-:W-:Y:S01]  /*20790*/  @!P1 LEA R8, P0, R16, R0, 0x2 ;  /* 0x0000000010089211 */ /* 0x000fe200078010ff */
[----:B------:R2:W-:Y:S01]  /*207a0*/  @!P4 ST.E.64 [R6.64], R52 ;  /* 0x000000340600c985 */ /* 0x0005e2000c101b0c */
[----:B------:R-:W-:-:S02]  /*207b0*/  ISETP.GE.AND P4, PT, R13, c[0x0][0x3c8], PT ;  /* 0x0000f2000d007a0c */ /* 0x000fc40003f86270 */
[C---:B------:R-:W-:Y:S02]  /*207c0*/  IADD3 R12, R213.reuse, 0x80, RZ ;  /* 0x00000080d50c7810 */ /* 0x040fe40007ffe0ff */
[----:B------:R-:W-:Y:S02]  /*207d0*/  @!P1 LEA.HI.X R9, R16, R4, R18, 0x2, P0 ;  /* 0x0000000410099211 */ /* 0x000fe400000f1412 */
[C---:B------:R-:W-:Y:S02]  /*207e0*/  IADD3 R16, R213.reuse, 0x78, RZ ;  /* 0x00000078d5107810 */ /* 0x040fe40007ffe0ff */
[----:B------:R-:W-:Y:S02]  /*207f0*/  IADD3 R18, R213, 0x70, RZ ;  /* 0x00000070d5127810 */ /* 0x000fe40007ffe0ff */
[----:B------:R-:W-:Y:S02]  /*20800*/  SHF.R.S32.HI R16, RZ, 0x1f, R16 ;  /* 0x0000001fff107819 */ /* 0x000fe40000011410 */
[----:B------:R-:W-:-:S02]  /*20810*/  SHF.R.S32.HI R18, RZ, 0x1f, R18 ;  /* 0x0000001fff127819 */ /* 0x000fc40000011412 */
[----:B-1----:R-:W-:-:S04]  /*20820*/  @!P2 LEA R2, P5, R19, R0, 0x2 ;  /* 0x000000001302a211 */ /* 0x002fc800078a10ff */
[----:B------:R-:W-:Y:S02]  /*20830*/  @!P2 LEA.HI.X R3, R19, R4, R20, 0x2, P5 ;  /* 0x000000041303a211 */ /* 0x000fe400028f1414 */
[----:B--2---:R-:W-:-:S03]  /*20840*/  @!P3 LEA R6, P5, R17, R0, 0x2 ;  /* 0x000000001106b211 */ /* 0x004fc600078a10ff */
[----:B------:R1:W-:Y:S01]  /*20850*/  @!P2 ST.E.64 [R2.64], R56 ;  /* 0x000000380200a985 */ /* 0x0003e2000c101b0c */
[----:B------:R-:W-:Y:S02]  /*20860*/  ISETP.GE.AND P2, PT, R12, c[0x0][0x3c8], PT ;  /* 0x0000f2000c007a0c */ /* 0x000fe40003f46270 */
[----:B------:R-:W-:Y:S01]  /*20870*/  @!P3 LEA.HI.X R7, R17, R4, R18, 0x2, P5 ;  /* 0x000000041107b211 */ /* 0x000fe200028f1412 */
[----:B------:R2:W-:Y:S01]  /*20880*/  @!P1 ST.E.64 [R8.64], R60 ;  /* 0x0000003c08009985 */ /* 0x0005e2000c101b0c */
[----:B------:R-:W-:Y:S02]  /*20890*/  ISETP.GE.AND P1, PT, R252, c[0x0][0x3c8], PT ;  /* 0x0000f200fc007a0c */ /* 0x000fe40003f26270 */
[----:B------:R-:W-:Y:S01]  /*208a0*/  ISETP.GE.AND P5, PT, R250, c[0x0][0x3c8], PT ;  /* 0x0000f200fa007a0c */ /* 0x000fe20003fa6270 */
[----:B------:R3:W-:Y:S01]  /*208b0*/  @!P3 ST.E.64 [R6.64], R64 ;  /* 0x000000400600b985 */ /* 0x0007e2000c101b0c */
[----:B------:R-:W-:Y:S02]  /*208c0*/  SHF.R.S32.HI R18, RZ, 0x1f, R248 ;  /* 0x0000001fff127819 */ /* 0x000fe400000114f8 */
[----:B------:R-:W-:-:S02]  /*208d0*/  SHF.R.S32.HI R17, RZ, 0x1f, R247 ;  /* 0x0000001fff117819 */ /* 0x000fc400000114f7 */
[----:B-1----:R-:W-:-:S04]  /*208e0*/  @!P4 LEA R2, P0, R13, R0, 0x2 ;  /* 0x000000000d02c211 */ /* 0x002fc800078010ff */
[----:B------:R-:W-:Y:S02]  /*208f0*/  @!P4 LEA.HI.X R3, R13, R4, R16, 0x2, P0 ;  /* 0x000000040d03c211 */ /* 0x000fe400000f1410 */
[----:B------:R-:W-:Y:S02]  /*20900*/  IADD3 R16, R213, 0x80, RZ ;  /* 0x00000080d5107810 */ /* 0x000fe40007ffe0ff */
[C---:B--2---:R-:W-:Y:S01]  /*20910*/  @!P2 LEA R8, P0, R12.reuse, R0, 0x2 ;  /* 0x000000000c08a211 */ /* 0x044fe200078010ff */
[----:B------:R1:W-:Y:S01]  /*20920*/  @!P4 ST.E.64 [R2.64], R68 ;  /* 0x000000440200c985 */ /* 0x0003e2000c101b0c */
[----:B------:R-:W-:Y:S02]  /*20930*/  SHF.R.S32.HI R16, RZ, 0x1f, R16 ;  /* 0x0000001fff107819 */ /* 0x000fe40000011410 */
[----:B------:R-:W-:Y:S02]  /*20940*/  SHF.R.S32.HI R13, RZ, 0x1f, R252 ;  /* 0x0000001fff0d7819 */ /* 0x000fe400000114fc */
[----:B------:R-:W-:-:S02]  /*20950*/  @!P2 LEA.HI.X R9, R12, R4, R16, 0x2, P0 ;  /* 0x000000040c09a211 */ /* 0x000fc400000f1410 */
[----:B---3--:R-:W-:Y:S02]  /*20960*/  @!P6 LEA R6, P0, R251, R0, 0x2 ;  /* 0x00000000fb06e211 */ /* 0x008fe400078010ff */
[----:B------:R-:W-:Y:S01]  /*20970*/  SHF.R.S32.HI R12, RZ, 0x1f, R251 ;  /* 0x0000001fff0c7819 */ /* 0x000fe200000114fb */
[----:B------:R-:W-:Y:S01]  /*20980*/  @!P2 ST.E.64 [R8.64], R120 ;  /* 0x000000780800a985 */ /* 0x000fe2000c101b0c */
[----:B------:R-:W-:Y:S02]  /*20990*/  ISETP.GE.AND P4, PT, R249, c[0x0][0x3c8], PT ;  /* 0x0000f200f9007a0c */ /* 0x000fe40003f86270 */
[----:B------:R-:W-:Y:S02]  /*209a0*/  ISETP.GE.AND P2, PT, R248, c[0x0][0x3c8], PT ;  /* 0x0000f200f8007a0c */ /* 0x000fe40003f46270 */
[----:B------:R-:W-:Y:S02]  /*209b0*/  @!P6 LEA.HI.X R7, R251, R4, R12, 0x2, P0 ;  /* 0x00000004fb07e211 */ /* 0x000fe400000f140c */
[----:B------:R-:W-:-:S02]  /*209c0*/  ISETP.GE.AND P0, PT, R246, c[0x0][0x3c8], PT ;  /* 0x0000f200f6007a0c */ /* 0x000fc40003f06270 */
[----:B------:R-:W-:Y:S02]  /*209d0*/  SHF.R.S32.HI R12, RZ, 0x1f, R250 ;  /* 0x0000001fff0c7819 */ /* 0x000fe400000114fa */
[----:B------:R-:W-:Y:S02]  /*209e0*/  SHF.R.S32.HI R16, RZ, 0x1f, R249 ;  /* 0x0000001fff107819 */ /* 0x000fe400000114f9 */
[----:B-1----:R-:W-:-:S04]  /*209f0*/  @!P1 LEA R2, P3, R252, R0, 0x2 ;  /* 0x00000000fc029211 */ /* 0x002fc800078610ff */
[----:B------:R-:W-:-:S05]  /*20a00*/  @!P1 LEA.HI.X R3, R252, R4, R13, 0x2, P3 ;  /* 0x00000004fc039211 */ /* 0x000fca00018f140d */
        /* <DEDUP_REMOVED lines=19> */
.L_x_5536:
[----:B------:R-:W-:Y:S05]  /*20b40*/  BSYNC B0 ;  /* 0x0000000000007941 */ /* 0x000fea0003800000 */
.L_x_5535:
[----:B------:R-:W-:Y:S05]  /*20b50*/  BRA.DIV ~URZ, `(.L_x_5537) ;  /* 0x000052c27f007947 */ /* 0x000fea000b800000 */
[----:B---3--:R3:W2:Y:S04]  /*20b60*/  SHFL.IDX PT, R4, R5, 0x1, 0x1c1f ;  /* 0x003c1f0005047f89 */ /* 0x0086a800000e0000 */
[----:B-1----:R3:W1:Y:S02]  /*20b70*/  SHFL.IDX PT, R0, R14, 0x1, 0x1c1f ;  /* 0x003c1f000e007f89 */ /* 0x00266400000e0000 */
.L_x_5620:
        /* <DEDUP_REMOVED lines=32> */
[C---:B------:R-:W-:Y:S02]  /*20d80*/  IADD3 R16, R213.reuse, 0x30, RZ ;  /* 0x00000030d5107810 */ /* 0x040fe40007ffe0ff */
[----:B------:R-:W-:Y:S02]  /*20d90*/  ISETP.GE.AND P5, PT, R12, c[0x0][0x3c8], PT ;  /* 0x0000f2000c007a0c */ /* 0x000fe40003fa6270 */
[----:B------:R-:W-:Y:S02]  /*20da0*/  ISETP.GE.AND P4, PT, R16, c[0x0][0x3c8], PT ;  /* 0x0000f20010007a0c */ /* 0x000fe40003f86270 */
[----:B------:R-:W-:-:S04]  /*20db0*/  IADD3 R15, R213, 0x30, RZ ;  /* 0x00000030d50f7810 */ /* 0x000fc80007ffe0ff */
[----:B------:R-:W-:Y:S02]  /*20dc0*/  SHF.R.S32.HI R15, RZ, 0x1f, R15 ;  /* 0x0000001fff0f7819 */ /* 0x000fe4000001140f */
[----:B--2---:R-:W-:-:S04]  /*20dd0*/  P2R R2, PR, RZ, 0x40 ;  /* 0x00000040ff027803 */ /* 0x004fc80000000000 */
[----:B------:R-:W-:Y:S02]  /*20de0*/  ISETP.NE.AND P3, PT, R2, RZ, PT ;  /* 0x000000ff0200720c */ /* 0x000fe40003f65270 */
[----:B------:R-:W-:Y:S02]  /*20df0*/  @!P0 LEA R2, P6, R13, R0, 0x2 ;  /* 0x000000000d028211 */ /* 0x000fe400078c10ff */
        /* <DEDUP_REMOVED lines=43> */
[C---:B------:R-:W-:Y:S02]  /*210b0*/  @!P0 LEA R2, P6, R12.reuse, R0, 0x2 ;  /* 0x000000000c028211 */ /* 0x040fe400078c10ff */
        /* <DEDUP_REMOVED lines=19> */
[----:B------:R-:W-:Y:S02]  /*211f0*/  ISETP.GE.AND P5, PT, R252, c[0x0][0x3c8], PT ;  /* 0x0000f200fc007a0c */ /* 0x000fe40003fa6270 */
        /* <DEDUP_REMOVED lines=12> */
[----:B------:R-:W-:Y:S02]  /*212c0*/  SHF.R.S32.HI R15, RZ, 0x1f, R249 ;  /* 0x0000001fff0f7819 */ /* 0x000fe400000114f9 */
[----:B------:R-:W-:Y:S02]  /*212d0*/  @!P2 LEA.HI.X R9, R12, R4, R14, 0x2, P3 ;  /* 0x000000040c09a211 */ /* 0x000fe400018f140e */
[C---:B------:R-:W-:Y:S02]  /*212e0*/  IADD3 R14, R213.reuse, 0x78, RZ ;  /* 0x00000078d50e7810 */ /* 0x040fe40007ffe0ff */
[----:B------:R-:W-:Y:S01]  /*212f0*/  IADD3 R12, R213, 0x80, RZ ;  /* 0x00000080d50c7810 */ /* 0x000fe20007ffe0ff */
[----:B------:R-:W-:Y:S01]  /*21300*/  @!P2 ST.E.64 [R8.64], R132 ;  /* 0x000000840800a985 */ /* 0x000fe2000c101b0c */
[----:B------:R-:W-:-:S02]  /*21310*/  SHF.R.S32.HI R14, RZ, 0x1f, R14 ;  /* 0x0000001fff0e7819 */ /* 0x000fc4000001140e */
        /* <DEDUP_REMOVED lines=15> */
[----:B------:R-:W-:Y:S02]  /*21410*/  SHF.R.S32.HI R14, RZ, 0x1f, R248 ;  /* 0x0000001fff0e7819 */ /* 0x000fe400000114f8 */
        /* <DEDUP_REMOVED lines=30> */
.L_x_5517:
        /* <DEDUP_REMOVED lines=18> */
.L_x_5538:
        /* <DEDUP_REMOVED lines=56> */
.L_x_5540:
[----:B------:R-:W-:Y:S05]  /*21aa0*/  BSYNC B0 ;  /* 0x0000000000007941 */ /* 0x000fea0003800000 */
.L_x_5539:
        /* <DEDUP_REMOVED lines=36> */
.L_x_5621:
[----:B------:R-:W-:Y:S05]  /*21cf0*/  BRA.DIV ~URZ, `(.L_x_5542) ;  /* 0x000042627f007947 */ /* 0x000fea000b800000 */
[----:B------:R3:W4:Y:S02]  /*21d00*/  SHFL.IDX PT, R0, R14, RZ, 0x181f ;  /* 0x00181fff0e007589 */ /* 0x00072400000e0000 */
.L_x_5622:
        /* <DEDUP_REMOVED lines=16> */
.L_x_5544:
[----:B------:R-:W-:Y:S05]  /*21e10*/  BSYNC B0 ;  /* 0x0000000000007941 */ /* 0x000fea0003800000 */
.L_x_5543:
[----:B------:R-:W-:Y:S05]  /*21e20*/  BRA.DIV ~URZ, `(.L_x_5545) ;  /* 0x000041a27f007947 */ /* 0x000fea000b800000 */
[----:B--2---:R2:W1:Y:S04]  /*21e30*/  SHFL.IDX PT, R4, R5, 0x1, 0x181f ;  /* 0x00381f0005047f89 */ /* 0x00446800000e0000 */
[----:B----4-:R2:W4:Y:S02]  /*21e40*/  SHFL.IDX PT, R0, R14, 0x1, 0x181f ;  /* 0x00381f000e007f89 */ /* 0x01052400000e0000 */
.L_x_5623:
        /* <DEDUP_REMOVED lines=16> */
.L_x_5547:
[----:B------:R-:W-:Y:S05]  /*21f50*/  BSYNC B0 ;  /* 0x0000000000007941 */ /* 0x000fea0003800000 */
.L_x_5546:
[----:B------:R-:W-:Y:S05]  /*21f60*/  BRA.DIV ~URZ, `(.L_x_5548) ;  /* 0x000041327f007947 */ /* 0x000fea000b800000 */
[----:B-1----:R1:W2:Y:S02]  /*21f70*/  SHFL.IDX PT, R4, R5, 0x2, 0x181f ;  /* 0x00581f0005047f89 */ /* 0x0022a400000e0000 */
.L_x_5624:
[----:B------:R-:W-:Y:S05]  /*21f80*/  BRA.DIV ~URZ, `(.L_x_5549) ;  /* 0x000041827f007947 */ /* 0x000fea000b800000 */
[----:B----4-:R4:W1:Y:S02]  /*21f90*/  SHFL.IDX PT, R0, R14, 0x2, 0x181f ;  /* 0x00581f000e007f89 */ /* 0x01086400000e0000 */
.L_x_5625:
        /* <DEDUP_REMOVED lines=16> */
.L_x_5551:
[----:B------:R-:W-:Y:S05]  /*220a0*/  BSYNC B0 ;  /* 0x0000000000007941 */ /* 0x000fea0003800000 */
.L_x_5550:
[----:B------:R-:W-:Y:S05]  /*220b0*/  BRA.DIV ~URZ, `(.L_x_5552) ;  /* 0x000040c27f007947 */ /* 0x000fea000b800000 */
[----:B--2---:R2:W3:Y:S04]  /*220c0*/  SHFL.IDX PT, R4, R5, 0x3, 0x181f ;  /* 0x00781f0005047f89 */ /* 0x0044e800000e0000 */
[----:B-1----:R2:W1:Y:S02]  /*220d0*/  SHFL.IDX PT, R0, R14, 0x3, 0x181f ;  /* 0x00781f000e007f89 */ /* 0x00246400000e0000 */
.L_x_5626:
        /* <DEDUP_REMOVED lines=15> */
.L_x_5532:
[----:B------:R-:W-:Y:S05]  /*221d0*/  BSYNC B1 ;  /* 0x0000000000017941 */ /* 0x000fea0003800000 */
.L_x_5516:
        /* <DEDUP_REMOVED lines=12> */
.L_x_5627:
[----:B------:R-:W-:Y:S05]  /*222a0*/  BRA.DIV ~URZ, `(.L_x_5555) ;  /* 0x000040127f007947 */ /* 0x000fea000b800000 */
[----:B------:R4:W1:Y:S02]  /*222b0*/  SHFL.IDX PT, R6, R32, 0x1, 0x1f ;  /* 0x00201f0020067f89 */ /* 0x00086400000e0000 */
.L_x_5628:
        /* <DEDUP_REMOVED lines=18> */
.L_x_5629:
        /* <DEDUP_REMOVED lines=16> */
.L_x_5630:
[----:B----4-:R-:W-:Y:S01]  /*224e0*/  IMAD R0, R0, c[0x0][0x538], RZ ;  /* 0x00014e0000007a24 */ /* 0x010fe200078e02ff */
[----:B------:R-:W-:Y:S04]  /*224f0*/  BSSY B1, `(.L_x_5558) ;  /* 0x00000c6000017945 */ /* 0x000fe80003800000 */
[----:B-1----:R-:W-:-:S04]  /*22500*/  IADD3 R6, R0, R6, RZ ;  /* 0x0000000600067210 */ /* 0x002fc80007ffe0ff */
[----:B--2---:R-:W-:-:S13]  /*22510*/  ISETP.GT.AND P0, PT, R6, R9, PT ;  /* 0x000000090600720c */ /* 0x004fda0003f04270 */
[----:B------:R-:W-:Y:S05]  /*22520*/  @P0 BRA `(.L_x_5559) ;  /* 0x0000025000000947 */ /* 0x000fea0003800000 */
.L_x_5563:
        /* <DEDUP_REMOVED lines=17> */
.L_x_5631:
        /* <DEDUP_REMOVED lines=16> */
.L_x_5632:
[----:B--2---:R-:W-:-:S05]  /*22740*/  IMAD R0, R0, c[0x0][0x538], RZ ;  /* 0x00014e0000007a24 */ /* 0x004fca00078e02ff */
[----:B------:R-:W-:-:S04]  /*22750*/  IADD3 R6, R0, R6, RZ ;  /* 0x0000000600067210 */ /* 0x000fc80007ffe0ff */
[----:B------:R-:W-:-:S13]  /*22760*/  ISETP.GT.AND P0, PT, R6, R9, PT ;  /* 0x000000090600720c */ /* 0x000fda0003f04270 */
[----:B-1----:R-:W-:Y:S05]  /*22770*/  @!P0 BRA `(.L_x_5563) ;  /* 0xfffffdb000008947 */ /* 0x002fea000383ffff */
.L_x_5559:
[----:B------:R-:W-:-:S05]  /*22780*/  IADD3 R13, -R0, R6, RZ ;  /* 0x00000006000d7210 */ /* 0x000fca0007ffe1ff */
[----:B------:R-:W-:-:S05]  /*22790*/  IMAD R0, R4, c[0x0][0x538], R13 ;  /* 0x00014e0004007a24 */ /* 0x000fca00078e020d */
[----:B------:R-:W-:Y:S01]  /*227a0*/  ISETP.GT.AND P0, PT, R0, R9, PT ;  /* 0x000000090000720c */ /* 0x000fe20003f04270 */
[----:B------:R-:W-:-:S12]  /*227b0*/  BRA.DIV ~URZ, `(.L_x_5564) ;  /* 0x00003f627f007947 */ /* 0x000fd8000b800000 */
[----:B------:R-:W-:-:S04]  /*227c0*/  VOTE.ANY R6, PT, !P0 ;  /* 0x0000000000067806 */ /* 0x000fc800040e0100 */
.L_x_5633:
[----:B------:R-:W1:Y:S02]  /*227d0*/  POPC R0, R6 ;  /* 0x0000000600007309 */ /* 0x000e640000000000 */
[----:B-1----:R-:W-:Y:S01]  /*227e0*/  IADD3 R239, R0, R239, RZ ;  /* 0x000000ef00ef7210 */ /* 0x002fe20007ffe0ff */
[----:B------:R-:W-:Y:S05]  /*227f0*/  BRA.DIV ~URZ, `(.L_x_5565) ;  /* 0x00003f727f007947 */ /* 0x000fea000b800000 */
[----:B------:R1:W2:Y:S04]  /*22800*/  SHFL.IDX PT, R12, R7, R0, 0x1f ;  /* 0x00001f00070c7589 */ /* 0x0002a800000e0000 */
[----:B------:R1:W4:Y:S02]  /*22810*/  SHFL.IDX PT, R5, R8, R0, 0x1f ;  /* 0x00001f0008057589 */ /* 0x00032400000e0000 */
.L_x_5634:
[----:B------:R-:W-:Y:S01]  /*22820*/  ISETP.NE.AND P0, PT, R6, RZ, PT ;  /* 0x000000ff0600720c */ /* 0x000fe20003f05270 */
[----:B------:R-:W-:-:S12]  /*22830*/  BSSY B0, `(.L_x_5566) ;  /* 0x0000005000007945 */ /* 0x000fd80003800000 */
[----:B------:R-:W-:Y:S05]  /*22840*/  @!P0 BRA `(.L_x_5567) ;  /* 0x0000003000008947 */ /* 0x000fea0003800000 */
[----:B-1----:R-:W-:Y:S01]  /*22850*/  IADD3 R0, R0, -0x1, RZ ;  /* 0xffffffff00007810 */ /* 0x002fe20007ffe0ff */
[----:B------:R-:W-:Y:S05]  /*22860*/  BRA.DIV ~URZ, `(.L_x_5568) ;  /* 0x00003fd27f007947 */ /* 0x000fea000b800000 */
[----:B------:R1:W3:Y:S02]  /*22870*/  SHFL.IDX PT, R14, R4, R0, 0x1f ;  /* 0x00001f00040e7589 */ /* 0x0002e400000e0000 */
.L_x_5567:
[----:B------:R-:W-:Y:S05]  /*22880*/  BSYNC B0 ;  /* 0x0000000000007941 */ /* 0x000fea0003800000 */
.L_x_5566:
        /* <DEDUP_REMOVED lines=66> */
.L_x_5570:
        /* <DEDUP_REMOVED lines=66> */
.L_x_5571:
[----:B------:R-:W-:Y:S05]  /*230d0*/  BSYNC B0 ;  /* 0x0000000000007941 */ /* 0x000fea0003800000 */
.L_x_5569:
[----:B------:R-:W-:-:S04]  /*230e0*/  LOP3.LUT R2, RZ, R2, RZ, 0x33, !PT ;  /* 0x00000002ff027212 */ /* 0x000fc800078e33ff */
[----:B------:R-:W-:Y:S01]  /*230f0*/  IADD3 R237, R2, R12, RZ ;  /* 0x0000000c02ed7210 */ /* 0x000fe20007ffe0ff */
[----:B------:R-:W-:Y:S05]  /*23100*/  BRA `(.L_x_5572) ;  /* 0x0000004000007947 */ /* 0x000fea0003800000 */
.L_x_5560:
[----:B------:R-:W-:Y:S01]  /*23110*/  IMAD.MOV.U32 R236, RZ, RZ, R9 ;  /* 0x000000ffffec7224 */ /* 0x000fe200078e0009 */
[----:B------:R-:W-:Y:S01]  /*23120*/  MOV R238, RZ ;  /* 0x000000ff00ee7202 */ /* 0x000fe20000000f00 */
[----:B------:R-:W-:Y:S01]  /*23130*/  IMAD.MOV.U32 R237, RZ, RZ, RZ ;  /* 0x000000ffffed7224 */ /* 0x000fe200078e00ff */
[----:B------:R-:W-:Y:S02]  /*23140*/  MOV R239, c[0x0][0x53c] ;  /* 0x00014f0000ef7a02 */ /* 0x000fe40000000f00 */
.L_x_5572:
[----:B------:R-:W-:Y:S05]  /*23150*/  BSYNC B1 ;  /* 0x0000000000017941 */ /* 0x000fea0003800000 */
.L_x_5558:
[----:B------:R-:W-:Y:S01]  /*23160*/  WARPSYNC 0xffffffff ;  /* 0xffffffff00007948 */ /* 0x000fe20003800000 */
[----:B------:R-:W-:Y:S01]  /*23170*/  BAR.SYNC.DEFER_BLOCKING 0x4, 0x100 ;  /* 0x0104000000007b1d */ /* 0x000fe20000010000 */
[----:B------:R-:W-:-:S13]  /*23180*/  ISETP.NE.AND P0, PT, R15, RZ, PT ;  /* 0x000000ff0f00720c */ /* 0x000fda0003f05270 */
[----:B------:R1:W-:Y:S04]  /*23190*/  @!P0 STS.128 [0x24100], R236 ;  /* 0x024100ecff008388 */ /* 0x0003e80000000c00 */
[----:B------:R-:W-:Y:S06]  /*231a0*/  BAR.ARV 0x5, 0x100 ;  /* 0x0144000000007b1d */ /* 0x000fec0000002000 */
.L_x_5553:
[----:B----4-:R-:W-:-:S13]  /*231b0*/  ISETP.GE.AND P0, PT, R239, c[0x0][0x53c], PT ;  /* 0x00014f00ef007a0c */ /* 0x010fda0003f06270 */
[----:B-123--:R-:W-:Y:S01]  /*231c0*/  @P0 CALL.REL.NOINC `(.L_x_5573) ;  /* 0x0000001000000944 */ /* 0x00efe20003c00000 */
[----:B------:R-:W-:Y:S05]  /*231d0*/  BRA `(.L_x_5574) ;  /* 0xfffdebe000007947 */ /* 0x000fea000383ffff */
.L_x_5573:
[----:B------:R-:W-:Y:S05]  /*231e0*/  EXIT ;  /* 0x000000000000794d */ /* 0x000fea0003800000 */
.L_x_5313:
[----:B------:R-:W-:Y:S01]  /*231f0*/  IMAD.MOV.U32 R0, RZ, RZ, R5 ;  /* 0x000000ffff007224 */ /* 0x000fe200078e0005 */
[----:B------:R-:W-:Y:S02]  /*23200*/  MOV R3, 0x1 ;  /* 0x0000000100037802 */ /* 0x000fe40000000f00 */
[----:B------:R-:W-:Y:S02]  /*23210*/  MOV R2, 0x23230 ;  /* 0x0002323000027802 */ /* 0x000fe40000000f00 */
[----:B-1----:R-:W-:Y:S05]  /*23220*/  CALL.REL.NOINC `($__internal_92_$__cuda_sm70_shflsync_up_p) ;  /* 0x0000373000007944 */ /* 0x002fea0003c00000 */
[----:B------:R-:W-:Y:S01]  /*23230*/  MOV R0, R4 ;  /* 0x0000000400007202 */ /* 0x000fe20000000f00 */
[----:B------:R-:W-:Y:S05]  /*23240*/  BRA `(.L_x_5575) ;  /* 0xfffdd1f000007947 */ /* 0x000fea000383ffff */
.L_x_5314:
[----:B------:R-:W-:Y:S01]  /*23250*/  IMAD.MOV.U32 R0, RZ, RZ, R5 ;  /* 0x000000ffff007224 */ /* 0x000fe200078e0005 */
[----:B------:R-:W-:Y:S02]  /*23260*/  MOV R3, 0x2 ;  /* 0x0000000200037802 */ /* 0x000fe40000000f00 */
[----:B------:R-:W-:Y:S02]  /*23270*/  MOV R2, 0x23290 ;  /* 0x0002329000027802 */ /* 0x000fe40000000f00 */
[----:B-1----:R-:W-:Y:S05]  /*23280*/  CALL.REL.NOINC `($__internal_92_$__cuda_sm70_shflsync_up_p) ;  /* 0x000036d000007944 */ /* 0x002fea0003c00000 */
[----:B------:R-:W-:Y:S01]  /*23290*/  SEL R4, R4, RZ, P4 ;  /* 0x000000ff04047207 */ /* 0x000fe20002000000 */
[----:B------:R-:W-:Y:S01]  /*232a0*/  IMAD.MOV.U32 R3, RZ, RZ, 0x4 ;  /* 0x00000004ff037424 */ /* 0x000fe200078e00ff */
[----:B------:R-:W-:-:S03]  /*232b0*/  MOV R2, 0x232e0 ;  /* 0x000232e000027802 */ /* 0x000fc60000000f00 */
[----:B------:R-:W-:Y:S02]  /*232c0*/  IMAD.IADD R0, R5, 0x1, R4 ;  /* 0x0000000105007824 */ /* 0x000fe400078e0204 */
[----:B------:R-:W-:Y:S05]  /*232d0*/  CALL.REL.NOINC `($__internal_92_$__cuda_sm70_shflsync_up_p) ;  /* 0x0000368000007944 */ /* 0x000fea0003c00000 */
        /* <DEDUP_REMOVED lines=12> */
[----:B------:R-:W-:Y:S02]  /*233a0*/  MOV R33, 0x1f ;  /* 0x0000001f00217802 */ /* 0x000fe40000000f00 */
[----:B------:R-:W-:Y:S01]  /*233b0*/  MOV R3, 0x233f0 ;  /* 0x000233f000037802 */ /* 0x000fe20000000f00 */
[----:B------:R-:W-:-:S04]  /*233c0*/  IMAD.IADD R4, R0, 0x1, R4 ;  /* 0x0000000100047824 */ /* 0x000fc800078e0204 */
[----:B------:R-:W-:Y:S02]  /*233d0*/  IMAD.MOV.U32 R34, RZ, RZ, R4 ;  /* 0x000000ffff227224 */ /* 0x000fe400078e0004 */
[----:B------:R-:W-:Y:S05]  /*233e0*/  CALL.REL.NOINC `($__internal_91_$__cuda_sm70_shflsync_idx_p) ;  /* 0x0000351000007944 */ /* 0x000fea0003c00000 */
[----:B------:R-:W-:Y:S01]  /*233f0*/  MOV R0, R35 ;  /* 0x0000002300007202 */ /* 0x000fe20000000f00 */
[----:B------:R-:W-:Y:S05]  /*23400*/  BRA `(.L_x_5576) ;  /* 0xfffdd13000007947 */ /* 0x000fea000383ffff */
.L_x_5316:
[----:B------:R-:W-:Y:S02]  /*23410*/  SEL R0, RZ, 0x1, P0 ;  /* 0x00000001ff007807 */ /* 0x000fe40000000000 */
[----:B------:R-:W-:Y:S02]  /*23420*/  MOV R2, 0x23440 ;  /* 0x0002344000027802 */ /* 0x000fe40000000f00 */
[----:B-1----:R-:W-:Y:S05]  /*23430*/  CALL.REL.NOINC `($__internal_93_$__cuda_sm70_votesync_ballot) ;  /* 0x0000358000007944 */ /* 0x002fea0003c00000 */
[----:B------:R-:W-:Y:S01]  /*23440*/  MOV R6, R0 ;  /* 0x0000000000067202 */ /* 0x000fe20000000f00 */
[----:B------:R-:W-:Y:S05]  /*23450*/  BRA `(.L_x_5577) ;  /* 0xfffdd17000007947 */ /* 0x000fea000383ffff */
.L_x_5317:
[----:B------:R-:W-:Y:S01]  /*23460*/  IMAD.MOV.U32 R34, RZ, RZ, R9 ;  /* 0x000000ffff227224 */ /* 0x000fe200078e0009 */
[----:B------:R-:W-:Y:S01]  /*23470*/  MOV R2, R0 ;  /* 0x0000000000027202 */ /* 0x000fe20000000f00 */
[----:B------:R-:W-:Y:S01]  /*23480*/  IMAD.MOV.U32 R33, RZ, RZ, 0x1f ;  /* 0x0000001fff217424 */ /* 0x000fe200078e00ff */
[----:B------:R-:W-:Y:S02]  /*23490*/  MOV R3, 0x234b0 ;  /* 0x000234b000037802 */ /* 0x000fe40000000f00 */
[----:B------:R-:W-:Y:S05]  /*234a0*/  CALL.REL.NOINC `($__internal_91_$__cuda_sm70_shflsync_idx_p) ;  /* 0x0000345000007944 */ /* 0x000fea0003c00000 */
[----:B------:R-:W-:Y:S01]  /*234b0*/  IMAD.MOV.U32 R12, RZ, RZ, R35 ;  /* 0x000000ffff0c7224 */ /* 0x000fe200078e0023 */
[----:B------:R-:W-:Y:S01]  /*234c0*/  MOV R34, R8 ;  /* 0x0000000800227202 */ /* 0x000fe20000000f00 */
[----:B------:R-:W-:Y:S01]  /*234d0*/  IMAD.MOV.U32 R5, RZ, RZ, RZ ;  /* 0x000000ffff057224 */ /* 0x000fe200078e00ff */
[----:B------:R-:W-:Y:S01]  /*234e0*/  MOV R2, R0 ;  /* 0x0000000000027202 */ /* 0x000fe20000000f00 */
[----:B------:R-:W-:Y:S01]  /*234f0*/  IMAD.MOV.U32 R33, RZ, RZ, 0x1f ;  /* 0x0000001fff217424 */ /* 0x000fe200078e00ff */
[----:B------:R-:W-:-:S02]  /*23500*/  MOV R3, 0x23520 ;  /* 0x0002352000037802 */ /* 0x000fc40000000f00 */
[----:B------:R-:W-:Y:S05]  /*23510*/  CALL.REL.NOINC `($__internal_91_$__cuda_sm70_shflsync_idx_p) ;  /* 0x000033e000007944 */ /* 0x000fea0003c00000 */
[----:B------:R-:W-:Y:S01]  /*23520*/  MOV R9, R35 ;  /* 0x0000002300097202 */ /* 0x000fe20000000f00 */
[----:B------:R-:W-:Y:S05]  /*23530*/  BRA `(.L_x_5578) ;  /* 0xfffdd0f000007947 */ /* 0x000fea000383ffff */
.L_x_5320:
[----:B------:R-:W-:Y:S01]  /*23540*/  IMAD.MOV.U32 R34, RZ, RZ, R4 ;  /* 0x000000ffff227224 */ /* 0x000fe200078e0004 */
[----:B------:R-:W-:Y:S01]  /*23550*/  MOV R2, R0 ;  /* 0x0000000000027202 */ /* 0x000fe20000000f00 */
[----:B------:R-:W-:Y:S01]  /*23560*/  IMAD.MOV.U32 R33, RZ, RZ, 0x1f ;  /* 0x0000001fff217424 */ /* 0x000fe200078e00ff */
[----:B------:R-:W-:-:S02]  /*23570*/  MOV R3, 0x23590 ;  /* 0x0002359000037802 */ /* 0x000fc40000000f00 */
[----:B--23--:R-:W-:Y:S05]  /*23580*/  CALL.REL.NOINC `($__internal_91_$__cuda_sm70_shflsync_idx_p) ;  /* 0x0000337000007944 */ /* 0x00cfea0003c00000 */
[----:B------:R-:W-:Y:S01]  /*23590*/  MOV R5, R35 ;  /* 0x0000002300057202 */ /* 0x000fe20000000f00 */
[----:B------:R-:W-:Y:S05]  /*235a0*/  BRA `(.L_x_5319) ;  /* 0xfffdd0e000007947 */ /* 0x000fea000383ffff */
.L_x_5375:
[----:B------:R-:W-:Y:S01]  /*235b0*/  IMAD.MOV.U32 R34, RZ, RZ, R12 ;  /* 0x000000ffff227224 */ /* 0x000fe200078e000c */
[----:B------:R-:W-:Y:S01]  /*235c0*/  MOV R2, RZ ;  /* 0x000000ff00027202 */ /* 0x000fe20000000f00 */
[----:B------:R-:W-:Y:S01]  /*235d0*/  IMAD.MOV.U32 R33, RZ, RZ, 0x181f ;  /* 0x0000181fff217424 */ /* 0x000fe200078e00ff */
[----:B------:R-:W-:-:S02]  /*235e0*/  MOV R3, 0x23600 ;  /* 0x0002360000037802 */ /* 0x000fc40000000f00 */
[----:B-----5:R-:W-:Y:S05]  /*235f0*/  CALL.REL.NOINC `($__internal_91_$__cuda_sm70_shflsync_idx_p) ;  /* 0x0000330000007944 */ /* 0x020fea0003c00000 */
[----:B------:R-:W-:Y:S01]  /*23600*/  MOV R4, R35 ;  /* 0x0000002300047202 */ /* 0x000fe20000000f00 */
[----:B------:R-:W-:Y:S05]  /*23610*/  BRA `(.L_x_5579) ;  /* 0xfffe553000007947 */ /* 0x000fea000383ffff */
.L_x_5376:
[----:B------:R-:W-:Y:S01]  /*23620*/  IMAD.MOV.U32 R34, RZ, RZ, R13 ;  /* 0x000000ffff227224 */ /* 0x000fe200078e000d */
[----:B------:R-:W-:Y:S01]  /*23630*/  MOV R2, RZ ;  /* 0x000000ff00027202 */ /* 0x000fe20000000f00 */
[----:B------:R-:W-:Y:S01]  /*23640*/  IMAD.MOV.U32 R33, RZ, RZ, 0x181f ;  /* 0x0000181fff217424 */ /* 0x000fe200078e00ff */
[----:B------:R-:W-:-:S02]  /*23650*/  MOV R3, 0x23670 ;  /* 0x0002367000037802 */ /* 0x000fc40000000f00 */
[----:B-12--5:R-:W-:Y:S05]  /*23660*/  CALL.REL.NOINC `($__internal_91_$__cuda_sm70_shflsync_idx_p) ;  /* 0x0000329000007944 */ /* 0x026fea0003c00000 */
[----:B------:R-:W-:Y:S01]  /*23670*/  MOV R0, R35 ;  /* 0x0000002300007202 */ /* 0x000fe20000000f00 */
[----:B------:R-:W-:Y:S05]  /*23680*/  BRA `(.L_x_5580) ;  /* 0xfffe54e000007947 */ /* 0x000fea000383ffff */
.L_x_5379:
[----:B------:R-:W-:Y:S01]  /*23690*/  IMAD.MOV.U32 R34, RZ, RZ, R12 ;  /* 0x000000ffff227224 */ /* 0x000fe200078e000c */
[----:B--2---:R-:W-:Y:S01]  /*236a0*/  MOV R2, 0x1 ;  /* 0x0000000100027802 */ /* 0x004fe20000000f00 */
[----:B------:R-:W-:Y:S01]  /*236b0*/  IMAD.MOV.U32 R33, RZ, RZ, 0x181f ;  /* 0x0000181fff217424 */ /* 0x000fe200078e00ff */
[----:B------:R-:W-:-:S02]  /*236c0*/  MOV R3, 0x236e0 ;  /* 0x000236e000037802 */ /* 0x000fc40000000f00 */
[----:B-1-345:R-:W-:Y:S05]  /*236d0*/  CALL.REL.NOINC `($__internal_91_$__cuda_sm70_shflsync_idx_p) ;  /* 0x0000322000007944 */ /* 0x03afea0003c00000 */
[----:B------:R-:W-:Y:S01]  /*236e0*/  IMAD.MOV.U32 R4, RZ, RZ, R35 ;  /* 0x000000ffff047224 */ /* 0x000fe200078e0023 */
[----:B------:R-:W-:Y:S01]  /*236f0*/  MOV R2, 0x1 ;  /* 0x0000000100027802 */ /* 0x000fe20000000f00 */
[----:B------:R-:W-:Y:S01]  /*23700*/  IMAD.MOV.U32 R34, RZ, RZ, R13 ;  /* 0x000000ffff227224 */ /* 0x000fe200078e000d */
[----:B------:R-:W-:-:S02]  /*23710*/  MOV R33, 0x181f ;  /* 0x0000181f00217802 */ /* 0x000fc40000000f00 */
[----:B------:R-:W-:Y:S02]  /*23720*/  MOV R3, 0x23740 ;  /* 0x0002374000037802 */ /* 0x000fe40000000f00 */
[----:B------:R-:W-:Y:S05]  /*23730*/  CALL.REL.NOINC `($__internal_91_$__cuda_sm70_shflsync_idx_p) ;  /* 0x000031c000007944 */ /* 0x000fea0003c00000 */
[----:B------:R-:W-:Y:S01]  /*23740*/  MOV R0, R35 ;  /* 0x0000002300007202 */ /* 0x000fe20000000f00 */
[----:B------:R-:W-:Y:S05]  /*23750*/  BRA `(.L_x_5581) ;  /* 0xfffe555000007947 */ /* 0x000fea000383ffff */
.L_x_5382:
[----:B------:R-:W-:Y:S01]  /*23760*/  IMAD.MOV.U32 R34, RZ, RZ, R12 ;  /* 0x000000ffff227224 */ /* 0x000fe200078e000c */
[----:B-1----:R-:W-:Y:S01]  /*23770*/  MOV R2, 0x2 ;  /* 0x0000000200027802 */ /* 0x002fe20000000f00 */
[----:B------:R-:W-:Y:S01]  /*23780*/  IMAD.MOV.U32 R33, RZ, RZ, 0x181f ;  /* 0x0000181fff217424 */ /* 0x000fe200078e00ff */
[----:B------:R-:W-:Y:S02]  /*23790*/  MOV R3, 0x237b0 ;  /* 0x000237b000037802 */ /* 0x000fe40000000f00 */
[----:B--2345:R-:W-:Y:S05]  /*237a0*/  CALL.REL.NOINC `($__internal_91_$__cuda_sm70_shflsync_idx_p) ;  /* 0x0000315000007944 */ /* 0x03cfea0003c00000 */
[----:B------:R-:W-:Y:S01]  /*237b0*/  MOV R4, R35 ;  /* 0x0000002300047202 */ /* 0x000fe20000000f00 */
[----:B------:R-:W-:Y:S05]  /*237c0*/  BRA `(.L_x_5582) ;  /* 0xfffe561000007947 */ /* 0x000fea000383ffff */
.L_x_5383:
[----:B------:R-:W-:Y:S01]  /*237d0*/  IMAD.MOV.U32 R34, RZ, RZ, R13 ;  /* 0x000000ffff227224 */ /* 0x000fe200078e000d */
[----:B------:R-:W-:Y:S01]  /*237e0*/  MOV R2, 0x2 ;  /* 0x0000000200027802 */ /* 0x000fe20000000f00 */
[----:B------:R-:W-:Y:S01]  /*237f0*/  IMAD.MOV.U32 R33, RZ, RZ, 0x181f ;  /* 0x0000181fff217424 */ /* 0x000fe200078e00ff */
[----:B------:R-:W-:Y:S02]  /*23800*/  MOV R3, 0x23820 ;  /* 0x0002382000037802 */ /* 0x000fe40000000f00 */
[----:B-12345:R-:W-:Y:S05]  /*23810*/  CALL.REL.NOINC `($__internal_91_$__cuda_sm70_shflsync_idx_p) ;  /* 0x000030e000007944 */ /* 0x03efea0003c00000 */
[----:B------:R-:W-:Y:S01]  /*23820*/  MOV R0, R35 ;  /* 0x0000002300007202 */ /* 0x000fe20000000f00 */
[----:B------:R-:W-:Y:S05]  /*23830*/  BRA `(.L_x_5583) ;  /* 0xfffe55c000007947 */ /* 0x000fea000383ffff */
.L_x_5386:
[----:B------:R-:W-:Y:S01]  /*23840*/  IMAD.MOV.U32 R34, RZ, RZ, R12 ;  /* 0x000000ffff227224 */ /* 0x000fe200078e000c */
[----:B-1----:R-:W-:Y:S01]  /*23850*/  MOV R2, 0x3 ;  /* 0x0000000300027802 */ /* 0x002fe20000000f00 */
[----:B------:R-:W-:Y:S01]  /*23860*/  IMAD.MOV.U32 R33, RZ, RZ, 0x181f ;  /* 0x0000181fff217424 */ /* 0x000fe200078e00ff */
[----:B------:R-:W-:-:S02]  /*23870*/  MOV R3, 0x23890 ;  /* 0x0002389000037802 */ /* 0x000fc40000000f00 */
[----:B--2345:R-:W-:Y:S05]  /*23880*/  CALL.REL.NOINC `($__internal_91_$__cuda_sm70_shflsync_idx_p) ;  /* 0x0000307000007944 */ /* 0x03cfea0003c00000 */
        /* <DEDUP_REMOVED lines=8> */
.L_x_5389:
[----:B------:R-:W-:Y:S01]  /*23910*/  IMAD.MOV.U32 R34, RZ, RZ, R5 ;  /* 0x000000ffff227224 */ /* 0x000fe200078e0005 */
[----:B------:R-:W-:Y:S01]  /*23920*/  MOV R2, RZ ;  /* 0x000000ff00027202 */ /* 0x000fe20000000f00 */
[----:B------:R-:W-:Y:S01]  /*23930*/  IMAD.MOV.U32 R33, RZ, RZ, 0x181f ;  /* 0x0000181fff217424 */ /* 0x000fe200078e00ff */
[----:B------:R-:W-:Y:S02]  /*23940*/  MOV R3, 0x23960 ;  /* 0x0002396000037802 */ /* 0x000fe40000000f00 */
[----:B------:R-:W-:Y:S05]  /*23950*/  CALL.REL.NOINC `($__internal_91_$__cuda_sm70_shflsync_idx_p) ;  /* 0x00002fa000007944 */ /* 0x000fea0003c00000 */
[----:B------:R-:W-:Y:S01]  /*23960*/  MOV R4, R35 ;  /* 0x0000002300047202 */ /* 0x000fe20000000f00 */
[----:B------:R-:W-:Y:S05]  /*23970*/  BRA `(.L_x_5585) ;  /* 0xfffe60c000007947 */ /* 0x000fea000383ffff */
.L_x_5390:
[----:B------:R-:W-:Y:S01]  /*23980*/  IMAD.MOV.U32 R34, RZ, RZ, R14 ;  /* 0x000000ffff227224 */ /* 0x000fe200078e000e */
[----:B------:R-:W-:Y:S01]  /*23990*/  MOV R2, RZ ;  /* 0x000000ff00027202 */ /* 0x000fe20000000f00 */
[----:B------:R-:W-:Y:S01]  /*239a0*/  IMAD.MOV.U32 R33, RZ, RZ, 0x181f ;  /* 0x0000181fff217424 */ /* 0x000fe200078e00ff */
[----:B------:R-:W-:Y:S02]  /*239b0*/  MOV R3, 0x239d0 ;  /* 0x000239d000037802 */ /* 0x000fe40000000f00 */
[----:B-12---:R-:W-:Y:S05]  /*239c0*/  CALL.REL.NOINC `($__internal_91_$__cuda_sm70_shflsync_idx_p) ;  /* 0x00002f3000007944 */ /* 0x006fea0003c00000 */
        /* <DEDUP_REMOVED lines=22> */
[----:B-1----:R-:W-:Y:S05]  /*23b30*/  CALL.REL.NOINC `($__internal_91_$__cuda_sm70_shflsync_idx_p) ;  /* 0x00002dc000007944 */ /* 0x002fea0003c00000 */
        /* <DEDUP_REMOVED lines=8> */
.L_x_5395:
[----:B------:R-:W-:Y:S01]  /*23bc0*/  IMAD.MOV.U32 R34, RZ, RZ, R26 ;  /* 0x000000ffff227224 */ /* 0x000fe200078e001a */
[----:B------:R-:W-:Y:S01]  /*23bd0*/  MOV R2, RZ ;  /* 0x000000ff00027202 */ /* 0x000fe20000000f00 */
[----:B------:R-:W-:Y:S01]  /*23be0*/  IMAD.MOV.U32 R33, RZ, RZ, 0x1c1f ;  /* 0x00001c1fff217424 */ /* 0x000fe200078e00ff */
[----:B------:R-:W-:Y:S02]  /*23bf0*/  MOV R3, 0x23c10 ;  /* 0x00023c1000037802 */ /* 0x000fe40000000f00 */
[----:B------:R-:W-:Y:S05]  /*23c00*/  CALL.REL.NOINC `($__internal_91_$__cuda_sm70_shflsync_idx_p) ;  /* 0x00002cf000007944 */ /* 0x000fea0003c00000 */
[----:B------:R-:W-:Y:S01]  /*23c10*/  MOV R5, R35 ;  /* 0x0000002300057202 */ /* 0x000fe20000000f00 */
[----:B------:R-:W-:Y:S05]  /*23c20*/  BRA `(.L_x_5587) ;  /* 0xfffe636000007947 */ /* 0x000fea000383ffff */
.L_x_5396:
[----:B------:R-:W-:Y:S01]  /*23c30*/  IMAD.MOV.U32 R34, RZ, RZ, R27 ;  /* 0x000000ffff227224 */ /* 0x000fe200078e001b */
[----:B------:R-:W-:Y:S01]  /*23c40*/  MOV R2, RZ ;  /* 0x000000ff00027202 */ /* 0x000fe20000000f00 */
[----:B------:R-:W-:Y:S01]  /*23c50*/  IMAD.MOV.U32 R33, RZ, RZ, 0x1c1f ;  /* 0x00001c1fff217424 */ /* 0x000fe200078e00ff */
[----:B------:R-:W-:Y:S02]  /*23c60*/  MOV R3, 0x23c80 ;  /* 0x00023c8000037802 */ /* 0x000fe40000000f00 */
[----:B-12---:R-:W-:Y:S05]  /*23c70*/  CALL.REL.NOINC `($__internal_91_$__cuda_sm70_shflsync_idx_p) ;  /* 0x00002c8000007944 */ /* 0x006fea0003c00000 */
[----:B------:R-:W-:Y:S01]  /*23c80*/  IMAD.MOV.U32 R34, RZ, RZ, R13 ;  /* 0x000000ffff227224 */ /* 0x000fe200078e000d */
[----:B------:R-:W-:Y:S01]  /*23c90*/  MOV R33, 0x1c1f ;  /* 0x00001c1f00217802 */ /* 0x000fe20000000f00 */
[----:B------:R-:W-:Y:S01]  /*23ca0*/  IMAD.MOV.U32 R2, RZ, RZ, RZ ;  /* 0x000000ffff027224 */ /* 0x000fe200078e00ff */
[----:B------:R-:W-:-:S02]  /*23cb0*/  MOV R4, R35 ;  /* 0x0000002300047202 */ /* 0x000fc40000000f00 */
[----:B------:R-:W-:Y:S02]  /*23cc0*/  MOV R3, 0x23ce0 ;  /* 0x00023ce000037802 */ /* 0x000fe40000000f00 */
[----:B------:R-:W-:Y:S05]  /*23cd0*/  CALL.REL.NOINC `($__internal_91_$__cuda_sm70_shflsync_idx_p) ;  /* 0x00002c2000007944 */ /* 0x000fea0003c00000 */
[----:B------:R-:W-:Y:S01]  /*23ce0*/  IMAD.MOV.U32 R12, RZ, RZ, R35 ;  /* 0x000000ffff0c7224 */ /* 0x000fe200078e0023 */
[----:B------:R-:W-:Y:S01]  /*23cf0*/  MOV R2, RZ ;  /* 0x000000ff00027202 */ /* 0x000fe20000000f00 */
[----:B------:R-:W-:Y:S01]  /*23d00*/  IMAD.MOV.U32 R34, RZ, RZ, R32 ;  /* 0x000000ffff227224 */ /* 0x000fe200078e0020 */
[----:B------:R-:W-:Y:S02]  /*23d10*/  MOV R33, 0x1c1f ;  /* 0x00001c1f00217802 */ /* 0x000fe40000000f00 */
[----:B------:R-:W-:Y:S02]  /*23d20*/  MOV R3, 0x23d40 ;  /* 0x00023d4000037802 */ /* 0x000fe40000000f00 */
[----:B------:R-:W-:Y:S05]  /*23d30*/  CALL.REL.NOINC `($__internal_91_$__cuda_sm70_shflsync_idx_p) ;  /* 0x00002bc000007944 */ /* 0x000fea0003c00000 */
[----:B------:R-:W-:Y:S01]  /*23d40*/  MOV R0, R35 ;  /* 0x0000002300007202 */ /* 0x000fe20000000f00 */
[----:B------:R-:W-:Y:S05]  /*23d50*/  BRA `(.L_x_5588) ;  /* 0xfffe627000007947 */ /* 0x000fea000383ffff */
.L_x_5399:
[----:B------:R-:W-:Y:S01]  /*23d60*/  IMAD.MOV.U32 R34, RZ, RZ, R26 ;  /* 0x000000ffff227224 */ /* 0x000fe200078e001a */
[----:B------:R-:W-:Y:S01]  /*23d70*/  MOV R2, 0x1 ;  /* 0x0000000100027802 */ /* 0x000fe20000000f00 */
[----:B------:R-:W-:Y:S01]  /*23d80*/  IMAD.MOV.U32 R33, RZ, RZ, 0x1c1f ;  /* 0x00001c1fff217424 */ /* 0x000fe200078e00ff */
[----:B------:R-:W-:Y:S02]  /*23d90*/  MOV R3, 0x23db0 ;  /* 0x00023db000037802 */ /* 0x000fe40000000f00 */
[----:B---3--:R-:W-:Y:S05]  /*23da0*/  CALL.REL.NOINC `($__internal_91_$__cuda_sm70_shflsync_idx_p) ;  /* 0x00002b5000007944 */ /* 0x008fea0003c00000 */
[----:B------:R-:W-:Y:S01]  /*23db0*/  IMAD.MOV.U32 R5, RZ, RZ, R35 ;  /* 0x000000ffff057224 */ /* 0x000fe200078e0023 */
[----:B------:R-:W-:Y:S01]  /*23dc0*/  MOV R2, 0x1 ;  /* 0x0000000100027802 */ /* 0x000fe20000000f00 */
[----:B------:R-:W-:Y:S01]  /*23dd0*/  IMAD.MOV.U32 R34, RZ, RZ, R27 ;  /* 0x000000ffff227224 */ /* 0x000fe200078e001b */
[----:B------:R-:W-:-:S02]  /*23de0*/  MOV R33, 0x1c1f ;  /* 0x00001c1f00217802 */ /* 0x000fc40000000f00 */
[----:B------:R-:W-:Y:S02]  /*23df0*/  MOV R3, 0x23e10 ;  /* 0x00023e1000037802 */ /* 0x000fe40000000f00 */
[----:B------:R-:W-:Y:S05]  /*23e00*/  CALL.REL.NOINC `($__internal_91_$__cuda_sm70_shflsync_idx_p) ;  /* 0x00002af000007944 */ /* 0x000fea0003c00000 */
[----:B------:R-:W-:Y:S01]  /*23e10*/  IMAD.MOV.U32 R34, RZ, RZ, R13 ;  /* 0x000000ffff227224 */ /* 0x000fe200078e000d */
[----:B------:R-:W-:Y:S01]  /*23e20*/  MOV R33, 0x1c1f ;  /* 0x00001c1f00217802 */ /* 0x000fe20000000f00 */
[----:B------:R-:W-:Y:S01]  /*23e30*/  IMAD.MOV.U32 R2, RZ, RZ, 0x1 ;  /* 0x00000001ff027424 */ /* 0x000fe200078e00ff */
[----:B------:R-:W-:Y:S02]  /*23e40*/  MOV R4, R35 ;  /* 0x0000002300047202 */ /* 0x000fe40000000f00 */
[----:B------:R-:W-:Y:S02]  /*23e50*/  MOV R3, 0x23e70 ;  /* 0x00023e7000037802 */ /* 0x000fe40000000f00 */
[----:B------:R-:W-:Y:S05]  /*23e60*/  CALL.REL.NOINC `($__internal_91_$__cuda_sm70_shflsync_idx_p) ;  /* 0x00002a9000007944 */ /* 0x000fea0003c00000 */
[----:B------:R-:W-:Y:S01]  /*23e70*/  IMAD.MOV.U32 R12, RZ, RZ, R35 ;  /* 0x000000ffff0c7224 */ /* 0x000fe200078e0023 */
[----:B------:R-:W-:Y:S01]  /*23e80*/  MOV R2, 0x1 ;  /* 0x0000000100027802 */ /* 0x000fe20000000f00 */
[----:B------:R-:W-:Y:S01]  /*23e90*/  IMAD.MOV.U32 R34, RZ, RZ, R32 ;  /* 0x000000ffff227224 */ /* 0x000fe200078e0020 */
[----:B------:R-:W-:Y:S02]  /*23ea0*/  MOV R33, 0x1c1f ;  /* 0x00001c1f00217802 */ /* 0x000fe40000000f00 */
[----:B------:R-:W-:-:S02]  /*23eb0*/  MOV R3, 0x23ed0 ;  /* 0x00023ed000037802 */ /* 0x000fc40000000f00 */
[----:B------:R-:W-:Y:S05]  /*23ec0*/  CALL.REL.NOINC `($__internal_91_$__cuda_sm70_shflsync_idx_p) ;  /* 0x00002a3000007944 */ /* 0x000fea0003c00000 */
[----:B------:R-:W-:Y:S01]  /*23ed0*/  MOV R0, R35 ;  /* 0x0000002300007202 */ /* 0x000fe20000000f00 */
[----:B------:R-:W-:Y:S05]  /*23ee0*/  BRA `(.L_x_5589) ;  /* 0xfffe692000007947 */ /* 0x000fea000383ffff */
.L_x_5424:
[----:B------:R-:W-:Y:S01]  /*23ef0*/  IMAD.MOV.U32 R34, RZ, RZ, R22 ;  /* 0x000000ffff227224 */ /* 0x000fe200078e0016 */
[----:B------:R-:W-:Y:S01]  /*23f00*/  MOV R2, RZ ;  /* 0x000000ff00027202 */ /* 0x000fe20000000f00 */
[----:B------:R-:W-:Y:S01]  /*23f10*/  IMAD.MOV.U32 R33, RZ, RZ, 0x1c1f ;  /* 0x00001c1fff217424 */ /* 0x000fe200078e00ff */
[----:B------:R-:W-:-:S02]  /*23f20*/  MOV R3, 0x23f40 ;  /* 0x00023f4000037802 */ /* 0x000fc40000000f00 */
[----:B------:R-:W-:Y:S05]  /*23f30*/  CALL.REL.NOINC `($__internal_91_$__cuda_sm70_shflsync_idx_p) ;  /* 0x000029c000007944 */ /* 0x000fea0003c00000 */
[----:B------:R-:W-:Y:S01]  /*23f40*/  MOV R0, R35 ;  /* 0x0000002300007202 */ /* 0x000fe20000000f00 */
[----:B------:R-:W-:Y:S05]  /*23f50*/  BRA `(.L_x_5590) ;  /* 0xfffe957000007947 */ /* 0x000fea000383ffff */
.L_x_5425:
[----:B------:R-:W-:Y:S01]  /*23f60*/  IMAD.MOV.U32 R34, RZ, RZ, R23 ;  /* 0x000000ffff227224 */ /* 0x000fe200078e0017 */
[----:B------:R-:W-:Y:S01]  /*23f70*/  MOV R2, RZ ;  /* 0x000000ff00027202 */ /* 0x000fe20000000f00 */
[----:B------:R-:W-:Y:S01]  /*23f80*/  IMAD.MOV.U32 R33, RZ, RZ, 0x1c1f ;  /* 0x00001c1fff217424 */ /* 0x000fe200078e00ff */
[----:B------:R-:W-:-:S02]  /*23f90*/  MOV R3, 0x23fb0 ;  /* 0x00023fb000037802 */ /* 0x000fc40000000f00 */
[----:B-12---:R-:W-:Y:S05]  /*23fa0*/  CALL.REL.NOINC `($__internal_91_$__cuda_sm70_shflsync_idx_p) ;  /* 0x0000295000007944 */ /* 0x006fea0003c00000 */
[----:B------:R-:W-:Y:S01]  /*23fb0*/  IMAD.MOV.U32 R34, RZ, RZ, R21 ;  /* 0x000000ffff227224 */ /* 0x000fe200078e0015 */
[----:B------:R-:W-:Y:S01]  /*23fc0*/  MOV R2, RZ ;  /* 0x000000ff00027202 */ /* 0x000fe20000000f00 */
[----:B------:R-:W-:Y:S01]  /*23fd0*/  IMAD.MOV.U32 R33, RZ, RZ, 0x1c1f ;  /* 0x00001c1fff217424 */ /* 0x000fe200078e00ff */
[----:B------:R-:W-:Y:S01]  /*23fe0*/  MOV R8, R35 ;  /* 0x0000002300087202 */ /* 0x000fe20000000f00 */
[----:B------:R-:W-:Y:S01]  /*23ff0*/  IMAD.MOV.U32 R9, RZ, RZ, R0 ;  /* 0x000000ffff097224 */ /* 0x000fe200078e0000 */
[----:B------:R-:W-:-:S02]  /*24000*/  MOV R3, 0x24020 ;  /* 0x0002402000037802 */ /* 0x000fc40000000f00 */
[----:B------:R-:W-:Y:S05]  /*24010*/  CALL.REL.NOINC `($__internal_91_$__cuda_sm70_shflsync_idx_p) ;  /* 0x000028e000007944 */ /* 0x000fea0003c00000 */
[----:B------:R-:W-:Y:S01]  /*24020*/  IMAD.MOV.U32 R20, RZ, RZ, R35 ;  /* 0x000000ffff147224 */ /* 0x000fe200078e0023 */
[----:B------:R-:W-:Y:S01]  /*24030*/  MOV R2, RZ ;  /* 0x000000ff00027202 */ /* 0x000fe20000000f00 */
[----:B------:R-:W-:Y:S01]  /*24040*/  IMAD.MOV.U32 R34, RZ, RZ, R32 ;  /* 0x000000ffff227224 */ /* 0x000fe200078e0020 */
[----:B------:R-:W-:-:S02]  /*24050*/  MOV R33, 0x1c1f ;  /* 0x00001c1f00217802 */ /* 0x000fc40000000f00 */
[----:B------:R-:W-:Y:S02]  /*24060*/  MOV R3, 0x24080 ;  /* 0x0002408000037802 */ /* 0x000fe40000000f00 */
[----:B------:R-:W-:Y:S05]  /*24070*/  CALL.REL.NOINC `($__internal_91_$__cuda_sm70_shflsync_idx_p) ;  /* 0x0000288000007944 */ /* 0x000fea0003c00000 */
[----:B------:R-:W-:Y:S01]  /*24080*/  MOV R3, R35 ;  /* 0x0000002300037202 */ /* 0x000fe20000000f00 */
[----:B------:R-:W-:Y:S05]  /*24090*/  BRA `(.L_x_5591) ;  /* 0xfffe948000007947 */ /* 0x000fea000383ffff */
.L_x_5428:
[----:B------:R-:W-:Y:S01]  /*240a0*/  IMAD.MOV.U32 R34, RZ, RZ, R22 ;  /* 0x000000ffff227224 */ /* 0x000fe200078e0016 */
[----:B------:R-:W-:Y:S01]  /*240b0*/  MOV R2, 0x1 ;  /* 0x0000000100027802 */ /* 0x000fe20000000f00 */
[----:B------:R-:W-:Y:S01]  /*240c0*/  IMAD.MOV.U32 R33, RZ, RZ, 0x1c1f ;  /* 0x00001c1fff217424 */ /* 0x000fe200078e00ff */
[----:B------:R-:W-:Y:S02]  /*240d0*/  MOV R3, 0x240f0 ;  /* 0x000240f000037802 */ /* 0x000fe40000000f00 */
[----:B--23--:R-:W-:Y:S05]  /*240e0*/  CALL.REL.NOINC `($__internal_91_$__cuda_sm70_shflsync_idx_p) ;  /* 0x0000281000007944 */ /* 0x00cfea0003c00000 */
[----:B------:R-:W-:Y:S01]  /*240f0*/  IMAD.MOV.U32 R0, RZ, RZ, R35 ;  /* 0x000000ffff007224 */ /* 0x000fe200078e0023 */
[----:B------:R-:W-:Y:S01]  /*24100*/  MOV R2, 0x1 ;  /* 0x0000000100027802 */ /* 0x000fe20000000f00 */
[----:B------:R-:W-:Y:S01]  /*24110*/  IMAD.MOV.U32 R34, RZ, RZ, R23 ;  /* 0x000000ffff227224 */ /* 0x000fe200078e0017 */
[----:B------:R-:W-:Y:S02]  /*24120*/  MOV R33, 0x1c1f ;  /* 0x00001c1f00217802 */ /* 0x000fe40000000f00 */
[----:B------:R-:W-:Y:S02]  /*24130*/  MOV R3, 0x24150 ;  /* 0x0002415000037802 */ /* 0x000fe40000000f00 */
[----:B------:R-:W-:Y:S05]  /*24140*/  CALL.REL.NOINC `($__internal_91_$__cuda_sm70_shflsync_idx_p) ;  /* 0x000027b000007944 */ /* 0x000fea0003c00000 */
[----:B------:R-:W-:Y:S01]  /*24150*/  IMAD.MOV.U32 R34, RZ, RZ, R21 ;  /* 0x000000ffff227224 */ /* 0x000fe200078e0015 */
[----:B------:R-:W-:Y:S01]  /*24160*/  MOV R2, 0x1 ;  /* 0x0000000100027802 */ /* 0x000fe20000000f00 */
[----:B------:R-:W-:Y:S01]  /*24170*/  IMAD.MOV.U32 R33, RZ, RZ, 0x1c1f ;  /* 0x00001c1fff217424 */ /* 0x000fe200078e00ff */
[----:B------:R-:W-:Y:S01]  /*24180*/  MOV R8, R35 ;  /* 0x0000002300087202 */ /* 0x000fe20000000f00 */
[----:B------:R-:W-:Y:S01]  /*24190*/  IMAD.MOV.U32 R9, RZ, RZ, R0 ;  /* 0x000000ffff097224 */ /* 0x000fe200078e0000 */
[----:B------:R-:W-:-:S02]  /*241a0*/  MOV R3, 0x241c0 ;  /* 0x000241c000037802 */ /* 0x000fc40000000f00 */
[----:B------:R-:W-:Y:S05]  /*241b0*/  CALL.REL.NOINC `($__internal_91_$__cuda_sm70_shflsync_idx_p) ;  /* 0x0000274000007944 */ /* 0x000fea0003c00000 */
        /* <DEDUP_REMOVED lines=8> */
.L_x_5443:
[----:B------:R-:W-:Y:S01]  /*24240*/  IMAD.MOV.U32 R34, RZ, RZ, R20 ;  /* 0x000000ffff227224 */ /* 0x000fe200078e0014 */
[----:B------:R-:W-:Y:S01]  /*24250*/  MOV R2, RZ ;  /* 0x000000ff00027202 */ /* 0x000fe20000000f00 */
[----:B------:R-:W-:Y:S01]  /*24260*/  IMAD.MOV.U32 R33, RZ, RZ, 0x181f ;  /* 0x0000181fff217424 */ /* 0x000fe200078e00ff */
[----:B------:R-:W-:Y:S02]  /*24270*/  MOV R3, 0x24290 ;  /* 0x0002429000037802 */ /* 0x000fe40000000f00 */
[----:B-123--:R-:W-:Y:S05]  /*24280*/  CALL.REL.NOINC `($__internal_91_$__cuda_sm70_shflsync_idx_p) ;  /* 0x0000267000007944 */ /* 0x00efea0003c00000 */
[----:B------:R-:W-:Y:S01]  /*24290*/  MOV R9, R35 ;  /* 0x0000002300097202 */ /* 0x000fe20000000f00 */
[----:B------:R-:W-:Y:S05]  /*242a0*/  BRA `(.L_x_5593) ;  /* 0xfffec7a000007947 */ /* 0x000fea000383ffff */
.L_x_5444:
[----:B------:R-:W-:Y:S01]  /*242b0*/  IMAD.MOV.U32 R34, RZ, RZ, R22 ;  /* 0x000000ffff227224 */ /* 0x000fe200078e0016 */
[----:B------:R-:W-:Y:S01]  /*242c0*/  MOV R2, RZ ;  /* 0x000000ff00027202 */ /* 0x000fe20000000f00 */
[----:B------:R-:W-:Y:S01]  /*242d0*/  IMAD.MOV.U32 R33, RZ, RZ, 0x181f ;  /* 0x0000181fff217424 */ /* 0x000fe200078e00ff */
[----:B------:R-:W-:Y:S02]  /*242e0*/  MOV R3, 0x24300 ;  /* 0x0002430000037802 */ /* 0x000fe40000000f00 */
[----:B-1234-:R-:W-:Y:S05]  /*242f0*/  CALL.REL.NOINC `($__internal_91_$__cuda_sm70_shflsync_idx_p) ;  /* 0x0000260000007944 */ /* 0x01efea0003c00000 */
        /* <DEDUP_REMOVED lines=31> */
.L_x_5455:
[----:B------:R-:W-:Y:S01]  /*244f0*/  IMAD.MOV.U32 R34, RZ, RZ, R6 ;  /* 0x000000ffff227224 */ /* 0x000fe200078e0006 */
[----:B------:R-:W-:Y:S01]  /*24500*/  MOV R2, RZ ;  /* 0x000000ff00027202 */ /* 0x000fe20000000f00 */
[----:B------:R-:W-:Y:S01]  /*24510*/  IMAD.MOV.U32 R33, RZ, RZ, 0x181f ;  /* 0x0000181fff217424 */ /* 0x000fe200078e00ff */
[----:B------:R-:W-:Y:S02]  /*24520*/  MOV R3, 0x24540 ;  /* 0x0002454000037802 */ /* 0x000fe40000000f00 */
[----:B------:R-:W-:Y:S05]  /*24530*/  CALL.REL.NOINC `($__internal_91_$__cuda_sm70_shflsync_idx_p) ;  /* 0x000023c000007944 */ /* 0x000fea0003c00000 */
[----:B------:R-:W-:Y:S01]  /*24540*/  MOV R4, R35 ;  /* 0x0000002300047202 */ /* 0x000fe20000000f00 */
[----:B------:R-:W-:Y:S05]  /*24550*/  BRA `(.L_x_5595) ;  /* 0xfffef12000007947 */ /* 0x000fea000383ffff */
.L_x_5456:
[----:B------:R-:W-:Y:S01]  /*24560*/  IMAD.MOV.U32 R34, RZ, RZ, R7 ;  /* 0x000000ffff227224 */ /* 0x000fe200078e0007 */
[----:B------:R-:W-:Y:S01]  /*24570*/  MOV R2, RZ ;  /* 0x000000ff00027202 */ /* 0x000fe20000000f00 */
[----:B------:R-:W-:Y:S01]  /*24580*/  IMAD.MOV.U32 R33, RZ, RZ, 0x181f ;  /* 0x0000181fff217424 */ /* 0x000fe200078e00ff */
[----:B------:R-:W-:Y:S02]  /*24590*/  MOV R3, 0x245b0 ;  /* 0x000245b000037802 */ /* 0x000fe40000000f00 */
[----:B-12---:R-:W-:Y:S05]  /*245a0*/  CALL.REL.NOINC `($__internal_91_$__cuda_sm70_shflsync_idx_p) ;  /* 0x0000235000007944 */ /* 0x006fea0003c00000 */
        /* <DEDUP_REMOVED lines=22> */
[----:B------:R-:W-:Y:S05]  /*24710*/  CALL.REL.NOINC `($__internal_91_$__cuda_sm70_shflsync_idx_p) ;  /* 0x000021e000007944 */ /* 0x000fea0003c00000 */
[----:B------:R-:W-:Y:S01]  /*24720*/  IMAD.MOV.U32 R4, RZ, RZ, R35 ;  /* 0x000000ffff047224 */ /* 0x000fe200078e0023 */
[----:B------:R-:W-:Y:S01]  /*24730*/  MOV R2, 0x1 ;  /* 0x0000000100027802 */ /* 0x000fe20000000f00 */
[----:B------:R-:W-:Y:S01]  /*24740*/  IMAD.MOV.U32 R34, RZ, RZ, R7 ;  /* 0x000000ffff227224 */ /* 0x000fe200078e0007 */
[----:B------:R-:W-:Y:S02]  /*24750*/  MOV R33, 0x181f ;  /* 0x0000181f00217802 */ /* 0x000fe40000000f00 */
[----:B------:R-:W-:Y:S02]  /*24760*/  MOV R3, 0x24780 ;  /* 0x0002478000037802 */ /* 0x000fe40000000f00 */
[----:B------:R-:W-:Y:S05]  /*24770*/  CALL.REL.NOINC `($__internal_91_$__cuda_sm70_shflsync_idx_p) ;  /* 0x0000218000007944 */ /* 0x000fea0003c00000 */
[----:B------:R-:W-:Y:S01]  /*24780*/  MOV R0, R35 ;  /* 0x0000002300007202 */ /* 0x000fe20000000f00 */
[----:B------:R-:W-:Y:S05]  /*24790*/  BRA `(.L_x_5596) ;  /* 0xfffef03000007947 */ /* 0x000fea000383ffff */
.L_x_5464:
[----:B------:R-:W-:Y:S01]  /*247a0*/  MOV R2, RZ ;  /* 0x000000ff00027202 */ /* 0x000fe20000000f00 */
[----:B------:R-:W-:Y:S01]  /*247b0*/  IMAD.MOV.U32 R34, RZ, RZ, R16 ;  /* 0x000000ffff227224 */ /* 0x000fe200078e0010 */
[----:B------:R-:W-:Y:S01]  /*247c0*/  MOV R3, 0x247f0 ;  /* 0x000247f000037802 */ /* 0x000fe20000000f00 */
[----:B------:R-:W-:Y:S02]  /*247d0*/  IMAD.MOV.U32 R33, RZ, RZ, 0x181f ;  /* 0x0000181fff217424 */ /* 0x000fe400078e00ff */
[----:B-1234-:R-:W-:Y:S05]  /*247e0*/  CALL.REL.NOINC `($__internal_91_$__cuda_sm70_shflsync_idx_p) ;  /* 0x0000211000007944 */ /* 0x01efea0003c00000 */
[----:B------:R-:W-:Y:S01]  /*247f0*/  MOV R5, R35 ;  /* 0x0000002300057202 */ /* 0x000fe20000000f00 */
[----:B------:R-:W-:-:S05]  /*24800*/  BRA `(.L_x_5597) ;  /* 0xfffef6c000007947 */ /* 0x000fca000383ffff */
.L_x_5465:
[----:B------:R-:W-:Y:S01]  /*24810*/  MOV R2, RZ ;  /* 0x000000ff00027202 */ /* 0x000fe20000000f00 */
[----:B------:R-:W-:Y:S01]  /*24820*/  IMAD.MOV.U32 R34, RZ, RZ, R17 ;  /* 0x000000ffff227224 */ /* 0x000fe200078e0011 */
[----:B------:R-:W-:Y:S01]  /*24830*/  MOV R3, 0x24860 ;  /* 0x0002486000037802 */ /* 0x000fe20000000f00 */
[----:B------:R-:W-:Y:S02]  /*24840*/  IMAD.MOV.U32 R33, RZ, RZ, 0x181f ;  /* 0x0000181fff217424 */ /* 0x000fe400078e00ff */
[----:B-1234-:R-:W-:Y:S05]  /*24850*/  CALL.REL.NOINC `($__internal_91_$__cuda_sm70_shflsync_idx_p) ;  /* 0x000020a000007944 */ /* 0x01efea0003c00000 */
[C---:B------:R-:W-:Y:S01]  /*24860*/  LOP3.LUT P4, RZ, R204.reuse, 0x4, RZ, 0xc0, !PT ;  /* 0x00000004ccff7812 */ /* 0x040fe2000788c0ff */
        /* <DEDUP_REMOVED lines=22> */
[----:B------:R-:W-:Y:S05]  /*249d0*/  CALL.REL.NOINC `($__internal_91_$__cuda_sm70_shflsync_idx_p) ;  /* 0x00001f2000007944 */ /* 0x000fea0003c00000 */
[----:B------:R-:W-:Y:S01]  /*249e0*/  MOV R2, 0x1 ;  /* 0x0000000100027802 */ /* 0x000fe20000000f00 */
[----:B------:R-:W-:Y:S01]  /*249f0*/  IMAD.MOV.U32 R5, RZ, RZ, R35 ;  /* 0x000000ffff057224 */ /* 0x000fe200078e0023 */
[----:B------:R-:W-:Y:S01]  /*24a00*/  MOV R33, 0x181f ;  /* 0x0000181f00217802 */ /* 0x000fe20000000f00 */
[----:B------:R-:W-:Y:S01]  /*24a10*/  IMAD.MOV.U32 R34, RZ, RZ, R17 ;  /* 0x000000ffff227224 */ /* 0x000fe200078e0011 */
[----:B------:R-:W-:Y:S02]  /*24a20*/  MOV R3, 0x24a40 ;  /* 0x00024a4000037802 */ /* 0x000fe40000000f00 */
[----:B------:R-:W-:Y:S05]  /*24a30*/  CALL.REL.NOINC `($__internal_91_$__cuda_sm70_shflsync_idx_p) ;  /* 0x00001ec000007944 */ /* 0x000fea0003c00000 */
[----:B------:R-:W-:Y:S01]  /*24a40*/  MOV R2, R35 ;  /* 0x0000002300027202 */ /* 0x000fe20000000f00 */
[----:B------:R-:W-:-:S05]  /*24a50*/  BRA `(.L_x_5598) ;  /* 0xfffef5d000007947 */ /* 0x000fca000383ffff */
.L_x_5476:
[----:B------:R-:W-:Y:S01]  /*24a60*/  MOV R2, RZ ;  /* 0x000000ff00027202 */ /* 0x000fe20000000f00 */
[----:B------:R-:W-:Y:S01]  /*24a70*/  IMAD.MOV.U32 R34, RZ, RZ, R5 ;  /* 0x000000ffff227224 */ /* 0x000fe200078e0005 */
[----:B------:R-:W-:Y:S01]  /*24a80*/  MOV R3, 0x24ab0 ;  /* 0x00024ab000037802 */ /* 0x000fe20000000f00 */
[----:B------:R-:W-:Y:S02]  /*24a90*/  IMAD.MOV.U32 R33, RZ, RZ, 0x181f ;  /* 0x0000181fff217424 */ /* 0x000fe400078e00ff */
[----:B------:R-:W-:Y:S05]  /*24aa0*/  CALL.REL.NOINC `($__internal_91_$__cuda_sm70_shflsync_idx_p) ;  /* 0x00001e5000007944 */ /* 0x000fea0003c00000 */
[----:B------:R-:W-:Y:S01]  /*24ab0*/  MOV R4, R35 ;  /* 0x0000002300047202 */ /* 0x000fe20000000f00 */
[----:B------:R-:W-:-:S05]  /*24ac0*/  BRA `(.L_x_5599) ;  /* 0xffff277000007947 */ /* 0x000fca000383ffff */
.L_x_5477:
[----:B------:R-:W-:Y:S01]  /*24ad0*/  MOV R2, RZ ;  /* 0x000000ff00027202 */ /* 0x000fe20000000f00 */
[----:B------:R-:W-:Y:S01]  /*24ae0*/  IMAD.MOV.U32 R34, RZ, RZ, R12 ;  /* 0x000000ffff227224 */ /* 0x000fe200078e000c */
[----:B------:R-:W-:Y:S01]  /*24af0*/  MOV R3, 0x24b20 ;  /* 0x00024b2000037802 */ /* 0x000fe20000000f00 */
[----:B------:R-:W-:Y:S02]  /*24b00*/  IMAD.MOV.U32 R33, RZ, RZ, 0x181f ;  /* 0x0000181fff217424 */ /* 0x000fe400078e00ff */
[----:B-12---:R-:W-:Y:S05]  /*24b10*/  CALL.REL.NOINC `($__internal_91_$__cuda_sm70_shflsync_idx_p) ;  /* 0x00001de000007944 */ /* 0x006fea0003c00000 */
[C---:B------:R-:W-:Y:S01]  /*24b20*/  LOP3.LUT P4, RZ, R204.reuse, 0x4, RZ, 0xc0, !PT ;  /* 0x00000004ccff7812 */ /* 0x040fe2000788c0ff */
[----:B------:R-:W-:Y:S01]  /*24b30*/  IMAD R0, R193, 0x6000, R11 ;  /* 0x00006000c1007824 */ /* 0x000fe200078e020b */
[C---:B------:R-:W-:Y:S01]  /*24b40*/  IADD3 R2, P0, R35.reuse, R16, RZ ;  /* 0x0000001023027210 */ /* 0x040fe20007f1e0ff */
        /* <DEDUP_REMOVED lines=29> */
.L_x_5486:
[----:B------:R-:W-:Y:S01]  /*24d20*/  MOV R2, RZ ;  /* 0x000000ff00027202 */ /* 0x000fe20000000f00 */
[----:B------:R-:W-:Y:S01]  /*24d30*/  IMAD.MOV.U32 R34, RZ, RZ, R9 ;  /* 0x000000ffff227224 */ /* 0x000fe200078e0009 */
[----:B------:R-:W-:Y:S01]  /*24d40*/  MOV R3, 0x24d70 ;  /* 0x00024d7000037802 */ /* 0x000fe20000000f00 */
[----:B------:R-:W-:Y:S02]  /*24d50*/  IMAD.MOV.U32 R33, RZ, RZ, 0x181f ;  /* 0x0000181fff217424 */ /* 0x000fe400078e00ff */
[----:B-1234-:R-:W-:Y:S05]  /*24d60*/  CALL.REL.NOINC `($__internal_91_$__cuda_sm70_shflsync_idx_p) ;  /* 0x00001b9000007944 */ /* 0x01efea0003c00000 */
[----:B------:R-:W-:Y:S01]  /*24d70*/  MOV R5, R35 ;  /* 0x0000002300057202 */ /* 0x000fe20000000f00 */
[----:B------:R-:W-:-:S05]  /*24d80*/  BRA `(.L_x_5601) ;  /* 0xffff2d5000007947 */ /* 0x000fca000383ffff */
.L_x_5487:
[----:B------:R-:W-:Y:S01]  /*24d90*/  MOV R2, RZ ;  /* 0x000000ff00027202 */ /* 0x000fe20000000f00 */
[----:B------:R-:W-:Y:S01]  /*24da0*/  IMAD.MOV.U32 R34, RZ, RZ, R16 ;  /* 0x000000ffff227224 */ /* 0x000fe200078e0010 */
[----:B------:R-:W-:Y:S01]  /*24db0*/  MOV R3, 0x24de0 ;  /* 0x00024de000037802 */ /* 0x000fe20000000f00 */
[----:B------:R-:W-:Y:S02]  /*24dc0*/  IMAD.MOV.U32 R33, RZ, RZ, 0x181f ;  /* 0x0000181fff217424 */ /* 0x000fe400078e00ff */
[----:B-1234-:R-:W-:Y:S05]  /*24dd0*/  CALL.REL.NOINC `($__internal_91_$__cuda_sm70_shflsync_idx_p) ;  /* 0x00001b2000007944 */ /* 0x01efea0003c00000 */
        /* <DEDUP_REMOVED lines=32> */
.L_x_5488:
[----:B------:R-:W-:Y:S01]  /*24fe0*/  MOV R152, 0x2 ;  /* 0x0000000200987802 */ /* 0x000fe20000000f00 */
[----:B------:R-:W-:Y:S01]  /*24ff0*/  IMAD.MOV.U32 R2, RZ, RZ, R8 ;  /* 0x000000ffff027224 */ /* 0x000fe200078e0008 */
[----:B------:R-:W-:Y:S02]  /*25000*/  MOV R3, 0x25020 ;  /* 0x0002502000037802 */ /* 0x000fe40000000f00 */
[----:B------:R-:W-:Y:S05]  /*25010*/  CALL.REL.NOINC `($__internal_90_$__cuda_sm70_shflsync_bfly_p) ;  /* 0x0000189000007944 */ /* 0x000fea0003c00000 */
[----:B------:R-:W-:Y:S01]  /*25020*/  MOV R2, R152 ;  /* 0x0000009800027202 */ /* 0x000fe20000000f00 */
[----:B------:R-:W-:-:S05]  /*25030*/  BRA `(.L_x_5603) ;  /* 0xffff397000007947 */ /* 0x000fca000383ffff */
.L_x_5491:
[----:B------:R-:W-:Y:S01]  /*25040*/  MOV R2, RZ ;  /* 0x000000ff00027202 */ /* 0x000fe20000000f00 */
[----:B------:R-:W-:Y:S01]  /*25050*/  IMAD.MOV.U32 R34, RZ, RZ, R12 ;  /* 0x000000ffff227224 */ /* 0x000fe200078e000c */
[----:B------:R-:W-:Y:S01]  /*25060*/  MOV R3, 0x25090 ;  /* 0x0002509000037802 */ /* 0x000fe20000000f00 */
[----:B------:R-:W-:Y:S02]  /*25070*/  IMAD.MOV.U32 R33, RZ, RZ, 0x181f ;  /* 0x0000181fff217424 */ /* 0x000fe400078e00ff */
[----:B------:R-:W-:Y:S05]  /*25080*/  CALL.REL.NOINC `($__internal_91_$__cuda_sm70_shflsync_idx_p) ;  /* 0x0000187000007944 */ /* 0x000fea0003c00000 */
[----:B------:R-:W-:Y:S01]  /*25090*/  MOV R4, R35 ;  /* 0x0000002300047202 */ /* 0x000fe20000000f00 */
[----:B------:R-:W-:-:S05]  /*250a0*/  BRA `(.L_x_5604) ;  /* 0xffff52f000007947 */ /* 0x000fca000383ffff */
.L_x_5492:
[----:B------:R-:W-:Y:S01]  /*250b0*/  MOV R2, RZ ;  /* 0x000000ff00027202 */ /* 0x000fe20000000f00 */
[----:B------:R-:W-:Y:S01]  /*250c0*/  IMAD.MOV.U32 R34, RZ, RZ, R13 ;  /* 0x000000ffff227224 */ /* 0x000fe200078e000d */
[----:B------:R-:W-:Y:S01]  /*250d0*/  MOV R3, 0x25100 ;  /* 0x0002510000037802 */ /* 0x000fe20000000f00 */
[----:B------:R-:W-:Y:S02]  /*250e0*/  IMAD.MOV.U32 R33, RZ, RZ, 0x181f ;  /* 0x0000181fff217424 */ /* 0x000fe400078e00ff */
[----:B-12---:R-:W-:Y:S05]  /*250f0*/  CALL.REL.NOINC `($__internal_91_$__cuda_sm70_shflsync_idx_p) ;  /* 0x0000180000007944 */ /* 0x006fea0003c00000 */
[----:B------:R-:W-:Y:S01]  /*25100*/  ISETP.GE.AND P4, PT, R198, c[0x0][0x1d4], PT ;  /* 0x00007500c6007a0c */ /* 0x000fe20003f86270 */
[----:B------:R-:W-:Y:S01]  /*25110*/  IMAD R0, R193, 0x6000, R11 ;  /* 0x00006000c1007824 */ /* 0x000fe200078e020b */
[----:B------:R-:W-:Y:S01]  /*25120*/  IADD3 R2, P0, R35, R17, RZ ;  /* 0x0000001123027210 */ /* 0x000fe20007f1e0ff */
        /* <DEDUP_REMOVED lines=29> */
.L_x_5497:
[----:B------:R-:W-:Y:S01]  /*25300*/  MOV R2, RZ ;  /* 0x000000ff00027202 */ /* 0x000fe20000000f00 */
[----:B------:R-:W-:Y:S01]  /*25310*/  IMAD.MOV.U32 R34, RZ, RZ, R8 ;  /* 0x000000ffff227224 */ /* 0x000fe200078e0008 */
[----:B------:R-:W-:Y:S01]  /*25320*/  MOV R3, 0x25350 ;  /* 0x0002535000037802 */ /* 0x000fe20000000f00 */
[----:B------:R-:W-:Y:S02]  /*25330*/  IMAD.MOV.U32 R33, RZ, RZ, 0x181f ;  /* 0x0000181fff217424 */ /* 0x000fe400078e00ff */
[----:B-1234-:R-:W-:Y:S05]  /*25340*/  CALL.REL.NOINC `($__internal_91_$__cuda_sm70_shflsync_idx_p) ;  /* 0x000015b000007944 */ /* 0x01efea0003c00000 */
[----:B------:R-:W-:Y:S01]  /*25350*/  MOV R5, R35 ;  /* 0x0000002300057202 */ /* 0x000fe20000000f00 */
[----:B------:R-:W-:-:S05]  /*25360*/  BRA `(.L_x_5606) ;  /* 0xffff568000007947 */ /* 0x000fca000383ffff */
.L_x_5498:
        /* <DEDUP_REMOVED lines=37> */
.L_x_5509:
[----:B------:R-:W-:Y:S01]  /*255c0*/  MOV R2, RZ ;  /* 0x000000ff00027202 */ /* 0x000fe20000000f00 */
[----:B------:R-:W-:Y:S01]  /*255d0*/  IMAD.MOV.U32 R34, RZ, RZ, R12 ;  /* 0x000000ffff227224 */ /* 0x000fe200078e000c */
[----:B------:R-:W-:Y:S01]  /*255e0*/  MOV R3, 0x25610 ;  /* 0x0002561000037802 */ /* 0x000fe20000000f00 */
[----:B------:R-:W-:Y:S02]  /*255f0*/  IMAD.MOV.U32 R33, RZ, RZ, 0x181f ;  /* 0x0000181fff217424 */ /* 0x000fe400078e00ff */
[----:B------:R-:W-:Y:S05]  /*25600*/  CALL.REL.NOINC `($__internal_91_$__cuda_sm70_shflsync_idx_p) ;  /* 0x000012f000007944 */ /* 0x000fea0003c00000 */
[----:B------:R-:W-:Y:S01]  /*25610*/  MOV R4, R35 ;  /* 0x0000002300047202 */ /* 0x000fe20000000f00 */
[----:B------:R-:W-:-:S05]  /*25620*/  BRA `(.L_x_5608) ;  /* 0xffff876000007947 */ /* 0x000fca000383ffff */
.L_x_5510:
        /* <DEDUP_REMOVED lines=37> */
.L_x_5512:
[----:B------:R-:W-:Y:S01]  /*25880*/  IMAD.MOV.U32 R2, RZ, RZ, R202 ;  /* 0x000000ffff027224 */ /* 0x000fe200078e00ca */
[----:B------:R-:W-:-:S02]  /*25890*/  MOV R152, 0x2 ;  /* 0x0000000200987802 */ /* 0x000fc40000000f00 */
[----:B------:R-:W-:Y:S02]  /*258a0*/  MOV R3, 0x258c0 ;  /* 0x000258c000037802 */ /* 0x000fe40000000f00 */
[----:B------:R-:W-:Y:S05]  /*258b0*/  CALL.REL.NOINC `($__internal_90_$__cuda_sm70_shflsync_bfly_p) ;  /* 0x00000ff000007944 */ /* 0x000fea0003c00000 */
[----:B------:R-:W-:Y:S01]  /*258c0*/  MOV R0, R152 ;  /* 0x0000009800007202 */ /* 0x000fe20000000f00 */
[----:B------:R-:W-:Y:S05]  /*258d0*/  BRA `(.L_x_5610) ;  /* 0xffff885000007947 */ /* 0x000fea000383ffff */
.L_x_5513:
[----:B------:R-:W-:Y:S01]  /*258e0*/  IMAD.MOV.U32 R2, RZ, RZ, R0 ;  /* 0x000000ffff027224 */ /* 0x000fe200078e0000 */
[----:B------:R-:W-:Y:S02]  /*258f0*/  MOV R152, 0x1 ;  /* 0x0000000100987802 */ /* 0x000fe40000000f00 */
[----:B------:R-:W-:Y:S02]  /*25900*/  MOV R3, 0x25920 ;  /* 0x0002592000037802 */ /* 0x000fe40000000f00 */
[----:B-1----:R-:W-:Y:S05]  /*25910*/  CALL.REL.NOINC `($__internal_90_$__cuda_sm70_shflsync_bfly_p) ;  /* 0x00000f9000007944 */ /* 0x002fea0003c00000 */
[----:B------:R-:W-:Y:S01]  /*25920*/  FADD.FTZ R0, R0, R152 ;  /* 0x0000009800007221 */ /* 0x000fe20000010000 */
[----:B------:R-:W-:Y:S02]  /*25930*/  MOV R2, R203 ;  /* 0x000000cb00027202 */ /* 0x000fe40000000f00 */
[----:B------:R-:W-:Y:S02]  /*25940*/  MOV R152, 0x2 ;  /* 0x0000000200987802 */ /* 0x000fe40000000f00 */
[----:B------:R-:W-:Y:S02]  /*25950*/  MOV R3, 0x25970 ;  /* 0x0002597000037802 */ /* 0x000fe40000000f00 */
[----:B------:R-:W-:Y:S05]  /*25960*/  CALL.REL.NOINC `($__internal_90_$__cuda_sm70_shflsync_bfly_p) ;  /* 0x00000f4000007944 */ /* 0x000fea0003c00000 */
[----:B------:R-:W-:Y:S01]  /*25970*/  FADD.FTZ R4, R203, R152 ;  /* 0x00000098cb047221 */ /* 0x000fe20000010000 */
[----:B------:R-:W-:-:S02]  /*25980*/  MOV R152, 0x1 ;  /* 0x0000000100987802 */ /* 0x000fc40000000f00 */
[----:B------:R-:W-:Y:S02]  /*25990*/  MOV R3, 0x259c0 ;  /* 0x000259c000037802 */ /* 0x000fe40000000f00 */
[----:B------:R-:W-:Y:S02]  /*259a0*/  MOV R2, R4 ;  /* 0x0000000400027202 */ /* 0x000fe40000000f00 */
[----:B------:R-:W-:Y:S05]  /*259b0*/  CALL.REL.NOINC `($__internal_90_$__cuda_sm70_shflsync_bfly_p) ;  /* 0x00000ef000007944 */ /* 0x000fea0003c00000 */
[----:B------:R-:W-:Y:S01]  /*259c0*/  MOV R3, R152 ;  /* 0x0000009800037202 */ /* 0x000fe20000000f00 */
[----:B------:R-:W-:Y:S05]  /*259d0*/  BRA `(.L_x_5611) ;  /* 0xffff87c000007947 */ /* 0x000fea000383ffff */
.L_x_5520:
[----:B--234-:R-:W-:Y:S01]  /*259e0*/  IMAD.MOV.U32 R34, RZ, RZ, R13 ;  /* 0x000000ffff227224 */ /* 0x01cfe200078e000d */
[----:B------:R-:W-:Y:S01]  /*259f0*/  MOV R2, RZ ;  /* 0x000000ff00027202 */ /* 0x000fe20000000f00 */
[----:B------:R-:W-:Y:S01]  /*25a00*/  IMAD.MOV.U32 R33, RZ, RZ, 0x181f ;  /* 0x0000181fff217424 */ /* 0x000fe200078e00ff */
[----:B------:R-:W-:Y:S02]  /*25a10*/  MOV R3, 0x25a30 ;  /* 0x00025a3000037802 */ /* 0x000fe40000000f00 */
[----:B-1----:R-:W-:Y:S05]  /*25a20*/  CALL.REL.NOINC `($__internal_91_$__cuda_sm70_shflsync_idx_p) ;  /* 0x00000ed000007944 */ /* 0x002fea0003c00000 */
[----:B------:R-:W-:Y:S01]  /*25a30*/  MOV R5, R35 ;  /* 0x0000002300057202 */ /* 0x000fe20000000f00 */
[----:B------:R-:W-:Y:S05]  /*25a40*/  BRA `(.L_x_5612) ;  /* 0xffffa03000007947 */ /* 0x000fea000383ffff */
.L_x_5521:
[----:B------:R-:W-:Y:S01]  /*25a50*/  IMAD.MOV.U32 R34, RZ, RZ, R14 ;  /* 0x000000ffff227224 */ /* 0x000fe200078e000e */
[----:B------:R-:W-:Y:S01]  /*25a60*/  MOV R2, RZ ;  /* 0x000000ff00027202 */ /* 0x000fe20000000f00 */
[----:B------:R-:W-:Y:S01]  /*25a70*/  IMAD.MOV.U32 R33, RZ, RZ, 0x181f ;  /* 0x0000181fff217424 */ /* 0x000fe200078e00ff */
[----:B------:R-:W-:-:S02]  /*25a80*/  MOV R3, 0x25aa0 ;  /* 0x00025aa000037802 */ /* 0x000fc40000000f00 */
[----:B-123--:R-:W-:Y:S05]  /*25a90*/  CALL.REL.NOINC `($__internal_91_$__cuda_sm70_shflsync_idx_p) ;  /* 0x00000e6000007944 */ /* 0x00efea0003c00000 */
[----:B------:R-:W-:Y:S01]  /*25aa0*/  MOV R0, R35 ;  /* 0x0000002300007202 */ /* 0x000fe20000000f00 */
[----:B------:R-:W-:Y:S05]  /*25ab0*/  BRA `(.L_x_5613) ;  /* 0xffff9fe000007947 */ /* 0x000fea000383ffff */
.L_x_5524:
[----:B------:R-:W-:Y:S01]  /*25ac0*/  IMAD.MOV.U32 R34, RZ, RZ, R13 ;  /* 0x000000ffff227224 */ /* 0x000fe200078e000d */
[----:B--2---:R-:W-:Y:S01]  /*25ad0*/  MOV R2, 0x1 ;  /* 0x0000000100027802 */ /* 0x004fe20000000f00 */
[----:B------:R-:W-:Y:S01]  /*25ae0*/  IMAD.MOV.U32 R33, RZ, RZ, 0x181f ;  /* 0x0000181fff217424 */ /* 0x000fe200078e00ff */
[----:B------:R-:W-:-:S02]  /*25af0*/  MOV R3, 0x25b10 ;  /* 0x00025b1000037802 */ /* 0x000fc40000000f00 */
[----:B-1-34-:R-:W-:Y:S05]  /*25b00*/  CALL.REL.NOINC `($__internal_91_$__cuda_sm70_shflsync_idx_p) ;  /* 0x00000df000007944 */ /* 0x01afea0003c00000 */
        /* <DEDUP_REMOVED lines=8> */
.L_x_5527:
[----:B------:R-:W-:Y:S01]  /*25b90*/  IMAD.MOV.U32 R34, RZ, RZ, R13 ;  /* 0x000000ffff227224 */ /* 0x000fe200078e000d */
[----:B--2---:R-:W-:Y:S01]  /*25ba0*/  MOV R2, 0x2 ;  /* 0x0000000200027802 */ /* 0x004fe20000000f00 */
[----:B------:R-:W-:Y:S01]  /*25bb0*/  IMAD.MOV.U32 R33, RZ, RZ, 0x181f ;  /* 0x0000181fff217424 */ /* 0x000fe200078e00ff */
[----:B------:R-:W-:Y:S02]  /*25bc0*/  MOV R3, 0x25be0 ;  /* 0x00025be000037802 */ /* 0x000fe40000000f00 */
[----:B-1-34-:R-:W-:Y:S05]  /*25bd0*/  CALL.REL.NOINC `($__internal_91_$__cuda_sm70_shflsync_idx_p) ;  /* 0x00000d2000007944 */ /* 0x01afea0003c00000 */
[----:B------:R-:W-:Y:S01]  /*25be0*/  MOV R5, R35 ;  /* 0x0000002300057202 */ /* 0x000fe20000000f00 */
[----:B------:R-:W-:Y:S05]  /*25bf0*/  BRA `(.L_x_5615) ;  /* 0xffffa10000007947 */ /* 0x000fea000383ffff */
.L_x_5528:
[----:B------:R-:W-:Y:S01]  /*25c00*/  IMAD.MOV.U32 R34, RZ, RZ, R14 ;  /* 0x000000ffff227224 */ /* 0x000fe200078e000e */
[----:B--2---:R-:W-:Y:S01]  /*25c10*/  MOV R2, 0x2 ;  /* 0x0000000200027802 */ /* 0x004fe20000000f00 */
[----:B------:R-:W-:Y:S01]  /*25c20*/  IMAD.MOV.U32 R33, RZ, RZ, 0x181f ;  /* 0x0000181fff217424 */ /* 0x000fe200078e00ff */
[----:B------:R-:W-:Y:S02]  /*25c30*/  MOV R3, 0x25c50 ;  /* 0x00025c5000037802 */ /* 0x000fe40000000f00 */
[----:B-1-34-:R-:W-:Y:S05]  /*25c40*/  CALL.REL.NOINC `($__internal_91_$__cuda_sm70_shflsync_idx_p) ;  /* 0x00000cb000007944 */ /* 0x01afea0003c00000 */
[----:B------:R-:W-:Y:S01]  /*25c50*/  MOV R0, R35 ;  /* 0x0000002300007202 */ /* 0x000fe20000000f00 */
[----:B------:R-:W-:Y:S05]  /*25c60*/  BRA `(.L_x_5616) ;  /* 0xffffa0b000007947 */ /* 0x000fea000383ffff */
.L_x_5531:
[----:B------:R-:W-:Y:S01]  /*25c70*/  IMAD.MOV.U32 R34, RZ, RZ, R13 ;  /* 0x000000ffff227224 */ /* 0x000fe200078e000d */
[----:B---3--:R-:W-:Y:S01]  /*25c80*/  MOV R2, 0x3 ;  /* 0x0000000300027802 */ /* 0x008fe20000000f00 */
        /* <DEDUP_REMOVED lines=11> */
.L_x_5533:
[----:B------:R-:W-:Y:S01]  /*25d40*/  IMAD.MOV.U32 R34, RZ, RZ, R5 ;  /* 0x000000ffff227224 */ /* 0x000fe200078e0005 */
[----:B------:R-:W-:Y:S01]  /*25d50*/  MOV R2, RZ ;  /* 0x000000ff00027202 */ /* 0x000fe20000000f00 */
[----:B------:R-:W-:Y:S01]  /*25d60*/  IMAD.MOV.U32 R33, RZ, RZ, 0x1c1f ;  /* 0x00001c1fff217424 */ /* 0x000fe200078e00ff */
[----:B------:R-:W-:Y:S02]  /*25d70*/  MOV R3, 0x25d90 ;  /* 0x00025d9000037802 */ /* 0x000fe40000000f00 */
[----:B--2---:R-:W-:Y:S05]  /*25d80*/  CALL.REL.NOINC `($__internal_91_$__cuda_sm70_shflsync_idx_p) ;  /* 0x00000b7000007944 */ /* 0x004fea0003c00000 */
[----:B------:R-:W-:Y:S01]  /*25d90*/  MOV R4, R35 ;  /* 0x0000002300047202 */ /* 0x000fe20000000f00 */
[----:B------:R-:W-:Y:S05]  /*25da0*/  BRA `(.L_x_5618) ;  /* 0xffffa3d000007947 */ /* 0x000fea000383ffff */
.L_x_5534:
[----:B------:R-:W-:Y:S01]  /*25db0*/  IMAD.MOV.U32 R34, RZ, RZ, R14 ;  /* 0x000000ffff227224 */ /* 0x000fe200078e000e */
[----:B------:R-:W-:Y:S01]  /*25dc0*/  MOV R2, RZ ;  /* 0x000000ff00027202 */ /* 0x000fe20000000f00 */
[----:B------:R-:W-:Y:S01]  /*25dd0*/  IMAD.MOV.U32 R33, RZ, RZ, 0x1c1f ;  /* 0x00001c1fff217424 */ /* 0x000fe200078e00ff */
[----:B------:R-:W-:Y:S02]  /*25de0*/  MOV R3, 0x25e00 ;  /* 0x00025e0000037802 */ /* 0x000fe40000000f00 */
[----:B-123--:R-:W-:Y:S05]  /*25df0*/  CALL.REL.NOINC `($__internal_91_$__cuda_sm70_shflsync_idx_p) ;  /* 0x00000b0000007944 */ /* 0x00efea0003c00000 */
[----:B------:R-:W-:Y:S01]  /*25e00*/  MOV R0, R35 ;  /* 0x0000002300007202 */ /* 0x000fe20000000f00 */
[----:B------:R-:W-:Y:S05]  /*25e10*/  BRA `(.L_x_5619) ;  /* 0xffffa38000007947 */ /* 0x000fea000383ffff */
.L_x_5537:
        /* <DEDUP_REMOVED lines=13> */
.L_x_5541:
[----:B------:R-:W-:Y:S01]  /*25ef0*/  IMAD.MOV.U32 R34, RZ, RZ, R5 ;  /* 0x000000ffff227224 */ /* 0x000fe200078e0005 */
[----:B------:R-:W-:Y:S01]  /*25f00*/  MOV R2, RZ ;  /* 0x000000ff00027202 */ /* 0x000fe20000000f00 */
[----:B------:R-:W-:Y:S01]  /*25f10*/  IMAD.MOV.U32 R33, RZ, RZ, 0x181f ;  /* 0x0000181fff217424 */ /* 0x000fe200078e00ff */
[----:B------:R-:W-:Y:S02]  /*25f20*/  MOV R3, 0x25f40 ;  /* 0x00025f4000037802 */ /* 0x000fe40000000f00 */
[----:B------:R-:W-:Y:S05]  /*25f30*/  CALL.REL.NOINC `($__internal_91_$__cuda_sm70_shflsync_idx_p) ;  /* 0x000009c000007944 */ /* 0x000fea0003c00000 */
[----:B------:R-:W-:Y:S01]  /*25f40*/  MOV R4, R35 ;  /* 0x0000002300047202 */ /* 0x000fe20000000f00 */
[----:B------:R-:W-:Y:S05]  /*25f50*/  BRA `(.L_x_5621) ;  /* 0xffffbd9000007947 */ /* 0x000fea000383ffff */
.L_x_5542:
[----:B------:R-:W-:Y:S01]  /*25f60*/  IMAD.MOV.U32 R34, RZ, RZ, R14 ;  /* 0x000000ffff227224 */ /* 0x000fe200078e000e */
[----:B------:R-:W-:Y:S01]  /*25f70*/  MOV R2, RZ ;  /* 0x000000ff00027202 */ /* 0x000fe20000000f00 */
[----:B------:R-:W-:Y:S01]  /*25f80*/  IMAD.MOV.U32 R33, RZ, RZ, 0x181f ;  /* 0x0000181fff217424 */ /* 0x000fe200078e00ff */
[----:B------:R-:W-:Y:S02]  /*25f90*/  MOV R3, 0x25fb0 ;  /* 0x00025fb000037802 */ /* 0x000fe40000000f00 */
[----:B-12---:R-:W-:Y:S05]  /*25fa0*/  CALL.REL.NOINC `($__internal_91_$__cuda_sm70_shflsync_idx_p) ;  /* 0x0000095000007944 */ /* 0x006fea0003c00000 */
[----:B------:R-:W-:Y:S01]  /*25fb0*/  MOV R0, R35 ;  /* 0x0000002300007202 */ /* 0x000fe20000000f00 */
[----:B------:R-:W-:Y:S05]  /*25fc0*/  BRA `(.L_x_5622) ;  /* 0xffffbd4000007947 */ /* 0x000fea000383ffff */
.L_x_5545:
        /* <DEDUP_REMOVED lines=13> */
.L_x_5548:
[----:B------:R-:W-:Y:S01]  /*260a0*/  IMAD.MOV.U32 R34, RZ, RZ, R5 ;  /* 0x000000ffff227224 */ /* 0x000fe200078e0005 */
[----:B-1----:R-:W-:Y:S01]  /*260b0*/  MOV R2, 0x2 ;  /* 0x0000000200027802 */ /* 0x002fe20000000f00 */
[----:B------:R-:W-:Y:S01]  /*260c0*/  IMAD.MOV.U32 R33, RZ, RZ, 0x181f ;  /* 0x0000181fff217424 */ /* 0x000fe200078e00ff */
[----:B------:R-:W-:Y:S02]  /*260d0*/  MOV R3, 0x260f0 ;  /* 0x000260f000037802 */ /* 0x000fe40000000f00 */
[----:B--234-:R-:W-:Y:S05]  /*260e0*/  CALL.REL.NOINC `($__internal_91_$__cuda_sm70_shflsync_idx_p) ;  /* 0x0000081000007944 */ /* 0x01cfea0003c00000 */
[----:B------:R-:W-:Y:S01]  /*260f0*/  MOV R4, R35 ;  /* 0x0000002300047202 */ /* 0x000fe20000000f00 */
[----:B------:R-:W-:Y:S05]  /*26100*/  BRA `(.L_x_5624) ;  /* 0xffffbe7000007947 */ /* 0x000fea000383ffff */
.L_x_5549:
[----:B------:R-:W-:Y:S01]  /*26110*/  IMAD.MOV.U32 R34, RZ, RZ, R14 ;  /* 0x000000ffff227224 */ /* 0x000fe200078e000e */
[----:B------:R-:W-:Y:S01]  /*26120*/  MOV R2, 0x2 ;  /* 0x0000000200027802 */ /* 0x000fe20000000f00 */
[----:B------:R-:W-:Y:S01]  /*26130*/  IMAD.MOV.U32 R33, RZ, RZ, 0x181f ;  /* 0x0000181fff217424 */ /* 0x000fe200078e00ff */
[----:B------:R-:W-:Y:S02]  /*26140*/  MOV R3, 0x26160 ;  /* 0x0002616000037802 */ /* 0x000fe40000000f00 */
[----:B-1234-:R-:W-:Y:S05]  /*26150*/  CALL.REL.NOINC `($__internal_91_$__cuda_sm70_shflsync_idx_p) ;  /* 0x000007a000007944 */ /* 0x01efea0003c00000 */
[----:B------:R-:W-:Y:S01]  /*26160*/  MOV R0, R35 ;  /* 0x0000002300007202 */ /* 0x000fe20000000f00 */
[----:B------:R-:W-:Y:S05]  /*26170*/  BRA `(.L_x_5625) ;  /* 0xffffbe2000007947 */ /* 0x000fea000383ffff */
.L_x_5552:
[----:B------:R-:W-:Y:S01]  /*26180*/  IMAD.MOV.U32 R34, RZ, RZ, R5 ;  /* 0x000000ffff227224 */ /* 0x000fe200078e0005 */
[----:B-1----:R-:W-:Y:S01]  /*26190*/  MOV R2, 0x3 ;  /* 0x0000000300027802 */ /* 0x002fe20000000f00 */
[----:B------:R-:W-:Y:S01]  /*261a0*/  IMAD.MOV.U32 R33, RZ, RZ, 0x181f ;  /* 0x0000181fff217424 */ /* 0x000fe200078e00ff */
[----:B------:R-:W-:-:S02]  /*261b0*/  MOV R3, 0x261d0 ;  /* 0x000261d000037802 */ /* 0x000fc40000000f00 */
[----:B--234-:R-:W-:Y:S05]  /*261c0*/  CALL.REL.NOINC `($__internal_91_$__cuda_sm70_shflsync_idx_p) ;  /* 0x0000073000007944 */ /* 0x01cfea0003c00000 */
        /* <DEDUP_REMOVED lines=8> */
.L_x_5554:
[----:B------:R-:W-:Y:S01]  /*26250*/  IMAD.MOV.U32 R34, RZ, RZ, R32 ;  /* 0x000000ffff227224 */ /* 0x000fe200078e0020 */
[----:B------:R-:W-:Y:S01]  /*26260*/  MOV R2, RZ ;  /* 0x000000ff00027202 */ /* 0x000fe20000000f00 */
[----:B------:R-:W-:Y:S01]  /*26270*/  IMAD.MOV.U32 R33, RZ, RZ, 0x1f ;  /* 0x0000001fff217424 */ /* 0x000fe200078e00ff */
[----:B------:R-:W-:Y:S02]  /*26280*/  MOV R3, 0x262a0 ;  /* 0x000262a000037802 */ /* 0x000fe40000000f00 */
[----:B---3--:R-:W-:Y:S05]  /*26290*/  CALL.REL.NOINC `($__internal_91_$__cuda_sm70_shflsync_idx_p) ;  /* 0x0000066000007944 */ /* 0x008fea0003c00000 */
[----:B------:R-:W-:Y:S01]  /*262a0*/  MOV R9, R35 ;  /* 0x0000002300097202 */ /* 0x000fe20000000f00 */
[----:B------:R-:W-:Y:S05]  /*262b0*/  BRA `(.L_x_5627) ;  /* 0xffffbfe000007947 */ /* 0x000fea000383ffff */
.L_x_5555:
[----:B------:R-:W-:Y:S01]  /*262c0*/  IMAD.MOV.U32 R34, RZ, RZ, R32 ;  /* 0x000000ffff227224 */ /* 0x000fe200078e0020 */
[----:B------:R-:W-:Y:S01]  /*262d0*/  MOV R2, 0x1 ;  /* 0x0000000100027802 */ /* 0x000fe20000000f00 */
[----:B------:R-:W-:Y:S01]  /*262e0*/  IMAD.MOV.U32 R33, RZ, RZ, 0x1f ;  /* 0x0000001fff217424 */ /* 0x000fe200078e00ff */
[----:B------:R-:W-:Y:S02]  /*262f0*/  MOV R3, 0x26310 ;  /* 0x0002631000037802 */ /* 0x000fe40000000f00 */
[----:B-123--:R-:W-:Y:S05]  /*26300*/  CALL.REL.NOINC `($__internal_91_$__cuda_sm70_shflsync_idx_p) ;  /* 0x000005f000007944 */ /* 0x00efea0003c00000 */
[----:B------:R-:W-:Y:S01]  /*26310*/  MOV R6, R35 ;  /* 0x0000002300067202 */ /* 0x000fe20000000f00 */
[----:B------:R-:W-:Y:S05]  /*26320*/  BRA `(.L_x_5628) ;  /* 0xffffbf9000007947 */ /* 0x000fea000383ffff */
.L_x_5556:
[----:B------:R-:W-:Y:S02]  /*26330*/  MOV R3, 0x1 ;  /* 0x0000000100037802 */ /* 0x000fe40000000f00 */
[----:B------:R-:W-:-:S02]  /*26340*/  MOV R2, 0x26360 ;  /* 0x0002636000027802 */ /* 0x000fc40000000f00 */
[----:B-12-4-:R-:W-:Y:S05]  /*26350*/  CALL.REL.NOINC `($__internal_92_$__cuda_sm70_shflsync_up_p) ;  /* 0x0000060000007944 */ /* 0x016fea0003c00000 */
[----:B------:R-:W-:Y:S05]  /*26360*/  BRA `(.L_x_5629) ;  /* 0xffffc07000007947 */ /* 0x000fea000383ffff */
.L_x_5557:
[----:B------:R-:W-:Y:S02]  /*26370*/  MOV R3, 0x2 ;  /* 0x0000000200037802 */ /* 0x000fe40000000f00 */
[----:B------:R-:W-:-:S02]  /*26380*/  MOV R2, 0x263a0 ;  /* 0x000263a000027802 */ /* 0x000fc40000000f00 */
[----:B-12---:R-:W-:Y:S05]  /*26390*/  CALL.REL.NOINC `($__internal_92_$__cuda_sm70_shflsync_up_p) ;  /* 0x000005c000007944 */ /* 0x006fea0003c00000 */
        /* <DEDUP_REMOVED lines=24> */
.L_x_5561:
[----:B------:R-:W-:Y:S02]  /*26520*/  MOV R3, 0x1 ;  /* 0x0000000100037802 */ /* 0x000fe40000000f00 */
[----:B------:R-:W-:Y:S02]  /*26530*/  MOV R2, 0x26550 ;  /* 0x0002655000027802 */ /* 0x000fe40000000f00 */
[----:B------:R-:W-:Y:S05]  /*26540*/  CALL.REL.NOINC `($__internal_92_$__cuda_sm70_shflsync_up_p) ;  /* 0x0000041000007944 */ /* 0x000fea0003c00000 */
[----:B------:R-:W-:Y:S01]  /*26550*/  MOV R2, R4 ;  /* 0x0000000400027202 */ /* 0x000fe20000000f00 */
[----:B------:R-:W-:Y:S05]  /*26560*/  BRA `(.L_x_5631) ;  /* 0xffffc0d000007947 */ /* 0x000fea000383ffff */
.L_x_5562:
[----:B------:R-:W-:Y:S02]  /*26570*/  MOV R3, 0x2 ;  /* 0x0000000200037802 */ /* 0x000fe40000000f00 */
[----:B------:R-:W-:Y:S02]  /*26580*/  MOV R2, 0x265a0 ;  /* 0x000265a000027802 */ /* 0x000fe40000000f00 */
        /* <DEDUP_REMOVED lines=25> */
.L_x_5564:
[----:B------:R-:W-:Y:S02]  /*26720*/  SEL R0, RZ, 0x1, P0 ;  /* 0x00000001ff007807 */ /* 0x000fe40000000000 */
[----:B------:R-:W-:Y:S02]  /*26730*/  MOV R2, 0x26750 ;  /* 0x0002675000027802 */ /* 0x000fe40000000f00 */
[----:B---3--:R-:W-:Y:S05]  /*26740*/  CALL.REL.NOINC `($__internal_93_$__cuda_sm70_votesync_ballot) ;  /* 0x0000027000007944 */ /* 0x008fea0003c00000 */
[----:B------:R-:W-:Y:S01]  /*26750*/  MOV R6, R0 ;  /* 0x0000000000067202 */ /* 0x000fe20000000f00 */
[----:B------:R-:W-:Y:S05]  /*26760*/  BRA `(.L_x_5633) ;  /* 0xffffc06000007947 */ /* 0x000fea000383ffff */
.L_x_5565:
[----:B------:R-:W-:Y:S01]  /*26770*/  IMAD.MOV.U32 R34, RZ, RZ, R7 ;  /* 0x000000ffff227224 */ /* 0x000fe200078e0007 */
[----:B------:R-:W-:Y:S01]  /*26780*/  MOV R2, R0 ;  /* 0x0000000000027202 */ /* 0x000fe20000000f00 */
[----:B------:R-:W-:Y:S01]  /*26790*/  IMAD.MOV.U32 R33, RZ, RZ, 0x1f ;  /* 0x0000001fff217424 */ /* 0x000fe200078e00ff */
[----:B------:R-:W-:Y:S02]  /*267a0*/  MOV R3, 0x267c0 ;  /* 0x000267c000037802 */ /* 0x000fe40000000f00 */
[----:B---3--:R-:W-:Y:S05]  /*267b0*/  CALL.REL.NOINC `($__internal_91_$__cuda_sm70_shflsync_idx_p) ;  /* 0x0000014000007944 */ /* 0x008fea0003c00000 */
[----:B------:R-:W-:Y:S01]  /*267c0*/  IMAD.MOV.U32 R12, RZ, RZ, R35 ;  /* 0x000000ffff0c7224 */ /* 0x000fe200078e0023 */
[----:B------:R-:W-:Y:S01]  /*267d0*/  MOV R2, R0 ;  /* 0x0000000000027202 */ /* 0x000fe20000000f00 */
[----:B------:R-:W-:Y:S01]  /*267e0*/  IMAD.MOV.U32 R34, RZ, RZ, R8 ;  /* 0x000000ffff227224 */ /* 0x000fe200078e0008 */
[----:B------:R-:W-:-:S02]  /*267f0*/  MOV R33, 0x1f ;  /* 0x0000001f00217802 */ /* 0x000fc40000000f00 */
[----:B------:R-:W-:Y:S02]  /*26800*/  MOV R3, 0x26820 ;  /* 0x0002682000037802 */ /* 0x000fe40000000f00 */
[----:B------:R-:W-:Y:S05]  /*26810*/  CALL.REL.NOINC `($__internal_91_$__cuda_sm70_shflsync_idx_p) ;  /* 0x000000e000007944 */ /* 0x000fea0003c00000 */
[----:B------:R-:W-:Y:S01]  /*26820*/  MOV R5, R35 ;  /* 0x0000002300057202 */ /* 0x000fe20000000f00 */
[----:B------:R-:W-:Y:S05]  /*26830*/  BRA `(.L_x_5634) ;  /* 0xffffbfe000007947 */ /* 0x000fea000383ffff */
.L_x_5568:
[----:B------:R-:W-:Y:S01]  /*26840*/  IMAD.MOV.U32 R34, RZ, RZ, R4 ;  /* 0x000000ffff227224 */ /* 0x000fe200078e0004 */
[----:B------:R-:W-:Y:S01]  /*26850*/  MOV R2, R0 ;  /* 0x0000000000027202 */ /* 0x000fe20000000f00 */
[----:B------:R-:W-:Y:S01]  /*26860*/  IMAD.MOV.U32 R33, RZ, RZ, 0x1f ;  /* 0x0000001fff217424 */ /* 0x000fe200078e00ff */
[----:B------:R-:W-:Y:S02]  /*26870*/  MOV R3, 0x26890 ;  /* 0x0002689000037802 */ /* 0x000fe40000000f00 */
[----:B--234-:R-:W-:Y:S05]  /*26880*/  CALL.REL.NOINC `($__internal_91_$__cuda_sm70_shflsync_idx_p) ;  /* 0x0000007000007944 */ /* 0x01cfea0003c00000 */
[----:B------:R-:W-:Y:S01]  /*26890*/  MOV R14, R35 ;  /* 0x00000023000e7202 */ /* 0x000fe20000000f00 */
[----:B------:R-:W-:Y:S05]  /*268a0*/  BRA `(.L_x_5567) ;  /* 0xffffbfd000007947 */ /* 0x000fea000383ffff */
        .weak           $__internal_90_$__cuda_sm70_shflsync_bfly_p
        .type           $__internal_90_$__cuda_sm70_shflsync_bfly_p,@function
        .size           $__internal_90_$__cuda_sm70_shflsync_bfly_p,($__internal_91_$__cuda_sm70_shflsync_idx_p - $__internal_90_$__cuda_sm70_shflsync_bfly_p)
$__internal_90_$__cuda_sm70_shflsync_bfly_p:
[----:B------:R-:W-:Y:S04]  /*268b0*/  WARPSYNC R200 ;  /* 0x000000c800007348 */ /* 0x000fe80003800000 */
[----:B------:R1:W2:Y:S02]  /*268c0*/  SHFL.BFLY PT, R152, R2, R152, R214 ;  /* 0x0c00009802987389 */ /* 0x0002a400000e00d6 */
[----:B-1----:R-:W-:-:S02]  /*268d0*/  MOV R2, R3 ;  /* 0x0000000300027202 */ /* 0x002fc40000000f00 */
[----:B------:R-:W-:-:S04]  /*268e0*/  MOV R3, 0x0 ;  /* 0x0000000000037802 */ /* 0x000fc80000000f00 */
[----:B--2---:R-:W-:Y:S05]  /*268f0*/  RET.REL.NODEC R2 `(_ZN7cutlass13device_kernelIN5flash19enable_sm80_to_sm89INS1_16FlashAttnFwdSm80INS1_25CollectiveMainloopFwdSm80ILi8ELi2ELb0EN4cute5tupleIJNS5_1CILi128EEENS7_ILi64EEENS7_ILi192EEEEEELi192ENS_6half_tEfNS_4arch4Sm80ELb0ELb1ELb0ELb1ELb1ELb1ELb1ELb1EEENS1_21CollectiveEpilogueFwdINS6_IJS8_SA_S9_EEENS6_IJNS7_ILi1EEESI_SI_EEESC_SE_Li256ELb1ELb1ELb1ELb0EEENS1_36VarlenDynamicPersistentTileSchedulerILi128ELi64ELi256ELi256ELb1ELb1ELb0ELb1ELb0ELb1EEEEEEEEEvNT_6ParamsE) ;  /* 0xfffd970002007950 */ /* 0x004fea0003c3ffff */
        .weak           $__internal_91_$__cuda_sm70_shflsync_idx_p
        .type           $__internal_91_$__cuda_sm70_shflsync_idx_p,@function
        .size           $__internal_91_$__cuda_sm70_shflsync_idx_p,($__internal_92_$__cuda_sm70_shflsync_up_p - $__internal_91_$__cuda_sm70_shflsync_idx_p)
$__internal_91_$__cuda_sm70_shflsync_idx_p:
[----:B------:R-:W-:-:S04]  /*26900*/  MOV R35, 0xffffffff ;  /* 0xffffffff00237802 */ /* 0x000fc80000000f00 */
[----:B------:R-:W-:Y:S04]  /*26910*/  WARPSYNC R35 ;  /* 0x0000002300007348 */ /* 0x000fe80003800000 */
[----:B------:R1:W2:Y:S02]  /*26920*/  SHFL.IDX PT, R35, R34, R2, R33 ;  /* 0x0000000222237389 */ /* 0x0002a400000e0021 */
[----:B-1----:R-:W-:Y:S02]  /*26930*/  MOV R2, R3 ;  /* 0x0000000300027202 */ /* 0x002fe40000000f00 */
[----:B------:R-:W-:-:S04]  /*26940*/  MOV R3, 0x0 ;  /* 0x0000000000037802 */ /* 0x000fc80000000f00 */
[----:B--2---:R-:W-:Y:S05]  /*26950*/  RET.REL.NODEC R2 `(_ZN7cutlass13device_kernelIN5flash19enable_sm80_to_sm89INS1_16FlashAttnFwdSm80INS1_25CollectiveMainloopFwdSm80ILi8ELi2ELb0EN4cute5tupleIJNS5_1CILi128EEENS7_ILi64EEENS7_ILi192EEEEEELi192ENS_6half_tEfNS_4arch4Sm80ELb0ELb1ELb0ELb1ELb1ELb1ELb1ELb1EEENS1_21CollectiveEpilogueFwdINS6_IJS8_SA_S9_EEENS6_IJNS7_ILi1EEESI_SI_EEESC_SE_Li256ELb1ELb1ELb1ELb0EEENS1_36VarlenDynamicPersistentTileSchedulerILi128ELi64ELi256ELi256ELb1ELb1ELb0ELb1ELb0ELb1EEEEEEEEEvNT_6ParamsE) ;  /* 0xfffd96a002007950 */ /* 0x004fea0003c3ffff */
        .weak           $__internal_92_$__cuda_sm70_shflsync_up_p
        .type           $__internal_92_$__cuda_sm70_shflsync_up_p,@function
        .size           $__internal_92_$__cuda_sm70_shflsync_up_p,($__internal_93_$__cuda_sm70_votesync_ballot - $__internal_92_$__cuda_sm70_shflsync_up_p)
$__internal_92_$__cuda_sm70_shflsync_up_p:
[----:B------:R-:W-:Y:S02]  /*26960*/  MOV R4, RZ ;  /* 0x000000ff00047202 */ /* 0x000fe40000000f00 */
[----:B------:R-:W-:-:S04]  /*26970*/  MOV R12, 0xffffffff ;  /* 0xffffffff000c7802 */ /* 0x000fc80000000f00 */
[----:B------:R-:W-:Y:S04]  /*26980*/  WARPSYNC R12 ;  /* 0x0000000c00007348 */ /* 0x000fe80003800000 */
[----:B------:R1:W2:Y:S02]  /*26990*/  SHFL.UP PT, R4, R0, R3, R4 ;  /* 0x0400000300047389 */ /* 0x0002a400000e0004 */
[----:B-1----:R-:W-:-:S04]  /*269a0*/  MOV R3, 0x0 ;  /* 0x0000000000037802 */ /* 0x002fc80000000f00 */
[----:B--2---:R-:W-:Y:S05]  /*269b0*/  RET.REL.NODEC R2 `(_ZN7cutlass13device_kernelIN5flash19enable_sm80_to_sm89INS1_16FlashAttnFwdSm80INS1_25CollectiveMainloopFwdSm80ILi8ELi2ELb0EN4cute5tupleIJNS5_1CILi128EEENS7_ILi64EEENS7_ILi192EEEEEELi192ENS_6half_tEfNS_4arch4Sm80ELb0ELb1ELb0ELb1ELb1ELb1ELb1ELb1EEENS1_21CollectiveEpilogueFwdINS6_IJS8_SA_S9_EEENS6_IJNS7_ILi1EEESI_SI_EEESC_SE_Li256ELb1ELb1ELb1ELb0EEENS1_36VarlenDynamicPersistentTileSchedulerILi128ELi64ELi256ELi256ELb1ELb1ELb0ELb1ELb0ELb1EEEEEEEEEvNT_6ParamsE) ;  /* 0xfffd964002007950 */ /* 0x004fea0003c3ffff */
        .weak           $__internal_93_$__cuda_sm70_votesync_ballot
        .type           $__internal_93_$__cuda_sm70_votesync_ballot,@function
        .size           $__internal_93_$__cuda_sm70_votesync_ballot,(.L_x_6292 - $__internal_93_$__cuda_sm70_votesync_ballot)
$__internal_93_$__cuda_sm70_votesync_ballot:
[----:B------:R-:W-:Y:S01]  /*269c0*/  ISETP.NE.U32.AND P0, PT, R0, 0x1, PT ;  /* 0x000000010000780c */ /* 0x000fe20003f05070 */
[----:B------:R-:W-:-:S04]  /*269d0*/  IMAD.MOV.U32 R3, RZ, RZ, -0x1 ;  /* 0xffffffffff037424 */ /* 0x000fc800078e00ff */
[----:B------:R-:W-:Y:S08]  /*269e0*/  WARPSYNC R3 ;  /* 0x0000000300007348 */ /* 0x000ff00003800000 */
[----:B------:R-:W-:-:S04]  /*269f0*/  VOTE.ANY R0, PT, !P0 ;  /* 0x0000000000007806 */ /* 0x000fc800040e0100 */
[----:B------:R-:W-:Y:S01]  /*26a00*/  LOP3.LUT R0, R0, R3, RZ, 0xc0, !PT ;  /* 0x0000000300007212 */ /* 0x000fe200078ec0ff */
[----:B------:R-:W-:-:S04]  /*26a10*/  IMAD.MOV.U32 R3, RZ, RZ, 0x0 ;  /* 0x00000000ff037424 */ /* 0x000fc800078e00ff */
[----:B------:R-:W-:Y:S05]  /*26a20*/  RET.REL.NODEC R2 `(_ZN7cutlass13device_kernelIN5flash19enable_sm80_to_sm89INS1_16FlashAttnFwdSm80INS1_25CollectiveMainloopFwdSm80ILi8ELi2ELb0EN4cute5tupleIJNS5_1CILi128EEENS7_ILi64EEENS7_ILi192EEEEEELi192ENS_6half_tEfNS_4arch4Sm80ELb0ELb1ELb0ELb1ELb1ELb1ELb1ELb1EEENS1_21CollectiveEpilogueFwdINS6_IJS8_SA_S9_EEENS6_IJNS7_ILi1EEESI_SI_EEESC_SE_Li256ELb1ELb1ELb1ELb0EEENS1_36VarlenDynamicPersistentTileSchedulerILi128ELi64ELi256ELi256ELb1ELb1ELb0ELb1ELb0ELb1EEEEEEEEEvNT_6ParamsE) ;  /* 0xfffd95d002007950 */ /* 0x000fea0003c3ffff */
.L_x_5635:
        /* <DEDUP_REMOVED lines=13> */
.L_x_6292:


//--------------------- .text._ZN7cutlass13device_kernelIN5flash19enable_sm80_to_sm89INS1_16FlashAttnFwdSm80INS1_25CollectiveMainloopFwdSm80ILi8ELi2ELb0EN4cute5tupleIJNS5_1CILi128EEENS7_ILi64EEENS7_ILi192EEEEEELi192ENS_6half_tEfNS_4arch4Sm80ELb1ELb0ELb0ELb0ELb1ELb0ELb1ELb1EEENS1_21CollectiveEpilogueFwdINS6_IJS8_SA_S9_EEENS6_IJNS7_ILi1EEESI_SI_EEESC_SE_Li256ELb0ELb1ELb1ELb0EEENS1_30DynamicPersistentTileSchedulerILi256ELi256ELb1ELb1ELb0EEEEEEEEEvNT_6ParamsE --------------------------
	.section	.text._ZN7cutlass13device_kernelIN5flash19enable_sm80_to_sm89INS1_16FlashAttnFwdSm80INS1_25CollectiveMainloopFwdSm80ILi8ELi2ELb0EN4cute5tupleIJNS5_1CILi128EEENS7_ILi64EEENS7_ILi192EEEEEELi192ENS_6half_tEfNS_4arch4Sm80ELb1ELb0ELb0ELb0ELb1ELb0ELb1ELb1EEENS1_21CollectiveEpilogueFwdINS6_IJS8_SA_S9_EEENS6_IJNS7_ILi1EEESI_SI_EEESC_SE_Li256ELb0ELb1ELb1ELb0EEENS1_30DynamicPersistentTileSchedulerILi256ELi256ELb1ELb1ELb0EEEEEEEEEvNT_6ParamsE,"ax",@progbits
	.sectioninfo	@"SHI_REGISTERS=255"
	.align	128
.text._ZN7cutlass13device_kernelIN5flash19enable_sm80_to_sm89INS1_16FlashAttnFwdSm80INS1_25CollectiveMainloopFwdSm80ILi8ELi2ELb0EN4cute5tupleIJNS5_1CILi128EEENS7_ILi64EEENS7_ILi192EEEEEELi192ENS_6half_tEfNS_4arch4Sm80ELb1ELb0ELb0ELb0ELb1ELb0ELb1ELb1EEENS1_21CollectiveEpilogueFwdINS6_IJS8_SA_S9_EEENS6_IJNS7_ILi1EEESI_SI_EEESC_SE_Li256ELb0ELb1ELb1ELb0EEENS1_30DynamicPersistentTileSchedulerILi256ELi256ELb1ELb1ELb0EEEEEEEEEvNT_6ParamsE:
        .type           _ZN7cutlass13device_kernelIN5flash19enable_sm80_to_sm89INS1_16FlashAttnFwdSm80INS1_25CollectiveMainloopFwdSm80ILi8ELi2ELb0EN4cute5tupleIJNS5_1CILi128EEENS7_ILi64EEENS7_ILi192EEEEEELi192ENS_6half_tEfNS_4arch4Sm80ELb1ELb0ELb0ELb0ELb1ELb0ELb1ELb1EEENS1_21CollectiveEpilogueFwdINS6_IJS8_SA_S9_EEENS6_IJNS7_ILi1EEESI_SI_EEESC_SE_Li256ELb0ELb1ELb1ELb0EEENS1_30DynamicPersistentTileSchedulerILi256ELi256ELb1ELb1ELb0EEEEEEEEEvNT_6ParamsE,@function
        .size           _ZN7cutlass13device_kernelIN5flash19enable_sm80_to_sm89INS1_16FlashAttnFwdSm80INS1_25CollectiveMainloopFwdSm80ILi8ELi2ELb0EN4cute5tupleIJNS5_1CILi128EEENS7_ILi64EEENS7_ILi192EEEEEELi192ENS_6half_tEfNS_4arch4Sm80ELb1ELb0ELb0ELb0ELb1ELb0ELb1ELb1EEENS1_21CollectiveEpilogueFwdINS6_IJS8_SA_S9_EEENS6_IJNS7_ILi1EEESI_SI_EEESC_SE_Li256ELb0ELb1ELb1ELb0EEENS1_30DynamicPersistentTileSchedulerILi256ELi256ELb1ELb1ELb0EEEEEEEEEvNT_6ParamsE,(.L_x_6297 - _ZN7cutlass13device_kernelIN5flash19enable_sm80_to_sm89INS1_16FlashAttnFwdSm80INS1_25CollectiveMainloopFwdSm80ILi8ELi2ELb0EN4cute5tupleIJNS5_1CILi128EEENS7_ILi64EEENS7_ILi192EEEEEELi192ENS_6half_tEfNS_4arch4Sm80ELb1ELb0ELb0ELb0ELb1ELb0ELb1ELb1EEENS1_21CollectiveEpilogueFwdINS6_IJS8_SA_S9_EEENS6_IJNS7_ILi1EEESI_SI_EEESC_SE_Li256ELb0ELb1ELb1ELb0EEENS1_30DynamicPersistentTileSchedulerILi256ELi256ELb1ELb1ELb0EEEEEEEEEvNT_6ParamsE)
        .other          _ZN7cutlass13device_kernelIN5flash19enable_sm80_to_sm89INS1_16FlashAttnFwdSm80INS1_25CollectiveMainloopFwdSm80ILi8ELi2ELb0EN4cute5tupleIJNS5_1CILi128EEENS7_ILi64EEENS7_ILi192EEEEEELi192ENS_6half_tEfNS_4arch4Sm80ELb1ELb0ELb0ELb0ELb1ELb0ELb1ELb1EEENS1_21CollectiveEpilogueFwdINS6_IJS8_SA_S9_EEENS6_IJNS7_ILi1EEESI_SI_EEESC_SE_Li256ELb0ELb1ELb1ELb0EEENS1_30DynamicPersistentTileSchedulerILi256ELi256ELb1ELb1ELb0EEEEEEEEEvNT_6ParamsE,@"STO_CUDA_ENTRY STV_DEFAULT"
_ZN7cutlass13device_kernelIN5flash19enable_sm80_to_sm89INS1_16FlashAttnFwdSm80INS1_25CollectiveMainloopFwdSm80ILi8ELi2ELb0EN4cute5tupleIJNS5_1CILi128EEENS7_ILi64EEENS7_ILi192EEEEEELi192ENS_6half_tEfNS_4arch4Sm80ELb1ELb0ELb0ELb0ELb1ELb0ELb1ELb1EEENS1_21CollectiveEpilogueFwdINS6_IJS8_SA_S9_EEENS6_IJNS7_ILi1EEESI_SI_EEESC_SE_Li256ELb0ELb1ELb1ELb0EEENS1_30DynamicPersistentTileSchedulerILi256ELi256ELb1ELb1ELb0EEEEEEEEEvNT_6ParamsE:
        /* <DEDUP_REMOVED lines=97> */
[----:B------:R-:W-:Y:S01]  /*0610*/  IADD3 R11, R222, 0x28, RZ ;  /* 0x00000028de0b7810 */ /* 0x000fe20007ffe0ff */
        /* <DEDUP_REMOVED lines=53> */
.L_x_5700:
        /* <DEDUP_REMOVED lines=18> */
.L_x_5637:
[----:B------:R-:W-:-:S04]  /*0a90*/  MOV R0, c[0x0][0x554] ;  /* 0x0001550000007a02 */ /* 0x000fc80000000f00 */
[----:B------:R-:W-:Y:S02]  /*0aa0*/  ISETP.NE.AND P0, PT, R0, 0x1, PT ;  /* 0x000000010000780c */ /* 0x000fe40003f05270 */
[----:B------:R-:W-:-:S11]  /*0ab0*/  MOV R0, R2 ;  /* 0x0000000200007202 */ /* 0x000fd60000000f00 */
[----:B------:R-:W-:-:S05]  /*0ac0*/  @P0 IMAD.HI.U32 R4, R2, c[0x0][0x558], RZ ;  /* 0x0001560002040a27 */ /* 0x000fca00078e00ff */
[----:B------:R-:W-:-:S05]  /*0ad0*/  @P0 SHF.R.U32.HI R0, RZ, c[0x0][0x55c], R4 ;  /* 0x00015700ff000a19 */ /* 0x000fca0000011604 */
[----:B------:R-:W-:Y:S02]  /*0ae0*/  IMAD R4, R0, c[0x0][0x554], RZ ;  /* 0x0001550000047a24 */ /* 0x000fe400078e02ff */
.L_x_5638:
[----:B------:R-:W-:Y:S05]  /*0af0*/  BSYNC B0 ;  /* 0x0000000000007941 */ /* 0x000fea0003800000 */
.L_x_5636:
        /* <DEDUP_REMOVED lines=78> */
.L_x_5640:
[----:B------:R-:W-:Y:S05]  /*0fe0*/  BSYNC B0 ;  /* 0x0000000000007941 */ /* 0x000fea0003800000 */
.L_x_5639:
        /* <DEDUP_REMOVED lines=96> */
.L_x_5701:
[----:B------:R-:W-:Y:S05]  /*15f0*/  BRA.DIV ~URZ, `(.L_x_5643) ;  /* 0x0000c5227f007947 */ /* 0x000fea000b800000 */
[----:B------:R3:W4:Y:S02]  /*1600*/  SHFL.IDX PT, R0, R11, RZ, 0x181f ;  /* 0x00181fff0b007589 */ /* 0x00072400000e0000 */
.L_x_5702:
        /* <DEDUP_REMOVED lines=21> */
.L_x_5645:
[----:B------:R-:W-:Y:S05]  /*1760*/  BSYNC B0 ;  /* 0x0000000000007941 */ /* 0x000fea0003800000 */
.L_x_5644:
[----:B------:R-:W-:Y:S05]  /*1770*/  BRA.DIV ~URZ, `(.L_x_5646) ;  /* 0x0000c4127f007947 */ /* 0x000fea000b800000 */
[----:B--2---:R2:W1:Y:S04]  /*1780*/  SHFL.IDX PT, R8, R9, 0x1, 0x181f ;  /* 0x00381f0009087f89 */ /* 0x00446800000e0000 */
[----:B----4-:R2:W4:Y:S02]  /*1790*/  SHFL.IDX PT, R0, R11, 0x1, 0x181f ;  /* 0x00381f000b007f89 */ /* 0x01052400000e0000 */
.L_x_5703:
        /* <DEDUP_REMOVED lines=19> */
.L_x_5648:
[----:B------:R-:W-:Y:S05]  /*18d0*/  BSYNC B0 ;  /* 0x0000000000007941 */ /* 0x000fea0003800000 */
.L_x_5647:
[----:B------:R-:W-:Y:S05]  /*18e0*/  BRA.DIV ~URZ, `(.L_x_5649) ;  /* 0x0000c3727f007947 */ /* 0x000fea000b800000 */
[----:B-1----:R1:W2:Y:S02]  /*18f0*/  SHFL.IDX PT, R8, R9, 0x2, 0x181f ;  /* 0x00581f0009087f89 */ /* 0x0022a400000e0000 */
.L_x_5704:
[----:B------:R-:W-:Y:S05]  /*1900*/  BRA.DIV ~URZ, `(.L_x_5650) ;  /* 0x0000c3c27f007947 */ /* 0x000fea000b800000 */
[----:B----4-:R4:W1:Y:S02]  /*1910*/  SHFL.IDX PT, R0, R11, 0x2, 0x181f ;  /* 0x00581f000b007f89 */ /* 0x01086400000e0000 */
.L_x_5705:
        /* <DEDUP_REMOVED lines=19> */
.L_x_5652:
[----:B------:R-:W-:Y:S05]  /*1a50*/  BSYNC B0 ;  /* 0x0000000000007941 */ /* 0x000fea0003800000 */
.L_x_5651:
[----:B------:R-:W-:Y:S05]  /*1a60*/  BRA.DIV ~URZ, `(.L_x_5653) ;  /* 0x0000c2d27f007947 */ /* 0x000fea000b800000 */
[----:B--2---:R2:W3:Y:S04]  /*1a70*/  SHFL.IDX PT, R8, R9, 0x3, 0x181f ;  /* 0x00781f0009087f89 */ /* 0x0044e800000e0000 */
[----:B-1----:R2:W1:Y:S02]  /*1a80*/  SHFL.IDX PT, R0, R11, 0x3, 0x181f ;  /* 0x00781f000b007f89 */ /* 0x00246400000e0000 */
.L_x_5706:
        /* <DEDUP_REMOVED lines=179> */
.L_x_5707:
        /* <DEDUP_REMOVED lines=20> */
.L_x_5708:
        /* <DEDUP_REMOVED lines=21> */
.L_x_5655:
[----:B------:R-:W-:Y:S05]  /*2850*/  BSYNC B0 ;  /* 0x0000000000007941 */ /* 0x000fea0003800000 */
.L_x_5654:
        /* <DEDUP_REMOVED lines=45> */
.L_x_5709:
        /* <DEDUP_REMOVED lines=21> */
.L_x_5710:
        /* <DEDUP_REMOVED lines=21> */
.L_x_5659:
[----:B------:R-:W-:Y:S05]  /*2dd0*/  BSYNC B0 ;  /* 0x0000000000007941 */ /* 0x000fea0003800000 */
.L_x_5658:
[----:B--2---:R-:W2:Y:S01]  /*2de0*/  LDL R3, [R1+0x4] ;  /* 0x0000040001037983 */ /* 0x004ea20000100800 */
[----:B------:R-:W-:Y:S01]  /*2df0*/  IMAD.MOV.U32 R0, RZ, RZ, 0x40 ;  /* 0x00000040ff007424 */ /* 0x000fe200078e00ff */
[----:B------:R-:W-:-:S02]  /*2e00*/  LOP3.LUT P0, RZ, R207, 0x4, RZ, 0xc0, !PT ;  /* 0x00000004cfff7812 */ /* 0x000fc4000780c0ff */
[----:B------:R-:W0:Y:S01]  /*2e10*/  LDGDEPBAR ;  /* 0x00000000000079af */ /* 0x000e220000000000 */
[----:B------:R-:W-:Y:S01]  /*2e20*/  WARPSYNC 0xffffffff ;  /* 0xffffffff00007948 */ /* 0x000fe20003800000 */
[C---:B---34-:R-:W-:Y:S01]  /*2e30*/  HMMA.16816.F32 R44, R8.reuse, R40, RZ ;  /* 0x00000028082c723c */ /* 0x058fe200000018ff */
[----:B------:R-:W-:Y:S01]  /*2e40*/  SEL R166, R0, 0xffffffc0, !P0 ;  /* 0xffffffc000a67807 */ /* 0x000fe20004000000 */
[----:B------:R-:W-:Y:S03]  /*2e50*/  LDSM.16.M88.4 R16, [R165] ;  /* 0x00000000a510783b */ /* 0x000fe60000000200 */
[----:B------:R-:W-:Y:S01]  /*2e60*/  IADD3 R0, R166, R169, R167 ;  /* 0x000000a9a6007210 */ /* 0x000fe20007ffe0a7 */
[----:B------:R-:W-:Y:S01]  /*2e70*/  IMAD.IADD R2, R169, 0x1, R166 ;  /* 0x00000001a9027824 */ /* 0x000fe200078e02a6 */
[----:B------:R-:W-:Y:S01]  /*2e80*/  LDSM.16.M88.4 R88, [R169+0x2000] ;  /* 0x00200000a958783b */ /* 0x000fe20000000200 */
[C---:B------:R-:W-:Y:S03]  /*2e90*/  HMMA.16816.F32 R40, R8.reuse, R42, RZ ;  /* 0x0000002a0828723c */ /* 0x040fe600000018ff */
[----:B------:R-:W3:Y:S04]  /*2ea0*/  LDSM.16.M88.4 R68, [R2] ;  /* 0x000000000244783b */ /* 0x000ee80000000200 */
[----:B------:R-:W4:Y:S01]  /*2eb0*/  LDSM.16.M88.4 R76, [R2+0x800] ;  /* 0x00080000024c783b */ /* 0x000f220000000200 */
[C---:B------:R-:W-:Y:S03]  /*2ec0*/  HMMA.16816.F32 R36, R8.reuse, R32, RZ ;  /* 0x000000200824723c */ /* 0x040fe600000018ff */
[----:B------:R-:W5:Y:S04]  /*2ed0*/  LDSM.16.M88.4 R80, [R2+0x1000] ;  /* 0x001000000250783b */ /* 0x000f680000000200 */
[----:B------:R-:W-:Y:S01]  /*2ee0*/  LDSM.16.M88.4 R92, [R0+0x800] ;  /* 0x00080000005c783b */ /* 0x000fe20000000200 */
[C---:B------:R-:W-:Y:S03]  /*2ef0*/  HMMA.16816.F32 R32, R8.reuse, R34, RZ ;  /* 0x000000220820723c */ /* 0x040fe600000018ff */
[----:B------:R-:W-:Y:S04]  /*2f00*/  LDSM.16.M88.4 R84, [R169+0x2800] ;  /* 0x00280000a954783b */ /* 0x000fe80000000200 */
[----:B------:R-:W-:Y:S01]  /*2f10*/  LDSM.16.M88.4 R96, [R169+0x3800] ;  /* 0x00380000a960783b */ /* 0x000fe20000000200 */
[C---:B------:R-:W-:Y:S08]  /*2f20*/  HMMA.16816.F32 R28, R8.reuse, R48, RZ ;  /* 0x00000030081c723c */ /* 0x040ff000000018ff */
[C---:B------:R-:W-:Y:S08]  /*2f30*/  HMMA.16816.F32 R24, R8.reuse, R50, RZ ;  /* 0x000000320818723c */ /* 0x040ff000000018ff */
[C---:B------:R-:W-:Y:S08]  /*2f40*/  HMMA.16816.F32 R12, R8.reuse, R52, RZ ;  /* 0x00000034080c723c */ /* 0x040ff000000018ff */
[----:B------:R-:W-:Y:S08]  /*2f50*/  HMMA.16816.F32 R8, R8, R54, RZ ;  /* 0x000000360808723c */ /* 0x000ff000000018ff */
[C---:B-1----:R-:W-:Y:S08]  /*2f60*/  HMMA.16816.F32 R52, R4.reuse, R56, R44 ;  /* 0x000000380434723c */ /* 0x042ff0000000182c */
[C---:B------:R-:W-:Y:S08]  /*2f70*/  HMMA.16816.F32 R44, R4.reuse, R58, R40 ;  /* 0x0000003a042c723c */ /* 0x040ff00000001828 */
[C---:B------:R-:W-:Y:S08]  /*2f80*/  HMMA.16816.F32 R36, R4.reuse, R60, R36 ;  /* 0x0000003c0424723c */ /* 0x040ff00000001824 */
[C---:B------:R-:W-:Y:S08]  /*2f90*/  HMMA.16816.F32 R40, R4.reuse, R62, R32 ;  /* 0x0000003e0428723c */ /* 0x040ff00000001820 */
[C---:B------:R-:W-:Y:S08]  /*2fa0*/  HMMA.16816.F32 R48, R4.reuse, R64, R28 ;  /* 0x000000400430723c */ /* 0x040ff0000000181c */
[C---:B------:R-:W-:Y:S01]  /*2fb0*/  HMMA.16816.F32 R60, R4.reuse, R66, R24 ;  /* 0x00000042043c723c */ /* 0x040fe20000001818 */
[----:B------:R-:W1:Y:S07]  /*2fc0*/  LDSM.16.M88.4 R64, [R2+0x1800] ;  /* 0x001800000240783b */ /* 0x000e6e0000000200 */
[C---:B------:R-:W-:Y:S01]  /*2fd0*/  HMMA.16816.F32 R56, R4.reuse, R72, R12 ;  /* 0x000000480438723c */ /* 0x040fe2000000180c */
[----:B------:R-:W-:Y:S07]  /*2fe0*/  LDSM.16.M88.4 R12, [R164] ;  /* 0x00000000a40c783b */ /* 0x000fee0000000200 */
[----:B------:R-:W-:Y:S01]  /*2ff0*/  HMMA.16816.F32 R32, R4, R74, R8 ;  /* 0x0000004a0420723c */ /* 0x000fe20000001808 */
[----:B------:R-:W1:Y:S04]  /*3000*/  LDSM.16.M88.4 R72, [R0] ;  /* 0x000000000048783b */ /* 0x000e680000000200 */
[----:B------:R-:W-:Y:S03]  /*3010*/  LDSM.16.M88.4 R8, [R162+0x4000] ;  /* 0x00400000a208783b */ /* 0x000fe60000000200 */
[C---:B---3--:R-:W-:Y:S01]  /*3020*/  HMMA.16816.F32 R28, R16.reuse, R68, R52 ;  /* 0x00000044101c723c */ /* 0x048fe20000001834 */
[----:B------:R-:W3:Y:S07]  /*3030*/  LDSM.16.M88.4 R52, [R0+0x1000] ;  /* 0x001000000034783b */ /* 0x000eee0000000200 */
[C---:B------:R-:W-:Y:S08]  /*3040*/  HMMA.16816.F32 R24, R16.reuse, R70, R44 ;  /* 0x000000461018723c */ /* 0x040ff0000000182c */
[C---:B----4-:R-:W-:Y:S08]  /*3050*/  HMMA.16816.F32 R40, R16.reuse, R78, R40 ;  /* 0x0000004e1028723c */ /* 0x050ff00000001828 */
[C---:B-----5:R-:W-:Y:S08]  /*3060*/  HMMA.16816.F32 R48, R16.reuse, R80, R48 ;  /* 0x000000501030723c */ /* 0x060ff00000001830 */
[C---:B------:R-:W-:Y:S01]  /*3070*/  HMMA.16816.F32 R60, R16.reuse, R82, R60 ;  /* 0x00000052103c723c */ /* 0x040fe2000000183c */
[----:B------:R-:W4:Y:S07]  /*3080*/  LDSM.16.M88.4 R80, [R0+0x1800] ;  /* 0x001800000050783b */ /* 0x000f2e0000000200 */
[C---:B------:R-:W-:Y:S01]  /*3090*/  HMMA.16816.F32 R4, R16.reuse, R76, R36 ;  /* 0x0000004c1004723c */ /* 0x040fe20000001824 */
[----:B------:R-:W5:Y:S07]  /*30a0*/  LDSM.16.M88.4 R76, [R169+0x3000] ;  /* 0x00300000a94c783b */ /* 0x000f6e0000000200 */
[C---:B-1----:R-:W-:Y:S08]  /*30b0*/  HMMA.16816.F32 R68, R16.reuse, R64, R56 ;  /* 0x000000401044723c */ /* 0x042ff00000001838 */
[----:B------:R-:W-:Y:S08]  /*30c0*/  HMMA.16816.F32 R64, R16, R66, R32 ;  /* 0x000000421040723c */ /* 0x000ff00000001820 */
[C---:B------:R-:W-:Y:S08]  /*30d0*/  HMMA.16816.F32 R44, R12.reuse, R74, R24 ;  /* 0x0000004a0c2c723c */ /* 0x040ff00000001818 */
[C---:B------:R-:W-:Y:S08]  /*30e0*/  HMMA.16816.F32 R32, R12.reuse, R94, R40 ;  /* 0x0000005e0c20723c */ /* 0x040ff00000001828 */
[C---:B------:R-:W-:Y:S01]  /*30f0*/  HMMA.16816.F32 R56, R12.reuse, R72, R28 ;  /* 0x000000480c38723c */ /* 0x040fe2000000181c */
[----:B------:R-:W-:Y:S07]  /*3100*/  LDSM.16.M88.4 R72, [R20+0x3000] ;  /* 0x003000001448783b */ /* 0x000fee0000000200 */
[C---:B------:R-:W-:Y:S01]  /*3110*/  HMMA.16816.F32 R36, R12.reuse, R92, R4 ;  /* 0x0000005c0c24723c */ /* 0x040fe20000001804 */
[----:B------:R-:W-:Y:S04]  /*3120*/  LDSM.16.M88.4 R4, [R163+0x4000] ;  /* 0x00400000a304783b */ /* 0x000fe80000000200 */
[----:B------:R-:W1:Y:S03]  /*3130*/  LDSM.16.M88.4 R92, [R20+0x2000] ;  /* 0x00200000145c783b */ /* 0x000e660000000200 */
[C---:B---3--:R-:W-:Y:S08]  /*3140*/  HMMA.16816.F32 R28, R12.reuse, R52, R48 ;  /* 0x000000340c1c723c */ /* 0x048ff00000001830 */
[C---:B------:R-:W-:Y:S01]  /*3150*/  HMMA.16816.F32 R24, R12.reuse, R54, R60 ;  /* 0x000000360c18723c */ /* 0x040fe2000000183c */
[----:B------:R-:W3:Y:S07]  /*3160*/  LDSM.16.M88.4 R60, [R20+0x2800] ;  /* 0x00280000143c783b */ /* 0x000eee0000000200 */
[C---:B----4-:R-:W-:Y:S01]  /*3170*/  HMMA.16816.F32 R16, R12.reuse, R80, R68 ;  /* 0x000000500c10723c */ /* 0x050fe20000001844 */
[----:B------:R-:W-:Y:S07]  /*3180*/  LDSM.16.M88.4 R68, [R2+0x3000] ;  /* 0x003000000244783b */ /* 0x000fee0000000200 */
[----:B------:R-:W-:Y:S01]  /*3190*/  HMMA.16816.F32 R64, R12, R82, R64 ;  /* 0x000000520c40723c */ /* 0x000fe20000001840 */
[----:B------:R-:W-:Y:S07]  /*31a0*/  LDSM.16.M88.4 R80, [R2+0x3800] ;  /* 0x003800000250783b */ /* 0x000fee0000000200 */
[C---:B------:R-:W-:Y:S08]  /*31b0*/  HMMA.16816.F32 R52, R8.reuse, R90, R44 ;  /* 0x0000005a0834723c */ /* 0x040ff0000000182c */
[C---:B------:R-:W-:Y:S01]  /*31c0*/  HMMA.16816.F32 R44, R8.reuse, R86, R32 ;  /* 0x00000056082c723c */ /* 0x040fe20000001820 */
[----:B------:R-:W4:Y:S07]  /*31d0*/  LDSM.16.M88.4 R32, [R20+0x3800] ;  /* 0x003800001420783b */ /* 0x000f2e0000000200 */
[C---:B------:R-:W-:Y:S08]  /*31e0*/  HMMA.16816.F32 R12, R8.reuse, R88, R56 ;  /* 0x00000058080c723c */ /* 0x040ff00000001838 */
[C---:B------:R-:W-:Y:S01]  /*31f0*/  HMMA.16816.F32 R48, R8.reuse, R84, R36 ;  /* 0x000000540830723c */ /* 0x040fe20000001824 */
[----:B------:R-:W-:Y:S07]  /*3200*/  LDSM.16.M88.4 R84, [R2+0x2800] ;  /* 0x002800000254783b */ /* 0x000fee0000000200 */
[----:B-----5:R-:W-:Y:S01]  /*3210*/  HMMA.16816.F32 R40, R8, R76, R28 ;  /* 0x0000004c0828723c */ /* 0x020fe2000000181c */
[----:B--2---:R-:W-:-:S07]  /*3220*/  IMAD.IADD R206, R3, 0x1, R238 ;  /* 0x0000000103ce7824 */ /* 0x004fce00078e02ee */
[C---:B------:R-:W-:Y:S01]  /*3230*/  HMMA.16816.F32 R36, R8.reuse, R78, R24 ;  /* 0x0000004e0824723c */ /* 0x040fe20000001818 */
[----:B------:R-:W-:Y:S07]  /*3240*/  LDSM.16.M88.4 R76, [R2+0x2000] ;  /* 0x00200000024c783b */ /* 0x000fee0000000200 */
[C---:B------:R-:W-:Y:S01]  /*3250*/  HMMA.16816.F32 R28, R8.reuse, R96, R16 ;  /* 0x00000060081c723c */ /* 0x040fe20000001810 */
[----:B------:R-:W2:Y:S07]  /*3260*/  LDSM.16.M88.4 R16, [R165+0x4000] ;  /* 0x00400000a510783b */ /* 0x000eae0000000200 */
[----:B------:R-:W-:Y:S08]  /*3270*/  HMMA.16816.F32 R24, R8, R98, R64 ;  /* 0x000000620818723c */ /* 0x000ff00000001840 */
[C---:B-1----:R-:W-:Y:S08]  /*3280*/  HMMA.16816.F32 R12, R4.reuse, R92, R12 ;  /* 0x0000005c040c723c */ /* 0x042ff0000000180c */
[C---:B------:R-:W-:Y:S08]  /*3290*/  HMMA.16816.F32 R8, R4.reuse, R94, R52 ;  /* 0x0000005e0408723c */ /* 0x040ff00000001834 */
[C---:B---3--:R-:W-:Y:S08]  /*32a0*/  HMMA.16816.F32 R64, R4.reuse, R62, R44 ;  /* 0x0000003e0440723c */ /* 0x048ff0000000182c */
[C---:B------:R-:W-:Y:S08]  /*32b0*/  HMMA.16816.F32 R56, R4.reuse, R60, R48 ;  /* 0x0000003c0438723c */ /* 0x040ff00000001830 */
[C---:B------:R-:W-:Y:S08]  /*32c0*/  HMMA.16816.F32 R60, R4.reuse, R72, R40 ;  /* 0x00000048043c723c */ /* 0x040ff00000001828 */
[C---:B------:R-:W-:Y:S01]  /*32d0*/  HMMA.16816.F32 R52, R4.reuse, R74, R36 ;  /* 0x0000004a0434723c */ /* 0x040fe20000001824 */
[----:B------:R-:W-:Y:S07]  /*32e0*/  LDSM.16.M88.4 R72, [R0+0x3000] ;  /* 0x003000000048783b */ /* 0x000fee0000000200 */
[C---:B----4-:R-:W-:Y:S01]  /*32f0*/  HMMA.16816.F32 R48, R4.reuse, R32, R28 ;  /* 0x000000200430723c */ /* 0x050fe2000000181c */
[----:B------:R-:W-:Y:S07]  /*3300*/  LDSM.16.M88.4 R28, [R0+0x2000] ;  /* 0x00200000001c783b */ /* 0x000fee0000000200 */
[----:B------:R-:W-:Y:S01]  /*3310*/  HMMA.16816.F32 R44, R4, R34, R24 ;  /* 0x00000022042c723c */ /* 0x000fe20000001818 */
[----:B------:R-:W1:Y:S04]  /*3320*/  LDSM.16.M88.4 R4, [R164+0x4000] ;  /* 0x00400000a404783b */ /* 0x000e680000000200 */
[----:B------:R-:W3:Y:S03]  /*3330*/  LDSM.16.M88.4 R32, [R0+0x2800] ;  /* 0x002800000020783b */ /* 0x000ee60000000200 */
[C---:B--2---:R-:W-:Y:S01]  /*3340*/  HMMA.16816.F32 R36, R16.reuse, R76, R12 ;  /* 0x0000004c1024723c */ /* 0x044fe2000000180c */
[----:B------:R-:W-:Y:S07]  /*3350*/  LDSM.16.M88.4 R12, [R162+0x8000] ;  /* 0x00800000a20c783b */ /* 0x000fee0000000200 */
[C---:B------:R-:W-:Y:S01]  /*3360*/  HMMA.16816.F32 R24, R16.reuse, R78, R8 ;  /* 0x0000004e1018723c */ /* 0x040fe20000001808 */
[----:B------:R-:W-:Y:S07]  /*3370*/  LDSM.16.M88.4 R76, [R169+0x5000] ;  /* 0x00500000a94c783b */ /* 0x000fee0000000200 */
[C---:B------:R-:W-:Y:S01]  /*3380*/  HMMA.16816.F32 R40, R16.reuse, R86, R64 ;  /* 0x000000561028723c */ /* 0x040fe20000001840 */
[----:B------:R-:W2:Y:S07]  /*3390*/  LDSM.16.M88.4 R64, [R0+0x3800] ;  /* 0x003800000040783b */ /* 0x000eae0000000200 */
[C---:B------:R-:W-:Y:S01]  /*33a0*/  HMMA.16816.F32 R8, R16.reuse, R84, R56 ;  /* 0x000000541008723c */ /* 0x040fe20000001838 */
[----:B------:R-:W-:Y:S07]  /*33b0*/  LDSM.16.M88.4 R84, [R169+0x5800] ;  /* 0x00580000a954783b */ /* 0x000fee0000000200 */
[C---:B------:R-:W-:Y:S08]  /*33c0*/  HMMA.16816.F32 R60, R16.reuse, R68, R60 ;  /* 0x00000044103c723c */ /* 0x040ff0000000183c */
[C---:B------:R-:W-:Y:S01]  /*33d0*/  HMMA.16816.F32 R56, R16.reuse, R70, R52 ;  /* 0x000000461038723c */ /* 0x040fe20000001834 */
[----:B------:R-:W4:Y:S07]  /*33e0*/  LDSM.16.M88.4 R68, [R169+0x4000] ;  /* 0x00400000a944783b */ /* 0x000f2e0000000200 */
[C---:B------:R-:W-:Y:S08]  /*33f0*/  HMMA.16816.F32 R52, R16.reuse, R80, R48 ;  /* 0x000000501034723c */ /* 0x040ff00000001830 */
[----:B------:R-:W-:Y:S01]  /*3400*/  HMMA.16816.F32 R48, R16, R82, R44 ;  /* 0x000000521030723c */ /* 0x000fe2000000182c */
[----:B------:R-:W5:Y:S07]  /*3410*/  LDSM.16.M88.4 R80, [R169+0x4800] ;  /* 0x00480000a950783b */ /* 0x000f6e0000000200 */
[C---:B-1----:R-:W-:Y:S08]  /*3420*/  HMMA.16816.F32 R44, R4.reuse, R28, R36 ;  /* 0x0000001c042c723c */ /* 0x042ff00000001824 */
[C---:B------:R-:W-:Y:S08]  /*3430*/  HMMA.16816.F32 R36, R4.reuse, R30, R24 ;  /* 0x0000001e0424723c */ /* 0x040ff00000001818 */
[C---:B---3--:R-:W-:Y:S01]  /*3440*/  HMMA.16816.F32 R28, R4.reuse, R32, R8 ;  /* 0x00000020041c723c */ /* 0x048fe20000001808 */
[----:B------:R-:W-:Y:S07]  /*3450*/  LDSM.16.M88.4 R8, [R163+0x8000] ;  /* 0x00800000a308783b */ /* 0x000fee0000000200 */
[C---:B------:R-:W-:Y:S08]  /*3460*/  HMMA.16816.F32 R24, R4.reuse, R34, R40 ;  /* 0x000000220418723c */ /* 0x040ff00000001828 */
[C---:B------:R-:W-:Y:S01]  /*3470*/  HMMA.16816.F32 R16, R4.reuse, R72, R60 ;  /* 0x000000480410723c */ /* 0x040fe2000000183c */
[----:B------:R-:W-:Y:S07]  /*3480*/  LDSM.16.M88.4 R60, [R2+0x4800] ;  /* 0x00480000023c783b */ /* 0x000fee0000000200 */
[C---:B------:R-:W-:Y:S01]  /*3490*/  HMMA.16816.F32 R32, R4.reuse, R74, R56 ;  /* 0x0000004a0420723c */ /* 0x040fe20000001838 */
[----:B------:R-:W1:Y:S04]  /*34a0*/  LDSM.16.M88.4 R56, [R20+0x4000] ;  /* 0x004000001438783b */ /* 0x000e680000000200 */
[----:B------:R-:W-:Y:S03]  /*34b0*/  LDSM.16.M88.4 R72, [R20+0x5800] ;  /* 0x005800001448783b */ /* 0x000fe60000000200 */
[C---:B--2---:R-:W-:Y:S08]  /*34c0*/  HMMA.16816.F32 R52, R4.reuse, R64, R52 ;  /* 0x000000400434723c */ /* 0x044ff00000001834 */
[----:B------:R-:W-:Y:S01]  /*34d0*/  HMMA.16816.F32 R48, R4, R66, R48 ;  /* 0x000000420430723c */ /* 0x000fe20000001830 */
[----:B------:R-:W2:Y:S04]  /*34e0*/  LDSM.16.M88.4 R64, [R20+0x4800] ;  /* 0x004800001440783b */ /* 0x000ea80000000200 */
[----:B------:R-:W-:Y:S03]  /*34f0*/  LDSM.16.M88.4 R4, [R165+0x8000] ;  /* 0x00800000a504783b */ /* 0x000fe60000000200 */
[C---:B----4-:R-:W-:Y:S08]  /*3500*/  HMMA.16816.F32 R44, R12.reuse, R68, R44 ;  /* 0x000000440c2c723c */ /* 0x050ff0000000182c */
[C---:B------:R-:W-:Y:S01]  /*3510*/  HMMA.16816.F32 R40, R12.reuse, R70, R36 ;  /* 0x000000460c28723c */ /* 0x040fe20000001824 */
[----:B------:R3:W4:Y:S07]  /*3520*/  LDSM.16.M88.4 R68, [R20+0x5000] ;  /* 0x005000001444783b */ /* 0x00072e0000000200 */
[C---:B-----5:R-:W-:Y:S08]  /*3530*/  HMMA.16816.F32 R36, R12.reuse, R80, R28 ;  /* 0x000000500c24723c */ /* 0x060ff0000000181c */
[C---:B------:R-:W-:Y:S08]  /*3540*/  HMMA.16816.F32 R28, R12.reuse, R82, R24 ;  /* 0x000000520c1c723c */ /* 0x040ff00000001818 */
[C---:B------:R-:W-:Y:S08]  /*3550*/  HMMA.16816.F32 R24, R12.reuse, R76, R16 ;  /* 0x0000004c0c18723c */ /* 0x040ff00000001810 */
[C---:B---3--:R-:W-:Y:S01]  /*3560*/  HMMA.16816.F32 R20, R12.reuse, R78, R32 ;  /* 0x0000004e0c14723c */ /* 0x048fe20000001820 */
[----:B------:R-:W3:Y:S07]  /*3570*/  LDSM.16.M88.4 R76, [R2+0x4000] ;  /* 0x00400000024c783b */ /* 0x000eee0000000200 */
[C---:B------:R-:W-:Y:S08]  /*3580*/  HMMA.16816.F32 R16, R12.reuse, R84, R52 ;  /* 0x000000540c10723c */ /* 0x040ff00000001834 */
[----:B------:R-:W-:Y:S08]  /*3590*/  HMMA.16816.F32 R12, R12, R86, R48 ;  /* 0x000000560c0c723c */ /* 0x000ff00000001830 */
[C---:B-1----:R-:W-:Y:S08]  /*35a0*/  HMMA.16816.F32 R52, R8.reuse, R56, R44 ;  /* 0x000000380834723c */ /* 0x042ff0000000182c */
[C---:B------:R-:W-:Y:S01]  /*35b0*/  HMMA.16816.F32 R32, R8.reuse, R58, R40 ;  /* 0x0000003a0820723c */ /* 0x040fe20000001828 */
[----:B------:R-:W-:Y:S07]  /*35c0*/  LDSM.16.M88.4 R56, [R0+0x4000] ;  /* 0x004000000038783b */ /* 0x000fee0000000200 */
[C---:B--2---:R-:W-:Y:S08]  /*35d0*/  HMMA.16816.F32 R48, R8.reuse, R64, R36 ;  /* 0x000000400830723c */ /* 0x044ff00000001824 */
[C---:B----4-:R-:W-:Y:S08]  /*35e0*/  HMMA.16816.F32 R40, R8.reuse, R68, R24 ;  /* 0x000000440828723c */ /* 0x050ff00000001818 */
[C---:B------:R-:W-:Y:S08]  /*35f0*/  HMMA.16816.F32 R36, R8.reuse, R70, R20 ;  /* 0x000000460824723c */ /* 0x040ff00000001814 */
[C---:B------:R-:W-:Y:S01]  /*3600*/  HMMA.16816.F32 R24, R8.reuse, R72, R16 ;  /* 0x000000480818723c */ /* 0x040fe20000001810 */
[----:B------:R-:W1:Y:S07]  /*3610*/  LDSM.16.M88.4 R16, [R2+0x5800] ;  /* 0x005800000210783b */ /* 0x000e6e0000000200 */
[C---:B------:R-:W-:Y:S01]  /*3620*/  HMMA.16816.F32 R44, R8.reuse, R66, R28 ;  /* 0x00000042082c723c */ /* 0x040fe2000000181c */
[----:B------:R2:W-:Y:S04]  /*3630*/  LDSM.16.M88.4 R28, [R2+0x5000] ;  /* 0x00500000021c783b */ /* 0x0005e80000000200 */
[----:B------:R-:W-:Y:S03]  /*3640*/  LDSM.16.M88.4 R64, [R0+0x5000] ;  /* 0x005000000040783b */ /* 0x000fe60000000200 */
[----:B------:R-:W-:Y:S01]  /*3650*/  HMMA.16816.F32 R20, R8, R74, R12 ;  /* 0x0000004a0814723c */ /* 0x000fe2000000180c */
[----:B------:R-:W4:Y:S07]  /*3660*/  LDSM.16.M88.4 R8, [R164+0x8000] ;  /* 0x00800000a408783b */ /* 0x000f2e0000000200 */
[C---:B---3--:R-:W-:Y:S01]  /*3670*/  HMMA.16816.F32 R12, R4.reuse, R76, R52 ;  /* 0x0000004c040c723c */ /* 0x048fe20000001834 */
[----:B------:R-:W3:Y:S07]  /*3680*/  LDSM.16.M88.4 R52, [R0+0x4800] ;  /* 0x004800000034783b */ /* 0x000eee0000000200 */
[----:B------:R-:W-:Y:S01]  /*3690*/  HMMA.16816.F32 R48, R4, R60, R48 ;  /* 0x0000003c0430723c */ /* 0x000fe20000001830 */
[----:B------:R-:W5:Y:S01]  /*36a0*/  LDL R60, [R1] ;  /* 0x00000000013c7983 */ /* 0x000f620000100800 */
[----:B--2---:R-:W-:-:S06]  /*36b0*/  @P4 IMAD.HI.U32 R2, R206, c[0x0][0x2c8], RZ ;  /* 0x0000b200ce024a27 */ /* 0x004fcc00078e00ff */
[C---:B------:R-:W-:Y:S08]  /*36c0*/  HMMA.16816.F32 R32, R4.reuse, R78, R32 ;  /* 0x0000004e0420723c */ /* 0x040ff00000001820 */
[C---:B-1----:R-:W-:Y:S08]  /*36d0*/  HMMA.16816.F32 R24, R4.reuse, R16, R24 ;  /* 0x000000100418723c */ /* 0x042ff00000001818 */
[----:B------:R-:W-:Y:S08]  /*36e0*/  HMMA.16816.F32 R20, R4, R18, R20 ;  /* 0x000000120414723c */ /* 0x000ff00000001814 */
[----:B----4-:R-:W-:Y:S01]  /*36f0*/  HMMA.16816.F32 R16, R8, R56, R12 ;  /* 0x000000380810723c */ /* 0x010fe2000000180c */
[----:B------:R1:W-:Y:S01]  /*3700*/  LDSM.16.M88.4 R12, [R0+0x5800] ;  /* 0x00580000000c783b */ /* 0x0003e20000000200 */
[----:B------:R-:W-:Y:S01]  /*3710*/  IMAD.MOV.U32 R3, RZ, RZ, c[0x0][0x2ac] ;  /* 0x0000ab00ff037624 */ /* 0x000fe200078e00ff */
[----:B------:R-:W-:-:S04]  /*3720*/  DEPBAR.LE SB0, 0x2 ;  /* 0x000080800000791a */ /* 0x000fc80000000000 */
[----:B------:R-:W-:Y:S01]  /*3730*/  BAR.SYNC.DEFER_BLOCKING 0x0 ;  /* 0x0000000000007b1d */ /* 0x000fe20000010000 */
[C---:B------:R-:W-:Y:S08]  /*3740*/  HMMA.16816.F32 R44, R4.reuse, R62, R44 ;  /* 0x0000003e042c723c */ /* 0x040ff0000000182c */
[----:B------:R-:W-:Y:S01]  /*3750*/  HMMA.16816.F32 R40, R4, R28, R40 ;  /* 0x0000001c0428723c */ /* 0x000fe20000001828 */
[----:B-1----:R-:W-:Y:S01]  /*3760*/  IMAD.MOV.U32 R0, RZ, RZ, R206 ;  /* 0x000000ffff007224 */ /* 0x002fe200078e00ce */
[----:B------:R-:W-:-:S06]  /*3770*/  @P4 SHF.R.U32.HI R0, RZ, c[0x0][0x2cc], R2 ;  /* 0x0000b300ff004a19 */ /* 0x000fcc0000011602 */
[----:B------:R-:W-:Y:S01]  /*3780*/  HMMA.16816.F32 R36, R4, R30, R36 ;  /* 0x0000001e0424723c */ /* 0x000fe20000001824 */
[----:B------:R-:W1:Y:S04]  /*3790*/  SHFL.IDX PT, R4, R0, RZ, 0x1c1f ;  /* 0x001c1fff00047589 */ /* 0x000e6800000e0000 */
[----:B------:R2:W4:Y:S03]  /*37a0*/  SHFL.IDX PT, R2, R0, 0x1, 0x1c1f ;  /* 0x003c1f0000027f89 */ /* 0x00052600000e0000 */
[C---:B------:R-:W-:Y:S01]  /*37b0*/  HMMA.16816.F32 R32, R8.reuse, R58, R32 ;  /* 0x0000003a0820723c */ /* 0x040fe20000001820 */
[----:B------:R-:W-:Y:S04]  /*37c0*/  LDSM.16.MT88.4 R28, [R171+0x800] ;  /* 0x00080000ab1c783b */ /* 0x000fe80000004200 */
[----:B------:R-:W-:Y:S03]  /*37d0*/  LDSM.16.MT88.4 R56, [R170+0x4000] ;  /* 0x00400000aa38783b */ /* 0x000fe60000004200 */
[----:B---3--:R-:W-:Y:S01]  /*37e0*/  HMMA.16816.F32 R48, R8, R52, R48 ;  /* 0x000000340830723c */ /* 0x008fe20000001830 */
[----:B------:R-:W-:Y:S04]  /*37f0*/  LDSM.16.MT88.4 R72, [R171+0x2800] ;  /* 0x00280000ab48783b */ /* 0x000fe80000004200 */
[----:B------:R-:W-:Y:S01]  /*3800*/  LDSM.16.MT88.4 R68, [R239+0x2800] ;  /* 0x00280000ef44783b */ /* 0x000fe20000004200 */
[----:B--2---:R-:W-:-:S04]  /*3810*/  IMAD.MOV.U32 R0, RZ, RZ, 0x1 ;  /* 0x00000001ff007424 */ /* 0x004fc800078e00ff */
[----:B------:R-:W-:-:S04]  /*3820*/  IMAD R0, R224, -0x40, R0 ;  /* 0xffffffc0e0007824 */ /* 0x000fc800078e0200 */
[----:B------:R-:W-:-:S05]  /*3830*/  IMAD R0, R3, c[0x0][0x1d0], R0 ;  /* 0x0000740003007a24 */ /* 0x000fca00078e0200 */
[--C-:B------:R-:W-:Y:S01]  /*3840*/  IADD3 R0, R0, -c[0x0][0x168], -R222.reuse ;  /* 0x80005a0000007a10 */ /* 0x100fe20007ffe8de */
[----:B------:R-:W-:-:S04]  /*3850*/  IMAD.IADD R3, R100, 0x1, -R222 ;  /* 0x0000000164037824 */ /* 0x000fc800078e0ade */
[C---:B-1----:R-:W-:Y:S02]  /*3860*/  IMAD.IADD R4, R0.reuse, 0x1, R4 ;  /* 0x0000000100047824 */ /* 0x042fe400078e0204 */
[----:B----4-:R-:W-:-:S03]  /*3870*/  IMAD.IADD R0, R0, 0x1, R2 ;  /* 0x0000000100007824 */ /* 0x010fc600078e0202 */
[C---:B------:R-:W-:Y:S01]  /*3880*/  IMNMX R2, R3.reuse, R4, PT ;  /* 0x0000000403027217 */ /* 0x040fe20003800200 */
[C---:B------:R-:W-:Y:S01]  /*3890*/  HMMA.16816.F32 R44, R8.reuse, R54, R44 ;  /* 0x00000036082c723c */ /* 0x040fe2000000182c */
[----:B------:R-:W-:Y:S01]  /*38a0*/  IMNMX R0, R3, R0, PT ;  /* 0x0000000003007217 */ /* 0x000fe20003800200 */
[----:B------:R-:W-:Y:S01]  /*38b0*/  LDSM.16.MT88.4 R52, [R239+0x2000] ;  /* 0x00200000ef34783b */ /* 0x000fe20000004200 */
[C---:B------:R-:W-:Y:S02]  /*38c0*/  ISETP.GT.AND P0, PT, R2.reuse, RZ, PT ;  /* 0x000000ff0200720c */ /* 0x040fe40003f04270 */
[C---:B------:R-:W-:Y:S02]  /*38d0*/  ISETP.GT.AND P1, PT, R2.reuse, 0x1, PT ;  /* 0x000000010200780c */ /* 0x040fe40003f24270 */
[----:B------:R-:W-:Y:S01]  /*38e0*/  ISETP.GT.AND P6, PT, R2, 0x8, PT ;  /* 0x000000080200780c */ /* 0x000fe20003fc4270 */
[----:B------:R-:W-:Y:S01]  /*38f0*/  HMMA.16816.F32 R40, R8, R64, R40 ;  /* 0x000000400828723c */ /* 0x000fe20000001828 */
[----:B------:R-:W-:-:S02]  /*3900*/  FSEL R4, R16, -INF , P0 ;  /* 0xff80000010047808 */ /* 0x000fc40000000000 */
[----:B------:R-:W-:-:S05]  /*3910*/  ISETP.GT.AND P0, PT, R2, 0x9, PT ;  /* 0x000000090200780c */ /* 0x000fca0003f04270 */
[----:B------:R-:W-:Y:S01]  /*3920*/  HMMA.16816.F32 R36, R8, R66, R36 ;  /* 0x000000420824723c */ /* 0x000fe20000001824 */
[----:B------:R-:W-:-:S07]  /*3930*/  FSEL R7, R32, -INF , P6 ;  /* 0xff80000020077808 */ /* 0x000fce0003000000 */
[C---:B------:R-:W-:Y:S08]  /*3940*/  HMMA.16816.F32 R24, R8.reuse, R12, R24 ;  /* 0x0000000c0818723c */ /* 0x040ff00000001818 */
[----:B------:R-:W-:Y:S07]  /*3950*/  HMMA.16816.F32 R20, R8, R14, R20 ;  /* 0x0000000e0814723c */ /* 0x000fee0000001814 */
[----:B------:R-:W-:-:S02]  /*3960*/  FSEL R8, R17, -INF , P1 ;  /* 0xff80000011087808 */ /* 0x000fc40000800000 */
[----:B------:R-:W-:Y:S02]  /*3970*/  ISETP.GT.AND P1, PT, R0, 0x1, PT ;  /* 0x000000010000780c */ /* 0x000fe40003f24270 */
[----:B------:R-:W-:Y:S02]  /*3980*/  FMNMX.FTZ R3, R4, R8, !PT ;  /* 0x0000000804037209 */ /* 0x000fe40007810000 */
[----:B------:R-:W-:Y:S02]  /*3990*/  ISETP.GT.AND P5, PT, R0, RZ, PT ;  /* 0x000000ff0000720c */ /* 0x000fe40003fa4270 */
        /* <DEDUP_REMOVED lines=29> */
[C---:B------:R-:W-:Y:S02]  /*3b70*/  ISETP.GT.AND P0, PT, R2.reuse, 0x30, PT ;  /* 0x000000300200780c */ /* 0x040fe40003f04270 */
[C---:B------:R-:W-:Y:S02]  /*3b80*/  ISETP.GT.AND P1, PT, R2.reuse, 0x31, PT ;  /* 0x000000310200780c */ /* 0x040fe40003f24270 */
[C---:B------:R-:W-:Y:S02]  /*3b90*/  ISETP.GT.AND P6, PT, R2.reuse, 0x38, PT ;  /* 0x000000380200780c */ /* 0x040fe40003fc4270 */
[----:B------:R-:W-:-:S02]  /*3ba0*/  ISETP.GT.AND P5, PT, R2, 0x39, PT ;  /* 0x000000390200780c */ /* 0x000fc40003fa4270 */
[----:B------:R-:W-:Y:S02]  /*3bb0*/  FMNMX.FTZ R2, R83, R3, !PT ;  /* 0x0000000353027209 */ /* 0x000fe40007810000 */
[----:B------:R-:W-:Y:S02]  /*3bc0*/  FSEL R177, R24, -INF , P0 ;  /* 0xff80000018b17808 */ /* 0x000fe40000000000 */
[----:B------:R-:W-:Y:S02]  /*3bd0*/  ISETP.GT.AND P0, PT, R0, 0x9, PT ;  /* 0x000000090000780c */ /* 0x000fe40003f04270 */
[----:B------:R-:W-:Y:S02]  /*3be0*/  FMNMX.FTZ R3, R18, R19, !PT ;  /* 0x0000001312037209 */ /* 0x000fe40007810000 */
[----:B------:R-:W-:Y:S02]  /*3bf0*/  FMNMX.FTZ R2, R82, R2, !PT ;  /* 0x0000000252027209 */ /* 0x000fe40007810000 */
[----:B------:R-:W-:-:S02]  /*3c00*/  FSEL R175, R25, -INF , P1 ;  /* 0xff80000019af7808 */ /* 0x000fc40000800000 */
[----:B------:R-:W-:Y:S02]  /*3c10*/  FSEL R14, R35, -INF , P0 ;  /* 0xff800000230e7808 */ /* 0x000fe40000000000 */
[C---:B------:R-:W-:Y:S01]  /*3c20*/  ISETP.GT.AND P1, PT, R0.reuse, 0x10, PT ;  /* 0x000000100000780c */ /* 0x040fe20003f24270 */
[----:B------:R-:W-:Y:S01]  /*3c30*/  LDSM.16.MT88.4 R32, [R237] ;  /* 0x00000000ed20783b */ /* 0x000fe20000004200 */
[----:B------:R-:W-:Y:S02]  /*3c40*/  FMNMX.FTZ R3, R15, R3, !PT ;  /* 0x000000030f037209 */ /* 0x000fe40007810000 */
[----:B------:R-:W-:Y:S02]  /*3c50*/  FMNMX.FTZ R2, R177, R2, !PT ;  /* 0x00000002b1027209 */ /* 0x000fe40007810000 */
[----:B------:R-:W-:Y:S02]  /*3c60*/  ISETP.GT.AND P0, PT, R0, 0x11, PT ;  /* 0x000000110000780c */ /* 0x000fe40003f04270 */
[----:B------:R-:W-:-:S02]  /*3c70*/  FSEL R13, R50, -INF , P1 ;  /* 0xff800000320d7808 */ /* 0x000fc40000800000 */
[----:B------:R-:W-:Y:S02]  /*3c80*/  FSEL R174, R20, -INF , P6 ;  /* 0xff80000014ae7808 */ /* 0x000fe40003000000 */
        /* <DEDUP_REMOVED lines=13> */
[----:B------:R-:W-:Y:S01]  /*3d60*/  ISETP.GT.AND P1, PT, R0, 0x20, PT ;  /* 0x000000200000780c */ /* 0x000fe20003f24270 */
[----:B------:R-:W1:Y:S01]  /*3d70*/  SHFL.BFLY PT, R3, R125, 0x2, 0x1f ;  /* 0x0c401f007d037f89 */ /* 0x000e6200000e0000 */
[----:B------:R-:W-:Y:S02]  /*3d80*/  FMNMX.FTZ R2, R16, R2, !PT ;  /* 0x0000000210027209 */ /* 0x000fe40007810000 */
[----:B------:R-:W-:Y:S01]  /*3d90*/  ISETP.GT.AND P0, PT, R0, 0x21, PT ;  /* 0x000000210000780c */ /* 0x000fe20003f04270 */
[----:B------:R-:W-:Y:S01]  /*3da0*/  LDSM.16.MT88.4 R44, [R237+0x2000] ;  /* 0x00200000ed2c783b */ /* 0x000fe20000004200 */
[----:B------:R-:W-:Y:S02]  /*3db0*/  FSEL R78, R42, -INF , P1 ;  /* 0xff8000002a4e7808 */ /* 0x000fe40000800000 */
[----:B------:R-:W-:-:S02]  /*3dc0*/  FMNMX.FTZ R2, R17, R2, !PT ;  /* 0x0000000211027209 */ /* 0x000fc40007810000 */
[----:B------:R-:W-:Y:S02]  /*3dd0*/  FSEL R77, R43, -INF , P0 ;  /* 0xff8000002b4d7808 */ /* 0x000fe40000000000 */
[----:B------:R-:W-:Y:S01]  /*3de0*/  ISETP.GT.AND P1, PT, R0, 0x28, PT ;  /* 0x000000280000780c */ /* 0x000fe20003f24270 */
[----:B------:R-:W-:Y:S01]  /*3df0*/  LDSM.16.MT88.4 R40, [R237+0x800] ;  /* 0x00080000ed28783b */ /* 0x000fe20000004200 */
[----:B------:R-:W-:Y:S02]  /*3e00*/  FMNMX.FTZ R2, R78, R2, !PT ;  /* 0x000000024e027209 */ /* 0x000fe40007810000 */
[----:B------:R-:W-:Y:S02]  /*3e10*/  ISETP.GT.AND P0, PT, R0, 0x29, PT ;  /* 0x000000290000780c */ /* 0x000fe40003f04270 */
[----:B------:R-:W-:Y:S02]  /*3e20*/  FSEL R76, R38, -INF , P1 ;  /* 0xff800000264c7808 */ /* 0x000fe40000800000 */
[----:B------:R-:W-:-:S02]  /*3e30*/  FMNMX.FTZ R2, R77, R2, !PT ;  /* 0x000000024d027209 */ /* 0x000fc40007810000 */
[----:B------:R-:W-:Y:S02]  /*3e40*/  FSEL R79, R39, -INF , P0 ;  /* 0xff800000274f7808 */ /* 0x000fe40000000000 */
[----:B------:R-:W-:Y:S01]  /*3e50*/  ISETP.GT.AND P1, PT, R0, 0x30, PT ;  /* 0x000000300000780c */ /* 0x000fe20003f24270 */
[----:B------:R-:W-:Y:S01]  /*3e60*/  LDSM.16.MT88.4 R36, [R171] ;  /* 0x00000000ab24783b */ /* 0x000fe20000004200 */
[----:B------:R-:W-:Y:S02]  /*3e70*/  FMNMX.FTZ R2, R76, R2, !PT ;  /* 0x000000024c027209 */ /* 0x000fe40007810000 */
[----:B------:R-:W-:Y:S01]  /*3e80*/  ISETP.GT.AND P0, PT, R0, 0x31, PT ;  /* 0x000000310000780c */ /* 0x000fe20003f04270 */
[----:B-----5:R-:W-:Y:S01]  /*3e90*/  LDSM.16.MT88.4 R64, [R60+0x4000] ;  /* 0x004000003c40783b */ /* 0x020fe20000004200 */
[----:B------:R-:W-:Y:S02]  /*3ea0*/  FSEL R161, R26, -INF , P1 ;  /* 0xff8000001aa17808 */ /* 0x000fe40000800000 */
[----:B------:R-:W-:-:S02]  /*3eb0*/  FMNMX.FTZ R2, R79, R2, !PT ;  /* 0x000000024f027209 */ /* 0x000fc40007810000 */
[----:B------:R-:W-:Y:S02]  /*3ec0*/  FSEL R160, R27, -INF , P0 ;  /* 0xff8000001ba07808 */ /* 0x000fe40000000000 */
[C---:B------:R-:W-:Y:S01]  /*3ed0*/  ISETP.GT.AND P1, PT, R0.reuse, 0x38, PT ;  /* 0x000000380000780c */ /* 0x040fe20003f24270 */
[----:B------:R-:W-:Y:S01]  /*3ee0*/  LDSM.16.MT88.4 R24, [R170+0x800] ;  /* 0x00080000aa18783b */ /* 0x000fe20000004200 */
[----:B------:R-:W-:Y:S02]  /*3ef0*/  FMNMX.FTZ R2, R161, R2, !PT ;  /* 0x00000002a1027209 */ /* 0x000fe40007810000 */
[----:B-1----:R-:W-:Y:S02]  /*3f00*/  FMNMX.FTZ R125, R125, R3, !PT ;  /* 0x000000037d7d7209 */ /* 0x002fe40007810000 */
[----:B------:R-:W-:Y:S02]  /*3f10*/  ISETP.GT.AND P0, PT, R0, 0x39, PT ;  /* 0x000000390000780c */ /* 0x000fe40003f04270 */
[----:B------:R-:W-:-:S02]  /*3f20*/  FSEL R95, R22, -INF , P1 ;  /* 0xff800000165f7808 */ /* 0x000fc40000800000 */
[----:B------:R-:W-:Y:S01]  /*3f30*/  FMNMX.FTZ R124, R160, R2, !PT ;  /* 0x00000002a07c7209 */ /* 0x000fe20007810000 */
[----:B------:R-:W1:Y:S01]  /*3f40*/  SHFL.BFLY PT, R0, R125, 0x1, 0x1f ;  /* 0x0c201f007d007f89 */ /* 0x000e6200000e0000 */
[----:B------:R-:W-:Y:S02]  /*3f50*/  FSEL R94, R23, -INF , P0 ;  /* 0xff800000175e7808 */ /* 0x000fe40000000000 */
[----:B------:R-:W-:-:S04]  /*3f60*/  FMNMX.FTZ R124, R95, R124, !PT ;  /* 0x0000007c5f7c7209 */ /* 0x000fc80007810000 */
[----:B------:R-:W-:-:S05]  /*3f70*/  FMNMX.FTZ R124, R94, R124, !PT ;  /* 0x0000007c5e7c7209 */ /* 0x000fca0007810000 */
[----:B------:R-:W2:Y:S01]  /*3f80*/  SHFL.BFLY PT, R3, R124, 0x2, 0x1f ;  /* 0x0c401f007c037f89 */ /* 0x000ea200000e0000 */
[----:B-1----:R-:W-:-:S04]  /*3f90*/  FMNMX.FTZ R125, R125, R0, !PT ;  /* 0x000000007d7d7209 */ /* 0x002fc80007810000 */
[C---:B------:R-:W-:Y:S01]  /*3fa0*/  FSETP.NEU.FTZ.AND P0, PT, R125.reuse, -INF , PT ;  /* 0xff8000007d00780b */ /* 0x040fe20003f1d000 */
[----:B------:R-:W-:-:S05]  /*3fb0*/  FMUL.FTZ R2, R125, c[0x0][0x2d0] ;  /* 0x0000b4007d027a20 */ /* 0x000fca0000410000 */
[----:B------:R-:W-:Y:S02]  /*3fc0*/  FSEL R2, R2, RZ, P0 ;  /* 0x000000ff02027208 */ /* 0x000fe40000000000 */
[----:B--2---:R-:W-:-:S03]  /*3fd0*/  FMNMX.FTZ R124, R124, R3, !PT ;  /* 0x000000037c7c7209 */ /* 0x004fc60007810000 */
[--C-:B------:R-:W-:Y:S02]  /*3fe0*/  FFMA.FTZ R0, R4, c[0x0][0x2d0], -R2.reuse ;  /* 0x0000b40004007a23 */ /* 0x100fe40000010802 */
[----:B------:R-:W1:Y:S02]  /*3ff0*/  SHFL.BFLY PT, R3, R124, 0x1, 0x1f ;  /* 0x0c201f007c037f89 */ /* 0x000e6400000e0000 */
[----:B------:R2:W-:Y:S02]  /*4000*/  MUFU.EX2 R225, R0 ;  /* 0x0000000000e17308 */ /* 0x0005e40000000800 */
[----:B--2---:R-:W-:-:S06]  /*4010*/  FFMA.FTZ R0, R8, c[0x0][0x2d0], -R2 ;  /* 0x0000b40008007a23 */ /* 0x004fcc0000010802 */
[----:B------:R2:W3:Y:S02]  /*4020*/  MUFU.EX2 R223, R0 ;  /* 0x0000000000df7308 */ /* 0x0004e40000000800 */
[----:B--2---:R-:W-:-:S06]  /*4030*/  FFMA.FTZ R0, R7, c[0x0][0x2d0], -R2 ;  /* 0x0000b40007007a23 */ /* 0x004fcc0000010802 */
[----:B------:R2:W-:Y:S01]  /*4040*/  MUFU.EX2 R226, R0 ;  /* 0x0000000000e27308 */ /* 0x0005e20000000800 */
[----:B-1----:R-:W-:Y:S01]  /*4050*/  FMNMX.FTZ R124, R124, R3, !PT ;  /* 0x000000037c7c7209 */ /* 0x002fe20007810000 */
[----:B--2---:R-:W-:-:S06]  /*4060*/  FFMA.FTZ R0, R6, c[0x0][0x2d0], -R2 ;  /* 0x0000b40006007a23 */ /* 0x004fcc0000010802 */
[----:B------:R1:W2:Y:S01]  /*4070*/  MUFU.EX2 R228, R0 ;  /* 0x0000000000e47308 */ /* 0x0002a20000000800 */
[--C-:B------:R-:W-:Y:S01]  /*4080*/  FFMA.FTZ R3, R10, c[0x0][0x2d0], -R2.reuse ;  /* 0x0000b4000a037a23 */ /* 0x100fe20000010802 */
[----:B------:R-:W-:Y:S01]  /*4090*/  FSETP.NEU.FTZ.AND P0, PT, R124, -INF , PT ;  /* 0xff8000007c00780b */ /* 0x000fe20003f1d000 */
[----:B-1----:R-:W-:-:S05]  /*40a0*/  FFMA.FTZ R0, R5, c[0x0][0x2d0], -R2 ;  /* 0x0000b40005007a23 */ /* 0x002fca0000010802 */
[----:B------:R-:W-:Y:S01]  /*40b0*/  MUFU.EX2 R229, R3 ;  /* 0x0000000300e57308 */ /* 0x000fe20000000800 */
[----:B------:R-:W1:Y:S07]  /*40c0*/  LDSM.16.MT88.4 R4, [R170] ;  /* 0x00000000aa04783b */ /* 0x000e6e0000004200 */
[----:B------:R4:W-:Y:S02]  /*40d0*/  MUFU.EX2 R227, R0 ;  /* 0x0000000000e37308 */ /* 0x0009e40000000800 */
[----:B----4-:R-:W-:-:S06]  /*40e0*/  FFMA.FTZ R0, R9, c[0x0][0x2d0], -R2 ;  /* 0x0000b40009007a23 */ /* 0x010fcc0000010802 */
[----:B------:R4:W-:Y:S01]  /*40f0*/  MUFU.EX2 R230, R0 ;  /* 0x0000000000e67308 */ /* 0x0009e20000000800 */
[----:B------:R-:W-:Y:S02]  /*4100*/  FFMA.FTZ R3, R12, c[0x0][0x2d0], -R2 ;  /* 0x0000b4000c037a23 */ /* 0x000fe40000010802 */
[----:B----4-:R-:W-:-:S05]  /*4110*/  FMUL.FTZ R0, R124, c[0x0][0x2d0] ;  /* 0x0000b4007c007a20 */ /* 0x010fca0000410000 */
[----:B------:R4:W-:Y:S01]  /*4120*/  MUFU.EX2 R231, R3 ;  /* 0x0000000300e77308 */ /* 0x0009e20000000800 */
[----:B------:R-:W-:-:S05]  /*4130*/  FSEL R0, R0, RZ, P0 ;  /* 0x000000ff00007208 */ /* 0x000fca0000000000 */
[----:B----4-:R-:W-:-:S04]  /*4140*/  FFMA.FTZ R3, R18, c[0x0][0x2d0], -R0 ;  /* 0x0000b40012037a23 */ /* 0x010fc80000010800 */
[----:B------:R4:W-:Y:S02]  /*4150*/  MUFU.EX2 R179, R3 ;  /* 0x0000000300b37308 */ /* 0x0009e40000000800 */
[----:B----4-:R-:W-:-:S06]  /*4160*/  FFMA.FTZ R3, R19, c[0x0][0x2d0], -R0 ;  /* 0x0000b40013037a23 */ /* 0x010fcc0000010800 */
[----:B------:R4:W5:Y:S02]  /*4170*/  MUFU.EX2 R178, R3 ;  /* 0x0000000300b27308 */ /* 0x0009640000000800 */
[----:B----4-:R-:W-:-:S06]  /*4180*/  FFMA.FTZ R3, R15, c[0x0][0x2d0], -R0 ;  /* 0x0000b4000f037a23 */ /* 0x010fcc0000010800 */
[----:B------:R4:W-:Y:S02]  /*4190*/  MUFU.EX2 R193, R3 ;  /* 0x0000000300c17308 */ /* 0x0009e40000000800 */
[----:B----4-:R-:W-:-:S06]  /*41a0*/  FFMA.FTZ R3, R14, c[0x0][0x2d0], -R0 ;  /* 0x0000b4000e037a23 */ /* 0x010fcc0000010800 */
[----:B------:R4:W1:Y:S01]  /*41b0*/  MUFU.EX2 R195, R3 ;  /* 0x0000000300c37308 */ /* 0x0008620000000800 */
[----:B---3--:R-:W-:Y:S02]  /*41c0*/  F2FP.PACK_AB R8, R223, R225 ;  /* 0x000000e1df08723e */ /* 0x008fe400000000ff */
[----:B--2---:R-:W-:Y:S02]  /*41d0*/  F2FP.PACK_AB R10, R228, R226 ;  /* 0x000000e2e40a723e */ /* 0x004fe400000000ff */
[----:B-----5:R-:W-:Y:S01]  /*41e0*/  F2FP.PACK_AB R9, R178, R179 ;  /* 0x000000b3b209723e */ /* 0x020fe200000000ff */
[----:B----4-:R-:W-:-:S04]  /*41f0*/  FFMA.FTZ R3, R13, c[0x0][0x2d0], -R0 ;  /* 0x0000b4000d037a23 */ /* 0x010fc80000010800 */
[----:B------:R2:W-:Y:S02]  /*4200*/  MUFU.EX2 R194, R3 ;  /* 0x0000000300c27308 */ /* 0x0005e40000000800 */
[----:B--2---:R-:W-:Y:S01]  /*4210*/  FFMA.FTZ R3, R11, c[0x0][0x2d0], -R0 ;  /* 0x0000b4000b037a23 */ /* 0x004fe20000010800 */
[----:B-1----:R-:W-:-:S05]  /*4220*/  F2FP.PACK_AB R11, R195, R193 ;  /* 0x000000c1c30b723e */ /* 0x002fca00000000ff */
[----:B------:R1:W2:Y:S02]  /*4230*/  MUFU.EX2 R203, R3 ;  /* 0x0000000300cb7308 */ /* 0x0002a40000000800 */
[----:B------:R-:W-:Y:S01]  /*4240*/  HMMA.16816.F32 R20, R8, R4, RZ ;  /* 0x000000040814723c */ /* 0x000fe200000018ff */
[----:B-1----:R-:W-:-:S05]  /*4250*/  FFMA.FTZ R3, R16, c[0x0][0x2d0], -R0 ;  /* 0x0000b40010037a23 */ /* 0x002fca0000010800 */
[----:B------:R1:W-:Y:S02]  /*4260*/  MUFU.EX2 R202, R3 ;  /* 0x0000000300ca7308 */ /* 0x0003e40000000800 */
[----:B-1----:R-:W-:Y:S02]  /*4270*/  FFMA.FTZ R3, R17, c[0x0][0x2d0], -R0 ;  /* 0x0000b40011037a23 */ /* 0x002fe40000010800 */
[----:B------:R-:W-:Y:S04]  /*4280*/  HMMA.16816.F32 R16, R8, R6, RZ ;  /* 0x000000060810723c */ /* 0x000fe800000018ff */
[----:B------:R-:W1:Y:S01]  /*4290*/  MUFU.EX2 R208, R3 ;  /* 0x0000000300d07308 */ /* 0x000e620000000800 */
[----:B------:R-:W-:Y:S02]  /*42a0*/  F2FP.PACK_AB R4, R230, R227 ;  /* 0x000000e3e604723e */ /* 0x000fe400000000ff */
[----:B--2---:R-:W-:-:S02]  /*42b0*/  F2FP.PACK_AB R5, R203, R194 ;  /* 0x000000c2cb05723e */ /* 0x004fc400000000ff */
[----:B------:R-:W-:Y:S01]  /*42c0*/  F2FP.PACK_AB R6, R231, R229 ;  /* 0x000000e5e706723e */ /* 0x000fe200000000ff */
[----:B------:R-:W-:Y:S01]  /*42d0*/  HMMA.16816.F32 R12, R8, R32, RZ ;  /* 0x00000020080c723c */ /* 0x000fe200000018ff */
[----:B-1----:R-:W-:-:S07]  /*42e0*/  F2FP.PACK_AB R7, R208, R202 ;  /* 0x000000cad007723e */ /* 0x002fce00000000ff */
[C---:B------:R-:W-:Y:S08]  /*42f0*/  HMMA.16816.F32 R128, R4.reuse, R24, R20 ;  /* 0x000000180480723c */ /* 0x040ff00000001814 */
[----:B------:R-:W-:Y:S01]  /*4300*/  HMMA.16816.F32 R148, R4, R26, R16 ;  /* 0x0000001a0494723c */ /* 0x000fe20000001810 */
[----:B------:R-:W1:Y:S04]  /*4310*/  LDSM.16.MT88.4 R24, [R60] ;  /* 0x000000003c18783b */ /* 0x000e680000004200 */
        /* <DEDUP_REMOVED lines=92> */
[C---:B---3--:R-:W-:Y:S08]  /*48e0*/  HMMA.16816.F32 R116, R4.reuse, R16, R140 ;  /* 0x000000100474723c */ /* 0x048ff0000000188c */
        /* <DEDUP_REMOVED lines=10> */
[C---:B---3--:R-:W-:Y:S01]  /*4990*/  HMMA.16816.F32 R152, R4.reuse, R16, R104 ;  /* 0x000000100498723c */ /* 0x048fe20000001868 */
[----:B------:R-:W-:Y:S07]  /*49a0*/  LDSM.16.MT88.4 R104, [R237+0x1800] ;  /* 0x00180000ed68783b */ /* 0x000fee0000004200 */
        /* <DEDUP_REMOVED lines=44> */
[----:B------:R-:W-:-:S07]  /*4c70*/  FADD.FTZ R0, R203, R0 ;  /* 0x00000000cb007221 */ /* 0x000fce0000010000 */
[----:B------:R-:W-:Y:S01]  /*4c80*/  HMMA.16816.F32 R44, R96, R48, R84 ;  /* 0x00000030602c723c */ /* 0x000fe20000001854 */
[----:B------:R-:W-:-:S07]  /*4c90*/  FADD.FTZ R2, R230, R2 ;  /* 0x00000002e6027221 */ /* 0x000fce0000010000 */
[----:B------:R-:W-:Y:S01]  /*4ca0*/  HMMA.16816.F32 R120, R96, R122, R72 ;  /* 0x0000007a6078723c */ /* 0x000fe20000001848 */
[----:B------:R-:W1:Y:S01]  /*4cb0*/  LDSM.16.MT88.4 R72, [R170+0x5800] ;  /* 0x00580000aa48783b */ /* 0x000e620000004200 */
[----:B------:R-:W-:-:S06]  /*4cc0*/  FADD.FTZ R0, R202, R0 ;  /* 0x00000000ca007221 */ /* 0x000fcc0000010000 */
[C---:B------:R-:W-:Y:S01]  /*4cd0*/  HMMA.16816.F32 R40, R96.reuse, R42, R80 ;  /* 0x0000002a6028723c */ /* 0x040fe20000001850 */
[----:B------:R-:W2:Y:S07]  /*4ce0*/  LDSM.16.MT88.4 R80, [R237+0x5800] ;  /* 0x00580000ed50783b */ /* 0x000eae0000004200 */
[----:B------:R-:W-:Y:S01]  /*4cf0*/  HMMA.16816.F32 R48, R96, R50, R88 ;  /* 0x000000326030723c */ /* 0x000fe20000001858 */
[----:B------:R-:W3:Y:S01]  /*4d00*/  LDSM.16.MT88.4 R88, [R171+0x5800] ;  /* 0x00580000ab58783b */ /* 0x000ee20000004200 */
        /* <DEDUP_REMOVED lines=79> */
.L_x_5711:
        /* <DEDUP_REMOVED lines=21> */
.L_x_5712:
        /* <DEDUP_REMOVED lines=21> */
.L_x_5663:
[----:B------:R-:W-:Y:S05]  /*54a0*/  BSYNC B0 ;  /* 0x0000000000007941 */ /* 0x000fea0003800000 */
.L_x_5662:
        /* <DEDUP_REMOVED lines=20> */
.L_x_5675:
        /* <DEDUP_REMOVED lines=21> */
[C---:B------:R-:W-:Y:S01]  /*5740*/  IMAD.SHL.U32 R23, R201.reuse, 0x2, RZ ;  /* 0x00000002c9177824 */ /* 0x040fe200078e00ff */
        /* <DEDUP_REMOVED lines=21> */
.L_x_5713:
        /* <DEDUP_REMOVED lines=22> */
.L_x_5714:
        /* <DEDUP_REMOVED lines=21> */
.L_x_5668:
[----:B------:R-:W-:Y:S05]  /*5b50*/  BSYNC B0 ;  /* 0x0000000000007941 */ /* 0x000fea0003800000 */
.L_x_5667:
        /* <DEDUP_REMOVED lines=133> */
[----:B------:R3:W4:Y:S01]  /*63b0*/  LDSM.16.M88.4 R152, [R3+0x5800] ;  /* 0x005800000398783b */ /* 0x0007220000000200 */
[C---:B-1----:R-:W-:Y:S05]  /*63c0*/  HMMA.16816.F32 R4, R140.reuse, R144, R4 ;  /* 0x000000908c04723c */ /* 0x042fea0000001804 */
[----:B---3--:R-:W-:Y:S03]  /*63d0*/  @P4 IMAD.HI.U32 R3, R206, c[0x0][0x2c8], RZ ;  /* 0x0000b200ce034a27 */ /* 0x008fe600078e00ff */
[C---:B------:R-:W-:Y:S01]  /*63e0*/  HMMA.16816.F32 R8, R140.reuse, R146, R8 ;  /* 0x000000928c08723c */ /* 0x040fe20000001808 */
[----:B------:R-:W-:Y:S03]  /*63f0*/  LDSM.16.M88.4 R144, [R164+0x8000] ;  /* 0x00800000a490783b */ /* 0x000fe60000000200 */
[----:B------:R-:W-:Y:S04]  /*6400*/  @P4 SHF.R.U32.HI R0, RZ, c[0x0][0x2cc], R3 ;  /* 0x0000b300ff004a19 */ /* 0x000fe80000011603 */
[C---:B------:R-:W-:Y:S01]  /*6410*/  HMMA.16816.F32 R12, R140.reuse, R148, R12 ;  /* 0x000000948c0c723c */ /* 0x040fe2000000180c */
[----:B------:R-:W-:Y:S07]  /*6420*/  SHFL.IDX PT, R3, R0, 0x1, 0x1c1f ;  /* 0x003c1f0000037f89 */ /* 0x000fee00000e0000 */
[C---:B------:R-:W-:Y:S01]  /*6430*/  HMMA.16816.F32 R16, R140.reuse, R150, R16 ;  /* 0x000000968c10723c */ /* 0x040fe20000001810 */
[----:B------:R1:W3:Y:S07]  /*6440*/  LDSM.16.M88.4 R148, [R125+0x4000] ;  /* 0x004000007d94783b */ /* 0x0002ee0000000200 */
[C---:B--2---:R-:W-:Y:S01]  /*6450*/  HMMA.16816.F32 R20, R140.reuse, R136, R20 ;  /* 0x000000888c14723c */ /* 0x044fe20000001814 */
[----:B------:R2:W-:Y:S07]  /*6460*/  SHFL.IDX PT, R124, R0, RZ, 0x1c1f ;  /* 0x001c1fff007c7589 */ /* 0x0005ee00000e0000 */
[C---:B------:R-:W-:Y:S01]  /*6470*/  HMMA.16816.F32 R24, R140.reuse, R138, R24 ;  /* 0x0000008a8c18723c */ /* 0x040fe20000001818 */
[----:B------:R-:W5:Y:S07]  /*6480*/  LDSM.16.M88.4 R136, [R2+0x4800] ;  /* 0x004800000288783b */ /* 0x000f6e0000000200 */
[C---:B----4-:R-:W-:Y:S01]  /*6490*/  HMMA.16816.F32 R28, R140.reuse, R152, R28 ;  /* 0x000000988c1c723c */ /* 0x050fe2000000181c */
[----:B-1----:R-:W-:Y:S07]  /*64a0*/  MOV R125, c[0x0][0x2ac] ;  /* 0x0000ab00007d7a02 */ /* 0x002fee0000000f00 */
[----:B------:R-:W-:Y:S01]  /*64b0*/  HMMA.16816.F32 R32, R140, R154, R32 ;  /* 0x0000009a8c20723c */ /* 0x000fe20000001820 */
[----:B------:R-:W1:Y:S03]  /*64c0*/  LDSM.16.M88.4 R140, [R2+0x5000] ;  /* 0x00500000028c783b */ /* 0x000e660000000200 */
[----:B--2---:R-:W-:Y:S04]  /*64d0*/  IADD3 R0, -R222, 0x1, -R199 ;  /* 0x00000001de007810 */ /* 0x004fe80007ffe9c7 */
[C---:B---3--:R-:W-:Y:S05]  /*64e0*/  HMMA.16816.F32 R4, R144.reuse, R148, R4 ;  /* 0x000000949004723c */ /* 0x048fea0000001804 */
[----:B------:R-:W-:Y:S03]  /*64f0*/  IMAD R0, R125, c[0x0][0x1d0], R0 ;  /* 0x000074007d007a24 */ /* 0x000fe600078e0200 */
[C---:B------:R-:W-:Y:S01]  /*6500*/  HMMA.16816.F32 R8, R144.reuse, R150, R8 ;  /* 0x000000969008723c */ /* 0x040fe20000001808 */
[----:B------:R2:W3:Y:S01]  /*6510*/  LDSM.16.M88.4 R148, [R2+0x5800] ;  /* 0x005800000294783b */ /* 0x0004e20000000200 */
[----:B------:R-:W-:Y:S04]  /*6520*/  DEPBAR.LE SB0, 0x2 ;  /* 0x000080800000791a */ /* 0x000fe80000000000 */
[----:B------:R-:W-:Y:S02]  /*6530*/  IADD3 R0, R0, -c[0x0][0x168], RZ ;  /* 0x80005a0000007a10 */ /* 0x000fe40007ffe0ff */
[C---:B-----5:R-:W-:Y:S01]  /*6540*/  HMMA.16816.F32 R12, R144.reuse, R136, R12 ;  /* 0x00000088900c723c */ /* 0x060fe2000000180c */
[----:B------:R-:W-:Y:S07]  /*6550*/  BAR.SYNC.DEFER_BLOCKING 0x0 ;  /* 0x0000000000007b1d */ /* 0x000fee0000010000 */
[C---:B------:R-:W-:Y:S08]  /*6560*/  HMMA.16816.F32 R16, R144.reuse, R138, R16 ;  /* 0x0000008a9010723c */ /* 0x040ff00000001810 */
[C---:B-1----:R-:W-:Y:S04]  /*6570*/  HMMA.16816.F32 R20, R144.reuse, R140, R20 ;  /* 0x0000008c9014723c */ /* 0x042fe80000001814 */
[C---:B--2---:R-:W-:Y:S02]  /*6580*/  IADD3 R2, R0.reuse, R124, RZ ;  /* 0x0000007c00027210 */ /* 0x044fe40007ffe0ff */
[----:B------:R-:W-:Y:S02]  /*6590*/  IADD3 R0, R0, R3, RZ ;  /* 0x0000000300007210 */ /* 0x000fe40007ffe0ff */
[C---:B------:R-:W-:Y:S03]  /*65a0*/  HMMA.16816.F32 R24, R144.reuse, R142, R24 ;  /* 0x0000008e9018723c */ /* 0x040fe60000001818 */
[C---:B------:R-:W-:Y:S02]  /*65b0*/  ISETP.GT.AND P6, PT, R2.reuse, RZ, PT ;  /* 0x000000ff0200720c */ /* 0x040fe40003fc4270 */
[----:B------:R-:W-:Y:S02]  /*65c0*/  ISETP.GT.AND P5, PT, R2, 0x1, PT ;  /* 0x000000010200780c */ /* 0x000fe40003fa4270 */
[----:B------:R-:W-:Y:S01]  /*65d0*/  FSEL R4, R4, -INF , P6 ;  /* 0xff80000004047808 */ /* 0x000fe20003000000 */
[C---:B---3--:R-:W-:Y:S04]  /*65e0*/  HMMA.16816.F32 R28, R144.reuse, R148, R28 ;  /* 0x00000094901c723c */ /* 0x048fe8000000181c */
[----:B------:R-:W-:Y:S02]  /*65f0*/  FMNMX.FTZ R3, R4, R126, !PT ;  /* 0x0000007e04037209 */ /* 0x000fe40007810000 */
[----:B------:R-:W-:Y:S02]  /*6600*/  FSEL R5, R5, -INF , P5 ;  /* 0xff80000005057808 */ /* 0x000fe40002800000 */
[C---:B------:R-:W-:Y:S01]  /*6610*/  ISETP.GT.AND P6, PT, R2.reuse, 0x8, PT ;  /* 0x000000080200780c */ /* 0x040fe20003fc4270 */
[----:B------:R-:W-:Y:S03]  /*6620*/  HMMA.16816.F32 R32, R144, R150, R32 ;  /* 0x000000969020723c */ /* 0x000fe60000001820 */
[----:B------:R-:W-:Y:S02]  /*6630*/  ISETP.GT.AND P5, PT, R2, 0x9, PT ;  /* 0x000000090200780c */ /* 0x000fe40003fa4270 */
[----:B------:R-:W-:Y:S02]  /*6640*/  FSEL R8, R8, -INF , P6 ;  /* 0xff80000008087808 */ /* 0x000fe40003000000 */
[----:B------:R-:W-:Y:S02]  /*6650*/  FMNMX.FTZ R3, R5, R3, !PT ;  /* 0x0000000305037209 */ /* 0x000fe40007810000 */
[----:B------:R-:W-:Y:S02]  /*6660*/  FSEL R9, R9, -INF , P5 ;  /* 0xff80000009097808 */ /* 0x000fe40002800000 */
[----:B------:R-:W-:Y:S02]  /*6670*/  ISETP.GT.AND P6, PT, R2, 0x10, PT ;  /* 0x000000100200780c */ /* 0x000fe40003fc4270 */
[----:B------:R-:W-:Y:S02]  /*6680*/  FMNMX.FTZ R3, R8, R3, !PT ;  /* 0x0000000308037209 */ /* 0x000fe40007810000 */
[----:B------:R-:W-:Y:S02]  /*6690*/  ISETP.GT.AND P1, PT, R0, RZ, PT ;  /* 0x000000ff0000720c */ /* 0x000fe40003f24270 */
[----:B------:R-:W-:Y:S02]  /*66a0*/  FSEL R143, R12, -INF , P6 ;  /* 0xff8000000c8f7808 */ /* 0x000fe40003000000 */
[----:B------:R-:W-:Y:S02]  /*66b0*/  FMNMX.FTZ R3, R9, R3, !PT ;  /* 0x0000000309037209 */ /* 0x000fe40007810000 */
[----:B------:R-:W-:Y:S02]  /*66c0*/  FSEL R6, R6, -INF , P1 ;  /* 0xff80000006067808 */ /* 0x000fe40000800000 */
[----:B------:R-:W-:Y:S02]  /*66d0*/  ISETP.GT.AND P0, PT, R0, 0x1, PT ;  /* 0x000000010000780c */ /* 0x000fe40003f04270 */
[----:B------:R-:W-:Y:S02]  /*66e0*/  ISETP.GT.AND P5, PT, R2, 0x11, PT ;  /* 0x000000110200780c */ /* 0x000fe40003fa4270 */
[----:B------:R-:W-:Y:S02]  /*66f0*/  ISETP.GT.AND P1, PT, R0, 0x8, PT ;  /* 0x000000080000780c */ /* 0x000fe40003f24270 */
[----:B------:R-:W-:Y:S02]  /*6700*/  FSEL R7, R7, -INF , P0 ;  /* 0xff80000007077808 */ /* 0x000fe40000000000 */
[----:B------:R-:W-:Y:S02]  /*6710*/  FMNMX.FTZ R125, R143, R3, !PT ;  /* 0x000000038f7d7209 */ /* 0x000fe40007810000 */
[----:B------:R-:W-:Y:S02]  /*6720*/  FMNMX.FTZ R3, R6, R127, !PT ;  /* 0x0000007f06037209 */ /* 0x000fe40007810000 */
[----:B------:R-:W-:Y:S02]  /*6730*/  FSEL R152, R13, -INF , P5 ;  /* 0xff8000000d987808 */ /* 0x000fe40002800000 */
[----:B------:R-:W-:Y:S02]  /*6740*/  FSEL R10, R10, -INF , P1 ;  /* 0xff8000000a0a7808 */ /* 0x000fe40000800000 */
[C---:B------:R-:W-:Y:S02]  /*6750*/  ISETP.GT.AND P1, PT, R0.reuse, 0x10, PT ;  /* 0x000000100000780c */ /* 0x040fe40003f24270 */
[----:B------:R-:W-:Y:S02]  /*6760*/  ISETP.GT.AND P0, PT, R0, 0x9, PT ;  /* 0x000000090000780c */ /* 0x000fe40003f04270 */
[----:B------:R-:W-:Y:S02]  /*6770*/  ISETP.GT.AND P6, PT, R2, 0x18, PT ;  /* 0x000000180200780c */ /* 0x000fe40003fc4270 */
[----:B------:R-:W-:Y:S02]  /*6780*/  FMNMX.FTZ R3, R7, R3, !PT ;  /* 0x0000000307037209 */ /* 0x000fe40007810000 */
[----:B------:R-:W-:Y:S02]  /*6790*/  FSEL R153, R14, -INF , P1 ;  /* 0xff8000000e997808 */ /* 0x000fe40000800000 */
[----:B------:R-:W-:Y:S02]  /*67a0*/  FSEL R11, R11, -INF , P0 ;  /* 0xff8000000b0b7808 */ /* 0x000fe40000000000 */
[----:B------:R-:W-:Y:S02]  /*67b0*/  ISETP.GT.AND P0, PT, R0, 0x11, PT ;  /* 0x000000110000780c */ /* 0x000fe40003f04270 */
[----:B------:R-:W-:Y:S02]  /*67c0*/  FSEL R148, R16, -INF , P6 ;  /* 0xff80000010947808 */ /* 0x000fe40003000000 */
[----:B------:R-:W-:Y:S02]  /*67d0*/  ISETP.GT.AND P5, PT, R2, 0x19, PT ;  /* 0x000000190200780c */ /* 0x000fe40003fa4270 */
[----:B------:R-:W-:Y:S02]  /*67e0*/  ISETP.GT.AND P1, PT, R0, 0x18, PT ;  /* 0x000000180000780c */ /* 0x000fe40003f24270 */
[----:B------:R-:W-:Y:S02]  /*67f0*/  FMNMX.FTZ R125, R152, R125, !PT ;  /* 0x0000007d987d7209 */ /* 0x000fe40007810000 */
[----:B------:R-:W-:Y:S02]  /*6800*/  FMNMX.FTZ R3, R10, R3, !PT ;  /* 0x000000030a037209 */ /* 0x000fe40007810000 */
[----:B------:R-:W-:Y:S02]  /*6810*/  FSEL R154, R15, -INF , P0 ;  /* 0xff8000000f9a7808 */ /* 0x000fe40000000000 */
[----:B------:R-:W-:Y:S02]  /*6820*/  FSEL R149, R17, -INF , P5 ;  /* 0xff80000011957808 */ /* 0x000fe40002800000 */
[----:B------:R-:W-:Y:S02]  /*6830*/  FSEL R155, R18, -INF , P1 ;  /* 0xff800000129b7808 */ /* 0x000fe40000800000 */
[----:B------:R-:W-:Y:S02]  /*6840*/  ISETP.GT.AND P1, PT, R2, 0x20, PT ;  /* 0x000000200200780c */ /* 0x000fe40003f24270 */
[----:B------:R-:W-:Y:S02]  /*6850*/  ISETP.GT.AND P0, PT, R0, 0x19, PT ;  /* 0x000000190000780c */ /* 0x000fe40003f04270 */
[----:B------:R-:W-:Y:S02]  /*6860*/  FMNMX.FTZ R125, R148, R125, !PT ;  /* 0x0000007d947d7209 */ /* 0x000fe40007810000 */
[----:B------:R-:W-:Y:S02]  /*6870*/  FMNMX.FTZ R3, R11, R3, !PT ;  /* 0x000000030b037209 */ /* 0x000fe40007810000 */
[----:B------:R-:W-:Y:S02]  /*6880*/  FSEL R146, R20, -INF , P1 ;  /* 0xff80000014927808 */ /* 0x000fe40000800000 */
[----:B------:R-:W-:Y:S02]  /*6890*/  FSEL R156, R19, -INF , P0 ;  /* 0xff800000139c7808 */ /* 0x000fe40000000000 */
[----:B------:R-:W-:Y:S02]  /*68a0*/  ISETP.GT.AND P0, PT, R2, 0x21, PT ;  /* 0x000000210200780c */ /* 0x000fe40003f04270 */
[----:B------:R-:W-:Y:S02]  /*68b0*/  FMNMX.FTZ R125, R149, R125, !PT ;  /* 0x0000007d957d7209 */ /* 0x000fe40007810000 */
[----:B------:R-:W-:Y:S02]  /*68c0*/  ISETP.GT.AND P6, PT, R0, 0x20, PT ;  /* 0x000000200000780c */ /* 0x000fe40003fc4270 */
[C---:B------:R-:W-:Y:S02]  /*68d0*/  ISETP.GT.AND P1, PT, R2.reuse, 0x29, PT ;  /* 0x000000290200780c */ /* 0x040fe40003f24270 */
[----:B------:R-:W-:Y:S02]  /*68e0*/  ISETP.GT.AND P5, PT, R2, 0x28, PT ;  /* 0x000000280200780c */ /* 0x000fe40003fa4270 */
[----:B------:R-:W-:Y:S02]  /*68f0*/  FMNMX.FTZ R3, R153, R3, !PT ;  /* 0x0000000399037209 */ /* 0x000fe40007810000 */
[----:B------:R-:W-:Y:S02]  /*6900*/  FSEL R151, R21, -INF , P0 ;  /* 0xff80000015977808 */ /* 0x000fe40000000000 */
[----:B------:R-:W-:Y:S02]  /*6910*/  FMNMX.FTZ R125, R146, R125, !PT ;  /* 0x0000007d927d7209 */ /* 0x000fe40007810000 */
[----:B------:R-:W-:Y:S02]  /*6920*/  FSEL R147, R22, -INF , P6 ;  /* 0xff80000016937808 */ /* 0x000fe40003000000 */
[C---:B------:R-:W-:Y:S02]  /*6930*/  ISETP.GT.AND P0, PT, R2.reuse, 0x30, PT ;  /* 0x000000300200780c */ /* 0x040fe40003f04270 */
[C---:B------:R-:W-:Y:S02]  /*6940*/  ISETP.GT.AND P6, PT, R2.reuse, 0x31, PT ;  /* 0x000000310200780c */ /* 0x040fe40003fc4270 */
[----:B------:R-:W-:Y:S02]  /*6950*/  FSEL R150, R25, -INF , P1 ;  /* 0xff80000019967808 */ /* 0x000fe40000800000 */
[----:B------:R-:W-:Y:S02]  /*6960*/  ISETP.GT.AND P1, PT, R2, 0x39, PT ;  /* 0x000000390200780c */ /* 0x000fe40003f24270 */
[----:B------:R-:W-:Y:S02]  /*6970*/  FSEL R158, R24, -INF , P5 ;  /* 0xff800000189e7808 */ /* 0x000fe40002800000 */
[----:B------:R-:W-:Y:S02]  /*6980*/  ISETP.GT.AND P5, PT, R2, 0x38, PT ;  /* 0x000000380200780c */ /* 0x000fe40003fa4270 */
[----:B------:R-:W-:Y:S02]  /*6990*/  FMNMX.FTZ R2, R154, R3, !PT ;  /* 0x000000039a027209 */ /* 0x000fe40007810000 */
[----:B------:R-:W-:Y:S02]  /*69a0*/  FMNMX.FTZ R125, R151, R125, !PT ;  /* 0x0000007d977d7209 */ /* 0x000fe40007810000 */
[----:B------:R-:W-:Y:S02]  /*69b0*/  FMNMX.FTZ R2, R155, R2, !PT ;  /* 0x000000029b027209 */ /* 0x000fe40007810000 */
[----:B------:R-:W-:Y:S02]  /*69c0*/  FMNMX.FTZ R125, R158, R125, !PT ;  /* 0x0000007d9e7d7209 */ /* 0x000fe40007810000 */
[----:B------:R-:W-:Y:S02]  /*69d0*/  FSEL R186, R28, -INF , P0 ;  /* 0xff8000001cba7808 */ /* 0x000fe40000000000 */
[----:B------:R-:W-:Y:S02]  /*69e0*/  ISETP.GT.AND P0, PT, R0, 0x21, PT ;  /* 0x000000210000780c */ /* 0x000fe40003f04270 */
[----:B------:R-:W-:Y:S02]  /*69f0*/  FMNMX.FTZ R2, R156, R2, !PT ;  /* 0x000000029c027209 */ /* 0x000fe40007810000 */
[----:B------:R-:W-:Y:S02]  /*6a00*/  FMNMX.FTZ R125, R150, R125, !PT ;  /* 0x0000007d967d7209 */ /* 0x000fe40007810000 */
[----:B------:R-:W-:Y:S02]  /*6a10*/  FSEL R144, R23, -INF , P0 ;  /* 0xff80000017907808 */ /* 0x000fe40000000000 */
[----:B------:R-:W-:Y:S02]  /*6a20*/  ISETP.GT.AND P0, PT, R0, 0x28, PT ;  /* 0x000000280000780c */ /* 0x000fe40003f04270 */
[----:B------:R-:W-:Y:S02]  /*6a30*/  FMNMX.FTZ R2, R147, R2, !PT ;  /* 0x0000000293027209 */ /* 0x000fe40007810000 */
[----:B------:R-:W-:Y:S02]  /*6a40*/  FSEL R185, R29, -INF , P6 ;  /* 0xff8000001db97808 */ /* 0x000fe40003000000 */
[----:B------:R-:W-:Y:S02]  /*6a50*/  FMNMX.FTZ R125, R186, R125, !PT ;  /* 0x0000007dba7d7209 */ /* 0x000fe40007810000 */
[----:B------:R-:W-:Y:S02]  /*6a60*/  FSEL R181, R33, -INF , P1 ;  /* 0xff80000021b57808 */ /* 0x000fe40000800000 */
        /* <DEDUP_REMOVED lines=9> */
[----:B------:R-:W-:Y:S02]  /*6b00*/  FSEL R184, R30, -INF , P1 ;  /* 0xff8000001eb87808 */ /* 0x000fe40000800000 */
[C---:B------:R-:W-:Y:S02]  /*6b10*/  ISETP.GT.AND P0, PT, R0.reuse, 0x31, PT ;  /* 0x000000310000780c */ /* 0x040fe40003f04270 */
[----:B------:R-:W-:Y:S02]  /*6b20*/  FMNMX.FTZ R2, R157, R2, !PT ;  /* 0x000000029d027209 */ /* 0x000fe40007810000 */
[----:B------:R-:W-:Y:S02]  /*6b30*/  FMNMX.FTZ R125, R181, R125, !PT ;  /* 0x0000007db57d7209 */ /* 0x000fe40007810000 */
[----:B------:R-:W-:Y:S02]  /*6b40*/  FSEL R183, R31, -INF , P0 ;  /* 0xff8000001fb77808 */ /* 0x000fe40000000000 */
[----:B------:R-:W-:Y:S01]  /*6b50*/  ISETP.GT.AND P1, PT, R0, 0x38, PT ;  /* 0x000000380000780c */ /* 0x000fe20003f24270 */
[----:B------:R-:W1:Y:S01]  /*6b60*/  SHFL.BFLY PT, R3, R125, 0x2, 0x1f ;  /* 0x0c401f007d037f89 */ /* 0x000e6200000e0000 */
[----:B------:R-:W-:Y:S02]  /*6b70*/  FMNMX.FTZ R2, R184, R2, !PT ;  /* 0x00000002b8027209 */ /* 0x000fe40007810000 */
[----:B------:R-:W-:Y:S02]  /*6b80*/  FSEL R187, R34, -INF , P1 ;  /* 0xff80000022bb7808 */ /* 0x000fe40000800000 */
[----:B------:R-:W-:Y:S02]  /*6b90*/  ISETP.GT.AND P0, PT, R0, 0x39, PT ;  /* 0x000000390000780c */ /* 0x000fe40003f04270 */
[----:B------:R-:W-:Y:S02]  /*6ba0*/  FMNMX.FTZ R0, R183, R2, !PT ;  /* 0x00000002b7007209 */ /* 0x000fe40007810000 */
[----:B------:R-:W-:Y:S02]  /*6bb0*/  FSEL R191, R35, -INF , P0 ;  /* 0xff80000023bf7808 */ /* 0x000fe40000000000 */
[----:B------:R-:W-:Y:S04]  /*6bc0*/  FMNMX.FTZ R0, R187, R0, !PT ;  /* 0x00000000bb007209 */ /* 0x000fe80007810000 */
        /* <DEDUP_REMOVED lines=8> */
[----:B------:R-:W-:Y:S05]  /*6c50*/  FMUL.FTZ R141, R125, c[0x0][0x2d0] ;  /* 0x0000b4007d8d7a20 */ /* 0x000fea0000410000 */
[----:B------:R-:W-:Y:S05]  /*6c60*/  FSEL R141, R141, RZ, P1 ;  /* 0x000000ff8d8d7208 */ /* 0x000fea0000800000 */
[--C-:B------:R-:W-:Y:S04]  /*6c70*/  FFMA.FTZ R2, R4, c[0x0][0x2d0], -R141.reuse ;  /* 0x0000b40004027a23 */ /* 0x100fe8000001088d */
[----:B------:R1:W-:Y:S01]  /*6c80*/  MUFU.EX2 R190, R2 ;  /* 0x0000000200be7308 */ /* 0x0003e20000000800 */
[----:B--2---:R-:W-:Y:S01]  /*6c90*/  FMNMX.FTZ R124, R0, R124, !PT ;  /* 0x0000007c007c7209 */ /* 0x004fe20007810000 */
[--C-:B------:R-:W-:Y:S03]  /*6ca0*/  FFMA.FTZ R0, R8, c[0x0][0x2d0], -R141.reuse ;  /* 0x0000b40008007a23 */ /* 0x100fe6000001088d */
[C---:B------:R-:W-:Y:S01]  /*6cb0*/  FSETP.NEU.FTZ.AND P0, PT, R124.reuse, -INF , PT ;  /* 0xff8000007c00780b */ /* 0x040fe20003f1d000 */
[----:B------:R-:W-:Y:S04]  /*6cc0*/  FMUL.FTZ R142, R124, c[0x0][0x2d0] ;  /* 0x0000b4007c8e7a20 */ /* 0x000fe80000410000 */
[----:B------:R2:W-:Y:S01]  /*6cd0*/  MUFU.EX2 R197, R0 ;  /* 0x0000000000c57308 */ /* 0x0005e20000000800 */
[----:B------:R-:W-:Y:S05]  /*6ce0*/  FSEL R142, R142, RZ, P0 ;  /* 0x000000ff8e8e7208 */ /* 0x000fea0000000000 */
[----:B------:R-:W-:Y:S04]  /*6cf0*/  FFMA.FTZ R3, R11, c[0x0][0x2d0], -R142 ;  /* 0x0000b4000b037a23 */ /* 0x000fe8000001088e */
[----:B------:R3:W-:Y:S01]  /*6d00*/  MUFU.EX2 R193, R3 ;  /* 0x0000000300c17308 */ /* 0x0007e20000000800 */
[--C-:B-1----:R-:W-:Y:S09]  /*6d10*/  FFMA.FTZ R2, R5, c[0x0][0x2d0], -R141.reuse ;  /* 0x0000b40005027a23 */ /* 0x102ff2000001088d */
[----:B------:R1:W4:Y:S01]  /*6d20*/  MUFU.EX2 R189, R2 ;  /* 0x0000000200bd7308 */ /* 0x0003220000000800 */
[----:B--2---:R-:W-:Y:S09]  /*6d30*/  FFMA.FTZ R0, R9, c[0x0][0x2d0], -R141 ;  /* 0x0000b40009007a23 */ /* 0x004ff2000001088d */
[----:B------:R2:W5:Y:S01]  /*6d40*/  MUFU.EX2 R196, R0 ;  /* 0x0000000000c47308 */ /* 0x0005620000000800 */
[----:B---3--:R-:W-:Y:S05]  /*6d50*/  IADD3 R3, R171, R160, RZ ;  /* 0x000000a0ab037210 */ /* 0x008fea0007ffe0ff */
[----:B------:R-:W-:Y:S01]  /*6d60*/  LDSM.16.MT88.4 R28, [R3] ;  /* 0x00000000031c783b */ /* 0x000fe20000004200 */
[----:B-1----:R-:W-:Y:S02]  /*6d70*/  FSEL R2, R125, RZ, P1 ;  /* 0x000000ff7d027208 */ /* 0x002fe40000800000 */
[----:B----4-:R-:W-:Y:S02]  /*6d80*/  F2FP.PACK_AB R136, R189, R190 ;  /* 0x000000bebd88723e */ /* 0x010fe400000000ff */
[----:B------:R-:W-:Y:S01]  /*6d90*/  ISETP.GE.AND P1, PT, R198, 0x1, PT ;  /* 0x00000001c600780c */ /* 0x000fe20003f26270 */
[----:B------:R-:W-:Y:S01]  /*6da0*/  FADD.FTZ R2, -R2, R126 ;  /* 0x0000007e02027221 */ /* 0x000fe20000010100 */
[----:B------:R-:W-:Y:S03]  /*6db0*/  IADD3 R126, R170, R160, RZ ;  /* 0x000000a0aa7e7210 */ /* 0x000fe60007ffe0ff */
[----:B------:R-:W-:Y:S01]  /*6dc0*/  FMUL.FTZ R2, R2, c[0x0][0x2d0] ;  /* 0x0000b40002027a20 */ /* 0x000fe20000410000 */
[----:B------:R-:W-:Y:S01]  /*6dd0*/  IADD3 R140, R168, R126, RZ ;  /* 0x0000007ea88c7210 */ /* 0x000fe20007ffe0ff */
[--C-:B--2---:R-:W-:Y:S01]  /*6de0*/  FFMA.FTZ R0, R6, c[0x0][0x2d0], -R142.reuse ;  /* 0x0000b40006007a23 */ /* 0x104fe2000001088e */
[----:B------:R-:W1:Y:S01]  /*6df0*/  LDSM.16.MT88.4 R12, [R126] ;  /* 0x000000007e0c783b */ /* 0x000e620000004200 */
[----:B-----5:R-:W-:Y:S02]  /*6e00*/  F2FP.PACK_AB R138, R196, R197 ;  /* 0x000000c5c48a723e */ /* 0x020fe400000000ff */
[----:B------:R2:W-:Y:S05]  /*6e10*/  MUFU.EX2 R188, R0 ;  /* 0x0000000000bc7308 */ /* 0x0005ea0000000800 */
[----:B------:R-:W3:Y:S05]  /*6e20*/  LDSM.16.MT88.4 R20, [R140] ;  /* 0x000000008c14783b */ /* 0x000eea0000004200 */
[----:B------:R-:W4:Y:S01]  /*6e30*/  MUFU.EX2 R2, R2 ;  /* 0x0000000200027308 */ /* 0x000f220000000800 */
[--C-:B--2---:R-:W-:Y:S09]  /*6e40*/  FFMA.FTZ R0, R7, c[0x0][0x2d0], -R142.reuse ;  /* 0x0000b40007007a23 */ /* 0x104ff2000001088e */
[----:B------:R2:W5:Y:S01]  /*6e50*/  MUFU.EX2 R195, R0 ;  /* 0x0000000000c37308 */ /* 0x0005620000000800 */
        /* <DEDUP_REMOVED lines=9> */
[--C-:B--2---:R-:W-:Y:S01]  /*6ef0*/  FFMA.FTZ R0, R10, c[0x0][0x2d0], -R142.reuse ;  /* 0x0000b4000a007a23 */ /* 0x104fe2000001088e */
[----:B-----5:R-:W-:Y:S01]  /*6f00*/  F2FP.PACK_AB R137, R195, R188 ;  /* 0x000000bcc389723e */ /* 0x020fe200000000ff */
        /* <DEDUP_REMOVED lines=14> */
[----:B--2---:R-:W-:Y:S01]  /*6ff0*/  FSEL R0, R124, RZ, P0 ;  /* 0x000000ff7c007208 */ /* 0x004fe20000000000 */
        /* <DEDUP_REMOVED lines=26> */
[----:B------:R-:W-:Y:S01]  /*71a0*/  LDSM.16.MT88.4 R132, [R126+0x1800] ;  /* 0x001800007e84783b */ /* 0x000fe20000004200 */
[C---:B-1----:R-:W-:Y:S05]  /*71b0*/  HMMA.16816.F32 R4, R136.reuse, R12, R4 ;  /* 0x0000000c8804723c */ /* 0x042fea0000001804 */
[----:B------:R-:W-:Y:S02]  /*71c0*/  FMUL.FTZ R18, R0, R106 ;  /* 0x0000006a00127220 */ /* 0x000fe40000410000 */
[C---:B------:R-:W-:Y:S01]  /*71d0*/  FMUL.FTZ R12, R2.reuse, R100 ;  /* 0x00000064020c7220 */ /* 0x040fe20000410000 */
[C---:B------:R-:W-:Y:S04]  /*71e0*/  HMMA.16816.F32 R8, R136.reuse, R14, R8 ;  /* 0x0000000e8808723c */ /* 0x040fe80000001808 */
[----:B------:R-:W-:Y:S02]  /*71f0*/  FMUL.FTZ R13, R2, R101 ;  /* 0x00000065020d7220 */ /* 0x000fe40000410000 */
[C---:B------:R-:W-:Y:S02]  /*7200*/  FMUL.FTZ R19, R0.reuse, R107 ;  /* 0x0000006b00137220 */ /* 0x040fe40000410000 */
[C---:B------:R-:W-:Y:S01]  /*7210*/  FMUL.FTZ R14, R0.reuse, R102 ;  /* 0x00000066000e7220 */ /* 0x040fe20000410000 */
[----:B------:R-:W-:Y:S03]  /*7220*/  LDSM.16.MT88.4 R104, [R126+0x2000] ;  /* 0x002000007e68783b */ /* 0x000fe60000004200 */
[C---:B------:R-:W-:Y:S02]  /*7230*/  FMUL.FTZ R15, R0.reuse, R103 ;  /* 0x00000067000f7220 */ /* 0x040fe40000410000 */
[C---:B------:R-:W-:Y:S02]  /*7240*/  FMUL.FTZ R26, R0.reuse, R114 ;  /* 0x00000072001a7220 */ /* 0x040fe40000410000 */
[C---:B------:R-:W-:Y:S01]  /*7250*/  FMUL.FTZ R27, R0.reuse, R115 ;  /* 0x00000073001b7220 */ /* 0x040fe20000410000 */
[----:B------:R-:W1:Y:S01]  /*7260*/  LDSM.16.MT88.4 R100, [R127] ;  /* 0x000000007f64783b */ /* 0x000e620000004200 */
[C---:B------:R-:W-:Y:S01]  /*7270*/  FMUL.FTZ R34, R0.reuse, R122 ;  /* 0x0000007a00227220 */ /* 0x040fe20000410000 */
[C---:B---3--:R-:W-:Y:S03]  /*7280*/  HMMA.16816.F32 R12, R136.reuse, R20, R12 ;  /* 0x00000014880c723c */ /* 0x048fe6000000180c */
[C---:B------:R-:W-:Y:S02]  /*7290*/  FMUL.FTZ R35, R0.reuse, R123 ;  /* 0x0000007b00237220 */ /* 0x040fe40000410000 */
[----:B------:R-:W-:Y:S01]  /*72a0*/  FMUL.FTZ R38, R0, R38 ;  /* 0x0000002600267220 */ /* 0x000fe20000410000 */
[----:B------:R-:W-:Y:S01]  /*72b0*/  LDSM.16.MT88.4 R120, [R127+0x1800] ;  /* 0x001800007f78783b */ /* 0x000fe20000004200 */
        /* <DEDUP_REMOVED lines=29> */
[C---:B------:R-:W-:Y:S04]  /*7490*/  HMMA.16816.F32 R36, R136.reuse, R104, R36 ;  /* 0x000000688824723c */ /* 0x040fe80000001824 */
        /* <DEDUP_REMOVED lines=13> */
[----:B------:R-:W-:Y:S01]  /*7570*/  FMUL.FTZ R91, R0, R91 ;  /* 0x0000005b005b7220 */ /* 0x000fe20000410000 */
[C---:B-1----:R-:W-:Y:S03]  /*7580*/  HMMA.16816.F32 R44, R136.reuse, R100, R44 ;  /* 0x00000064882c723c */ /* 0x042fe6000000182c */
[--C-:B------:R-:W-:Y:S02]  /*7590*/  FFMA.FTZ R108, R143, c[0x0][0x2d0], -R141.reuse ;  /* 0x0000b4008f6c7a23 */ /* 0x100fe4000001088d */
[----:B------:R-:W-:Y:S02]  /*75a0*/  FMUL.FTZ R93, R2, R93 ;  /* 0x0000005d025d7220 */ /* 0x000fe40000410000 */
[----:B------:R1:W3:Y:S01]  /*75b0*/  MUFU.EX2 R180, R108 ;  /* 0x0000006c00b47308 */ /* 0x0002e20000000800 */
[C---:B------:R-:W-:Y:S01]  /*75c0*/  HMMA.16816.F32 R48, R136.reuse, R102, R48 ;  /* 0x000000668830723c */ /* 0x040fe20000001830 */
[----:B------:R-:W4:Y:S03]  /*75d0*/  LDSM.16.MT88.4 R100, [R127+0x2000] ;  /* 0x002000007f64783b */ /* 0x000f260000004200 */
[C---:B------:R-:W-:Y:S02]  /*75e0*/  FMUL.FTZ R94, R0.reuse, R94 ;  /* 0x0000005e005e7220 */ /* 0x040fe40000410000 */
[----:B------:R-:W-:Y:S02]  /*75f0*/  FMUL.FTZ R95, R0, R95 ;  /* 0x0000005f005f7220 */ /* 0x000fe40000410000 */
[C---:B--2---:R-:W-:Y:S04]  /*7600*/  HMMA.16816.F32 R52, R136.reuse, R104, R52 ;  /* 0x000000688834723c */ /* 0x044fe80000001834 */
[C---:B------:R-:W-:Y:S02]  /*7610*/  FMUL.FTZ R96, R2.reuse, R96 ;  /* 0x0000006002607220 */ /* 0x040fe40000410000 */
[----:B------:R-:W-:Y:S02]  /*7620*/  FMUL.FTZ R97, R2, R97 ;  /* 0x0000006102617220 */ /* 0x000fe40000410000 */
[C---:B------:R-:W-:Y:S01]  /*7630*/  HMMA.16816.F32 R56, R136.reuse, R106, R56 ;  /* 0x0000006a8838723c */ /* 0x040fe20000001838 */
[----:B------:R-:W2:Y:S03]  /*7640*/  LDSM.16.MT88.4 R104, [R126+0x4000] ;  /* 0x004000007e68783b */ /* 0x000ea60000004200 */
[C---:B------:R-:W-:Y:S02]  /*7650*/  FMUL.FTZ R98, R0.reuse, R98 ;  /* 0x0000006200627220 */ /* 0x040fe40000410000 */
[----:B------:R-:W-:Y:S02]  /*7660*/  FMUL.FTZ R99, R0, R99 ;  /* 0x0000006300637220 */ /* 0x000fe40000410000 */
[----:B-1----:R-:W-:Y:S04]  /*7670*/  FFMA.FTZ R108, R153, c[0x0][0x2d0], -R142 ;  /* 0x0000b400996c7a23 */ /* 0x002fe8000001088e */
[----:B------:R1:W5:Y:S01]  /*7680*/  MUFU.EX2 R178, R108 ;  /* 0x0000006c00b27308 */ /* 0x0003620000000800 */
[--C-:B------:R-:W-:Y:S02]  /*7690*/  FFMA.FTZ R112, R151, c[0x0][0x2d0], -R141.reuse ;  /* 0x0000b40097707a23 */ /* 0x100fe4000001088d */
[--C-:B------:R-:W-:Y:S02]  /*76a0*/  FFMA.FTZ R116, R185, c[0x0][0x2d0], -R141.reuse ;  /* 0x0000b400b9747a23 */ /* 0x100fe4000001088d */
[--C-:B------:R-:W-:Y:S02]  /*76b0*/  FFMA.FTZ R117, R182, c[0x0][0x2d0], -R141.reuse ;  /* 0x0000b400b6757a23 */ /* 0x100fe4000001088d */
[----:B------:R-:W-:Y:S02]  /*76c0*/  FFMA.FTZ R2, R2, R202, R190 ;  /* 0x000000ca02027223 */ /* 0x000fe400000100be */
[----:B------:R-:W-:Y:S01]  /*76d0*/  FFMA.FTZ R0, R0, R203, R188 ;  /* 0x000000cb00007223 */ /* 0x000fe200000100bc */
[----:B------:R3:W-:Y:S01]  /*76e0*/  MUFU.EX2 R153, R112 ;  /* 0x0000007000997308 */ /* 0x0007e20000000800 */
[----:B------:R-:W-:Y:S01]  /*76f0*/  FADD.FTZ R2, R189, R2 ;  /* 0x00000002bd027221 */ /* 0x000fe20000010000 */
[C---:B----4-:R-:W-:Y:S03]  /*7700*/  HMMA.16816.F32 R60, R136.reuse, R100, R60 ;  /* 0x00000064883c723c */ /* 0x050fe6000000183c */
[----:B------:R-:W-:Y:S02]  /*7710*/  FADD.FTZ R0, R195, R0 ;  /* 0x00000000c3007221 */ /* 0x000fe40000010000 */
[----:B------:R-:W-:Y:S02]  /*7720*/  FADD.FTZ R2, R197, R2 ;  /* 0x00000002c5027221 */ /* 0x000fe40000010000 */
[----:B------:R-:W-:Y:S01]  /*7730*/  FADD.FTZ R0, R194, R0 ;  /* 0x00000000c2007221 */ /* 0x000fe20000010000 */
[C---:B------:R-:W-:Y:S01]  /*7740*/  HMMA.16816.F32 R64, R136.reuse, R102, R64 ;  /* 0x000000668840723c */ /* 0x040fe20000001840 */
[----:B------:R-:W4:Y:S03]  /*7750*/  LDSM.16.MT88.4 R100, [R140+0x4000] ;  /* 0x004000008c64783b */ /* 0x000f260000004200 */
[----:B-1----:R-:W-:Y:S02]  /*7760*/  FFMA.FTZ R108, R154, c[0x0][0x2d0], -R142 ;  /* 0x0000b4009a6c7a23 */ /* 0x002fe4000001088e */
[----:B------:R-:W-:Y:S02]  /*7770*/  FADD.FTZ R2, R196, R2 ;  /* 0x00000002c4027221 */ /* 0x000fe40000010000 */
[C---:B--2---:R-:W-:Y:S01]  /*7780*/  HMMA.16816.F32 R68, R136.reuse, R104, R68 ;  /* 0x000000688844723c */ /* 0x044fe20000001844 */
[----:B------:R1:W2:Y:S03]  /*7790*/  MUFU.EX2 R177, R108 ;  /* 0x0000006c00b17308 */ /* 0x0002a60000000800 */
[----:B------:R-:W-:Y:S02]  /*77a0*/  FADD.FTZ R0, R193, R0 ;  /* 0x00000000c1007221 */ /* 0x000fe40000010000 */
[----:B---3--:R-:W-:Y:S02]  /*77b0*/  FFMA.FTZ R112, R147, c[0x0][0x2d0], -R142 ;  /* 0x0000b40093707a23 */ /* 0x008fe4000001088e */
[C---:B------:R-:W-:Y:S01]  /*77c0*/  HMMA.16816.F32 R72, R136.reuse, R106, R72 ;  /* 0x0000006a8848723c */ /* 0x040fe20000001848 */
[----:B------:R-:W3:Y:S02]  /*77d0*/  LDSM.16.MT88.4 R104, [R3+0x4000] ;  /* 0x004000000368783b */ /* 0x000ee40000004200 */
[----:B------:R4:W-:Y:S01]  /*77e0*/  MUFU.EX2 R151, R112 ;  /* 0x0000007000977308 */ /* 0x0009e20000000800 */
[----:B------:R-:W-:Y:S02]  /*77f0*/  FADD.FTZ R2, R180, R2 ;  /* 0x00000002b4027221 */ /* 0x000fe40000010000 */
[----:B-----5:R-:W-:Y:S07]  /*7800*/  FADD.FTZ R0, R178, R0 ;  /* 0x00000000b2007221 */ /* 0x020fee0000010000 */
[----:B------:R-:W-:Y:S01]  /*7810*/  MUFU.EX2 R147, R116 ;  /* 0x0000007400937308 */ /* 0x000fe20000000800 */
[----:B-1----:R-:W-:Y:S01]  /*7820*/  LDSM.16.MT88.4 R108, [R140+0x800] ;  /* 0x000800008c6c783b */ /* 0x002fe20000004200 */
[----:B--2---:R-:W-:Y:S01]  /*7830*/  FADD.FTZ R0, R177, R0 ;  /* 0x00000000b1007221 */ /* 0x004fe20000010000 */
[C---:B----4-:R-:W-:Y:S03]  /*7840*/  HMMA.16816.F32 R76, R136.reuse, R100, R76 ;  /* 0x00000064884c723c */ /* 0x050fe6000000184c */
[----:B------:R-:W-:Y:S04]  /*7850*/  FFMA.FTZ R112, R144, c[0x0][0x2d0], -R142 ;  /* 0x0000b40090707a23 */ /* 0x000fe8000001088e */
[--C-:B------:R-:W-:Y:S01]  /*7860*/  FFMA.FTZ R100, R152, c[0x0][0x2d0], -R141.reuse ;  /* 0x0000b40098647a23 */ /* 0x100fe2000001088d */
[C---:B------:R-:W-:Y:S01]  /*7870*/  HMMA.16816.F32 R80, R136.reuse, R102, R80 ;  /* 0x000000668850723c */ /* 0x040fe20000001850 */
[----:B------:R1:W-:Y:S07]  /*7880*/  MUFU.EX2 R152, R112 ;  /* 0x0000007000987308 */ /* 0x0003ee0000000800 */
[C---:B---3--:R-:W-:Y:S03]  /*7890*/  HMMA.16816.F32 R84, R136.reuse, R104, R84 ;  /* 0x000000688854723c */ /* 0x048fe60000001854 */
[----:B------:R2:W3:Y:S04]  /*78a0*/  MUFU.EX2 R179, R100 ;  /* 0x0000006400b37308 */ /* 0x0004e80000000800 */
[--C-:B------:R-:W-:Y:S01]  /*78b0*/  FFMA.FTZ R104, R148, c[0x0][0x2d0], -R141.reuse ;  /* 0x0000b40094687a23 */ /* 0x100fe2000001088d */
[C---:B------:R-:W-:Y:S05]  /*78c0*/  HMMA.16816.F32 R88, R136.reuse, R106, R88 ;  /* 0x0000006a8858723c */ /* 0x040fea0000001858 */
[----:B------:R4:W5:Y:S01]  /*78d0*/  MUFU.EX2 R175, R104 ;  /* 0x0000006800af7308 */ /* 0x0009620000000800 */
[--C-:B-1----:R-:W-:Y:S09]  /*78e0*/  FFMA.FTZ R112, R158, c[0x0][0x2d0], -R141.reuse ;  /* 0x0000b4009e707a23 */ /* 0x102ff2000001088d */
[----:B------:R1:W-:Y:S01]  /*78f0*/  MUFU.EX2 R154, R112 ;  /* 0x00000070009a7308 */ /* 0x0003e20000000800 */
[----:B--2---:R-:W2:Y:S01]  /*7900*/  LDSM.16.MT88.4 R100, [R127+0x4000] ;  /* 0x004000007f64783b */ /* 0x004ea20000004200 */
[----:B---3--:R-:W-:Y:S02]  /*7910*/  FADD.FTZ R2, R179, R2 ;  /* 0x00000002b3027221 */ /* 0x008fe40000010000 */
[--C-:B----4-:R-:W-:Y:S02]  /*7920*/  FFMA.FTZ R104, R149, c[0x0][0x2d0], -R141.reuse ;  /* 0x0000b40095687a23 */ /* 0x110fe4000001088d */
[----:B-----5:R-:W-:Y:S04]  /*7930*/  FADD.FTZ R2, R175, R2 ;  /* 0x00000002af027221 */ /* 0x020fe80000010000 */
[----:B------:R3:W4:Y:S01]  /*7940*/  MUFU.EX2 R174, R104 ;  /* 0x0000006800ae7308 */ /* 0x0007220000000800 */
[--C-:B-1----:R-:W-:Y:S01]  /*7950*/  FFMA.FTZ R112, R150, c[0x0][0x2d0], -R141.reuse ;  /* 0x0000b40096707a23 */ /* 0x102fe2000001088d */
[----:B---3--:R-:W1:Y:S01]  /*7960*/  LDSM.16.MT88.4 R104, [R126+0x800] ;  /* 0x000800007e68783b */ /* 0x008e620000004200 */
[C---:B----4-:R-:W-:Y:S01]  /*7970*/  FADD.FTZ R2, R174.reuse, R2 ;  /* 0x00000002ae027221 */ /* 0x050fe20000010000 */
[C---:B--2---:R-:W-:Y:S07]  /*7980*/  HMMA.16816.F32 R92, R136.reuse, R100, R92 ;  /* 0x00000064885c723c */ /* 0x044fee000000185c */
[--C-:B------:R-:W-:Y:S01]  /*7990*/  FFMA.FTZ R100, R155, c[0x0][0x2d0], -R142.reuse ;  /* 0x0000b4009b647a23 */ /* 0x100fe2000001088e */
[----:B------:R-:W-:Y:S01]  /*79a0*/  HMMA.16816.F32 R96, R136, R102, R96 ;  /* 0x000000668860723c */ /* 0x000fe20000001860 */
[----:B------:R2:W-:Y:S03]  /*79b0*/  MUFU.EX2 R155, R112 ;  /* 0x00000070009b7308 */ /* 0x0005e60000000800 */
[----:B------:R-:W-:Y:S03]  /*79c0*/  F2FP.PACK_AB R101, R177, R178 ;  /* 0x000000b2b165723e */ /* 0x000fe600000000ff */
[----:B------:R-:W-:Y:S04]  /*79d0*/  F2FP.PACK_AB R102, R174, R175 ;  /* 0x000000afae66723e */ /* 0x000fe800000000ff */
[----:B------:R3:W4:Y:S01]  /*79e0*/  MUFU.EX2 R160, R100 ;  /* 0x0000006400a07308 */ /* 0x0007220000000800 */
[--C-:B--2---:R-:W-:Y:S09]  /*79f0*/  FFMA.FTZ R112, R186, c[0x0][0x2d0], -R141.reuse ;  /* 0x0000b400ba707a23 */ /* 0x104ff2000001088d */
[----:B------:R2:W5:Y:S01]  /*7a00*/  MUFU.EX2 R144, R112 ;  /* 0x0000007000907308 */ /* 0x0005620000000800 */
[----:B---3--:R-:W-:Y:S02]  /*7a10*/  FFMA.FTZ R100, R156, c[0x0][0x2d0], -R142 ;  /* 0x0000b4009c647a23 */ /* 0x008fe4000001088e */
[----:B----4-:R-:W-:Y:S07]  /*7a20*/  FADD.FTZ R0, R160, R0 ;  /* 0x00000000a0007221 */ /* 0x010fee0000010000 */
[----:B------:R3:W4:Y:S01]  /*7a30*/  MUFU.EX2 R159, R100 ;  /* 0x00000064009f7308 */ /* 0x0007220000000800 */
[----:B--2---:R-:W-:Y:S01]  /*7a40*/  LDSM.16.MT88.4 R112, [R127+0x5000] ;  /* 0x005000007f70783b */ /* 0x004fe20000004200 */
[----:B-----5:R-:W-:Y:S02]  /*7a50*/  F2FP.PACK_AB R136, R147, R144 ;  /* 0x000000909388723e */ /* 0x020fe400000000ff */
[----:B---3--:R-:W-:Y:S01]  /*7a60*/  F2FP.PACK_AB R100, R179, R180 ;  /* 0x000000b4b364723e */ /* 0x008fe200000000ff */
[C---:B----4-:R-:W-:Y:S01]  /*7a70*/  FADD.FTZ R0, R159.reuse, R0 ;  /* 0x000000009f007221 */ /* 0x050fe20000010000 */
[----:B------:R-:W-:Y:S03]  /*7a80*/  F2FP.PACK_AB R103, R159, R160 ;  /* 0x000000a09f67723e */ /* 0x000fe600000000ff */
[----:B------:R-:W-:Y:S04]  /*7a90*/  FADD.FTZ R0, R151, R0 ;  /* 0x0000000097007221 */ /* 0x000fe80000010000 */
[C---:B-1----:R-:W-:Y:S05]  /*7aa0*/  HMMA.16816.F32 R4, R100.reuse, R104, R4 ;  /* 0x000000686404723c */ /* 0x042fea0000001804 */
[----:B------:R-:W-:Y:S03]  /*7ab0*/  FADD.FTZ R0, R152, R0 ;  /* 0x0000000098007221 */ /* 0x000fe60000010000 */
        /* <DEDUP_REMOVED lines=29> */
[----:B------:R-:W-:Y:S03]  /*7c90*/  MUFU.EX2 R146, R117 ;  /* 0x0000007500927308 */ /* 0x000fe60000000800 */
[----:B------:R-:W-:Y:S07]  /*7ca0*/  FFMA.FTZ R141, R181, c[0x0][0x2d0], -R141 ;  /* 0x0000b400b58d7a23 */ /* 0x000fee000001088d */
[----:B------:R2:W3:Y:S10]  /*7cb0*/  MUFU.EX2 R156, R108 ;  /* 0x0000006c009c7308 */ /* 0x0004f40000000800 */
[----:B------:R-:W4:Y:S01]  /*7cc0*/  MUFU.EX2 R148, R141 ;  /* 0x0000008d00947308 */ /* 0x000f220000000800 */
[C---:B-1----:R-:W-:Y:S07]  /*7cd0*/  HMMA.16816.F32 R84, R100.reuse, R104, R84 ;  /* 0x000000686454723c */ /* 0x042fee0000001854 */
[----:B------:R-:W-:Y:S01]  /*7ce0*/  FFMA.FTZ R104, R145, c[0x0][0x2d0], -R142 ;  /* 0x0000b40091687a23 */ /* 0x000fe2000001088e */
[C---:B------:R-:W-:Y:S01]  /*7cf0*/  HMMA.16816.F32 R88, R100.reuse, R106, R88 ;  /* 0x0000006a6458723c */ /* 0x040fe20000001858 */
[----:B--2---:R-:W1:Y:S02]  /*7d00*/  LDSM.16.MT88.4 R108, [R127+0x4800] ;  /* 0x004800007f6c783b */ /* 0x004e640000004200 */
[----:B------:R2:W5:Y:S01]  /*7d10*/  MUFU.EX2 R150, R104 ;  /* 0x0000006800967308 */ /* 0x0005620000000800 */
[----:B---3--:R-:W-:Y:S04]  /*7d20*/  FADD.FTZ R2, R156, R2 ;  /* 0x000000029c027221 */ /* 0x008fe80000010000 */
[----:B------:R-:W-:Y:S01]  /*7d30*/  FADD.FTZ R2, R153, R2 ;  /* 0x0000000299027221 */ /* 0x000fe20000010000 */
[----:B----4-:R-:W-:Y:S03]  /*7d40*/  F2FP.PACK_AB R138, R148, R146 ;  /* 0x00000092948a723e */ /* 0x010fe600000000ff */
[----:B------:R-:W-:Y:S04]  /*7d50*/  FADD.FTZ R2, R154, R2 ;  /* 0x000000029a027221 */ /* 0x000fe80000010000 */
[----:B------:R-:W-:Y:S01]  /*7d60*/  FADD.FTZ R2, R155, R2 ;  /* 0x000000029b027221 */ /* 0x000fe20000010000 */
[----:B--2---:R-:W2:Y:S01]  /*7d70*/  LDSM.16.MT88.4 R104, [R126+0x1000] ;  /* 0x001000007e68783b */ /* 0x004ea20000004200 */
[----:B-----5:R-:W-:Y:S01]  /*7d80*/  FADD.FTZ R0, R150, R0 ;  /* 0x0000000096007221 */ /* 0x020fe20000010000 */
[C---:B-1----:R-:W-:Y:S07]  /*7d90*/  HMMA.16816.F32 R92, R100.reuse, R108, R92 ;  /* 0x0000006c645c723c */ /* 0x042fee000000185c */
[--C-:B------:R-:W-:Y:S01]  /*7da0*/  FFMA.FTZ R108, R157, c[0x0][0x2d0], -R142.reuse ;  /* 0x0000b4009d6c7a23 */ /* 0x100fe2000001088e */
[----:B------:R-:W-:Y:S03]  /*7db0*/  HMMA.16816.F32 R96, R100, R110, R96 ;  /* 0x0000006e6460723c */ /* 0x000fe60000001860 */
[----:B------:R1:W3:Y:S04]  /*7dc0*/  MUFU.EX2 R149, R108 ;  /* 0x0000006c00957308 */ /* 0x0002e80000000800 */
[----:B------:R-:W-:Y:S02]  /*7dd0*/  F2FP.PACK_AB R100, R153, R156 ;  /* 0x0000009c9964723e */ /* 0x000fe400000000ff */
[----:B------:R-:W-:Y:S03]  /*7de0*/  F2FP.PACK_AB R101, R152, R151 ;  /* 0x000000979865723e */ /* 0x000fe600000000ff */
[----:B------:R-:W-:Y:S01]  /*7df0*/  F2FP.PACK_AB R102, R155, R154 ;  /* 0x0000009a9b66723e */ /* 0x000fe200000000ff */
[----:B-1----:R-:W1:Y:S01]  /*7e00*/  LDSM.16.MT88.4 R108, [R140+0x1000] ;  /* 0x001000008c6c783b */ /* 0x002e620000004200 */
[----:B---3--:R-:W-:Y:S07]  /*7e10*/  F2FP.PACK_AB R103, R149, R150 ;  /* 0x000000969567723e */ /* 0x008fee00000000ff */
        /* <DEDUP_REMOVED lines=32> */
[C---:B------:R-:W-:Y:S01]  /*8020*/  HMMA.16816.F32 R88, R100.reuse, R106, R88 ;  /* 0x0000006a6458723c */ /* 0x040fe20000001858 */
[----:B------:R-:W2:Y:S07]  /*8030*/  LDSM.16.MT88.4 R104, [R140+0x1800] ;  /* 0x001800008c68783b */ /* 0x000eae0000004200 */
[C---:B------:R-:W-:Y:S04]  /*8040*/  HMMA.16816.F32 R92, R100.reuse, R112, R92 ;  /* 0x00000070645c723c */ /* 0x040fe8000000185c */
[--C-:B-1----:R-:W-:Y:S04]  /*8050*/  FFMA.FTZ R108, R183, c[0x0][0x2d0], -R142.reuse ;  /* 0x0000b400b76c7a23 */ /* 0x102fe8000001088e */
[----:B------:R-:W-:Y:S01]  /*8060*/  HMMA.16816.F32 R96, R100, R114, R96 ;  /* 0x000000726460723c */ /* 0x000fe20000001860 */
[----:B------:R1:W3:Y:S01]  /*8070*/  MUFU.EX2 R145, R108 ;  /* 0x0000006c00917308 */ /* 0x0002e20000000800 */
[----:B------:R-:W4:Y:S02]  /*8080*/  LDSM.16.MT88.4 R112, [R3+0x1800] ;  /* 0x001800000370783b */ /* 0x000f240000004200 */
[--C-:B-1----:R-:W-:Y:S01]  /*8090*/  FFMA.FTZ R108, R187, c[0x0][0x2d0], -R142.reuse ;  /* 0x0000b400bb6c7a23 */ /* 0x102fe2000001088e */
[----:B---3--:R-:W-:Y:S01]  /*80a0*/  F2FP.PACK_AB R137, R145, R143 ;  /* 0x0000008f9189723e */ /* 0x008fe200000000ff */
[----:B------:R-:W-:Y:S05]  /*80b0*/  FFMA.FTZ R142, R191, c[0x0][0x2d0], -R142 ;  /* 0x0000b400bf8e7a23 */ /* 0x000fea000001088e */
[----:B------:R-:W-:Y:S10]  /*80c0*/  MUFU.EX2 R141, R108 ;  /* 0x0000006c008d7308 */ /* 0x000ff40000000800 */
[----:B------:R-:W1:Y:S02]  /*80d0*/  MUFU.EX2 R142, R142 ;  /* 0x0000008e008e7308 */ /* 0x000e640000000800 */
[----:B-1----:R-:W-:Y:S07]  /*80e0*/  F2FP.PACK_AB R139, R142, R141 ;  /* 0x0000008d8e8b723e */ /* 0x002fee00000000ff */
[C---:B------:R-:W-:Y:S01]  /*80f0*/  HMMA.16816.F32 R128, R136.reuse, R132, R4 ;  /* 0x000000848880723c */ /* 0x040fe20000001804 */
[----:B------:R-:W1:Y:S07]  /*8100*/  LDSM.16.MT88.4 R4, [R126+0x3800] ;  /* 0x003800007e04783b */ /* 0x000e6e0000004200 */
[C---:B------:R-:W-:Y:S01]  /*8110*/  HMMA.16816.F32 R132, R136.reuse, R134, R8 ;  /* 0x000000868884723c */ /* 0x040fe20000001808 */
[----:B------:R-:W3:Y:S07]  /*8120*/  LDSM.16.MT88.4 R8, [R140+0x3800] ;  /* 0x003800008c08783b */ /* 0x000eee0000004200 */
[C---:B--2---:R-:W-:Y:S01]  /*8130*/  HMMA.16816.F32 R100, R136.reuse, R104, R12 ;  /* 0x000000688864723c */ /* 0x044fe2000000180c */
[----:B------:R-:W2:Y:S07]  /*8140*/  LDSM.16.MT88.4 R12, [R3+0x3800] ;  /* 0x00380000030c783b */ /* 0x000eae0000004200 */
[C---:B------:R-:W-:Y:S01]  /*8150*/  HMMA.16816.F32 R104, R136.reuse, R106, R16 ;  /* 0x0000006a8868723c */ /* 0x040fe20000001810 */
[----:B------:R-:W5:Y:S07]  /*8160*/  LDSM.16.MT88.4 R16, [R127+0x3800] ;  /* 0x003800007f10783b */ /* 0x000f6e0000004200 */
[C---:B----4-:R-:W-:Y:S01]  /*8170*/  HMMA.16816.F32 R108, R136.reuse, R112, R20 ;  /* 0x00000070886c723c */ /* 0x050fe20000001814 */
[----:B------:R-:W-:Y:S07]  /*8180*/  LDSM.16.MT88.4 R20, [R140+0x5800] ;  /* 0x005800008c14783b */ /* 0x000fee0000004200 */
[C---:B------:R-:W-:Y:S08]  /*8190*/  HMMA.16816.F32 R112, R136.reuse, R114, R24 ;  /* 0x000000728870723c */ /* 0x040ff00000001818 */
[C---:B------:R-:W-:Y:S08]  /*81a0*/  HMMA.16816.F32 R116, R136.reuse, R120, R28 ;  /* 0x000000788874723c */ /* 0x040ff0000000181c */
[C---:B------:R-:W-:Y:S08]  /*81b0*/  HMMA.16816.F32 R120, R136.reuse, R122, R32 ;  /* 0x0000007a8878723c */ /* 0x040ff00000001820 */
[C---:B-1----:R-:W-:Y:S08]  /*81c0*/  HMMA.16816.F32 R36, R136.reuse, R4, R36 ;  /* 0x000000048824723c */ /* 0x042ff00000001824 */
[C---:B------:R-:W-:Y:S01]  /*81d0*/  HMMA.16816.F32 R40, R136.reuse, R6, R40 ;  /* 0x000000068828723c */ /* 0x040fe20000001828 */
[----:B------:R-:W1:Y:S07]  /*81e0*/  LDSM.16.MT88.4 R4, [R126+0x5800] ;  /* 0x005800007e04783b */ /* 0x000e6e0000004200 */
[C---:B---3--:R-:W-:Y:S08]  /*81f0*/  HMMA.16816.F32 R44, R136.reuse, R8, R44 ;  /* 0x00000008882c723c */ /* 0x048ff0000000182c */
[C---:B------:R-:W-:Y:S01]  /*8200*/  HMMA.16816.F32 R48, R136.reuse, R10, R48 ;  /* 0x0000000a8830723c */ /* 0x040fe20000001830 */
[----:B------:R3:W4:Y:S07]  /*8210*/  LDSM.16.MT88.4 R8, [R3+0x5800] ;  /* 0x005800000308783b */ /* 0x00072e0000004200 */
[C---:B--2---:R-:W-:Y:S08]  /*8220*/  HMMA.16816.F32 R52, R136.reuse, R12, R52 ;  /* 0x0000000c8834723c */ /* 0x044ff00000001834 */
[C---:B------:R-:W-:Y:S08]  /*8230*/  HMMA.16816.F32 R56, R136.reuse, R14, R56 ;  /* 0x0000000e8838723c */ /* 0x040ff00000001838 */
[C---:B-----5:R-:W-:Y:S04]  /*8240*/  HMMA.16816.F32 R60, R136.reuse, R16, R60 ;  /* 0x00000010883c723c */ /* 0x060fe8000000183c */
[----:B---3--:R-:W-:Y:S02]  /*8250*/  FADD.FTZ R3, R149, R0 ;  /* 0x0000000095037221 */ /* 0x008fe40000010000 */
        /* <DEDUP_REMOVED lines=16> */
[C---:B----4-:R-:W-:Y:S08]  /*8360*/  HMMA.16816.F32 R84, R136.reuse, R8, R84 ;  /* 0x000000088854723c */ /* 0x050ff00000001854 */
        /* <DEDUP_REMOVED lines=12> */
[C---:B------:R-:W-:Y:S01]  /*8430*/  IMAD.SHL.U32 R17, R201.reuse, 0x2, RZ ;  /* 0x00000002c9117824 */ /* 0x040fe200078e00ff */
        /* <DEDUP_REMOVED lines=31> */
.L_x_5715:
        /* <DEDUP_REMOVED lines=22> */
.L_x_5716:
        /* <DEDUP_REMOVED lines=21> */
.L_x_5672:
[----:B------:R-:W-:Y:S05]  /*88e0*/  BSYNC B0 ;  /* 0x0000000000007941 */ /* 0x000fea0003800000 */
.L_x_5671:
        /* <DEDUP_REMOVED lines=9> */
.L_x_5666:
[----:B------:R-:W-:Y:S01]  /*8980*/  ISETP.GE.AND P0, PT, R172, R204, PT ;  /* 0x000000ccac00720c */ /* 0x000fe20003f06270 */
[----:B------:R-:W-:Y:S01]  /*8990*/  IMAD.MOV.U32 R179, RZ, RZ, 0x1f ;  /* 0x0000001fffb37424 */ /* 0x000fe200078e00ff */
[----:B------:R-:W-:-:S11]  /*89a0*/  MOV R178, 0xffffffff ;  /* 0xffffffff00b27802 */ /* 0x000fd60000000f00 */
[----:B------:R-:W-:Y:S05]  /*89b0*/  @!P0 BRA `(.L_x_5676) ;  /* 0x00002ea000008947 */ /* 0x000fea0003800000 */
[----:B------:R-:W-:Y:S02]  /*89c0*/  MOV R126, R124 ;  /* 0x0000007c007e7202 */ /* 0x000fe40000000f00 */
[----:B------:R-:W-:Y:S02]  /*89d0*/  MOV R0, R125 ;  /* 0x0000007d00007202 */ /* 0x000fe40000000f00 */
.L_x_5686:
        /* <DEDUP_REMOVED lines=43> */
.L_x_5717:
        /* <DEDUP_REMOVED lines=22> */
.L_x_5718:
        /* <DEDUP_REMOVED lines=21> */
.L_x_5678:
[----:B------:R-:W-:Y:S05]  /*8f40*/  BSYNC B0 ;  /* 0x0000000000007941 */ /* 0x000fea0003800000 */
.L_x_5677:
        /* <DEDUP_REMOVED lines=117> */
[----:B------:R-:W3:Y:S07]  /*96a0*/  LDSM.16.M88.4 R144, [R152+0x5000] ;  /* 0x005000009890783b */ /* 0x000eee0000000200 */
        /* <DEDUP_REMOVED lines=71> */
.L_x_5719:
        /* <DEDUP_REMOVED lines=23> */
[--C-:B------:R-:W-:Y:S01]  /*9c90*/  FFMA.FTZ R21, R21, c[0x0][0x2d0], -R144.reuse ;  /* 0x0000b40015157a23 */ /* 0x100fe20000010890 */
[----:B-1----:R-:W-:Y:S02]  /*9ca0*/  FMNMX.FTZ R124, R124, R3, !PT ;  /* 0x000000037c7c7209 */ /* 0x002fe40007810000 */
[----:B------:R-:W1:Y:S01]  /*9cb0*/  MUFU.EX2 R158, R5 ;  /* 0x00000005009e7308 */ /* 0x000e620000000800 */
[-C--:B------:R-:W-:Y:S01]  /*9cc0*/  IADD3 R3, R171, R160.reuse, RZ ;  /* 0x000000a0ab037210 */ /* 0x080fe20007ffe0ff */
[----:B------:R-:W-:Y:S02]  /*9cd0*/  FFMA.FTZ R25, R25, c[0x0][0x2d0], -R144 ;  /* 0x0000b40019197a23 */ /* 0x000fe40000010890 */
[----:B--2---:R-:W-:Y:S01]  /*9ce0*/  FADD.FTZ R0, -R124, R126 ;  /* 0x0000007e7c007221 */ /* 0x004fe20000010100 */
[----:B------:R-:W-:Y:S01]  /*9cf0*/  IADD3 R126, R170, R160, RZ ;  /* 0x000000a0aa7e7210 */ /* 0x000fe20007ffe0ff */
[----:B------:R-:W-:Y:S01]  /*9d00*/  FMUL.FTZ R145, R124, c[0x0][0x2d0] ;  /* 0x0000b4007c917a20 */ /* 0x000fe20000410000 */
[----:B------:R-:W-:Y:S01]  /*9d10*/  IADD3 R127, R168, R3, RZ ;  /* 0x00000003a87f7210 */ /* 0x000fe20007ffe0ff */
[----:B------:R-:W-:Y:S02]  /*9d20*/  FMUL.FTZ R0, R0, c[0x0][0x2d0] ;  /* 0x0000b40000007a20 */ /* 0x000fe40000410000 */
[----:B------:R-:W2:Y:S01]  /*9d30*/  LDSM.16.MT88.4 R140, [R126] ;  /* 0x000000007e8c783b */ /* 0x000ea20000004200 */
[--C-:B------:R-:W-:Y:S01]  /*9d40*/  FFMA.FTZ R6, R6, c[0x0][0x2d0], -R145.reuse ;  /* 0x0000b40006067a23 */ /* 0x100fe20000010891 */
[----:B------:R4:W-:Y:S01]  /*9d50*/  MUFU.EX2 R159, R8 ;  /* 0x00000008009f7308 */ /* 0x0009e20000000800 */
[--C-:B------:R-:W-:Y:S02]  /*9d60*/  FFMA.FTZ R7, R7, c[0x0][0x2d0], -R145.reuse ;  /* 0x0000b40007077a23 */ /* 0x100fe40000010891 */
[--C-:B------:R-:W-:Y:S02]  /*9d70*/  FFMA.FTZ R10, R10, c[0x0][0x2d0], -R145.reuse ;  /* 0x0000b4000a0a7a23 */ /* 0x100fe40000010891 */
[--C-:B------:R-:W-:Y:S02]  /*9d80*/  FFMA.FTZ R11, R11, c[0x0][0x2d0], -R145.reuse ;  /* 0x0000b4000b0b7a23 */ /* 0x100fe40000010891 */
[C---:B---3--:R-:W-:Y:S02]  /*9d90*/  FMUL.FTZ R4, R2.reuse, R128 ;  /* 0x0000008002047220 */ /* 0x048fe40000410000 */
[C---:B------:R-:W-:Y:S01]  /*9da0*/  FMUL.FTZ R100, R2.reuse, R100 ;  /* 0x0000006402647220 */ /* 0x040fe20000410000 */
[----:B------:R-:W3:Y:S01]  /*9db0*/  MUFU.EX2 R177, R9 ;  /* 0x0000000900b17308 */ /* 0x000ee20000000800 */
[----:B------:R-:W-:Y:S01]  /*9dc0*/  FMUL.FTZ R101, R2, R101 ;  /* 0x0000006502657220 */ /* 0x000fe20000410000 */
[----:B-1----:R-:W-:Y:S01]  /*9dd0*/  F2FP.PACK_AB R136, R158, R149 ;  /* 0x000000959e88723e */ /* 0x002fe200000000ff */
[C---:B------:R-:W-:Y:S02]  /*9de0*/  FMUL.FTZ R5, R2.reuse, R129 ;  /* 0x0000008102057220 */ /* 0x040fe40000410000 */
[C---:B------:R-:W-:Y:S02]  /*9df0*/  FMUL.FTZ R104, R2.reuse, R104 ;  /* 0x0000006802687220 */ /* 0x040fe40000410000 */
[C---:B------:R-:W-:Y:S02]  /*9e00*/  FMUL.FTZ R105, R2.reuse, R105 ;  /* 0x0000006902697220 */ /* 0x040fe40000410000 */
[C---:B------:R-:W-:Y:S01]  /*9e10*/  FMUL.FTZ R108, R2.reuse, R108 ;  /* 0x0000006c026c7220 */ /* 0x040fe20000410000 */
[----:B------:R-:W1:Y:S01]  /*9e20*/  MUFU.EX2 R0, R0 ;  /* 0x0000000000007308 */ /* 0x000e620000000800 */
[C---:B------:R-:W-:Y:S02]  /*9e30*/  FMUL.FTZ R109, R2.reuse, R109 ;  /* 0x0000006d026d7220 */ /* 0x040fe40000410000 */
[C---:B------:R-:W-:Y:S02]  /*9e40*/  FMUL.FTZ R112, R2.reuse, R112 ;  /* 0x0000007002707220 */ /* 0x040fe40000410000 */
[C---:B----4-:R-:W-:Y:S02]  /*9e50*/  FMUL.FTZ R8, R2.reuse, R132 ;  /* 0x0000008402087220 */ /* 0x050fe40000410000 */
[C---:B------:R-:W-:Y:S02]  /*9e60*/  FMUL.FTZ R113, R2.reuse, R113 ;  /* 0x0000007102717220 */ /* 0x040fe40000410000 */
[C---:B------:R-:W-:Y:S01]  /*9e70*/  FMUL.FTZ R116, R2.reuse, R116 ;  /* 0x0000007402747220 */ /* 0x040fe20000410000 */
[----:B------:R4:W-:Y:S01]  /*9e80*/  MUFU.EX2 R148, R6 ;  /* 0x0000000600947308 */ /* 0x0009e20000000800 */
[C---:B------:R-:W-:Y:S02]  /*9e90*/  FMUL.FTZ R117, R2.reuse, R117 ;  /* 0x0000007502757220 */ /* 0x040fe40000410000 */
[C---:B------:R-:W-:Y:S01]  /*9ea0*/  FMUL.FTZ R120, R2.reuse, R120 ;  /* 0x0000007802787220 */ /* 0x040fe20000410000 */
[----:B---3--:R-:W-:Y:S01]  /*9eb0*/  F2FP.PACK_AB R138, R177, R159 ;  /* 0x0000009fb18a723e */ /* 0x008fe200000000ff */
        /* <DEDUP_REMOVED lines=8> */
[C---:B------:R-:W-:Y:S01]  /*9f40*/  FMUL.FTZ R106, R0.reuse, R106 ;  /* 0x0000006a006a7220 */ /* 0x040fe20000410000 */
[----:B------:R1:W-:Y:S01]  /*9f50*/  MUFU.EX2 R174, R10 ;  /* 0x0000000a00ae7308 */ /* 0x0003e20000000800 */
[C---:B------:R-:W-:Y:S02]  /*9f60*/  FMUL.FTZ R107, R0.reuse, R107 ;  /* 0x0000006b006b7220 */ /* 0x040fe40000410000 */
[C---:B------:R-:W-:Y:S02]  /*9f70*/  FMUL.FTZ R110, R0.reuse, R110 ;  /* 0x0000006e006e7220 */ /* 0x040fe40000410000 */
[C---:B----4-:R-:W-:Y:S02]  /*9f80*/  FMUL.FTZ R6, R0.reuse, R130 ;  /* 0x0000008200067220 */ /* 0x050fe40000410000 */
[C---:B------:R-:W-:Y:S02]  /*9f90*/  FMUL.FTZ R111, R0.reuse, R111 ;  /* 0x0000006f006f7220 */ /* 0x040fe40000410000 */
[C---:B------:R-:W-:Y:S01]  /*9fa0*/  FMUL.FTZ R114, R0.reuse, R114 ;  /* 0x0000007200727220 */ /* 0x040fe20000410000 */
[----:B------:R-:W4:Y:S01]  /*9fb0*/  MUFU.EX2 R175, R11 ;  /* 0x0000000b00af7308 */ /* 0x000f220000000800 */
        /* <DEDUP_REMOVED lines=9> */
[C---:B-1----:R-:W-:Y:S02]  /*a050*/  FMUL.FTZ R10, R0.reuse, R134 ;  /* 0x00000086000a7220 */ /* 0x042fe40000410000 */
[----:B------:R-:W-:Y:S02]  /*a060*/  FMUL.FTZ R39, R0, R39 ;  /* 0x0000002700277220 */ /* 0x000fe40000410000 */
[----:B------:R-:W-:Y:S01]  /*a070*/  FMUL.FTZ R41, R2, R41 ;  /* 0x0000002902297220 */ /* 0x000fe20000410000 */
[----:B------:R-:W-:Y:S01]  /*a080*/  MUFU.EX2 R155, R17 ;  /* 0x00000011009b7308 */ /* 0x000fe20000000800 */
[C---:B------:R-:W-:Y:S02]  /*a090*/  FMUL.FTZ R42, R0.reuse, R42 ;  /* 0x0000002a002a7220 */ /* 0x040fe40000410000 */
[C---:B------:R-:W-:Y:S01]  /*a0a0*/  FMUL.FTZ R43, R0.reuse, R43 ;  /* 0x0000002b002b7220 */ /* 0x040fe20000410000 */
[----:B----4-:R-:W-:Y:S01]  /*a0b0*/  F2FP.PACK_AB R139, R175, R174 ;  /* 0x000000aeaf8b723e */ /* 0x010fe200000000ff */
[----:B------:R-:W-:Y:S02]  /*a0c0*/  FMUL.FTZ R11, R0, R135 ;  /* 0x00000087000b7220 */ /* 0x000fe40000410000 */
[----:B------:R-:W-:Y:S01]  /*a0d0*/  LDSM.16.MT88.4 R132, [R126+0x1800] ;  /* 0x001800007e84783b */ /* 0x000fe20000004200 */
[--C-:B------:R-:W-:Y:S02]  /*a0e0*/  FFMA.FTZ R18, R18, c[0x0][0x2d0], -R145.reuse ;  /* 0x0000b40012127a23 */ /* 0x100fe40000010891 */
[--C-:B------:R-:W-:Y:S01]  /*a0f0*/  FFMA.FTZ R19, R19, c[0x0][0x2d0], -R145.reuse ;  /* 0x0000b40013137a23 */ /* 0x100fe20000010891 */
[C---:B--2---:R-:W-:Y:S01]  /*a100*/  HMMA.16816.F32 R4, R136.reuse, R140, R4 ;  /* 0x0000008c8804723c */ /* 0x044fe20000001804 */
[----:B------:R-:W-:Y:S04]  /*a110*/  MUFU.EX2 R150, R18 ;  /* 0x0000001200967308 */ /* 0x000fe80000000800 */
[--C-:B------:R-:W-:Y:S02]  /*a120*/  FFMA.FTZ R22, R22, c[0x0][0x2d0], -R145.reuse ;  /* 0x0000b40016167a23 */ /* 0x100fe40000010891 */
[----:B------:R-:W-:Y:S01]  /*a130*/  IADD3 R140, R168, R126, RZ ;  /* 0x0000007ea88c7210 */ /* 0x000fe20007ffe0ff */
[C---:B------:R-:W-:Y:S03]  /*a140*/  HMMA.16816.F32 R8, R136.reuse, R142, R8 ;  /* 0x0000008e8808723c */ /* 0x040fe60000001808 */
[----:B------:R1:W-:Y:S01]  /*a150*/  MUFU.EX2 R151, R19 ;  /* 0x0000001300977308 */ /* 0x0003e20000000800 */
[----:B------:R-:W2:Y:S01]  /*a160*/  LDSM.16.MT88.4 R128, [R140] ;  /* 0x000000008c80783b */ /* 0x000ea20000004200 */
[--C-:B------:R-:W-:Y:S02]  /*a170*/  FFMA.FTZ R23, R23, c[0x0][0x2d0], -R145.reuse ;  /* 0x0000b40017177a23 */ /* 0x100fe40000010891 */
[--C-:B------:R-:W-:Y:S02]  /*a180*/  FFMA.FTZ R26, R26, c[0x0][0x2d0], -R145.reuse ;  /* 0x0000b4001a1a7a23 */ /* 0x100fe40000010891 */
[----:B------:R-:W-:Y:S03]  /*a190*/  FFMA.FTZ R27, R27, c[0x0][0x2d0], -R145 ;  /* 0x0000b4001b1b7a23 */ /* 0x000fe60000010891 */
        /* <DEDUP_REMOVED lines=10> */
[----:B-1----:R-:W-:Y:S01]  /*a240*/  LDSM.16.MT88.4 R16, [R140+0x800] ;  /* 0x000800008c10783b */ /* 0x002fe20000004200 */
        /* <DEDUP_REMOVED lines=10> */
[C---:B--2---:R-:W-:Y:S03]  /*a2f0*/  HMMA.16816.F32 R100, R136.reuse, R128, R100 ;  /* 0x000000808864723c */ /* 0x044fe60000001864 */
[C---:B------:R-:W-:Y:S02]  /*a300*/  FMUL.FTZ R60, R2.reuse, R60 ;  /* 0x0000003c023c7220 */ /* 0x040fe40000410000 */
[----:B------:R-:W-:Y:S02]  /*a310*/  FMUL.FTZ R61, R2, R61 ;  /* 0x0000003d023d7220 */ /* 0x000fe40000410000 */
[C---:B------:R-:W-:Y:S01]  /*a320*/  FMUL.FTZ R62, R0.reuse, R62 ;  /* 0x0000003e003e7220 */ /* 0x040fe20000410000 */
[C---:B------:R-:W-:Y:S01]  /*a330*/  HMMA.16816.F32 R104, R136.reuse, R130, R104 ;  /* 0x000000828868723c */ /* 0x040fe20000001868 */
[----:B------:R-:W1:Y:S01]  /*a340*/  LDSM.16.MT88.4 R128, [R3] ;  /* 0x000000000380783b */ /* 0x000e620000004200 */
[----:B------:R-:W2:Y:S02]  /*a350*/  MUFU.EX2 R154, R13 ;  /* 0x0000000d009a7308 */ /* 0x000ea40000000800 */
        /* <DEDUP_REMOVED lines=11> */
[----:B--2---:R-:W-:Y:S01]  /*a410*/  F2FP.PACK_AB R12, R154, R147 ;  /* 0x000000939a0c723e */ /* 0x004fe200000000ff */
        /* <DEDUP_REMOVED lines=29> */
[--C-:B------:R-:W-:Y:S02]  /*a5f0*/  FFMA.FTZ R24, R24, c[0x0][0x2d0], -R144.reuse ;  /* 0x0000b40018187a23 */ /* 0x100fe40000010890 */
[----:B------:R-:W-:Y:S01]  /*a600*/  FFMA.FTZ R2, R2, R202, R149 ;  /* 0x000000ca02027223 */ /* 0x000fe20000010095 */
[C---:B-1----:R-:W-:Y:S01]  /*a610*/  HMMA.16816.F32 R116, R136.reuse, R128, R116 ;  /* 0x000000808874723c */ /* 0x042fe20000001874 */
[----:B------:R1:W-:Y:S02]  /*a620*/  MUFU.EX2 R146, R24 ;  /* 0x0000001800927308 */ /* 0x0003e40000000800 */
[--C-:B------:R-:W-:Y:S02]  /*a630*/  FFMA.FTZ R14, R14, c[0x0][0x2d0], -R145.reuse ;  /* 0x0000b4000e0e7a23 */ /* 0x100fe40000010891 */
[--C-:B------:R-:W-:Y:S02]  /*a640*/  FFMA.FTZ R15, R15, c[0x0][0x2d0], -R145.reuse ;  /* 0x0000b4000f0f7a23 */ /* 0x100fe40000010891 */
[--C-:B------:R-:W-:Y:S01]  /*a650*/  FFMA.FTZ R28, R28, c[0x0][0x2d0], -R144.reuse ;  /* 0x0000b4001c1c7a23 */ /* 0x100fe20000010890 */
[C---:B------:R-:W-:Y:S01]  /*a660*/  HMMA.16816.F32 R120, R136.reuse, R130, R120 ;  /* 0x000000828878723c */ /* 0x040fe20000001878 */
[----:B------:R-:W2:Y:S02]  /*a670*/  LDSM.16.MT88.4 R128, [R126+0x2000] ;  /* 0x002000007e80783b */ /* 0x000ea40000004200 */
[----:B------:R3:W4:Y:S01]  /*a680*/  MUFU.EX2 R153, R14 ;  /* 0x0000000e00997308 */ /* 0x0007220000000800 */
[--C-:B------:R-:W-:Y:S02]  /*a690*/  FFMA.FTZ R29, R29, c[0x0][0x2d0], -R144.reuse ;  /* 0x0000b4001d1d7a23 */ /* 0x100fe40000010890 */
[--C-:B------:R-:W-:Y:S02]  /*a6a0*/  FFMA.FTZ R32, R32, c[0x0][0x2d0], -R144.reuse ;  /* 0x0000b40020207a23 */ /* 0x100fe40000010890 */
[----:B------:R-:W-:Y:S04]  /*a6b0*/  FFMA.FTZ R33, R33, c[0x0][0x2d0], -R144 ;  /* 0x0000b40021217a23 */ /* 0x000fe80000010890 */
[--C-:B------:R-:W-:Y:S01]  /*a6c0*/  FFMA.FTZ R30, R30, c[0x0][0x2d0], -R145.reuse ;  /* 0x0000b4001e1e7a23 */ /* 0x100fe20000010891 */
[----:B------:R-:W5:Y:S01]  /*a6d0*/  MUFU.EX2 R152, R15 ;  /* 0x0000000f00987308 */ /* 0x000f620000000800 */
[--C-:B------:R-:W-:Y:S02]  /*a6e0*/  FFMA.FTZ R31, R31, c[0x0][0x2d0], -R145.reuse ;  /* 0x0000b4001f1f7a23 */ /* 0x100fe40000010891 */
[--C-:B------:R-:W-:Y:S02]  /*a6f0*/  FFMA.FTZ R34, R34, c[0x0][0x2d0], -R145.reuse ;  /* 0x0000b40022227a23 */ /* 0x100fe40000010891 */
[----:B-1----:R-:W-:Y:S02]  /*a700*/  FFMA.FTZ R24, R0, R203, R148 ;  /* 0x000000cb00187223 */ /* 0x002fe40000010094 */
[----:B------:R-:W-:Y:S02]  /*a710*/  FADD.FTZ R0, R158, R2 ;  /* 0x000000029e007221 */ /* 0x000fe40000010000 */
[----:B------:R-:W-:Y:S01]  /*a720*/  FADD.FTZ R2, R157, R24 ;  /* 0x000000189d027221 */ /* 0x000fe20000010000 */
[----:B------:R-:W-:Y:S01]  /*a730*/  MUFU.EX2 R28, R28 ;  /* 0x0000001c001c7308 */ /* 0x000fe20000000800 */
[----:B------:R-:W-:Y:S02]  /*a740*/  FFMA.FTZ R35, R35, c[0x0][0x2d0], -R145 ;  /* 0x0000b40023237a23 */ /* 0x000fe40000010891 */
[----:B------:R-:W-:Y:S01]  /*a750*/  FADD.FTZ R0, R159, R0 ;  /* 0x000000009f007221 */ /* 0x000fe20000010000 */
[----:B---3--:R-:W-:Y:S01]  /*a760*/  F2FP.PACK_AB R14, R155, R156 ;  /* 0x0000009c9b0e723e */ /* 0x008fe200000000ff */
[----:B------:R-:W-:Y:S02]  /*a770*/  FADD.FTZ R2, R174, R2 ;  /* 0x00000002ae027221 */ /* 0x000fe40000010000 */
[----:B------:R-:W-:Y:S02]  /*a780*/  FADD.FTZ R0, R177, R0 ;  /* 0x00000000b1007221 */ /* 0x000fe40000010000 */
[----:B------:R-:W-:Y:S01]  /*a790*/  FADD.FTZ R2, R175, R2 ;  /* 0x00000002af027221 */ /* 0x000fe20000010000 */
[----:B------:R-:W-:Y:S01]  /*a7a0*/  MUFU.EX2 R29, R29 ;  /* 0x0000001d001d7308 */ /* 0x000fe20000000800 */
[----:B------:R-:W-:Y:S02]  /*a7b0*/  FADD.FTZ R0, R147, R0 ;  /* 0x0000000093007221 */ /* 0x000fe40000010000 */
[----:B----4-:R-:W-:Y:S01]  /*a7c0*/  FADD.FTZ R2, R153, R2 ;  /* 0x0000000299027221 */ /* 0x010fe20000010000 */
[----:B-----5:R-:W-:Y:S01]  /*a7d0*/  F2FP.PACK_AB R13, R152, R153 ;  /* 0x00000099980d723e */ /* 0x020fe200000000ff */
[----:B------:R-:W-:Y:S01]  /*a7e0*/  FADD.FTZ R0, R154, R0 ;  /* 0x000000009a007221 */ /* 0x000fe20000010000 */
[----:B------:R-:W-:Y:S01]  /*a7f0*/  F2FP.PACK_AB R15, R151, R150 ;  /* 0x00000096970f723e */ /* 0x000fe200000000ff */
[----:B------:R-:W-:Y:S01]  /*a800*/  FADD.FTZ R2, R152, R2 ;  /* 0x0000000298027221 */ /* 0x000fe20000010000 */
[C---:B--2---:R-:W-:Y:S02]  /*a810*/  HMMA.16816.F32 R36, R136.reuse, R128, R36 ;  /* 0x000000808824723c */ /* 0x044fe40000001824 */
[----:B------:R-:W-:Y:S01]  /*a820*/  MUFU.EX2 R32, R32 ;  /* 0x0000002000207308 */ /* 0x000fe20000000800 */
[----:B------:R-:W-:Y:S02]  /*a830*/  FADD.FTZ R0, R156, R0 ;  /* 0x000000009c007221 */ /* 0x000fe40000010000 */
[----:B------:R-:W-:Y:S02]  /*a840*/  FADD.FTZ R2, R150, R2 ;  /* 0x0000000296027221 */ /* 0x000fe40000010000 */
[----:B------:R-:W-:Y:S01]  /*a850*/  FADD.FTZ R0, R155, R0 ;  /* 0x000000009b007221 */ /* 0x000fe20000010000 */
[C---:B------:R-:W-:Y:S01]  /*a860*/  HMMA.16816.F32 R40, R136.reuse, R130, R40 ;  /* 0x000000828828723c */ /* 0x040fe20000001828 */
[----:B------:R-:W1:Y:S03]  /*a870*/  LDSM.16.MT88.4 R128, [R140+0x2000] ;  /* 0x002000008c80783b */ /* 0x000e660000004200 */
[----:B------:R-:W-:Y:S01]  /*a880*/  MUFU.EX2 R33, R33 ;  /* 0x0000002100217308 */ /* 0x000fe20000000800 */
[----:B------:R-:W-:Y:S02]  /*a890*/  FADD.FTZ R2, R151, R2 ;  /* 0x0000000297027221 */ /* 0x000fe40000010000 */
[----:B------:R-:W-:Y:S05]  /*a8a0*/  FADD.FTZ R0, R142, R0 ;  /* 0x000000008e007221 */ /* 0x000fea0000010000 */
[----:B------:R-:W-:Y:S02]  /*a8b0*/  FADD.FTZ R0, R141, R0 ;  /* 0x000000008d007221 */ /* 0x000fe40000010000 */
[----:B------:R-:W-:Y:S02]  /*a8c0*/  MUFU.EX2 R30, R30 ;  /* 0x0000001e001e7308 */ /* 0x000fe40000000800 */
[----:B------:R-:W-:Y:S08]  /*a8d0*/  FADD.FTZ R0, R146, R0 ;  /* 0x0000000092007221 */ /* 0x000ff00000010000 */
[----:B------:R-:W-:Y:S10]  /*a8e0*/  MUFU.EX2 R31, R31 ;  /* 0x0000001f001f7308 */ /* 0x000ff40000000800 */
[----:B------:R-:W-:Y:S01]  /*a8f0*/  MUFU.EX2 R34, R34 ;  /* 0x0000002200227308 */ /* 0x000fe20000000800 */
[C---:B-1----:R-:W-:Y:S09]  /*a900*/  HMMA.16816.F32 R44, R136.reuse, R128, R44 ;  /* 0x00000080882c723c */ /* 0x042ff2000000182c */
[----:B------:R-:W-:Y:S01]  /*a910*/  MUFU.EX2 R35, R35 ;  /* 0x0000002300237308 */ /* 0x000fe20000000800 */
        /* <DEDUP_REMOVED lines=22> */
[----:B------:R-:W-:Y:S01]  /*aa80*/  MUFU.EX2 R136, R26 ;  /* 0x0000001a00887308 */ /* 0x000fe20000000800 */
[----:B--2---:R-:W-:Y:S09]  /*aa90*/  FADD.FTZ R2, R138, R2 ;  /* 0x000000028a027221 */ /* 0x004ff20000010000 */
[----:B------:R2:W5:Y:S01]  /*aaa0*/  MUFU.EX2 R137, R27 ;  /* 0x0000001b00897308 */ /* 0x0005620000000800 */
[----:B---3--:R-:W-:Y:S01]  /*aab0*/  LDSM.16.MT88.4 R20, [R140+0x1000] ;  /* 0x001000008c14783b */ /* 0x008fe20000004200 */
[----:B----4-:R-:W-:Y:S01]  /*aac0*/  FADD.FTZ R2, R139, R2 ;  /* 0x000000028b027221 */ /* 0x010fe20000010000 */
[C---:B-1----:R-:W-:Y:S08]  /*aad0*/  HMMA.16816.F32 R4, R12.reuse, R128, R4 ;  /* 0x000000800c04723c */ /* 0x042ff00000001804 */
[C---:B------:R-:W-:Y:S01]  /*aae0*/  HMMA.16816.F32 R8, R12.reuse, R130, R8 ;  /* 0x000000820c08723c */ /* 0x040fe20000001808 */
[----:B--2---:R-:W-:Y:S07]  /*aaf0*/  LDSM.16.MT88.4 R24, [R3+0x1800] ;  /* 0x001800000318783b */ /* 0x004fee0000004200 */
[C---:B------:R-:W-:Y:S08]  /*ab00*/  HMMA.16816.F32 R100, R12.reuse, R16, R100 ;  /* 0x000000100c64723c */ /* 0x040ff00000001864 */
        /* <DEDUP_REMOVED lines=33> */
[----:B------:R-:W-:Y:S03]  /*ad20*/  F2FP.PACK_AB R14, R143, R146 ;  /* 0x000000928f0e723e */ /* 0x000fe600000000ff */
[----:B------:R-:W-:Y:S02]  /*ad30*/  F2FP.PACK_AB R13, R139, R138 ;  /* 0x0000008a8b0d723e */ /* 0x000fe400000000ff */
[----:B-----5:R-:W-:Y:S07]  /*ad40*/  F2FP.PACK_AB R15, R137, R136 ;  /* 0x00000088890f723e */ /* 0x020fee00000000ff */
        /* <DEDUP_REMOVED lines=40> */
[C---:B------:R-:W-:Y:S01]  /*afd0*/  HMMA.16816.F32 R128, R12.reuse, R132, R4 ;  /* 0x000000840c80723c */ /* 0x040fe20000001804 */
[----:B------:R-:W2:Y:S07]  /*afe0*/  LDSM.16.MT88.4 R4, [R127+0x1800] ;  /* 0x001800007f04783b */ /* 0x000eae0000004200 */
[C---:B------:R-:W-:Y:S01]  /*aff0*/  HMMA.16816.F32 R132, R12.reuse, R134, R8 ;  /* 0x000000860c84723c */ /* 0x040fe20000001808 */
[----:B------:R-:W3:Y:S07]  /*b000*/  LDSM.16.MT88.4 R8, [R126+0x3800] ;  /* 0x003800007e08783b */ /* 0x000eee0000004200 */
[C---:B-1----:R-:W-:Y:S08]  /*b010*/  HMMA.16816.F32 R100, R12.reuse, R16, R100 ;  /* 0x000000100c64723c */ /* 0x042ff00000001864 */
[C---:B------:R-:W-:Y:S01]  /*b020*/  HMMA.16816.F32 R104, R12.reuse, R18, R104 ;  /* 0x000000120c68723c */ /* 0x040fe20000001868 */
[----:B------:R-:W1:Y:S07]  /*b030*/  LDSM.16.MT88.4 R16, [R140+0x3800] ;  /* 0x003800008c10783b */ /* 0x000e6e0000004200 */
[C---:B------:R-:W-:Y:S08]  /*b040*/  HMMA.16816.F32 R108, R12.reuse, R24, R108 ;  /* 0x000000180c6c723c */ /* 0x040ff0000000186c */
[C---:B------:R-:W-:Y:S01]  /*b050*/  HMMA.16816.F32 R112, R12.reuse, R26, R112 ;  /* 0x0000001a0c70723c */ /* 0x040fe20000001870 */
[----:B------:R4:W-:Y:S07]  /*b060*/  LDSM.16.MT88.4 R24, [R3+0x5800] ;  /* 0x005800000318783b */ /* 0x0009ee0000004200 */
[C---:B--2---:R-:W-:Y:S08]  /*b070*/  HMMA.16816.F32 R116, R12.reuse, R4, R116 ;  /* 0x000000040c74723c */ /* 0x044ff00000001874 */
[C---:B------:R-:W-:Y:S01]  /*b080*/  HMMA.16816.F32 R120, R12.reuse, R6, R120 ;  /* 0x000000060c78723c */ /* 0x040fe20000001878 */
[----:B------:R-:W2:Y:S07]  /*b090*/  LDSM.16.MT88.4 R4, [R127+0x3800] ;  /* 0x003800007f04783b */ /* 0x000eae0000004200 */
[C---:B---3--:R-:W-:Y:S04]  /*b0a0*/  HMMA.16816.F32 R36, R12.reuse, R8, R36 ;  /* 0x000000080c24723c */ /* 0x048fe80000001824 */
[----:B----4-:R-:W-:Y:S02]  /*b0b0*/  FADD.FTZ R3, R136, R2 ;  /* 0x0000000288037221 */ /* 0x010fe40000010000 */
[----:B------:R-:W-:Y:S02]  /*b0c0*/  FADD.FTZ R2, R143, R0 ;  /* 0x000000008f027221 */ /* 0x000fe40000010000 */
[C---:B------:R-:W-:Y:S01]  /*b0d0*/  HMMA.16816.F32 R40, R12.reuse, R10, R40 ;  /* 0x0000000a0c28723c */ /* 0x040fe20000001828 */
[----:B------:R-:W3:Y:S03]  /*b0e0*/  LDSM.16.MT88.4 R8, [R126+0x5800] ;  /* 0x005800007e08783b */ /* 0x000ee60000004200 */
[----:B------:R-:W-:Y:S01]  /*b0f0*/  FADD.FTZ R0, R137, R3 ;  /* 0x0000000389007221 */ /* 0x000fe20000010000 */
[----:B------:R-:W-:Y:S01]  /*b100*/  IADD3 R3, R172, -0x2, RZ ;  /* 0xfffffffeac037810 */ /* 0x000fe20007ffe0ff */
[----:B------:R-:W-:Y:S02]  /*b110*/  FADD.FTZ R2, R28, R2 ;  /* 0x000000021c027221 */ /* 0x000fe40000010000 */
[C---:B-1----:R-:W-:Y:S03]  /*b120*/  HMMA.16816.F32 R44, R12.reuse, R16, R44 ;  /* 0x000000100c2c723c */ /* 0x042fe6000000182c */
[----:B------:R-:W-:Y:S01]  /*b130*/  ISETP.GE.AND P0, PT, R3, R204, PT ;  /* 0x000000cc0300720c */ /* 0x000fe20003f06270 */
[----:B------:R-:W-:Y:S02]  /*b140*/  FADD.FTZ R0, R30, R0 ;  /* 0x000000001e007221 */ /* 0x000fe40000010000 */
[----:B------:R-:W-:Y:S02]  /*b150*/  FADD.FTZ R2, R29, R2 ;  /* 0x000000021d027221 */ /* 0x000fe40000010000 */
        /* <DEDUP_REMOVED lines=11> */
[C---:B------:R-:W-:Y:S08]  /*b210*/  HMMA.16816.F32 R64, R12.reuse, R6, R64 ;  /* 0x000000060c40723c */ /* 0x040ff00000001840 */
[C---:B---3--:R-:W-:Y:S08]  /*b220*/  HMMA.16816.F32 R68, R12.reuse, R8, R68 ;  /* 0x000000080c44723c */ /* 0x048ff00000001844 */
[C---:B------:R-:W-:Y:S08]  /*b230*/  HMMA.16816.F32 R72, R12.reuse, R10, R72 ;  /* 0x0000000a0c48723c */ /* 0x040ff00000001848 */
[C---:B-1----:R-:W-:Y:S08]  /*b240*/  HMMA.16816.F32 R76, R12.reuse, R16, R76 ;  /* 0x000000100c4c723c */ /* 0x042ff0000000184c */
[C---:B------:R-:W-:Y:S08]  /*b250*/  HMMA.16816.F32 R80, R12.reuse, R18, R80 ;  /* 0x000000120c50723c */ /* 0x040ff00000001850 */
[C---:B------:R-:W-:Y:S08]  /*b260*/  HMMA.16816.F32 R84, R12.reuse, R24, R84 ;  /* 0x000000180c54723c */ /* 0x040ff00000001854 */
[C---:B------:R-:W-:Y:S08]  /*b270*/  HMMA.16816.F32 R88, R12.reuse, R26, R88 ;  /* 0x0000001a0c58723c */ /* 0x040ff00000001858 */
[C---:B----4-:R-:W-:Y:S08]  /*b280*/  HMMA.16816.F32 R92, R12.reuse, R20, R92 ;  /* 0x000000140c5c723c */ /* 0x050ff0000000185c */
        /* <DEDUP_REMOVED lines=40> */
.L_x_5720:
        /* <DEDUP_REMOVED lines=21> */
.L_x_5721:
        /* <DEDUP_REMOVED lines=21> */
.L_x_5683:
[----:B------:R-:W-:Y:S05]  /*b7b0*/  BSYNC B0 ;  /* 0x0000000000007941 */ /* 0x000fea0003800000 */
.L_x_5682:
        /* <DEDUP_REMOVED lines=10> */
.L_x_5676:
[----:B------:R-:W-:Y:S05]  /*b860*/  BRA.DIV ~URZ, `(.L_x_5687) ;  /* 0x000039127f007947 */ /* 0x000fea000b800000 */
[----:B------:R1:W2:Y:S02]  /*b870*/  SHFL.BFLY PT, R0, R202, 0x2, 0x1f ;  /* 0x0c401f00ca007f89 */ /* 0x0002a400000e0000 */
.L_x_5722:
[----:B--2---:R-:W-:Y:S01]  /*b880*/  FADD.FTZ R0, R0, R202 ;  /* 0x000000ca00007221 */ /* 0x004fe20000010000 */
[----:B------:R-:W-:Y:S05]  /*b890*/  BRA.DIV ~URZ, `(.L_x_5688) ;  /* 0x000039427f007947 */ /* 0x000fea000b800000 */
[----:B------:R-:W2:Y:S04]  /*b8a0*/  SHFL.BFLY PT, R4, R203, 0x2, 0x1f ;  /* 0x0c401f00cb047f89 */ /* 0x000ea800000e0000 */
[----:B------:R-:W3:Y:S01]  /*b8b0*/  SHFL.BFLY PT, R2, R0, 0x1, 0x1f ;  /* 0x0c201f0000027f89 */ /* 0x000ee200000e0000 */
[----:B--2---:R-:W-:-:S02]  /*b8c0*/  FADD.FTZ R4, R4, R203 ;  /* 0x000000cb04047221 */ /* 0x004fc40000010000 */
[----:B---3--:R-:W-:-:S03]  /*b8d0*/  FADD.FTZ R0, R0, R2 ;  /* 0x0000000200007221 */ /* 0x008fc60000010000 */
[----:B------:R2:W3:Y:S04]  /*b8e0*/  SHFL.BFLY PT, R3, R4, 0x1, 0x1f ;  /* 0x0c201f0004037f89 */ /* 0x0004e800000e0000 */
.L_x_5723:
        /* <DEDUP_REMOVED lines=117> */
.L_x_5641:
        /* <DEDUP_REMOVED lines=17> */
.L_x_5690:
[----:B------:R-:W-:Y:S05]  /*c150*/  BSYNC B0 ;  /* 0x0000000000007941 */ /* 0x000fea0003800000 */
.L_x_5689:
        /* <DEDUP_REMOVED lines=15> */
[----:B-1---5:R-:W-:Y:S05]  /*c250*/  CALL.REL.NOINC `($__internal_95_$__cuda_sm70_shflsync_idx_p) ;  /* 0x0000314000007944 */ /* 0x022fea0003c00000 */
.L_x_5693:
        /* <DEDUP_REMOVED lines=14> */
[----:B------:R-:W4:Y:S03]  /*c340*/  S2R R21, SR_TID.X ;  /* 0x0000000000157919 */ /* 0x000f260000002100 */
        /* <DEDUP_REMOVED lines=11> */
[----:B----4-:R-:W-:Y:S01]  /*c400*/  SHF.R.S32.HI R19, RZ, 0x1f, R21 ;  /* 0x0000001fff137819 */ /* 0x010fe20000011415 */
        /* <DEDUP_REMOVED lines=79> */
[----:B------:R-:W2:Y:S01]  /*c900*/  SHFL.IDX PT, R5, R7, RZ, 0x1c1f ;  /* 0x001c1fff07057589 */ /* 0x000ea200000e0000 */
[----:B------:R-:W-:-:S03]  /*c910*/  IMAD.WIDE.U32 R2, R0, c[0x0][0x430], R2 ;  /* 0x00010c0000027a25 */ /* 0x000fc600078e0002 */
[----:B------:R-:W-:Y:S01]  /*c920*/  SHFL.IDX PT, R6, R6, 0x1, 0x1c1f ;  /* 0x003c1f0006067f89 */ /* 0x000fe200000e0000 */
[----:B---3--:R-:W-:-:S03]  /*c930*/  IMAD.IADD R0, R20, 0x1, R238 ;  /* 0x0000000114007824 */ /* 0x008fc600078e02ee */
        /* <DEDUP_REMOVED lines=10> */
[----:B--2---:R2:W-:Y:S01]  /*c9e0*/  @!P2 ST.E [R4.64], R17 ;  /* 0x000000110400a985 */ /* 0x0045e2000c101906 */
        /* <DEDUP_REMOVED lines=17> */
[----:B--234-:R-:W-:Y:S02]  /*cb00*/  @!P5 IMAD.WIDE R6, R222, 0x4, R2 ;  /* 0x00000004de06d825 */ /* 0x01cfe400078e0202 */
[----:B------:R-:W-:-:S03]  /*cb10*/  @!P1 LEA R4, P3, R143, R2, 0x2 ;  /* 0x000000028f049211 */ /* 0x000fc600078610ff */
[----:B------:R2:W-:Y:S01]  /*cb20*/  @!P5 ST.E.64 [R6.64], R128 ;  /* 0x000000800600d985 */ /* 0x0005e2000c101b06 */
[----:B------:R-:W-:Y:S02]  /*cb30*/  @!P1 LEA.HI.X R5, R143, R3, R144, 0x2, P3 ;  /* 0x000000038f059211 */ /* 0x000fe400018f1490 */
[----:B------:R-:W-:-:S03]  /*cb40*/  ISETP.GE.AND P5, PT, R137, c[0x0][0x3c8], PT ;  /* 0x0000f20089007a0c */ /* 0x000fc60003fa6270 */
[----:B------:R3:W-:Y:S01]  /*cb50*/  @!P1 ST.E.64 [R4.64], R132 ;  /* 0x0000008404009985 */ /* 0x0007e2000c101b06 */
[----:B------:R-:W-:Y:S02]  /*cb60*/  ISETP.GE.AND P1, PT, R127, c[0x0][0x3c8], PT ;  /* 0x0000f2007f007a0c */ /* 0x000fe40003f26270 */
[----:B--2---:R-:W-:-:S04]  /*cb70*/  @!P4 LEA R6, P3, R141, R2, 0x2 ;  /* 0x000000028d06c211 */ /* 0x004fc800078610ff */
[----:B------:R-:W-:Y:S02]  /*cb80*/  @!P4 LEA.HI.X R7, R141, R3, R142, 0x2, P3 ;  /* 0x000000038d07c211 */ /* 0x000fe400018f148e */
[----:B---3--:R-:W-:-:S03]  /*cb90*/  @!P2 LEA R4, P3, R139, R2, 0x2 ;  /* 0x000000028b04a211 */ /* 0x008fc600078610ff */
        /* <DEDUP_REMOVED lines=60> */
[----:B--2---:R-:W-:-:S04]  /*cf60*/  @!P3 LEA R6, P4, R246, R2, 0x2 ;  /* 0x00000002f606b211 */ /* 0x004fc800078810ff */
        /* <DEDUP_REMOVED lines=11> */
[----:B--2---:R-:W-:-:S04]  /*d020*/  @!P4 LEA R6, P1, R243, R2, 0x2 ;  /* 0x00000002f306c211 */ /* 0x004fc800078210ff */
        /* <DEDUP_REMOVED lines=8> */
.L_x_5695:
[----:B------:R-:W-:Y:S05]  /*d0b0*/  BSYNC B0 ;  /* 0x0000000000007941 */ /* 0x000fea0003800000 */
.L_x_5694:
[----:B----4-:R4:W1:Y:S04]  /*d0c0*/  SHFL.IDX PT, R3, R10, 0x1, 0x1c1f ;  /* 0x003c1f000a037f89 */ /* 0x01086800000e0000 */
[----:B---3--:R4:W3:Y:S01]  /*d0d0*/  SHFL.IDX PT, R2, R11, 0x1, 0x1c1f ;  /* 0x003c1f000b027f89 */ /* 0x0088e200000e0000 */
[----:B------:R-:W-:Y:S05]  /*d0e0*/  @P0 BRA `(.L_x_5696) ;  /* 0x0000089000000947 */ /* 0x000fea0003800000 */
[----:B------:R-:W-:Y:S02]  /*d0f0*/  ISETP.GE.AND P1, PT, R222, c[0x0][0x3c8], PT ;  /* 0x0000f200de007a0c */ /* 0x000fe40003f26270 */
[----:B------:R-:W-:Y:S02]  /*d100*/  ISETP.GE.AND P2, PT, R143, c[0x0][0x3c8], PT ;  /* 0x0000f2008f007a0c */ /* 0x000fe40003f46270 */
[----:B------:R-:W-:Y:S02]  /*d110*/  ISETP.GE.AND P3, PT, R141, c[0x0][0x3c8], PT ;  /* 0x0000f2008d007a0c */ /* 0x000fe40003f66270 */
[----:B------:R-:W-:-:S07]  /*d120*/  ISETP.GE.AND P0, PT, R139, c[0x0][0x3c8], PT ;  /* 0x0000f2008b007a0c */ /* 0x000fce0003f06270 */
[----:B-123--:R-:W-:Y:S02]  /*d130*/  @!P1 IMAD.WIDE R6, R222, 0x4, R2 ;  /* 0x00000004de069825 */ /* 0x00efe400078e0202 */
        /* <DEDUP_REMOVED lines=56> */
[----:B---3--:R-:W-:-:S03]  /*d4c0*/  @!P3 LEA R8, P2, R249, R2, 0x2 ;  /* 0x00000002f908b211 */ /* 0x008fc600078410ff */
        /* <DEDUP_REMOVED lines=35> */
.L_x_5692:
[----:B------:R-:W2:Y:S02]  /*d700*/  S2R R3, SR_TID.X ;  /* 0x0000000000037919 */ /* 0x000ea40000002100 */
[----:B--2---:R-:W-:-:S13]  /*d710*/  ISETP.GT.AND P0, PT, R3, 0x7f, PT ;  /* 0x0000007f0300780c */ /* 0x004fda0003f04270 */
        /* <DEDUP_REMOVED lines=38> */
.L_x_5696:
[----:B------:R-:W-:Y:S05]  /*d980*/  BSYNC B1 ;  /* 0x0000000000017941 */ /* 0x000fea0003800000 */
.L_x_5691:
[----:B--2---:R-:W2:Y:S02]  /*d990*/  LDL R0, [R1+0x8] ;  /* 0x0000080001007983 */ /* 0x004ea40000100800 */
[----:B--2---:R-:W-:-:S13]  /*d9a0*/  ISETP.NE.AND P0, PT, R0, RZ, PT ;  /* 0x000000ff0000720c */ /* 0x004fda0003f05270 */
[----:B------:R-:W-:Y:S01]  /*d9b0*/  @P0 WARPSYNC 0xffffffff ;  /* 0xffffffff00000948 */ /* 0x000fe20003800000 */
[----:B------:R-:W-:Y:S06]  /*d9c0*/  @P0 BAR.SYNC.DEFER_BLOCKING 0x5, 0x100 ;  /* 0x0144000000000b1d */ /* 0x000fec0000010000 */
[----:B------:R-:W2:Y:S04]  /*d9d0*/  @P0 LDS R240, [0x24100] ;  /* 0x02410000fff00984 */ /* 0x000ea80000000800 */
[----:B------:R-:W-:Y:S06]  /*d9e0*/  @P0 BAR.ARV 0x4, 0x100 ;  /* 0x0104000000000b1d */ /* 0x000fec0000002000 */
[----:B------:R-:W-:Y:S05]  /*d9f0*/  @P0 BRA `(.L_x_5697) ;  /* 0x0000007000000947 */ /* 0x000fea0003800000 */
[----:B------:R-:W-:Y:S05]  /*da00*/  BRA.DIV ~URZ, `(.L_x_5698) ;  /* 0x000018d27f007947 */ /* 0x000fea000b800000 */
[----:B------:R4:W3:Y:S02]  /*da10*/  SHFL.IDX PT, R0, R18, RZ, 0x1f ;  /* 0x00001fff12007589 */ /* 0x0008e400000e0000 */
.L_x_5724:
[----:B------:R-:W-:Y:S01]  /*da20*/  WARPSYNC 0xffffffff ;  /* 0xffffffff00007948 */ /* 0x000fe20003800000 */
[----:B------:R-:W-:Y:S01]  /*da30*/  BAR.SYNC.DEFER_BLOCKING 0x4, 0x100 ;  /* 0x0104000000007b1d */ /* 0x000fe20000010000 */
[----:B--23--:R-:W-:-:S05]  /*da40*/  MOV R240, R0 ;  /* 0x0000000000f07202 */ /* 0x00cfca0000000f00 */
[----:B------:R2:W-:Y:S04]  /*da50*/  @!P6 STS [0x24100], R18 ;  /* 0x02410012ff00e388 */ /* 0x0005e80000000800 */
[----:B------:R-:W-:Y:S06]  /*da60*/  BAR.ARV 0x5, 0x100 ;  /* 0x0144000000007b1d */ /* 0x000fec0000002000 */
.L_x_5697:
[----:B--2---:R-:W-:-:S13]  /*da70*/  ISETP.GE.AND P0, PT, R240, c[0x0][0x538], PT ;  /* 0x00014e00f0007a0c */ /* 0x004fda0003f06270 */
[----:B-1-345:R-:W-:Y:S01]  /*da80*/  @P0 CALL.REL.NOINC `(.L_x_5699) ;  /* 0x0000001000000944 */ /* 0x03afe20003c00000 */
[----:B------:R-:W-:Y:S05]  /*da90*/  BRA `(.L_x_5700) ;  /* 0xffff2ed000007947 */ /* 0x000fea000383ffff */
.L_x_5699:
[----:B------:R-:W-:Y:S05]  /*daa0*/  EXIT ;  /* 0x000000000000794d */ /* 0x000fea0003800000 */
.L_x_5642:
[----:B------:R-:W-:Y:S01]  /*dab0*/  IMAD.MOV.U32 R30, RZ, RZ, R9 ;  /* 0x000000ffff1e7224 */ /* 0x000fe200078e0009 */
[----:B------:R-:W-:Y:S01]  /*dac0*/  MOV R29, RZ ;  /* 0x000000ff001d7202 */ /* 0x000fe20000000f00 */
[----:B------:R-:W-:Y:S01]  /*dad0*/  IMAD.MOV.U32 R3, RZ, RZ, 0x181f ;  /* 0x0000181fff037424 */ /* 0x000fe200078e00ff */
[----:B------:R-:W-:Y:S02]  /*dae0*/  MOV R2, 0xdb00 ;  /* 0x0000db0000027802 */ /* 0x000fe40000000f00 */
[----:B-----5:R-:W-:Y:S05]  /*daf0*/  CALL.REL.NOINC `($__internal_95_$__cuda_sm70_shflsync_idx_p) ;  /* 0x000018a000007944 */ /* 0x020fea0003c00000 */
[----:B------:R-:W-:Y:S01]  /*db00*/  MOV R8, R29 ;  /* 0x0000001d00087202 */ /* 0x000fe20000000f00 */
[----:B------:R-:W-:Y:S05]  /*db10*/  BRA `(.L_x_5701) ;  /* 0xffff3ad000007947 */ /* 0x000fea000383ffff */
.L_x_5643:
[----:B------:R-:W-:Y:S01]  /*db20*/  IMAD.MOV.U32 R30, RZ, RZ, R11 ;  /* 0x000000ffff1e7224 */ /* 0x000fe200078e000b */
[----:B------:R-:W-:Y:S01]  /*db30*/  MOV R29, RZ ;  /* 0x000000ff001d7202 */ /* 0x000fe20000000f00 */
[----:B------:R-:W-:Y:S01]  /*db40*/  IMAD.MOV.U32 R3, RZ, RZ, 0x181f ;  /* 0x0000181fff037424 */ /* 0x000fe200078e00ff */
[----:B------:R-:W-:Y:S02]  /*db50*/  MOV R2, 0xdb70 ;  /* 0x0000db7000027802 */ /* 0x000fe40000000f00 */
[----:B-12--5:R-:W-:Y:S05]  /*db60*/  CALL.REL.NOINC `($__internal_95_$__cuda_sm70_shflsync_idx_p) ;  /* 0x0000183000007944 */ /* 0x026fea0003c00000 */
[----:B------:R-:W-:Y:S01]  /*db70*/  MOV R0, R29 ;  /* 0x0000001d00007202 */ /* 0x000fe20000000f00 */
[----:B------:R-:W-:Y:S05]  /*db80*/  BRA `(.L_x_5702) ;  /* 0xffff3a8000007947 */ /* 0x000fea000383ffff */
.L_x_5646:
[----:B------:R-:W-:Y:S01]  /*db90*/  IMAD.MOV.U32 R30, RZ, RZ, R9 ;  /* 0x000000ffff1e7224 */ /* 0x000fe200078e0009 */
[----:B------:R-:W-:Y:S01]  /*dba0*/  MOV R29, 0x1 ;  /* 0x00000001001d7802 */ /* 0x000fe20000000f00 */
[----:B--2---:R-:W-:Y:S01]  /*dbb0*/  IMAD.MOV.U32 R3, RZ, RZ, 0x181f ;  /* 0x0000181fff037424 */ /* 0x004fe200078e00ff */
[----:B------:R-:W-:-:S02]  /*dbc0*/  MOV R2, 0xdbe0 ;  /* 0x0000dbe000027802 */ /* 0x000fc40000000f00 */
[----:B-1-345:R-:W-:Y:S05]  /*dbd0*/  CALL.REL.NOINC `($__internal_95_$__cuda_sm70_shflsync_idx_p) ;  /* 0x000017c000007944 */ /* 0x03afea0003c00000 */
[----:B------:R-:W-:Y:S01]  /*dbe0*/  IMAD.MOV.U32 R8, RZ, RZ, R29 ;  /* 0x000000ffff087224 */ /* 0x000fe200078e001d */
[----:B------:R-:W-:Y:S01]  /*dbf0*/  MOV R29, 0x1 ;  /* 0x00000001001d7802 */ /* 0x000fe20000000f00 */
[----:B------:R-:W-:Y:S01]  /*dc00*/  IMAD.MOV.U32 R30, RZ, RZ, R11 ;  /* 0x000000ffff1e7224 */ /* 0x000fe200078e000b */
[----:B------:R-:W-:-:S02]  /*dc10*/  MOV R3, 0x181f ;  /* 0x0000181f00037802 */ /* 0x000fc40000000f00 */
[----:B------:R-:W-:Y:S02]  /*dc20*/  MOV R2, 0xdc40 ;  /* 0x0000dc4000027802 */ /* 0x000fe40000000f00 */
[----:B------:R-:W-:Y:S05]  /*dc30*/  CALL.REL.NOINC `($__internal_95_$__cuda_sm70_shflsync_idx_p) ;  /* 0x0000176000007944 */ /* 0x000fea0003c00000 */
[----:B------:R-:W-:Y:S01]  /*dc40*/  MOV R0, R29 ;  /* 0x0000001d00007202 */ /* 0x000fe20000000f00 */
[----:B------:R-:W-:Y:S05]  /*dc50*/  BRA `(.L_x_5703) ;  /* 0xffff3b4000007947 */ /* 0x000fea000383ffff */
.L_x_5649:
[----:B------:R-:W-:Y:S01]  /*dc60*/  IMAD.MOV.U32 R30, RZ, RZ, R9 ;  /* 0x000000ffff1e7224 */ /* 0x000fe200078e0009 */
[----:B------:R-:W-:Y:S01]  /*dc70*/  MOV R29, 0x2 ;  /* 0x00000002001d7802 */ /* 0x000fe20000000f00 */
[----:B-1----:R-:W-:Y:S01]  /*dc80*/  IMAD.MOV.U32 R3, RZ, RZ, 0x181f ;  /* 0x0000181fff037424 */ /* 0x002fe200078e00ff */
[----:B------:R-:W-:Y:S02]  /*dc90*/  MOV R2, 0xdcb0 ;  /* 0x0000dcb000027802 */ /* 0x000fe40000000f00 */
[----:B--2345:R-:W-:Y:S05]  /*dca0*/  CALL.REL.NOINC `($__internal_95_$__cuda_sm70_shflsync_idx_p) ;  /* 0x000016f000007944 */ /* 0x03cfea0003c00000 */
[----:B------:R-:W-:Y:S01]  /*dcb0*/  MOV R8, R29 ;  /* 0x0000001d00087202 */ /* 0x000fe20000000f00 */
[----:B------:R-:W-:Y:S05]  /*dcc0*/  BRA `(.L_x_5704) ;  /* 0xffff3c3000007947 */ /* 0x000fea000383ffff */
.L_x_5650:
[----:B------:R-:W-:Y:S01]  /*dcd0*/  IMAD.MOV.U32 R30, RZ, RZ, R11 ;  /* 0x000000ffff1e7224 */ /* 0x000fe200078e000b */
[----:B------:R-:W-:Y:S01]  /*dce0*/  MOV R29, 0x2 ;  /* 0x00000002001d7802 */ /* 0x000fe20000000f00 */
[----:B------:R-:W-:Y:S01]  /*dcf0*/  IMAD.MOV.U32 R3, RZ, RZ, 0x181f ;  /* 0x0000181fff037424 */ /* 0x000fe200078e00ff */
[----:B------:R-:W-:Y:S02]  /*dd00*/  MOV R2, 0xdd20 ;  /* 0x0000dd2000027802 */ /* 0x000fe40000000f00 */
[----:B-12345:R-:W-:Y:S05]  /*dd10*/  CALL.REL.NOINC `($__internal_95_$__cuda_sm70_shflsync_idx_p) ;  /* 0x0000168000007944 */ /* 0x03efea0003c00000 */
[----:B------:R-:W-:Y:S01]  /*dd20*/  MOV R0, R29 ;  /* 0x0000001d00007202 */ /* 0x000fe20000000f00 */
[----:B------:R-:W-:Y:S05]  /*dd30*/  BRA `(.L_x_5705) ;  /* 0xffff3be000007947 */ /* 0x000fea000383ffff */
.L_x_5653:
[----:B------:R-:W-:Y:S01]  /*dd40*/  IMAD.MOV.U32 R30, RZ, RZ, R9 ;  /* 0x000000ffff1e7224 */ /* 0x000fe200078e0009 */
[----:B------:R-:W-:Y:S01]  /*dd50*/  MOV R29, 0x3 ;  /* 0x00000003001d7802 */ /* 0x000fe20000000f00 */
[----:B-1----:R-:W-:Y:S01]  /*dd60*/  IMAD.MOV.U32 R3, RZ, RZ, 0x181f ;  /* 0x0000181fff037424 */ /* 0x002fe200078e00ff */
[----:B------:R-:W-:-:S02]  /*dd70*/  MOV R2, 0xdd90 ;  /* 0x0000dd9000027802 */ /* 0x000fc40000000f00 */
[----:B--2345:R-:W-:Y:S05]  /*dd80*/  CALL.REL.NOINC `($__internal_95_$__cuda_sm70_shflsync_idx_p) ;  /* 0x0000161000007944 */ /* 0x03cfea0003c00000 */
        /* <DEDUP_REMOVED lines=8> */
.L_x_5656:
[----:B------:R-:W-:Y:S01]  /*de10*/  IMAD.MOV.U32 R30, RZ, RZ, R9 ;  /* 0x000000ffff1e7224 */ /* 0x000fe200078e0009 */
[----:B------:R-:W-:Y:S01]  /*de20*/  MOV R29, RZ ;  /* 0x000000ff001d7202 */ /* 0x000fe20000000f00 */
[----:B------:R-:W-:Y:S01]  /*de30*/  IMAD.MOV.U32 R3, RZ, RZ, 0x181f ;  /* 0x0000181fff037424 */ /* 0x000fe200078e00ff */
[----:B------:R-:W-:Y:S02]  /*de40*/  MOV R2, 0xde60 ;  /* 0x0000de6000027802 */ /* 0x000fe40000000f00 */
[----:B------:R-:W-:Y:S05]  /*de50*/  CALL.REL.NOINC `($__internal_95_$__cuda_sm70_shflsync_idx_p) ;  /* 0x0000154000007944 */ /* 0x000fea0003c00000 */
[----:B------:R-:W-:Y:S01]  /*de60*/  MOV R8, R29 ;  /* 0x0000001d00087202 */ /* 0x000fe20000000f00 */
[----:B------:R-:W-:Y:S05]  /*de70*/  BRA `(.L_x_5707) ;  /* 0xffff474000007947 */ /* 0x000fea000383ffff */
.L_x_5657:
[----:B------:R-:W-:Y:S01]  /*de80*/  IMAD.MOV.U32 R30, RZ, RZ, R12 ;  /* 0x000000ffff1e7224 */ /* 0x000fe200078e000c */
[----:B------:R-:W-:Y:S01]  /*de90*/  MOV R29, RZ ;  /* 0x000000ff001d7202 */ /* 0x000fe20000000f00 */
[----:B------:R-:W-:Y:S01]  /*dea0*/  IMAD.MOV.U32 R3, RZ, RZ, 0x181f ;  /* 0x0000181fff037424 */ /* 0x000fe200078e00ff */
[----:B------:R-:W-:Y:S02]  /*deb0*/  MOV R2, 0xded0 ;  /* 0x0000ded000027802 */ /* 0x000fe40000000f00 */
[----:B-12---:R-:W-:Y:S05]  /*dec0*/  CALL.REL.NOINC `($__internal_95_$__cuda_sm70_shflsync_idx_p) ;  /* 0x000014d000007944 */ /* 0x006fea0003c00000 */
[C---:B------:R-:W-:Y:S01]  /*ded0*/  IADD3 R6, P6, R29.reuse, R17, RZ ;  /* 0x000000111d067210 */ /* 0x040fe20007fde0ff */
[----:B------:R-:W-:Y:S01]  /*dee0*/  IMAD.MOV.U32 R30, RZ, RZ, R9 ;  /* 0x000000ffff1e7224 */ /* 0x000fe200078e0009 */
[----:B------:R-:W-:-:S02]  /*def0*/  IADD3 R4, P5, R29, R18, RZ ;  /* 0x000000121d047210 */ /* 0x000fc40007fbe0ff */
[----:B------:R-:W-:Y:S01]  /*df00*/  IADD3 R2, P0, R29, R19, RZ ;  /* 0x000000131d027210 */ /* 0x000fe20007f1e0ff */
[----:B------:R-:W-:Y:S01]  /*df10*/  IMAD.X R7, R8, 0x1, R14, P6 ;  /* 0x0000000108077824 */ /* 0x000fe200030e060e */
        /* <DEDUP_REMOVED lines=17> */
[----:B-1----:R-:W-:Y:S05]  /*e030*/  CALL.REL.NOINC `($__internal_95_$__cuda_sm70_shflsync_idx_p) ;  /* 0x0000136000007944 */ /* 0x002fea0003c00000 */
        /* <DEDUP_REMOVED lines=8> */
.L_x_5660:
[----:B------:R-:W-:Y:S01]  /*e0c0*/  IMAD.MOV.U32 R30, RZ, RZ, R13 ;  /* 0x000000ffff1e7224 */ /* 0x000fe200078e000d */
[----:B------:R-:W-:Y:S01]  /*e0d0*/  MOV R29, RZ ;  /* 0x000000ff001d7202 */ /* 0x000fe20000000f00 */
[----:B------:R-:W-:Y:S01]  /*e0e0*/  IMAD.MOV.U32 R3, RZ, RZ, 0x181f ;  /* 0x0000181fff037424 */ /* 0x000fe200078e00ff */
[----:B------:R-:W-:Y:S02]  /*e0f0*/  MOV R2, 0xe110 ;  /* 0x0000e11000027802 */ /* 0x000fe40000000f00 */
[----:B-1234-:R-:W-:Y:S05]  /*e100*/  CALL.REL.NOINC `($__internal_95_$__cuda_sm70_shflsync_idx_p) ;  /* 0x0000129000007944 */ /* 0x01efea0003c00000 */
[----:B------:R-:W-:Y:S01]  /*e110*/  MOV R12, R29 ;  /* 0x0000001d000c7202 */ /* 0x000fe20000000f00 */
[----:B------:R-:W-:Y:S05]  /*e120*/  BRA `(.L_x_5709) ;  /* 0xffff4a0000007947 */ /* 0x000fea000383ffff */
.L_x_5661:
[----:B------:R-:W-:Y:S01]  /*e130*/  IMAD.MOV.U32 R30, RZ, RZ, R21 ;  /* 0x000000ffff1e7224 */ /* 0x000fe200078e0015 */
[----:B------:R-:W-:Y:S01]  /*e140*/  MOV R29, RZ ;  /* 0x000000ff001d7202 */ /* 0x000fe20000000f00 */
[----:B------:R-:W-:Y:S01]  /*e150*/  IMAD.MOV.U32 R3, RZ, RZ, 0x181f ;  /* 0x0000181fff037424 */ /* 0x000fe200078e00ff */
[----:B------:R-:W-:Y:S02]  /*e160*/  MOV R2, 0xe180 ;  /* 0x0000e18000027802 */ /* 0x000fe40000000f00 */
[----:B-1234-:R-:W-:Y:S05]  /*e170*/  CALL.REL.NOINC `($__internal_95_$__cuda_sm70_shflsync_idx_p) ;  /* 0x0000122000007944 */ /* 0x01efea0003c00000 */
        /* <DEDUP_REMOVED lines=31> */
.L_x_5664:
[----:B------:R-:W-:Y:S01]  /*e370*/  IMAD.MOV.U32 R30, RZ, RZ, R5 ;  /* 0x000000ffff1e7224 */ /* 0x000fe200078e0005 */
[----:B------:R-:W-:Y:S01]  /*e380*/  MOV R29, RZ ;  /* 0x000000ff001d7202 */ /* 0x000fe20000000f00 */
[----:B------:R-:W-:Y:S01]  /*e390*/  IMAD.MOV.U32 R3, RZ, RZ, 0x181f ;  /* 0x0000181fff037424 */ /* 0x000fe200078e00ff */
[----:B------:R-:W-:Y:S02]  /*e3a0*/  MOV R2, 0xe3c0 ;  /* 0x0000e3c000027802 */ /* 0x000fe40000000f00 */
[----:B------:R-:W-:Y:S05]  /*e3b0*/  CALL.REL.NOINC `($__internal_95_$__cuda_sm70_shflsync_idx_p) ;  /* 0x00000fe000007944 */ /* 0x000fea0003c00000 */
[----:B------:R-:W-:Y:S01]  /*e3c0*/  MOV R4, R29 ;  /* 0x0000001d00047202 */ /* 0x000fe20000000f00 */
[----:B------:R-:W-:Y:S05]  /*e3d0*/  BRA `(.L_x_5711) ;  /* 0xffff6e2000007947 */ /* 0x000fea000383ffff */
.L_x_5665:
[----:B------:R-:W-:Y:S01]  /*e3e0*/  IMAD.MOV.U32 R30, RZ, RZ, R12 ;  /* 0x000000ffff1e7224 */ /* 0x000fe200078e000c */
[----:B------:R-:W-:Y:S01]  /*e3f0*/  MOV R29, RZ ;  /* 0x000000ff001d7202 */ /* 0x000fe20000000f00 */
[----:B------:R-:W-:Y:S01]  /*e400*/  IMAD.MOV.U32 R3, RZ, RZ, 0x181f ;  /* 0x0000181fff037424 */ /* 0x000fe200078e00ff */
[----:B------:R-:W-:Y:S02]  /*e410*/  MOV R2, 0xe430 ;  /* 0x0000e43000027802 */ /* 0x000fe40000000f00 */
[----:B-12---:R-:W-:Y:S05]  /*e420*/  CALL.REL.NOINC `($__internal_95_$__cuda_sm70_shflsync_idx_p) ;  /* 0x00000f7000007944 */ /* 0x006fea0003c00000 */
        /* <DEDUP_REMOVED lines=22> */
[----:B-1----:R-:W-:Y:S05]  /*e590*/  CALL.REL.NOINC `($__internal_95_$__cuda_sm70_shflsync_idx_p) ;  /* 0x00000e0000007944 */ /* 0x002fea0003c00000 */
[----:B------:R-:W-:Y:S01]  /*e5a0*/  IMAD.MOV.U32 R4, RZ, RZ, R29 ;  /* 0x000000ffff047224 */ /* 0x000fe200078e001d */
[----:B------:R-:W-:Y:S01]  /*e5b0*/  MOV R29, 0x1 ;  /* 0x00000001001d7802 */ /* 0x000fe20000000f00 */
[----:B------:R-:W-:Y:S01]  /*e5c0*/  IMAD.MOV.U32 R30, RZ, RZ, R12 ;  /* 0x000000ffff1e7224 */ /* 0x000fe200078e000c */
[----:B------:R-:W-:Y:S02]  /*e5d0*/  MOV R3, 0x181f ;  /* 0x0000181f00037802 */ /* 0x000fe40000000f00 */
[----:B------:R-:W-:Y:S02]  /*e5e0*/  MOV R2, 0xe600 ;  /* 0x0000e60000027802 */ /* 0x000fe40000000f00 */
[----:B------:R-:W-:Y:S05]  /*e5f0*/  CALL.REL.NOINC `($__internal_95_$__cuda_sm70_shflsync_idx_p) ;  /* 0x00000da000007944 */ /* 0x000fea0003c00000 */
[----:B------:R-:W-:Y:S01]  /*e600*/  MOV R0, R29 ;  /* 0x0000001d00007202 */ /* 0x000fe20000000f00 */
[----:B------:R-:W-:Y:S05]  /*e610*/  BRA `(.L_x_5712) ;  /* 0xffff6d3000007947 */ /* 0x000fea000383ffff */
.L_x_5669:
[----:B------:R-:W-:Y:S01]  /*e620*/  MOV R29, RZ ;  /* 0x000000ff001d7202 */ /* 0x000fe20000000f00 */
[----:B------:R-:W-:Y:S01]  /*e630*/  IMAD.MOV.U32 R30, RZ, RZ, R12 ;  /* 0x000000ffff1e7224 */ /* 0x000fe200078e000c */
[----:B------:R-:W-:Y:S01]  /*e640*/  MOV R2, 0xe670 ;  /* 0x0000e67000027802 */ /* 0x000fe20000000f00 */
[----:B------:R-:W-:Y:S02]  /*e650*/  IMAD.MOV.U32 R3, RZ, RZ, 0x181f ;  /* 0x0000181fff037424 */ /* 0x000fe400078e00ff */
[----:B-1234-:R-:W-:Y:S05]  /*e660*/  CALL.REL.NOINC `($__internal_95_$__cuda_sm70_shflsync_idx_p) ;  /* 0x00000d3000007944 */ /* 0x01efea0003c00000 */
[----:B------:R-:W-:Y:S01]  /*e670*/  MOV R5, R29 ;  /* 0x0000001d00057202 */ /* 0x000fe20000000f00 */
[----:B------:R-:W-:-:S05]  /*e680*/  BRA `(.L_x_5713) ;  /* 0xffff721000007947 */ /* 0x000fca000383ffff */
.L_x_5670:
[----:B------:R-:W-:Y:S01]  /*e690*/  MOV R29, RZ ;  /* 0x000000ff001d7202 */ /* 0x000fe20000000f00 */
[----:B------:R-:W-:Y:S01]  /*e6a0*/  IMAD.MOV.U32 R30, RZ, RZ, R14 ;  /* 0x000000ffff1e7224 */ /* 0x000fe200078e000e */
[----:B------:R-:W-:Y:S01]  /*e6b0*/  MOV R2, 0xe6e0 ;  /* 0x0000e6e000027802 */ /* 0x000fe20000000f00 */
[----:B------:R-:W-:Y:S02]  /*e6c0*/  IMAD.MOV.U32 R3, RZ, RZ, 0x181f ;  /* 0x0000181fff037424 */ /* 0x000fe400078e00ff */
[----:B-1234-:R-:W-:Y:S05]  /*e6d0*/  CALL.REL.NOINC `($__internal_95_$__cuda_sm70_shflsync_idx_p) ;  /* 0x00000cc000007944 */ /* 0x01efea0003c00000 */
        /* <DEDUP_REMOVED lines=23> */
[----:B------:R-:W-:Y:S05]  /*e850*/  CALL.REL.NOINC `($__internal_95_$__cuda_sm70_shflsync_idx_p) ;  /* 0x00000b4000007944 */ /* 0x000fea0003c00000 */
[----:B------:R-:W-:Y:S01]  /*e860*/  MOV R3, 0x181f ;  /* 0x0000181f00037802 */ /* 0x000fe20000000f00 */
[----:B------:R-:W-:Y:S01]  /*e870*/  IMAD.MOV.U32 R5, RZ, RZ, R29 ;  /* 0x000000ffff057224 */ /* 0x000fe200078e001d */
[----:B------:R-:W-:Y:S01]  /*e880*/  MOV R29, 0x1 ;  /* 0x00000001001d7802 */ /* 0x000fe20000000f00 */
[----:B------:R-:W-:Y:S01]  /*e890*/  IMAD.MOV.U32 R30, RZ, RZ, R14 ;  /* 0x000000ffff1e7224 */ /* 0x000fe200078e000e */
[----:B------:R-:W-:Y:S02]  /*e8a0*/  MOV R2, 0xe8c0 ;  /* 0x0000e8c000027802 */ /* 0x000fe40000000f00 */
[----:B------:R-:W-:Y:S05]  /*e8b0*/  CALL.REL.NOINC `($__internal_95_$__cuda_sm70_shflsync_idx_p) ;  /* 0x00000ae000007944 */ /* 0x000fea0003c00000 */
[----:B------:R-:W-:Y:S01]  /*e8c0*/  MOV R2, R29 ;  /* 0x0000001d00027202 */ /* 0x000fe20000000f00 */
[----:B------:R-:W-:-:S05]  /*e8d0*/  BRA `(.L_x_5714) ;  /* 0xffff712000007947 */ /* 0x000fca000383ffff */
.L_x_5673:
[----:B------:R-:W-:Y:S01]  /*e8e0*/  MOV R29, RZ ;  /* 0x000000ff001d7202 */ /* 0x000fe20000000f00 */
[----:B------:R-:W-:Y:S01]  /*e8f0*/  IMAD.MOV.U32 R30, RZ, RZ, R5 ;  /* 0x000000ffff1e7224 */ /* 0x000fe200078e0005 */
[----:B------:R-:W-:Y:S01]  /*e900*/  MOV R2, 0xe930 ;  /* 0x0000e93000027802 */ /* 0x000fe20000000f00 */
[----:B------:R-:W-:Y:S02]  /*e910*/  IMAD.MOV.U32 R3, RZ, RZ, 0x181f ;  /* 0x0000181fff037424 */ /* 0x000fe400078e00ff */
[----:B------:R-:W-:Y:S05]  /*e920*/  CALL.REL.NOINC `($__internal_95_$__cuda_sm70_shflsync_idx_p) ;  /* 0x00000a7000007944 */ /* 0x000fea0003c00000 */
[----:B------:R-:W-:Y:S01]  /*e930*/  MOV R4, R29 ;  /* 0x0000001d00047202 */ /* 0x000fe20000000f00 */
[----:B------:R-:W-:-:S05]  /*e940*/  BRA `(.L_x_5715) ;  /* 0xffff9ce000007947 */ /* 0x000fca000383ffff */
.L_x_5674:
[----:B------:R-:W-:Y:S01]  /*e950*/  MOV R29, RZ ;  /* 0x000000ff001d7202 */ /* 0x000fe20000000f00 */
[----:B------:R-:W-:Y:S01]  /*e960*/  IMAD.MOV.U32 R30, RZ, RZ, R12 ;  /* 0x000000ffff1e7224 */ /* 0x000fe200078e000c */
[----:B------:R-:W-:Y:S01]  /*e970*/  MOV R2, 0xe9a0 ;  /* 0x0000e9a000027802 */ /* 0x000fe20000000f00 */
[----:B------:R-:W-:Y:S02]  /*e980*/  IMAD.MOV.U32 R3, RZ, RZ, 0x181f ;  /* 0x0000181fff037424 */ /* 0x000fe400078e00ff */
[----:B-12---:R-:W-:Y:S05]  /*e990*/  CALL.REL.NOINC `($__internal_95_$__cuda_sm70_shflsync_idx_p) ;  /* 0x00000a0000007944 */ /* 0x006fea0003c00000 */
        /* <DEDUP_REMOVED lines=23> */
[----:B--2---:R-:W-:Y:S05]  /*eb10*/  CALL.REL.NOINC `($__internal_95_$__cuda_sm70_shflsync_idx_p) ;  /* 0x0000088000007944 */ /* 0x004fea0003c00000 */
        /* <DEDUP_REMOVED lines=8> */
.L_x_5679:
[----:B------:R-:W-:Y:S01]  /*eba0*/  MOV R29, RZ ;  /* 0x000000ff001d7202 */ /* 0x000fe20000000f00 */
[----:B------:R-:W-:Y:S01]  /*ebb0*/  IMAD.MOV.U32 R30, RZ, RZ, R12 ;  /* 0x000000ffff1e7224 */ /* 0x000fe200078e000c */
[----:B------:R-:W-:Y:S01]  /*ebc0*/  MOV R2, 0xebf0 ;  /* 0x0000ebf000027802 */ /* 0x000fe20000000f00 */
[----:B------:R-:W-:Y:S02]  /*ebd0*/  IMAD.MOV.U32 R3, RZ, RZ, 0x181f ;  /* 0x0000181fff037424 */ /* 0x000fe400078e00ff */
[----:B-1234-:R-:W-:Y:S05]  /*ebe0*/  CALL.REL.NOINC `($__internal_95_$__cuda_sm70_shflsync_idx_p) ;  /* 0x000007b000007944 */ /* 0x01efea0003c00000 */
[----:B------:R-:W-:Y:S01]  /*ebf0*/  MOV R5, R29 ;  /* 0x0000001d00057202 */ /* 0x000fe20000000f00 */
[----:B------:R-:W-:-:S05]  /*ec00*/  BRA `(.L_x_5717) ;  /* 0xffffa08000007947 */ /* 0x000fca000383ffff */
.L_x_5680:
        /* <DEDUP_REMOVED lines=37> */
.L_x_5681:
[----:B------:R-:W-:Y:S01]  /*ee60*/  MOV R127, 0x2 ;  /* 0x00000002007f7802 */ /* 0x000fe20000000f00 */
[----:B------:R-:W-:Y:S01]  /*ee70*/  IMAD.MOV.U32 R2, RZ, RZ, R125 ;  /* 0x000000ffff027224 */ /* 0x000fe200078e007d */
[----:B------:R-:W-:Y:S02]  /*ee80*/  MOV R3, 0xeea0 ;  /* 0x0000eea000037802 */ /* 0x000fe40000000f00 */
[----:B------:R-:W-:Y:S05]  /*ee90*/  CALL.REL.NOINC `($__internal_94_$__cuda_sm70_shflsync_bfly_p) ;  /* 0x000004b000007944 */ /* 0x000fea0003c00000 */
[----:B------:R-:W-:Y:S01]  /*eea0*/  MOV R2, R127 ;  /* 0x0000007f00027202 */ /* 0x000fe20000000f00 */
[----:B------:R-:W-:-:S05]  /*eeb0*/  BRA `(.L_x_5719) ;  /* 0xffffac6000007947 */ /* 0x000fca000383ffff */
.L_x_5684:
[----:B------:R-:W-:Y:S01]  /*eec0*/  MOV R29, RZ ;  /* 0x000000ff001d7202 */ /* 0x000fe20000000f00 */
[----:B------:R-:W-:Y:S01]  /*eed0*/  IMAD.MOV.U32 R30, RZ, RZ, R5 ;  /* 0x000000ffff1e7224 */ /* 0x000fe200078e0005 */
[----:B------:R-:W-:Y:S01]  /*eee0*/  MOV R2, 0xef10 ;  /* 0x0000ef1000027802 */ /* 0x000fe20000000f00 */
[----:B------:R-:W-:Y:S02]  /*eef0*/  IMAD.MOV.U32 R3, RZ, RZ, 0x181f ;  /* 0x0000181fff037424 */ /* 0x000fe400078e00ff */
[----:B------:R-:W-:Y:S05]  /*ef00*/  CALL.REL.NOINC `($__internal_95_$__cuda_sm70_shflsync_idx_p) ;  /* 0x0000049000007944 */ /* 0x000fea0003c00000 */
[----:B------:R-:W-:Y:S01]  /*ef10*/  MOV R4, R29 ;  /* 0x0000001d00047202 */ /* 0x000fe20000000f00 */
[----:B------:R-:W-:-:S05]  /*ef20*/  BRA `(.L_x_5720) ;  /* 0xffffc5e000007947 */ /* 0x000fca000383ffff */
.L_x_5685:
        /* <DEDUP_REMOVED lines=37> */
.L_x_5687:
[----:B------:R-:W-:Y:S01]  /*f180*/  IMAD.MOV.U32 R2, RZ, RZ, R202 ;  /* 0x000000ffff027224 */ /* 0x000fe200078e00ca */
[----:B------:R-:W-:-:S02]  /*f190*/  MOV R127, 0x2 ;  /* 0x00000002007f7802 */ /* 0x000fc40000000f00 */
[----:B------:R-:W-:Y:S02]  /*f1a0*/  MOV R3, 0xf1c0 ;  /* 0x0000f1c000037802 */ /* 0x000fe40000000f00 */
[----:B------:R-:W-:Y:S05]  /*f1b0*/  CALL.REL.NOINC `($__internal_94_$__cuda_sm70_shflsync_bfly_p) ;  /* 0x0000019000007944 */ /* 0x000fea0003c00000 */
[----:B------:R-:W-:Y:S01]  /*f1c0*/  MOV R0, R127 ;  /* 0x0000007f00007202 */ /* 0x000fe20000000f00 */
[----:B------:R-:W-:Y:S05]  /*f1d0*/  BRA `(.L_x_5722) ;  /* 0xffffc6a000007947 */ /* 0x000fea000383ffff */
.L_x_5688:
[----:B------:R-:W-:Y:S01]  /*f1e0*/  IMAD.MOV.U32 R2, RZ, RZ, R0 ;  /* 0x000000ffff027224 */ /* 0x000fe200078e0000 */
[----:B------:R-:W-:Y:S02]  /*f1f0*/  MOV R127, 0x1 ;  /* 0x00000001007f7802 */ /* 0x000fe40000000f00 */
[----:B------:R-:W-:Y:S02]  /*f200*/  MOV R3, 0xf220 ;  /* 0x0000f22000037802 */ /* 0x000fe40000000f00 */
[----:B-1----:R-:W-:Y:S05]  /*f210*/  CALL.REL.NOINC `($__internal_94_$__cuda_sm70_shflsync_bfly_p) ;  /* 0x0000013000007944 */ /* 0x002fea0003c00000 */
[----:B------:R-:W-:Y:S01]  /*f220*/  FADD.FTZ R0, R0, R127 ;  /* 0x0000007f00007221 */ /* 0x000fe20000010000 */
[----:B------:R-:W-:Y:S02]  /*f230*/  MOV R2, R203 ;  /* 0x000000cb00027202 */ /* 0x000fe40000000f00 */
[----:B------:R-:W-:Y:S02]  /*f240*/  MOV R127, 0x2 ;  /* 0x00000002007f7802 */ /* 0x000fe40000000f00 */
[----:B------:R-:W-:Y:S02]  /*f250*/  MOV R3, 0xf270 ;  /* 0x0000f27000037802 */ /* 0x000fe40000000f00 */
[----:B------:R-:W-:Y:S05]  /*f260*/  CALL.REL.NOINC `($__internal_94_$__cuda_sm70_shflsync_bfly_p) ;  /* 0x000000e000007944 */ /* 0x000fea0003c00000 */
[----:B------:R-:W-:Y:S01]  /*f270*/  FADD.FTZ R4, R203, R127 ;  /* 0x0000007fcb047221 */ /* 0x000fe20000010000 */
[----:B------:R-:W-:-:S02]  /*f280*/  MOV R127, 0x1 ;  /* 0x00000001007f7802 */ /* 0x000fc40000000f00 */
[----:B------:R-:W-:Y:S02]  /*f290*/  MOV R3, 0xf2c0 ;  /* 0x0000f2c000037802 */ /* 0x000fe40000000f00 */
[----:B------:R-:W-:Y:S02]  /*f2a0*/  MOV R2, R4 ;  /* 0x0000000400027202 */ /* 0x000fe40000000f00 */
[----:B------:R-:W-:Y:S05]  /*f2b0*/  CALL.REL.NOINC `($__internal_94_$__cuda_sm70_shflsync_bfly_p) ;  /* 0x0000009000007944 */ /* 0x000fea0003c00000 */
[----:B------:R-:W-:Y:S01]  /*f2c0*/  MOV R3, R127 ;  /* 0x0000007f00037202 */ /* 0x000fe20000000f00 */
[----:B------:R-:W-:Y:S05]  /*f2d0*/  BRA `(.L_x_5723) ;  /* 0xffffc61000007947 */ /* 0x000fea000383ffff */
.L_x_5698:
[----:B------:R-:W-:Y:S01]  /*f2e0*/  IMAD.MOV.U32 R30, RZ, RZ, R18 ;  /* 0x000000ffff1e7224 */ /* 0x000fe200078e0012 */
[----:B------:R-:W-:Y:S01]  /*f2f0*/  MOV R29, RZ ;  /* 0x000000ff001d7202 */ /* 0x000fe20000000f00 */
[----:B-1----:R-:W-:Y:S01]  /*f300*/  IMAD.MOV.U32 R3, RZ, RZ, 0x1f ;  /* 0x0000001fff037424 */ /* 0x002fe200078e00ff */
[----:B---3--:R-:W-:Y:S02]  /*f310*/  MOV R2, 0xf330 ;  /* 0x0000f33000027802 */ /* 0x008fe40000000f00 */
[----:B--2-45:R-:W-:Y:S05]  /*f320*/  CALL.REL.NOINC `($__internal_95_$__cuda_sm70_shflsync_idx_p) ;  /* 0x0000007000007944 */ /* 0x034fea0003c00000 */
[----:B------:R-:W-:Y:S01]  /*f330*/  MOV R0, R29 ;  /* 0x0000001d00007202 */ /* 0x000fe20000000f00 */
[----:B------:R-:W-:Y:S05]  /*f340*/  BRA `(.L_x_5724) ;  /* 0xffffe6d000007947 */ /* 0x000fea000383ffff */
        .weak           $__internal_94_$__cuda_sm70_shflsync_bfly_p
        .type           $__internal_94_$__cuda_sm70_shflsync_bfly_p,@function
        .size           $__internal_94_$__cuda_sm70_shflsync_bfly_p,($__internal_95_$__cuda_sm70_shflsync_idx_p - $__internal_94_$__cuda_sm70_shflsync_bfly_p)
$__internal_94_$__cuda_sm70_shflsync_bfly_p:
[----:B------:R-:W-:Y:S04]  /*f350*/  WARPSYNC R178 ;  /* 0x000000b200007348 */ /* 0x000fe80003800000 */
[----:B------:R1:W2:Y:S02]  /*f360*/  SHFL.BFLY PT, R127, R2, R127, R179 ;  /* 0x0c00007f027f7389 */ /* 0x0002a400000e00b3 */
[----:B-1----:R-:W-:-:S02]  /*f370*/  MOV R2, R3 ;  /* 0x0000000300027202 */ /* 0x002fc40000000f00 */
[----:B------:R-:W-:-:S04]  /*f380*/  MOV R3, 0x0 ;  /* 0x0000000000037802 */ /* 0x000fc80000000f00 */
[----:B--2---:R-:W-:Y:S05]  /*f390*/  RET.REL.NODEC R2 `(_ZN7cutlass13device_kernelIN5flash19enable_sm80_to_sm89INS1_16FlashAttnFwdSm80INS1_25CollectiveMainloopFwdSm80ILi8ELi2ELb0EN4cute5tupleIJNS5_1CILi128EEENS7_ILi64EEENS7_ILi192EEEEEELi192ENS_6half_tEfNS_4arch4Sm80ELb1ELb0ELb0ELb0ELb1ELb0ELb1ELb1EEENS1_21CollectiveEpilogueFwdINS6_IJS8_SA_S9_EEENS6_IJNS7_ILi1EEESI_SI_EEESC_SE_Li256ELb0ELb1ELb1ELb0EEENS1_30DynamicPersistentTileSchedulerILi256ELi256ELb1ELb1ELb0EEEEEEEEEvNT_6ParamsE) ;  /* 0xffff0c6002007950 */ /* 0x004fea0003c3ffff */
        .weak           $__internal_95_$__cuda_sm70_shflsync_idx_p
        .type           $__internal_95_$__cuda_sm70_shflsync_idx_p,@function
        .size           $__internal_95_$__cuda_sm70_shflsync_idx_p,(.L_x_6297 - $__internal_95_$__cuda_sm70_shflsync_idx_p)
$__internal_95_$__cuda_sm70_shflsync_idx_p:
[----:B------:R-:W-:-:S04]  /*f3a0*/  MOV R31, 0xffffffff ;  /* 0xffffffff001f7802 */ /* 0x000fc80000000f00 */
[----:B------:R-:W-:Y:S04]  /*f3b0*/  WARPSYNC R31 ;  /* 0x0000001f00007348 */ /* 0x000fe80003800000 */
[----:B------:R1:W2:Y:S02]  /*f3c0*/  SHFL.IDX PT, R29, R30, R29, R3 ;  /* 0x0000001d1e1d7389 */ /* 0x0002a400000e0003 */
[----:B-1----:R-:W-:-:S04]  /*f3d0*/  MOV R3, 0x0 ;  /* 0x0000000000037802 */ /* 0x002fc80000000f00 */
[----:B--2---:R-:W-:Y:S05]  /*f3e0*/  RET.REL.NODEC R2 `(_ZN7cutlass13device_kernelIN5flash19enable_sm80_to_sm89INS1_16FlashAttnFwdSm80INS1_25CollectiveMainloopFwdSm80ILi8ELi2ELb0EN4cute5tupleIJNS5_1CILi128EEENS7_ILi64EEENS7_ILi192EEEEEELi192ENS_6half_tEfNS_4arch4Sm80ELb1ELb0ELb0ELb0ELb1ELb0ELb1ELb1EEENS1_21CollectiveEpilogueFwdINS6_IJS8_SA_S9_EEENS6_IJNS7_ILi1EEESI_SI_EEESC_SE_Li256ELb0ELb1ELb1ELb0EEENS1_30DynamicPersistentTileSchedulerILi256ELi256ELb1ELb1ELb0EEEEEEEEEvNT_6ParamsE) ;  /* 0xffff0c1002007950 */ /* 0x004fea0003c3ffff */
.L_x_5725:
        /* <DEDUP_REMOVED lines=9> */
.L_x_6297:


//--------------------- .text._ZN7cutlass13device_kernelIN5flash19enable_sm80_to_sm89INS1_16FlashAttnFwdSm80INS1_25CollectiveMainloopFwdSm80ILi8ELi2ELb0EN4cute5tupleIJNS5_1CILi128EEENS7_ILi64EEENS7_ILi192EEEEEELi192ENS_6half_tEfNS_4arch4Sm80ELb1ELb0ELb0ELb1ELb1ELb0ELb1ELb1EEENS1_21CollectiveEpilogueFwdINS6_IJS8_SA_S9_EEENS6_IJNS7_ILi1EEESI_SI_EEESC_SE_Li256ELb1ELb1ELb1ELb0EEENS1_36VarlenDynamicPersistentTileSchedulerILi128ELi64ELi256ELi256ELb1ELb1ELb0ELb1ELb1ELb1EEEEEEEEEvNT_6ParamsE --------------------------
	.section	.text._ZN7cutlass13device_kernelIN5flash19enable_sm80_to_sm89INS1_16FlashAttnFwdSm80INS1_25CollectiveMainloopFwdSm80ILi8ELi2ELb0EN4cute5tupleIJNS5_1CILi128EEENS7_ILi64EEENS7_ILi192EEEEEELi192ENS_6half_tEfNS_4arch4Sm80ELb1ELb0ELb0ELb1ELb1ELb0ELb1ELb1EEENS1_21CollectiveEpilogueFwdINS6_IJS8_SA_S9_EEENS6_IJNS7_ILi1EEESI_SI_EEESC_SE_Li256ELb1ELb1ELb1ELb0EEENS1_36VarlenDynamicPersistentTileSchedulerILi128ELi64ELi256ELi256ELb1ELb1ELb0ELb1ELb1ELb1EEEEEEEEEvNT_6ParamsE,"ax",@progbits
	.sectioninfo	@"SHI_REGISTERS=255"
	.align	128
.text._ZN7cutlass13device_kernelIN5flash19enable_sm80_to_sm89INS1_16FlashAttnFwdSm80INS1_25CollectiveMainloopFwdSm80ILi8ELi2ELb0EN4cute5tupleIJNS5_1CILi128EEENS7_ILi64EEENS7_ILi192EEEEEELi192ENS_6half_tEfNS_4arch4Sm80ELb1ELb0ELb0ELb1ELb1ELb0ELb1ELb1EEENS1_21CollectiveEpilogueFwdINS6_IJS8_SA_S9_EEENS6_IJNS7_ILi1EEESI_SI_EEESC_SE_Li256ELb1ELb1ELb1ELb0EEENS1_36VarlenDynamicPersistentTileSchedulerILi128ELi64ELi256ELi256ELb1ELb1ELb0ELb1ELb1ELb1EEEEEEEEEvNT_6ParamsE:
        .type           _ZN7cutlass13device_kernelIN5flash19enable_sm80_to_sm89INS1_16FlashAttnFwdSm80INS1_25CollectiveMainloopFwdSm80ILi8ELi2ELb0EN4cute5tupleIJNS5_1CILi128EEENS7_ILi64EEENS7_ILi192EEEEEELi192ENS_6half_tEfNS_4arch4Sm80ELb1ELb0ELb0ELb1ELb1ELb0ELb1ELb1EEENS1_21CollectiveEpilogueFwdINS6_IJS8_SA_S9_EEENS6_IJNS7_ILi1EEESI_SI_EEESC_SE_Li256ELb1ELb1ELb1ELb0EEENS1_36VarlenDynamicPersistentTileSchedulerILi128ELi64ELi256ELi256ELb1ELb1ELb0ELb1ELb1ELb1EEEEEEEEEvNT_6ParamsE,@function
        .size           _ZN7cutlass13device_kernelIN5flash19enable_sm80_to_sm89INS1_16FlashAttnFwdSm80INS1_25CollectiveMainloopFwdSm80ILi8ELi2ELb0EN4cute5tupleIJNS5_1CILi128EEENS7_ILi64EEENS7_ILi192EEEEEELi192ENS_6half_tEfNS_4arch4Sm80ELb1ELb0ELb0ELb1ELb1ELb0ELb1ELb1EEENS1_21CollectiveEpilogueFwdINS6_IJS8_SA_S9_EEENS6_IJNS7_ILi1EEESI_SI_EEESC_SE_Li256ELb1ELb1ELb1ELb0EEENS1_36VarlenDynamicPersistentTileSchedulerILi128ELi64ELi256ELi256ELb1ELb1ELb0ELb1ELb1ELb1EEEEEEEEEvNT_6ParamsE,(.L_x_6300 - _ZN7cutlass13device_kernelIN5flash19enable_sm80_to_sm89INS1_16FlashAttnFwdSm80INS1_25CollectiveMainloopFwdSm80ILi8ELi2ELb0EN4cute5tupleIJNS5_1CILi128EEENS7_ILi64EEENS7_ILi192EEEEEELi192ENS_6half_tEfNS_4arch4Sm80ELb1ELb0ELb0ELb1ELb1ELb0ELb1ELb1EEENS1_21CollectiveEpilogueFwdINS6_IJS8_SA_S9_EEENS6_IJNS7_ILi1EEESI_SI_EEESC_SE_Li256ELb1ELb1ELb1ELb0EEENS1_36VarlenDynamicPersistentTileSchedulerILi128ELi64ELi256ELi256ELb1ELb1ELb0ELb1ELb1ELb1EEEEEEEEEvNT_6ParamsE)
        .other          _ZN7cutlass13device_kernelIN5flash19enable_sm80_to_sm89INS1_16FlashAttnFwdSm80INS1_25CollectiveMainloopFwdSm80ILi8ELi2ELb0EN4cute5tupleIJNS5_1CILi128EEENS7_ILi64EEENS7_ILi192EEEEEELi192ENS_6half_tEfNS_4arch4Sm80ELb1ELb0ELb0ELb1ELb1ELb0ELb1ELb1EEENS1_21CollectiveEpilogueFwdINS6_IJS8_SA_S9_EEENS6_IJNS7_ILi1EEESI_SI_EEESC_SE_Li256ELb1ELb1ELb1ELb0EEENS1_36VarlenDynamicPersistentTileSchedulerILi128ELi64ELi256ELi256ELb1ELb1ELb0ELb1ELb1ELb1EEEEEEEEEvNT_6ParamsE,@"STO_CUDA_ENTRY STV_DEFAULT"
_ZN7cutlass13device_kernelIN5flash19enable_sm80_to_sm89INS1_16FlashAttnFwdSm80INS1_25CollectiveMainloopFwdSm80ILi8ELi2ELb0EN4cute5tupleIJNS5_1CILi128EEENS7_ILi64EEENS7_ILi192EEEEEELi192ENS_6half_tEfNS_4arch4Sm80ELb1ELb0ELb0ELb1ELb1ELb0ELb1ELb1EEENS1_21CollectiveEpilogueFwdINS6_IJS8_SA_S9_EEENS6_IJNS7_ILi1EEESI_SI_EEESC_SE_Li256ELb1ELb1ELb1ELb0EEENS1_36VarlenDynamicPersistentTileSchedulerILi128ELi64ELi256ELi256ELb1ELb1ELb0ELb1ELb1ELb1EEEEEEEEEvNT_6ParamsE:
        /* <DEDUP_REMOVED lines=52> */
.L_x_5731:
        /* <DEDUP_REMOVED lines=16> */
.L_x_5855:
        /* <DEDUP_REMOVED lines=16> */
.L_x_5856:
[----:B---3--:R-:W-:-:S05]  /*0540*/  IMAD R0, R0, c[0x0][0x538], RZ ;  /* 0x00014e0000007a24 */ /* 0x008fca00078e02ff */
[----:B------:R-:W-:-:S04]  /*0550*/  IADD3 R6, R0, R6, RZ ;  /* 0x0000000600067210 */ /* 0x000fc80007ffe0ff */
[----:B------:R-:W-:-:S13]  /*0560*/  ISETP.GT.AND P0, PT, R6, UR4, PT ;  /* 0x0000000406007c0c */ /* 0x000fda000bf04270 */
[----:B-12---:R-:W-:Y:S05]  /*0570*/  @!P0 BRA `(.L_x_5731) ;  /* 0xfffffdc000008947 */ /* 0x006fea000383ffff */
.L_x_5727:
[----:B------:R-:W-:-:S05]  /*0580*/  IADD3 R10, -R0, R6, RZ ;  /* 0x00000006000a7210 */ /* 0x000fca0007ffe1ff */
[----:B------:R-:W-:-:S05]  /*0590*/  IMAD R0, R4, c[0x0][0x538], R10 ;  /* 0x00014e0004007a24 */ /* 0x000fca00078e020a */
[----:B------:R-:W-:Y:S01]  /*05a0*/  ISETP.GT.AND P0, PT, R0, UR4, PT ;  /* 0x0000000400007c0c */ /* 0x000fe2000bf04270 */
[----:B------:R-:W-:-:S12]  /*05b0*/  BRA.DIV ~URZ, `(.L_x_5732) ;  /* 0x000114a27f007947 */ /* 0x000fd8000b800000 */
[----:B------:R-:W-:-:S04]  /*05c0*/  VOTE.ANY R6, PT, !P0 ;  /* 0x0000000000067806 */ /* 0x000fc800040e0100 */
.L_x_5857:
[----:B------:R-:W2:Y:S02]  /*05d0*/  POPC R0, R6 ;  /* 0x0000000600007309 */ /* 0x000ea40000000000 */
[----:B-12---:R-:W-:Y:S01]  /*05e0*/  IADD3 R227, R0, R7, RZ ;  /* 0x0000000700e37210 */ /* 0x006fe20007ffe0ff */
[----:B------:R-:W-:Y:S05]  /*05f0*/  BRA.DIV ~URZ, `(.L_x_5733) ;  /* 0x000114b27f007947 */ /* 0x000fea000b800000 */
[----:B------:R1:W2:Y:S01]  /*0600*/  SHFL.IDX PT, R225, R9, R0, 0x1f ;  /* 0x00001f0009e17589 */ /* 0x0002a200000e0000 */
[----:B------:R-:W-:-:S03]  /*0610*/  MOV R5, RZ ;  /* 0x000000ff00057202 */ /* 0x000fc60000000f00 */
[----:B------:R1:W3:Y:S04]  /*0620*/  SHFL.IDX PT, R9, R8, R0, 0x1f ;  /* 0x00001f0008097589 */ /* 0x0002e800000e0000 */
.L_x_5858:
[----:B------:R-:W-:Y:S01]  /*0630*/  ISETP.NE.AND P0, PT, R6, RZ, PT ;  /* 0x000000ff0600720c */ /* 0x000fe20003f05270 */
[----:B------:R-:W-:-:S12]  /*0640*/  BSSY B0, `(.L_x_5734) ;  /* 0x0000005000007945 */ /* 0x000fd80003800000 */
[----:B------:R-:W-:Y:S05]  /*0650*/  @!P0 BRA `(.L_x_5735) ;  /* 0x0000003000008947 */ /* 0x000fea0003800000 */
[----:B------:R-:W-:Y:S01]  /*0660*/  IADD3 R2, R0, -0x1, RZ ;  /* 0xffffffff00027810 */ /* 0x000fe20007ffe0ff */
[----:B------:R-:W-:Y:S05]  /*0670*/  BRA.DIV ~URZ, `(.L_x_5736) ;  /* 0x000115127f007947 */ /* 0x000fea000b800000 */
[----:B------:R4:W1:Y:S02]  /*0680*/  SHFL.IDX PT, R5, R4, R2, 0x1f ;  /* 0x00001f0204057589 */ /* 0x00086400000e0000 */
.L_x_5735:
[----:B------:R-:W-:Y:S05]  /*0690*/  BSYNC B0 ;  /* 0x0000000000007941 */ /* 0x000fea0003800000 */
.L_x_5734:
        /* <DEDUP_REMOVED lines=67> */
.L_x_5738:
        /* <DEDUP_REMOVED lines=68> */
.L_x_5739:
[----:B------:R-:W-:Y:S05]  /*0f10*/  BSYNC B0 ;  /* 0x0000000000007941 */ /* 0x000fea0003800000 */
.L_x_5737:
[----:B------:R-:W-:-:S04]  /*0f20*/  LOP3.LUT R0, RZ, R0, RZ, 0x33, !PT ;  /* 0x00000000ff007212 */ /* 0x000fc800078e33ff */
[----:B------:R-:W-:Y:S01]  /*0f30*/  IADD3 R225, R0, R225, RZ ;  /* 0x000000e100e17210 */ /* 0x000fe20007ffe0ff */
[----:B------:R-:W-:Y:S05]  /*0f40*/  BRA `(.L_x_5740) ;  /* 0x0000004000007947 */ /* 0x000fea0003800000 */
.L_x_5728:
[----:B-1----:R-:W-:Y:S01]  /*0f50*/  IMAD.MOV.U32 R225, RZ, RZ, RZ ;  /* 0x000000ffffe17224 */ /* 0x002fe200078e00ff */
[----:B------:R-:W-:Y:S01]  /*0f60*/  MOV R226, RZ ;  /* 0x000000ff00e27202 */ /* 0x000fe20000000f00 */
[----:B------:R-:W-:Y:S01]  /*0f70*/  IMAD.U32 R224, RZ, RZ, UR4 ;  /* 0x00000004ffe07e24 */ /* 0x000fe2000f8e00ff */
[----:B------:R-:W-:Y:S02]  /*0f80*/  MOV R227, c[0x0][0x53c] ;  /* 0x00014f0000e37a02 */ /* 0x000fe40000000f00 */
.L_x_5740:
[----:B------:R-:W-:Y:S01]  /*0f90*/  ISETP.NE.AND P0, PT, R12, RZ, PT ;  /* 0x000000ff0c00720c */ /* 0x000fe20003f05270 */
[----:B------:R-:W-:-:S12]  /*0fa0*/  WARPSYNC 0xffffffff ;  /* 0xffffffff00007948 */ /* 0x000fd80003800000 */
[----:B------:R1:W-:Y:S04]  /*0fb0*/  @!P0 STS.128 [0x24100], R224 ;  /* 0x024100e0ff008388 */ /* 0x0003e80000000c00 */
[----:B------:R-:W-:Y:S06]  /*0fc0*/  BAR.ARV 0x5, 0x100 ;  /* 0x0144000000007b1d */ /* 0x000fec0000002000 */
.L_x_5726:
        /* <DEDUP_REMOVED lines=70> */
[----:B------:R-:W-:Y:S01]  /*1430*/  STL [R1+0x18], R15 ;  /* 0x0000180f01007387 */ /* 0x000fe20000100800 */
        /* <DEDUP_REMOVED lines=9> */
[----:B------:R-:W-:Y:S02]  /*14d0*/  SHF.R.S32.HI R7, RZ, 0x1f, R192 ;  /* 0x0000001fff077819 */ /* 0x000fe400000114c0 */
[----:B------:R-:W-:Y:S01]  /*14e0*/  LEA.HI R2, R4, R4, RZ, 0x1d ;  /* 0x0000000404027211 */ /* 0x000fe200078fe8ff */
[----:B------:R-:W-:Y:S01]  /*14f0*/  IMAD.IADD R7, R16, 0x1, -R5 ;  /* 0x0000000110077824 */ /* 0x000fe200078e0a05 */
[----:B------:R-:W-:-:S02]  /*1500*/  LOP3.LUT R4, R9, 0xfffffe00, RZ, 0xc0, !PT ;  /* 0xfffffe0009047812 */ /* 0x000fc400078ec0ff */
[----:B------:R-:W-:Y:S01]  /*1510*/  IADD3 R200, R192, 0x40, RZ ;  /* 0x00000040c0c87810 */ /* 0x000fe20007ffe0ff */
[----:B------:R-:W-:Y:S01]  /*1520*/  IMAD.SHL.U32 R228, R7, 0x2, RZ ;  /* 0x0000000207e47824 */ /* 0x000fe200078e00ff */
[----:B------:R-:W-:Y:S01]  /*1530*/  LEA R169, R0, 0xc100, 0x1 ;  /* 0x0000c10000a97811 */ /* 0x000fe200078e08ff */
[----:B------:R-:W-:Y:S01]  /*1540*/  IMAD.IADD R9, R6, 0x1, R2 ;  /* 0x0000000106097824 */ /* 0x000fe200078e0202 */
[CC--:B------:R-:W-:Y:S01]  /*1550*/  IADD3 R2, R3.reuse, R4.reuse, R8 ;  /* 0x0000000403027210 */ /* 0x0c0fe20007ffe008 */
[----:B------:R-:W-:Y:S01]  /*1560*/  IMAD R7, R10, 0x8, R15 ;  /* 0x000000080a077824 */ /* 0x000fe200078e020f */
[----:B------:R-:W-:Y:S01]  /*1570*/  LOP3.LUT R3, R3, R4, RZ, 0xfc, !PT ;  /* 0x0000000403037212 */ /* 0x000fe200078efcff */
[----:B------:R-:W-:Y:S01]  /*1580*/  IMAD.MOV.U32 R8, RZ, RZ, 0x40 ;  /* 0x00000040ff087424 */ /* 0x000fe200078e00ff */
[C---:B------:R-:W-:Y:S01]  /*1590*/  IADD3 R19, R228.reuse, 0x18, RZ ;  /* 0x00000018e4137810 */ /* 0x040fe20007ffe0ff */
[----:B------:R-:W-:Y:S01]  /*15a0*/  IMAD.MOV.U32 R4, RZ, RZ, 0x20 ;  /* 0x00000020ff047424 */ /* 0x000fe200078e00ff */
[C---:B------:R-:W-:Y:S01]  /*15b0*/  IADD3 R20, R228.reuse, 0x10, RZ ;  /* 0x00000010e4147810 */ /* 0x040fe20007ffe0ff */
[----:B------:R1:W-:Y:S01]  /*15c0*/  STL [R1+0x14], R7 ;  /* 0x0000140701007387 */ /* 0x0003e20000100800 */
[----:B------:R-:W-:-:S02]  /*15d0*/  IADD3 R16, R228, 0x30, RZ ;  /* 0x00000030e4107810 */ /* 0x000fc40007ffe0ff */
[----:B------:R-:W-:Y:S02]  /*15e0*/  LEA R238, R9, 0x80, 0x1 ;  /* 0x0000008009ee7811 */ /* 0x000fe400078e08ff */
[C---:B------:R-:W-:Y:S02]  /*15f0*/  IADD3 R17, R228.reuse, 0x28, RZ ;  /* 0x00000028e4117810 */ /* 0x040fe40007ffe0ff */
[----:B------:R-:W-:Y:S02]  /*1600*/  IADD3 R13, R228, 0x48, RZ ;  /* 0x00000048e40d7810 */ /* 0x000fe40007ffe0ff */
[----:B------:R-:W-:Y:S02]  /*1610*/  SHF.R.S32.HI R6, RZ, 0x1f, R200 ;  /* 0x0000001fff067819 */ /* 0x000fe400000114c8 */
[C---:B------:R-:W-:Y:S02]  /*1620*/  SEL R5, R8.reuse, 0xffffffc0, !P2 ;  /* 0xffffffc008057807 */ /* 0x040fe40005000000 */
[----:B------:R-:W-:-:S02]  /*1630*/  SEL R0, R8, 0xffffffc0, !P4 ;  /* 0xffffffc008007807 */ /* 0x000fc40006000000 */
[----:B------:R-:W-:Y:S02]  /*1640*/  IADD3 R14, R228, 0x40, RZ ;  /* 0x00000040e40e7810 */ /* 0x000fe40007ffe0ff */
[C---:B------:R-:W-:Y:S02]  /*1650*/  SEL R6, R4.reuse, 0xffffffe0, !P1 ;  /* 0xffffffe004067807 */ /* 0x040fe40004800000 */
[----:B------:R-:W-:Y:S02]  /*1660*/  SEL R168, R4, 0xffffffe0, !P0 ;  /* 0xffffffe004a87807 */ /* 0x000fe40004000000 */
[----:B------:R-:W-:Y:S01]  /*1670*/  IADD3 R11, R228, 0x58, RZ ;  /* 0x00000058e40b7810 */ /* 0x000fe20007ffe0ff */
[----:B------:R-:W-:Y:S01]  /*1680*/  IMAD.IADD R241, R238, 0x1, R6 ;  /* 0x00000001eef17824 */ /* 0x000fe200078e0206 */
[C---:B------:R-:W-:Y:S02]  /*1690*/  IADD3 R252, R228.reuse, 0x68, RZ ;  /* 0x00000068e4fc7810 */ /* 0x040fe40007ffe0ff */
[----:B-1----:R-:W-:-:S02]  /*16a0*/  IADD3 R7, R228, 0x60, RZ ;  /* 0x00000060e4077810 */ /* 0x002fc40007ffe0ff */
[----:B------:R-:W-:Y:S02]  /*16b0*/  SHF.R.S32.HI R8, RZ, 0x1f, R19 ;  /* 0x0000001fff087819 */ /* 0x000fe40000011413 */
[C---:B------:R-:W-:Y:S02]  /*16c0*/  IADD3 R251, R228.reuse, 0x70, RZ ;  /* 0x00000070e4fb7810 */ /* 0x040fe40007ffe0ff */
[----:B------:R-:W-:Y:S02]  /*16d0*/  IADD3 R249, R228, 0x80, RZ ;  /* 0x00000080e4f97810 */ /* 0x000fe40007ffe0ff */
[----:B------:R-:W-:Y:S02]  /*16e0*/  SHF.R.S32.HI R4, RZ, 0x1f, R20 ;  /* 0x0000001fff047819 */ /* 0x000fe40000011414 */
[----:B------:R-:W-:Y:S02]  /*16f0*/  SHF.R.S32.HI R8, RZ, 0x1f, R16 ;  /* 0x0000001fff087819 */ /* 0x000fe40000011410 */
[----:B------:R-:W-:-:S02]  /*1700*/  IADD3 R239, R238, -0x10, RZ ;  /* 0xfffffff0eeef7810 */ /* 0x000fc40007ffe0ff */
[C---:B------:R-:W-:Y:S02]  /*1710*/  IADD3 R248, R228.reuse, 0x88, RZ ;  /* 0x00000088e4f87810 */ /* 0x040fe40007ffe0ff */
[----:B------:R-:W-:Y:S02]  /*1720*/  IADD3 R246, R228, 0x98, RZ ;  /* 0x00000098e4f67810 */ /* 0x000fe40007ffe0ff */
[----:B------:R-:W-:Y:S02]  /*1730*/  SHF.R.S32.HI R4, RZ, 0x1f, R17 ;  /* 0x0000001fff047819 */ /* 0x000fe40000011411 */
[----:B------:R-:W-:Y:S02]  /*1740*/  SHF.R.S32.HI R8, RZ, 0x1f, R13 ;  /* 0x0000001fff087819 */ /* 0x000fe4000001140d */
[----:B------:R-:W-:Y:S02]  /*1750*/  @P3 IADD3 R239, R238, 0x10, RZ ;  /* 0x00000010eeef3810 */ /* 0x000fe40007ffe0ff */
[----:B------:R-:W-:-:S02]  /*1760*/  LEA R162, R2, 0x18100, 0x1 ;  /* 0x0001810002a27811 */ /* 0x000fc400078e08ff */
[----:B------:R-:W-:Y:S01]  /*1770*/  IADD3 R245, R228, 0xa0, RZ ;  /* 0x000000a0e4f57810 */ /* 0x000fe20007ffe0ff */
[----:B------:R-:W-:Y:S01]  /*1780*/  IMAD.IADD R240, R6, 0x1, R239 ;  /* 0x0000000106f07824 */ /* 0x000fe200078e02ef */
[----:B------:R-:W-:Y:S01]  /*1790*/  IADD3 R244, R228, 0xa8, RZ ;  /* 0x000000a8e4f47810 */ /* 0x000fe20007ffe0ff */
[----:B------:R-:W-:Y:S01]  /*17a0*/  IMAD.IADD R163, R162, 0x1, R168 ;  /* 0x00000001a2a37824 */ /* 0x000fe200078e02a8 */
[----:B------:R-:W-:Y:S01]  /*17b0*/  SHF.R.S32.HI R4, RZ, 0x1f, R14 ;  /* 0x0000001fff047819 */ /* 0x000fe2000001140e */
[----:B------:R-:W-:Y:S01]  /*17c0*/  IMAD.IADD R2, R240, 0x1, R5 ;  /* 0x00000001f0027824 */ /* 0x000fe200078e0205 */
[----:B------:R-:W-:Y:S01]  /*17d0*/  SHF.R.S32.HI R8, RZ, 0x1f, R7 ;  /* 0x0000001fff087819 */ /* 0x000fe20000011407 */
[--C-:B------:R-:W-:Y:S01]  /*17e0*/  IMAD.IADD R165, R162, 0x1, R0.reuse ;  /* 0x00000001a2a57824 */ /* 0x100fe200078e0200 */
[----:B------:R-:W-:Y:S01]  /*17f0*/  LEA R170, R3, 0x100, 0x1 ;  /* 0x0000010003aa7811 */ /* 0x000fe200078e08ff */
[----:B------:R-:W-:Y:S01]  /*1800*/  IMAD.IADD R3, R5, 0x1, R239 ;  /* 0x0000000105037824 */ /* 0x000fe200078e02ef */
[----:B------:R-:W-:Y:S01]  /*1810*/  IADD3 R243, R228, 0xb0, RZ ;  /* 0x000000b0e4f37810 */ /* 0x000fe20007ffe0ff */
[----:B------:R-:W-:Y:S01]  /*1820*/  IMAD.IADD R164, R163, 0x1, R0 ;  /* 0x00000001a3a47824 */ /* 0x000fe200078e0200 */
[----:B------:R-:W-:Y:S01]  /*1830*/  SHF.R.S32.HI R4, RZ, 0x1f, R11 ;  /* 0x0000001fff047819 */ /* 0x000fe2000001140b */
[----:B------:R-:W-:Y:S01]  /*1840*/  IMAD.IADD R231, R168, 0x1, R170 ;  /* 0x00000001a8e77824 */ /* 0x000fe200078e02aa */
[----:B------:R-:W-:Y:S01]  /*1850*/  SHF.R.S32.HI R7, RZ, 0x1f, R252 ;  /* 0x0000001fff077819 */ /* 0x000fe200000114fc */
[C---:B------:R-:W-:Y:S01]  /*1860*/  IMAD.IADD R171, R0.reuse, 0x1, R170 ;  /* 0x0000000100ab7824 */ /* 0x040fe200078e02aa */
[----:B------:R-:W-:Y:S01]  /*1870*/  SHF.R.S32.HI R4, RZ, 0x1f, R251 ;  /* 0x0000001fff047819 */ /* 0x000fe200000114fb */
[----:B------:R-:W-:Y:S01]  /*1880*/  IMAD.IADD R0, R0, 0x1, R231 ;  /* 0x0000000100007824 */ /* 0x000fe200078e02e7 */
[----:B------:R-:W-:Y:S01]  /*1890*/  SHF.R.S32.HI R7, RZ, 0x1f, R249 ;  /* 0x0000001fff077819 */ /* 0x000fe200000114f9 */
[----:B------:R-:W-:Y:S01]  /*18a0*/  IMAD.IADD R234, R168, 0x1, R171 ;  /* 0x00000001a8ea7824 */ /* 0x000fe200078e02ab */
[----:B------:R-:W-:-:S02]  /*18b0*/  SHF.R.S32.HI R4, RZ, 0x1f, R248 ;  /* 0x0000001fff047819 */ /* 0x000fc400000114f8 */
[----:B------:R-:W-:Y:S02]  /*18c0*/  SHF.R.S32.HI R7, RZ, 0x1f, R246 ;  /* 0x0000001fff077819 */ /* 0x000fe400000114f6 */
[----:B------:R-:W-:Y:S02]  /*18d0*/  SHF.R.S32.HI R4, RZ, 0x1f, R245 ;  /* 0x0000001fff047819 */ /* 0x000fe400000114f5 */
[----:B------:R-:W-:Y:S01]  /*18e0*/  SHF.R.S32.HI R7, RZ, 0x1f, R244 ;  /* 0x0000001fff077819 */ /* 0x000fe200000114f4 */
[----:B------:R-:W-:Y:S01]  /*18f0*/  IMAD.IADD R7, R238, 0x1, R5 ;  /* 0x00000001ee077824 */ /* 0x000fe200078e0205 */
[----:B------:R-:W-:Y:S01]  /*1900*/  SHF.R.S32.HI R4, RZ, 0x1f, R243 ;  /* 0x0000001fff047819 */ /* 0x000fe200000114f3 */
[----:B------:R-:W-:Y:S01]  /*1910*/  IMAD.IADD R4, R241, 0x1, R5 ;  /* 0x00000001f1047824 */ /* 0x000fe200078e0205 */
[----:B------:R-:W-:Y:S02]  /*1920*/  IADD3 R201, R192, 0x80, RZ ;  /* 0x00000080c0c97810 */ /* 0x000fe40007ffe0ff */
[----:B------:R1:W-:Y:S01]  /*1930*/  STL [R1+0xc], R7 ;  /* 0x00000c0701007387 */ /* 0x0003e20000100800 */
[----:B------:R-:W-:-:S02]  /*1940*/  IADD3 R21, R228, 0x8, RZ ;  /* 0x00000008e4157810 */ /* 0x000fc40007ffe0ff */
[C---:B------:R-:W-:Y:S01]  /*1950*/  IADD3 R18, R228.reuse, 0x20, RZ ;  /* 0x00000020e4127810 */ /* 0x040fe20007ffe0ff */
[----:B------:R1:W-:Y:S01]  /*1960*/  STL [R1+0x8], R4 ;  /* 0x0000080401007387 */ /* 0x0003e20000100800 */
[C---:B------:R-:W-:Y:S02]  /*1970*/  IADD3 R250, R228.reuse, 0x78, RZ ;  /* 0x00000078e4fa7810 */ /* 0x040fe40007ffe0ff */
[----:B------:R-:W-:Y:S01]  /*1980*/  SHF.R.S32.HI R12, RZ, 0x1f, R201 ;  /* 0x0000001fff0c7819 */ /* 0x000fe200000114c9 */
[----:B------:R1:W-:Y:S01]  /*1990*/  STL [R1+0x4], R3 ;  /* 0x0000040301007387 */ /* 0x0003e20000100800 */
[C---:B------:R-:W-:Y:S02]  /*19a0*/  IADD3 R15, R228.reuse, 0x38, RZ ;  /* 0x00000038e40f7810 */ /* 0x040fe40007ffe0ff */
[C---:B------:R-:W-:Y:S01]  /*19b0*/  IADD3 R247, R228.reuse, 0x90, RZ ;  /* 0x00000090e4f77810 */ /* 0x040fe20007ffe0ff */
[----:B------:R1:W-:Y:S01]  /*19c0*/  STL [R1], R2 ;  /* 0x0000000201007387 */ /* 0x0003e20000100800 */
[----:B------:R-:W-:-:S02]  /*19d0*/  IADD3 R12, R228, 0x50, RZ ;  /* 0x00000050e40c7810 */ /* 0x000fc40007ffe0ff */
[----:B------:R-:W-:Y:S01]  /*19e0*/  IADD3 R242, R228, 0xb8, RZ ;  /* 0x000000b8e4f27810 */ /* 0x000fe20007ffe0ff */
[----:B------:R1:W-:Y:S01]  /*19f0*/  STL [R1+0x10], R0 ;  /* 0x0000100001007387 */ /* 0x0003e20000100800 */
        /* <DEDUP_REMOVED lines=9> */
.L_x_5854:
[----:B------:R-:W-:-:S04]  /*1a90*/  IMAD.MOV.U32 R8, RZ, RZ, 0x4 ;  /* 0x00000004ff087424 */ /* 0x000fc800078e00ff */
[----:B-1----:R-:W-:-:S05]  /*1aa0*/  IMAD.WIDE R2, R227, R8, c[0x0][0x588] ;  /* 0x00016200e3027625 */ /* 0x002fca00078e0208 */
        /* <DEDUP_REMOVED lines=28> */
.L_x_5741:
[----:B------:R-:W-:-:S04]  /*1c70*/  ISETP.NE.U32.AND P1, PT, RZ, c[0x0][0x368], PT ;  /* 0x0000da00ff007a0c */ /* 0x000fc80003f25070 */
[----:B------:R-:W-:-:S13]  /*1c80*/  ISETP.NE.AND.EX P1, PT, RZ, c[0x0][0x36c], PT, P1 ;  /* 0x0000db00ff007a0c */ /* 0x000fda0003f25310 */
[----:B------:R-:W-:Y:S05]  /*1c90*/  @!P1 BRA `(.L_x_5742) ;  /* 0x0000004000009947 */ /* 0x000fea0003800000 */
[----:B-1----:R-:W-:-:S04]  /*1ca0*/  IADD3 R2, P1, R232, c[0x0][0x368], RZ ;  /* 0x0000da00e8027a10 */ /* 0x002fc80007f3e0ff */
[----:B------:R-:W-:-:S05]  /*1cb0*/  IADD3.X R3, R233, c[0x0][0x36c], RZ, P1, !PT ;  /* 0x0000db00e9037a10 */ /* 0x000fca0000ffe4ff */
[----:B------:R1:W5:Y:S01]  /*1cc0*/  LDG.E R0, [R2.64] ;  /* 0x0000000802007981 */ /* 0x000362000c1e1900 */
[----:B------:R-:W-:Y:S05]  /*1cd0*/  BRA `(.L_x_5743) ;  /* 0x0000008000007947 */ /* 0x000fea0003800000 */
.L_x_5742:
        /* <DEDUP_REMOVED lines=8> */
.L_x_5743:
        /* <DEDUP_REMOVED lines=58> */
.L_x_5745:
[----:B------:R-:W-:Y:S05]  /*2100*/  BSYNC B0 ;  /* 0x0000000000007941 */ /* 0x000fea0003800000 */
.L_x_5744:
        /* <DEDUP_REMOVED lines=100> */
.L_x_5859:
[----:B------:R-:W-:Y:S05]  /*2750*/  BRA.DIV ~URZ, `(.L_x_5748) ;  /* 0x0000f5027f007947 */ /* 0x000fea000b800000 */
[----:B------:R3:W4:Y:S02]  /*2760*/  SHFL.IDX PT, R0, R12, RZ, 0x181f ;  /* 0x00181fff0c007589 */ /* 0x00072400000e0000 */
.L_x_5860:
        /* <DEDUP_REMOVED lines=20> */
.L_x_5750:
[----:B------:R-:W-:Y:S05]  /*28b0*/  BSYNC B0 ;  /* 0x0000000000007941 */ /* 0x000fea0003800000 */
.L_x_5749:
[----:B------:R-:W-:Y:S05]  /*28c0*/  BRA.DIV ~URZ, `(.L_x_5751) ;  /* 0x0000f4027f007947 */ /* 0x000fea000b800000 */
[----:B--2---:R2:W1:Y:S04]  /*28d0*/  SHFL.IDX PT, R8, R9, 0x1, 0x181f ;  /* 0x00381f0009087f89 */ /* 0x00446800000e0000 */
[----:B----4-:R2:W4:Y:S02]  /*28e0*/  SHFL.IDX PT, R0, R12, 0x1, 0x181f ;  /* 0x00381f000c007f89 */ /* 0x01052400000e0000 */
.L_x_5861:
        /* <DEDUP_REMOVED lines=19> */
.L_x_5753:
[----:B------:R-:W-:Y:S05]  /*2a20*/  BSYNC B0 ;  /* 0x0000000000007941 */ /* 0x000fea0003800000 */
.L_x_5752:
[----:B------:R-:W-:Y:S05]  /*2a30*/  BRA.DIV ~URZ, `(.L_x_5754) ;  /* 0x0000f3627f007947 */ /* 0x000fea000b800000 */
[----:B-1----:R1:W2:Y:S02]  /*2a40*/  SHFL.IDX PT, R8, R9, 0x2, 0x181f ;  /* 0x00581f0009087f89 */ /* 0x0022a400000e0000 */
.L_x_5862:
[----:B------:R-:W-:Y:S05]  /*2a50*/  BRA.DIV ~URZ, `(.L_x_5755) ;  /* 0x0000f3b27f007947 */ /* 0x000fea000b800000 */
[----:B----4-:R4:W1:Y:S02]  /*2a60*/  SHFL.IDX PT, R0, R12, 0x2, 0x181f ;  /* 0x00581f000c007f89 */ /* 0x01086400000e0000 */
.L_x_5863:
        /* <DEDUP_REMOVED lines=19> */
.L_x_5757:
[----:B------:R-:W-:Y:S05]  /*2ba0*/  BSYNC B0 ;  /* 0x0000000000007941 */ /* 0x000fea0003800000 */
.L_x_5756:
[----:B------:R-:W-:Y:S05]  /*2bb0*/  BRA.DIV ~URZ, `(.L_x_5758) ;  /* 0x0000f2c27f007947 */ /* 0x000fea000b800000 */
[----:B--2---:R2:W3:Y:S04]  /*2bc0*/  SHFL.IDX PT, R8, R9, 0x3, 0x181f ;  /* 0x00781f0009087f89 */ /* 0x0044e800000e0000 */
[----:B-1----:R2:W1:Y:S02]  /*2bd0*/  SHFL.IDX PT, R0, R12, 0x3, 0x181f ;  /* 0x00781f000c007f89 */ /* 0x00246400000e0000 */
.L_x_5864:
        /* <DEDUP_REMOVED lines=173> */
.L_x_5865:
        /* <DEDUP_REMOVED lines=20> */
.L_x_5866:
        /* <DEDUP_REMOVED lines=21> */
.L_x_5760:
[----:B------:R-:W-:Y:S05]  /*3940*/  BSYNC B0 ;  /* 0x0000000000007941 */ /* 0x000fea0003800000 */
.L_x_5759:
        /* <DEDUP_REMOVED lines=10> */
[----:B-1-3--:R1:W2:Y:S04]  /*39f0*/  LDSM.16.M88.4 R4, [R162] ;  /* 0x00000000a204783b */ /* 0x00a2a80000000200 */
        /* <DEDUP_REMOVED lines=34> */
.L_x_5867:
        /* <DEDUP_REMOVED lines=8> */
[C---:B---3--:R-:W-:Y:S01]  /*3ca0*/  IMAD.X R15, R12.reuse, 0x1, R22, P0 ;  /* 0x000000010c0f7824 */ /* 0x048fe200000e0616 */
        /* <DEDUP_REMOVED lines=10> */
[----:B------:R5:W2:Y:S02]  /*3d50*/  SHFL.IDX PT, R12, R13, 0x1, 0x181f ;  /* 0x00381f000d0c7f89 */ /* 0x000aa400000e0000 */
[----:B----45:R-:W-:-:S02]  /*3d60*/  SEL R13, RZ, 0x10, P0 ;  /* 0x00000010ff0d7807 */ /* 0x030fc40000000000 */
.L_x_5868:
[----:B---3--:R-:W-:Y:S02]  /*3d70*/  IADD3 R2, -R19, 0x10, RZ ;  /* 0x0000001013027810 */ /* 0x008fe40007ffe1ff */
[----:B------:R-:W-:-:S02]  /*3d80*/  IADD3 R3, -R18, 0x10, RZ ;  /* 0x0000001012037810 */ /* 0x000fc40007ffe1ff */
[----:B------:R-:W-:Y:S02]  /*3d90*/  LOP3.LUT R2, R2, 0xf, RZ, 0xc0, !PT ;  /* 0x0000000f02027812 */ /* 0x000fe400078ec0ff */
[----:B------:R-:W-:Y:S02]  /*3da0*/  IADD3 R14, -R13, 0x10, RZ ;  /* 0x000000100d0e7810 */ /* 0x000fe40007ffe1ff */
[----:B------:R-:W-:Y:S02]  /*3db0*/  LOP3.LUT R3, R3, 0xf, RZ, 0xc0, !PT ;  /* 0x0000000f03037812 */ /* 0x000fe400078ec0ff */
[-C--:B------:R-:W-:Y:S02]  /*3dc0*/  IADD3 R16, P1, P0, R2, R0.reuse, R25 ;  /* 0x0000000002107210 */ /* 0x080fe4000783e019 */
[----:B------:R-:W-:Y:S02]  /*3dd0*/  LOP3.LUT R2, R14, 0xf, RZ, 0xc0, !PT ;  /* 0x0000000f0e027812 */ /* 0x000fe400078ec0ff */
[----:B------:R-:W-:-:S02]  /*3de0*/  IADD3 R14, P6, P5, R3, R0, R26 ;  /* 0x00000000030e7210 */ /* 0x000fc40007dde01a */
[----:B--2---:R-:W-:Y:S02]  /*3df0*/  IADD3.X R17, RZ, R12, R22, P1, P0 ;  /* 0x0000000cff117210 */ /* 0x004fe40000fe0416 */
        /* <DEDUP_REMOVED lines=12> */
.L_x_5764:
[----:B------:R-:W-:Y:S05]  /*3ec0*/  BSYNC B0 ;  /* 0x0000000000007941 */ /* 0x000fea0003800000 */
.L_x_5763:
[----:B--2---:R-:W2:Y:S01]  /*3ed0*/  LDL R3, [R1+0x14] ;  /* 0x0000140001037983 */ /* 0x004ea20000100800 */
[----:B------:R-:W-:Y:S01]  /*3ee0*/  IMAD.MOV.U32 R0, RZ, RZ, 0x40 ;  /* 0x00000040ff007424 */ /* 0x000fe200078e00ff */
[----:B------:R-:W-:-:S02]  /*3ef0*/  LOP3.LUT P0, RZ, R206, 0x4, RZ, 0xc0, !PT ;  /* 0x00000004ceff7812 */ /* 0x000fc4000780c0ff */
[----:B------:R-:W0:Y:S01]  /*3f00*/  LDGDEPBAR ;  /* 0x00000000000079af */ /* 0x000e220000000000 */
[----:B------:R-:W-:Y:S01]  /*3f10*/  WARPSYNC 0xffffffff ;  /* 0xffffffff00007948 */ /* 0x000fe20003800000 */
[----:B------:R-:W-:Y:S01]  /*3f20*/  SEL R166, R0, 0xffffffc0, !P0 ;  /* 0xffffffc000a67807 */ /* 0x000fe20004000000 */
[----:B---3--:R-:W-:Y:S01]  /*3f30*/  HMMA.16816.F32 R16, R4, R32, RZ ;  /* 0x000000200410723c */ /* 0x008fe200000018ff */
[----:B------:R-:W-:Y:S02]  /*3f40*/  LDSM.16.M88.4 R92, [R169+0x3800] ;  /* 0x00380000a95c783b */ /* 0x000fe40000000200 */
[----:B------:R-:W-:Y:S01]  /*3f50*/  IADD3 R0, R166, R169, R167 ;  /* 0x000000a9a6007210 */ /* 0x000fe20007ffe0a7 */
[----:B------:R-:W-:-:S04]  /*3f60*/  IMAD.IADD R2, R169, 0x1, R166 ;  /* 0x00000001a9027824 */ /* 0x000fc800078e02a6 */
[C---:B------:R-:W-:Y:S01]  /*3f70*/  HMMA.16816.F32 R12, R4.reuse, R34, RZ ;  /* 0x00000022040c723c */ /* 0x040fe200000018ff */
[----:B------:R-:W-:Y:S04]  /*3f80*/  LDSM.16.M88.4 R56, [R2] ;  /* 0x000000000238783b */ /* 0x000fe80000000200 */
[----:B------:R-:W-:Y:S03]  /*3f90*/  LDSM.16.M88.4 R60, [R2+0x800] ;  /* 0x00080000023c783b */ /* 0x000fe60000000200 */
[C---:B----4-:R-:W-:Y:S01]  /*3fa0*/  HMMA.16816.F32 R28, R4.reuse, R36, RZ ;  /* 0x00000024041c723c */ /* 0x050fe200000018ff */
[----:B------:R-:W-:Y:S04]  /*3fb0*/  LDSM.16.M88.4 R68, [R2+0x1000] ;  /* 0x001000000244783b */ /* 0x000fe80000000200 */
[----:B------:R-:W-:Y:S03]  /*3fc0*/  LDSM.16.M88.4 R76, [R2+0x1800] ;  /* 0x00180000024c783b */ /* 0x000fe60000000200 */
[C---:B------:R-:W-:Y:S01]  /*3fd0*/  HMMA.16816.F32 R36, R4.reuse, R38, RZ ;  /* 0x000000260424723c */ /* 0x040fe200000018ff */
[----:B------:R-:W-:Y:S07]  /*3fe0*/  LDSM.16.M88.4 R84, [R0+0x1800] ;  /* 0x001800000054783b */ /* 0x000fee0000000200 */
        /* <DEDUP_REMOVED lines=8> */
[----:B------:R-:W3:Y:S07]  /*4070*/  LDSM.16.M88.4 R64, [R0] ;  /* 0x000000000040783b */ /* 0x000eee0000000200 */
[C---:B------:R-:W-:Y:S08]  /*4080*/  HMMA.16816.F32 R12, R8.reuse, R72, R28 ;  /* 0x00000048080c723c */ /* 0x040ff0000000181c */
[C---:B------:R-:W-:Y:S01]  /*4090*/  HMMA.16816.F32 R28, R8.reuse, R74, R36 ;  /* 0x0000004a081c723c */ /* 0x040fe20000001824 */
[----:B------:R-:W4:Y:S07]  /*40a0*/  LDSM.16.M88.4 R72, [R0+0x800] ;  /* 0x000800000048783b */ /* 0x000f2e0000000200 */
[C---:B------:R-:W-:Y:S08]  /*40b0*/  HMMA.16816.F32 R40, R8.reuse, R80, R40 ;  /* 0x000000500828723c */ /* 0x040ff00000001828 */
[C---:B------:R-:W-:Y:S01]  /*40c0*/  HMMA.16816.F32 R44, R8.reuse, R82, R44 ;  /* 0x00000052082c723c */ /* 0x040fe2000000182c */
[----:B------:R-:W5:Y:S07]  /*40d0*/  LDSM.16.M88.4 R80, [R0+0x1000] ;  /* 0x001000000050783b */ /* 0x000f6e0000000200 */
[C---:B------:R-:W-:Y:S08]  /*40e0*/  HMMA.16816.F32 R48, R8.reuse, R88, R48 ;  /* 0x000000580830723c */ /* 0x040ff00000001830 */
[----:B------:R-:W-:Y:S01]  /*40f0*/  HMMA.16816.F32 R52, R8, R90, R52 ;  /* 0x0000005a0834723c */ /* 0x000fe20000001834 */
[----:B------:R-:W-:Y:S07]  /*4100*/  LDSM.16.M88.4 R88, [R20+0x3800] ;  /* 0x003800001458783b */ /* 0x000fee0000000200 */
[C---:B-1----:R-:W-:Y:S08]  /*4110*/  HMMA.16816.F32 R36, R4.reuse, R56, R32 ;  /* 0x000000380424723c */ /* 0x042ff00000001820 */
[C---:B------:R-:W-:Y:S01]  /*4120*/  HMMA.16816.F32 R32, R4.reuse, R58, R24 ;  /* 0x0000003a0420723c */ /* 0x040fe20000001818 */
[----:B------:R-:W-:Y:S07]  /*4130*/  LDSM.16.M88.4 R56, [R169+0x2000] ;  /* 0x00200000a938783b */ /* 0x000fee0000000200 */
[C---:B------:R-:W-:Y:S01]  /*4140*/  HMMA.16816.F32 R24, R4.reuse, R60, R12 ;  /* 0x0000003c0418723c */ /* 0x040fe2000000180c */
[----:B------:R-:W1:Y:S07]  /*4150*/  LDSM.16.M88.4 R12, [R162+0x4000] ;  /* 0x00400000a20c783b */ /* 0x000e6e0000000200 */
[C---:B------:R-:W-:Y:S01]  /*4160*/  HMMA.16816.F32 R8, R4.reuse, R62, R28 ;  /* 0x0000003e0408723c */ /* 0x040fe2000000181c */
[----:B------:R-:W1:Y:S07]  /*4170*/  LDSM.16.M88.4 R60, [R169+0x2800] ;  /* 0x00280000a93c783b */ /* 0x000e6e0000000200 */
[C---:B------:R-:W-:Y:S08]  /*4180*/  HMMA.16816.F32 R28, R4.reuse, R68, R40 ;  /* 0x00000044041c723c */ /* 0x040ff00000001828 */
[C---:B------:R-:W-:Y:S01]  /*4190*/  HMMA.16816.F32 R44, R4.reuse, R70, R44 ;  /* 0x00000046042c723c */ /* 0x040fe2000000182c */
[----:B------:R-:W1:Y:S07]  /*41a0*/  LDSM.16.M88.4 R68, [R169+0x3000] ;  /* 0x00300000a944783b */ /* 0x000e6e0000000200 */
[C---:B------:R-:W-:Y:S08]  /*41b0*/  HMMA.16816.F32 R48, R4.reuse, R76, R48 ;  /* 0x0000004c0430723c */ /* 0x040ff00000001830 */
[----:B------:R-:W-:Y:S01]  /*41c0*/  HMMA.16816.F32 R52, R4, R78, R52 ;  /* 0x0000004e0434723c */ /* 0x000fe20000001834 */
[----:B------:R-:W-:Y:S07]  /*41d0*/  LDSM.16.M88.4 R76, [R2+0x3000] ;  /* 0x00300000024c783b */ /* 0x000fee0000000200 */
[C---:B---3--:R-:W-:Y:S08]  /*41e0*/  HMMA.16816.F32 R40, R16.reuse, R64, R36 ;  /* 0x000000401028723c */ /* 0x048ff00000001824 */
[C---:B------:R-:W-:Y:S01]  /*41f0*/  HMMA.16816.F32 R36, R16.reuse, R66, R32 ;  /* 0x000000421024723c */ /* 0x040fe20000001820 */
[----:B------:R-:W-:Y:S07]  /*4200*/  LDSM.16.M88.4 R64, [R20+0x2000] ;  /* 0x002000001440783b */ /* 0x000fee0000000200 */
[C---:B----4-:R-:W-:Y:S08]  /*4210*/  HMMA.16816.F32 R32, R16.reuse, R72, R24 ;  /* 0x000000481020723c */ /* 0x050ff00000001818 */
[C---:B------:R-:W-:Y:S01]  /*4220*/  HMMA.16816.F32 R24, R16.reuse, R74, R8 ;  /* 0x0000004a1018723c */ /* 0x040fe20000001808 */
[----:B------:R-:W3:Y:S04]  /*4230*/  LDSM.16.M88.4 R8, [R163+0x4000] ;  /* 0x00400000a308783b */ /* 0x000ee80000000200 */
[----:B------:R-:W4:Y:S03]  /*4240*/  LDSM.16.M88.4 R72, [R20+0x2800] ;  /* 0x002800001448783b */ /* 0x000f260000000200 */
[C---:B-----5:R-:W-:Y:S08]  /*4250*/  HMMA.16816.F32 R4, R16.reuse, R80, R28 ;  /* 0x000000501004723c */ /* 0x060ff0000000181c */
        /* <DEDUP_REMOVED lines=8> */
[C---:B------:R-:W-:Y:S08]  /*42e0*/  HMMA.16816.F32 R36, R12.reuse, R60, R32 ;  /* 0x0000003c0c24723c */ /* 0x040ff00000001820 */
[C---:B------:R-:W-:Y:S01]  /*42f0*/  HMMA.16816.F32 R32, R12.reuse, R62, R24 ;  /* 0x0000003e0c20723c */ /* 0x040fe20000001818 */
[----:B------:R-:W-:Y:S07]  /*4300*/  LDSM.16.M88.4 R60, [R2+0x2000] ;  /* 0x00200000023c783b */ /* 0x000fee0000000200 */
[----:B------:R-:W-:Y:S01]  /*4310*/  HMMA.16816.F32 R24, R12, R68, R4 ;  /* 0x000000440c18723c */ /* 0x000fe20000001804 */
[----:B------:R-:W1:Y:S01]  /*4320*/  LDSM.16.M88.4 R4, [R165+0x4000] ;  /* 0x00400000a504783b */ /* 0x000e620000000200 */
[----:B--2---:R-:W-:-:S06]  /*4330*/  IMAD.IADD R205, R3, 0x1, R225 ;  /* 0x0000000103cd7824 */ /* 0x004fcc00078e02e1 */
[C---:B------:R-:W-:Y:S01]  /*4340*/  HMMA.16816.F32 R16, R12.reuse, R70, R28 ;  /* 0x000000460c10723c */ /* 0x040fe2000000181c */
[----:B------:R-:W5:Y:S07]  /*4350*/  LDSM.16.M88.4 R68, [R2+0x2800] ;  /* 0x002800000244783b */ /* 0x000f6e0000000200 */
[C---:B------:R-:W-:Y:S01]  /*4360*/  HMMA.16816.F32 R28, R12.reuse, R92, R48 ;  /* 0x0000005c0c1c723c */ /* 0x040fe20000001830 */
[----:B------:R-:W2:Y:S07]  /*4370*/  LDL R92, [R1+0x10] ;  /* 0x00001000015c7983 */ /* 0x000eae0000100800 */
[----:B------:R-:W-:Y:S01]  /*4380*/  HMMA.16816.F32 R52, R12, R94, R52 ;  /* 0x0000005e0c34723c */ /* 0x000fe20000001834 */
[----:B------:R-:W1:Y:S07]  /*4390*/  LDSM.16.M88.4 R12, [R164+0x4000] ;  /* 0x00400000a40c783b */ /* 0x000e6e0000000200 */
[C---:B---3--:R-:W-:Y:S08]  /*43a0*/  HMMA.16816.F32 R48, R8.reuse, R64, R44 ;  /* 0x000000400830723c */ /* 0x048ff0000000182c */
        /* <DEDUP_REMOVED lines=8> */
[C---:B------:R-:W-:Y:S01]  /*4430*/  HMMA.16816.F32 R16, R8.reuse, R88, R28 ;  /* 0x000000580810723c */ /* 0x040fe2000000181c */
[----:B------:R-:W-:Y:S07]  /*4440*/  LDSM.16.M88.4 R28, [R0+0x3800] ;  /* 0x00380000001c783b */ /* 0x000fee0000000200 */
[----:B------:R-:W-:Y:S08]  /*4450*/  HMMA.16816.F32 R8, R8, R90, R52 ;  /* 0x0000005a0808723c */ /* 0x000ff00000001834 */
[C---:B-1----:R-:W-:Y:S08]  /*4460*/  HMMA.16816.F32 R52, R4.reuse, R60, R48 ;  /* 0x0000003c0434723c */ /* 0x042ff00000001830 */
[C---:B------:R-:W-:Y:S08]  /*4470*/  HMMA.16816.F32 R60, R4.reuse, R62, R44 ;  /* 0x0000003e043c723c */ /* 0x040ff0000000182c */
[C---:B------:R-:W-:Y:S01]  /*4480*/  HMMA.16816.F32 R44, R4.reuse, R70, R36 ;  /* 0x00000046042c723c */ /* 0x040fe20000001824 */
[----:B------:R-:W1:Y:S07]  /*4490*/  LDSM.16.M88.4 R36, [R0+0x3000] ;  /* 0x003000000024783b */ /* 0x000e6e0000000200 */
[C---:B------:R-:W-:Y:S01]  /*44a0*/  HMMA.16816.F32 R48, R4.reuse, R68, R40 ;  /* 0x000000440430723c */ /* 0x040fe20000001828 */
[----:B------:R-:W-:Y:S07]  /*44b0*/  LDSM.16.M88.4 R68, [R169+0x4800] ;  /* 0x00480000a944783b */ /* 0x000fee0000000200 */
[C---:B------:R-:W-:Y:S08]  /*44c0*/  HMMA.16816.F32 R40, R4.reuse, R76, R32 ;  /* 0x0000004c0428723c */ /* 0x040ff00000001820 */
[C---:B------:R-:W-:Y:S08]  /*44d0*/  HMMA.16816.F32 R32, R4.reuse, R78, R24 ;  /* 0x0000004e0420723c */ /* 0x040ff00000001818 */
[C---:B------:R-:W-:Y:S08]  /*44e0*/  HMMA.16816.F32 R24, R4.reuse, R84, R16 ;  /* 0x000000540418723c */ /* 0x040ff00000001810 */
[----:B------:R-:W-:Y:S01]  /*44f0*/  HMMA.16816.F32 R16, R4, R86, R8 ;  /* 0x000000560410723c */ /* 0x000fe20000001808 */
[----:B------:R-:W4:Y:S04]  /*4500*/  LDSM.16.M88.4 R4, [R162+0x8000] ;  /* 0x00800000a204783b */ /* 0x000f280000000200 */
[----:B------:R-:W5:Y:S03]  /*4510*/  LDSM.16.M88.4 R84, [R169+0x5000] ;  /* 0x00500000a954783b */ /* 0x000f660000000200 */
[C---:B------:R-:W-:Y:S08]  /*4520*/  HMMA.16816.F32 R8, R12.reuse, R56, R52 ;  /* 0x000000380c08723c */ /* 0x040ff00000001834 */
[C---:B------:R-:W-:Y:S08]  /*4530*/  HMMA.16816.F32 R60, R12.reuse, R58, R60 ;  /* 0x0000003a0c3c723c */ /* 0x040ff0000000183c */
[C---:B---3--:R-:W-:Y:S08]  /*4540*/  HMMA.16816.F32 R56, R12.reuse, R64, R48 ;  /* 0x000000400c38723c */ /* 0x048ff00000001830 */
[C---:B------:R-:W-:Y:S08]  /*4550*/  HMMA.16816.F32 R52, R12.reuse, R66, R44 ;  /* 0x000000420c34723c */ /* 0x040ff0000000182c */
[C---:B-1----:R-:W-:Y:S01]  /*4560*/  HMMA.16816.F32 R64, R12.reuse, R36, R40 ;  /* 0x000000240c40723c */ /* 0x042fe20000001828 */
[----:B------:R-:W-:Y:S07]  /*4570*/  LDSM.16.M88.4 R40, [R20+0x4000] ;  /* 0x004000001428783b */ /* 0x000fee0000000200 */
[C---:B------:R-:W-:Y:S01]  /*4580*/  HMMA.16816.F32 R76, R12.reuse, R38, R32 ;  /* 0x000000260c4c723c */ /* 0x040fe20000001820 */
[----:B------:R-:W-:Y:S07]  /*4590*/  LDSM.16.M88.4 R36, [R20+0x4800] ;  /* 0x004800001424783b */ /* 0x000fee0000000200 */
[C---:B------:R-:W-:Y:S08]  /*45a0*/  HMMA.16816.F32 R48, R12.reuse, R28, R24 ;  /* 0x0000001c0c30723c */ /* 0x040ff00000001818 */
[----:B------:R-:W-:Y:S01]  /*45b0*/  HMMA.16816.F32 R44, R12, R30, R16 ;  /* 0x0000001e0c2c723c */ /* 0x000fe20000001810 */
[----:B------:R-:W1:Y:S07]  /*45c0*/  LDSM.16.M88.4 R12, [R163+0x8000] ;  /* 0x00800000a30c783b */ /* 0x000e6e0000000200 */
[C---:B----4-:R-:W-:Y:S01]  /*45d0*/  HMMA.16816.F32 R32, R4.reuse, R72, R8 ;  /* 0x000000480420723c */ /* 0x050fe20000001808 */
[----:B------:R-:W-:Y:S07]  /*45e0*/  LDSM.16.M88.4 R8, [R165+0x8000] ;  /* 0x00800000a508783b */ /* 0x000fee0000000200 */
[C---:B------:R-:W-:Y:S01]  /*45f0*/  HMMA.16816.F32 R24, R4.reuse, R68, R56 ;  /* 0x000000440418723c */ /* 0x040fe20000001838 */
[----:B------:R-:W3:Y:S07]  /*4600*/  LDSM.16.M88.4 R56, [R20+0x5000] ;  /* 0x005000001438783b */ /* 0x000eee0000000200 */
[C---:B------:R-:W-:Y:S01]  /*4610*/  HMMA.16816.F32 R28, R4.reuse, R74, R60 ;  /* 0x0000004a041c723c */ /* 0x040fe2000000183c */
[----:B------:R4:W1:Y:S07]  /*4620*/  LDSM.16.M88.4 R72, [R20+0x5800] ;  /* 0x005800001448783b */ /* 0x00086e0000000200 */
[C---:B------:R-:W-:Y:S01]  /*4630*/  HMMA.16816.F32 R16, R4.reuse, R70, R52 ;  /* 0x000000460410723c */ /* 0x040fe20000001834 */
[----:B------:R-:W-:Y:S07]  /*4640*/  LDSM.16.M88.4 R68, [R2+0x5800] ;  /* 0x005800000244783b */ /* 0x000fee0000000200 */
[C---:B-----5:R-:W-:Y:S01]  /*4650*/  HMMA.16816.F32 R52, R4.reuse, R84, R64 ;  /* 0x000000540434723c */ /* 0x060fe20000001840 */
[----:B------:R-:W-:Y:S07]  /*4660*/  LDSM.16.M88.4 R64, [R2+0x4800] ;  /* 0x004800000240783b */ /* 0x000fee0000000200 */
[C---:B------:R-:W-:Y:S01]  /*4670*/  HMMA.16816.F32 R60, R4.reuse, R86, R76 ;  /* 0x00000056043c723c */ /* 0x040fe2000000184c */
[----:B------:R-:W5:Y:S04]  /*4680*/  LDSM.16.M88.4 R84, [R2+0x4000] ;  /* 0x004000000254783b */ /* 0x000f680000000200 */
[----:B------:R2:W2:Y:S03]  /*4690*/  LDSM.16.M88.4 R76, [R2+0x5000] ;  /* 0x00500000024c783b */ /* 0x0004a60000000200 */
[C---:B----4-:R-:W-:Y:S08]  /*46a0*/  HMMA.16816.F32 R20, R4.reuse, R80, R48 ;  /* 0x000000500414723c */ /* 0x050ff00000001830 */
[----:B------:R-:W-:Y:S01]  /*46b0*/  HMMA.16816.F32 R48, R4, R82, R44 ;  /* 0x000000520430723c */ /* 0x000fe2000000182c */
[----:B------:R-:W-:Y:S04]  /*46c0*/  LDSM.16.M88.4 R4, [R164+0x8000] ;  /* 0x00800000a404783b */ /* 0x000fe80000000200 */
[----:B------:R-:W4:Y:S03]  /*46d0*/  LDSM.16.M88.4 R80, [R0+0x4000] ;  /* 0x004000000050783b */ /* 0x000f260000000200 */
[C---:B-1----:R-:W-:Y:S08]  /*46e0*/  HMMA.16816.F32 R44, R12.reuse, R40, R32 ;  /* 0x000000280c2c723c */ /* 0x042ff00000001820 */
[C---:B------:R-:W-:Y:S08]  /*46f0*/  HMMA.16816.F32 R32, R12.reuse, R36, R24 ;  /* 0x000000240c20723c */ /* 0x040ff00000001818 */
[C---:B------:R-:W-:Y:S08]  /*4700*/  HMMA.16816.F32 R40, R12.reuse, R42, R28 ;  /* 0x0000002a0c28723c */ /* 0x040ff0000000181c */
[C---:B------:R-:W-:Y:S08]  /*4710*/  HMMA.16816.F32 R36, R12.reuse, R38, R16 ;  /* 0x000000260c24723c */ /* 0x040ff00000001810 */
[C---:B---3--:R-:W-:Y:S01]  /*4720*/  HMMA.16816.F32 R24, R12.reuse, R58, R60 ;  /* 0x0000003a0c18723c */ /* 0x048fe2000000183c */
[----:B------:R-:W1:Y:S07]  /*4730*/  LDSM.16.M88.4 R60, [R0+0x4800] ;  /* 0x00480000003c783b */ /* 0x000e6e0000000200 */
[C---:B------:R-:W-:Y:S01]  /*4740*/  HMMA.16816.F32 R28, R12.reuse, R56, R52 ;  /* 0x000000380c1c723c */ /* 0x040fe20000001834 */
[----:B--2---:R-:W-:Y:S01]  /*4750*/  @P4 IMAD.HI.U32 R2, R205, c[0x0][0x2c8], RZ ;  /* 0x0000b200cd024a27 */ /* 0x004fe200078e00ff */
[----:B------:R-:W-:Y:S06]  /*4760*/  LDSM.16.M88.4 R56, [R0+0x5000] ;  /* 0x005000000038783b */ /* 0x000fec0000000200 */
[C---:B------:R-:W-:Y:S08]  /*4770*/  HMMA.16816.F32 R20, R12.reuse, R72, R20 ;  /* 0x000000480c14723c */ /* 0x040ff00000001814 */
[----:B------:R-:W-:Y:S08]  /*4780*/  HMMA.16816.F32 R16, R12, R74, R48 ;  /* 0x0000004a0c10723c */ /* 0x000ff00000001830 */
[C---:B-----5:R-:W-:Y:S08]  /*4790*/  HMMA.16816.F32 R12, R8.reuse, R84, R44 ;  /* 0x00000054080c723c */ /* 0x060ff0000000182c */
[C---:B------:R-:W-:Y:S08]  /*47a0*/  HMMA.16816.F32 R44, R8.reuse, R64, R32 ;  /* 0x00000040082c723c */ /* 0x040ff00000001820 */
[C---:B------:R-:W-:Y:S08]  /*47b0*/  HMMA.16816.F32 R32, R8.reuse, R78, R24 ;  /* 0x0000004e0820723c */ /* 0x040ff00000001818 */
[----:B------:R-:W-:Y:S08]  /*47c0*/  HMMA.16816.F32 R24, R8, R70, R16 ;  /* 0x000000460818723c */ /* 0x000ff00000001810 */
[----:B----4-:R-:W-:Y:S01]  /*47d0*/  HMMA.16816.F32 R16, R4, R80, R12 ;  /* 0x000000500410723c */ /* 0x010fe2000000180c */
[----:B------:R2:W-:Y:S01]  /*47e0*/  LDSM.16.M88.4 R12, [R0+0x5800] ;  /* 0x00580000000c783b */ /* 0x0005e20000000200 */
[----:B------:R-:W-:Y:S01]  /*47f0*/  IMAD.IADD R3, R96, 0x1, -R228 ;  /* 0x0000000160037824 */ /* 0x000fe200078e0ae4 */
[----:B------:R-:W-:-:S05]  /*4800*/  DEPBAR.LE SB0, 0x2 ;  /* 0x000080800000791a */ /* 0x000fca0000000000 */
[C---:B------:R-:W-:Y:S08]  /*4810*/  HMMA.16816.F32 R40, R8.reuse, R86, R40 ;  /* 0x000000560828723c */ /* 0x040ff00000001828 */
[----:B------:R-:W-:Y:S01]  /*4820*/  HMMA.16816.F32 R52, R8, R76, R28 ;  /* 0x0000004c0834723c */ /* 0x000fe2000000181c */
[----:B--2---:R-:W-:Y:S01]  /*4830*/  IMAD.MOV.U32 R0, RZ, RZ, R205 ;  /* 0x000000ffff007224 */ /* 0x004fe200078e00cd */
[----:B------:R-:W-:-:S06]  /*4840*/  @P4 SHF.R.U32.HI R0, RZ, c[0x0][0x2cc], R2 ;  /* 0x0000b300ff004a19 */ /* 0x000fcc0000011602 */
[C---:B------:R-:W-:Y:S01]  /*4850*/  HMMA.16816.F32 R48, R8.reuse, R66, R36 ;  /* 0x000000420830723c */ /* 0x040fe20000001824 */
[----:B------:R-:W-:Y:S06]  /*4860*/  BAR.SYNC.DEFER_BLOCKING 0x0 ;  /* 0x0000000000007b1d */ /* 0x000fec0000010000 */
[----:B------:R-:W2:Y:S01]  /*4870*/  SHFL.IDX PT, R2, R0, RZ, 0x1c1f ;  /* 0x001c1fff00027589 */ /* 0x000ea200000e0000 */
[----:B------:R-:W-:Y:S03]  /*4880*/  HMMA.16816.F32 R28, R8, R68, R20 ;  /* 0x00000044081c723c */ /* 0x000fe60000001814 */
[----:B------:R3:W4:Y:S05]  /*4890*/  SHFL.IDX PT, R8, R0, 0x1, 0x1c1f ;  /* 0x003c1f0000087f89 */ /* 0x00072a00000e0000 */
[C---:B------:R-:W-:Y:S08]  /*48a0*/  HMMA.16816.F32 R20, R4.reuse, R82, R40 ;  /* 0x000000520414723c */ /* 0x040ff00000001828 */
[----:B-1----:R-:W-:Y:S01]  /*48b0*/  HMMA.16816.F32 R36, R4, R60, R44 ;  /* 0x0000003c0424723c */ /* 0x002fe2000000182c */
[----:B------:R-:W-:Y:S01]  /*48c0*/  LDSM.16.MT88.4 R64, [R234+0x800] ;  /* 0x00080000ea40783b */ /* 0x000fe20000004200 */
[----:B---3--:R-:W-:-:S04]  /*48d0*/  IMAD.MOV.U32 R0, RZ, RZ, 0x1 ;  /* 0x00000001ff007424 */ /* 0x008fc800078e00ff */
[----:B------:R-:W-:-:S05]  /*48e0*/  IMAD R0, R184, -0x40, R0 ;  /* 0xffffffc0b8007824 */ /* 0x000fca00078e0200 */
[----:B------:R-:W-:-:S05]  /*48f0*/  IADD3 R0, -R228, R0, R220 ;  /* 0x00000000e4007210 */ /* 0x000fca0007ffe1dc */
[----:B------:R-:W-:-:S04]  /*4900*/  IMAD.IADD R0, R0, 0x1, -R221 ;  /* 0x0000000100007824 */ /* 0x000fc800078e0add */
[C---:B--2---:R-:W-:Y:S02]  /*4910*/  IMAD.IADD R2, R0.reuse, 0x1, R2 ;  /* 0x0000000100027824 */ /* 0x044fe400078e0202 */
[----:B----4-:R-:W-:-:S03]  /*4920*/  IMAD.IADD R0, R0, 0x1, R8 ;  /* 0x0000000100007824 */ /* 0x010fc600078e0208 */
[C---:B------:R-:W-:Y:S02]  /*4930*/  IMNMX R2, R3.reuse, R2, PT ;  /* 0x0000000203027217 */ /* 0x040fe40003800200 */
[----:B------:R-:W-:Y:S01]  /*4940*/  IMNMX R0, R3, R0, PT ;  /* 0x0000000003007217 */ /* 0x000fe20003800200 */
[----:B------:R-:W-:Y:S01]  /*4950*/  HMMA.16816.F32 R40, R4, R62, R48 ;  /* 0x0000003e0428723c */ /* 0x000fe20000001830 */
[C---:B------:R-:W-:Y:S01]  /*4960*/  ISETP.GT.AND P5, PT, R2.reuse, RZ, PT ;  /* 0x000000ff0200720c */ /* 0x040fe20003fa4270 */
[----:B------:R-:W-:Y:S01]  /*4970*/  LDSM.16.MT88.4 R60, [R231+0x2000] ;  /* 0x00200000e73c783b */ /* 0x000fe20000004200 */
[----:B------:R-:W-:Y:S02]  /*4980*/  ISETP.GT.AND P6, PT, R2, 0x1, PT ;  /* 0x000000010200780c */ /* 0x000fe40003fc4270 */
[----:B------:R-:W-:-:S03]  /*4990*/  ISETP.GT.AND P0, PT, R0, 0x1, PT ;  /* 0x000000010000780c */ /* 0x000fc60003f04270 */
[----:B------:R-:W-:Y:S01]  /*49a0*/  HMMA.16816.F32 R52, R4, R56, R52 ;  /* 0x000000380434723c */ /* 0x000fe20000001834 */
[----:B------:R-:W-:Y:S02]  /*49b0*/  FSEL R8, R17, -INF , P6 ;  /* 0xff80000011087808 */ /* 0x000fe40003000000 */
[----:B------:R-:W-:-:S05]  /*49c0*/  FSEL R19, R19, -INF , P0 ;  /* 0xff80000013137808 */ /* 0x000fca0000000000 */
[----:B------:R-:W-:Y:S01]  /*49d0*/  HMMA.16816.F32 R56, R4, R58, R32 ;  /* 0x0000003a0438723c */ /* 0x000fe20000001820 */
[----:B------:R-:W-:Y:S02]  /*49e0*/  ISETP.GT.AND P0, PT, R2, 0x9, PT ;  /* 0x000000090200780c */ /* 0x000fe40003f04270 */
[----:B------:R-:W-:-:S05]  /*49f0*/  ISETP.GT.AND P1, PT, R0, RZ, PT ;  /* 0x000000ff0000720c */ /* 0x000fca0003f24270 */
[----:B------:R-:W-:Y:S01]  /*4a00*/  HMMA.16816.F32 R32, R4, R12, R28 ;  /* 0x0000000c0420723c */ /* 0x000fe2000000181c */
[----:B------:R-:W-:-:S07]  /*4a10*/  FSEL R9, R21, -INF , P0 ;  /* 0xff80000015097808 */ /* 0x000fce0000000000 */
[----:B------:R-:W-:Y:S01]  /*4a20*/  HMMA.16816.F32 R24, R4, R14, R24 ;  /* 0x0000000e0418723c */ /* 0x000fe20000001818 */
[----:B------:R-:W-:Y:S01]  /*4a30*/  FSEL R10, R18, -INF , P1 ;  /* 0xff800000120a7808 */ /* 0x000fe20000800000 */
[----:B------:R-:W-:Y:S05]  /*4a40*/  LDSM.16.MT88.4 R12, [R170] ;  /* 0x00000000aa0c783b */ /* 0x000fea0000004200 */
[----:B------:R-:W-:Y:S02]  /*4a50*/  FSEL R6, R16, -INF , P5 ;  /* 0xff80000010067808 */ /* 0x000fe40002800000 */
[----:B------:R-:W-:Y:S02]  /*4a60*/  ISETP.GT.AND P5, PT, R2, 0x8, PT ;  /* 0x000000080200780c */ /* 0x000fe40003fa4270 */
[----:B------:R-:W-:-:S02]  /*4a70*/  FMNMX.FTZ R3, R6, R8, !PT ;  /* 0x0000000806037209 */ /* 0x000fc40007810000 */
[----:B------:R-:W-:Y:S02]  /*4a80*/  FSEL R7, R20, -INF , P5 ;  /* 0xff80000014077808 */ /* 0x000fe40002800000 */
[----:B------:R-:W-:Y:S02]  /*4a90*/  ISETP.GT.AND P0, PT, R0, 0x8, PT ;  /* 0x000000080000780c */ /* 0x000fe40003f04270 */
[----:B------:R-:W-:Y:S02]  /*4aa0*/  ISETP.GT.AND P1, PT, R2, 0x10, PT ;  /* 0x000000100200780c */ /* 0x000fe40003f24270 */
[----:B------:R-:W-:Y:S02]  /*4ab0*/  FMNMX.FTZ R3, R7, R3, !PT ;  /* 0x0000000307037209 */ /* 0x000fe40007810000 */
[----:B------:R-:W-:Y:S02]  /*4ac0*/  FSEL R11, R22, -INF , P0 ;  /* 0xff800000160b7808 */ /* 0x000fe40000000000 */
[----:B------:R-:W-:-:S02]  /*4ad0*/  FSEL R17, R36, -INF , P1 ;  /* 0xff80000024117808 */ /* 0x000fc40000800000 */
[C---:B------:R-:W-:Y:S02]  /*4ae0*/  ISETP.GT.AND P5, PT, R0.reuse, 0x9, PT ;  /* 0x000000090000780c */ /* 0x040fe40003fa4270 */
[----:B------:R-:W-:Y:S02]  /*4af0*/  ISETP.GT.AND P0, PT, R0, 0x11, PT ;  /* 0x000000110000780c */ /* 0x000fe40003f04270 */
[----:B------:R-:W-:Y:S02]  /*4b00*/  ISETP.GT.AND P6, PT, R2, 0x11, PT ;  /* 0x000000110200780c */ /* 0x000fe40003fc4270 */
[----:B------:R-:W-:Y:S02]  /*4b10*/  ISETP.GT.AND P1, PT, R0, 0x10, PT ;  /* 0x000000100000780c */ /* 0x000fe40003f24270 */
[----:B------:R-:W-:Y:S02]  /*4b20*/  FMNMX.FTZ R3, R9, R3, !PT ;  /* 0x0000000309037209 */ /* 0x000fe40007810000 */
[----:B------:R-:W-:-:S02]  /*4b30*/  FSEL R16, R23, -INF , P5 ;  /* 0xff80000017107808 */ /* 0x000fc40002800000 */
[----:B------:R-:W-:Y:S02]  /*4b40*/  FSEL R28, R39, -INF , P0 ;  /* 0xff800000271c7808 */ /* 0x000fe40000000000 */
[----:B------:R-:W-:Y:S02]  /*4b50*/  FSEL R20, R37, -INF , P6 ;  /* 0xff80000025147808 */ /* 0x000fe40003000000 */
[----:B------:R-:W-:Y:S02]  /*4b60*/  FSEL R23, R38, -INF , P1 ;  /* 0xff80000026177808 */ /* 0x000fe40000800000 */
[----:B------:R-:W-:Y:S01]  /*4b70*/  ISETP.GT.AND P0, PT, R2, 0x18, PT ;  /* 0x000000180200780c */ /* 0x000fe20003f04270 */
[----:B------:R-:W-:Y:S01]  /*4b80*/  LDSM.16.MT88.4 R36, [R170+0x800] ;  /* 0x00080000aa24783b */ /* 0x000fe20000004200 */
[----:B------:R-:W-:Y:S02]  /*4b90*/  FMNMX.FTZ R3, R17, R3, !PT ;  /* 0x0000000311037209 */ /* 0x000fe40007810000 */
[----:B------:R-:W-:-:S02]  /*4ba0*/  ISETP.GT.AND P1, PT, R0, 0x18, PT ;  /* 0x000000180000780c */ /* 0x000fc40003f24270 */
[----:B------:R-:W-:Y:S02]  /*4bb0*/  FMNMX.FTZ R4, R10, R19, !PT ;  /* 0x000000130a047209 */ /* 0x000fe40007810000 */
[----:B------:R-:W-:Y:S02]  /*4bc0*/  ISETP.GT.AND P5, PT, R2, 0x19, PT ;  /* 0x000000190200780c */ /* 0x000fe40003fa4270 */
[----:B------:R-:W-:Y:S02]  /*4bd0*/  FSEL R22, R40, -INF , P0 ;  /* 0xff80000028167808 */ /* 0x000fe40000000000 */
[----:B------:R-:W-:Y:S02]  /*4be0*/  FMNMX.FTZ R3, R20, R3, !PT ;  /* 0x0000000314037209 */ /* 0x000fe40007810000 */
[----:B------:R-:W-:Y:S02]  /*4bf0*/  FSEL R48, R42, -INF , P1 ;  /* 0xff8000002a307808 */ /* 0x000fe40000800000 */
[----:B------:R-:W-:-:S02]  /*4c00*/  ISETP.GT.AND P1, PT, R2, 0x20, PT ;  /* 0x000000200200780c */ /* 0x000fc40003f24270 */
[----:B------:R-:W-:Y:S02]  /*4c10*/  FMNMX.FTZ R4, R11, R4, !PT ;  /* 0x000000040b047209 */ /* 0x000fe40007810000 */
[----:B------:R-:W-:Y:S02]  /*4c20*/  ISETP.GT.AND P0, PT, R0, 0x19, PT ;  /* 0x000000190000780c */ /* 0x000fe40003f04270 */
[----:B------:R-:W-:Y:S02]  /*4c30*/  FSEL R21, R41, -INF , P5 ;  /* 0xff80000029157808 */ /* 0x000fe40002800000 */
[----:B------:R-:W-:Y:S02]  /*4c40*/  FMNMX.FTZ R3, R22, R3, !PT ;  /* 0x0000000316037209 */ /* 0x000fe40007810000 */
[----:B------:R-:W-:Y:S02]  /*4c50*/  FSEL R85, R52, -INF , P1 ;  /* 0xff80000034557808 */ /* 0x000fe40000800000 */
[----:B------:R-:W-:-:S02]  /*4c60*/  FMNMX.FTZ R4, R16, R4, !PT ;  /* 0x0000000410047209 */ /* 0x000fc40007810000 */
[----:B------:R-:W-:Y:S02]  /*4c70*/  FSEL R49, R43, -INF , P0 ;  /* 0xff8000002b317808 */ /* 0x000fe40000000000 */
[C---:B------:R-:W-:Y:S02]  /*4c80*/  ISETP.GT.AND P1, PT, R2.reuse, 0x29, PT ;  /* 0x000000290200780c */ /* 0x040fe40003f24270 */
[----:B------:R-:W-:Y:S02]  /*4c90*/  ISETP.GT.AND P0, PT, R2, 0x21, PT ;  /* 0x000000210200780c */ /* 0x000fe40003f04270 */
[----:B------:R-:W-:Y:S02]  /*4ca0*/  FMNMX.FTZ R3, R21, R3, !PT ;  /* 0x0000000315037209 */ /* 0x000fe40007810000 */
[----:B------:R-:W-:Y:S02]  /*4cb0*/  FMNMX.FTZ R4, R23, R4, !PT ;  /* 0x0000000417047209 */ /* 0x000fe40007810000 */
[----:B------:R-:W-:-:S02]  /*4cc0*/  FSEL R81, R57, -INF , P1 ;  /* 0xff80000039517808 */ /* 0x000fc40000800000 */
[----:B------:R-:W-:Y:S02]  /*4cd0*/  ISETP.GT.AND P5, PT, R2, 0x28, PT ;  /* 0x000000280200780c */ /* 0x000fe40003fa4270 */
[----:B------:R-:W-:Y:S02]  /*4ce0*/  FSEL R84, R53, -INF , P0 ;  /* 0xff80000035547808 */ /* 0x000fe40000000000 */
[----:B------:R-:W-:Y:S02]  /*4cf0*/  FMNMX.FTZ R3, R85, R3, !PT ;  /* 0x0000000355037209 */ /* 0x000fe40007810000 */
[----:B------:R-:W-:Y:S02]  /*4d00*/  ISETP.GT.AND P1, PT, R0, 0x20, PT ;  /* 0x000000200000780c */ /* 0x000fe40003f24270 */
[----:B------:R-:W-:Y:S02]  /*4d10*/  FMNMX.FTZ R4, R28, R4, !PT ;  /* 0x000000041c047209 */ /* 0x000fe40007810000 */
[----:B------:R-:W-:-:S02]  /*4d20*/  ISETP.GT.AND P0, PT, R2, 0x30, PT ;  /* 0x000000300200780c */ /* 0x000fc40003f04270 */
[----:B------:R-:W-:Y:S02]  /*4d30*/  FSEL R82, R56, -INF , P5 ;  /* 0xff80000038527808 */ /* 0x000fe40002800000 */
[----:B------:R-:W-:Y:S02]  /*4d40*/  FMNMX.FTZ R3, R84, R3, !PT ;  /* 0x0000000354037209 */ /* 0x000fe40007810000 */
[----:B------:R-:W-:Y:S02]  /*4d50*/  FSEL R79, R54, -INF , P1 ;  /* 0xff800000364f7808 */ /* 0x000fe40000800000 */
[C---:B------:R-:W-:Y:S02]  /*4d60*/  ISETP.GT.AND P6, PT, R2.reuse, 0x31, PT ;  /* 0x000000310200780c */ /* 0x040fe40003fc4270 */
[C---:B------:R-:W-:Y:S02]  /*4d70*/  ISETP.GT.AND P5, PT, R2.reuse, 0x38, PT ;  /* 0x000000380200780c */ /* 0x040fe40003fa4270 */
[----:B------:R-:W-:-:S02]  /*4d80*/  ISETP.GT.AND P1, PT, R2, 0x39, PT ;  /* 0x000000390200780c */ /* 0x000fc40003f24270 */
[----:B------:R-:W-:Y:S02]  /*4d90*/  FMNMX.FTZ R2, R48, R4, !PT ;  /* 0x0000000430027209 */ /* 0x000fe40007810000 */
[----:B------:R-:W-:Y:S02]  /*4da0*/  FSEL R87, R32, -INF , P0 ;  /* 0xff80000020577808 */ /* 0x000fe40000000000 */
[----:B------:R-:W-:Y:S02]  /*4db0*/  FMNMX.FTZ R3, R82, R3, !PT ;  /* 0x0000000352037209 */ /* 0x000fe40007810000 */
[----:B------:R-:W-:Y:S02]  /*4dc0*/  ISETP.GT.AND P0, PT, R0, 0x21, PT ;  /* 0x000000210000780c */ /* 0x000fe40003f04270 */
[----:B------:R-:W-:Y:S02]  /*4dd0*/  FMNMX.FTZ R2, R49, R2, !PT ;  /* 0x0000000231027209 */ /* 0x000fe40007810000 */
        /* <DEDUP_REMOVED lines=13> */
[C---:B------:R-:W-:Y:S01]  /*4eb0*/  ISETP.GT.AND P1, PT, R0.reuse, 0x30, PT ;  /* 0x000000300000780c */ /* 0x040fe20003f24270 */
[----:B------:R-:W-:Y:S01]  /*4ec0*/  LDSM.16.MT88.4 R56, [R92] ;  /* 0x000000005c38783b */ /* 0x000fe20000004200 */
[----:B------:R-:W-:Y:S02]  /*4ed0*/  FMNMX.FTZ R2, R77, R2, !PT ;  /* 0x000000024d027209 */ /* 0x000fe40007810000 */
[----:B------:R-:W-:Y:S02]  /*4ee0*/  FMNMX.FTZ R3, R83, R3, !PT ;  /* 0x0000000353037209 */ /* 0x000fe40007810000 */
[----:B------:R-:W-:Y:S02]  /*4ef0*/  ISETP.GT.AND P0, PT, R0, 0x31, PT ;  /* 0x000000310000780c */ /* 0x000fe40003f04270 */
[----:B------:R-:W-:Y:S02]  /*4f00*/  FSEL R178, R34, -INF , P1 ;  /* 0xff80000022b27808 */ /* 0x000fe40000800000 */
[----:B------:R-:W-:-:S02]  /*4f10*/  FMNMX.FTZ R2, R76, R2, !PT ;  /* 0x000000024c027209 */ /* 0x000fc40007810000 */
[----:B------:R-:W-:Y:S02]  /*4f20*/  FMNMX.FTZ R3, R80, R3, !PT ;  /* 0x0000000350037209 */ /* 0x000fe40007810000 */
[----:B------:R-:W-:Y:S02]  /*4f30*/  FSEL R176, R35, -INF , P0 ;  /* 0xff80000023b07808 */ /* 0x000fe40000000000 */
[----:B------:R-:W-:Y:S02]  /*4f40*/  ISETP.GT.AND P1, PT, R0, 0x38, PT ;  /* 0x000000380000780c */ /* 0x000fe40003f24270 */
[----:B------:R-:W-:Y:S01]  /*4f50*/  FMNMX.FTZ R2, R178, R2, !PT ;  /* 0x00000002b2027209 */ /* 0x000fe20007810000 */
[----:B------:R-:W1:Y:S01]  /*4f60*/  SHFL.BFLY PT, R5, R3, 0x2, 0x1f ;  /* 0x0c401f0003057f89 */ /* 0x000e6200000e0000 */
[----:B------:R-:W-:Y:S02]  /*4f70*/  ISETP.GT.AND P0, PT, R0, 0x39, PT ;  /* 0x000000390000780c */ /* 0x000fe40003f04270 */
[----:B------:R-:W-:Y:S01]  /*4f80*/  FSEL R175, R26, -INF , P1 ;  /* 0xff8000001aaf7808 */ /* 0x000fe20000800000 */
[----:B------:R-:W-:Y:S01]  /*4f90*/  LDSM.16.MT88.4 R32, [R231+0x800] ;  /* 0x00080000e720783b */ /* 0x000fe20000004200 */
[----:B------:R-:W-:-:S02]  /*4fa0*/  FMNMX.FTZ R2, R176, R2, !PT ;  /* 0x00000002b0027209 */ /* 0x000fc40007810000 */
[----:B------:R-:W-:Y:S02]  /*4fb0*/  FSEL R174, R27, -INF , P0 ;  /* 0xff8000001bae7808 */ /* 0x000fe40000000000 */
        /* <DEDUP_REMOVED lines=17> */
[----:B-1----:R-:W-:Y:S02]  /*50d0*/  FFMA.FTZ R3, R7, c[0x0][0x2d0], -R0 ;  /* 0x0000b40007037a23 */ /* 0x002fe40000010800 */
[----:B------:R-:W1:Y:S05]  /*50e0*/  LDSM.16.MT88.4 R4, [R231] ;  /* 0x00000000e704783b */ /* 0x000e6a0000004200 */
[----:B------:R4:W-:Y:S01]  /*50f0*/  MUFU.EX2 R72, R3 ;  /* 0x0000000300487308 */ /* 0x0009e20000000800 */
[----:B--2---:R-:W-:-:S05]  /*5100*/  FMUL.FTZ R2, R100, c[0x0][0x2d0] ;  /* 0x0000b40064027a20 */ /* 0x004fca0000410000 */
[----:B------:R-:W-:Y:S01]  /*5110*/  FSEL R2, R2, RZ, P0 ;  /* 0x000000ff02027208 */ /* 0x000fe20000000000 */
[----:B----4-:R-:W-:-:S04]  /*5120*/  FFMA.FTZ R3, R9, c[0x0][0x2d0], -R0 ;  /* 0x0000b40009037a23 */ /* 0x010fc80000010800 */
[----:B------:R2:W4:Y:S02]  /*5130*/  MUFU.EX2 R75, R3 ;  /* 0x00000003004b7308 */ /* 0x0005240000000800 */
[----:B--2---:R-:W-:-:S06]  /*5140*/  FFMA.FTZ R3, R10, c[0x0][0x2d0], -R2 ;  /* 0x0000b4000a037a23 */ /* 0x004fcc0000010802 */
[----:B------:R2:W-:Y:S02]  /*5150*/  MUFU.EX2 R69, R3 ;  /* 0x0000000300457308 */ /* 0x0005e40000000800 */
[----:B--2---:R-:W-:-:S06]  /*5160*/  FFMA.FTZ R3, R19, c[0x0][0x2d0], -R2 ;  /* 0x0000b40013037a23 */ /* 0x004fcc0000010802 */
[----:B------:R2:W5:Y:S02]  /*5170*/  MUFU.EX2 R68, R3 ;  /* 0x0000000300447308 */ /* 0x0005640000000800 */
[----:B--2---:R-:W-:-:S06]  /*5180*/  FFMA.FTZ R3, R11, c[0x0][0x2d0], -R2 ;  /* 0x0000b4000b037a23 */ /* 0x004fcc0000010802 */
[----:B------:R2:W-:Y:S02]  /*5190*/  MUFU.EX2 R70, R3 ;  /* 0x0000000300467308 */ /* 0x0005e40000000800 */
[----:B--2---:R-:W-:-:S06]  /*51a0*/  FFMA.FTZ R3, R16, c[0x0][0x2d0], -R2 ;  /* 0x0000b40010037a23 */ /* 0x004fcc0000010802 */
[----:B------:R2:W1:Y:S02]  /*51b0*/  MUFU.EX2 R73, R3 ;  /* 0x0000000300497308 */ /* 0x0004640000000800 */
[--C-:B--2---:R-:W-:Y:S02]  /*51c0*/  FFMA.FTZ R3, R17, c[0x0][0x2d0], -R0.reuse ;  /* 0x0000b40011037a23 */ /* 0x104fe40000010800 */
[----:B------:R-:W2:Y:S04]  /*51d0*/  LDSM.16.MT88.4 R16, [R171] ;  /* 0x00000000ab10783b */ /* 0x000ea80000004200 */
[----:B------:R1:W-:Y:S02]  /*51e0*/  MUFU.EX2 R95, R3 ;  /* 0x00000003005f7308 */ /* 0x0003e40000000800 */
[----:B-1----:R-:W-:-:S06]  /*51f0*/  FFMA.FTZ R3, R20, c[0x0][0x2d0], -R0 ;  /* 0x0000b40014037a23 */ /* 0x002fcc0000010800 */
[----:B------:R1:W1:Y:S02]  /*5200*/  MUFU.EX2 R160, R3 ;  /* 0x0000000300a07308 */ /* 0x0002640000000800 */
[----:B-1----:R-:W-:-:S06]  /*5210*/  FFMA.FTZ R3, R22, c[0x0][0x2d0], -R0 ;  /* 0x0000b40016037a23 */ /* 0x002fcc0000010800 */
[----:B------:R1:W-:Y:S02]  /*5220*/  MUFU.EX2 R172, R3 ;  /* 0x0000000300ac7308 */ /* 0x0003e40000000800 */
[----:B-1----:R-:W-:-:S06]  /*5230*/  FFMA.FTZ R3, R21, c[0x0][0x2d0], -R0 ;  /* 0x0000b40015037a23 */ /* 0x002fcc0000010800 */
[----:B------:R1:W-:Y:S02]  /*5240*/  MUFU.EX2 R161, R3 ;  /* 0x0000000300a17308 */ /* 0x0003e40000000800 */
[----:B-1----:R-:W-:-:S06]  /*5250*/  FFMA.FTZ R3, R23, c[0x0][0x2d0], -R2 ;  /* 0x0000b40017037a23 */ /* 0x002fcc0000010802 */
[----:B------:R1:W-:Y:S02]  /*5260*/  MUFU.EX2 R93, R3 ;  /* 0x00000003005d7308 */ /* 0x0003e40000000800 */
[--C-:B-1----:R-:W-:Y:S02]  /*5270*/  FFMA.FTZ R3, R28, c[0x0][0x2d0], -R2.reuse ;  /* 0x0000b4001c037a23 */ /* 0x102fe40000010802 */
[----:B------:R-:W1:Y:S04]  /*5280*/  LDSM.16.MT88.4 R28, [R171+0x800] ;  /* 0x00080000ab1c783b */ /* 0x000e680000004200 */
        /* <DEDUP_REMOVED lines=14> */
[C---:B------:R-:W-:Y:S08]  /*5370*/  HMMA.16816.F32 R20, R8.reuse, R16, RZ ;  /* 0x000000100814723c */ /* 0x040ff000000018ff */
[----:B------:R-:W-:Y:S01]  /*5380*/  HMMA.16816.F32 R12, R8, R56, RZ ;  /* 0x00000038080c723c */ /* 0x000fe200000018ff */
[----:B------:R-:W-:-:S02]  /*5390*/  F2FP.PACK_AB R4, R160, R95 ;  /* 0x0000005fa004723e */ /* 0x000fc400000000ff */
[----:B-1----:R-:W-:Y:S02]  /*53a0*/  F2FP.PACK_AB R5, R139, R93 ;  /* 0x0000005d8b05723e */ /* 0x002fe400000000ff */
        /* <DEDUP_REMOVED lines=113> */
[----:B------:R-:W-:-:S02]  /*5ac0*/  FFMA.FTZ R13, R83, c[0x0][0x2d0], -R0 ;  /* 0x0000b400530d7a23 */ /* 0x000fc40000010800 */
[----:B------:R-:W-:Y:S01]  /*5ad0*/  FFMA.FTZ R0, R80, c[0x0][0x2d0], -R0 ;  /* 0x0000b40050007a23 */ /* 0x000fe20000010800 */
[----:B------:R-:W-:Y:S03]  /*5ae0*/  LDSM.16.MT88.4 R124, [R171+0x1800] ;  /* 0x00180000ab7c783b */ /* 0x000fe60000004200 */
[C---:B-1----:R-:W-:Y:S08]  /*5af0*/  HMMA.16816.F32 R144, R4.reuse, R8, R116 ;  /* 0x000000080490723c */ /* 0x042ff00000001874 */
[----:B------:R-:W-:Y:S01]  /*5b00*/  HMMA.16816.F32 R80, R4, R10, R108 ;  /* 0x0000000a0450723c */ /* 0x000fe2000000186c */
[----:B------:R-:W1:Y:S01]  /*5b10*/  LDSM.16.MT88.4 R8, [R170+0x5000] ;  /* 0x00500000aa08783b */ /* 0x000e620000004200 */
[----:B------:R2:W-:Y:S01]  /*5b20*/  MUFU.EX2 R17, R0 ;  /* 0x0000000000117308 */ /* 0x0005e20000000800 */
[----:B------:R-:W-:-:S02]  /*5b30*/  FADD.FTZ R3, R95, R12 ;  /* 0x0000000c5f037221 */ /* 0x000fc40000010000 */
[----:B------:R-:W-:Y:S04]  /*5b40*/  LDSM.16.MT88.4 R108, [R170+0x1800] ;  /* 0x00180000aa6c783b */ /* 0x000fe80000004200 */
[----:B------:R-:W-:Y:S01]  /*5b50*/  LDSM.16.MT88.4 R116, [R231+0x1800] ;  /* 0x00180000e774783b */ /* 0x000fe20000004200 */
[C---:B-1----:R-:W-:Y:S08]  /*5b60*/  HMMA.16816.F32 R76, R4.reuse, R8, R96 ;  /* 0x00000008044c723c */ /* 0x042ff00000001860 */
[C---:B------:R-:W-:Y:S01]  /*5b70*/  HMMA.16816.F32 R88, R4.reuse, R10, R88 ;  /* 0x0000000a0458723c */ /* 0x040fe20000001858 */
[----:B------:R-:W1:Y:S07]  /*5b80*/  LDSM.16.MT88.4 R8, [R231+0x5000] ;  /* 0x00500000e708783b */ /* 0x000e6e0000004200 */
[C---:B-1----:R-:W-:Y:S08]  /*5b90*/  HMMA.16816.F32 R156, R4.reuse, R8, R52 ;  /* 0x00000008049c723c */ /* 0x042ff00000001834 */
[C---:B------:R-:W-:Y:S01]  /*5ba0*/  HMMA.16816.F32 R148, R4.reuse, R10, R48 ;  /* 0x0000000a0494723c */ /* 0x040fe20000001830 */
[----:B------:R-:W1:Y:S01]  /*5bb0*/  LDSM.16.MT88.4 R8, [R171+0x5000] ;  /* 0x00500000ab08783b */ /* 0x000e620000004200 */
[--C-:B--2---:R-:W-:Y:S01]  /*5bc0*/  FFMA.FTZ R0, R178, c[0x0][0x2d0], -R2.reuse ;  /* 0x0000b400b2007a23 */ /* 0x104fe20000010802 */
[----:B------:R-:W-:Y:S02]  /*5bd0*/  MUFU.EX2 R15, R15 ;  /* 0x0000000f000f7308 */ /* 0x000fe40000000800 */
[----:B------:R-:W-:Y:S03]  /*5be0*/  LDSM.16.MT88.4 R48, [R231+0x3800] ;  /* 0x00380000e730783b */ /* 0x000fe60000004200 */
[C---:B-1----:R-:W-:Y:S08]  /*5bf0*/  HMMA.16816.F32 R84, R4.reuse, R8, R44 ;  /* 0x000000080454723c */ /* 0x042ff0000000182c */
[C---:B------:R-:W-:Y:S01]  /*5c00*/  HMMA.16816.F32 R140, R4.reuse, R10, R36 ;  /* 0x0000000a048c723c */ /* 0x040fe20000001824 */
[----:B------:R-:W1:Y:S01]  /*5c10*/  LDSM.16.MT88.4 R8, [R234+0x5000] ;  /* 0x00500000ea08783b */ /* 0x000e620000004200 */
[----:B------:R-:W2:Y:S08]  /*5c20*/  MUFU.EX2 R14, R14 ;  /* 0x0000000e000e7308 */ /* 0x000eb00000000800 */
[----:B------:R-:W3:Y:S01]  /*5c30*/  MUFU.EX2 R13, R13 ;  /* 0x0000000d000d7308 */ /* 0x000ee20000000800 */
[----:B--2---:R-:W-:Y:S01]  /*5c40*/  F2FP.PACK_AB R96, R14, R15 ;  /* 0x0000000f0e60723e */ /* 0x004fe200000000ff */
[C---:B-1----:R-:W-:Y:S06]  /*5c50*/  HMMA.16816.F32 R20, R4.reuse, R10, R20 ;  /* 0x0000000a0414723c */ /* 0x042fec0000001814 */
[----:B------:R1:W-:Y:S02]  /*5c60*/  MUFU.EX2 R10, R0 ;  /* 0x00000000000a7308 */ /* 0x0003e40000000800 */
[----:B------:R-:W-:Y:S07]  /*5c70*/  HMMA.16816.F32 R24, R4, R8, R24 ;  /* 0x000000080418723c */ /* 0x000fee0000001818 */
[----:B------:R-:W-:-:S02]  /*5c80*/  FFMA.FTZ R4, R175, c[0x0][0x2d0], -R2 ;  /* 0x0000b400af047a23 */ /* 0x000fc40000010802 */
[--C-:B-1----:R-:W-:Y:S02]  /*5c90*/  FFMA.FTZ R0, R176, c[0x0][0x2d0], -R2.reuse ;  /* 0x0000b400b0007a23 */ /* 0x102fe40000010802 */
[----:B------:R-:W-:Y:S01]  /*5ca0*/  FFMA.FTZ R2, R174, c[0x0][0x2d0], -R2 ;  /* 0x0000b400ae027a23 */ /* 0x000fe20000010802 */
[----:B------:R1:W-:Y:S08]  /*5cb0*/  MUFU.EX2 R8, R4 ;  /* 0x0000000400087308 */ /* 0x0003f00000000800 */
[----:B------:R-:W2:Y:S08]  /*5cc0*/  MUFU.EX2 R11, R0 ;  /* 0x00000000000b7308 */ /* 0x000eb00000000800 */
[----:B------:R-:W4:Y:S01]  /*5cd0*/  MUFU.EX2 R9, R2 ;  /* 0x0000000200097308 */ /* 0x000f220000000800 */
[----:B---3--:R-:W-:Y:S01]  /*5ce0*/  F2FP.PACK_AB R98, R17, R13 ;  /* 0x0000000d1162723e */ /* 0x008fe200000000ff */
[----:B------:R-:W-:Y:S01]  /*5cf0*/  FADD.FTZ R3, R160, R3 ;  /* 0x00000003a0037221 */ /* 0x000fe20000010000 */
[----:B-1----:R-:W-:Y:S01]  /*5d00*/  LDSM.16.MT88.4 R4, [R234+0x5800] ;  /* 0x00580000ea04783b */ /* 0x002fe20000004200 */
[----:B--2---:R-:W-:-:S02]  /*5d10*/  F2FP.PACK_AB R97, R11, R10 ;  /* 0x0000000a0b61723e */ /* 0x004fc400000000ff */
[----:B----4-:R-:W-:-:S07]  /*5d20*/  F2FP.PACK_AB R99, R9, R8 ;  /* 0x000000080963723e */ /* 0x010fce00000000ff */
        /* <DEDUP_REMOVED lines=17> */
[----:B------:R-:W-:Y:S07]  /*5e40*/  LDSM.16.MT88.4 R88, [R171+0x5800] ;  /* 0x00580000ab58783b */ /* 0x000fee0000004200 */
[C---:B-1----:R-:W-:Y:S08]  /*5e50*/  HMMA.16816.F32 R60, R96.reuse, R64, R144 ;  /* 0x00000040603c723c */ /* 0x042ff00000001890 */
[----:B------:R-:W-:Y:S01]  /*5e60*/  HMMA.16816.F32 R64, R96, R66, R80 ;  /* 0x000000426040723c */ /* 0x000fe20000001850 */
        /* <DEDUP_REMOVED lines=25> */
[C---:B--2---:R-:W-:Y:S08]  /*6000*/  HMMA.16816.F32 R52, R96.reuse, R56, R180 ;  /* 0x000000386034723c */ /* 0x044ff000000018b4 */
        /* <DEDUP_REMOVED lines=48> */
.L_x_5869:
        /* <DEDUP_REMOVED lines=21> */
.L_x_5870:
        /* <DEDUP_REMOVED lines=21> */
.L_x_5768:
[----:B------:R-:W-:Y:S05]  /*65b0*/  BSYNC B0 ;  /* 0x0000000000007941 */ /* 0x000fea0003800000 */
.L_x_5767:
        /* <DEDUP_REMOVED lines=18> */
.L_x_5780:
        /* <DEDUP_REMOVED lines=43> */
.L_x_5871:
        /* <DEDUP_REMOVED lines=22> */
.L_x_5872:
        /* <DEDUP_REMOVED lines=21> */
.L_x_5773:
[----:B------:R-:W-:Y:S05]  /*6c40*/  BSYNC B0 ;  /* 0x0000000000007941 */ /* 0x000fea0003800000 */
.L_x_5772:
        /* <DEDUP_REMOVED lines=142> */
[----:B------:R-:W1:Y:S07]  /*7530*/  LDSM.16.M88.4 R148, [R156+0x4000] ;  /* 0x004000009c94783b */ /* 0x000e6e0000000200 */
[C---:B--2---:R-:W-:Y:S01]  /*7540*/  HMMA.16816.F32 R20, R140.reuse, R136, R20 ;  /* 0x000000888c14723c */ /* 0x044fe20000001814 */
[----:B------:R2:W-:Y:S07]  /*7550*/  SHFL.IDX PT, R100, R0, RZ, 0x1c1f ;  /* 0x001c1fff00647589 */ /* 0x0005ee00000e0000 */
[C---:B------:R-:W-:Y:S01]  /*7560*/  HMMA.16816.F32 R24, R140.reuse, R138, R24 ;  /* 0x0000008a8c18723c */ /* 0x040fe20000001818 */
[----:B------:R-:W3:Y:S07]  /*7570*/  LDSM.16.M88.4 R136, [R2+0x4800] ;  /* 0x004800000288783b */ /* 0x000eee0000000200 */
[C---:B----4-:R-:W-:Y:S08]  /*7580*/  HMMA.16816.F32 R28, R140.reuse, R152, R28 ;  /* 0x000000988c1c723c */ /* 0x050ff0000000181c */
[----:B------:R-:W-:Y:S01]  /*7590*/  HMMA.16816.F32 R32, R140, R154, R32 ;  /* 0x0000009a8c20723c */ /* 0x000fe20000001820 */
[----:B------:R-:W4:Y:S03]  /*75a0*/  LDSM.16.M88.4 R140, [R2+0x5000] ;  /* 0x00500000028c783b */ /* 0x000f260000000200 */
[----:B--2---:R-:W-:Y:S04]  /*75b0*/  IADD3 R0, -R228, 0x1, -R199 ;  /* 0x00000001e4007810 */ /* 0x004fe80007ffe9c7 */
[----:B------:R-:W-:Y:S01]  /*75c0*/  IADD3 R0, -R221, R0, R220 ;  /* 0x00000000dd007210 */ /* 0x000fe20007ffe1dc */
[C---:B-1----:R-:W-:Y:S08]  /*75d0*/  HMMA.16816.F32 R4, R144.reuse, R148, R4 ;  /* 0x000000949004723c */ /* 0x042ff00000001804 */
[C---:B------:R-:W-:Y:S01]  /*75e0*/  HMMA.16816.F32 R8, R144.reuse, R150, R8 ;  /* 0x000000969008723c */ /* 0x040fe20000001808 */
[----:B------:R1:W2:Y:S01]  /*75f0*/  LDSM.16.M88.4 R148, [R2+0x5800] ;  /* 0x005800000294783b */ /* 0x0002a20000000200 */
[----:B------:R-:W-:Y:S06]  /*7600*/  DEPBAR.LE SB0, 0x2 ;  /* 0x000080800000791a */ /* 0x000fec0000000000 */
[C---:B---3--:R-:W-:Y:S01]  /*7610*/  HMMA.16816.F32 R12, R144.reuse, R136, R12 ;  /* 0x00000088900c723c */ /* 0x048fe2000000180c */
[----:B------:R-:W-:Y:S07]  /*7620*/  BAR.SYNC.DEFER_BLOCKING 0x0 ;  /* 0x0000000000007b1d */ /* 0x000fee0000010000 */
[C---:B------:R-:W-:Y:S08]  /*7630*/  HMMA.16816.F32 R16, R144.reuse, R138, R16 ;  /* 0x0000008a9010723c */ /* 0x040ff00000001810 */
[C---:B----4-:R-:W-:Y:S04]  /*7640*/  HMMA.16816.F32 R20, R144.reuse, R140, R20 ;  /* 0x0000008c9014723c */ /* 0x050fe80000001814 */
[C---:B-1----:R-:W-:Y:S02]  /*7650*/  IADD3 R2, R0.reuse, R100, RZ ;  /* 0x0000006400027210 */ /* 0x042fe40007ffe0ff */
[----:B------:R-:W-:Y:S02]  /*7660*/  IADD3 R0, R0, R3, RZ ;  /* 0x0000000300007210 */ /* 0x000fe40007ffe0ff */
[C---:B------:R-:W-:Y:S03]  /*7670*/  HMMA.16816.F32 R24, R144.reuse, R142, R24 ;  /* 0x0000008e9018723c */ /* 0x040fe60000001818 */
[C---:B------:R-:W-:Y:S02]  /*7680*/  ISETP.GT.AND P6, PT, R2.reuse, RZ, PT ;  /* 0x000000ff0200720c */ /* 0x040fe40003fc4270 */
[----:B------:R-:W-:Y:S02]  /*7690*/  ISETP.GT.AND P5, PT, R2, 0x1, PT ;  /* 0x000000010200780c */ /* 0x000fe40003fa4270 */
[----:B------:R-:W-:Y:S01]  /*76a0*/  FSEL R136, R4, -INF , P6 ;  /* 0xff80000004887808 */ /* 0x000fe20003000000 */
[C---:B--2---:R-:W-:Y:S04]  /*76b0*/  HMMA.16816.F32 R28, R144.reuse, R148, R28 ;  /* 0x00000094901c723c */ /* 0x044fe8000000181c */
[----:B------:R-:W-:Y:S02]  /*76c0*/  FMNMX.FTZ R3, R136, R102, !PT ;  /* 0x0000006688037209 */ /* 0x000fe40007810000 */
[----:B------:R-:W-:Y:S02]  /*76d0*/  FSEL R100, R5, -INF , P5 ;  /* 0xff80000005647808 */ /* 0x000fe40002800000 */
[C---:B------:R-:W-:Y:S01]  /*76e0*/  ISETP.GT.AND P6, PT, R2.reuse, 0x8, PT ;  /* 0x000000080200780c */ /* 0x040fe20003fc4270 */
[----:B------:R-:W-:Y:S03]  /*76f0*/  HMMA.16816.F32 R32, R144, R150, R32 ;  /* 0x000000969020723c */ /* 0x000fe60000001820 */
[----:B------:R-:W-:Y:S02]  /*7700*/  ISETP.GT.AND P5, PT, R2, 0x9, PT ;  /* 0x000000090200780c */ /* 0x000fe40003fa4270 */
[----:B------:R-:W-:Y:S02]  /*7710*/  FSEL R5, R8, -INF , P6 ;  /* 0xff80000008057808 */ /* 0x000fe40003000000 */
[----:B------:R-:W-:Y:S02]  /*7720*/  FMNMX.FTZ R3, R100, R3, !PT ;  /* 0x0000000364037209 */ /* 0x000fe40007810000 */
[----:B------:R-:W-:Y:S02]  /*7730*/  ISETP.GT.AND P1, PT, R0, RZ, PT ;  /* 0x000000ff0000720c */ /* 0x000fe40003f24270 */
[----:B------:R-:W-:Y:S02]  /*7740*/  ISETP.GT.AND P6, PT, R2, 0x10, PT ;  /* 0x000000100200780c */ /* 0x000fe40003fc4270 */
[----:B------:R-:W-:Y:S02]  /*7750*/  FMNMX.FTZ R3, R5, R3, !PT ;  /* 0x0000000305037209 */ /* 0x000fe40007810000 */
[----:B------:R-:W-:Y:S02]  /*7760*/  FSEL R138, R6, -INF , P1 ;  /* 0xff800000068a7808 */ /* 0x000fe40000800000 */
[----:B------:R-:W-:Y:S02]  /*7770*/  FSEL R6, R9, -INF , P5 ;  /* 0xff80000009067808 */ /* 0x000fe40002800000 */
[----:B------:R-:W-:Y:S02]  /*7780*/  FSEL R143, R12, -INF , P6 ;  /* 0xff8000000c8f7808 */ /* 0x000fe40003000000 */
[----:B------:R-:W-:Y:S02]  /*7790*/  ISETP.GT.AND P5, PT, R2, 0x11, PT ;  /* 0x000000110200780c */ /* 0x000fe40003fa4270 */
[----:B------:R-:W-:Y:S02]  /*77a0*/  FMNMX.FTZ R3, R6, R3, !PT ;  /* 0x0000000306037209 */ /* 0x000fe40007810000 */
[C---:B------:R-:W-:Y:S02]  /*77b0*/  ISETP.GT.AND P1, PT, R0.reuse, 0x8, PT ;  /* 0x000000080000780c */ /* 0x040fe40003f24270 */
[----:B------:R-:W-:Y:S02]  /*77c0*/  ISETP.GT.AND P0, PT, R0, 0x1, PT ;  /* 0x000000010000780c */ /* 0x000fe40003f04270 */
[----:B------:R-:W-:Y:S02]  /*77d0*/  FSEL R152, R13, -INF , P5 ;  /* 0xff8000000d987808 */ /* 0x000fe40002800000 */
        /* <DEDUP_REMOVED lines=9> */
[----:B------:R-:W-:Y:S02]  /*7870*/  ISETP.GT.AND P5, PT, R2, 0x19, PT ;  /* 0x000000190200780c */ /* 0x000fe40003fa4270 */
[----:B------:R-:W-:Y:S02]  /*7880*/  ISETP.GT.AND P1, PT, R0, 0x18, PT ;  /* 0x000000180000780c */ /* 0x000fe40003f24270 */
[----:B------:R-:W-:Y:S02]  /*7890*/  FSEL R148, R16, -INF , P6 ;  /* 0xff80000010947808 */ /* 0x000fe40003000000 */
[----:B------:R-:W-:Y:S02]  /*78a0*/  FMNMX.FTZ R3, R152, R3, !PT ;  /* 0x0000000398037209 */ /* 0x000fe40007810000 */
[----:B------:R-:W-:Y:S02]  /*78b0*/  FSEL R154, R15, -INF , P0 ;  /* 0xff8000000f9a7808 */ /* 0x000fe40000000000 */
[----:B------:R-:W-:Y:S02]  /*78c0*/  FSEL R149, R17, -INF , P5 ;  /* 0xff80000011957808 */ /* 0x000fe40002800000 */
[----:B------:R-:W-:Y:S02]  /*78d0*/  FSEL R155, R18, -INF , P1 ;  /* 0xff800000129b7808 */ /* 0x000fe40000800000 */
[----:B------:R-:W-:Y:S02]  /*78e0*/  ISETP.GT.AND P1, PT, R2, 0x20, PT ;  /* 0x000000200200780c */ /* 0x000fe40003f24270 */
[----:B------:R-:W-:Y:S02]  /*78f0*/  ISETP.GT.AND P0, PT, R0, 0x19, PT ;  /* 0x000000190000780c */ /* 0x000fe40003f04270 */
[----:B------:R-:W-:Y:S02]  /*7900*/  FMNMX.FTZ R3, R148, R3, !PT ;  /* 0x0000000394037209 */ /* 0x000fe40007810000 */
[----:B------:R-:W-:Y:S02]  /*7910*/  FSEL R146, R20, -INF , P1 ;  /* 0xff80000014927808 */ /* 0x000fe40000800000 */
[----:B------:R-:W-:Y:S02]  /*7920*/  FSEL R156, R19, -INF , P0 ;  /* 0xff800000139c7808 */ /* 0x000fe40000000000 */
[----:B------:R-:W-:Y:S02]  /*7930*/  ISETP.GT.AND P0, PT, R2, 0x21, PT ;  /* 0x000000210200780c */ /* 0x000fe40003f04270 */
[----:B------:R-:W-:Y:S02]  /*7940*/  FMNMX.FTZ R3, R149, R3, !PT ;  /* 0x0000000395037209 */ /* 0x000fe40007810000 */
[----:B------:R-:W-:Y:S02]  /*7950*/  FSEL R151, R21, -INF , P0 ;  /* 0xff80000015977808 */ /* 0x000fe40000000000 */
[----:B------:R-:W-:Y:S02]  /*7960*/  FMNMX.FTZ R3, R146, R3, !PT ;  /* 0x0000000392037209 */ /* 0x000fe40007810000 */
[C---:B------:R-:W-:Y:S02]  /*7970*/  ISETP.GT.AND P5, PT, R2.reuse, 0x28, PT ;  /* 0x000000280200780c */ /* 0x040fe40003fa4270 */
[----:B------:R-:W-:Y:S02]  /*7980*/  ISETP.GT.AND P1, PT, R2, 0x29, PT ;  /* 0x000000290200780c */ /* 0x000fe40003f24270 */
[----:B------:R-:W-:Y:S02]  /*7990*/  FSEL R158, R24, -INF , P5 ;  /* 0xff800000189e7808 */ /* 0x000fe40002800000 */
[----:B------:R-:W-:Y:S02]  /*79a0*/  FMNMX.FTZ R3, R151, R3, !PT ;  /* 0x0000000397037209 */ /* 0x000fe40007810000 */
[----:B------:R-:W-:Y:S02]  /*79b0*/  ISETP.GT.AND P6, PT, R0, 0x20, PT ;  /* 0x000000200000780c */ /* 0x000fe40003fc4270 */
[----:B------:R-:W-:Y:S02]  /*79c0*/  ISETP.GT.AND P0, PT, R2, 0x30, PT ;  /* 0x000000300200780c */ /* 0x000fe40003f04270 */
[----:B------:R-:W-:Y:S02]  /*79d0*/  FSEL R150, R25, -INF , P1 ;  /* 0xff80000019967808 */ /* 0x000fe40000800000 */
[----:B------:R-:W-:Y:S02]  /*79e0*/  FMNMX.FTZ R3, R158, R3, !PT ;  /* 0x000000039e037209 */ /* 0x000fe40007810000 */
[----:B------:R-:W-:Y:S02]  /*79f0*/  FMNMX.FTZ R4, R138, R103, !PT ;  /* 0x000000678a047209 */ /* 0x000fe40007810000 */
[----:B------:R-:W-:Y:S02]  /*7a00*/  FSEL R147, R22, -INF , P6 ;  /* 0xff80000016937808 */ /* 0x000fe40003000000 */
[----:B------:R-:W-:Y:S02]  /*7a10*/  FSEL R186, R28, -INF , P0 ;  /* 0xff8000001cba7808 */ /* 0x000fe40000000000 */
[----:B------:R-:W-:Y:S02]  /*7a20*/  ISETP.GT.AND P6, PT, R2, 0x31, PT ;  /* 0x000000310200780c */ /* 0x000fe40003fc4270 */
        /* <DEDUP_REMOVED lines=11> */
[----:B------:R-:W-:Y:S02]  /*7ae0*/  FMNMX.FTZ R3, R182, R3, !PT ;  /* 0x00000003b6037209 */ /* 0x000fe40007810000 */
[----:B------:R-:W-:Y:S02]  /*7af0*/  FMNMX.FTZ R4, R153, R4, !PT ;  /* 0x0000000499047209 */ /* 0x000fe40007810000 */
[----:B------:R-:W-:Y:S02]  /*7b00*/  FMNMX.FTZ R3, R181, R3, !PT ;  /* 0x00000003b5037209 */ /* 0x000fe40007810000 */
[----:B------:R-:W-:Y:S02]  /*7b10*/  FMNMX.FTZ R2, R154, R4, !PT ;  /* 0x000000049a027209 */ /* 0x000fe40007810000 */
[C---:B------:R-:W-:Y:S01]  /*7b20*/  ISETP.GT.AND P0, PT, R0.reuse, 0x21, PT ;  /* 0x000000210000780c */ /* 0x040fe20003f04270 */
[----:B------:R-:W1:Y:S01]  /*7b30*/  SHFL.BFLY PT, R4, R3, 0x2, 0x1f ;  /* 0x0c401f0003047f89 */ /* 0x000e6200000e0000 */
[C---:B------:R-:W-:Y:S02]  /*7b40*/  ISETP.GT.AND P1, PT, R0.reuse, 0x29, PT ;  /* 0x000000290000780c */ /* 0x040fe40003f24270 */
[----:B------:R-:W-:Y:S02]  /*7b50*/  FSEL R144, R23, -INF , P0 ;  /* 0xff80000017907808 */ /* 0x000fe40000000000 */
[----:B------:R-:W-:Y:S02]  /*7b60*/  ISETP.GT.AND P0, PT, R0, 0x28, PT ;  /* 0x000000280000780c */ /* 0x000fe40003f04270 */
[----:B------:R-:W-:Y:S02]  /*7b70*/  FSEL R157, R27, -INF , P1 ;  /* 0xff8000001b9d7808 */ /* 0x000fe40000800000 */
[----:B------:R-:W-:Y:S02]  /*7b80*/  FSEL R145, R26, -INF , P0 ;  /* 0xff8000001a917808 */ /* 0x000fe40000000000 */
[C---:B------:R-:W-:Y:S02]  /*7b90*/  ISETP.GT.AND P1, PT, R0.reuse, 0x30, PT ;  /* 0x000000300000780c */ /* 0x040fe40003f24270 */
[----:B------:R-:W-:Y:S02]  /*7ba0*/  ISETP.GT.AND P0, PT, R0, 0x31, PT ;  /* 0x000000310000780c */ /* 0x000fe40003f04270 */
[----:B------:R-:W-:Y:S02]  /*7bb0*/  FSEL R184, R30, -INF , P1 ;  /* 0xff8000001eb87808 */ /* 0x000fe40000800000 */
[----:B------:R-:W-:Y:S02]  /*7bc0*/  FSEL R183, R31, -INF , P0 ;  /* 0xff8000001fb77808 */ /* 0x000fe40000000000 */
[C---:B------:R-:W-:Y:S02]  /*7bd0*/  ISETP.GT.AND P1, PT, R0.reuse, 0x38, PT ;  /* 0x000000380000780c */ /* 0x040fe40003f24270 */
[----:B------:R-:W-:Y:S02]  /*7be0*/  ISETP.GT.AND P0, PT, R0, 0x39, PT ;  /* 0x000000390000780c */ /* 0x000fe40003f04270 */
[----:B------:R-:W-:Y:S02]  /*7bf0*/  FMNMX.FTZ R2, R155, R2, !PT ;  /* 0x000000029b027209 */ /* 0x000fe40007810000 */
[----:B-1----:R-:W-:Y:S02]  /*7c00*/  FMNMX.FTZ R0, R3, R4, !PT ;  /* 0x0000000403007209 */ /* 0x002fe40007810000 */
[----:B------:R-:W-:Y:S02]  /*7c10*/  FMNMX.FTZ R2, R156, R2, !PT ;  /* 0x000000029c027209 */ /* 0x000fe40007810000 */
[----:B------:R-:W-:Y:S01]  /*7c20*/  FSEL R187, R34, -INF , P1 ;  /* 0xff80000022bb7808 */ /* 0x000fe20000800000 */
[----:B------:R-:W1:Y:S01]  /*7c30*/  SHFL.BFLY PT, R4, R0, 0x1, 0x1f ;  /* 0x0c201f0000047f89 */ /* 0x000e6200000e0000 */
[----:B------:R-:W-:Y:S02]  /*7c40*/  FMNMX.FTZ R2, R147, R2, !PT ;  /* 0x0000000293027209 */ /* 0x000fe40007810000 */
[----:B------:R-:W-:Y:S02]  /*7c50*/  FSEL R191, R35, -INF , P0 ;  /* 0xff80000023bf7808 */ /* 0x000fe40000000000 */
        /* <DEDUP_REMOVED lines=10> */
[----:B------:R-:W-:Y:S01]  /*7d00*/  FSEL R141, R0, RZ, P1 ;  /* 0x000000ff008d7208 */ /* 0x000fe20000800000 */
[----:B------:R-:W1:Y:S04]  /*7d10*/  SHFL.BFLY PT, R3, R2, 0x2, 0x1f ;  /* 0x0c401f0002037f89 */ /* 0x000e6800000e0000 */
[--C-:B------:R-:W-:Y:S04]  /*7d20*/  FFMA.FTZ R0, R136, c[0x0][0x2d0], -R141.reuse ;  /* 0x0000b40088007a23 */ /* 0x100fe8000001088d */
[----:B------:R2:W-:Y:S01]  /*7d30*/  MUFU.EX2 R190, R0 ;  /* 0x0000000000be7308 */ /* 0x0005e20000000800 */
[----:B-1----:R-:W-:Y:S05]  /*7d40*/  FMNMX.FTZ R2, R2, R3, !PT ;  /* 0x0000000302027209 */ /* 0x002fea0007810000 */
[----:B------:R-:W1:Y:S01]  /*7d50*/  SHFL.BFLY PT, R3, R2, 0x1, 0x1f ;  /* 0x0c201f0002037f89 */ /* 0x000e6200000e0000 */
[--C-:B--2---:R-:W-:Y:S04]  /*7d60*/  FFMA.FTZ R0, R100, c[0x0][0x2d0], -R141.reuse ;  /* 0x0000b40064007a23 */ /* 0x104fe8000001088d */
[----:B------:R2:W3:Y:S01]  /*7d70*/  MUFU.EX2 R189, R0 ;  /* 0x0000000000bd7308 */ /* 0x0004e20000000800 */
[----:B-1----:R-:W-:Y:S01]  /*7d80*/  FMNMX.FTZ R100, R2, R3, !PT ;  /* 0x0000000302647209 */ /* 0x002fe20007810000 */
[--C-:B------:R-:W-:Y:S03]  /*7d90*/  FFMA.FTZ R2, R6, c[0x0][0x2d0], -R141.reuse ;  /* 0x0000b40006027a23 */ /* 0x100fe6000001088d */
[----:B------:R-:W-:Y:S05]  /*7da0*/  FSETP.NEU.FTZ.AND P0, PT, R100, -INF , PT ;  /* 0xff8000006400780b */ /* 0x000fea0003f1d000 */
[----:B------:R1:W-:Y:S01]  /*7db0*/  MUFU.EX2 R196, R2 ;  /* 0x0000000200c47308 */ /* 0x0003e20000000800 */
[----:B--2---:R-:W-:Y:S01]  /*7dc0*/  FFMA.FTZ R0, R5, c[0x0][0x2d0], -R141 ;  /* 0x0000b40005007a23 */ /* 0x004fe2000001088d */
[----:B---3--:R-:W-:Y:S08]  /*7dd0*/  F2FP.PACK_AB R136, R189, R190 ;  /* 0x000000bebd88723e */ /* 0x008ff000000000ff */
[----:B------:R2:W3:Y:S01]  /*7de0*/  MUFU.EX2 R197, R0 ;  /* 0x0000000000c57308 */ /* 0x0004e20000000800 */
[----:B-1----:R-:W-:Y:S02]  /*7df0*/  FSEL R2, R101, RZ, P1 ;  /* 0x000000ff65027208 */ /* 0x002fe40000800000 */
[----:B------:R-:W-:Y:S03]  /*7e00*/  ISETP.GE.AND P1, PT, R198, 0x1, PT ;  /* 0x00000001c600780c */ /* 0x000fe60003f26270 */
[----:B------:R-:W-:Y:S01]  /*7e10*/  FADD.FTZ R2, -R2, R102 ;  /* 0x0000006602027221 */ /* 0x000fe20000010100 */
[----:B------:R-:W-:Y:S03]  /*7e20*/  IADD3 R102, R170, R160, RZ ;  /* 0x000000a0aa667210 */ /* 0x000fe60007ffe0ff */
[----:B------:R-:W-:Y:S01]  /*7e30*/  FMUL.FTZ R2, R2, c[0x0][0x2d0] ;  /* 0x0000b40002027a20 */ /* 0x000fe20000410000 */
[----:B------:R-:W-:Y:S01]  /*7e40*/  IADD3 R140, R168, R102, RZ ;  /* 0x00000066a88c7210 */ /* 0x000fe20007ffe0ff */
[----:B--2---:R-:W-:Y:S01]  /*7e50*/  FMUL.FTZ R0, R100, c[0x0][0x2d0] ;  /* 0x0000b40064007a20 */ /* 0x004fe20000410000 */
[----:B------:R-:W1:Y:S03]  /*7e60*/  LDSM.16.MT88.4 R12, [R102] ;  /* 0x00000000660c783b */ /* 0x000e660000004200 */
[----:B------:R-:W2:Y:S01]  /*7e70*/  MUFU.EX2 R2, R2 ;  /* 0x0000000200027308 */ /* 0x000ea20000000800 */
[----:B------:R-:W-:Y:S04]  /*7e80*/  FSEL R142, R0, RZ, P0 ;  /* 0x000000ff008e7208 */ /* 0x000fe80000000000 */
[----:B------:R-:W4:Y:S01]  /*7e90*/  LDSM.16.MT88.4 R20, [R140] ;  /* 0x000000008c14783b */ /* 0x000f220000004200 */
[--C-:B------:R-:W-:Y:S02]  /*7ea0*/  FFMA.FTZ R0, R137, c[0x0][0x2d0], -R142.reuse ;  /* 0x0000b40089007a23 */ /* 0x100fe4000001088e */
[--C-:B------:R-:W-:Y:S01]  /*7eb0*/  FFMA.FTZ R3, R138, c[0x0][0x2d0], -R142.reuse ;  /* 0x0000b4008a037a23 */ /* 0x100fe2000001088e */
[----:B---3--:R-:W-:Y:S01]  /*7ec0*/  F2FP.PACK_AB R138, R196, R197 ;  /* 0x000000c5c48a723e */ /* 0x008fe200000000ff */
[----:B------:R3:W-:Y:S10]  /*7ed0*/  MUFU.EX2 R195, R0 ;  /* 0x0000000000c37308 */ /* 0x0007f40000000800 */
[----:B------:R-:W5:Y:S01]  /*7ee0*/  MUFU.EX2 R188, R3 ;  /* 0x0000000300bc7308 */ /* 0x000f620000000800 */
[C---:B--2---:R-:W-:Y:S02]  /*7ef0*/  FMUL.FTZ R4, R2.reuse, R104 ;  /* 0x0000006802047220 */ /* 0x044fe40000410000 */
[C---:B------:R-:W-:Y:S02]  /*7f00*/  FMUL.FTZ R5, R2.reuse, R105 ;  /* 0x0000006902057220 */ /* 0x040fe40000410000 */
[C---:B------:R-:W-:Y:S02]  /*7f10*/  FMUL.FTZ R8, R2.reuse, R108 ;  /* 0x0000006c02087220 */ /* 0x040fe40000410000 */
[C---:B------:R-:W-:Y:S02]  /*7f20*/  FMUL.FTZ R9, R2.reuse, R109 ;  /* 0x0000006d02097220 */ /* 0x040fe40000410000 */
[C---:B------:R-:W-:Y:S02]  /*7f30*/  FMUL.FTZ R17, R2.reuse, R117 ;  /* 0x0000007502117220 */ /* 0x040fe40000410000 */
[--C-:B---3--:R-:W-:Y:S02]  /*7f40*/  FFMA.FTZ R0, R7, c[0x0][0x2d0], -R142.reuse ;  /* 0x0000b40007007a23 */ /* 0x108fe4000001088e */
[C---:B------:R-:W-:Y:S02]  /*7f50*/  FMUL.FTZ R16, R2.reuse, R116 ;  /* 0x0000007402107220 */ /* 0x040fe40000410000 */
[----:B------:R2:W-:Y:S01]  /*7f60*/  MUFU.EX2 R194, R0 ;  /* 0x0000000000c27308 */ /* 0x0005e20000000800 */
[C---:B------:R-:W-:Y:S02]  /*7f70*/  FMUL.FTZ R24, R2.reuse, R124 ;  /* 0x0000007c02187220 */ /* 0x040fe40000410000 */
[C---:B------:R-:W-:Y:S02]  /*7f80*/  FMUL.FTZ R25, R2.reuse, R125 ;  /* 0x0000007d02197220 */ /* 0x040fe40000410000 */
[C---:B------:R-:W-:Y:S01]  /*7f90*/  FMUL.FTZ R32, R2.reuse, R132 ;  /* 0x0000008402207220 */ /* 0x040fe20000410000 */
[----:B-----5:R-:W-:Y:S01]  /*7fa0*/  F2FP.PACK_AB R137, R195, R188 ;  /* 0x000000bcc389723e */ /* 0x020fe200000000ff */
[----:B------:R-:W-:Y:S02]  /*7fb0*/  FFMA.FTZ R3, R11, c[0x0][0x2d0], -R142 ;  /* 0x0000b4000b037a23 */ /* 0x000fe4000001088e */
[C---:B------:R-:W-:Y:S02]  /*7fc0*/  FMUL.FTZ R33, R2.reuse, R133 ;  /* 0x0000008502217220 */ /* 0x040fe40000410000 */
[----:B------:R-:W3:Y:S01]  /*7fd0*/  MUFU.EX2 R193, R3 ;  /* 0x0000000300c17308 */ /* 0x000ee20000000800 */
[C---:B------:R-:W-:Y:S02]  /*7fe0*/  FMUL.FTZ R36, R2.reuse, R36 ;  /* 0x0000002402247220 */ /* 0x040fe40000410000 */
[C---:B------:R-:W-:Y:S02]  /*7ff0*/  FMUL.FTZ R37, R2.reuse, R37 ;  /* 0x0000002502257220 */ /* 0x040fe40000410000 */
[C---:B------:R-:W-:Y:S02]  /*8000*/  FMUL.FTZ R40, R2.reuse, R40 ;  /* 0x0000002802287220 */ /* 0x040fe40000410000 */
[C---:B------:R-:W-:Y:S02]  /*8010*/  FMUL.FTZ R41, R2.reuse, R41 ;  /* 0x0000002902297220 */ /* 0x040fe40000410000 */
[C---:B------:R-:W-:Y:S02]  /*8020*/  FMUL.FTZ R44, R2.reuse, R44 ;  /* 0x0000002c022c7220 */ /* 0x040fe40000410000 */
[----:B------:R-:W-:Y:S01]  /*8030*/  FMUL.FTZ R45, R2, R45 ;  /* 0x0000002d022d7220 */ /* 0x000fe20000410000 */
[----:B--2---:R-:W-:Y:S01]  /*8040*/  FSEL R0, R100, RZ, P0 ;  /* 0x000000ff64007208 */ /* 0x004fe20000000000 */
[C---:B------:R-:W-:Y:S02]  /*8050*/  FMUL.FTZ R48, R2.reuse, R48 ;  /* 0x0000003002307220 */ /* 0x040fe40000410000 */
[----:B------:R-:W-:Y:S02]  /*8060*/  FMUL.FTZ R49, R2, R49 ;  /* 0x0000003102317220 */ /* 0x000fe40000410000 */
[----:B------:R-:W-:Y:S02]  /*8070*/  FADD.FTZ R0, -R0, R103 ;  /* 0x0000006700007221 */ /* 0x000fe40000010100 */
[----:B------:R-:W-:Y:S02]  /*8080*/  FMUL.FTZ R52, R2, R52 ;  /* 0x0000003402347220 */ /* 0x000fe40000410000 */
[----:B------:R-:W-:Y:S01]  /*8090*/  FMUL.FTZ R0, R0, c[0x0][0x2d0] ;  /* 0x0000b40000007a20 */ /* 0x000fe20000410000 */
[----:B---3--:R-:W-:Y:S01]  /*80a0*/  F2FP.PACK_AB R139, R193, R194 ;  /* 0x000000c2c18b723e */ /* 0x008fe200000000ff */
[C---:B------:R-:W-:Y:S01]  /*80b0*/  FMUL.FTZ R53, R2.reuse, R53 ;  /* 0x0000003502357220 */ /* 0x040fe20000410000 */
[----:B------:R-:W-:Y:S01]  /*80c0*/  IADD3 R3, R171, R160, RZ ;  /* 0x000000a0ab037210 */ /* 0x000fe20007ffe0ff */
[C---:B------:R-:W-:Y:S02]  /*80d0*/  FMUL.FTZ R56, R2.reuse, R56 ;  /* 0x0000003802387220 */ /* 0x040fe40000410000 */
[----:B------:R-:W2:Y:S01]  /*80e0*/  MUFU.EX2 R0, R0 ;  /* 0x0000000000007308 */ /* 0x000ea20000000800 */
[----:B------:R-:W-:Y:S01]  /*80f0*/  FMUL.FTZ R57, R2, R57 ;  /* 0x0000003902397220 */ /* 0x000fe20000410000 */
[----:B------:R-:W-:Y:S01]  /*8100*/  IADD3 R103, R168, R3, RZ ;  /* 0x00000003a8677210 */ /* 0x000fe20007ffe0ff */
[----:B------:R-:W3:Y:S01]  /*8110*/  LDSM.16.MT88.4 R28, [R3] ;  /* 0x00000000031c783b */ /* 0x000ee20000004200 */
        /* <DEDUP_REMOVED lines=12> */
[----:B------:R-:W2:Y:S01]  /*81e0*/  LDSM.16.MT88.4 R104, [R103] ;  /* 0x000000006768783b */ /* 0x000ea20000004200 */
[C---:B------:R-:W-:Y:S02]  /*81f0*/  FMUL.FTZ R10, R0.reuse, R110 ;  /* 0x0000006e000a7220 */ /* 0x040fe40000410000 */
[C---:B------:R-:W-:Y:S02]  /*8200*/  FMUL.FTZ R11, R0.reuse, R111 ;  /* 0x0000006f000b7220 */ /* 0x040fe40000410000 */
[C---:B-1----:R-:W-:Y:S03]  /*8210*/  HMMA.16816.F32 R4, R136.reuse, R12, R4 ;  /* 0x0000000c8804723c */ /* 0x042fe60000001804 */
[----:B------:R-:W1:Y:S02]  /*8220*/  LDSM.16.MT88.4 R108, [R102+0x2000] ;  /* 0x00200000666c783b */ /* 0x000e640000004200 */
        /* <DEDUP_REMOVED lines=65> */
[C---:B-1----:R-:W-:Y:S04]  /*8640*/  HMMA.16816.F32 R52, R136.reuse, R108, R52 ;  /* 0x0000006c8834723c */ /* 0x042fe80000001834 */
[----:B------:R-:W-:Y:S02]  /*8650*/  FMUL.FTZ R87, R0, R87 ;  /* 0x0000005700577220 */ /* 0x000fe40000410000 */
[C---:B------:R-:W-:Y:S02]  /*8660*/  FMUL.FTZ R88, R2.reuse, R88 ;  /* 0x0000005802587220 */ /* 0x040fe40000410000 */
[C---:B------:R-:W-:Y:S01]  /*8670*/  HMMA.16816.F32 R56, R136.reuse, R110, R56 ;  /* 0x0000006e8838723c */ /* 0x040fe20000001838 */
[----:B------:R-:W1:Y:S03]  /*8680*/  LDSM.16.MT88.4 R108, [R102+0x4000] ;  /* 0x00400000666c783b */ /* 0x000e660000004200 */
[----:B------:R-:W-:Y:S02]  /*8690*/  FMUL.FTZ R89, R2, R89 ;  /* 0x0000005902597220 */ /* 0x000fe40000410000 */
[C---:B------:R-:W-:Y:S02]  /*86a0*/  FMUL.FTZ R90, R0.reuse, R90 ;  /* 0x0000005a005a7220 */ /* 0x040fe40000410000 */
[----:B------:R-:W-:Y:S04]  /*86b0*/  FMUL.FTZ R91, R0, R91 ;  /* 0x0000005b005b7220 */ /* 0x000fe80000410000 */
[--C-:B------:R-:W-:Y:S02]  /*86c0*/  FFMA.FTZ R112, R143, c[0x0][0x2d0], -R141.reuse ;  /* 0x0000b4008f707a23 */ /* 0x100fe4000001088d */
[C---:B------:R-:W-:Y:S02]  /*86d0*/  FMUL.FTZ R92, R2.reuse, R92 ;  /* 0x0000005c025c7220 */ /* 0x040fe40000410000 */
[----:B------:R3:W4:Y:S01]  /*86e0*/  MUFU.EX2 R180, R112 ;  /* 0x0000007000b47308 */ /* 0x0007220000000800 */
[----:B------:R-:W-:Y:S02]  /*86f0*/  FMUL.FTZ R93, R2, R93 ;  /* 0x0000005d025d7220 */ /* 0x000fe40000410000 */
[C---:B------:R-:W-:Y:S02]  /*8700*/  FMUL.FTZ R94, R0.reuse, R94 ;  /* 0x0000005e005e7220 */ /* 0x040fe40000410000 */
[----:B------:R-:W-:Y:S02]  /*8710*/  FMUL.FTZ R95, R0, R95 ;  /* 0x0000005f005f7220 */ /* 0x000fe40000410000 */
[C---:B------:R-:W-:Y:S01]  /*8720*/  FMUL.FTZ R96, R2.reuse, R96 ;  /* 0x0000006002607220 */ /* 0x040fe20000410000 */
[C---:B--2---:R-:W-:Y:S03]  /*8730*/  HMMA.16816.F32 R60, R136.reuse, R104, R60 ;  /* 0x00000068883c723c */ /* 0x044fe6000000183c */
[----:B------:R-:W-:Y:S02]  /*8740*/  FMUL.FTZ R97, R2, R97 ;  /* 0x0000006102617220 */ /* 0x000fe40000410000 */
[C---:B------:R-:W-:Y:S02]  /*8750*/  FMUL.FTZ R98, R0.reuse, R98 ;  /* 0x0000006200627220 */ /* 0x040fe40000410000 */
[----:B------:R-:W-:Y:S01]  /*8760*/  FMUL.FTZ R99, R0, R99 ;  /* 0x0000006300637220 */ /* 0x000fe20000410000 */
[C---:B------:R-:W-:Y:S01]  /*8770*/  HMMA.16816.F32 R64, R136.reuse, R106, R64 ;  /* 0x0000006a8840723c */ /* 0x040fe20000001840 */
[----:B------:R-:W2:Y:S03]  /*8780*/  LDSM.16.MT88.4 R104, [R140+0x4000] ;  /* 0x004000008c68783b */ /* 0x000ea60000004200 */
[--C-:B------:R-:W-:Y:S02]  /*8790*/  FFMA.FTZ R116, R151, c[0x0][0x2d0], -R141.reuse ;  /* 0x0000b40097747a23 */ /* 0x100fe4000001088d */
[----:B------:R-:W-:Y:S02]  /*87a0*/  FFMA.FTZ R2, R2, R203, R190 ;  /* 0x000000cb02027223 */ /* 0x000fe400000100be */
[C---:B-1----:R-:W-:Y:S04]  /*87b0*/  HMMA.16816.F32 R68, R136.reuse, R108, R68 ;  /* 0x0000006c8844723c */ /* 0x042fe80000001844 */
[----:B---3--:R-:W-:Y:S02]  /*87c0*/  FFMA.FTZ R112, R153, c[0x0][0x2d0], -R142 ;  /* 0x0000b40099707a23 */ /* 0x008fe4000001088e */
[----:B------:R1:W-:Y:S01]  /*87d0*/  MUFU.EX2 R153, R116 ;  /* 0x0000007400997308 */ /* 0x0003e20000000800 */
[----:B------:R-:W-:Y:S01]  /*87e0*/  FFMA.FTZ R0, R0, R202, R188 ;  /* 0x000000ca00007223 */ /* 0x000fe200000100bc */
[C---:B------:R-:W-:Y:S01]  /*87f0*/  HMMA.16816.F32 R72, R136.reuse, R110, R72 ;  /* 0x0000006e8848723c */ /* 0x040fe20000001848 */
[----:B------:R-:W3:Y:S03]  /*8800*/  LDSM.16.MT88.4 R108, [R3+0x4000] ;  /* 0x00400000036c783b */ /* 0x000ee60000004200 */
[----:B------:R-:W-:Y:S02]  /*8810*/  FADD.FTZ R2, R189, R2 ;  /* 0x00000002bd027221 */ /* 0x000fe40000010000 */
[----:B------:R-:W-:Y:S02]  /*8820*/  FADD.FTZ R0, R195, R0 ;  /* 0x00000000c3007221 */ /* 0x000fe40000010000 */
[----:B------:R5:W5:Y:S01]  /*8830*/  MUFU.EX2 R178, R112 ;  /* 0x0000007000b27308 */ /* 0x000b620000000800 */
[----:B------:R-:W-:Y:S03]  /*8840*/  FADD.FTZ R2, R197, R2 ;  /* 0x00000002c5027221 */ /* 0x000fe60000010000 */
[----:B------:R-:W-:Y:S02]  /*8850*/  FADD.FTZ R0, R194, R0 ;  /* 0x00000000c2007221 */ /* 0x000fe40000010000 */
[----:B------:R-:W-:Y:S02]  /*8860*/  FADD.FTZ R2, R196, R2 ;  /* 0x00000002c4027221 */ /* 0x000fe40000010000 */
[----:B------:R-:W-:Y:S02]  /*8870*/  FADD.FTZ R0, R193, R0 ;  /* 0x00000000c1007221 */ /* 0x000fe40000010000 */
[----:B----4-:R-:W-:Y:S02]  /*8880*/  FADD.FTZ R2, R180, R2 ;  /* 0x00000002b4027221 */ /* 0x010fe40000010000 */
[--C-:B-1----:R-:W-:Y:S02]  /*8890*/  FFMA.FTZ R116, R147, c[0x0][0x2d0], -R142.reuse ;  /* 0x0000b40093747a23 */ /* 0x102fe4000001088e */
[----:B------:R-:W-:Y:S01]  /*88a0*/  MUFU.EX2 R147, R120 ;  /* 0x0000007800937308 */ /* 0x000fe20000000800 */
[C---:B--2---:R-:W-:Y:S07]  /*88b0*/  HMMA.16816.F32 R76, R136.reuse, R104, R76 ;  /* 0x00000068884c723c */ /* 0x044fee000000184c */
[--C-:B------:R-:W-:Y:S01]  /*88c0*/  FFMA.FTZ R104, R152, c[0x0][0x2d0], -R141.reuse ;  /* 0x0000b40098687a23 */ /* 0x100fe2000001088d */
[C---:B------:R-:W-:Y:S01]  /*88d0*/  HMMA.16816.F32 R80, R136.reuse, R106, R80 ;  /* 0x0000006a8850723c */ /* 0x040fe20000001850 */
[----:B------:R1:W-:Y:S03]  /*88e0*/  MUFU.EX2 R151, R116 ;  /* 0x0000007400977308 */ /* 0x0003e60000000800 */
[----:B-----5:R-:W-:Y:S02]  /*88f0*/  FFMA.FTZ R112, R154, c[0x0][0x2d0], -R142 ;  /* 0x0000b4009a707a23 */ /* 0x020fe4000001088e */
[----:B------:R-:W-:Y:S02]  /*8900*/  FADD.FTZ R0, R178, R0 ;  /* 0x00000000b2007221 */ /* 0x000fe40000010000 */
[C---:B---3--:R-:W-:Y:S03]  /*8910*/  HMMA.16816.F32 R84, R136.reuse, R108, R84 ;  /* 0x0000006c8854723c */ /* 0x048fe60000001854 */
[----:B------:R2:W3:Y:S04]  /*8920*/  MUFU.EX2 R179, R104 ;  /* 0x0000006800b37308 */ /* 0x0004e80000000800 */
[--C-:B------:R-:W-:Y:S01]  /*8930*/  FFMA.FTZ R108, R148, c[0x0][0x2d0], -R141.reuse ;  /* 0x0000b400946c7a23 */ /* 0x100fe2000001088d */
[C---:B------:R-:W-:Y:S05]  /*8940*/  HMMA.16816.F32 R88, R136.reuse, R110, R88 ;  /* 0x0000006e8858723c */ /* 0x040fea0000001858 */
[----:B------:R4:W5:Y:S01]  /*8950*/  MUFU.EX2 R175, R108 ;  /* 0x0000006c00af7308 */ /* 0x0009620000000800 */
[----:B-1----:R-:W-:Y:S09]  /*8960*/  FFMA.FTZ R116, R144, c[0x0][0x2d0], -R142 ;  /* 0x0000b40090747a23 */ /* 0x002ff2000001088e */
[----:B------:R1:W1:Y:S01]  /*8970*/  MUFU.EX2 R176, R112 ;  /* 0x0000007000b07308 */ /* 0x0002620000000800 */
[----:B--2---:R-:W2:Y:S01]  /*8980*/  LDSM.16.MT88.4 R104, [R103+0x4000] ;  /* 0x004000006768783b */ /* 0x004ea20000004200 */
[----:B---3--:R-:W-:Y:S08]  /*8990*/  FADD.FTZ R2, R179, R2 ;  /* 0x00000002b3027221 */ /* 0x008ff00000010000 */
[----:B------:R3:W-:Y:S01]  /*89a0*/  MUFU.EX2 R152, R116 ;  /* 0x0000007400987308 */ /* 0x0007e20000000800 */
[--C-:B----4-:R-:W-:Y:S02]  /*89b0*/  FFMA.FTZ R108, R149, c[0x0][0x2d0], -R141.reuse ;  /* 0x0000b400956c7a23 */ /* 0x110fe4000001088d */
[----:B-----5:R-:W-:Y:S07]  /*89c0*/  FADD.FTZ R2, R175, R2 ;  /* 0x00000002af027221 */ /* 0x020fee0000010000 */
[----:B------:R4:W5:Y:S01]  /*89d0*/  MUFU.EX2 R174, R108 ;  /* 0x0000006c00ae7308 */ /* 0x0009620000000800 */
[----:B-1----:R-:W-:Y:S01]  /*89e0*/  LDSM.16.MT88.4 R112, [R140+0x800] ;  /* 0x000800008c70783b */ /* 0x002fe20000004200 */
[----:B------:R-:W-:Y:S02]  /*89f0*/  FADD.FTZ R0, R176, R0 ;  /* 0x00000000b0007221 */ /* 0x000fe40000010000 */
[--C-:B---3--:R-:W-:Y:S06]  /*8a00*/  FFMA.FTZ R116, R158, c[0x0][0x2d0], -R141.reuse ;  /* 0x0000b4009e747a23 */ /* 0x108fec000001088d */
[----:B------:R1:W-:Y:S01]  /*8a10*/  MUFU.EX2 R154, R116 ;  /* 0x00000074009a7308 */ /* 0x0003e20000000800 */
[C---:B--2---:R-:W-:Y:S01]  /*8a20*/  HMMA.16816.F32 R92, R136.reuse, R104, R92 ;  /* 0x00000068885c723c */ /* 0x044fe2000000185c */
[----:B----4-:R-:W2:Y:S02]  /*8a30*/  LDSM.16.MT88.4 R108, [R102+0x800] ;  /* 0x00080000666c783b */ /* 0x010ea40000004200 */
[----:B-----5:R-:W-:Y:S04]  /*8a40*/  FADD.FTZ R2, R174, R2 ;  /* 0x00000002ae027221 */ /* 0x020fe80000010000 */
[--C-:B------:R-:W-:Y:S01]  /*8a50*/  FFMA.FTZ R104, R155, c[0x0][0x2d0], -R142.reuse ;  /* 0x0000b4009b687a23 */ /* 0x100fe2000001088e */
[----:B------:R-:W-:Y:S03]  /*8a60*/  HMMA.16816.F32 R96, R136, R106, R96 ;  /* 0x0000006a8860723c */ /* 0x000fe60000001860 */
[----:B------:R3:W4:Y:S01]  /*8a70*/  MUFU.EX2 R160, R104 ;  /* 0x0000006800a07308 */ /* 0x0007220000000800 */
[----:B------:R-:W-:Y:S03]  /*8a80*/  F2FP.PACK_AB R105, R176, R178 ;  /* 0x000000b2b069723e */ /* 0x000fe600000000ff */
[----:B------:R-:W-:Y:S01]  /*8a90*/  F2FP.PACK_AB R106, R174, R175 ;  /* 0x000000afae6a723e */ /* 0x000fe200000000ff */
[--C-:B-1----:R-:W-:Y:S05]  /*8aa0*/  FFMA.FTZ R116, R150, c[0x0][0x2d0], -R141.reuse ;  /* 0x0000b40096747a23 */ /* 0x102fea000001088d */
[----:B------:R1:W-:Y:S01]  /*8ab0*/  MUFU.EX2 R155, R116 ;  /* 0x00000074009b7308 */ /* 0x0003e20000000800 */
[----:B---3--:R-:W-:Y:S02]  /*8ac0*/  FFMA.FTZ R104, R156, c[0x0][0x2d0], -R142 ;  /* 0x0000b4009c687a23 */ /* 0x008fe4000001088e */
[----:B----4-:R-:W-:Y:S07]  /*8ad0*/  FADD.FTZ R0, R160, R0 ;  /* 0x00000000a0007221 */ /* 0x010fee0000010000 */
[----:B------:R3:W4:Y:S01]  /*8ae0*/  MUFU.EX2 R159, R104 ;  /* 0x00000068009f7308 */ /* 0x0007220000000800 */
[--C-:B-1----:R-:W-:Y:S09]  /*8af0*/  FFMA.FTZ R116, R186, c[0x0][0x2d0], -R141.reuse ;  /* 0x0000b400ba747a23 */ /* 0x102ff2000001088d */
[----:B------:R1:W5:Y:S01]  /*8b00*/  MUFU.EX2 R144, R116 ;  /* 0x0000007400907308 */ /* 0x0003620000000800 */
[----:B---3--:R-:W-:Y:S01]  /*8b10*/  F2FP.PACK_AB R104, R179, R180 ;  /* 0x000000b4b368723e */ /* 0x008fe200000000ff */
[C---:B----4-:R-:W-:Y:S01]  /*8b20*/  FADD.FTZ R0, R159.reuse, R0 ;  /* 0x000000009f007221 */ /* 0x050fe20000010000 */
[----:B------:R-:W-:Y:S03]  /*8b30*/  F2FP.PACK_AB R107, R159, R160 ;  /* 0x000000a09f6b723e */ /* 0x000fe600000000ff */
[----:B------:R-:W-:Y:S04]  /*8b40*/  FADD.FTZ R0, R151, R0 ;  /* 0x0000000097007221 */ /* 0x000fe80000010000 */
[C---:B--2---:R-:W-:Y:S01]  /*8b50*/  HMMA.16816.F32 R4, R104.reuse, R108, R4 ;  /* 0x0000006c6804723c */ /* 0x044fe20000001804 */
[----:B-1----:R-:W-:Y:S04]  /*8b60*/  LDSM.16.MT88.4 R116, [R103+0x5000] ;  /* 0x005000006774783b */ /* 0x002fe80000004200 */
[----:B-----5:R-:W-:Y:S01]  /*8b70*/  F2FP.PACK_AB R136, R147, R144 ;  /* 0x000000909388723e */ /* 0x020fe200000000ff */
[----:B------:R-:W-:Y:S02]  /*8b80*/  FADD.FTZ R0, R152, R0 ;  /* 0x0000000098007221 */ /* 0x000fe40000010000 */
        /* <DEDUP_REMOVED lines=29> */
[----:B------:R2:W-:Y:S03]  /*8d60*/  MUFU.EX2 R146, R121 ;  /* 0x0000007900927308 */ /* 0x0005e60000000800 */
[----:B------:R-:W-:Y:S07]  /*8d70*/  FFMA.FTZ R141, R181, c[0x0][0x2d0], -R141 ;  /* 0x0000b400b58d7a23 */ /* 0x000fee000001088d */
[----:B------:R3:W4:Y:S10]  /*8d80*/  MUFU.EX2 R156, R112 ;  /* 0x00000070009c7308 */ /* 0x0007340000000800 */
[----:B------:R-:W5:Y:S01]  /*8d90*/  MUFU.EX2 R148, R141 ;  /* 0x0000008d00947308 */ /* 0x000f620000000800 */
[C---:B-1----:R-:W-:Y:S01]  /*8da0*/  HMMA.16816.F32 R84, R104.reuse, R108, R84 ;  /* 0x0000006c6854723c */ /* 0x042fe20000001854 */
[----:B--2---:R-:W-:Y:S06]  /*8db0*/  LDSM.16.MT88.4 R120, [R140+0x1800] ;  /* 0x001800008c78783b */ /* 0x004fec0000004200 */
[----:B------:R-:W-:Y:S01]  /*8dc0*/  FFMA.FTZ R108, R145, c[0x0][0x2d0], -R142 ;  /* 0x0000b400916c7a23 */ /* 0x000fe2000001088e */
[C---:B------:R-:W-:Y:S01]  /*8dd0*/  HMMA.16816.F32 R88, R104.reuse, R110, R88 ;  /* 0x0000006e6858723c */ /* 0x040fe20000001858 */
[----:B---3--:R-:W1:Y:S02]  /*8de0*/  LDSM.16.MT88.4 R112, [R103+0x4800] ;  /* 0x004800006770783b */ /* 0x008e640000004200 */
[----:B------:R2:W3:Y:S01]  /*8df0*/  MUFU.EX2 R150, R108 ;  /* 0x0000006c00967308 */ /* 0x0004e20000000800 */
[----:B----4-:R-:W-:Y:S04]  /*8e00*/  FADD.FTZ R2, R156, R2 ;  /* 0x000000029c027221 */ /* 0x010fe80000010000 */
[----:B------:R-:W-:Y:S01]  /*8e10*/  FADD.FTZ R2, R153, R2 ;  /* 0x0000000299027221 */ /* 0x000fe20000010000 */
[----:B-----5:R-:W-:Y:S03]  /*8e20*/  F2FP.PACK_AB R138, R148, R146 ;  /* 0x00000092948a723e */ /* 0x020fe600000000ff */
[----:B------:R-:W-:Y:S04]  /*8e30*/  FADD.FTZ R2, R154, R2 ;  /* 0x000000029a027221 */ /* 0x000fe80000010000 */
[----:B------:R-:W-:Y:S01]  /*8e40*/  FADD.FTZ R2, R155, R2 ;  /* 0x000000029b027221 */ /* 0x000fe20000010000 */
[----:B--2---:R-:W2:Y:S01]  /*8e50*/  LDSM.16.MT88.4 R108, [R102+0x1000] ;  /* 0x00100000666c783b */ /* 0x004ea20000004200 */
[----:B---3--:R-:W-:Y:S01]  /*8e60*/  FADD.FTZ R0, R150, R0 ;  /* 0x0000000096007221 */ /* 0x008fe20000010000 */
        /* <DEDUP_REMOVED lines=41> */
[C---:B------:R-:W-:Y:S08]  /*9100*/  HMMA.16816.F32 R88, R104.reuse, R110, R88 ;  /* 0x0000006e6858723c */ /* 0x040ff00000001858 */
[C---:B------:R-:W-:Y:S04]  /*9110*/  HMMA.16816.F32 R92, R104.reuse, R116, R92 ;  /* 0x00000074685c723c */ /* 0x040fe8000000185c */
[--C-:B-1----:R-:W-:Y:S04]  /*9120*/  FFMA.FTZ R112, R183, c[0x0][0x2d0], -R142.reuse ;  /* 0x0000b400b7707a23 */ /* 0x102fe8000001088e */
[----:B------:R-:W-:Y:S01]  /*9130*/  HMMA.16816.F32 R96, R104, R118, R96 ;  /* 0x000000766860723c */ /* 0x000fe20000001860 */
[----:B------:R1:W2:Y:S03]  /*9140*/  MUFU.EX2 R145, R112 ;  /* 0x0000007000917308 */ /* 0x0002a60000000800 */
[--C-:B-1----:R-:W-:Y:S01]  /*9150*/  FFMA.FTZ R112, R187, c[0x0][0x2d0], -R142.reuse ;  /* 0x0000b400bb707a23 */ /* 0x102fe2000001088e */
[----:B--2---:R-:W-:Y:S01]  /*9160*/  F2FP.PACK_AB R137, R145, R143 ;  /* 0x0000008f9189723e */ /* 0x004fe200000000ff */
[----:B------:R-:W-:Y:S05]  /*9170*/  FFMA.FTZ R142, R191, c[0x0][0x2d0], -R142 ;  /* 0x0000b400bf8e7a23 */ /* 0x000fea000001088e */
        /* <DEDUP_REMOVED lines=88> */
.L_x_5873:
        /* <DEDUP_REMOVED lines=22> */
.L_x_5874:
        /* <DEDUP_REMOVED lines=21> */
.L_x_5777:
[----:B------:R-:W-:Y:S05]  /*99b0*/  BSYNC B0 ;  /* 0x0000000000007941 */ /* 0x000fea0003800000 */
.L_x_5776:
        /* <DEDUP_REMOVED lines=9> */
.L_x_5771:
[----:B------:R-:W-:Y:S01]  /*9a50*/  ISETP.GE.AND P0, PT, R172, R204, PT ;  /* 0x000000ccac00720c */ /* 0x000fe20003f06270 */
[----:B------:R-:W-:Y:S01]  /*9a60*/  IMAD.MOV.U32 R182, RZ, RZ, 0x1f ;  /* 0x0000001fffb67424 */ /* 0x000fe200078e00ff */
[----:B------:R-:W-:-:S11]  /*9a70*/  MOV R181, 0xffffffff ;  /* 0xffffffff00b57802 */ /* 0x000fd60000000f00 */
[----:B------:R-:W-:Y:S05]  /*9a80*/  @!P0 BRA `(.L_x_5781) ;  /* 0x00002ea000008947 */ /* 0x000fea0003800000 */
[----:B------:R-:W-:Y:S02]  /*9a90*/  MOV R102, R100 ;  /* 0x0000006400667202 */ /* 0x000fe40000000f00 */
[----:B------:R-:W-:Y:S02]  /*9aa0*/  MOV R0, R101 ;  /* 0x0000006500007202 */ /* 0x000fe40000000f00 */
.L_x_5791:
        /* <DEDUP_REMOVED lines=43> */
.L_x_5875:
        /* <DEDUP_REMOVED lines=22> */
.L_x_5876:
        /* <DEDUP_REMOVED lines=21> */
.L_x_5783:
[----:B------:R-:W-:Y:S05]  /*a010*/  BSYNC B0 ;  /* 0x0000000000007941 */ /* 0x000fea0003800000 */
.L_x_5782:
        /* <DEDUP_REMOVED lines=39> */
[----:B------:R-:W2:Y:S07]  /*a290*/  LDSM.16.M88.4 R136, [R156+0x800] ;  /* 0x000800009c88783b */ /* 0x000eae0000000200 */
        /* <DEDUP_REMOVED lines=149> */
.L_x_5877:
        /* <DEDUP_REMOVED lines=21> */
[--C-:B-1----:R-:W-:Y:S02]  /*ad40*/  FFMA.FTZ R100, R9, c[0x0][0x2d0], -R3.reuse ;  /* 0x0000b40009647a23 */ /* 0x102fe40000010803 */
        /* <DEDUP_REMOVED lines=81> */
[----:B------:R-:W-:Y:S02]  /*b260*/  FFMA.FTZ R159, R31, c[0x0][0x2d0], -R3 ;  /* 0x0000b4001f9f7a23 */ /* 0x000fe40000010803 */
[----:B------:R-:W-:Y:S02]  /*b270*/  FADD.FTZ R3, R12, R4 ;  /* 0x000000040c037221 */ /* 0x000fe40000010000 */
[C---:B------:R-:W-:Y:S01]  /*b280*/  FMUL.FTZ R4, R2.reuse, R104 ;  /* 0x0000006802047220 */ /* 0x040fe20000410000 */
[----:B------:R3:W-:Y:S01]  /*b290*/  MUFU.EX2 R124, R10 ;  /* 0x0000000a007c7308 */ /* 0x0007e20000000800 */
[----:B------:R-:W-:Y:S02]  /*b2a0*/  FADD.FTZ R3, R5, R3 ;  /* 0x0000000305037221 */ /* 0x000fe40000010000 */
        /* <DEDUP_REMOVED lines=9> */
[----:B------:R-:W-:Y:S01]  /*b340*/  FMUL.FTZ R97, R2, R97 ;  /* 0x0000006102617220 */ /* 0x000fe20000410000 */
[----:B------:R-:W-:Y:S01]  /*b350*/  IADD3 R2, R170, R160, RZ ;  /* 0x000000a0aa027210 */ /* 0x000fe20007ffe0ff */
[----:B-1----:R-:W-:Y:S01]  /*b360*/  FFMA.FTZ R6, R0, R202, R14 ;  /* 0x000000ca00067223 */ /* 0x002fe2000001000e */
[----:B------:R-:W-:Y:S01]  /*b370*/  MUFU.EX2 R109, R149 ;  /* 0x00000095006d7308 */ /* 0x000fe20000000800 */
[----:B------:R-:W-:Y:S01]  /*b380*/  FADD.FTZ R3, R137, R3 ;  /* 0x0000000389037221 */ /* 0x000fe20000010000 */
[----:B------:R-:W-:Y:S01]  /*b390*/  IADD3 R102, R168, R2, RZ ;  /* 0x00000002a8667210 */ /* 0x000fe20007ffe0ff */
[----:B------:R-:W1:Y:S01]  /*b3a0*/  LDSM.16.MT88.4 R140, [R2] ;  /* 0x00000000028c783b */ /* 0x000e620000004200 */
[C---:B--2---:R-:W-:Y:S01]  /*b3b0*/  FADD.FTZ R120, R7.reuse, R6 ;  /* 0x0000000607787221 */ /* 0x044fe20000010000 */
[----:B------:R-:W-:Y:S01]  /*b3c0*/  F2FP.PACK_AB R137, R7, R14 ;  /* 0x0000000e0789723e */ /* 0x000fe200000000ff */
[C---:B------:R-:W-:Y:S02]  /*b3d0*/  FMUL.FTZ R6, R0.reuse, R106 ;  /* 0x0000006a00067220 */ /* 0x040fe40000410000 */
[C---:B------:R-:W-:Y:S02]  /*b3e0*/  FMUL.FTZ R7, R0.reuse, R107 ;  /* 0x0000006b00077220 */ /* 0x040fe40000410000 */
[C---:B---3--:R-:W-:Y:S01]  /*b3f0*/  FMUL.FTZ R10, R0.reuse, R110 ;  /* 0x0000006e000a7220 */ /* 0x048fe20000410000 */
[----:B------:R-:W2:Y:S01]  /*b400*/  LDSM.16.MT88.4 R104, [R102] ;  /* 0x000000006668783b */ /* 0x000ea20000004200 */
[----:B----4-:R-:W-:Y:S01]  /*b410*/  F2FP.PACK_AB R139, R125, R124 ;  /* 0x0000007c7d8b723e */ /* 0x010fe200000000ff */
[C---:B------:R-:W-:Y:S01]  /*b420*/  FMUL.FTZ R14, R0.reuse, R114 ;  /* 0x00000072000e7220 */ /* 0x040fe20000410000 */
[----:B------:R-:W-:Y:S01]  /*b430*/  MUFU.EX2 R110, R148 ;  /* 0x00000094006e7308 */ /* 0x000fe20000000800 */
[C---:B------:R-:W-:Y:S02]  /*b440*/  FMUL.FTZ R15, R0.reuse, R115 ;  /* 0x00000073000f7220 */ /* 0x040fe40000410000 */
[C---:B------:R-:W-:Y:S02]  /*b450*/  FMUL.FTZ R26, R0.reuse, R126 ;  /* 0x0000007e001a7220 */ /* 0x040fe40000410000 */
[C---:B------:R-:W-:Y:S02]  /*b460*/  FMUL.FTZ R27, R0.reuse, R127 ;  /* 0x0000007f001b7220 */ /* 0x040fe40000410000 */
[C---:B------:R-:W-:Y:S02]  /*b470*/  FMUL.FTZ R34, R0.reuse, R134 ;  /* 0x0000008600227220 */ /* 0x040fe40000410000 */
[----:B------:R-:W-:Y:S01]  /*b480*/  FMUL.FTZ R35, R0, R135 ;  /* 0x0000008700237220 */ /* 0x000fe20000410000 */
        /* <DEDUP_REMOVED lines=11> */
[C---:B-1----:R-:W-:Y:S02]  /*b540*/  HMMA.16816.F32 R4, R136.reuse, R140, R4 ;  /* 0x0000008c8804723c */ /* 0x042fe40000001804 */
[----:B------:R-:W-:Y:S03]  /*b550*/  MUFU.EX2 R118, R179 ;  /* 0x000000b300767308 */ /* 0x000fe60000000800 */
[C---:B------:R-:W-:Y:S02]  /*b560*/  FMUL.FTZ R39, R0.reuse, R39 ;  /* 0x0000002700277220 */ /* 0x040fe40000410000 */
[C---:B------:R-:W-:Y:S01]  /*b570*/  FMUL.FTZ R42, R0.reuse, R42 ;  /* 0x0000002a002a7220 */ /* 0x040fe20000410000 */
[C---:B------:R-:W-:Y:S04]  /*b580*/  HMMA.16816.F32 R8, R136.reuse, R142, R8 ;  /* 0x0000008e8808723c */ /* 0x040fe80000001808 */
[----:B------:R-:W-:Y:S01]  /*b590*/  MUFU.EX2 R123, R144 ;  /* 0x00000090007b7308 */ /* 0x000fe20000000800 */
[C---:B------:R-:W-:Y:S02]  /*b5a0*/  FMUL.FTZ R43, R0.reuse, R43 ;  /* 0x0000002b002b7220 */ /* 0x040fe40000410000 */
[C---:B------:R-:W-:Y:S01]  /*b5b0*/  FMUL.FTZ R46, R0.reuse, R46 ;  /* 0x0000002e002e7220 */ /* 0x040fe20000410000 */
[C---:B--2---:R-:W-:Y:S04]  /*b5c0*/  HMMA.16816.F32 R12, R136.reuse, R104, R12 ;  /* 0x00000068880c723c */ /* 0x044fe8000000180c */
[C---:B------:R-:W-:Y:S02]  /*b5d0*/  FMUL.FTZ R47, R0.reuse, R47 ;  /* 0x0000002f002f7220 */ /* 0x040fe40000410000 */
[----:B------:R-:W-:Y:S01]  /*b5e0*/  MUFU.EX2 R122, R146 ;  /* 0x00000092007a7308 */ /* 0x000fe20000000800 */
[C---:B------:R-:W-:Y:S01]  /*b5f0*/  FMUL.FTZ R50, R0.reuse, R50 ;  /* 0x0000003200327220 */ /* 0x040fe20000410000 */
[C---:B------:R-:W-:Y:S04]  /*b600*/  HMMA.16816.F32 R16, R136.reuse, R106, R16 ;  /* 0x0000006a8810723c */ /* 0x040fe80000001810 */
[C---:B------:R-:W-:Y:S02]  /*b610*/  FMUL.FTZ R51, R0.reuse, R51 ;  /* 0x0000003300337220 */ /* 0x040fe40000410000 */
[C---:B------:R-:W-:Y:S02]  /*b620*/  FMUL.FTZ R54, R0.reuse, R54 ;  /* 0x0000003600367220 */ /* 0x040fe40000410000 */
[----:B------:R-:W1:Y:S01]  /*b630*/  MUFU.EX2 R148, R147 ;  /* 0x0000009300947308 */ /* 0x000e620000000800 */
        /* <DEDUP_REMOVED lines=37> */
[----:B------:R-:W-:Y:S01]  /*b890*/  LDSM.16.MT88.4 R132, [R3+0x1800] ;  /* 0x001800000384783b */ /* 0x000fe20000004200 */
[----:B------:R-:W-:Y:S01]  /*b8a0*/  F2FP.PACK_AB R109, R123, R121 ;  /* 0x000000797b6d723e */ /* 0x000fe200000000ff */
[----:B------:R-:W-:Y:S07]  /*b8b0*/  FADD.FTZ R103, R113, R103 ;  /* 0x0000006771677221 */ /* 0x000fee0000010000 */
[----:B------:R-:W3:Y:S10]  /*b8c0*/  MUFU.EX2 R142, R159 ;  /* 0x0000009f008e7308 */ /* 0x000ef40000000800 */
[----:B------:R-:W-:Y:S01]  /*b8d0*/  MUFU.EX2 R141, R175 ;  /* 0x000000af008d7308 */ /* 0x000fe20000000800 */
[----:B--2---:R-:W-:Y:S04]  /*b8e0*/  FADD.FTZ R103, R112, R103 ;  /* 0x0000006770677221 */ /* 0x004fe80000010000 */
[----:B------:R-:W-:Y:S05]  /*b8f0*/  FADD.FTZ R103, R117, R103 ;  /* 0x0000006775677221 */ /* 0x000fea0000010000 */
[----:B------:R-:W2:Y:S01]  /*b900*/  MUFU.EX2 R140, R180 ;  /* 0x000000b4008c7308 */ /* 0x000ea20000000800 */
        /* <DEDUP_REMOVED lines=33> */
[----:B--2---:R-:W-:Y:S01]  /*bb20*/  F2FP.PACK_AB R139, R140, R141 ;  /* 0x0000008d8c8b723e */ /* 0x004fe200000000ff */
        /* <DEDUP_REMOVED lines=171> */
.L_x_5878:
        /* <DEDUP_REMOVED lines=21> */
.L_x_5879:
        /* <DEDUP_REMOVED lines=21> */
.L_x_5788:
[----:B------:R-:W-:Y:S05]  /*c880*/  BSYNC B0 ;  /* 0x0000000000007941 */ /* 0x000fea0003800000 */
.L_x_5787:
        /* <DEDUP_REMOVED lines=10> */
.L_x_5781:
[----:B------:R-:W-:Y:S05]  /*c930*/  BRA.DIV ~URZ, `(.L_x_5792) ;  /* 0x000069827f007947 */ /* 0x000fea000b800000 */
[----:B------:R1:W2:Y:S02]  /*c940*/  SHFL.BFLY PT, R0, R203, 0x2, 0x1f ;  /* 0x0c401f00cb007f89 */ /* 0x0002a400000e0000 */
.L_x_5880:
[----:B--2---:R-:W-:Y:S01]  /*c950*/  FADD.FTZ R0, R0, R203 ;  /* 0x000000cb00007221 */ /* 0x004fe20000010000 */
[----:B------:R-:W-:Y:S05]  /*c960*/  BRA.DIV ~URZ, `(.L_x_5793) ;  /* 0x000069b27f007947 */ /* 0x000fea000b800000 */
[----:B------:R-:W2:Y:S04]  /*c970*/  SHFL.BFLY PT, R2, R202, 0x2, 0x1f ;  /* 0x0c401f00ca027f89 */ /* 0x000ea800000e0000 */
[----:B------:R-:W3:Y:S01]  /*c980*/  SHFL.BFLY PT, R5, R0, 0x1, 0x1f ;  /* 0x0c201f0000057f89 */ /* 0x000ee200000e0000 */
[----:B--2---:R-:W-:-:S02]  /*c990*/  FADD.FTZ R4, R2, R202 ;  /* 0x000000ca02047221 */ /* 0x004fc40000010000 */
[----:B---3--:R-:W-:-:S03]  /*c9a0*/  FADD.FTZ R0, R0, R5 ;  /* 0x0000000500007221 */ /* 0x008fc60000010000 */
[----:B------:R2:W3:Y:S04]  /*c9b0*/  SHFL.BFLY PT, R3, R4, 0x1, 0x1f ;  /* 0x0c201f0004037f89 */ /* 0x0004e800000e0000 */
.L_x_5881:
        /* <DEDUP_REMOVED lines=117> */
.L_x_5746:
        /* <DEDUP_REMOVED lines=17> */
.L_x_5795:
[----:B------:R-:W-:Y:S05]  /*d220*/  BSYNC B0 ;  /* 0x0000000000007941 */ /* 0x000fea0003800000 */
.L_x_5794:
        /* <DEDUP_REMOVED lines=127> */
.L_x_5798:
        /* <DEDUP_REMOVED lines=113> */
.L_x_5882:
[----:B------:R-:W-:Y:S05]  /*e130*/  BRA.DIV ~URZ, `(.L_x_5801) ;  /* 0x000053527f007947 */ /* 0x000fea000b800000 */
[----:B------:R4:W2:Y:S02]  /*e140*/  SHFL.IDX PT, R0, R11, RZ, 0x181f ;  /* 0x00181fff0b007589 */ /* 0x0008a400000e0000 */
.L_x_5883:
        /* <DEDUP_REMOVED lines=19> */
.L_x_5803:
[----:B------:R-:W-:Y:S05]  /*e280*/  BSYNC B0 ;  /* 0x0000000000007941 */ /* 0x000fea0003800000 */
.L_x_5802:
[----:B------:R-:W-:Y:S05]  /*e290*/  BRA.DIV ~URZ, `(.L_x_5804) ;  /* 0x000052627f007947 */ /* 0x000fea000b800000 */
[----:B---3--:R3:W4:Y:S04]  /*e2a0*/  SHFL.IDX PT, R8, R9, 0x1, 0x181f ;  /* 0x00381f0009087f89 */ /* 0x00872800000e0000 */
[----:B--2---:R3:W2:Y:S02]  /*e2b0*/  SHFL.IDX PT, R0, R11, 0x1, 0x181f ;  /* 0x00381f000b007f89 */ /* 0x0046a400000e0000 */
.L_x_5884:
        /* <DEDUP_REMOVED lines=19> */
.L_x_5806:
[----:B------:R-:W-:Y:S05]  /*e3f0*/  BSYNC B0 ;  /* 0x0000000000007941 */ /* 0x000fea0003800000 */
.L_x_5805:
[----:B------:R-:W-:Y:S05]  /*e400*/  BRA.DIV ~URZ, `(.L_x_5807) ;  /* 0x000051c27f007947 */ /* 0x000fea000b800000 */
[----:B----4-:R4:W3:Y:S02]  /*e410*/  SHFL.IDX PT, R8, R9, 0x2, 0x181f ;  /* 0x00581f0009087f89 */ /* 0x0108e400000e0000 */
.L_x_5885:
[----:B------:R-:W-:Y:S05]  /*e420*/  BRA.DIV ~URZ, `(.L_x_5808) ;  /* 0x000052127f007947 */ /* 0x000fea000b800000 */
[----:B--2---:R2:W4:Y:S02]  /*e430*/  SHFL.IDX PT, R0, R11, 0x2, 0x181f ;  /* 0x00581f000b007f89 */ /* 0x00452400000e0000 */
.L_x_5886:
        /* <DEDUP_REMOVED lines=19> */
.L_x_5810:
[----:B------:R-:W-:Y:S05]  /*e570*/  BSYNC B0 ;  /* 0x0000000000007941 */ /* 0x000fea0003800000 */
.L_x_5809:
[----:B------:R-:W-:Y:S05]  /*e580*/  BRA.DIV ~URZ, `(.L_x_5811) ;  /* 0x000051227f007947 */ /* 0x000fea000b800000 */
[----:B---3--:R3:W2:Y:S04]  /*e590*/  SHFL.IDX PT, R6, R9, 0x3, 0x181f ;  /* 0x00781f0009067f89 */ /* 0x0086a800000e0000 */
[----:B----4-:R3:W4:Y:S02]  /*e5a0*/  SHFL.IDX PT, R0, R11, 0x3, 0x181f ;  /* 0x00781f000b007f89 */ /* 0x01072400000e0000 */
.L_x_5887:
        /* <DEDUP_REMOVED lines=20> */
.L_x_5799:
        /* <DEDUP_REMOVED lines=32> */
.L_x_5888:
[----:B------:R-:W-:Y:S05]  /*e8f0*/  BRA.DIV ~URZ, `(.L_x_5814) ;  /* 0x00004ef27f007947 */ /* 0x000fea000b800000 */
[----:B------:R3:W4:Y:S02]  /*e900*/  SHFL.IDX PT, R0, R12, RZ, 0x1c1f ;  /* 0x001c1fff0c007589 */ /* 0x00072400000e0000 */
.L_x_5889:
        /* <DEDUP_REMOVED lines=13> */
[C---:B------:R-:W-:Y:S02]  /*e9e0*/  @!P2 LEA R2, P3, R9.reuse, R0, 0x2 ;  /* 0x000000000902a211 */ /* 0x040fe400078610ff */
        /* <DEDUP_REMOVED lines=9> */
[----:B------:R-:W-:Y:S02]  /*ea80*/  SHF.R.S32.HI R14, RZ, 0x1f, R14 ;  /* 0x0000001fff0e7819 */ /* 0x000fe4000001140e */
[----:B------:R-:W-:-:S02]  /*ea90*/  ISETP.GE.AND P2, PT, R9, c[0x0][0x3c8], PT ;  /* 0x0000f20009007a0c */ /* 0x000fc40003f46270 */
[----:B------:R-:W-:Y:S02]  /*eaa0*/  SHF.R.S32.HI R10, RZ, 0x1f, R10 ;  /* 0x0000001fff0a7819 */ /* 0x000fe4000001140a */
[----:B------:R-:W-:-:S04]  /*eab0*/  IADD3 R15, R228, 0x40, RZ ;  /* 0x00000040e40f7810 */ /* 0x000fc80007ffe0ff */
[----:B------:R-:W-:Y:S02]  /*eac0*/  SHF.R.S32.HI R15, RZ, 0x1f, R15 ;  /* 0x0000001fff0f7819 */ /* 0x000fe4000001140f */
[CC--:B--2---:R-:W-:Y:S02]  /*ead0*/  @!P5 LEA R6, P4, R11.reuse, R0.reuse, 0x2 ;  /* 0x000000000b06d211 */ /* 0x0c4fe400078810ff */
[----:B----4-:R-:W-:Y:S02]  /*eae0*/  @!P1 LEA R2, P3, R8, R0, 0x2 ;  /* 0x0000000008029211 */ /* 0x010fe400078610ff */
[-C--:B------:R-:W-:Y:S02]  /*eaf0*/  @!P5 LEA.HI.X R7, R11, R4.reuse, R14, 0x2, P4 ;  /* 0x000000040b07d211 */ /* 0x080fe400020f140e */
[----:B------:R-:W-:Y:S02]  /*eb00*/  IADD3 R11, R228, 0x30, RZ ;  /* 0x00000030e40b7810 */ /* 0x000fe40007ffe0ff */
[----:B------:R-:W-:Y:S01]  /*eb10*/  @!P1 LEA.HI.X R3, R8, R4, R10, 0x2, P3 ;  /* 0x0000000408039211 */ /* 0x000fe200018f140a */
[----:B------:R2:W-:Y:S01]  /*eb20*/  @!P5 ST.E.64 [R6.64], R34 ;  /* 0x000000220600d985 */ /* 0x0005e2000c101b08 */
[----:B------:R-:W-:-:S02]  /*eb30*/  IADD3 R14, R228, 0x20, RZ ;  /* 0x00000020e40e7810 */ /* 0x000fc40007ffe0ff */
[C---:B------:R-:W-:Y:S01]  /*eb40*/  IADD3 R8, R228.reuse, 0x38, RZ ;  /* 0x00000038e4087810 */ /* 0x040fe20007ffe0ff */
[----:B------:R4:W-:Y:S01]  /*eb50*/  @!P1 ST.E.64 [R2.64], R102 ;  /* 0x0000006602009985 */ /* 0x0009e2000c101b08 */
[----:B------:R-:W-:Y:S02]  /*eb60*/  ISETP.GE.AND P5, PT, R11, c[0x0][0x3c8], PT ;  /* 0x0000f2000b007a0c */ /* 0x000fe40003fa6270 */
[----:B------:R-:W-:Y:S02]  /*eb70*/  IADD3 R10, R228, 0x28, RZ ;  /* 0x00000028e40a7810 */ /* 0x000fe40007ffe0ff */
[----:B------:R-:W-:Y:S02]  /*eb80*/  SHF.R.S32.HI R14, RZ, 0x1f, R14 ;  /* 0x0000001fff0e7819 */ /* 0x000fe4000001140e */
[----:B------:R-:W-:Y:S02]  /*eb90*/  ISETP.GE.AND P1, PT, R8, c[0x0][0x3c8], PT ;  /* 0x0000f20008007a0c */ /* 0x000fe40003f26270 */
[----:B------:R-:W-:-:S02]  /*eba0*/  SHF.R.S32.HI R10, RZ, 0x1f, R10 ;  /* 0x0000001fff0a7819 */ /* 0x000fc4000001140a */
[-C--:B--2---:R-:W-:Y:S02]  /*ebb0*/  @!P6 LEA R6, P4, R13, R0.reuse, 0x2 ;  /* 0x000000000d06e211 */ /* 0x084fe400078810ff */
[----:B----4-:R-:W-:Y:S02]  /*ebc0*/  @!P2 LEA R2, P3, R9, R0, 0x2 ;  /* 0x000000000902a211 */ /* 0x010fe400078610ff */
[-C--:B------:R-:W-:Y:S02]  /*ebd0*/  @!P6 LEA.HI.X R7, R13, R4.reuse, R14, 0x2, P4 ;  /* 0x000000040d07e211 */ /* 0x080fe400020f140e */
[C---:B------:R-:W-:Y:S02]  /*ebe0*/  IADD3 R14, R228.reuse, 0x40, RZ ;  /* 0x00000040e40e7810 */ /* 0x040fe40007ffe0ff */
[----:B------:R-:W-:Y:S01]  /*ebf0*/  @!P2 LEA.HI.X R3, R9, R4, R10, 0x2, P3 ;  /* 0x000000040903a211 */ /* 0x000fe200018f140a */
[----:B------:R2:W-:Y:S01]  /*ec00*/  @!P6 ST.E.64 [R6.64], R104 ;  /* 0x000000680600e985 */ /* 0x0005e2000c101b08 */
[----:B------:R-:W-:-:S02]  /*ec10*/  IADD3 R13, R228, 0x30, RZ ;  /* 0x00000030e40d7810 */ /* 0x000fc40007ffe0ff */
[----:B------:R-:W-:Y:S01]  /*ec20*/  IADD3 R10, R228, 0x48, RZ ;  /* 0x00000048e40a7810 */ /* 0x000fe20007ffe0ff */
[----:B------:R4:W-:Y:S01]  /*ec30*/  @!P2 ST.E.64 [R2.64], R108 ;  /* 0x0000006c0200a985 */ /* 0x0009e2000c101b08 */
[----:B------:R-:W-:Y:S02]  /*ec40*/  ISETP.GE.AND P6, PT, R14, c[0x0][0x3c8], PT ;  /* 0x0000f2000e007a0c */ /* 0x000fe40003fc6270 */
[----:B------:R-:W-:Y:S02]  /*ec50*/  IADD3 R9, R228, 0x38, RZ ;  /* 0x00000038e4097810 */ /* 0x000fe40007ffe0ff */
[----:B------:R-:W-:Y:S02]  /*ec60*/  SHF.R.S32.HI R13, RZ, 0x1f, R13 ;  /* 0x0000001fff0d7819 */ /* 0x000fe4000001140d */
[----:B------:R-:W-:Y:S02]  /*ec70*/  ISETP.GE.AND P2, PT, R10, c[0x0][0x3c8], PT ;  /* 0x0000f2000a007a0c */ /* 0x000fe40003f46270 */
[----:B------:R-:W-:-:S02]  /*ec80*/  SHF.R.S32.HI R9, RZ, 0x1f, R9 ;  /* 0x0000001fff097819 */ /* 0x000fc40000011409 */
[CC--:B--2---:R-:W-:Y:S02]  /*ec90*/  @!P5 LEA R6, P4, R11.reuse, R0.reuse, 0x2 ;  /* 0x000000000b06d211 */ /* 0x0c4fe400078810ff */
[----:B----4-:R-:W-:Y:S02]  /*eca0*/  @!P1 LEA R2, P3, R8, R0, 0x2 ;  /* 0x0000000008029211 */ /* 0x010fe400078610ff */
[-C--:B------:R-:W-:Y:S02]  /*ecb0*/  @!P5 LEA.HI.X R7, R11, R4.reuse, R13, 0x2, P4 ;  /* 0x000000040b07d211 */ /* 0x080fe400020f140d */
[----:B------:R-:W-:Y:S02]  /*ecc0*/  IADD3 R11, R228, 0x50, RZ ;  /* 0x00000050e40b7810 */ /* 0x000fe40007ffe0ff */
[----:B------:R-:W-:Y:S01]  /*ecd0*/  @!P1 LEA.HI.X R3, R8, R4, R9, 0x2, P3 ;  /* 0x0000000408039211 */ /* 0x000fe200018f1409 */
[----:B------:R2:W-:Y:S01]  /*ece0*/  @!P5 ST.E.64 [R6.64], R112 ;  /* 0x000000700600d985 */ /* 0x0005e2000c101b08 */
[----:B------:R-:W-:-:S02]  /*ecf0*/  IADD3 R8, R228, 0x58, RZ ;  /* 0x00000058e4087810 */ /* 0x000fc40007ffe0ff */
[----:B------:R-:W-:Y:S01]  /*ed00*/  ISETP.GE.AND P5, PT, R11, c[0x0][0x3c8], PT ;  /* 0x0000f2000b007a0c */ /* 0x000fe20003fa6270 */
[----:B------:R4:W-:Y:S01]  /*ed10*/  @!P1 ST.E.64 [R2.64], R116 ;  /* 0x0000007402009985 */ /* 0x0009e2000c101b08 */
[----:B------:R-:W-:Y:S02]  /*ed20*/  IADD3 R13, R228, 0x48, RZ ;  /* 0x00000048e40d7810 */ /* 0x000fe40007ffe0ff */
[----:B------:R-:W-:Y:S02]  /*ed30*/  ISETP.GE.AND P1, PT, R8, c[0x0][0x3c8], PT ;  /* 0x0000f20008007a0c */ /* 0x000fe40003f26270 */
[----:B------:R-:W-:Y:S02]  /*ed40*/  SHF.R.S32.HI R13, RZ, 0x1f, R13 ;  /* 0x0000001fff0d7819 */ /* 0x000fe4000001140d */
[----:B------:R-:W-:Y:S02]  /*ed50*/  IADD3 R9, R228, 0x60, RZ ;  /* 0x00000060e4097810 */ /* 0x000fe40007ffe0ff */
[----:B--2---:R-:W-:-:S02]  /*ed60*/  @!P6 LEA R6, P4, R14, R0, 0x2 ;  /* 0x000000000e06e211 */ /* 0x004fc400078810ff */
[----:B----4-:R-:W-:Y:S02]  /*ed70*/  @!P2 LEA R2, P3, R10, R0, 0x2 ;  /* 0x000000000a02a211 */ /* 0x010fe400078610ff */
[-C--:B------:R-:W-:Y:S02]  /*ed80*/  @!P6 LEA.HI.X R7, R14, R4.reuse, R15, 0x2, P4 ;  /* 0x000000040e07e211 */ /* 0x080fe400020f140f */
[----:B------:R-:W-:Y:S02]  /*ed90*/  @!P2 LEA.HI.X R3, R10, R4, R13, 0x2, P3 ;  /* 0x000000040a03a211 */ /* 0x000fe400018f140d */
[C---:B------:R-:W-:Y:S01]  /*eda0*/  IADD3 R13, R228.reuse, 0x50, RZ ;  /* 0x00000050e40d7810 */ /* 0x040fe20007ffe0ff */
[----:B------:R2:W-:Y:S01]  /*edb0*/  @!P6 ST.E.64 [R6.64], R36 ;  /* 0x000000240600e985 */ /* 0x0005e2000c101b08 */
[----:B------:R-:W-:Y:S02]  /*edc0*/  ISETP.GE.AND P6, PT, R9, c[0x0][0x3c8], PT ;  /* 0x0000f20009007a0c */ /* 0x000fe40003fc6270 */
[----:B------:R-:W-:Y:S01]  /*edd0*/  IADD3 R10, R228, 0x58, RZ ;  /* 0x00000058e40a7810 */ /* 0x000fe20007ffe0ff */
[----:B------:R4:W-:Y:S01]  /*ede0*/  @!P2 ST.E.64 [R2.64], R40 ;  /* 0x000000280200a985 */ /* 0x0009e2000c101b08 */
[----:B------:R-:W-:-:S02]  /*edf0*/  SHF.R.S32.HI R13, RZ, 0x1f, R13 ;  /* 0x0000001fff0d7819 */ /* 0x000fc4000001140d */
[----:B------:R-:W-:Y:S02]  /*ee00*/  SHF.R.S32.HI R10, RZ, 0x1f, R10 ;  /* 0x0000001fff0a7819 */ /* 0x000fe4000001140a */
[----:B------:R-:W-:Y:S02]  /*ee10*/  ISETP.GE.AND P2, PT, R252, c[0x0][0x3c8], PT ;  /* 0x0000f200fc007a0c */ /* 0x000fe40003f46270 */
[----:B------:R-:W-:Y:S02]  /*ee20*/  SHF.R.S32.HI R15, RZ, 0x1f, R244 ;  /* 0x0000001fff0f7819 */ /* 0x000fe400000114f4 */
[----:B------:R-:W-:Y:S02]  /*ee30*/  SHF.R.S32.HI R14, RZ, 0x1f, R243 ;  /* 0x0000001fff0e7819 */ /* 0x000fe400000114f3 */
[-C--:B--2---:R-:W-:Y:S02]  /*ee40*/  @!P5 LEA R6, P4, R11, R0.reuse, 0x2 ;  /* 0x000000000b06d211 */ /* 0x084fe400078810ff */
[----:B----4-:R-:W-:-:S02]  /*ee50*/  @!P1 LEA R2, P3, R8, R0, 0x2 ;  /* 0x0000000008029211 */ /* 0x010fc400078610ff */
[-C--:B------:R-:W-:Y:S02]  /*ee60*/  @!P5 LEA.HI.X R7, R11, R4.reuse, R13, 0x2, P4 ;  /* 0x000000040b07d211 */ /* 0x080fe400020f140d */
[----:B------:R-:W-:Y:S02]  /*ee70*/  @!P1 LEA.HI.X R3, R8, R4, R10, 0x2, P3 ;  /* 0x0000000408039211 */ /* 0x000fe400018f140a */
[----:B------:R-:W-:Y:S01]  /*ee80*/  IADD3 R10, R228, 0x60, RZ ;  /* 0x00000060e40a7810 */ /* 0x000fe20007ffe0ff */
[----:B------:R2:W-:Y:S01]  /*ee90*/  @!P5 ST.E.64 [R6.64], R44 ;  /* 0x0000002c0600d985 */ /* 0x0005e2000c101b08 */
[----:B------:R-:W-:Y:S02]  /*eea0*/  ISETP.GE.AND P5, PT, R251, c[0x0][0x3c8], PT ;  /* 0x0000f200fb007a0c */ /* 0x000fe40003fa6270 */
[----:B------:R-:W-:Y:S01]  /*eeb0*/  SHF.R.S32.HI R10, RZ, 0x1f, R10 ;  /* 0x0000001fff0a7819 */ /* 0x000fe2000001140a */
[----:B------:R4:W-:Y:S01]  /*eec0*/  @!P1 ST.E.64 [R2.64], R48 ;  /* 0x0000003002009985 */ /* 0x0009e2000c101b08 */
        /* <DEDUP_REMOVED lines=11> */
[----:B------:R-:W-:Y:S01]  /*ef80*/  ISETP.GE.AND P4, PT, R248, c[0x0][0x3c8], PT ;  /* 0x0000f200f8007a0c */ /* 0x000fe20003f86270 */
[----:B------:R4:W-:Y:S01]  /*ef90*/  @!P2 ST.E.64 [R2.64], R56 ;  /* 0x000000380200a985 */ /* 0x0009e2000c101b08 */
[----:B------:R-:W-:Y:S02]  /*efa0*/  SHF.R.S32.HI R8, RZ, 0x1f, R250 ;  /* 0x0000001fff087819 */ /* 0x000fe400000114fa */
[----:B------:R-:W-:-:S02]  /*efb0*/  SHF.R.S32.HI R10, RZ, 0x1f, R249 ;  /* 0x0000001fff0a7819 */ /* 0x000fc400000114f9 */
[CC--:B--2---:R-:W-:Y:S02]  /*efc0*/  @!P5 LEA R6, P3, R251.reuse, R0.reuse, 0x2 ;  /* 0x00000000fb06d211 */ /* 0x0c4fe400078610ff */
[C---:B----4-:R-:W-:Y:S02]  /*efd0*/  @!P1 LEA R2, P2, R250.reuse, R0, 0x2 ;  /* 0x00000000fa029211 */ /* 0x050fe400078410ff */
        /* <DEDUP_REMOVED lines=37> */
.L_x_5816:
[----:B------:R-:W-:Y:S05]  /*f230*/  BSYNC B0 ;  /* 0x0000000000007941 */ /* 0x000fea0003800000 */
.L_x_5815:
[----:B------:R-:W-:Y:S05]  /*f240*/  BRA.DIV ~URZ, `(.L_x_5817) ;  /* 0x000046127f007947 */ /* 0x000fea000b800000 */
[----:B--2---:R2:W1:Y:S04]  /*f250*/  SHFL.IDX PT, R4, R5, 0x1, 0x1c1f ;  /* 0x003c1f0005047f89 */ /* 0x00446800000e0000 */
[----:B----4-:R2:W4:Y:S02]  /*f260*/  SHFL.IDX PT, R0, R12, 0x1, 0x1c1f ;  /* 0x003c1f000c007f89 */ /* 0x01052400000e0000 */
.L_x_5890:
[----:B------:R-:W-:Y:S05]  /*f270*/  @P0 BRA `(.L_x_5812) ;  /* 0x000015a000000947 */ /* 0x000fea0003800000 */
[C---:B-12---:R-:W-:Y:S02]  /*f280*/  IADD3 R5, R228.reuse, 0x8, RZ ;  /* 0x00000008e4057810 */ /* 0x046fe40007ffe0ff */
[C---:B---3--:R-:W-:Y:S02]  /*f290*/  IADD3 R12, R228.reuse, 0x10, RZ ;  /* 0x00000010e40c7810 */ /* 0x048fe40007ffe0ff */
[----:B------:R-:W-:Y:S02]  /*f2a0*/  ISETP.GE.AND P3, PT, R5, c[0x0][0x3c8], PT ;  /* 0x0000f20005007a0c */ /* 0x000fe40003f66270 */
[----:B------:R-:W-:-:S02]  /*f2b0*/  ISETP.GE.AND P4, PT, R228, c[0x0][0x3c8], PT ;  /* 0x0000f200e4007a0c */ /* 0x000fc40003f86270 */
[----:B------:R-:W-:Y:S02]  /*f2c0*/  ISETP.GE.AND P2, PT, R12, c[0x0][0x3c8], PT ;  /* 0x0000f2000c007a0c */ /* 0x000fe40003f46270 */
[C---:B------:R-:W-:Y:S02]  /*f2d0*/  IADD3 R8, R228.reuse, 0x8, RZ ;  /* 0x00000008e4087810 */ /* 0x040fe40007ffe0ff */
[C---:B------:R-:W-:Y:S02]  /*f2e0*/  IADD3 R13, R228.reuse, 0x18, RZ ;  /* 0x00000018e40d7810 */ /* 0x040fe40007ffe0ff */
[----:B------:R-:W-:Y:S02]  /*f2f0*/  SHF.R.S32.HI R8, RZ, 0x1f, R8 ;  /* 0x0000001fff087819 */ /* 0x000fe40000011408 */
[----:B------:R-:W-:Y:S02]  /*f300*/  ISETP.GE.AND P1, PT, R13, c[0x0][0x3c8], PT ;  /* 0x0000f2000d007a0c */ /* 0x000fe40003f26270 */
[----:B----4-:R-:W-:Y:S01]  /*f310*/  @!P3 LEA R2, P5, R5, R0, 0x2 ;  /* 0x000000000502b211 */ /* 0x010fe200078a10ff */
[----:B------:R-:W-:Y:S01]  /*f320*/  @!P4 IMAD.MOV.U32 R6, RZ, RZ, R0 ;  /* 0x000000ffff06c224 */ /* 0x000fe200078e0000 */
[C---:B------:R-:W-:Y:S01]  /*f330*/  IADD3 R15, R228.reuse, 0x10, RZ ;  /* 0x00000010e40f7810 */ /* 0x040fe20007ffe0ff */
[----:B------:R-:W-:Y:S01]  /*f340*/  @!P4 IMAD.MOV.U32 R7, RZ, RZ, R4 ;  /* 0x000000ffff07c224 */ /* 0x000fe200078e0004 */
[----:B------:R-:W-:-:S02]  /*f350*/  IADD3 R11, R228, 0x20, RZ ;  /* 0x00000020e40b7810 */ /* 0x000fc40007ffe0ff */
        /* <DEDUP_REMOVED lines=20> */
[----:B--2---:R-:W-:Y:S02]  /*f4a0*/  @!P0 LEA R2, P6, R11, R0, 0x2 ;  /* 0x000000000b028211 */ /* 0x004fe400078c10ff */
        /* <DEDUP_REMOVED lines=15> */
[----:B------:R-:W-:Y:S02]  /*f5a0*/  IADD3 R11, R228, 0x50, RZ ;  /* 0x00000050e40b7810 */ /* 0x000fe40007ffe0ff */
[----:B------:R-:W-:Y:S02]  /*f5b0*/  SHF.R.S32.HI R10, RZ, 0x1f, R10 ;  /* 0x0000001fff0a7819 */ /* 0x000fe4000001140a */
[----:B------:R-:W-:Y:S02]  /*f5c0*/  ISETP.GE.AND P1, PT, R13, c[0x0][0x3c8], PT ;  /* 0x0000f2000d007a0c */ /* 0x000fe40003f26270 */
[----:B-1----:R-:W-:-:S04]  /*f5d0*/  @!P4 LEA R6, P0, R14, R0, 0x2 ;  /* 0x000000000e06c211 */ /* 0x002fc800078010ff */
[----:B------:R-:W-:Y:S02]  /*f5e0*/  @!P4 LEA.HI.X R7, R14, R4, R15, 0x2, P0 ;  /* 0x000000040e07c211 */ /* 0x000fe400000f140f */
[----:B------:R-:W-:Y:S02]  /*f5f0*/  IADD3 R14, R228, 0x40, RZ ;  /* 0x00000040e40e7810 */ /* 0x000fe40007ffe0ff */
[----:B--2---:R-:W-:Y:S01]  /*f600*/  @!P3 LEA R2, P6, R5, R0, 0x2 ;  /* 0x000000000502b211 */ /* 0x004fe200078c10ff */
[----:B------:R1:W-:Y:S01]  /*f610*/  @!P4 ST.E.64 [R6.64], R110 ;  /* 0x0000006e0600c985 */ /* 0x0003e2000c101b08 */
[----:B------:R-:W-:Y:S02]  /*f620*/  ISETP.GE.AND P0, PT, R11, c[0x0][0x3c8], PT ;  /* 0x0000f2000b007a0c */ /* 0x000fe40003f06270 */
[----:B------:R-:W-:Y:S02]  /*f630*/  @!P3 LEA.HI.X R3, R5, R4, R10, 0x2, P6 ;  /* 0x000000040503b211 */ /* 0x000fe400030f140a */
[----:B------:R-:W-:-:S02]  /*f640*/  SHF.R.S32.HI R14, RZ, 0x1f, R14 ;  /* 0x0000001fff0e7819 */ /* 0x000fc4000001140e */
[----:B---3--:R-:W-:Y:S01]  /*f650*/  @!P2 LEA R8, P6, R12, R0, 0x2 ;  /* 0x000000000c08a211 */ /* 0x008fe200078c10ff */
[----:B------:R2:W-:Y:S01]  /*f660*/  @!P3 ST.E.64 [R2.64], R92 ;  /* 0x0000005c0200b985 */ /* 0x0005e2000c101b08 */
[----:B------:R-:W-:Y:S02]  /*f670*/  IADD3 R10, R228, 0x60, RZ ;  /* 0x00000060e40a7810 */ /* 0x000fe40007ffe0ff */
        /* <DEDUP_REMOVED lines=9> */
[----:B------:R-:W-:Y:S02]  /*f710*/  ISETP.GE.AND P2, PT, R251, c[0x0][0x3c8], PT ;  /* 0x0000f200fb007a0c */ /* 0x000fe40003f46270 */
[----:B-1----:R-:W-:-:S04]  /*f720*/  @!P1 LEA R6, P3, R13, R0, 0x2 ;  /* 0x000000000d069211 */ /* 0x002fc800078610ff */
[----:B------:R-:W-:Y:S02]  /*f730*/  @!P1 LEA.HI.X R7, R13, R4, R14, 0x2, P3 ;  /* 0x000000040d079211 */ /* 0x000fe400018f140e */
[----:B------:R-:W-:Y:S02]  /*f740*/  ISETP.GE.AND P3, PT, R252, c[0x0][0x3c8], PT ;  /* 0x0000f200fc007a0c */ /* 0x000fe40003f66270 */
[C---:B--2---:R-:W-:Y:S01]  /*f750*/  @!P0 LEA R2, P6, R11.reuse, R0, 0x2 ;  /* 0x000000000b028211 */ /* 0x044fe200078c10ff */
[----:B------:R1:W-:Y:S01]  /*f760*/  @!P1 ST.E.64 [R6.64], R114 ;  /* 0x0000007206009985 */ /* 0x0003e2000c101b08 */
[----:B------:R-:W-:Y:S02]  /*f770*/  ISETP.GE.AND P1, PT, R250, c[0x0][0x3c8], PT ;  /* 0x0000f200fa007a0c */ /* 0x000fe40003f26270 */
[----:B------:R-:W-:Y:S02]  /*f780*/  @!P0 LEA.HI.X R3, R11, R4, R12, 0x2, P6 ;  /* 0x000000040b038211 */ /* 0x000fe400030f140c */
[----:B------:R-:W-:-:S02]  /*f790*/  IADD3 R11, R228, 0x60, RZ ;  /* 0x00000060e40b7810 */ /* 0x000fc40007ffe0ff */
[----:B------:R-:W-:Y:S01]  /*f7a0*/  IADD3 R12, R228, 0x58, RZ ;  /* 0x00000058e40c7810 */ /* 0x000fe20007ffe0ff */
[----:B------:R2:W-:Y:S01]  /*f7b0*/  @!P0 ST.E.64 [R2.64], R46 ;  /* 0x0000002e02008985 */ /* 0x0005e2000c101b08 */
[----:B------:R-:W-:Y:S02]  /*f7c0*/  SHF.R.S32.HI R11, RZ, 0x1f, R11 ;  /* 0x0000001fff0b7819 */ /* 0x000fe4000001140b */
[C---:B---3--:R-:W-:Y:S02]  /*f7d0*/  @!P5 LEA R8, P6, R5.reuse, R0, 0x2 ;  /* 0x000000000508d211 */ /* 0x048fe400078c10ff */
[----:B------:R-:W-:Y:S02]  /*f7e0*/  SHF.R.S32.HI R12, RZ, 0x1f, R12 ;  /* 0x0000001fff0c7819 */ /* 0x000fe4000001140c */
[----:B------:R-:W-:Y:S02]  /*f7f0*/  SHF.R.S32.HI R13, RZ, 0x1f, R245 ;  /* 0x0000001fff0d7819 */ /* 0x000fe400000114f5 */
[----:B------:R-:W-:-:S02]  /*f800*/  @!P5 LEA.HI.X R9, R5, R4, R12, 0x2, P6 ;  /* 0x000000040509d211 */ /* 0x000fc400030f140c */
[----:B------:R-:W-:Y:S02]  /*f810*/  SHF.R.S32.HI R5, RZ, 0x1f, R252 ;  /* 0x0000001fff057819 */ /* 0x000fe400000114fc */
[----:B------:R-:W-:Y:S01]  /*f820*/  SHF.R.S32.HI R12, RZ, 0x1f, R244 ;  /* 0x0000001fff0c7819 */ /* 0x000fe200000114f4 */
        /* <DEDUP_REMOVED lines=11> */
[----:B------:R-:W-:Y:S02]  /*f8e0*/  SHF.R.S32.HI R5, RZ, 0x1f, R249 ;  /* 0x0000001fff057819 */ /* 0x000fe400000114f9 */
[----:B---3--:R-:W-:-:S04]  /*f8f0*/  @!P2 LEA R8, P5, R251, R0, 0x2 ;  /* 0x00000000fb08a211 */ /* 0x008fc800078a10ff */
        /* <DEDUP_REMOVED lines=42> */
.L_x_5797:
        /* <DEDUP_REMOVED lines=19> */
.L_x_5818:
        /* <DEDUP_REMOVED lines=55> */
.L_x_5820:
[----:B------:R-:W-:Y:S05]  /*10040*/  BSYNC B0 ;  /* 0x0000000000007941 */ /* 0x000fea0003800000 */
.L_x_5819:
        /* <DEDUP_REMOVED lines=34> */
.L_x_5891:
[----:B------:R-:W-:Y:S05]  /*10270*/  BRA.DIV ~URZ, `(.L_x_5822) ;  /* 0x000037227f007947 */ /* 0x000fea000b800000 */
[----:B------:R3:W4:Y:S02]  /*10280*/  SHFL.IDX PT, R0, R12, RZ, 0x181f ;  /* 0x00181fff0c007589 */ /* 0x00072400000e0000 */
.L_x_5892:
        /* <DEDUP_REMOVED lines=20> */
.L_x_5824:
[----:B------:R-:W-:Y:S05]  /*103d0*/  BSYNC B0 ;  /* 0x0000000000007941 */ /* 0x000fea0003800000 */
.L_x_5823:
[----:B------:R-:W-:Y:S05]  /*103e0*/  BRA.DIV ~URZ, `(.L_x_5825) ;  /* 0x000036227f007947 */ /* 0x000fea000b800000 */
[----:B--2---:R2:W1:Y:S04]  /*103f0*/  SHFL.IDX PT, R8, R9, 0x1, 0x181f ;  /* 0x00381f0009087f89 */ /* 0x00446800000e0000 */
[----:B----4-:R2:W4:Y:S02]  /*10400*/  SHFL.IDX PT, R0, R12, 0x1, 0x181f ;  /* 0x00381f000c007f89 */ /* 0x01052400000e0000 */
.L_x_5893:
        /* <DEDUP_REMOVED lines=19> */
.L_x_5827:
[----:B------:R-:W-:Y:S05]  /*10540*/  BSYNC B0 ;  /* 0x0000000000007941 */ /* 0x000fea0003800000 */
.L_x_5826:
[----:B------:R-:W-:Y:S05]  /*10550*/  BRA.DIV ~URZ, `(.L_x_5828) ;  /* 0x000035827f007947 */ /* 0x000fea000b800000 */
[----:B-1----:R1:W2:Y:S02]  /*10560*/  SHFL.IDX PT, R8, R9, 0x2, 0x181f ;  /* 0x00581f0009087f89 */ /* 0x0022a400000e0000 */
.L_x_5894:
[----:B------:R-:W-:Y:S05]  /*10570*/  BRA.DIV ~URZ, `(.L_x_5829) ;  /* 0x000035d27f007947 */ /* 0x000fea000b800000 */
[----:B----4-:R4:W1:Y:S02]  /*10580*/  SHFL.IDX PT, R0, R12, 0x2, 0x181f ;  /* 0x00581f000c007f89 */ /* 0x01086400000e0000 */
.L_x_5895:
        /* <DEDUP_REMOVED lines=19> */
.L_x_5831:
[----:B------:R-:W-:Y:S05]  /*106c0*/  BSYNC B0 ;  /* 0x0000000000007941 */ /* 0x000fea0003800000 */
.L_x_5830:
[----:B------:R-:W-:Y:S05]  /*106d0*/  BRA.DIV ~URZ, `(.L_x_5832) ;  /* 0x000034e27f007947 */ /* 0x000fea000b800000 */
[----:B--2---:R2:W3:Y:S04]  /*106e0*/  SHFL.IDX PT, R8, R9, 0x3, 0x181f ;  /* 0x00781f0009087f89 */ /* 0x0044e800000e0000 */
[----:B-1----:R2:W1:Y:S02]  /*106f0*/  SHFL.IDX PT, R0, R12, 0x3, 0x181f ;  /* 0x00781f000c007f89 */ /* 0x00246400000e0000 */
.L_x_5896:
        /* <DEDUP_REMOVED lines=18> */
.L_x_5812:
[----:B------:R-:W-:Y:S05]  /*10820*/  BSYNC B1 ;  /* 0x0000000000017941 */ /* 0x000fea0003800000 */
.L_x_5796:
        /* <DEDUP_REMOVED lines=12> */
.L_x_5897:
[----:B------:R-:W-:Y:S05]  /*108f0*/  BRA.DIV ~URZ, `(.L_x_5835) ;  /* 0x000034027f007947 */ /* 0x000fea000b800000 */
[----:B------:R3:W4:Y:S02]  /*10900*/  SHFL.IDX PT, R8, R28, 0x1, 0x1f ;  /* 0x00201f001c087f89 */ /* 0x00072400000e0000 */
.L_x_5898:
        /* <DEDUP_REMOVED lines=18> */
.L_x_5899:
        /* <DEDUP_REMOVED lines=16> */
.L_x_5900:
[----:B---3--:R-:W-:Y:S01]  /*10b30*/  IMAD R0, R0, c[0x0][0x538], RZ ;  /* 0x00014e0000007a24 */ /* 0x008fe200078e02ff */
[----:B------:R-:W-:Y:S04]  /*10b40*/  BSSY B1, `(.L_x_5838) ;  /* 0x00000c6000017945 */ /* 0x000fe80003800000 */
[----:B----4-:R-:W-:-:S04]  /*10b50*/  IADD3 R8, R0, R8, RZ ;  /* 0x0000000800087210 */ /* 0x010fc80007ffe0ff */
[----:B--2---:R-:W-:-:S13]  /*10b60*/  ISETP.GT.AND P6, PT, R8, R9, PT ;  /* 0x000000090800720c */ /* 0x004fda0003fc4270 */
[----:B------:R-:W-:Y:S05]  /*10b70*/  @P6 BRA `(.L_x_5839) ;  /* 0x0000024000006947 */ /* 0x000fea0003800000 */
.L_x_5843:
        /* <DEDUP_REMOVED lines=16> */
.L_x_5901:
        /* <DEDUP_REMOVED lines=16> */
.L_x_5902:
[----:B--2---:R-:W-:-:S05]  /*10d80*/  IMAD R0, R0, c[0x0][0x538], RZ ;  /* 0x00014e0000007a24 */ /* 0x004fca00078e02ff */
[----:B------:R-:W-:-:S04]  /*10d90*/  IADD3 R8, R0, R8, RZ ;  /* 0x0000000800087210 */ /* 0x000fc80007ffe0ff */
[----:B------:R-:W-:-:S13]  /*10da0*/  ISETP.GT.AND P6, PT, R8, R9, PT ;  /* 0x000000090800720c */ /* 0x000fda0003fc4270 */
[----:B-1----:R-:W-:Y:S05]  /*10db0*/  @!P6 BRA `(.L_x_5843) ;  /* 0xfffffdc00000e947 */ /* 0x002fea000383ffff */
.L_x_5839:
[----:B------:R-:W-:-:S05]  /*10dc0*/  IADD3 R8, -R0, R8, RZ ;  /* 0x0000000800087210 */ /* 0x000fca0007ffe1ff */
[----:B------:R-:W-:-:S05]  /*10dd0*/  IMAD R0, R4, c[0x0][0x538], R8 ;  /* 0x00014e0004007a24 */ /* 0x000fca00078e0208 */
[----:B------:R-:W-:Y:S01]  /*10de0*/  ISETP.GT.AND P0, PT, R0, R9, PT ;  /* 0x000000090000720c */ /* 0x000fe20003f04270 */
[----:B------:R-:W-:-:S12]  /*10df0*/  BRA.DIV ~URZ, `(.L_x_5844) ;  /* 0x000033627f007947 */ /* 0x000fd8000b800000 */
[----:B------:R-:W-:-:S04]  /*10e00*/  VOTE.ANY R5, PT, !P0 ;  /* 0x0000000000057806 */ /* 0x000fc800040e0100 */
.L_x_5903:
[----:B------:R-:W2:Y:S02]  /*10e10*/  POPC R0, R5 ;  /* 0x0000000500007309 */ /* 0x000ea40000000000 */
[----:B--2---:R-:W-:Y:S01]  /*10e20*/  IADD3 R227, R0, R227, RZ ;  /* 0x000000e300e37210 */ /* 0x004fe20007ffe0ff */
[----:B------:R-:W-:Y:S05]  /*10e30*/  BRA.DIV ~URZ, `(.L_x_5845) ;  /* 0x000033727f007947 */ /* 0x000fea000b800000 */
[----:B------:R2:W3:Y:S04]  /*10e40*/  SHFL.IDX PT, R11, R6, R0, 0x1f ;  /* 0x00001f00060b7589 */ /* 0x0004e800000e0000 */
[----:B------:R2:W4:Y:S02]  /*10e50*/  SHFL.IDX PT, R7, R7, R0, 0x1f ;  /* 0x00001f0007077589 */ /* 0x00052400000e0000 */
.L_x_5904:
[----:B------:R-:W-:Y:S01]  /*10e60*/  ISETP.NE.AND P0, PT, R5, RZ, PT ;  /* 0x000000ff0500720c */ /* 0x000fe20003f05270 */
[----:B------:R-:W-:-:S12]  /*10e70*/  BSSY B0, `(.L_x_5846) ;  /* 0x0000005000007945 */ /* 0x000fd80003800000 */
[----:B------:R-:W-:Y:S05]  /*10e80*/  @!P0 BRA `(.L_x_5847) ;  /* 0x0000003000008947 */ /* 0x000fea0003800000 */
[----:B--2---:R-:W-:Y:S01]  /*10e90*/  IADD3 R0, R0, -0x1, RZ ;  /* 0xffffffff00007810 */ /* 0x004fe20007ffe0ff */
[----:B------:R-:W-:Y:S05]  /*10ea0*/  BRA.DIV ~URZ, `(.L_x_5848) ;  /* 0x000033d27f007947 */ /* 0x000fea000b800000 */
[----:B------:R2:W1:Y:S02]  /*10eb0*/  SHFL.IDX PT, R10, R4, R0, 0x1f ;  /* 0x00001f00040a7589 */ /* 0x00046400000e0000 */
.L_x_5847:
[----:B------:R-:W-:Y:S05]  /*10ec0*/  BSYNC B0 ;  /* 0x0000000000007941 */ /* 0x000fea0003800000 */
.L_x_5846:
        /* <DEDUP_REMOVED lines=67> */
.L_x_5850:
        /* <DEDUP_REMOVED lines=66> */
.L_x_5851:
[----:B------:R-:W-:Y:S05]  /*11720*/  BSYNC B0 ;  /* 0x0000000000007941 */ /* 0x000fea0003800000 */
.L_x_5849:
[----:B------:R-:W-:-:S04]  /*11730*/  LOP3.LUT R0, RZ, R0, RZ, 0x33, !PT ;  /* 0x00000000ff007212 */ /* 0x000fc800078e33ff */
[----:B------:R-:W-:Y:S01]  /*11740*/  IADD3 R225, R0, R11, RZ ;  /* 0x0000000b00e17210 */ /* 0x000fe20007ffe0ff */
[----:B------:R-:W-:Y:S05]  /*11750*/  BRA `(.L_x_5852) ;  /* 0x0000004000007947 */ /* 0x000fea0003800000 */
.L_x_5840:
[----:B------:R-:W-:Y:S01]  /*11760*/  IMAD.MOV.U32 R224, RZ, RZ, R9 ;  /* 0x000000ffffe07224 */ /* 0x000fe200078e0009 */
[----:B------:R-:W-:Y:S01]  /*11770*/  MOV R226, RZ ;  /* 0x000000ff00e27202 */ /* 0x000fe20000000f00 */
[----:B------:R-:W-:Y:S01]  /*11780*/  IMAD.MOV.U32 R225, RZ, RZ, RZ ;  /* 0x000000ffffe17224 */ /* 0x000fe200078e00ff */
[----:B------:R-:W-:Y:S02]  /*11790*/  MOV R227, c[0x0][0x53c] ;  /* 0x00014f0000e37a02 */ /* 0x000fe40000000f00 */
.L_x_5852:
[----:B------:R-:W-:Y:S05]  /*117a0*/  BSYNC B1 ;  /* 0x0000000000017941 */ /* 0x000fea0003800000 */
.L_x_5838:
[----:B------:R-:W-:Y:S01]  /*117b0*/  WARPSYNC 0xffffffff ;  /* 0xffffffff00007948 */ /* 0x000fe20003800000 */
[----:B------:R-:W-:Y:S01]  /*117c0*/  BAR.SYNC.DEFER_BLOCKING 0x4, 0x100 ;  /* 0x0104000000007b1d */ /* 0x000fe20000010000 */
[----:B------:R-:W-:-:S13]  /*117d0*/  ISETP.NE.AND P0, PT, R13, RZ, PT ;  /* 0x000000ff0d00720c */ /* 0x000fda0003f05270 */
[----:B------:R2:W-:Y:S04]  /*117e0*/  @!P0 STS.128 [0x24100], R224 ;  /* 0x024100e0ff008388 */ /* 0x0005e80000000c00 */
[----:B------:R-:W-:Y:S06]  /*117f0*/  BAR.ARV 0x5, 0x100 ;  /* 0x0144000000007b1d */ /* 0x000fec0000002000 */
.L_x_5833:
[----:B----4-:R-:W-:-:S13]  /*11800*/  ISETP.GE.AND P0, PT, R227, c[0x0][0x53c], PT ;  /* 0x00014f00e3007a0c */ /* 0x010fda0003f06270 */
[----:B-123--:R-:W-:Y:S01]  /*11810*/  @P0 CALL.REL.NOINC `(.L_x_5853) ;  /* 0x0000001000000944 */ /* 0x00efe20003c00000 */
[----:B------:R-:W-:Y:S05]  /*11820*/  BRA `(.L_x_5854) ;  /* 0xffff026000007947 */ /* 0x000fea000383ffff */
.L_x_5853:
[----:B------:R-:W-:Y:S05]  /*11830*/  EXIT ;  /* 0x000000000000794d */ /* 0x000fea0003800000 */
.L_x_5729:
[----:B------:R-:W-:Y:S01]  /*11840*/  IMAD.MOV.U32 R0, RZ, RZ, R5 ;  /* 0x000000ffff007224 */ /* 0x000fe200078e0005 */
[----:B------:R-:W-:Y:S02]  /*11850*/  MOV R2, 0x1 ;  /* 0x0000000100027802 */ /* 0x000fe40000000f00 */
[----:B------:R-:W-:Y:S02]  /*11860*/  MOV R3, 0x11880 ;  /* 0x0001188000037802 */ /* 0x000fe40000000f00 */
[----:B-1----:R-:W-:Y:S05]  /*11870*/  CALL.REL.NOINC `($__internal_98_$__cuda_sm70_shflsync_up_p) ;  /* 0x00002b2000007944 */ /* 0x002fea0003c00000 */
[----:B------:R-:W-:Y:S01]  /*11880*/  MOV R0, R4 ;  /* 0x0000000400007202 */ /* 0x000fe20000000f00 */
[----:B------:R-:W-:Y:S05]  /*11890*/  BRA `(.L_x_5855) ;  /* 0xfffeeba000007947 */ /* 0x000fea000383ffff */
.L_x_5730:
[----:B------:R-:W-:Y:S01]  /*118a0*/  IMAD.MOV.U32 R0, RZ, RZ, R5 ;  /* 0x000000ffff007224 */ /* 0x000fe200078e0005 */
[----:B------:R-:W-:Y:S02]  /*118b0*/  MOV R2, 0x2 ;  /* 0x0000000200027802 */ /* 0x000fe40000000f00 */
[----:B------:R-:W-:Y:S02]  /*118c0*/  MOV R3, 0x118e0 ;  /* 0x000118e000037802 */ /* 0x000fe40000000f00 */
[----:B-1----:R-:W-:Y:S05]  /*118d0*/  CALL.REL.NOINC `($__internal_98_$__cuda_sm70_shflsync_up_p) ;  /* 0x00002ac000007944 */ /* 0x002fea0003c00000 */
[----:B------:R-:W-:Y:S01]  /*118e0*/  SEL R0, R4, RZ, P4 ;  /* 0x000000ff04007207 */ /* 0x000fe20002000000 */
[----:B------:R-:W-:Y:S01]  /*118f0*/  IMAD.MOV.U32 R2, RZ, RZ, 0x4 ;  /* 0x00000004ff027424 */ /* 0x000fe200078e00ff */
[----:B------:R-:W-:-:S03]  /*11900*/  MOV R3, 0x11930 ;  /* 0x0001193000037802 */ /* 0x000fc60000000f00 */
[----:B------:R-:W-:Y:S02]  /*11910*/  IMAD.IADD R0, R5, 0x1, R0 ;  /* 0x0000000105007824 */ /* 0x000fe400078e0200 */
[----:B------:R-:W-:Y:S05]  /*11920*/  CALL.REL.NOINC `($__internal_98_$__cuda_sm70_shflsync_up_p) ;  /* 0x00002a7000007944 */ /* 0x000fea0003c00000 */
        /* <DEDUP_REMOVED lines=12> */
[----:B------:R-:W-:Y:S02]  /*119f0*/  MOV R29, 0x1f ;  /* 0x0000001f001d7802 */ /* 0x000fe40000000f00 */
[----:B------:R-:W-:Y:S01]  /*11a00*/  MOV R3, 0x11a40 ;  /* 0x00011a4000037802 */ /* 0x000fe20000000f00 */
[----:B------:R-:W-:-:S04]  /*11a10*/  IMAD.IADD R4, R0, 0x1, R4 ;  /* 0x0000000100047824 */ /* 0x000fc800078e0204 */
[----:B------:R-:W-:Y:S02]  /*11a20*/  IMAD.MOV.U32 R30, RZ, RZ, R4 ;  /* 0x000000ffff1e7224 */ /* 0x000fe400078e0004 */
[----:B------:R-:W-:Y:S05]  /*11a30*/  CALL.REL.NOINC `($__internal_97_$__cuda_sm70_shflsync_idx_p) ;  /* 0x0000290000007944 */ /* 0x000fea0003c00000 */
[----:B------:R-:W-:Y:S01]  /*11a40*/  MOV R0, R29 ;  /* 0x0000001d00007202 */ /* 0x000fe20000000f00 */
[----:B------:R-:W-:Y:S05]  /*11a50*/  BRA `(.L_x_5856) ;  /* 0xfffeeae000007947 */ /* 0x000fea000383ffff */
.L_x_5732:
[----:B------:R-:W-:Y:S02]  /*11a60*/  SEL R0, RZ, 0x1, P0 ;  /* 0x00000001ff007807 */ /* 0x000fe40000000000 */
[----:B------:R-:W-:Y:S02]  /*11a70*/  MOV R2, 0x11a90 ;  /* 0x00011a9000027802 */ /* 0x000fe40000000f00 */
[----:B-1----:R-:W-:Y:S05]  /*11a80*/  CALL.REL.NOINC `($__internal_99_$__cuda_sm70_votesync_ballot) ;  /* 0x0000298000007944 */ /* 0x002fea0003c00000 */
[----:B------:R-:W-:Y:S01]  /*11a90*/  MOV R6, R0 ;  /* 0x0000000000067202 */ /* 0x000fe20000000f00 */
[----:B------:R-:W-:Y:S05]  /*11aa0*/  BRA `(.L_x_5857) ;  /* 0xfffeeb2000007947 */ /* 0x000fea000383ffff */
.L_x_5733:
[----:B------:R-:W-:Y:S01]  /*11ab0*/  IMAD.MOV.U32 R30, RZ, RZ, R9 ;  /* 0x000000ffff1e7224 */ /* 0x000fe200078e0009 */
[----:B------:R-:W-:Y:S01]  /*11ac0*/  MOV R2, R0 ;  /* 0x0000000000027202 */ /* 0x000fe20000000f00 */
[----:B------:R-:W-:Y:S01]  /*11ad0*/  IMAD.MOV.U32 R29, RZ, RZ, 0x1f ;  /* 0x0000001fff1d7424 */ /* 0x000fe200078e00ff */
[----:B------:R-:W-:Y:S02]  /*11ae0*/  MOV R3, 0x11b00 ;  /* 0x00011b0000037802 */ /* 0x000fe40000000f00 */
[----:B------:R-:W-:Y:S05]  /*11af0*/  CALL.REL.NOINC `($__internal_97_$__cuda_sm70_shflsync_idx_p) ;  /* 0x0000284000007944 */ /* 0x000fea0003c00000 */
[----:B------:R-:W-:Y:S01]  /*11b00*/  IMAD.MOV.U32 R225, RZ, RZ, R29 ;  /* 0x000000ffffe17224 */ /* 0x000fe200078e001d */
[----:B------:R-:W-:Y:S01]  /*11b10*/  MOV R30, R8 ;  /* 0x00000008001e7202 */ /* 0x000fe20000000f00 */
[----:B------:R-:W-:Y:S01]  /*11b20*/  IMAD.MOV.U32 R5, RZ, RZ, RZ ;  /* 0x000000ffff057224 */ /* 0x000fe200078e00ff */
[----:B------:R-:W-:Y:S01]  /*11b30*/  MOV R2, R0 ;  /* 0x0000000000027202 */ /* 0x000fe20000000f00 */
[----:B------:R-:W-:Y:S01]  /*11b40*/  IMAD.MOV.U32 R29, RZ, RZ, 0x1f ;  /* 0x0000001fff1d7424 */ /* 0x000fe200078e00ff */
[----:B------:R-:W-:-:S02]  /*11b50*/  MOV R3, 0x11b70 ;  /* 0x00011b7000037802 */ /* 0x000fc40000000f00 */
[----:B------:R-:W-:Y:S05]  /*11b60*/  CALL.REL.NOINC `($__internal_97_$__cuda_sm70_shflsync_idx_p) ;  /* 0x000027d000007944 */ /* 0x000fea0003c00000 */
[----:B------:R-:W-:Y:S01]  /*11b70*/  MOV R9, R29 ;  /* 0x0000001d00097202 */ /* 0x000fe20000000f00 */
[----:B------:R-:W-:Y:S05]  /*11b80*/  BRA `(.L_x_5858) ;  /* 0xfffeeaa000007947 */ /* 0x000fea000383ffff */
.L_x_5736:
[----:B------:R-:W-:Y:S01]  /*11b90*/  IMAD.MOV.U32 R30, RZ, RZ, R4 ;  /* 0x000000ffff1e7224 */ /* 0x000fe200078e0004 */
[----:B------:R-:W-:-:S02]  /*11ba0*/  MOV R29, 0x1f ;  /* 0x0000001f001d7802 */ /* 0x000fc40000000f00 */
[----:B------:R-:W-:Y:S02]  /*11bb0*/  MOV R3, 0x11bd0 ;  /* 0x00011bd000037802 */ /* 0x000fe40000000f00 */
[----:B-123--:R-:W-:Y:S05]  /*11bc0*/  CALL.REL.NOINC `($__internal_97_$__cuda_sm70_shflsync_idx_p) ;  /* 0x0000277000007944 */ /* 0x00efea0003c00000 */
[----:B------:R-:W-:Y:S01]  /*11bd0*/  MOV R5, R29 ;  /* 0x0000001d00057202 */ /* 0x000fe20000000f00 */
[----:B------:R-:W-:Y:S05]  /*11be0*/  BRA `(.L_x_5735) ;  /* 0xfffeeaa000007947 */ /* 0x000fea000383ffff */
.L_x_5747:
[----:B------:R-:W-:Y:S01]  /*11bf0*/  IMAD.MOV.U32 R30, RZ, RZ, R9 ;  /* 0x000000ffff1e7224 */ /* 0x000fe200078e0009 */
[----:B------:R-:W-:Y:S01]  /*11c00*/  MOV R2, RZ ;  /* 0x000000ff00027202 */ /* 0x000fe20000000f00 */
[----:B------:R-:W-:Y:S01]  /*11c10*/  IMAD.MOV.U32 R29, RZ, RZ, 0x181f ;  /* 0x0000181fff1d7424 */ /* 0x000fe200078e00ff */
[----:B------:R-:W-:Y:S02]  /*11c20*/  MOV R3, 0x11c40 ;  /* 0x00011c4000037802 */ /* 0x000fe40000000f00 */
[----:B-----5:R-:W-:Y:S05]  /*11c30*/  CALL.REL.NOINC `($__internal_97_$__cuda_sm70_shflsync_idx_p) ;  /* 0x0000270000007944 */ /* 0x020fea0003c00000 */
[----:B------:R-:W-:Y:S01]  /*11c40*/  MOV R8, R29 ;  /* 0x0000001d00087202 */ /* 0x000fe20000000f00 */
[----:B------:R-:W-:Y:S05]  /*11c50*/  BRA `(.L_x_5859) ;  /* 0xffff0af000007947 */ /* 0x000fea000383ffff */
.L_x_5748:
[----:B------:R-:W-:Y:S01]  /*11c60*/  IMAD.MOV.U32 R30, RZ, RZ, R12 ;  /* 0x000000ffff1e7224 */ /* 0x000fe200078e000c */
[----:B------:R-:W-:Y:S01]  /*11c70*/  MOV R2, RZ ;  /* 0x000000ff00027202 */ /* 0x000fe20000000f00 */
[----:B------:R-:W-:Y:S01]  /*11c80*/  IMAD.MOV.U32 R29, RZ, RZ, 0x181f ;  /* 0x0000181fff1d7424 */ /* 0x000fe200078e00ff */
[----:B------:R-:W-:Y:S02]  /*11c90*/  MOV R3, 0x11cb0 ;  /* 0x00011cb000037802 */ /* 0x000fe40000000f00 */
[----:B-12--5:R-:W-:Y:S05]  /*11ca0*/  CALL.REL.NOINC `($__internal_97_$__cuda_sm70_shflsync_idx_p) ;  /* 0x0000269000007944 */ /* 0x026fea0003c00000 */
[----:B------:R-:W-:Y:S01]  /*11cb0*/  MOV R0, R29 ;  /* 0x0000001d00007202 */ /* 0x000fe20000000f00 */
[----:B------:R-:W-:Y:S05]  /*11cc0*/  BRA `(.L_x_5860) ;  /* 0xffff0aa000007947 */ /* 0x000fea000383ffff */
.L_x_5751:
[----:B------:R-:W-:Y:S01]  /*11cd0*/  IMAD.MOV.U32 R30, RZ, RZ, R9 ;  /* 0x000000ffff1e7224 */ /* 0x000fe200078e0009 */
[----:B--2---:R-:W-:Y:S01]  /*11ce0*/  MOV R2, 0x1 ;  /* 0x0000000100027802 */ /* 0x004fe20000000f00 */
[----:B------:R-:W-:Y:S01]  /*11cf0*/  IMAD.MOV.U32 R29, RZ, RZ, 0x181f ;  /* 0x0000181fff1d7424 */ /* 0x000fe200078e00ff */
[----:B------:R-:W-:-:S02]  /*11d00*/  MOV R3, 0x11d20 ;  /* 0x00011d2000037802 */ /* 0x000fc40000000f00 */
[----:B-1-345:R-:W-:Y:S05]  /*11d10*/  CALL.REL.NOINC `($__internal_97_$__cuda_sm70_shflsync_idx_p) ;  /* 0x0000262000007944 */ /* 0x03afea0003c00000 */
[----:B------:R-:W-:Y:S01]  /*11d20*/  IMAD.MOV.U32 R8, RZ, RZ, R29 ;  /* 0x000000ffff087224 */ /* 0x000fe200078e001d */
[----:B------:R-:W-:Y:S01]  /*11d30*/  MOV R2, 0x1 ;  /* 0x0000000100027802 */ /* 0x000fe20000000f00 */
[----:B------:R-:W-:Y:S01]  /*11d40*/  IMAD.MOV.U32 R30, RZ, RZ, R12 ;  /* 0x000000ffff1e7224 */ /* 0x000fe200078e000c */
[----:B------:R-:W-:-:S02]  /*11d50*/  MOV R29, 0x181f ;  /* 0x0000181f001d7802 */ /* 0x000fc40000000f00 */
[----:B------:R-:W-:Y:S02]  /*11d60*/  MOV R3, 0x11d80 ;  /* 0x00011d8000037802 */ /* 0x000fe40000000f00 */
[----:B------:R-:W-:Y:S05]  /*11d70*/  CALL.REL.NOINC `($__internal_97_$__cuda_sm70_shflsync_idx_p) ;  /* 0x000025c000007944 */ /* 0x000fea0003c00000 */
[----:B------:R-:W-:Y:S01]  /*11d80*/  MOV R0, R29 ;  /* 0x0000001d00007202 */ /* 0x000fe20000000f00 */
[----:B------:R-:W-:Y:S05]  /*11d90*/  BRA `(.L_x_5861) ;  /* 0xffff0b5000007947 */ /* 0x000fea000383ffff */
.L_x_5754:
[----:B------:R-:W-:Y:S01]  /*11da0*/  IMAD.MOV.U32 R30, RZ, RZ, R9 ;  /* 0x000000ffff1e7224 */ /* 0x000fe200078e0009 */
[----:B-1----:R-:W-:Y:S01]  /*11db0*/  MOV R2, 0x2 ;  /* 0x0000000200027802 */ /* 0x002fe20000000f00 */
[----:B------:R-:W-:Y:S01]  /*11dc0*/  IMAD.MOV.U32 R29, RZ, RZ, 0x181f ;  /* 0x0000181fff1d7424 */ /* 0x000fe200078e00ff */
[----:B------:R-:W-:Y:S02]  /*11dd0*/  MOV R3, 0x11df0 ;  /* 0x00011df000037802 */ /* 0x000fe40000000f00 */
[----:B--2345:R-:W-:Y:S05]  /*11de0*/  CALL.REL.NOINC `($__internal_97_$__cuda_sm70_shflsync_idx_p) ;  /* 0x0000255000007944 */ /* 0x03cfea0003c00000 */
[----:B------:R-:W-:Y:S01]  /*11df0*/  MOV R8, R29 ;  /* 0x0000001d00087202 */ /* 0x000fe20000000f00 */
[----:B------:R-:W-:Y:S05]  /*11e00*/  BRA `(.L_x_5862) ;  /* 0xffff0c4000007947 */ /* 0x000fea000383ffff */
.L_x_5755:
[----:B------:R-:W-:Y:S01]  /*11e10*/  IMAD.MOV.U32 R30, RZ, RZ, R12 ;  /* 0x000000ffff1e7224 */ /* 0x000fe200078e000c */
[----:B------:R-:W-:Y:S01]  /*11e20*/  MOV R2, 0x2 ;  /* 0x0000000200027802 */ /* 0x000fe20000000f00 */
[----:B------:R-:W-:Y:S01]  /*11e30*/  IMAD.MOV.U32 R29, RZ, RZ, 0x181f ;  /* 0x0000181fff1d7424 */ /* 0x000fe200078e00ff */
[----:B------:R-:W-:Y:S02]  /*11e40*/  MOV R3, 0x11e60 ;  /* 0x00011e6000037802 */ /* 0x000fe40000000f00 */
[----:B-12345:R-:W-:Y:S05]  /*11e50*/  CALL.REL.NOINC `($__internal_97_$__cuda_sm70_shflsync_idx_p) ;  /* 0x000024e000007944 */ /* 0x03efea0003c00000 */
[----:B------:R-:W-:Y:S01]  /*11e60*/  MOV R0, R29 ;  /* 0x0000001d00007202 */ /* 0x000fe20000000f00 */
[----:B------:R-:W-:Y:S05]  /*11e70*/  BRA `(.L_x_5863) ;  /* 0xffff0bf000007947 */ /* 0x000fea000383ffff */
.L_x_5758:
[----:B------:R-:W-:Y:S01]  /*11e80*/  IMAD.MOV.U32 R30, RZ, RZ, R9 ;  /* 0x000000ffff1e7224 */ /* 0x000fe200078e0009 */
[----:B-1----:R-:W-:Y:S01]  /*11e90*/  MOV R2, 0x3 ;  /* 0x0000000300027802 */ /* 0x002fe20000000f00 */
[----:B------:R-:W-:Y:S01]  /*11ea0*/  IMAD.MOV.U32 R29, RZ, RZ, 0x181f ;  /* 0x0000181fff1d7424 */ /* 0x000fe200078e00ff */
[----:B------:R-:W-:-:S02]  /*11eb0*/  MOV R3, 0x11ed0 ;  /* 0x00011ed000037802 */ /* 0x000fc40000000f00 */
[----:B--2345:R-:W-:Y:S05]  /*11ec0*/  CALL.REL.NOINC `($__internal_97_$__cuda_sm70_shflsync_idx_p) ;  /* 0x0000247000007944 */ /* 0x03cfea0003c00000 */
        /* <DEDUP_REMOVED lines=8> */
.L_x_5761:
[----:B------:R-:W-:Y:S01]  /*11f50*/  IMAD.MOV.U32 R30, RZ, RZ, R9 ;  /* 0x000000ffff1e7224 */ /* 0x000fe200078e0009 */
[----:B------:R-:W-:Y:S01]  /*11f60*/  MOV R2, RZ ;  /* 0x000000ff00027202 */ /* 0x000fe20000000f00 */
[----:B------:R-:W-:Y:S01]  /*11f70*/  IMAD.MOV.U32 R29, RZ, RZ, 0x181f ;  /* 0x0000181fff1d7424 */ /* 0x000fe200078e00ff */
[----:B------:R-:W-:Y:S02]  /*11f80*/  MOV R3, 0x11fa0 ;  /* 0x00011fa000037802 */ /* 0x000fe40000000f00 */
[----:B------:R-:W-:Y:S05]  /*11f90*/  CALL.REL.NOINC `($__internal_97_$__cuda_sm70_shflsync_idx_p) ;  /* 0x000023a000007944 */ /* 0x000fea0003c00000 */
[----:B------:R-:W-:Y:S01]  /*11fa0*/  MOV R8, R29 ;  /* 0x0000001d00087202 */ /* 0x000fe20000000f00 */
[----:B------:R-:W-:Y:S05]  /*11fb0*/  BRA `(.L_x_5865) ;  /* 0xffff16f000007947 */ /* 0x000fea000383ffff */
.L_x_5762:
[----:B------:R-:W-:Y:S01]  /*11fc0*/  IMAD.MOV.U32 R30, RZ, RZ, R12 ;  /* 0x000000ffff1e7224 */ /* 0x000fe200078e000c */
[----:B------:R-:W-:Y:S01]  /*11fd0*/  MOV R2, RZ ;  /* 0x000000ff00027202 */ /* 0x000fe20000000f00 */
[----:B------:R-:W-:Y:S01]  /*11fe0*/  IMAD.MOV.U32 R29, RZ, RZ, 0x181f ;  /* 0x0000181fff1d7424 */ /* 0x000fe200078e00ff */
[----:B------:R-:W-:Y:S02]  /*11ff0*/  MOV R3, 0x12010 ;  /* 0x0001201000037802 */ /* 0x000fe40000000f00 */
[----:B-12---:R-:W-:Y:S05]  /*12000*/  CALL.REL.NOINC `($__internal_97_$__cuda_sm70_shflsync_idx_p) ;  /* 0x0000233000007944 */ /* 0x006fea0003c00000 */
[C---:B------:R-:W-:Y:S01]  /*12010*/  IADD3 R6, P6, R29.reuse, R17, RZ ;  /* 0x000000111d067210 */ /* 0x040fe20007fde0ff */
[----:B------:R-:W-:Y:S01]  /*12020*/  IMAD.MOV.U32 R30, RZ, RZ, R9 ;  /* 0x000000ffff1e7224 */ /* 0x000fe200078e0009 */
[----:B------:R-:W-:-:S02]  /*12030*/  IADD3 R4, P5, R29, R18, RZ ;  /* 0x000000121d047210 */ /* 0x000fc40007fbe0ff */
[----:B------:R-:W-:Y:S01]  /*12040*/  IADD3 R2, P0, R29, R19, RZ ;  /* 0x000000131d027210 */ /* 0x000fe20007f1e0ff */
[----:B------:R-:W-:Y:S01]  /*12050*/  IMAD.X R7, R8, 0x1, R14, P6 ;  /* 0x0000000108077824 */ /* 0x000fe200030e060e */
        /* <DEDUP_REMOVED lines=17> */
[----:B-1----:R-:W-:Y:S05]  /*12170*/  CALL.REL.NOINC `($__internal_97_$__cuda_sm70_shflsync_idx_p) ;  /* 0x000021c000007944 */ /* 0x002fea0003c00000 */
        /* <DEDUP_REMOVED lines=8> */
.L_x_5765:
[----:B------:R-:W-:Y:S01]  /*12200*/  IMAD.MOV.U32 R30, RZ, RZ, R13 ;  /* 0x000000ffff1e7224 */ /* 0x000fe200078e000d */
[----:B------:R-:W-:Y:S01]  /*12210*/  MOV R2, RZ ;  /* 0x000000ff00027202 */ /* 0x000fe20000000f00 */
[----:B------:R-:W-:Y:S01]  /*12220*/  IMAD.MOV.U32 R29, RZ, RZ, 0x181f ;  /* 0x0000181fff1d7424 */ /* 0x000fe200078e00ff */
[----:B------:R-:W-:Y:S02]  /*12230*/  MOV R3, 0x12250 ;  /* 0x0001225000037802 */ /* 0x000fe40000000f00 */
[----:B-1234-:R-:W-:Y:S05]  /*12240*/  CALL.REL.NOINC `($__internal_97_$__cuda_sm70_shflsync_idx_p) ;  /* 0x000020f000007944 */ /* 0x01efea0003c00000 */
[----:B------:R-:W-:Y:S01]  /*12250*/  MOV R12, R29 ;  /* 0x0000001d000c7202 */ /* 0x000fe20000000f00 */
[----:B------:R-:W-:Y:S05]  /*12260*/  BRA `(.L_x_5867) ;  /* 0xffff19b000007947 */ /* 0x000fea000383ffff */
.L_x_5766:
[----:B------:R-:W-:Y:S01]  /*12270*/  IMAD.MOV.U32 R30, RZ, RZ, R21 ;  /* 0x000000ffff1e7224 */ /* 0x000fe200078e0015 */
[----:B------:R-:W-:Y:S01]  /*12280*/  MOV R2, RZ ;  /* 0x000000ff00027202 */ /* 0x000fe20000000f00 */
[----:B------:R-:W-:Y:S01]  /*12290*/  IMAD.MOV.U32 R29, RZ, RZ, 0x181f ;  /* 0x0000181fff1d7424 */ /* 0x000fe200078e00ff */
[----:B------:R-:W-:Y:S02]  /*122a0*/  MOV R3, 0x122c0 ;  /* 0x000122c000037802 */ /* 0x000fe40000000f00 */
[----:B-1234-:R-:W-:Y:S05]  /*122b0*/  CALL.REL.NOINC `($__internal_97_$__cuda_sm70_shflsync_idx_p) ;  /* 0x0000208000007944 */ /* 0x01efea0003c00000 */
        /* <DEDUP_REMOVED lines=31> */
.L_x_5769:
[----:B------:R-:W-:Y:S01]  /*124b0*/  IMAD.MOV.U32 R30, RZ, RZ, R5 ;  /* 0x000000ffff1e7224 */ /* 0x000fe200078e0005 */
[----:B------:R-:W-:Y:S01]  /*124c0*/  MOV R2, RZ ;  /* 0x000000ff00027202 */ /* 0x000fe20000000f00 */
[----:B------:R-:W-:Y:S01]  /*124d0*/  IMAD.MOV.U32 R29, RZ, RZ, 0x181f ;  /* 0x0000181fff1d7424 */ /* 0x000fe200078e00ff */
[----:B------:R-:W-:Y:S02]  /*124e0*/  MOV R3, 0x12500 ;  /* 0x0001250000037802 */ /* 0x000fe40000000f00 */
[----:B------:R-:W-:Y:S05]  /*124f0*/  CALL.REL.NOINC `($__internal_97_$__cuda_sm70_shflsync_idx_p) ;  /* 0x00001e4000007944 */ /* 0x000fea0003c00000 */
[----:B------:R-:W-:Y:S01]  /*12500*/  MOV R4, R29 ;  /* 0x0000001d00047202 */ /* 0x000fe20000000f00 */
[----:B------:R-:W-:Y:S05]  /*12510*/  BRA `(.L_x_5869) ;  /* 0xffff3df000007947 */ /* 0x000fea000383ffff */
.L_x_5770:
[----:B------:R-:W-:Y:S01]  /*12520*/  IMAD.MOV.U32 R30, RZ, RZ, R12 ;  /* 0x000000ffff1e7224 */ /* 0x000fe200078e000c */
[----:B------:R-:W-:Y:S01]  /*12530*/  MOV R2, RZ ;  /* 0x000000ff00027202 */ /* 0x000fe20000000f00 */
[----:B------:R-:W-:Y:S01]  /*12540*/  IMAD.MOV.U32 R29, RZ, RZ, 0x181f ;  /* 0x0000181fff1d7424 */ /* 0x000fe200078e00ff */
[----:B------:R-:W-:Y:S02]  /*12550*/  MOV R3, 0x12570 ;  /* 0x0001257000037802 */ /* 0x000fe40000000f00 */
[----:B-12---:R-:W-:Y:S05]  /*12560*/  CALL.REL.NOINC `($__internal_97_$__cuda_sm70_shflsync_idx_p) ;  /* 0x00001dd000007944 */ /* 0x006fea0003c00000 */
        /* <DEDUP_REMOVED lines=22> */
[----:B-1----:R-:W-:Y:S05]  /*126d0*/  CALL.REL.NOINC `($__internal_97_$__cuda_sm70_shflsync_idx_p) ;  /* 0x00001c6000007944 */ /* 0x002fea0003c00000 */
[----:B------:R-:W-:Y:S01]  /*126e0*/  IMAD.MOV.U32 R4, RZ, RZ, R29 ;  /* 0x000000ffff047224 */ /* 0x000fe200078e001d */
[----:B------:R-:W-:Y:S01]  /*126f0*/  MOV R2, 0x1 ;  /* 0x0000000100027802 */ /* 0x000fe20000000f00 */
[----:B------:R-:W-:Y:S01]  /*12700*/  IMAD.MOV.U32 R30, RZ, RZ, R12 ;  /* 0x000000ffff1e7224 */ /* 0x000fe200078e000c */
[----:B------:R-:W-:Y:S02]  /*12710*/  MOV R29, 0x181f ;  /* 0x0000181f001d7802 */ /* 0x000fe40000000f00 */
[----:B------:R-:W-:Y:S02]  /*12720*/  MOV R3, 0x12740 ;  /* 0x0001274000037802 */ /* 0x000fe40000000f00 */
[----:B------:R-:W-:Y:S05]  /*12730*/  CALL.REL.NOINC `($__internal_97_$__cuda_sm70_shflsync_idx_p) ;  /* 0x00001c0000007944 */ /* 0x000fea0003c00000 */
[----:B------:R-:W-:Y:S01]  /*12740*/  MOV R0, R29 ;  /* 0x0000001d00007202 */ /* 0x000fe20000000f00 */
[----:B------:R-:W-:Y:S05]  /*12750*/  BRA `(.L_x_5870) ;  /* 0xffff3d0000007947 */ /* 0x000fea000383ffff */
.L_x_5774:
[----:B------:R-:W-:Y:S01]  /*12760*/  MOV R2, RZ ;  /* 0x000000ff00027202 */ /* 0x000fe20000000f00 */
[----:B------:R-:W-:Y:S01]  /*12770*/  IMAD.MOV.U32 R30, RZ, RZ, R12 ;  /* 0x000000ffff1e7224 */ /* 0x000fe200078e000c */
[----:B------:R-:W-:Y:S01]  /*12780*/  MOV R3, 0x127b0 ;  /* 0x000127b000037802 */ /* 0x000fe20000000f00 */
[----:B------:R-:W-:Y:S02]  /*12790*/  IMAD.MOV.U32 R29, RZ, RZ, 0x181f ;  /* 0x0000181fff1d7424 */ /* 0x000fe400078e00ff */
[----:B-1234-:R-:W-:Y:S05]  /*127a0*/  CALL.REL.NOINC `($__internal_97_$__cuda_sm70_shflsync_idx_p) ;  /* 0x00001b9000007944 */ /* 0x01efea0003c00000 */
[----:B------:R-:W-:Y:S01]  /*127b0*/  MOV R5, R29 ;  /* 0x0000001d00057202 */ /* 0x000fe20000000f00 */
[----:B------:R-:W-:-:S05]  /*127c0*/  BRA `(.L_x_5871) ;  /* 0xffff41c000007947 */ /* 0x000fca000383ffff */
.L_x_5775:
[----:B------:R-:W-:Y:S01]  /*127d0*/  MOV R2, RZ ;  /* 0x000000ff00027202 */ /* 0x000fe20000000f00 */
[----:B------:R-:W-:Y:S01]  /*127e0*/  IMAD.MOV.U32 R30, RZ, RZ, R14 ;  /* 0x000000ffff1e7224 */ /* 0x000fe200078e000e */
[----:B------:R-:W-:Y:S01]  /*127f0*/  MOV R3, 0x12820 ;  /* 0x0001282000037802 */ /* 0x000fe20000000f00 */
[----:B------:R-:W-:Y:S02]  /*12800*/  IMAD.MOV.U32 R29, RZ, RZ, 0x181f ;  /* 0x0000181fff1d7424 */ /* 0x000fe400078e00ff */
[----:B-1234-:R-:W-:Y:S05]  /*12810*/  CALL.REL.NOINC `($__internal_97_$__cuda_sm70_shflsync_idx_p) ;  /* 0x00001b2000007944 */ /* 0x01efea0003c00000 */
        /* <DEDUP_REMOVED lines=23> */
[----:B------:R-:W-:Y:S05]  /*12990*/  CALL.REL.NOINC `($__internal_97_$__cuda_sm70_shflsync_idx_p) ;  /* 0x000019a000007944 */ /* 0x000fea0003c00000 */
[----:B------:R-:W-:Y:S01]  /*129a0*/  MOV R2, 0x1 ;  /* 0x0000000100027802 */ /* 0x000fe20000000f00 */
[----:B------:R-:W-:Y:S01]  /*129b0*/  IMAD.MOV.U32 R5, RZ, RZ, R29 ;  /* 0x000000ffff057224 */ /* 0x000fe200078e001d */
[----:B------:R-:W-:Y:S01]  /*129c0*/  MOV R29, 0x181f ;  /* 0x0000181f001d7802 */ /* 0x000fe20000000f00 */
[----:B------:R-:W-:Y:S01]  /*129d0*/  IMAD.MOV.U32 R30, RZ, RZ, R14 ;  /* 0x000000ffff1e7224 */ /* 0x000fe200078e000e */
[----:B------:R-:W-:Y:S02]  /*129e0*/  MOV R3, 0x12a00 ;  /* 0x00012a0000037802 */ /* 0x000fe40000000f00 */
[----:B------:R-:W-:Y:S05]  /*129f0*/  CALL.REL.NOINC `($__internal_97_$__cuda_sm70_shflsync_idx_p) ;  /* 0x0000194000007944 */ /* 0x000fea0003c00000 */
[----:B------:R-:W-:Y:S01]  /*12a00*/  MOV R2, R29 ;  /* 0x0000001d00027202 */ /* 0x000fe20000000f00 */
[----:B------:R-:W-:-:S05]  /*12a10*/  BRA `(.L_x_5872) ;  /* 0xffff40d000007947 */ /* 0x000fca000383ffff */
.L_x_5778:
[----:B------:R-:W-:Y:S01]  /*12a20*/  MOV R2, RZ ;  /* 0x000000ff00027202 */ /* 0x000fe20000000f00 */
[----:B------:R-:W-:Y:S01]  /*12a30*/  IMAD.MOV.U32 R30, RZ, RZ, R5 ;  /* 0x000000ffff1e7224 */ /* 0x000fe200078e0005 */
[----:B------:R-:W-:Y:S01]  /*12a40*/  MOV R3, 0x12a70 ;  /* 0x00012a7000037802 */ /* 0x000fe20000000f00 */
[----:B------:R-:W-:Y:S02]  /*12a50*/  IMAD.MOV.U32 R29, RZ, RZ, 0x181f ;  /* 0x0000181fff1d7424 */ /* 0x000fe400078e00ff */
[----:B------:R-:W-:Y:S05]  /*12a60*/  CALL.REL.NOINC `($__internal_97_$__cuda_sm70_shflsync_idx_p) ;  /* 0x000018d000007944 */ /* 0x000fea0003c00000 */
[----:B------:R-:W-:Y:S01]  /*12a70*/  MOV R4, R29 ;  /* 0x0000001d00047202 */ /* 0x000fe20000000f00 */
[----:B------:R-:W-:-:S05]  /*12a80*/  BRA `(.L_x_5873) ;  /* 0xffff6c7000007947 */ /* 0x000fca000383ffff */
.L_x_5779:
[----:B------:R-:W-:Y:S01]  /*12a90*/  MOV R2, RZ ;  /* 0x000000ff00027202 */ /* 0x000fe20000000f00 */
[----:B------:R-:W-:Y:S01]  /*12aa0*/  IMAD.MOV.U32 R30, RZ, RZ, R12 ;  /* 0x000000ffff1e7224 */ /* 0x000fe200078e000c */
[----:B------:R-:W-:Y:S01]  /*12ab0*/  MOV R3, 0x12ae0 ;  /* 0x00012ae000037802 */ /* 0x000fe20000000f00 */
[----:B------:R-:W-:Y:S02]  /*12ac0*/  IMAD.MOV.U32 R29, RZ, RZ, 0x181f ;  /* 0x0000181fff1d7424 */ /* 0x000fe400078e00ff */
[----:B-12---:R-:W-:Y:S05]  /*12ad0*/  CALL.REL.NOINC `($__internal_97_$__cuda_sm70_shflsync_idx_p) ;  /* 0x0000186000007944 */ /* 0x006fea0003c00000 */
        /* <DEDUP_REMOVED lines=23> */
[----:B--2---:R-:W-:Y:S05]  /*12c50*/  CALL.REL.NOINC `($__internal_97_$__cuda_sm70_shflsync_idx_p) ;  /* 0x000016e000007944 */ /* 0x004fea0003c00000 */
        /* <DEDUP_REMOVED lines=8> */
.L_x_5784:
[----:B------:R-:W-:Y:S01]  /*12ce0*/  MOV R2, RZ ;  /* 0x000000ff00027202 */ /* 0x000fe20000000f00 */
[----:B------:R-:W-:Y:S01]  /*12cf0*/  IMAD.MOV.U32 R30, RZ, RZ, R12 ;  /* 0x000000ffff1e7224 */ /* 0x000fe200078e000c */
[----:B------:R-:W-:Y:S01]  /*12d00*/  MOV R3, 0x12d30 ;  /* 0x00012d3000037802 */ /* 0x000fe20000000f00 */
[----:B------:R-:W-:Y:S02]  /*12d10*/  IMAD.MOV.U32 R29, RZ, RZ, 0x181f ;  /* 0x0000181fff1d7424 */ /* 0x000fe400078e00ff */
[----:B-1234-:R-:W-:Y:S05]  /*12d20*/  CALL.REL.NOINC `($__internal_97_$__cuda_sm70_shflsync_idx_p) ;  /* 0x0000161000007944 */ /* 0x01efea0003c00000 */
[----:B------:R-:W-:Y:S01]  /*12d30*/  MOV R5, R29 ;  /* 0x0000001d00057202 */ /* 0x000fe20000000f00 */
[----:B------:R-:W-:-:S05]  /*12d40*/  BRA `(.L_x_5875) ;  /* 0xffff701000007947 */ /* 0x000fca000383ffff */
.L_x_5785:
        /* <DEDUP_REMOVED lines=37> */
.L_x_5786:
[----:B------:R-:W-:Y:S01]  /*12fa0*/  MOV R136, 0x2 ;  /* 0x0000000200887802 */ /* 0x000fe20000000f00 */
[----:B------:R-:W-:Y:S01]  /*12fb0*/  IMAD.MOV.U32 R2, RZ, RZ, R100 ;  /* 0x000000ffff027224 */ /* 0x000fe200078e0064 */
[----:B------:R-:W-:Y:S02]  /*12fc0*/  MOV R3, 0x12fe0 ;  /* 0x00012fe000037802 */ /* 0x000fe40000000f00 */
[----:B------:R-:W-:Y:S05]  /*12fd0*/  CALL.REL.NOINC `($__internal_96_$__cuda_sm70_shflsync_bfly_p) ;  /* 0x0000131000007944 */ /* 0x000fea0003c00000 */
[----:B------:R-:W-:Y:S01]  /*12fe0*/  MOV R2, R136 ;  /* 0x0000008800027202 */ /* 0x000fe20000000f00 */
[----:B------:R-:W-:-:S05]  /*12ff0*/  BRA `(.L_x_5877) ;  /* 0xffff7bf000007947 */ /* 0x000fca000383ffff */
.L_x_5789:
[----:B------:R-:W-:Y:S01]  /*13000*/  MOV R2, RZ ;  /* 0x000000ff00027202 */ /* 0x000fe20000000f00 */
[----:B------:R-:W-:Y:S01]  /*13010*/  IMAD.MOV.U32 R30, RZ, RZ, R5 ;  /* 0x000000ffff1e7224 */ /* 0x000fe200078e0005 */
[----:B------:R-:W-:Y:S01]  /*13020*/  MOV R3, 0x13050 ;  /* 0x0001305000037802 */ /* 0x000fe20000000f00 */
[----:B------:R-:W-:Y:S02]  /*13030*/  IMAD.MOV.U32 R29, RZ, RZ, 0x181f ;  /* 0x0000181fff1d7424 */ /* 0x000fe400078e00ff */
[----:B------:R-:W-:Y:S05]  /*13040*/  CALL.REL.NOINC `($__internal_97_$__cuda_sm70_shflsync_idx_p) ;  /* 0x000012f000007944 */ /* 0x000fea0003c00000 */
[----:B------:R-:W-:Y:S01]  /*13050*/  MOV R4, R29 ;  /* 0x0000001d00047202 */ /* 0x000fe20000000f00 */
[----:B------:R-:W-:-:S05]  /*13060*/  BRA `(.L_x_5878) ;  /* 0xffff957000007947 */ /* 0x000fca000383ffff */
.L_x_5790:
        /* <DEDUP_REMOVED lines=37> */
.L_x_5792:
[----:B------:R-:W-:Y:S01]  /*132c0*/  IMAD.MOV.U32 R2, RZ, RZ, R203 ;  /* 0x000000ffff027224 */ /* 0x000fe200078e00cb */
[----:B------:R-:W-:-:S02]  /*132d0*/  MOV R136, 0x2 ;  /* 0x0000000200887802 */ /* 0x000fc40000000f00 */
[----:B------:R-:W-:Y:S02]  /*132e0*/  MOV R3, 0x13300 ;  /* 0x0001330000037802 */ /* 0x000fe40000000f00 */
[----:B------:R-:W-:Y:S05]  /*132f0*/  CALL.REL.NOINC `($__internal_96_$__cuda_sm70_shflsync_bfly_p) ;  /* 0x00000ff000007944 */ /* 0x000fea0003c00000 */
[----:B------:R-:W-:Y:S01]  /*13300*/  MOV R0, R136 ;  /* 0x0000008800007202 */ /* 0x000fe20000000f00 */
[----:B------:R-:W-:Y:S05]  /*13310*/  BRA `(.L_x_5880) ;  /* 0xffff963000007947 */ /* 0x000fea000383ffff */
.L_x_5793:
[----:B------:R-:W-:Y:S01]  /*13320*/  IMAD.MOV.U32 R2, RZ, RZ, R0 ;  /* 0x000000ffff027224 */ /* 0x000fe200078e0000 */
[----:B------:R-:W-:Y:S02]  /*13330*/  MOV R136, 0x1 ;  /* 0x0000000100887802 */ /* 0x000fe40000000f00 */
[----:B------:R-:W-:Y:S02]  /*13340*/  MOV R3, 0x13360 ;  /* 0x0001336000037802 */ /* 0x000fe40000000f00 */
[----:B-1----:R-:W-:Y:S05]  /*13350*/  CALL.REL.NOINC `($__internal_96_$__cuda_sm70_shflsync_bfly_p) ;  /* 0x00000f9000007944 */ /* 0x002fea0003c00000 */
[----:B------:R-:W-:Y:S01]  /*13360*/  FADD.FTZ R0, R0, R136 ;  /* 0x0000008800007221 */ /* 0x000fe20000010000 */
[----:B------:R-:W-:Y:S02]  /*13370*/  MOV R2, R202 ;  /* 0x000000ca00027202 */ /* 0x000fe40000000f00 */
[----:B------:R-:W-:Y:S02]  /*13380*/  MOV R136, 0x2 ;  /* 0x0000000200887802 */ /* 0x000fe40000000f00 */
[----:B------:R-:W-:Y:S02]  /*13390*/  MOV R3, 0x133b0 ;  /* 0x000133b000037802 */ /* 0x000fe40000000f00 */
[----:B------:R-:W-:Y:S05]  /*133a0*/  CALL.REL.NOINC `($__internal_96_$__cuda_sm70_shflsync_bfly_p) ;  /* 0x00000f4000007944 */ /* 0x000fea0003c00000 */
[----:B------:R-:W-:Y:S01]  /*133b0*/  FADD.FTZ R4, R202, R136 ;  /* 0x00000088ca047221 */ /* 0x000fe20000010000 */
[----:B------:R-:W-:-:S02]  /*133c0*/  MOV R136, 0x1 ;  /* 0x0000000100887802 */ /* 0x000fc40000000f00 */
[----:B------:R-:W-:Y:S02]  /*133d0*/  MOV R3, 0x13400 ;  /* 0x0001340000037802 */ /* 0x000fe40000000f00 */
[----:B------:R-:W-:Y:S02]  /*133e0*/  MOV R2, R4 ;  /* 0x0000000400027202 */ /* 0x000fe40000000f00 */
[----:B------:R-:W-:Y:S05]  /*133f0*/  CALL.REL.NOINC `($__internal_96_$__cuda_sm70_shflsync_bfly_p) ;  /* 0x00000ef000007944 */ /* 0x000fea0003c00000 */
[----:B------:R-:W-:Y:S01]  /*13400*/  MOV R3, R136 ;  /* 0x0000008800037202 */ /* 0x000fe20000000f00 */
[----:B------:R-:W-:Y:S05]  /*13410*/  BRA `(.L_x_5881) ;  /* 0xffff95a000007947 */ /* 0x000fea000383ffff */
.L_x_5800:
[----:B--234-:R-:W-:Y:S01]  /*13420*/  IMAD.MOV.U32 R30, RZ, RZ, R9 ;  /* 0x000000ffff1e7224 */ /* 0x01cfe200078e0009 */
[----:B------:R-:W-:Y:S01]  /*13430*/  MOV R2, RZ ;  /* 0x000000ff00027202 */ /* 0x000fe20000000f00 */
[----:B------:R-:W-:Y:S01]  /*13440*/  IMAD.MOV.U32 R29, RZ, RZ, 0x181f ;  /* 0x0000181fff1d7424 */ /* 0x000fe200078e00ff */
[----:B------:R-:W-:Y:S02]  /*13450*/  MOV R3, 0x13470 ;  /* 0x0001347000037802 */ /* 0x000fe40000000f00 */
[----:B-1----:R-:W-:Y:S05]  /*13460*/  CALL.REL.NOINC `($__internal_97_$__cuda_sm70_shflsync_idx_p) ;  /* 0x00000ed000007944 */ /* 0x002fea0003c00000 */
[----:B------:R-:W-:Y:S01]  /*13470*/  MOV R8, R29 ;  /* 0x0000001d00087202 */ /* 0x000fe20000000f00 */
[----:B------:R-:W-:Y:S05]  /*13480*/  BRA `(.L_x_5882) ;  /* 0xffffaca000007947 */ /* 0x000fea000383ffff */
.L_x_5801:
[----:B------:R-:W-:Y:S01]  /*13490*/  IMAD.MOV.U32 R30, RZ, RZ, R11 ;  /* 0x000000ffff1e7224 */ /* 0x000fe200078e000b */
[----:B------:R-:W-:Y:S01]  /*134a0*/  MOV R2, RZ ;  /* 0x000000ff00027202 */ /* 0x000fe20000000f00 */
[----:B------:R-:W-:Y:S01]  /*134b0*/  IMAD.MOV.U32 R29, RZ, RZ, 0x181f ;  /* 0x0000181fff1d7424 */ /* 0x000fe200078e00ff */
[----:B------:R-:W-:-:S02]  /*134c0*/  MOV R3, 0x134e0 ;  /* 0x000134e000037802 */ /* 0x000fc40000000f00 */
[----:B-123--:R-:W-:Y:S05]  /*134d0*/  CALL.REL.NOINC `($__internal_97_$__cuda_sm70_shflsync_idx_p) ;  /* 0x00000e6000007944 */ /* 0x00efea0003c00000 */
[----:B------:R-:W-:Y:S01]  /*134e0*/  MOV R0, R29 ;  /* 0x0000001d00007202 */ /* 0x000fe20000000f00 */
[----:B------:R-:W-:Y:S05]  /*134f0*/  BRA `(.L_x_5883) ;  /* 0xffffac5000007947 */ /* 0x000fea000383ffff */
.L_x_5804:
[----:B------:R-:W-:Y:S01]  /*13500*/  IMAD.MOV.U32 R30, RZ, RZ, R9 ;  /* 0x000000ffff1e7224 */ /* 0x000fe200078e0009 */
[----:B--2---:R-:W-:Y:S01]  /*13510*/  MOV R2, 0x1 ;  /* 0x0000000100027802 */ /* 0x004fe20000000f00 */
[----:B------:R-:W-:Y:S01]  /*13520*/  IMAD.MOV.U32 R29, RZ, RZ, 0x181f ;  /* 0x0000181fff1d7424 */ /* 0x000fe200078e00ff */
[----:B------:R-:W-:-:S02]  /*13530*/  MOV R3, 0x13550 ;  /* 0x0001355000037802 */ /* 0x000fc40000000f00 */
[----:B-1-34-:R-:W-:Y:S05]  /*13540*/  CALL.REL.NOINC `($__internal_97_$__cuda_sm70_shflsync_idx_p) ;  /* 0x00000df000007944 */ /* 0x01afea0003c00000 */
        /* <DEDUP_REMOVED lines=8> */
.L_x_5807:
[----:B------:R-:W-:Y:S01]  /*135d0*/  IMAD.MOV.U32 R30, RZ, RZ, R9 ;  /* 0x000000ffff1e7224 */ /* 0x000fe200078e0009 */
[----:B--2---:R-:W-:Y:S01]  /*135e0*/  MOV R2, 0x2 ;  /* 0x0000000200027802 */ /* 0x004fe20000000f00 */
[----:B------:R-:W-:Y:S01]  /*135f0*/  IMAD.MOV.U32 R29, RZ, RZ, 0x181f ;  /* 0x0000181fff1d7424 */ /* 0x000fe200078e00ff */
[----:B------:R-:W-:Y:S02]  /*13600*/  MOV R3, 0x13620 ;  /* 0x0001362000037802 */ /* 0x000fe40000000f00 */
[----:B-1-34-:R-:W-:Y:S05]  /*13610*/  CALL.REL.NOINC `($__internal_97_$__cuda_sm70_shflsync_idx_p) ;  /* 0x00000d2000007944 */ /* 0x01afea0003c00000 */
[----:B------:R-:W-:Y:S01]  /*13620*/  MOV R8, R29 ;  /* 0x0000001d00087202 */ /* 0x000fe20000000f00 */
[----:B------:R-:W-:Y:S05]  /*13630*/  BRA `(.L_x_5885) ;  /* 0xffffade000007947 */ /* 0x000fea000383ffff */
.L_x_5808:
[----:B------:R-:W-:Y:S01]  /*13640*/  IMAD.MOV.U32 R30, RZ, RZ, R11 ;  /* 0x000000ffff1e7224 */ /* 0x000fe200078e000b */
[----:B--2---:R-:W-:Y:S01]  /*13650*/  MOV R2, 0x2 ;  /* 0x0000000200027802 */ /* 0x004fe20000000f00 */
[----:B------:R-:W-:Y:S01]  /*13660*/  IMAD.MOV.U32 R29, RZ, RZ, 0x181f ;  /* 0x0000181fff1d7424 */ /* 0x000fe200078e00ff */
[----:B------:R-:W-:Y:S02]  /*13670*/  MOV R3, 0x13690 ;  /* 0x0001369000037802 */ /* 0x000fe40000000f00 */
[----:B-1-34-:R-:W-:Y:S05]  /*13680*/  CALL.REL.NOINC `($__internal_97_$__cuda_sm70_shflsync_idx_p) ;  /* 0x00000cb000007944 */ /* 0x01afea0003c00000 */
[----:B------:R-:W-:Y:S01]  /*13690*/  MOV R0, R29 ;  /* 0x0000001d00007202 */ /* 0x000fe20000000f00 */
[----:B------:R-:W-:Y:S05]  /*136a0*/  BRA `(.L_x_5886) ;  /* 0xffffad9000007947 */ /* 0x000fea000383ffff */
.L_x_5811:
[----:B------:R-:W-:Y:S01]  /*136b0*/  IMAD.MOV.U32 R30, RZ, RZ, R9 ;  /* 0x000000ffff1e7224 */ /* 0x000fe200078e0009 */
[----:B---3--:R-:W-:Y:S01]  /*136c0*/  MOV R2, 0x3 ;  /* 0x0000000300027802 */ /* 0x008fe20000000f00 */
        /* <DEDUP_REMOVED lines=11> */
.L_x_5813:
[----:B------:R-:W-:Y:S01]  /*13780*/  IMAD.MOV.U32 R30, RZ, RZ, R5 ;  /* 0x000000ffff1e7224 */ /* 0x000fe200078e0005 */
[----:B------:R-:W-:Y:S01]  /*13790*/  MOV R2, RZ ;  /* 0x000000ff00027202 */ /* 0x000fe20000000f00 */
[----:B------:R-:W-:Y:S01]  /*137a0*/  IMAD.MOV.U32 R29, RZ, RZ, 0x1c1f ;  /* 0x00001c1fff1d7424 */ /* 0x000fe200078e00ff */
[----:B------:R-:W-:Y:S02]  /*137b0*/  MOV R3, 0x137d0 ;  /* 0x000137d000037802 */ /* 0x000fe40000000f00 */
[----:B------:R-:W-:Y:S05]  /*137c0*/  CALL.REL.NOINC `($__internal_97_$__cuda_sm70_shflsync_idx_p) ;  /* 0x00000b7000007944 */ /* 0x000fea0003c00000 */
[----:B------:R-:W-:Y:S01]  /*137d0*/  MOV R4, R29 ;  /* 0x0000001d00047202 */ /* 0x000fe20000000f00 */
[----:B------:R-:W-:Y:S05]  /*137e0*/  BRA `(.L_x_5888) ;  /* 0xffffb10000007947 */ /* 0x000fea000383ffff */
.L_x_5814:
[----:B------:R-:W-:Y:S01]  /*137f0*/  IMAD.MOV.U32 R30, RZ, RZ, R12 ;  /* 0x000000ffff1e7224 */ /* 0x000fe200078e000c */
[----:B------:R-:W-:Y:S01]  /*13800*/  MOV R2, RZ ;  /* 0x000000ff00027202 */ /* 0x000fe20000000f00 */
[----:B------:R-:W-:Y:S01]  /*13810*/  IMAD.MOV.U32 R29, RZ, RZ, 0x1c1f ;  /* 0x00001c1fff1d7424 */ /* 0x000fe200078e00ff */
[----:B------:R-:W-:Y:S02]  /*13820*/  MOV R3, 0x13840 ;  /* 0x0001384000037802 */ /* 0x000fe40000000f00 */
[----:B-12---:R-:W-:Y:S05]  /*13830*/  CALL.REL.NOINC `($__internal_97_$__cuda_sm70_shflsync_idx_p) ;  /* 0x00000b0000007944 */ /* 0x006fea0003c00000 */
[----:B------:R-:W-:Y:S01]  /*13840*/  MOV R0, R29 ;  /* 0x0000001d00007202 */ /* 0x000fe20000000f00 */
[----:B------:R-:W-:Y:S05]  /*13850*/  BRA `(.L_x_5889) ;  /* 0xffffb0b000007947 */ /* 0x000fea000383ffff */
.L_x_5817:
[----:B------:R-:W-:Y:S01]  /*13860*/  IMAD.MOV.U32 R30, RZ, RZ, R5 ;  /* 0x000000ffff1e7224 */ /* 0x000fe200078e0005 */
[----:B----4-:R-:W-:Y:S01]  /*13870*/  MOV R2, 0x1 ;  /* 0x0000000100027802 */ /* 0x010fe20000000f00 */
[----:B------:R-:W-:Y:S01]  /*13880*/  IMAD.MOV.U32 R29, RZ, RZ, 0x1c1f ;  /* 0x00001c1fff1d7424 */ /* 0x000fe200078e00ff */
[----:B------:R-:W-:-:S02]  /*13890*/  MOV R3, 0x138b0 ;  /* 0x000138b000037802 */ /* 0x000fc40000000f00 */
[----:B-123--:R-:W-:Y:S05]  /*138a0*/  CALL.REL.NOINC `($__internal_97_$__cuda_sm70_shflsync_idx_p) ;  /* 0x00000a9000007944 */ /* 0x00efea0003c00000 */
        /* <DEDUP_REMOVED lines=8> */
.L_x_5821:
[----:B------:R-:W-:Y:S01]  /*13930*/  IMAD.MOV.U32 R30, RZ, RZ, R9 ;  /* 0x000000ffff1e7224 */ /* 0x000fe200078e0009 */
[----:B------:R-:W-:Y:S01]  /*13940*/  MOV R2, RZ ;  /* 0x000000ff00027202 */ /* 0x000fe20000000f00 */
[----:B------:R-:W-:Y:S01]  /*13950*/  IMAD.MOV.U32 R29, RZ, RZ, 0x181f ;  /* 0x0000181fff1d7424 */ /* 0x000fe200078e00ff */
[----:B------:R-:W-:Y:S02]  /*13960*/  MOV R3, 0x13980 ;  /* 0x0001398000037802 */ /* 0x000fe40000000f00 */
[----:B------:R-:W-:Y:S05]  /*13970*/  CALL.REL.NOINC `($__internal_97_$__cuda_sm70_shflsync_idx_p) ;  /* 0x000009c000007944 */ /* 0x000fea0003c00000 */
[----:B------:R-:W-:Y:S01]  /*13980*/  MOV R8, R29 ;  /* 0x0000001d00087202 */ /* 0x000fe20000000f00 */
[----:B------:R-:W-:Y:S05]  /*13990*/  BRA `(.L_x_5891) ;  /* 0xffffc8d000007947 */ /* 0x000fea000383ffff */
.L_x_5822:
[----:B------:R-:W-:Y:S01]  /*139a0*/  IMAD.MOV.U32 R30, RZ, RZ, R12 ;  /* 0x000000ffff1e7224 */ /* 0x000fe200078e000c */
[----:B------:R-:W-:Y:S01]  /*139b0*/  MOV R2, RZ ;  /* 0x000000ff00027202 */ /* 0x000fe20000000f00 */
[----:B------:R-:W-:Y:S01]  /*139c0*/  IMAD.MOV.U32 R29, RZ, RZ, 0x181f ;  /* 0x0000181fff1d7424 */ /* 0x000fe200078e00ff */
[----:B------:R-:W-:Y:S02]  /*139d0*/  MOV R3, 0x139f0 ;  /* 0x000139f000037802 */ /* 0x000fe40000000f00 */
[----:B-12---:R-:W-:Y:S05]  /*139e0*/  CALL.REL.NOINC `($__internal_97_$__cuda_sm70_shflsync_idx_p) ;  /* 0x0000095000007944 */ /* 0x006fea0003c00000 */
[----:B------:R-:W-:Y:S01]  /*139f0*/  MOV R0, R29 ;  /* 0x0000001d00007202 */ /* 0x000fe20000000f00 */
[----:B------:R-:W-:Y:S05]  /*13a00*/  BRA `(.L_x_5892) ;  /* 0xffffc88000007947 */ /* 0x000fea000383ffff */
.L_x_5825:
        /* <DEDUP_REMOVED lines=13> */
.L_x_5828:
[----:B------:R-:W-:Y:S01]  /*13ae0*/  IMAD.MOV.U32 R30, RZ, RZ, R9 ;  /* 0x000000ffff1e7224 */ /* 0x000fe200078e0009 */
[----:B-1----:R-:W-:Y:S01]  /*13af0*/  MOV R2, 0x2 ;  /* 0x0000000200027802 */ /* 0x002fe20000000f00 */
[----:B------:R-:W-:Y:S01]  /*13b00*/  IMAD.MOV.U32 R29, RZ, RZ, 0x181f ;  /* 0x0000181fff1d7424 */ /* 0x000fe200078e00ff */
[----:B------:R-:W-:Y:S02]  /*13b10*/  MOV R3, 0x13b30 ;  /* 0x00013b3000037802 */ /* 0x000fe40000000f00 */
[----:B--234-:R-:W-:Y:S05]  /*13b20*/  CALL.REL.NOINC `($__internal_97_$__cuda_sm70_shflsync_idx_p) ;  /* 0x0000081000007944 */ /* 0x01cfea0003c00000 */
[----:B------:R-:W-:Y:S01]  /*13b30*/  MOV R8, R29 ;  /* 0x0000001d00087202 */ /* 0x000fe20000000f00 */
[----:B------:R-:W-:Y:S05]  /*13b40*/  BRA `(.L_x_5894) ;  /* 0xffffca2000007947 */ /* 0x000fea000383ffff */
.L_x_5829:
[----:B------:R-:W-:Y:S01]  /*13b50*/  IMAD.MOV.U32 R30, RZ, RZ, R12 ;  /* 0x000000ffff1e7224 */ /* 0x000fe200078e000c */
[----:B------:R-:W-:Y:S01]  /*13b60*/  MOV R2, 0x2 ;  /* 0x0000000200027802 */ /* 0x000fe20000000f00 */
[----:B------:R-:W-:Y:S01]  /*13b70*/  IMAD.MOV.U32 R29, RZ, RZ, 0x181f ;  /* 0x0000181fff1d7424 */ /* 0x000fe200078e00ff */
[----:B------:R-:W-:Y:S02]  /*13b80*/  MOV R3, 0x13ba0 ;  /* 0x00013ba000037802 */ /* 0x000fe40000000f00 */
[----:B-1234-:R-:W-:Y:S05]  /*13b90*/  CALL.REL.NOINC `($__internal_97_$__cuda_sm70_shflsync_idx_p) ;  /* 0x000007a000007944 */ /* 0x01efea0003c00000 */
[----:B------:R-:W-:Y:S01]  /*13ba0*/  MOV R0, R29 ;  /* 0x0000001d00007202 */ /* 0x000fe20000000f00 */
[----:B------:R-:W-:Y:S05]  /*13bb0*/  BRA `(.L_x_5895) ;  /* 0xffffc9d000007947 */ /* 0x000fea000383ffff */
.L_x_5832:
[----:B------:R-:W-:Y:S01]  /*13bc0*/  IMAD.MOV.U32 R30, RZ, RZ, R9 ;  /* 0x000000ffff1e7224 */ /* 0x000fe200078e0009 */
[----:B-1----:R-:W-:Y:S01]  /*13bd0*/  MOV R2, 0x3 ;  /* 0x0000000300027802 */ /* 0x002fe20000000f00 */
[----:B------:R-:W-:Y:S01]  /*13be0*/  IMAD.MOV.U32 R29, RZ, RZ, 0x181f ;  /* 0x0000181fff1d7424 */ /* 0x000fe200078e00ff */
[----:B------:R-:W-:-:S02]  /*13bf0*/  MOV R3, 0x13c10 ;  /* 0x00013c1000037802 */ /* 0x000fc40000000f00 */
[----:B--234-:R-:W-:Y:S05]  /*13c00*/  CALL.REL.NOINC `($__internal_97_$__cuda_sm70_shflsync_idx_p) ;  /* 0x0000073000007944 */ /* 0x01cfea0003c00000 */
        /* <DEDUP_REMOVED lines=8> */
.L_x_5834:
[----:B------:R-:W-:Y:S01]  /*13c90*/  IMAD.MOV.U32 R30, RZ, RZ, R28 ;  /* 0x000000ffff1e7224 */ /* 0x000fe200078e001c */
[----:B------:R-:W-:Y:S01]  /*13ca0*/  MOV R2, RZ ;  /* 0x000000ff00027202 */ /* 0x000fe20000000f00 */
[----:B------:R-:W-:Y:S01]  /*13cb0*/  IMAD.MOV.U32 R29, RZ, RZ, 0x1f ;  /* 0x0000001fff1d7424 */ /* 0x000fe200078e00ff */
[----:B------:R-:W-:Y:S02]  /*13cc0*/  MOV R3, 0x13ce0 ;  /* 0x00013ce000037802 */ /* 0x000fe40000000f00 */
[----:B--2---:R-:W-:Y:S05]  /*13cd0*/  CALL.REL.NOINC `($__internal_97_$__cuda_sm70_shflsync_idx_p) ;  /* 0x0000066000007944 */ /* 0x004fea0003c00000 */
[----:B------:R-:W-:Y:S01]  /*13ce0*/  MOV R9, R29 ;  /* 0x0000001d00097202 */ /* 0x000fe20000000f00 */
[----:B------:R-:W-:Y:S05]  /*13cf0*/  BRA `(.L_x_5897) ;  /* 0xffffcbf000007947 */ /* 0x000fea000383ffff */
.L_x_5835:
[----:B------:R-:W-:Y:S01]  /*13d00*/  IMAD.MOV.U32 R30, RZ, RZ, R28 ;  /* 0x000000ffff1e7224 */ /* 0x000fe200078e001c */
[----:B------:R-:W-:Y:S01]  /*13d10*/  MOV R2, 0x1 ;  /* 0x0000000100027802 */ /* 0x000fe20000000f00 */
[----:B------:R-:W-:Y:S01]  /*13d20*/  IMAD.MOV.U32 R29, RZ, RZ, 0x1f ;  /* 0x0000001fff1d7424 */ /* 0x000fe200078e00ff */
[----:B------:R-:W-:Y:S02]  /*13d30*/  MOV R3, 0x13d50 ;  /* 0x00013d5000037802 */ /* 0x000fe40000000f00 */
[----:B-12---:R-:W-:Y:S05]  /*13d40*/  CALL.REL.NOINC `($__internal_97_$__cuda_sm70_shflsync_idx_p) ;  /* 0x000005f000007944 */ /* 0x006fea0003c00000 */
[----:B------:R-:W-:Y:S01]  /*13d50*/  MOV R8, R29 ;  /* 0x0000001d00087202 */ /* 0x000fe20000000f00 */
[----:B------:R-:W-:Y:S05]  /*13d60*/  BRA `(.L_x_5898) ;  /* 0xffffcba000007947 */ /* 0x000fea000383ffff */
.L_x_5836:
[----:B------:R-:W-:Y:S02]  /*13d70*/  MOV R2, 0x1 ;  /* 0x0000000100027802 */ /* 0x000fe40000000f00 */
[----:B------:R-:W-:-:S02]  /*13d80*/  MOV R3, 0x13da0 ;  /* 0x00013da000037802 */ /* 0x000fc40000000f00 */
[----:B-1234-:R-:W-:Y:S05]  /*13d90*/  CALL.REL.NOINC `($__internal_98_$__cuda_sm70_shflsync_up_p) ;  /* 0x0000060000007944 */ /* 0x01efea0003c00000 */
[----:B------:R-:W-:Y:S05]  /*13da0*/  BRA `(.L_x_5899) ;  /* 0xffffcc8000007947 */ /* 0x000fea000383ffff */
.L_x_5837:
[----:B------:R-:W-:Y:S02]  /*13db0*/  MOV R2, 0x2 ;  /* 0x0000000200027802 */ /* 0x000fe40000000f00 */
[----:B------:R-:W-:-:S02]  /*13dc0*/  MOV R3, 0x13de0 ;  /* 0x00013de000037802 */ /* 0x000fc40000000f00 */
[----:B--2-4-:R-:W-:Y:S05]  /*13dd0*/  CALL.REL.NOINC `($__internal_98_$__cuda_sm70_shflsync_up_p) ;  /* 0x000005c000007944 */ /* 0x014fea0003c00000 */
        /* <DEDUP_REMOVED lines=24> */
.L_x_5841:
[----:B------:R-:W-:Y:S02]  /*13f60*/  MOV R2, 0x1 ;  /* 0x0000000100027802 */ /* 0x000fe40000000f00 */
[----:B------:R-:W-:Y:S02]  /*13f70*/  MOV R3, 0x13f90 ;  /* 0x00013f9000037802 */ /* 0x000fe40000000f00 */
[----:B------:R-:W-:Y:S05]  /*13f80*/  CALL.REL.NOINC `($__internal_98_$__cuda_sm70_shflsync_up_p) ;  /* 0x0000041000007944 */ /* 0x000fea0003c00000 */
[----:B------:R-:W-:Y:S01]  /*13f90*/  MOV R2, R4 ;  /* 0x0000000400027202 */ /* 0x000fe20000000f00 */
[----:B------:R-:W-:Y:S05]  /*13fa0*/  BRA `(.L_x_5901) ;  /* 0xffffccd000007947 */ /* 0x000fea000383ffff */
.L_x_5842:
[----:B------:R-:W-:Y:S02]  /*13fb0*/  MOV R2, 0x2 ;  /* 0x0000000200027802 */ /* 0x000fe40000000f00 */
[----:B------:R-:W-:Y:S02]  /*13fc0*/  MOV R3, 0x13fe0 ;  /* 0x00013fe000037802 */ /* 0x000fe40000000f00 */
        /* <DEDUP_REMOVED lines=25> */
.L_x_5844:
[----:B------:R-:W-:Y:S02]  /*14160*/  SEL R0, RZ, 0x1, P0 ;  /* 0x00000001ff007807 */ /* 0x000fe40000000000 */
[----:B------:R-:W-:Y:S02]  /*14170*/  MOV R2, 0x14190 ;  /* 0x0001419000027802 */ /* 0x000fe40000000f00 */
[----:B-1----:R-:W-:Y:S05]  /*14180*/  CALL.REL.NOINC `($__internal_99_$__cuda_sm70_votesync_ballot) ;  /* 0x0000028000007944 */ /* 0x002fea0003c00000 */
[----:B------:R-:W-:Y:S01]  /*14190*/  MOV R5, R0 ;  /* 0x0000000000057202 */ /* 0x000fe20000000f00 */
[----:B------:R-:W-:Y:S05]  /*141a0*/  BRA `(.L_x_5903) ;  /* 0xffffcc6000007947 */ /* 0x000fea000383ffff */
.L_x_5845:
[----:B------:R-:W-:Y:S01]  /*141b0*/  IMAD.MOV.U32 R30, RZ, RZ, R6 ;  /* 0x000000ffff1e7224 */ /* 0x000fe200078e0006 */
[----:B------:R-:W-:Y:S01]  /*141c0*/  MOV R2, R0 ;  /* 0x0000000000027202 */ /* 0x000fe20000000f00 */
[----:B------:R-:W-:Y:S01]  /*141d0*/  IMAD.MOV.U32 R29, RZ, RZ, 0x1f ;  /* 0x0000001fff1d7424 */ /* 0x000fe200078e00ff */
[----:B------:R-:W-:Y:S02]  /*141e0*/  MOV R3, 0x14200 ;  /* 0x0001420000037802 */ /* 0x000fe40000000f00 */
[----:B-1----:R-:W-:Y:S05]  /*141f0*/  CALL.REL.NOINC `($__internal_97_$__cuda_sm70_shflsync_idx_p) ;  /* 0x0000014000007944 */ /* 0x002fea0003c00000 */
[----:B------:R-:W-:Y:S01]  /*14200*/  IMAD.MOV.U32 R11, RZ, RZ, R29 ;  /* 0x000000ffff0b7224 */ /* 0x000fe200078e001d */
[----:B------:R-:W-:Y:S01]  /*14210*/  MOV R2, R0 ;  /* 0x0000000000027202 */ /* 0x000fe20000000f00 */
[----:B------:R-:W-:Y:S01]  /*14220*/  IMAD.MOV.U32 R30, RZ, RZ, R7 ;  /* 0x000000ffff1e7224 */ /* 0x000fe200078e0007 */
[----:B------:R-:W-:-:S02]  /*14230*/  MOV R29, 0x1f ;  /* 0x0000001f001d7802 */ /* 0x000fc40000000f00 */
[----:B------:R-:W-:Y:S02]  /*14240*/  MOV R3, 0x14260 ;  /* 0x0001426000037802 */ /* 0x000fe40000000f00 */
[----:B------:R-:W-:Y:S05]  /*14250*/  CALL.REL.NOINC `($__internal_97_$__cuda_sm70_shflsync_idx_p) ;  /* 0x000000e000007944 */ /* 0x000fea0003c00000 */
[----:B------:R-:W-:Y:S01]  /*14260*/  MOV R7, R29 ;  /* 0x0000001d00077202 */ /* 0x000fe20000000f00 */
[----:B------:R-:W-:Y:S05]  /*14270*/  BRA `(.L_x_5904) ;  /* 0xffffcbe000007947 */ /* 0x000fea000383ffff */
.L_x_5848:
[----:B------:R-:W-:Y:S01]  /*14280*/  IMAD.MOV.U32 R30, RZ, RZ, R4 ;  /* 0x000000ffff1e7224 */ /* 0x000fe200078e0004 */
[----:B------:R-:W-:Y:S01]  /*14290*/  MOV R2, R0 ;  /* 0x0000000000027202 */ /* 0x000fe20000000f00 */
[----:B------:R-:W-:Y:S01]  /*142a0*/  IMAD.MOV.U32 R29, RZ, RZ, 0x1f ;  /* 0x0000001fff1d7424 */ /* 0x000fe200078e00ff */
[----:B------:R-:W-:Y:S02]  /*142b0*/  MOV R3, 0x142d0 ;  /* 0x000142d000037802 */ /* 0x000fe40000000f00 */
[----:B-1-34-:R-:W-:Y:S05]  /*142c0*/  CALL.REL.NOINC `($__internal_97_$__cuda_sm70_shflsync_idx_p) ;  /* 0x0000007000007944 */ /* 0x01afea0003c00000 */
[----:B------:R-:W-:Y:S01]  /*142d0*/  MOV R10, R29 ;  /* 0x0000001d000a7202 */ /* 0x000fe20000000f00 */
[----:B------:R-:W-:Y:S05]  /*142e0*/  BRA `(.L_x_5847) ;  /* 0xffffcbd000007947 */ /* 0x000fea000383ffff */
        .weak           $__internal_96_$__cuda_sm70_shflsync_bfly_p
        .type           $__internal_96_$__cuda_sm70_shflsync_bfly_p,@function
        .size           $__internal_96_$__cuda_sm70_shflsync_bfly_p,($__internal_97_$__cuda_sm70_shflsync_idx_p - $__internal_96_$__cuda_sm70_shflsync_bfly_p)
$__internal_96_$__cuda_sm70_shflsync_bfly_p:
[----:B------:R-:W-:Y:S04]  /*142f0*/  WARPSYNC R181 ;  /* 0x000000b500007348 */ /* 0x000fe80003800000 */
[----:B------:R1:W2:Y:S02]  /*14300*/  SHFL.BFLY PT, R136, R2, R136, R182 ;  /* 0x0c00008802887389 */ /* 0x0002a400000e00b6 */
[----:B-1----:R-:W-:-:S02]  /*14310*/  MOV R2, R3 ;  /* 0x0000000300027202 */ /* 0x002fc40000000f00 */
[----:B------:R-:W-:-:S04]  /*14320*/  MOV R3, 0x0 ;  /* 0x0000000000037802 */ /* 0x000fc80000000f00 */
[----:B--2---:R-:W-:Y:S05]  /*14330*/  RET.REL.NODEC R2 `(_ZN7cutlass13device_kernelIN5flash19enable_sm80_to_sm89INS1_16FlashAttnFwdSm80INS1_25CollectiveMainloopFwdSm80ILi8ELi2ELb0EN4cute5tupleIJNS5_1CILi128EEENS7_ILi64EEENS7_ILi192EEEEEELi192ENS_6half_tEfNS_4arch4Sm80ELb1ELb0ELb0ELb1ELb1ELb0ELb1ELb1EEENS1_21CollectiveEpilogueFwdINS6_IJS8_SA_S9_EEENS6_IJNS7_ILi1EEESI_SI_EEESC_SE_Li256ELb1ELb1ELb1ELb0EEENS1_36VarlenDynamicPersistentTileSchedulerILi128ELi64ELi256ELi256ELb1ELb1ELb0ELb1ELb1ELb1EEEEEEEEEvNT_6ParamsE) ;  /* 0xfffebcc002007950 */ /* 0x004fea0003c3ffff */
        .weak           $__internal_97_$__cuda_sm70_shflsync_idx_p
        .type           $__internal_97_$__cuda_sm70_shflsync_idx_p,@function
        .size           $__internal_97_$__cuda_sm70_shflsync_idx_p,($__internal_98_$__cuda_sm70_shflsync_up_p - $__internal_97_$__cuda_sm70_shflsync_idx_p)
$__internal_97_$__cuda_sm70_shflsync_idx_p:
[----:B------:R-:W-:-:S04]  /*14340*/  MOV R31, 0xffffffff ;  /* 0xffffffff001f7802 */ /* 0x000fc80000000f00 */
[----:B------:R-:W-:Y:S04]  /*14350*/  WARPSYNC R31 ;  /* 0x0000001f00007348 */ /* 0x000fe80003800000 */
[----:B------:R1:W2:Y:S02]  /*14360*/  SHFL.IDX PT, R29, R30, R2, R29 ;  /* 0x000000021e1d7389 */ /* 0x0002a400000e001d */
[----:B-1----:R-:W-:Y:S02]  /*14370*/  MOV R2, R3 ;  /* 0x0000000300027202 */ /* 0x002fe40000000f00 */
[----:B------:R-:W-:-:S04]  /*14380*/  MOV R3, 0x0 ;  /* 0x0000000000037802 */ /* 0x000fc80000000f00 */
[----:B--2---:R-:W-:Y:S05]  /*14390*/  RET.REL.NODEC R2 `(_ZN7cutlass13device_kernelIN5flash19enable_sm80_to_sm89INS1_16FlashAttnFwdSm80INS1_25CollectiveMainloopFwdSm80ILi8ELi2ELb0EN4cute5tupleIJNS5_1CILi128EEENS7_ILi64EEENS7_ILi192EEEEEELi192ENS_6half_tEfNS_4arch4Sm80ELb1ELb0ELb0ELb1ELb1ELb0ELb1ELb1EEENS1_21CollectiveEpilogueFwdINS6_IJS8_SA_S9_EEENS6_IJNS7_ILi1EEESI_SI_EEESC_SE_Li256ELb1ELb1ELb1ELb0EEENS1_36VarlenDynamicPersistentTileSchedulerILi128ELi64ELi256ELi256ELb1ELb1ELb0ELb1ELb1ELb1EEEEEEEEEvNT_6ParamsE) ;  /* 0xfffebc6002007950 */ /* 0x004fea0003c3ffff */
        .weak           $__internal_98_$__cuda_sm70_shflsync_up_p
        .type           $__internal_98_$__cuda_sm70_shflsync_up_p,@function
        .size           $__internal_98_$__cuda_sm70_shflsync_up_p,($__internal_99_$__cuda_sm70_votesync_ballot - $__internal_98_$__cuda_sm70_shflsync_up_p)
$__internal_98_$__cuda_sm70_shflsync_up_p:
[----:B------:R-:W-:Y:S02]  /*143a0*/  IMAD.MOV.U32 R4, RZ, RZ, RZ ;  /* 0x000000ffff047224 */ /* 0x000fe400078e00ff */
[----:B------:R-:W-:-:S04]  /*143b0*/  IMAD.MOV.U32 R11, RZ, RZ, -0x1 ;  /* 0xffffffffff0b7424 */ /* 0x000fc800078e00ff */
[----:B------:R-:W-:Y:S04]  /*143c0*/  WARPSYNC R11 ;  /* 0x0000000b00007348 */ /* 0x000fe80003800000 */
[----:B------:R1:W2:Y:S02]  /*143d0*/  SHFL.UP PT, R4, R0, R2, R4 ;  /* 0x0400000200047389 */ /* 0x0002a400000e0004 */
[----:B-1----:R-:W-:Y:S02]  /*143e0*/  MOV R2, R3 ;  /* 0x0000000300027202 */ /* 0x002fe40000000f00 */
[----:B------:R-:W-:-:S04]  /*143f0*/  MOV R3, 0x0 ;  /* 0x0000000000037802 */ /* 0x000fc80000000f00 */
[----:B--2---:R-:W-:Y:S05]  /*14400*/  RET.REL.NODEC R2 `(_ZN7cutlass13device_kernelIN5flash19enable_sm80_to_sm89INS1_16FlashAttnFwdSm80INS1_25CollectiveMainloopFwdSm80ILi8ELi2ELb0EN4cute5tupleIJNS5_1CILi128EEENS7_ILi64EEENS7_ILi192EEEEEELi192ENS_6half_tEfNS_4arch4Sm80ELb1ELb0ELb0ELb1ELb1ELb0ELb1ELb1EEENS1_21CollectiveEpilogueFwdINS6_IJS8_SA_S9_EEENS6_IJNS7_ILi1EEESI_SI_EEESC_SE_Li256ELb1ELb1ELb1ELb0EEENS1_36VarlenDynamicPersistentTileSchedulerILi128ELi64ELi256ELi256ELb1ELb1ELb0ELb1ELb1ELb1EEEEEEEEEvNT_6ParamsE) ;  /* 0xfffebbf002007950 */ /* 0x004fea0003c3ffff */
        .weak           $__internal_99_$__cuda_sm70_votesync_ballot
        .type           $__internal_99_$__cuda_sm70_votesync_ballot,@function
        .size           $__internal_99_$__cuda_sm70_votesync_ballot,(.L_x_6300 - $__internal_99_$__cuda_sm70_votesync_ballot)
$__internal_99_$__cuda_sm70_votesync_ballot:
[----:B------:R-:W-:Y:S01]  /*14410*/  ISETP.NE.U32.AND P0, PT, R0, 0x1, PT ;  /* 0x000000010000780c */ /* 0x000fe20003f05070 */
[----:B------:R-:W-:-:S04]  /*14420*/  IMAD.MOV.U32 R3, RZ, RZ, -0x1 ;  /* 0xffffffffff037424 */ /* 0x000fc800078e00ff */
[----:B------:R-:W-:Y:S08]  /*14430*/  WARPSYNC R3 ;  /* 0x0000000300007348 */ /* 0x000ff00003800000 */
[----:B------:R-:W-:-:S04]  /*14440*/  VOTE.ANY R0, PT, !P0 ;  /* 0x0000000000007806 */ /* 0x000fc800040e0100 */
[----:B------:R-:W-:Y:S01]  /*14450*/  LOP3.LUT R0, R0, R3, RZ, 0xc0, !PT ;  /* 0x0000000300007212 */ /* 0x000fe200078ec0ff */
[----:B------:R-:W-:-:S04]  /*14460*/  IMAD.MOV.U32 R3, RZ, RZ, 0x0 ;  /* 0x00000000ff037424 */ /* 0x000fc800078e00ff */
[----:B------:R-:W-:Y:S05]  /*14470*/  RET.REL.NODEC R2 `(_ZN7cutlass13device_kernelIN5flash19enable_sm80_to_sm89INS1_16FlashAttnFwdSm80INS1_25CollectiveMainloopFwdSm80ILi8ELi2ELb0EN4cute5tupleIJNS5_1CILi128EEENS7_ILi64EEENS7_ILi192EEEEEELi192ENS_6half_tEfNS_4arch4Sm80ELb1ELb0ELb0ELb1ELb1ELb0ELb1ELb1EEENS1_21CollectiveEpilogueFwdINS6_IJS8_SA_S9_EEENS6_IJNS7_ILi1EEESI_SI_EEESC_SE_Li256ELb1ELb1ELb1ELb0EEENS1_36VarlenDynamicPersistentTileSchedulerILi128ELi64ELi256ELi256ELb1ELb1ELb0ELb1ELb1ELb1EEEEEEEEEvNT_6ParamsE) ;  /* 0xfffebb8002007950 */ /* 0x000fea0003c3ffff */
.L_x_5905:
        /* <DEDUP_REMOVED lines=16> */
.L_x_6300:


//--------------------- .text._ZN7cutlass13device_kernelIN5flash19enable_sm80_to_sm89INS1_16FlashAttnFwdSm80INS1_25CollectiveMainloopFwdSm80ILi8ELi2ELb0EN4cute5tupleIJNS5_1CILi128EEENS7_ILi64EEENS7_ILi192EEEEEELi192ENS_6half_tEfNS_4arch4Sm80ELb1ELb0ELb0ELb1ELb1ELb1ELb1ELb1EEENS1_21CollectiveEpilogueFwdINS6_IJS8_SA_S9_EEENS6_IJNS7_ILi1EEESI_SI_EEESC_SE_Li256ELb1ELb1ELb1ELb0EEENS1_36VarlenDynamicPersistentTileSchedulerILi128ELi64ELi256ELi256ELb1ELb1ELb0ELb1ELb1ELb1EEEEEEEEEvNT_6ParamsE --------------------------
	.section	.text._ZN7cutlass13device_kernelIN5flash19enable_sm80_to_sm89INS1_16FlashAttnFwdSm80INS1_25CollectiveMainloopFwdSm80ILi8ELi2ELb0EN4cute5tupleIJNS5_1CILi128EEENS7_ILi64EEENS7_ILi192EEEEEELi192ENS_6half_tEfNS_4arch4Sm80ELb1ELb0ELb0ELb1ELb1ELb1ELb1ELb1EEENS1_21CollectiveEpilogueFwdINS6_IJS8_SA_S9_EEENS6_IJNS7_ILi1EEESI_SI_EEESC_SE_Li256ELb1ELb1ELb1ELb0EEENS1_36VarlenDynamicPersistentTileSchedulerILi128ELi64ELi256ELi256ELb1ELb1ELb0ELb1ELb1ELb1EEEEEEEEEvNT_6ParamsE,"ax",@progbits
	.sectioninfo	@"SHI_REGISTERS=255"
	.align	128
.text._ZN7cutlass13device_kernelIN5flash19enable_sm80_to_sm89INS1_16FlashAttnFwdSm80INS1_25CollectiveMainloopFwdSm80ILi8ELi2ELb0EN4cute5tupleIJNS5_1CILi128EEENS7_ILi64EEENS7_ILi192EEEEEELi192ENS_6half_tEfNS_4arch4Sm80ELb1ELb0ELb0ELb1ELb1ELb1ELb1ELb1EEENS1_21CollectiveEpilogueFwdINS6_IJS8_SA_S9_EEENS6_IJNS7_ILi1EEESI_SI_EEESC_SE_Li256ELb1ELb1ELb1ELb0EEENS1_36VarlenDynamicPersistentTileSchedulerILi128ELi64ELi256ELi256ELb1ELb1ELb0ELb1ELb1ELb1EEEEEEEEEvNT_6ParamsE:
        .type           _ZN7cutlass13device_kernelIN5flash19enable_sm80_to_sm89INS1_16FlashAttnFwdSm80INS1_25CollectiveMainloopFwdSm80ILi8ELi2ELb0EN4cute5tupleIJNS5_1CILi128EEENS7_ILi64EEENS7_ILi192EEEEEELi192ENS_6half_tEfNS_4arch4Sm80ELb1ELb0ELb0ELb1ELb1ELb1ELb1ELb1EEENS1_21CollectiveEpilogueFwdINS6_IJS8_SA_S9_EEENS6_IJNS7_ILi1EEESI_SI_EEESC_SE_Li256ELb1ELb1ELb1ELb0EEENS1_36VarlenDynamicPersistentTileSchedulerILi128ELi64ELi256ELi256ELb1ELb1ELb0ELb1ELb1ELb1EEEEEEEEEvNT_6ParamsE,@function
        .size           _ZN7cutlass13device_kernelIN5flash19enable_sm80_to_sm89INS1_16FlashAttnFwdSm80INS1_25CollectiveMainloopFwdSm80ILi8ELi2ELb0EN4cute5tupleIJNS5_1CILi128EEENS7_ILi64EEENS7_ILi192EEEEEELi192ENS_6half_tEfNS_4arch4Sm80ELb1ELb0ELb0ELb1ELb1ELb1ELb1ELb1EEENS1_21CollectiveEpilogueFwdINS6_IJS8_SA_S9_EEENS6_IJNS7_ILi1EEESI_SI_EEESC_SE_Li256ELb1ELb1ELb1ELb0EEENS1_36VarlenDynamicPersistentTileSchedulerILi128ELi64ELi256ELi256ELb1ELb1ELb0ELb1ELb1ELb1EEEEEEEEEvNT_6ParamsE,(.L_x_6305 - _ZN7cutlass13device_kernelIN5flash19enable_sm80_to_sm89INS1_16FlashAttnFwdSm80INS1_25CollectiveMainloopFwdSm80ILi8ELi2ELb0EN4cute5tupleIJNS5_1CILi128EEENS7_ILi64EEENS7_ILi192EEEEEELi192ENS_6half_tEfNS_4arch4Sm80ELb1ELb0ELb0ELb1ELb1ELb1ELb1ELb1EEENS1_21CollectiveEpilogueFwdINS6_IJS8_SA_S9_EEENS6_IJNS7_ILi1EEESI_SI_EEESC_SE_Li256ELb1ELb1ELb1ELb0EEENS1_36VarlenDynamicPersistentTileSchedulerILi128ELi64ELi256ELi256ELb1ELb1ELb0ELb1ELb1ELb1EEEEEEEEEvNT_6ParamsE)
        .other          _ZN7cutlass13device_kernelIN5flash19enable_sm80_to_sm89INS1_16FlashAttnFwdSm80INS1_25CollectiveMainloopFwdSm80ILi8ELi2ELb0EN4cute5tupleIJNS5_1CILi128EEENS7_ILi64EEENS7_ILi192EEEEEELi192ENS_6half_tEfNS_4arch4Sm80ELb1ELb0ELb0ELb1ELb1ELb1ELb1ELb1EEENS1_21CollectiveEpilogueFwdINS6_IJS8_SA_S9_EEENS6_IJNS7_ILi1EEESI_SI_EEESC_SE_Li256ELb1ELb1ELb1ELb0EEENS1_36VarlenDynamicPersistentTileSchedulerILi128ELi64ELi256ELi256ELb1ELb1ELb0ELb1ELb1ELb1EEEEEEEEEvNT_6ParamsE,@"STO_CUDA_ENTRY STV_DEFAULT"
_ZN7cutlass13device_kernelIN5flash19enable_sm80_to_sm89INS1_16FlashAttnFwdSm80INS1_25CollectiveMainloopFwdSm80ILi8ELi2ELb0EN4cute5tupleIJNS5_1CILi128EEENS7_ILi64EEENS7_ILi192EEEEEELi192ENS_6half_tEfNS_4arch4Sm80ELb1ELb0ELb0ELb1ELb1ELb1ELb1ELb1EEENS1_21CollectiveEpilogueFwdINS6_IJS8_SA_S9_EEENS6_IJNS7_ILi1EEESI_SI_EEESC_SE_Li256ELb1ELb1ELb1ELb0EEENS1_36VarlenDynamicPersistentTileSchedulerILi128ELi64ELi256ELi256ELb1ELb1ELb0ELb1ELb1ELb1EEEEEEEEEvNT_6ParamsE:
        /* <DEDUP_REMOVED lines=54> */
.L_x_5911:
        /* <DEDUP_REMOVED lines=16> */
.L_x_6113:
        /* <DEDUP_REMOVED lines=16> */
.L_x_6114:
[----:B--2---:R-:W-:-:S05]  /*0560*/  IMAD R0, R0, c[0x0][0x538], RZ ;  /* 0x00014e0000007a24 */ /* 0x004fca00078e02ff */
[----:B------:R-:W-:-:S04]  /*0570*/  IADD3 R6, R0, R6, RZ ;  /* 0x0000000600067210 */ /* 0x000fc80007ffe0ff */
[----:B------:R-:W-:-:S13]  /*0580*/  ISETP.GT.AND P0, PT, R6, UR4, PT ;  /* 0x0000000406007c0c */ /* 0x000fda000bf04270 */
[----:B-1----:R-:W-:Y:S05]  /*0590*/  @!P0 BRA `(.L_x_5911) ;  /* 0xfffffdc000008947 */ /* 0x002fea000383ffff */
.L_x_5907:
[----:B------:R-:W-:-:S05]  /*05a0*/  IADD3 R10, -R0, R6, RZ ;  /* 0x00000006000a7210 */ /* 0x000fca0007ffe1ff */
[----:B------:R-:W-:-:S05]  /*05b0*/  IMAD R0, R4, c[0x0][0x538], R10 ;  /* 0x00014e0004007a24 */ /* 0x000fca00078e020a */
[----:B------:R-:W-:Y:S01]  /*05c0*/  ISETP.GT.AND P0, PT, R0, UR4, PT ;  /* 0x0000000400007c0c */ /* 0x000fe2000bf04270 */
[----:B------:R-:W-:-:S12]  /*05d0*/  BRA.DIV ~URZ, `(.L_x_5912) ;  /* 0x0001e5e27f007947 */ /* 0x000fd8000b800000 */
[----:B------:R-:W-:-:S04]  /*05e0*/  VOTE.ANY R6, PT, !P0 ;  /* 0x0000000000067806 */ /* 0x000fc800040e0100 */
.L_x_6115:
[----:B------:R-:W1:Y:S02]  /*05f0*/  POPC R0, R6 ;  /* 0x0000000600007309 */ /* 0x000e640000000000 */
[----:B-1----:R-:W-:-:S05]  /*0600*/  IADD3 R2, R0, R7, RZ ;  /* 0x0000000700027210 */ /* 0x002fca0007ffe0ff */
[----:B------:R1:W-:Y:S01]  /*0610*/  STL [R1+0xc], R2 ;  /* 0x00000c0201007387 */ /* 0x0003e20000100800 */
[----:B------:R-:W-:Y:S05]  /*0620*/  BRA.DIV ~URZ, `(.L_x_5913) ;  /* 0x0001e5e27f007947 */ /* 0x000fea000b800000 */
[----:B------:R2:W3:Y:S01]  /*0630*/  SHFL.IDX PT, R12, R9, R0, 0x1f ;  /* 0x00001f00090c7589 */ /* 0x0004e200000e0000 */
[----:B------:R-:W-:-:S03]  /*0640*/  MOV R5, RZ ;  /* 0x000000ff00057202 */ /* 0x000fc60000000f00 */
[----:B------:R2:W4:Y:S04]  /*0650*/  SHFL.IDX PT, R9, R8, R0, 0x1f ;  /* 0x00001f0008097589 */ /* 0x00052800000e0000 */
.L_x_6116:
[----:B------:R-:W-:Y:S01]  /*0660*/  ISETP.NE.AND P0, PT, R6, RZ, PT ;  /* 0x000000ff0600720c */ /* 0x000fe20003f05270 */
[----:B------:R-:W-:-:S12]  /*0670*/  BSSY B0, `(.L_x_5914) ;  /* 0x0000005000007945 */ /* 0x000fd80003800000 */
[----:B------:R-:W-:Y:S05]  /*0680*/  @!P0 BRA `(.L_x_5915) ;  /* 0x0000003000008947 */ /* 0x000fea0003800000 */
[----:B-1----:R-:W-:Y:S01]  /*0690*/  IADD3 R2, R0, -0x1, RZ ;  /* 0xffffffff00027810 */ /* 0x002fe20007ffe0ff */
[----:B------:R-:W-:Y:S05]  /*06a0*/  BRA.DIV ~URZ, `(.L_x_5916) ;  /* 0x0001e6427f007947 */ /* 0x000fea000b800000 */
[----:B------:R1:W2:Y:S02]  /*06b0*/  SHFL.IDX PT, R5, R4, R2, 0x1f ;  /* 0x00001f0204057589 */ /* 0x0002a400000e0000 */
.L_x_5915:
[----:B------:R-:W-:Y:S05]  /*06c0*/  BSYNC B0 ;  /* 0x0000000000007941 */ /* 0x000fea0003800000 */
.L_x_5914:
        /* <DEDUP_REMOVED lines=69> */
.L_x_5918:
        /* <DEDUP_REMOVED lines=70> */
.L_x_5919:
[----:B------:R-:W-:Y:S05]  /*0f80*/  BSYNC B0 ;  /* 0x0000000000007941 */ /* 0x000fea0003800000 */
.L_x_5917:
[----:B------:R-:W-:-:S04]  /*0f90*/  LOP3.LUT R0, RZ, R0, RZ, 0x33, !PT ;  /* 0x00000000ff007212 */ /* 0x000fc800078e33ff */
[----:B------:R-:W-:-:S05]  /*0fa0*/  IADD3 R0, R0, R12, RZ ;  /* 0x0000000c00007210 */ /* 0x000fca0007ffe0ff */
[----:B------:R2:W-:Y:S01]  /*0fb0*/  STL [R1+0x4], R0 ;  /* 0x0000040001007387 */ /* 0x0005e20000100800 */
[----:B------:R-:W-:Y:S05]  /*0fc0*/  BRA `(.L_x_5920) ;  /* 0x0000006000007947 */ /* 0x000fea0003800000 */
.L_x_5908:
[----:B------:R-:W-:Y:S01]  /*0fd0*/  MOV R0, UR4 ;  /* 0x0000000400007c02 */ /* 0x000fe20008000f00 */
[----:B------:R-:W-:Y:S04]  /*0fe0*/  STL [R1+0x4], RZ ;  /* 0x000004ff01007387 */ /* 0x000fe80000100800 */
[----:B------:R1:W-:Y:S04]  /*0ff0*/  STL [R1], R0 ;  /* 0x0000000001007387 */ /* 0x0003e80000100800 */
[----:B------:R2:W-:Y:S01]  /*1000*/  STL [R1+0x8], RZ ;  /* 0x000008ff01007387 */ /* 0x0005e20000100800 */
[----:B-1----:R-:W-:-:S05]  /*1010*/  MOV R0, c[0x0][0x53c] ;  /* 0x00014f0000007a02 */ /* 0x002fca0000000f00 */
[----:B------:R2:W-:Y:S02]  /*1020*/  STL [R1+0xc], R0 ;  /* 0x00000c0001007387 */ /* 0x0005e40000100800 */
.L_x_5920:
        /* <DEDUP_REMOVED lines=8> */
.L_x_5906:
        /* <DEDUP_REMOVED lines=20> */
[C---:B------:R-:W-:Y:S01]  /*11f0*/  IMAD.SHL.U32 R216, R21.reuse, 0x8, RZ ;  /* 0x0000000815d87824 */ /* 0x040fe200078e00ff */
        /* <DEDUP_REMOVED lines=42> */
[----:B------:R-:W-:Y:S01]  /*14a0*/  IMAD.SHL.U32 R110, R252, 0x4, RZ ;  /* 0x00000004fc6e7824 */ /* 0x000fe200078e00ff */
        /* <DEDUP_REMOVED lines=46> */
[----:B------:R-:W-:Y:S02]  /*1790*/  IADD3 R13, R5, R2, R151 ;  /* 0x00000002050d7210 */ /* 0x000fe40007ffe097 */
        /* <DEDUP_REMOVED lines=92> */
[C---:B------:R-:W-:Y:S01]  /*1d60*/  IADD3 R9, R251.reuse, 0xa0, RZ ;  /* 0x000000a0fb097810 */ /* 0x040fe20007ffe0ff */
        /* <DEDUP_REMOVED lines=23> */
.L_x_6112:
        /* <DEDUP_REMOVED lines=47> */
.L_x_5921:
[----:B------:R-:W-:-:S04]  /*21d0*/  ISETP.NE.U32.AND P0, PT, RZ, c[0x0][0x368], PT ;  /* 0x0000da00ff007a0c */ /* 0x000fc80003f05070 */
[----:B------:R-:W-:-:S13]  /*21e0*/  ISETP.NE.AND.EX P0, PT, RZ, c[0x0][0x36c], PT, P0 ;  /* 0x0000db00ff007a0c */ /* 0x000fda0003f05300 */
[----:B------:R-:W-:Y:S05]  /*21f0*/  @!P0 BRA `(.L_x_5922) ;  /* 0x0000004000008947 */ /* 0x000fea0003800000 */
[----:B-1----:R-:W-:-:S04]  /*2200*/  IADD3 R4, P0, R22, c[0x0][0x368], RZ ;  /* 0x0000da0016047a10 */ /* 0x002fc80007f1e0ff */
[----:B------:R-:W-:-:S05]  /*2210*/  IADD3.X R5, R16, c[0x0][0x36c], RZ, P0, !PT ;  /* 0x0000db0010057a10 */ /* 0x000fca00007fe4ff */
[----:B------:R1:W5:Y:S01]  /*2220*/  LDG.E R15, [R4.64] ;  /* 0x00000008040f7981 */ /* 0x000362000c1e1900 */
[----:B------:R-:W-:Y:S05]  /*2230*/  BRA `(.L_x_5923) ;  /* 0x0000005000007947 */ /* 0x000fea0003800000 */
.L_x_5922:
[----:B------:R-:W-:Y:S01]  /*2240*/  MOV R15, UR6 ;  /* 0x00000006000f7c02 */ /* 0x000fe20008000f00 */
[----:B------:R-:W-:Y:S05]  /*2250*/  @!P5 BRA `(.L_x_5923) ;  /* 0x000000300000d947 */ /* 0x000fea0003800000 */
[----:B-1----:R-:W2:Y:S04]  /*2260*/  LDG.E R6, [R4.64] ;  /* 0x0000000804067981 */ /* 0x002ea8000c1e1900 */
[----:B------:R-:W2:Y:S02]  /*2270*/  LDG.E R0, [R4.64+0x4] ;  /* 0x0000040804007981 */ /* 0x000ea4000c1e1900 */
[----:B--2---:R-:W-:Y:S02]  /*2280*/  IADD3 R15, -R6, R0, RZ ;  /* 0x00000000060f7210 */ /* 0x004fe40007ffe1ff */
.L_x_5923:
        /* <DEDUP_REMOVED lines=75> */
.L_x_5925:
[----:B------:R-:W-:Y:S05]  /*2740*/  BSYNC B0 ;  /* 0x0000000000007941 */ /* 0x000fea0003800000 */
.L_x_5924:
        /* <DEDUP_REMOVED lines=17> */
[----:B------:R-:W-:Y:S01]  /*2860*/  IADD3 R0, P0, R250, R13, RZ ;  /* 0x0000000dfa007210 */ /* 0x000fe20007f1e0ff */
        /* <DEDUP_REMOVED lines=84> */
[----:B------:R-:W2:Y:S01]  /*2db0*/  LDL R24, [R1+0x10] ;  /* 0x0000100001187983 */ /* 0x000ea20000100800 */
[----:B------:R-:W-:Y:S01]  /*2dc0*/  IMAD R0, R133, R18, RZ ;  /* 0x0000001285007224 */ /* 0x000fe200078e02ff */
[----:B------:R-:W-:Y:S01]  /*2dd0*/  ISETP.GE.AND P3, PT, R109, c[0x0][0x27c], PT ;  /* 0x00009f006d007a0c */ /* 0x000fe20003f66270 */
[----:B------:R-:W-:Y:S01]  /*2de0*/  IMAD.MOV.U32 R2, RZ, RZ, R86 ;  /* 0x000000ffff027224 */ /* 0x000fe200078e0056 */
[----:B------:R-:W-:Y:S01]  /*2df0*/  LOP3.LUT R231, R231, 0xfffffffd, RZ, 0xc0, !PT ;  /* 0xfffffffde7e77812 */ /* 0x000fe200078ec0ff */
[----:B------:R-:W-:Y:S01]  /*2e00*/  IMAD.MOV.U32 R3, RZ, RZ, R83 ;  /* 0x000000ffff037224 */ /* 0x000fe200078e0053 */
[----:B------:R-:W-:Y:S01]  /*2e10*/  ULDC.U8 UR5, c[0x0][0x298] ;  /* 0x0000a60000057ab9 */ /* 0x000fe20000000000 */
[----:B------:R-:W-:-:S02]  /*2e20*/  IMAD R0, R19, R141, R0 ;  /* 0x0000008d13007224 */ /* 0x000fc400078e0200 */
[----:B------:R-:W-:-:S04]  /*2e30*/  IMAD.WIDE.U32 R2, R18, R141, R2 ;  /* 0x0000008d12027225 */ /* 0x000fc800078e0002 */
[----:B------:R-:W-:Y:S01]  /*2e40*/  IMAD.IADD R0, R3, 0x1, R0 ;  /* 0x0000000103007824 */ /* 0x000fe200078e0200 */
[C---:B------:R-:W-:Y:S01]  /*2e50*/  @P2 LEA R6, P0, R2.reuse, c[0x0][0x250], 0x1 ;  /* 0x0000940002062a11 */ /* 0x040fe200078008ff */
[----:B------:R-:W-:Y:S02]  /*2e60*/  IMAD.IADD R123, R15, 0x1, R20 ;  /* 0x000000010f7b7824 */ /* 0x000fe400078e0214 */
[----:B------:R-:W-:Y:S01]  /*2e70*/  IMAD.MOV.U32 R152, RZ, RZ, 0x1 ;  /* 0x00000001ff987424 */ /* 0x000fe200078e00ff */
[----:B------:R-:W-:Y:S01]  /*2e80*/  @P2 LEA.HI.X R7, R2, c[0x0][0x254], R0, 0x1, P0 ;  /* 0x0000950002072a11 */ /* 0x000fe200000f0c00 */
[----:B------:R-:W-:Y:S01]  /*2e90*/  BAR.SYNC.DEFER_BLOCKING 0x0 ;  /* 0x0000000000007b1d */ /* 0x000fe20000010000 */
[----:B------:R-:W-:Y:S01]  /*2ea0*/  @P1 IADD3 R2, P0, R142, R2, RZ ;  /* 0x000000028e021210 */ /* 0x000fe20007f1e0ff */
[----:B------:R-:W-:-:S04]  /*2eb0*/  IMAD.WIDE.U32 R100, R16, c[0x0][0x2b0], RZ ;  /* 0x0000ac0010647a25 */ /* 0x000fc800078e00ff */
[----:B------:R-:W-:Y:S01]  /*2ec0*/  @P1 IMAD.X R0, R0, 0x1, R132, P0 ;  /* 0x0000000100001824 */ /* 0x000fe200000e0684 */
[C---:B------:R-:W-:Y:S01]  /*2ed0*/  @P1 LEA R4, P0, R2.reuse, c[0x0][0x250], 0x1 ;  /* 0x0000940002041a11 */ /* 0x040fe200078008ff */
[----:B------:R-:W-:Y:S02]  /*2ee0*/  IMAD.MOV.U32 R140, RZ, RZ, c[0x0][0x290] ;  /* 0x0000a400ff8c7624 */ /* 0x000fe400078e00ff */
[----:B------:R-:W-:Y:S01]  /*2ef0*/  IMAD.MOV.U32 R137, RZ, RZ, c[0x0][0x280] ;  /* 0x0000a000ff897624 */ /* 0x000fe200078e00ff */
[----:B------:R-:W-:Y:S01]  /*2f00*/  @P1 LEA.HI.X R5, R2, c[0x0][0x254], R0, 0x1, P0 ;  /* 0x0000950002051a11 */ /* 0x000fe200000f0c00 */
[----:B------:R-:W-:Y:S01]  /*2f10*/  IMAD.WIDE.U32 R98, R23, c[0x0][0x210], RZ ;  /* 0x0000840017627a25 */ /* 0x000fe200078e00ff */
[----:B------:R-:W-:Y:S02]  /*2f20*/  ISETP.GT.AND P0, PT, R28, R33, PT ;  /* 0x000000211c00720c */ /* 0x000fe40003f04270 */
[-C--:B------:R-:W-:Y:S01]  /*2f30*/  SHF.L.U64.HI R129, R140, R130.reuse, c[0x0][0x294] ;  /* 0x0000a5008c817619 */ /* 0x080fe20000010282 */
[----:B------:R-:W-:Y:S01]  /*2f40*/  IMAD R143, R252, 0x40, R226 ;  /* 0x00000040fc8f7824 */ /* 0x000fe200078e02e2 */
[----:B------:R-:W-:Y:S01]  /*2f50*/  SHF.L.U64.HI R130, R137, R130, c[0x0][0x284] ;  /* 0x0000a10089827619 */ /* 0x000fe20000010282 */
[----:B------:R-:W-:-:S02]  /*2f60*/  IMAD.MOV.U32 R34, RZ, RZ, RZ ;  /* 0x000000ffff227224 */ /* 0x000fc400078e00ff */
[----:B------:R-:W-:Y:S02]  /*2f70*/  IMAD.MOV.U32 R38, RZ, RZ, 0x1 ;  /* 0x00000001ff267424 */ /* 0x000fe400078e00ff */
[----:B------:R-:W-:Y:S01]  /*2f80*/  IMAD.SHL.U32 R140, R140, 0x40, RZ ;  /* 0x000000408c8c7824 */ /* 0x000fe200078e00ff */
[----:B------:R-:W-:Y:S01]  /*2f90*/  @!PT LDS RZ, [RZ] ;  /* 0x00000000fffff984 */ /* 0x000fe20000000800 */
[----:B------:R-:W-:Y:S01]  /*2fa0*/  @!PT LDS RZ, [RZ] ;  /* 0x00000000fffff984 */ /* 0x000fe20000000800 */
[----:B------:R-:W-:Y:S01]  /*2fb0*/  @!PT LDS RZ, [RZ] ;  /* 0x00000000fffff984 */ /* 0x000fe20000000800 */
[----:B------:R1:W-:Y:S01]  /*2fc0*/  @P2 LDGSTS.E.BYPASS.LTC128B.128 [R144+0x100], [R6.64], !P6 ;  /* 0x0010000006902fae */ /* 0x0003e2000f101d48 */
[----:B------:R-:W-:Y:S02]  /*2fd0*/  IMAD.SHL.U32 R137, R137, 0x40, RZ ;  /* 0x0000004089897824 */ /* 0x000fe400078e00ff */
[----:B------:R-:W-:Y:S01]  /*2fe0*/  @P0 IADD3 R0, R8, -0x2, RZ ;  /* 0xfffffffe08000810 */ /* 0x000fe20007ffe0ff */
[----:B------:R-:W-:Y:S01]  /*2ff0*/  IMAD R119, R23, c[0x0][0x214], R99 ;  /* 0x0000850017777a24 */ /* 0x000fe200078e0263 */
[----:B------:R1:W-:Y:S02]  /*3000*/  @P2 LDGSTS.E.BYPASS.LTC128B.128 [R144+0x2100], [R6.64+0x80], !P5 ;  /* 0x0210008006902fae */ /* 0x0003e4000e901d48 */
[----:B------:R-:W-:Y:S01]  /*3010*/  @P0 SHF.R.S32.HI R3, RZ, 0x1f, R0 ;  /* 0x0000001fff030819 */ /* 0x000fe20000011400 */
[----:B------:R-:W-:Y:S01]  /*3020*/  @P0 IMAD R2, R134, R0, RZ ;  /* 0x0000000086020224 */ /* 0x000fe200078e02ff */
[----:B------:R1:W-:Y:S01]  /*3030*/  @P2 LDGSTS.E.BYPASS.LTC128B.128 [R144+0x4100], [R6.64+0x100], !P4 ;  /* 0x0410010006902fae */ /* 0x0003e2000e101d48 */
[----:B------:R-:W-:-:S03]  /*3040*/  @P0 IMAD.WIDE.U32 R8, R0, R135, R84 ;  /* 0x0000008700080225 */ /* 0x000fc600078e0054 */
[----:B------:R3:W-:Y:S01]  /*3050*/  @P1 LDGSTS.E.BYPASS.LTC128B.128 [R144+0x1100], [R4.64], !P6 ;  /* 0x0110000004901fae */ /* 0x0007e2000f101d48 */
[----:B------:R-:W-:Y:S01]  /*3060*/  @P0 IMAD R3, R3, R135, R2 ;  /* 0x0000008703030224 */ /* 0x000fe200078e0202 */
[----:B------:R-:W-:Y:S01]  /*3070*/  @P0 LEA R2, P2, R8, c[0x0][0x220], 0x1 ;  /* 0x0000880008020a11 */ /* 0x000fe200078408ff */
[----:B------:R-:W-:Y:S01]  /*3080*/  IMAD R0, R12, c[0x0][0x290], RZ ;  /* 0x0000a4000c007a24 */ /* 0x000fe200078e02ff */
[----:B------:R3:W-:Y:S01]  /*3090*/  @P1 LDGSTS.E.BYPASS.LTC128B.128 [R144+0x3100], [R4.64+0x80], !P5 ;  /* 0x0310008004901fae */ /* 0x0007e2000e901d48 */
[----:B------:R-:W-:Y:S02]  /*30a0*/  @P0 IMAD.IADD R3, R9, 0x1, R3 ;  /* 0x0000000109030824 */ /* 0x000fe400078e0203 */
[----:B------:R-:W-:Y:S01]  /*30b0*/  IMAD R0, R226, c[0x0][0x294], R0 ;  /* 0x0000a500e2007a24 */ /* 0x000fe200078e0200 */
[----:B------:R3:W-:Y:S02]  /*30c0*/  @P1 LDGSTS.E.BYPASS.LTC128B.128 [R144+0x5100], [R4.64+0x100], !P4 ;  /* 0x0510010004901fae */ /* 0x0007e4000e101d48 */
[----:B------:R-:W-:-:S02]  /*30d0*/  @P0 LEA.HI.X R3, R8, c[0x0][0x224], R3, 0x1, P2 ;  /* 0x0000890008030a11 */ /* 0x000fc400010f0c03 */
[----:B------:R-:W-:Y:S01]  /*30e0*/  ISETP.GE.AND P2, PT, R104, c[0x0][0x27c], PT ;  /* 0x00009f0068007a0c */ /* 0x000fe20003f46270 */
[----:B------:R-:W0:Y:S04]  /*30f0*/  LDGDEPBAR ;  /* 0x00000000000079af */ /* 0x000e280000000000 */
[----:B------:R4:W-:Y:S04]  /*3100*/  @P0 LDGSTS.E.BYPASS.LTC128B.128 [R144+0x12100], [R2.64], !P6 ;  /* 0x1210000002900fae */ /* 0x0009e8000f101d48 */
[----:B------:R4:W-:Y:S01]  /*3110*/  @P0 LDGSTS.E.BYPASS.LTC128B.128 [R144+0x14100], [R2.64+0x80], !P5 ;  /* 0x1410008002900fae */ /* 0x0009e2000e901d48 */
[----:B-1----:R-:W-:-:S03]  /*3120*/  IMAD.WIDE.U32 R6, R226, c[0x0][0x290], R104 ;  /* 0x0000a400e2067a25 */ /* 0x002fc600078e0068 */
[----:B------:R4:W-:Y:S01]  /*3130*/  @P0 LDGSTS.E.BYPASS.LTC128B.128 [R144+0x16100], [R2.64+0x100], !P4 ;  /* 0x1610010002900fae */ /* 0x0009e2000e101d48 */
[----:B------:R-:W-:Y:S01]  /*3140*/  @P2 LOP3.LUT R231, R231, 0x2, RZ, 0xfc, !PT ;  /* 0x00000002e7e72812 */ /* 0x000fe200078efcff */
[----:B------:R-:W-:Y:S02]  /*3150*/  IMAD.MOV.U32 R8, RZ, RZ, R6 ;  /* 0x000000ffff087224 */ /* 0x000fe400078e0006 */
[----:B------:R-:W-:Y:S01]  /*3160*/  IMAD R6, R12, c[0x0][0x280], RZ ;  /* 0x0000a0000c067a24 */ /* 0x000fe200078e02ff */
[----:B------:R-:W-:Y:S01]  /*3170*/  SEL R12, RZ, c[0x0][0x27c], !P3 ;  /* 0x00009f00ff0c7a07 */ /* 0x000fe20005800000 */
[----:B------:R-:W-:Y:S01]  /*3180*/  IMAD.IADD R9, R7, 0x1, R0 ;  /* 0x0000000107097824 */ /* 0x000fe200078e0200 */
[----:B------:R-:W-:Y:S01]  /*3190*/  LOP3.LUT R231, R231, 0xfffffffe, RZ, 0xc0, !PT ;  /* 0xfffffffee7e77812 */ /* 0x000fe200078ec0ff */
[----:B------:R-:W-:Y:S01]  /*31a0*/  IMAD R15, R226, c[0x0][0x284], R6 ;  /* 0x0000a100e20f7a24 */ /* 0x000fe200078e0206 */
[----:B------:R-:W-:Y:S01]  /*31b0*/  SEL R6, RZ, c[0x0][0x27c], !P2 ;  /* 0x00009f00ff067a07 */ /* 0x000fe20005000000 */
[----:B------:R-:W-:Y:S01]  /*31c0*/  IMAD.IADD R12, R109, 0x1, R12 ;  /* 0x000000016d0c7824 */ /* 0x000fe200078e020c */
[----:B---3--:R-:W-:Y:S01]  /*31d0*/  @P0 LEA R4, P1, R136, R2, 0x1 ;  /* 0x0000000288040211 */ /* 0x008fe200078208ff */
[----:B-----5:R-:W-:Y:S01]  /*31e0*/  IMAD.WIDE.U32 R96, R138, c[0x0][0x290], R8 ;  /* 0x0000a4008a607a25 */ /* 0x020fe200078e0008 */
[----:B------:R-:W-:-:S02]  /*31f0*/  @P3 LOP3.LUT R231, R231, 0x1, RZ, 0xfc, !PT ;  /* 0x00000001e7e73812 */ /* 0x000fc400078efcff */
[----:B------:R-:W-:Y:S02]  /*3200*/  @P0 LEA.HI.X R5, R136, R3, R131, 0x1, P1 ;  /* 0x0000000388050211 */ /* 0x000fe400008f0c83 */
[----:B------:R-:W-:Y:S02]  /*3210*/  SHF.R.S32.HI R18, RZ, 0x1f, R12 ;  /* 0x0000001fff127819 */ /* 0x000fe4000001140c */
[----:B------:R-:W-:Y:S01]  /*3220*/  LOP3.LUT R231, R231, 0xfffffffb, RZ, 0xc0, !PT ;  /* 0xfffffffbe7e77812 */ /* 0x000fe200078ec0ff */
[----:B------:R1:W-:Y:S01]  /*3230*/  @P0 LDGSTS.E.BYPASS.LTC128B.128 [R144+0x13100], [R4.64], !P6 ;  /* 0x1310000004900fae */ /* 0x0003e2000f101d48 */
[CC--:B------:R-:W-:Y:S02]  /*3240*/  LEA.HI R13, R18.reuse, R12.reuse, RZ, 0x3 ;  /* 0x0000000c120d7211 */ /* 0x0c0fe400078f18ff */
[----:B------:R-:W-:Y:S01]  /*3250*/  LEA.HI R18, R18, R12, RZ, 0x6 ;  /* 0x0000000c12127211 */ /* 0x000fe200078f30ff */
[----:B------:R1:W-:Y:S01]  /*3260*/  @P0 LDGSTS.E.BYPASS.LTC128B.128 [R144+0x15100], [R4.64+0x80], !P5 ;  /* 0x1510008004900fae */ /* 0x0003e2000e901d48 */
[----:B------:R-:W-:Y:S01]  /*3270*/  ISETP.NE.AND P1, PT, R152, c[0x0][0x2b8], PT ;  /* 0x0000ae0098007a0c */ /* 0x000fe20003f25270 */
[----:B----4-:R-:W-:-:S02]  /*3280*/  IMAD.WIDE.U32 R2, R226, c[0x0][0x280], R104 ;  /* 0x0000a000e2027a25 */ /* 0x010fc400078e0068 */
[----:B------:R1:W-:Y:S01]  /*3290*/  @P0 LDGSTS.E.BYPASS.LTC128B.128 [R144+0x17100], [R4.64+0x100], !P4 ;  /* 0x1710010004900fae */ /* 0x0003e2000e101d48 */
[----:B------:R-:W-:Y:S01]  /*32a0*/  ISETP.GE.AND P0, PT, R108, c[0x0][0x27c], PT ;  /* 0x00009f006c007a0c */ /* 0x000fe20003f06270 */
[----:B------:R-:W-:Y:S02]  /*32b0*/  IMAD.IADD R7, R3, 0x1, R15 ;  /* 0x0000000103077824 */ /* 0x000fe400078e020f */
[----:B------:R-:W0:Y:S01]  /*32c0*/  LDGDEPBAR ;  /* 0x00000000000079af */ /* 0x000e220000000000 */
[----:B------:R-:W-:Y:S01]  /*32d0*/  IMAD.IADD R3, R104, 0x1, R6 ;  /* 0x0000000168037824 */ /* 0x000fe200078e0206 */
[----:B------:R-:W-:Y:S01]  /*32e0*/  LOP3.LUT R80, R13, 0xfffffff8, RZ, 0xc0, !PT ;  /* 0xfffffff80d507812 */ /* 0x000fe200078ec0ff */
[----:B------:R-:W-:Y:S01]  /*32f0*/  IMAD.MOV.U32 R6, RZ, RZ, R2 ;  /* 0x000000ffff067224 */ /* 0x000fe200078e0002 */
[----:B------:R-:W-:Y:S01]  /*3300*/  SHF.R.S32.HI R116, RZ, 0x3, R13 ;  /* 0x00000003ff747819 */ /* 0x000fe2000001140d */
[----:B------:R-:W-:Y:S01]  /*3310*/  IMAD.SHL.U32 R18, R18, 0x40, RZ ;  /* 0x0000004012127824 */ /* 0x000fe200078e00ff */
[----:B------:R-:W-:Y:S01]  /*3320*/  SHF.R.S32.HI R2, RZ, 0x1f, R3 ;  /* 0x0000001fff027819 */ /* 0x000fe20000011403 */
[----:B------:R-:W-:Y:S01]  /*3330*/  IMAD.WIDE.U32 R94, R138, c[0x0][0x280], R6 ;  /* 0x0000a0008a5e7a25 */ /* 0x000fe200078e0006 */
[----:B------:R-:W-:-:S02]  /*3340*/  SHF.R.S32.HI R106, RZ, 0x1f, R80 ;  /* 0x0000001fff6a7819 */ /* 0x000fc40000011450 */
[CC--:B------:R-:W-:Y:S02]  /*3350*/  LEA.HI R19, R2.reuse, R3.reuse, RZ, 0x6 ;  /* 0x0000000302137211 */ /* 0x0c0fe400078f30ff */
[----:B------:R-:W-:Y:S01]  /*3360*/  LEA.HI R14, R2, R3, RZ, 0x3 ;  /* 0x00000003020e7211 */ /* 0x000fe200078f18ff */
[----:B------:R-:W-:Y:S01]  /*3370*/  IMAD.WIDE.U32 R2, R226, c[0x0][0x280], R110 ;  /* 0x0000a000e2027a25 */ /* 0x000fe200078e006e */
[----:B------:R-:W-:Y:S02]  /*3380*/  @P0 LOP3.LUT R231, R231, 0x4, RZ, 0xfc, !PT ;  /* 0x00000004e7e70812 */ /* 0x000fe400078efcff */
[----:B------:R-:W-:Y:S01]  /*3390*/  LOP3.LUT R18, R18, 0xfffff000, RZ, 0xc0, !PT ;  /* 0xfffff00012127812 */ /* 0x000fe200078ec0ff */
[----:B------:R-:W-:Y:S01]  /*33a0*/  IMAD.SHL.U32 R19, R19, 0x40, RZ ;  /* 0x0000004013137824 */ /* 0x000fe200078e00ff */
[----:B------:R-:W-:Y:S01]  /*33b0*/  LOP3.LUT R231, R231, 0xfffffff7, RZ, 0xc0, !PT ;  /* 0xfffffff7e7e77812 */ /* 0x000fe200078ec0ff */
[----:B------:R-:W-:Y:S01]  /*33c0*/  IMAD.IADD R3, R15, 0x1, R3 ;  /* 0x000000010f037824 */ /* 0x000fe200078e0203 */
[----:B------:R-:W-:-:S02]  /*33d0*/  LOP3.LUT R15, R232, 0x38, R13, 0xf8, !PT ;  /* 0x00000038e80f7812 */ /* 0x000fc400078ef80d */
[----:B------:R-:W-:Y:S01]  /*33e0*/  LOP3.LUT R21, R19, 0xfffff000, RZ, 0xc0, !PT ;  /* 0xfffff00013157812 */ /* 0x000fe200078ec0ff */
[----:B-1----:R-:W-:Y:S01]  /*33f0*/  IMAD.WIDE.U32 R4, R226, c[0x0][0x290], R110 ;  /* 0x0000a400e2047a25 */ /* 0x002fe200078e006e */
[----:B------:R-:W-:Y:S02]  /*3400*/  LOP3.LUT R81, R14, 0xfffffff8, RZ, 0xc0, !PT ;  /* 0xfffffff80e517812 */ /* 0x000fe400078ec0ff */
[----:B------:R-:W-:Y:S01]  /*3410*/  SHF.R.S32.HI R117, RZ, 0x3, R14 ;  /* 0x00000003ff757819 */ /* 0x000fe2000001140e */
[----:B------:R-:W-:Y:S01]  /*3420*/  IMAD.IADD R5, R0, 0x1, R5 ;  /* 0x0000000100057824 */ /* 0x000fe200078e0205 */
[----:B------:R-:W-:Y:S01]  /*3430*/  SEL R0, RZ, c[0x0][0x27c], !P0 ;  /* 0x00009f00ff007a07 */ /* 0x000fe20004000000 */
[----:B------:R-:W-:Y:S01]  /*3440*/  IMAD.WIDE.U32 R90, R138, c[0x0][0x280], R2 ;  /* 0x0000a0008a5a7a25 */ /* 0x000fe200078e0002 */
[----:B------:R-:W-:-:S03]  /*3450*/  SHF.R.S32.HI R107, RZ, 0x1f, R81 ;  /* 0x0000001fff6b7819 */ /* 0x000fc60000011451 */
[----:B------:R-:W-:Y:S02]  /*3460*/  IMAD.IADD R0, R108, 0x1, R0 ;  /* 0x000000016c007824 */ /* 0x000fe400078e0200 */
[----:B------:R-:W-:-:S03]  /*3470*/  IMAD.WIDE.U32 R92, R138, c[0x0][0x290], R4 ;  /* 0x0000a4008a5c7a25 */ /* 0x000fc600078e0004 */
[----:B------:R-:W-:-:S04]  /*3480*/  SHF.R.S32.HI R17, RZ, 0x1f, R0 ;  /* 0x0000001fff117819 */ /* 0x000fc80000011400 */
[CC--:B------:R-:W-:Y:S02]  /*3490*/  LEA.HI R12, R17.reuse, R0.reuse, RZ, 0x3 ;  /* 0x00000000110c7211 */ /* 0x0c0fe400078f18ff */
[----:B------:R-:W-:Y:S02]  /*34a0*/  LEA.HI R0, R17, R0, RZ, 0x6 ;  /* 0x0000000011007211 */ /* 0x000fe400078f30ff */
[C---:B------:R-:W-:Y:S02]  /*34b0*/  LOP3.LUT R17, R232.reuse, 0x38, R14, 0xf8, !PT ;  /* 0x00000038e8117812 */ /* 0x040fe400078ef80e */
[----:B------:R-:W-:Y:S01]  /*34c0*/  LOP3.LUT R20, R232, 0x38, R12, 0xf8, !PT ;  /* 0x00000038e8147812 */ /* 0x000fe200078ef80c */
[----:B------:R-:W-:Y:S01]  /*34d0*/  IMAD.SHL.U32 R0, R0, 0x40, RZ ;  /* 0x0000004000007824 */ /* 0x000fe200078e00ff */
[-C--:B------:R-:W-:Y:S02]  /*34e0*/  LOP3.LUT R19, R17, R150.reuse, RZ, 0x3c, !PT ;  /* 0x0000009611137212 */ /* 0x080fe400078e3cff */
[----:B------:R-:W-:-:S02]  /*34f0*/  LOP3.LUT R17, R15, R150, RZ, 0x3c, !PT ;  /* 0x000000960f117212 */ /* 0x000fc400078e3cff */
[----:B------:R-:W-:Y:S02]  /*3500*/  LOP3.LUT R15, R0, 0xfffff000, RZ, 0xc0, !PT ;  /* 0xfffff000000f7812 */ /* 0x000fe400078ec0ff */
[----:B------:R-:W-:Y:S02]  /*3510*/  LOP3.LUT R0, R20, R150, RZ, 0x3c, !PT ;  /* 0x0000009614007212 */ /* 0x000fe400078e3cff */
[--C-:B------:R-:W-:Y:S02]  /*3520*/  IADD3 R121, R17, R18, R151.reuse ;  /* 0x0000001211797210 */ /* 0x100fe40007ffe097 */
[--C-:B------:R-:W-:Y:S01]  /*3530*/  IADD3 R120, R0, R15, R151.reuse ;  /* 0x0000000f00787210 */ /* 0x100fe20007ffe097 */
[----:B------:R-:W-:Y:S01]  /*3540*/  IMAD R0, R22, c[0x0][0x2b0], RZ ;  /* 0x0000ac0016007a24 */ /* 0x000fe200078e02ff */
[----:B------:R-:W-:Y:S02]  /*3550*/  SHF.R.S32.HI R15, RZ, 0x1f, R138 ;  /* 0x0000001fff0f7819 */ /* 0x000fe4000001148a */
[----:B------:R-:W-:Y:S01]  /*3560*/  LOP3.LUT R77, R12, 0xfffffff8, RZ, 0xc0, !PT ;  /* 0xfffffff80c4d7812 */ /* 0x000fe200078ec0ff */
[----:B------:R-:W-:Y:S01]  /*3570*/  IMAD R17, R16, c[0x0][0x2b4], R0 ;  /* 0x0000ad0010117a24 */ /* 0x000fe200078e0200 */
[----:B------:R-:W-:Y:S01]  /*3580*/  LOP3.LUT R0, R232, 0x18, R104, 0xf8, !PT ;  /* 0x00000018e8007812 */ /* 0x000fe200078ef868 */
[----:B------:R-:W-:Y:S01]  /*3590*/  IMAD R16, R15, c[0x0][0x290], RZ ;  /* 0x0000a4000f107a24 */ /* 0x000fe200078e02ff */
[----:B------:R-:W-:Y:S01]  /*35a0*/  IADD3 R122, R19, R21, R151 ;  /* 0x00000015137a7210 */ /* 0x000fe20007ffe097 */
[----:B------:R-:W-:Y:S01]  /*35b0*/  IMAD R15, R15, c[0x0][0x280], RZ ;  /* 0x0000a0000f0f7a24 */ /* 0x000fe200078e02ff */
[----:B------:R-:W-:Y:S01]  /*35c0*/  LOP3.LUT R0, R151, R0, R150, 0xf6, !PT ;  /* 0x0000000097007212 */ /* 0x000fe200078ef696 */
[C---:B------:R-:W-:Y:S01]  /*35d0*/  IMAD R16, R138.reuse, c[0x0][0x294], R16 ;  /* 0x0000a5008a107a24 */ /* 0x040fe200078e0210 */
        /* <DEDUP_REMOVED lines=15> */
.L_x_5951:
        /* <DEDUP_REMOVED lines=116> */
.L_x_5931:
[----:B------:R-:W-:Y:S05]  /*3e10*/  BSYNC B0 ;  /* 0x0000000000007941 */ /* 0x000fea0003800000 */
.L_x_5930:
        /* <DEDUP_REMOVED lines=93> */
.L_x_5934:
[----:B------:R-:W-:Y:S05]  /*43f0*/  BSYNC B0 ;  /* 0x0000000000007941 */ /* 0x000fea0003800000 */
.L_x_5933:
        /* <DEDUP_REMOVED lines=59> */
.L_x_5936:
[----:B------:R-:W-:Y:S05]  /*47b0*/  BSYNC B0 ;  /* 0x0000000000007941 */ /* 0x000fea0003800000 */
.L_x_5935:
        /* <DEDUP_REMOVED lines=61> */
.L_x_5938:
[----:B------:R-:W-:Y:S05]  /*4b90*/  BSYNC B0 ;  /* 0x0000000000007941 */ /* 0x000fea0003800000 */
.L_x_5937:
        /* <DEDUP_REMOVED lines=58> */
.L_x_5940:
[----:B------:R-:W-:Y:S05]  /*4f40*/  BSYNC B0 ;  /* 0x0000000000007941 */ /* 0x000fea0003800000 */
.L_x_5939:
        /* <DEDUP_REMOVED lines=58> */
.L_x_5942:
[----:B------:R-:W-:Y:S05]  /*52f0*/  BSYNC B0 ;  /* 0x0000000000007941 */ /* 0x000fea0003800000 */
.L_x_5941:
        /* <DEDUP_REMOVED lines=58> */
.L_x_5929:
        /* <DEDUP_REMOVED lines=47> */
.L_x_5944:
[----:B------:R-:W-:Y:S05]  /*5990*/  BSYNC B0 ;  /* 0x0000000000007941 */ /* 0x000fea0003800000 */
.L_x_5943:
        /* <DEDUP_REMOVED lines=162> */
.L_x_5946:
[----:B------:R-:W-:Y:S05]  /*63c0*/  BSYNC B0 ;  /* 0x0000000000007941 */ /* 0x000fea0003800000 */
.L_x_5945:
        /* <DEDUP_REMOVED lines=126> */
.L_x_5948:
[----:B------:R-:W-:Y:S05]  /*6bb0*/  BSYNC B0 ;  /* 0x0000000000007941 */ /* 0x000fea0003800000 */
.L_x_5947:
        /* <DEDUP_REMOVED lines=129> */
.L_x_5928:
        /* <DEDUP_REMOVED lines=21> */
[C---:B------:R-:W-:Y:S02]  /*7520*/  ISETP.GE.AND P3, PT, R223.reuse, c[0x0][0x1d4], PT ;  /* 0x00007500df007a0c */ /* 0x040fe40003f66270 */
[----:B------:R-:W-:Y:S09]  /*7530*/  ISETP.GE.AND P2, PT, R222, c[0x0][0x1d4], PT ;  /* 0x00007500de007a0c */ /* 0x000ff20003f46270 */
        /* <DEDUP_REMOVED lines=29> */
.L_x_5932:
[----:B-1-3--:R-:W-:Y:S05]  /*7710*/  BSYNC B1 ;  /* 0x0000000000017941 */ /* 0x00afea0003800000 */
.L_x_5927:
        /* <DEDUP_REMOVED lines=77> */
.L_x_5950:
[----:B-123--:R-:W-:Y:S05]  /*7bf0*/  BSYNC B0 ;  /* 0x0000000000007941 */ /* 0x00efea0003800000 */
.L_x_5949:
        /* <DEDUP_REMOVED lines=33> */
.L_x_5926:
        /* <DEDUP_REMOVED lines=43> */
.L_x_5953:
[----:B------:R-:W-:Y:S05]  /*80c0*/  BSYNC B0 ;  /* 0x0000000000007941 */ /* 0x000fea0003800000 */
.L_x_5952:
        /* <DEDUP_REMOVED lines=86> */
[C---:B------:R-:W-:Y:S01]  /*8630*/  IMAD.WIDE.U32 R2, R15.reuse, c[0x0][0x1b8], R2 ;  /* 0x00006e000f027a25 */ /* 0x040fe200078e0002 */
        /* <DEDUP_REMOVED lines=22> */
.L_x_6117:
[----:B------:R-:W-:Y:S05]  /*87a0*/  BRA.DIV ~URZ, `(.L_x_5956) ;  /* 0x000166127f007947 */ /* 0x000fea000b800000 */
[----:B------:R3:W4:Y:S02]  /*87b0*/  SHFL.IDX PT, R0, R13, RZ, 0x181f ;  /* 0x00181fff0d007589 */ /* 0x00072400000e0000 */
.L_x_6118:
        /* <DEDUP_REMOVED lines=16> */
.L_x_5958:
[----:B------:R-:W-:Y:S05]  /*88c0*/  BSYNC B0 ;  /* 0x0000000000007941 */ /* 0x000fea0003800000 */
.L_x_5957:
[----:B------:R-:W-:Y:S05]  /*88d0*/  BRA.DIV ~URZ, `(.L_x_5959) ;  /* 0x000165527f007947 */ /* 0x000fea000b800000 */
[----:B--2---:R2:W1:Y:S04]  /*88e0*/  SHFL.IDX PT, R4, R12, 0x1, 0x181f ;  /* 0x00381f000c047f89 */ /* 0x00446800000e0000 */
[----:B----4-:R2:W4:Y:S02]  /*88f0*/  SHFL.IDX PT, R0, R13, 0x1, 0x181f ;  /* 0x00381f000d007f89 */ /* 0x01052400000e0000 */
.L_x_6119:
        /* <DEDUP_REMOVED lines=16> */
.L_x_5961:
[----:B------:R-:W-:Y:S05]  /*8a00*/  BSYNC B0 ;  /* 0x0000000000007941 */ /* 0x000fea0003800000 */
.L_x_5960:
[----:B------:R-:W-:Y:S05]  /*8a10*/  BRA.DIV ~URZ, `(.L_x_5962) ;  /* 0x000164e27f007947 */ /* 0x000fea000b800000 */
[----:B-1----:R1:W2:Y:S02]  /*8a20*/  SHFL.IDX PT, R4, R12, 0x2, 0x181f ;  /* 0x00581f000c047f89 */ /* 0x0022a400000e0000 */
.L_x_6120:
[----:B------:R-:W-:Y:S05]  /*8a30*/  BRA.DIV ~URZ, `(.L_x_5963) ;  /* 0x000165327f007947 */ /* 0x000fea000b800000 */
[----:B----4-:R4:W1:Y:S02]  /*8a40*/  SHFL.IDX PT, R0, R13, 0x2, 0x181f ;  /* 0x00581f000d007f89 */ /* 0x01086400000e0000 */
.L_x_6121:
        /* <DEDUP_REMOVED lines=16> */
.L_x_5965:
[----:B------:R-:W-:Y:S05]  /*8b50*/  BSYNC B0 ;  /* 0x0000000000007941 */ /* 0x000fea0003800000 */
.L_x_5964:
[----:B------:R-:W-:Y:S05]  /*8b60*/  BRA.DIV ~URZ, `(.L_x_5966) ;  /* 0x000164727f007947 */ /* 0x000fea000b800000 */
[----:B--2---:R2:W3:Y:S04]  /*8b70*/  SHFL.IDX PT, R4, R12, 0x3, 0x181f ;  /* 0x00781f000c047f89 */ /* 0x0044e800000e0000 */
[----:B-1----:R2:W1:Y:S02]  /*8b80*/  SHFL.IDX PT, R0, R13, 0x3, 0x181f ;  /* 0x00781f000d007f89 */ /* 0x00246400000e0000 */
.L_x_6122:
[----:B------:R-:W-:Y:S01]  /*8b90*/  IADD3 R2, R5, 0x60, RZ ;  /* 0x0000006005027810 */ /* 0x000fe20007ffe0ff */
[----:B-----5:R-:W-:-:S03]  /*8ba0*/  IMAD.WIDE.U32 R238, R14, c[0x0][0x2b0], RZ ;  /* 0x0000ac000eee7a25 */ /* 0x020fc600078e00ff */
[----:B------:R-:W-:-:S13]  /*8bb0*/  ISETP.GE.AND P0, PT, R2, R48, PT ;  /* 0x000000300200720c */ /* 0x000fda0003f06270 */
        /* <DEDUP_REMOVED lines=84> */
[----:B-1----:R-:W-:Y:S02]  /*9100*/  @P1 LEA R4, P3, R218, R0, 0x1 ;  /* 0x00000000da041211 */ /* 0x002fe400078608ff */
        /* <DEDUP_REMOVED lines=8> */
[C---:B------:R-:W-:Y:S02]  /*9190*/  @P0 ISETP.GE.AND P4, PT, R216.reuse, c[0x0][0x1d4], PT ;  /* 0x00007500d8000a0c */ /* 0x040fe40003f86270 */
[C---:B------:R-:W-:Y:S01]  /*91a0*/  @P0 ISETP.GE.AND P3, PT, R215.reuse, c[0x0][0x1d4], PT ;  /* 0x00007500d7000a0c */ /* 0x040fe20003f66270 */
        /* <DEDUP_REMOVED lines=8> */
[----:B------:R-:W-:Y:S01]  /*9230*/  @P0 LEA R2, P1, R218, R9, 0x1 ;  /* 0x00000009da020211 */ /* 0x000fe200078208ff */
[----:B----4-:R-:W-:Y:S02]  /*9240*/  IMAD.SHL.U32 R15, R216, 0x2, RZ ;  /* 0x00000002d80f7824 */ /* 0x010fe400078e00ff */
        /* <DEDUP_REMOVED lines=65> */
.L_x_6123:
        /* <DEDUP_REMOVED lines=20> */
.L_x_6124:
        /* <DEDUP_REMOVED lines=21> */
.L_x_5968:
[----:B------:R-:W-:Y:S05]  /*98f0*/  BSYNC B0 ;  /* 0x0000000000007941 */ /* 0x000fea0003800000 */
.L_x_5967:
[----:B------:R-:W-:Y:S01]  /*9900*/  ISETP.LT.AND P0, PT, RZ, c[0x0][0x27c], PT ;  /* 0x00009f00ff007a0c */ /* 0x000fe20003f01270 */
[----:B------:R-:W0:Y:S01]  /*9910*/  LDGDEPBAR ;  /* 0x00000000000079af */ /* 0x000e220000000000 */
[----:B------:R-:W-:Y:S11]  /*9920*/  BSSY B2, `(.L_x_5971) ;  /* 0x00006b3000027945 */ /* 0x000ff60003800000 */
[----:B------:R-:W-:Y:S05]  /*9930*/  @P0 BRA `(.L_x_5972) ;  /* 0x0000002000000947 */ /* 0x000fea0003800000 */
[----:B------:R-:W-:-:S04]  /*9940*/  DEPBAR.LE SB0, 0x3 ;  /* 0x000080c00000791a */ /* 0x000fc80000000000 */
[----:B------:R-:W-:Y:S05]  /*9950*/  BRA `(.L_x_5973) ;  /* 0x00006af000007947 */ /* 0x000fea0003800000 */
.L_x_5972:
[----:B-1-3--:R-:W2:Y:S01]  /*9960*/  LDL R2, [R1+0x4] ;  /* 0x0000040001027983 */ /* 0x00aea20000100800 */
[----:B------:R-:W-:Y:S01]  /*9970*/  ULDC.U8 UR4, c[0x0][0x298] ;  /* 0x0000a60000047ab9 */ /* 0x000fe20000000000 */
[----:B------:R-:W-:Y:S01]  /*9980*/  SHF.R.S32.HI R0, RZ, 0x1f, R138 ;  /* 0x0000001fff007819 */ /* 0x000fe2000001148a */
[----:B------:R-:W-:Y:S01]  /*9990*/  IMAD.WIDE.U32 R4, R138, c[0x0][0x280], RZ ;  /* 0x0000a0008a047a25 */ /* 0x000fe200078e00ff */
[----:B------:R-:W-:Y:S02]  /*99a0*/  ISETP.NE.AND P0, PT, RZ, UR4, PT ;  /* 0x00000004ff007c0c */ /* 0x000fe4000bf05270 */
[----:B--2---:R-:W-:Y:S01]  /*99b0*/  IADD3 R35, R226, R2, RZ ;  /* 0x00000002e2237210 */ /* 0x004fe20007ffe0ff */
        /* <DEDUP_REMOVED lines=31> */
.L_x_6125:
[----:B------:R-:W-:Y:S05]  /*9bb0*/  BRA.DIV ~URZ, `(.L_x_5976) ;  /* 0x000158127f007947 */ /* 0x000fea000b800000 */
[----:B------:R3:W4:Y:S04]  /*9bc0*/  SHFL.IDX PT, R4, R43, RZ, 0x1c1f ;  /* 0x001c1fff2b047589 */ /* 0x00072800000e0000 */
[----:B------:R3:W1:Y:S04]  /*9bd0*/  SHFL.IDX PT, R12, R13, RZ, 0x1c1f ;  /* 0x001c1fff0d0c7589 */ /* 0x00066800000e0000 */
[----:B------:R3:W2:Y:S02]  /*9be0*/  SHFL.IDX PT, R0, R44, RZ, 0x1c1f ;  /* 0x001c1fff2c007589 */ /* 0x0006a400000e0000 */
.L_x_6126:
        /* <DEDUP_REMOVED lines=87> */
.L_x_5978:
[----:B------:R-:W-:Y:S05]  /*a160*/  BSYNC B0 ;  /* 0x0000000000007941 */ /* 0x000fea0003800000 */
.L_x_5977:
        /* <DEDUP_REMOVED lines=45> */
.L_x_6127:
        /* <DEDUP_REMOVED lines=86> */
.L_x_5981:
[----:B------:R-:W-:Y:S05]  /*a9a0*/  BSYNC B0 ;  /* 0x0000000000007941 */ /* 0x000fea0003800000 */
.L_x_5980:
        /* <DEDUP_REMOVED lines=102> */
.L_x_5985:
[----:B------:R-:W-:Y:S05]  /*b010*/  BSYNC B0 ;  /* 0x0000000000007941 */ /* 0x000fea0003800000 */
.L_x_5984:
        /* <DEDUP_REMOVED lines=45> */
.L_x_5987:
[----:B------:R-:W-:Y:S05]  /*b2f0*/  BSYNC B0 ;  /* 0x0000000000007941 */ /* 0x000fea0003800000 */
.L_x_5986:
        /* <DEDUP_REMOVED lines=45> */
.L_x_5989:
[----:B------:R-:W-:Y:S05]  /*b5d0*/  BSYNC B0 ;  /* 0x0000000000007941 */ /* 0x000fea0003800000 */
.L_x_5988:
        /* <DEDUP_REMOVED lines=45> */
.L_x_5991:
[----:B------:R-:W-:Y:S05]  /*b8b0*/  BSYNC B0 ;  /* 0x0000000000007941 */ /* 0x000fea0003800000 */
.L_x_5990:
        /* <DEDUP_REMOVED lines=45> */
.L_x_5993:
[----:B------:R-:W-:Y:S05]  /*bb90*/  BSYNC B0 ;  /* 0x0000000000007941 */ /* 0x000fea0003800000 */
.L_x_5992:
        /* <DEDUP_REMOVED lines=44> */
.L_x_5983:
[----:B------:R-:W-:Y:S05]  /*be60*/  BSYNC B1 ;  /* 0x0000000000017941 */ /* 0x000fea0003800000 */
.L_x_5982:
        /* <DEDUP_REMOVED lines=48> */
.L_x_5995:
[----:B------:R-:W-:Y:S05]  /*c170*/  BSYNC B0 ;  /* 0x0000000000007941 */ /* 0x000fea0003800000 */
.L_x_5994:
        /* <DEDUP_REMOVED lines=45> */
.L_x_5997:
[----:B------:R-:W-:Y:S05]  /*c450*/  BSYNC B0 ;  /* 0x0000000000007941 */ /* 0x000fea0003800000 */
.L_x_5996:
        /* <DEDUP_REMOVED lines=45> */
.L_x_5999:
[----:B------:R-:W-:Y:S05]  /*c730*/  BSYNC B0 ;  /* 0x0000000000007941 */ /* 0x000fea0003800000 */
.L_x_5998:
        /* <DEDUP_REMOVED lines=45> */
.L_x_6001:
[----:B------:R-:W-:Y:S05]  /*ca10*/  BSYNC B0 ;  /* 0x0000000000007941 */ /* 0x000fea0003800000 */
.L_x_6000:
        /* <DEDUP_REMOVED lines=45> */
.L_x_6003:
[----:B------:R-:W-:Y:S05]  /*ccf0*/  BSYNC B0 ;  /* 0x0000000000007941 */ /* 0x000fea0003800000 */
.L_x_6002:
        /* <DEDUP_REMOVED lines=45> */
.L_x_5974:
        /* <DEDUP_REMOVED lines=22> */
.L_x_6128:
[----:B------:R-:W-:Y:S05]  /*d130*/  BRA.DIV ~URZ, `(.L_x_6005) ;  /* 0x000125c27f007947 */ /* 0x000fea000b800000 */
[----:B------:R3:W4:Y:S01]  /*d140*/  SHFL.IDX PT, R8, R23, RZ, 0x1c1f ;  /* 0x001c1fff17087589 */ /* 0x00072200000e0000 */
[----:B--2---:R-:W-:-:S03]  /*d150*/  MOV R9, R0 ;  /* 0x0000000000097202 */ /* 0x004fc60000000f00 */
[----:B------:R3:W2:Y:S04]  /*d160*/  SHFL.IDX PT, R20, R21, RZ, 0x1c1f ;  /* 0x001c1fff15147589 */ /* 0x0006a800000e0000 */
[----:B------:R3:W1:Y:S02]  /*d170*/  SHFL.IDX PT, R3, R24, RZ, 0x1c1f ;  /* 0x001c1fff18037589 */ /* 0x00066400000e0000 */
.L_x_6129:
        /* <DEDUP_REMOVED lines=51> */
.L_x_6007:
[----:B------:R-:W-:Y:S05]  /*d4b0*/  BSYNC B0 ;  /* 0x0000000000007941 */ /* 0x000fea0003800000 */
.L_x_6006:
        /* <DEDUP_REMOVED lines=47> */
.L_x_6130:
        /* <DEDUP_REMOVED lines=49> */
.L_x_6010:
[----:B------:R-:W-:Y:S05]  /*dac0*/  BSYNC B0 ;  /* 0x0000000000007941 */ /* 0x000fea0003800000 */
.L_x_6009:
        /* <DEDUP_REMOVED lines=155> */
.L_x_6014:
[----:B------:R-:W-:Y:S05]  /*e480*/  BSYNC B0 ;  /* 0x0000000000007941 */ /* 0x000fea0003800000 */
.L_x_6013:
        /* <DEDUP_REMOVED lines=99> */
.L_x_6016:
[----:B------:R-:W-:Y:S05]  /*eac0*/  BSYNC B0 ;  /* 0x0000000000007941 */ /* 0x000fea0003800000 */
.L_x_6015:
        /* <DEDUP_REMOVED lines=98> */
.L_x_6012:
[----:B------:R-:W-:Y:S05]  /*f0f0*/  BSYNC B1 ;  /* 0x0000000000017941 */ /* 0x000fea0003800000 */
.L_x_6011:
        /* <DEDUP_REMOVED lines=14> */
[----:B------:R-:W4:Y:S01]  /*f1e0*/  LDL R44, [R1+0x60] ;  /* 0x00006000012c7983 */ /* 0x000f220000100800 */
        /* <DEDUP_REMOVED lines=95> */
.L_x_6018:
[----:B------:R-:W-:Y:S05]  /*f7e0*/  BSYNC B0 ;  /* 0x0000000000007941 */ /* 0x000fea0003800000 */
.L_x_6017:
        /* <DEDUP_REMOVED lines=99> */
.L_x_6020:
[----:B------:R-:W-:Y:S05]  /*fe20*/  BSYNC B0 ;  /* 0x0000000000007941 */ /* 0x000fea0003800000 */
.L_x_6019:
        /* <DEDUP_REMOVED lines=98> */
.L_x_5973:
[----:B------:R-:W-:Y:S05]  /*10450*/  BSYNC B2 ;  /* 0x0000000000027941 */ /* 0x000fea0003800000 */
.L_x_5971:
[----:B-1-3--:R-:W1:Y:S01]  /*10460*/  S2R R2, SR_TID.X ;  /* 0x0000000000027919 */ /* 0x00ae620000002100 */
[----:B------:R-:W-:-:S04]  /*10470*/  DEPBAR.LE SB0, 0x2 ;  /* 0x000080800000791a */ /* 0x000fc80000000000 */
[----:B------:R-:W-:Y:S01]  /*10480*/  WARPSYNC 0xffffffff ;  /* 0xffffffff00007948 */ /* 0x000fe20003800000 */
[----:B------:R-:W-:Y:S06]  /*10490*/  BAR.SYNC.DEFER_BLOCKING 0x0 ;  /* 0x0000000000007b1d */ /* 0x000fec0000010000 */
[----:B------:R-:W-:Y:S01]  /*104a0*/  BSSY B0, `(.L_x_6021) ;  /* 0x0000053000007945 */ /* 0x000fe20003800000 */
[----:B-1----:R-:W-:-:S04]  /*104b0*/  SHF.R.S32.HI R0, RZ, 0x1f, R2 ;  /* 0x0000001fff007819 */ /* 0x002fc80000011402 */
[----:B------:R-:W-:Y:S01]  /*104c0*/  LEA.HI R0, R0, R2, RZ, 0x3 ;  /* 0x0000000200007211 */ /* 0x000fe200078f18ff */
[----:B------:R1:W3:Y:S03]  /*104d0*/  LDSM.16.M88.4 R4, [R180] ;  /* 0x00000000b404783b */ /* 0x0002e60000000200 */
[----:B------:R-:W-:Y:S01]  /*104e0*/  LOP3.LUT R0, R0, 0xfffffff8, RZ, 0xc0, !PT ;  /* 0xfffffff800007812 */ /* 0x000fe200078ec0ff */
[----:B------:R1:W4:Y:S04]  /*104f0*/  LDSM.16.M88.4 R36, [R185] ;  /* 0x00000000b924783b */ /* 0x0003280000000200 */
[----:B------:R-:W-:Y:S01]  /*10500*/  IMAD.IADD R0, R2, 0x1, -R0 ;  /* 0x0000000102007824 */ /* 0x000fe200078e0a00 */
[----:B------:R1:W2:Y:S04]  /*10510*/  LDSM.16.M88.4 R40, [R185+0x800] ;  /* 0x00080000b928783b */ /* 0x0002a80000000200 */
[----:B------:R-:W-:Y:S01]  /*10520*/  LOP3.LUT P0, RZ, R0, 0x2, RZ, 0xc0, !PT ;  /* 0x0000000200ff7812 */ /* 0x000fe2000780c0ff */
[----:B------:R-:W-:Y:S01]  /*10530*/  IMAD.MOV.U32 R0, RZ, RZ, 0x20 ;  /* 0x00000020ff007424 */ /* 0x000fe200078e00ff */
[----:B-----5:R1:W1:Y:S04]  /*10540*/  LDSM.16.M88.4 R44, [R185+0x1000] ;  /* 0x00100000b92c783b */ /* 0x0202680000000200 */
        /* <DEDUP_REMOVED lines=9> */
[----:B---3--:R-:W-:Y:S01]  /*105e0*/  SHF.R.S32.HI R0, RZ, 0x1f, R197 ;  /* 0x0000001fff007819 */ /* 0x008fe200000114c5 */
[----:B------:R-:W-:Y:S01]  /*105f0*/  IMAD.WIDE.U32 R2, R197, c[0x0][0x208], RZ ;  /* 0x00008200c5027a25 */ /* 0x000fe200078e00ff */
[----:B------:R-:W-:-:S02]  /*10600*/  SHF.R.S32.HI R9, RZ, 0x1f, R191 ;  /* 0x0000001fff097819 */ /* 0x000fc400000114bf */
        /* <DEDUP_REMOVED lines=15> */
[----:B--2---:R-:W-:Y:S01]  /*10700*/  LEA.HI.X R20, R0, c[0x0][0x1fc], R2, 0x1, P0 ;  /* 0x00007f0000147a11 */ /* 0x004fe200000f0c02 */
[----:B------:R-:W-:Y:S06]  /*10710*/  BRA.DIV ~URZ, `(.L_x_6023) ;  /* 0x0000f2c27f007947 */ /* 0x000fec000b800000 */
[----:B------:R2:W3:Y:S02]  /*10720*/  SHFL.IDX PT, R9, R20, RZ, 0x181f ;  /* 0x00181fff14097589 */ /* 0x0004e400000e0000 */
.L_x_6131:
        /* <DEDUP_REMOVED lines=19> */
[----:B------:R5:W4:Y:S02]  /*10860*/  SHFL.IDX PT, R9, R20, 0x1, 0x181f ;  /* 0x00381f0014097f89 */ /* 0x000b2400000e0000 */
[----:B--2--5:R-:W-:-:S02]  /*10870*/  SEL R20, RZ, 0x10, P0 ;  /* 0x00000010ff147807 */ /* 0x024fc40000000000 */
.L_x_6132:
        /* <DEDUP_REMOVED lines=8> */
[-C--:B----4-:R-:W-:Y:S02]  /*10900*/  IADD3.X R19, RZ, R9.reuse, R26, P1, P0 ;  /* 0x00000009ff137210 */ /* 0x090fe40000fe041a */
        /* <DEDUP_REMOVED lines=12> */
.L_x_6022:
[----:B---3--:R-:W-:Y:S05]  /*109d0*/  BSYNC B0 ;  /* 0x0000000000007941 */ /* 0x008fea0003800000 */
.L_x_6021:
[----:B--2---:R-:W2:Y:S04]  /*109e0*/  S2R R2, SR_TID.X ;  /* 0x0000000000027919 */ /* 0x004ea80000002100 */
[----:B------:R-:W3:Y:S04]  /*109f0*/  LDL R9, [R1+0x4] ;  /* 0x0000040001097983 */ /* 0x000ee80000100800 */
[----:B------:R-:W3:Y:S04]  /*10a00*/  LDL R3, [R1+0x64] ;  /* 0x0000640001037983 */ /* 0x000ee80000100800 */
[----:B------:R-:W0:Y:S01]  /*10a10*/  LDGDEPBAR ;  /* 0x00000000000079af */ /* 0x000e220000000000 */
[----:B------:R-:W-:Y:S01]  /*10a20*/  WARPSYNC 0xffffffff ;  /* 0xffffffff00007948 */ /* 0x000fe20003800000 */
[C---:B----4-:R-:W-:Y:S02]  /*10a30*/  HMMA.16816.F32 R20, R4.reuse, R36, RZ ;  /* 0x000000240414723c */ /* 0x050fe400000018ff */
[----:B------:R-:W-:Y:S04]  /*10a40*/  LDSM.16.M88.4 R92, [R185+0x3800] ;  /* 0x00380000b95c783b */ /* 0x000fe80000000200 */
[----:B------:R-:W4:Y:S02]  /*10a50*/  LDL R176, [R1+0x20] ;  /* 0x0000200001b07983 */ /* 0x000f240000100800 */
[----:B------:R-:W-:Y:S01]  /*10a60*/  HMMA.16816.F32 R16, R4, R38, RZ ;  /* 0x000000260410723c */ /* 0x000fe200000018ff */
[----:B--2---:R-:W-:Y:S01]  /*10a70*/  SHF.R.S32.HI R0, RZ, 0x1f, R2 ;  /* 0x0000001fff007819 */ /* 0x004fe20000011402 */
[----:B------:R-:W2:Y:S03]  /*10a80*/  LDL R103, [R1+0x4c] ;  /* 0x00004c0001677983 */ /* 0x000ea60000100800 */
[----:B------:R-:W-:Y:S01]  /*10a90*/  LEA.HI R0, R0, R2, RZ, 0x3 ;  /* 0x0000000200007211 */ /* 0x000fe200078f18ff */
[----:B------:R-:W-:-:S02]  /*10aa0*/  IMAD.MOV.U32 R96, RZ, RZ, c[0x0][0x2c4] ;  /* 0x0000b100ff607624 */ /* 0x000fc400078e00ff */
[----:B------:R-:W-:Y:S01]  /*10ab0*/  HMMA.16816.F32 R28, R4, R40, RZ ;  /* 0x00000028041c723c */ /* 0x000fe200000018ff */
[----:B------:R-:W5:Y:S01]  /*10ac0*/  LDL R107, [R1+0x24] ;  /* 0x00002400016b7983 */ /* 0x000f620000100800 */
[----:B------:R-:W-:-:S05]  /*10ad0*/  LOP3.LUT R0, R0, 0xfffffff8, RZ, 0xc0, !PT ;  /* 0xfffffff800007812 */ /* 0x000fca00078ec0ff */
[----:B------:R-:W-:Y:S01]  /*10ae0*/  IMAD.IADD R0, R2, 0x1, -R0 ;  /* 0x0000000102007824 */ /* 0x000fe200078e0a00 */
[----:B------:R-:W-:Y:S04]  /*10af0*/  HMMA.16816.F32 R36, R4, R42, RZ ;  /* 0x0000002a0424723c */ /* 0x000fe800000018ff */
[----:B------:R-:W-:Y:S01]  /*10b00*/  LOP3.LUT P0, RZ, R0, 0x4, RZ, 0xc0, !PT ;  /* 0x0000000400ff7812 */ /* 0x000fe2000780c0ff */
[----:B------:R-:W-:-:S03]  /*10b10*/  IMAD.MOV.U32 R0, RZ, RZ, 0x40 ;  /* 0x00000040ff007424 */ /* 0x000fc600078e00ff */
[----:B-1----:R-:W-:Y:S02]  /*10b20*/  HMMA.16816.F32 R40, R4, R44, RZ ;  /* 0x0000002c0428723c */ /* 0x002fe400000018ff */
[----:B------:R-:W-:-:S05]  /*10b30*/  SEL R178, R0, 0xffffffc0, !P0 ;  /* 0xffffffc000b27807 */ /* 0x000fca0004000000 */
[----:B------:R-:W-:Y:S01]  /*10b40*/  IMAD.IADD R2, R185, 0x1, R178 ;  /* 0x00000001b9027824 */ /* 0x000fe200078e02b2 */
[C---:B------:R-:W-:Y:S04]  /*10b50*/  HMMA.16816.F32 R48, R4.reuse, R52, RZ ;  /* 0x000000340430723c */ /* 0x040fe800000018ff */
[----:B------:R-:W-:Y:S04]  /*10b60*/  LDSM.16.M88.4 R56, [R2] ;  /* 0x000000000238783b */ /* 0x000fe80000000200 */
[C---:B------:R-:W-:Y:S01]  /*10b70*/  HMMA.16816.F32 R44, R4.reuse, R46, RZ ;  /* 0x0000002e042c723c */ /* 0x040fe200000018ff */
[----:B------:R-:W-:Y:S04]  /*10b80*/  LDSM.16.M88.4 R60, [R2+0x800] ;  /* 0x00080000023c783b */ /* 0x000fe80000000200 */
[----:B------:R-:W-:Y:S03]  /*10b90*/  LDSM.16.M88.4 R68, [R2+0x1000] ;  /* 0x001000000244783b */ /* 0x000fe60000000200 */
[----:B------:R-:W-:Y:S01]  /*10ba0*/  HMMA.16816.F32 R52, R4, R54, RZ ;  /* 0x000000360434723c */ /* 0x000fe200000018ff */
[----:B------:R-:W1:Y:S01]  /*10bb0*/  LDSM.16.M88.4 R4, [R183] ;  /* 0x00000000b704783b */ /* 0x000e620000000200 */
[----:B------:R-:W-:-:S03]  /*10bc0*/  IADD3 R0, R178, R185, R179 ;  /* 0x000000b9b2007210 */ /* 0x000fc60007ffe0b3 */
[----:B------:R-:W1:Y:S03]  /*10bd0*/  LDSM.16.M88.4 R76, [R2+0x1800] ;  /* 0x00180000024c783b */ /* 0x000e660000000200 */
[C---:B------:R-:W-:Y:S01]  /*10be0*/  HMMA.16816.F32 R32, R12.reuse, R64, R20 ;  /* 0x000000400c20723c */ /* 0x040fe20000001814 */
[----:B------:R-:W-:Y:S04]  /*10bf0*/  LDSM.16.M88.4 R20, [R182] ;  /* 0x00000000b614783b */ /* 0x000fe80000000200 */
[----:B------:R-:W-:Y:S03]  /*10c00*/  LDSM.16.M88.4 R84, [R0+0x1800] ;  /* 0x001800000054783b */ /* 0x000fe60000000200 */
[C---:B------:R-:W-:Y:S01]  /*10c10*/  HMMA.16816.F32 R24, R12.reuse, R66, R16 ;  /* 0x000000420c18723c */ /* 0x040fe20000001810 */
[----:B------:R-:W1:Y:S07]  /*10c20*/  LDSM.16.M88.4 R64, [R0] ;  /* 0x000000000040783b */ /* 0x000e6e0000000200 */
[C---:B------:R-:W-:Y:S08]  /*10c30*/  HMMA.16816.F32 R16, R12.reuse, R72, R28 ;  /* 0x000000480c10723c */ /* 0x040ff0000000181c */
        /* <DEDUP_REMOVED lines=21> */
[C---:B------:R-:W-:Y:S08]  /*10d90*/  HMMA.16816.F32 R40, R20.reuse, R64, R36 ;  /* 0x000000401428723c */ /* 0x040ff00000001824 */
[C---:B------:R-:W-:Y:S01]  /*10da0*/  HMMA.16816.F32 R36, R20.reuse, R66, R32 ;  /* 0x000000421424723c */ /* 0x040fe20000001820 */
[----:B------:R-:W-:Y:S07]  /*10db0*/  LDSM.16.M88.4 R64, [R8+0x2000] ;  /* 0x002000000840783b */ /* 0x000fee0000000200 */
[C---:B------:R-:W-:Y:S08]  /*10dc0*/  HMMA.16816.F32 R32, R20.reuse, R72, R24 ;  /* 0x000000481420723c */ /* 0x040ff00000001818 */
[C---:B------:R-:W-:Y:S01]  /*10dd0*/  HMMA.16816.F32 R24, R20.reuse, R74, R12 ;  /* 0x0000004a1418723c */ /* 0x040fe2000000180c */
[----:B------:R-:W2:Y:S04]  /*10de0*/  LDSM.16.M88.4 R12, [R181+0x4000] ;  /* 0x00400000b50c783b */ /* 0x000ea80000000200 */
[----:B------:R-:W2:Y:S03]  /*10df0*/  LDSM.16.M88.4 R72, [R8+0x2800] ;  /* 0x002800000848783b */ /* 0x000ea60000000200 */
[C---:B------:R-:W-:Y:S08]  /*10e00*/  HMMA.16816.F32 R4, R20.reuse, R80, R28 ;  /* 0x000000501404723c */ /* 0x040ff0000000181c */
[C---:B------:R-:W-:Y:S01]  /*10e10*/  HMMA.16816.F32 R28, R20.reuse, R82, R44 ;  /* 0x00000052141c723c */ /* 0x040fe2000000182c */
[----:B------:R-:W2:Y:S07]  /*10e20*/  LDSM.16.M88.4 R80, [R8+0x3000] ;  /* 0x003000000850783b */ /* 0x000eae0000000200 */
        /* <DEDUP_REMOVED lines=9> */
[C---:B------:R-:W-:Y:S01]  /*10ec0*/  HMMA.16816.F32 R24, R16.reuse, R68, R4 ;  /* 0x000000441018723c */ /* 0x040fe20000001804 */
[----:B------:R-:W1:Y:S07]  /*10ed0*/  LDSM.16.M88.4 R4, [R183+0x4000] ;  /* 0x00400000b704783b */ /* 0x000e6e0000000200 */
[C---:B------:R-:W-:Y:S01]  /*10ee0*/  HMMA.16816.F32 R20, R16.reuse, R70, R28 ;  /* 0x000000461014723c */ /* 0x040fe2000000181c */
[----:B------:R-:W1:Y:S07]  /*10ef0*/  LDSM.16.M88.4 R68, [R2+0x2800] ;  /* 0x002800000244783b */ /* 0x000e6e0000000200 */
[C---:B------:R-:W-:Y:S08]  /*10f00*/  HMMA.16816.F32 R28, R16.reuse, R92, R48 ;  /* 0x0000005c101c723c */ /* 0x040ff00000001830 */
[----:B------:R-:W-:Y:S01]  /*10f10*/  HMMA.16816.F32 R52, R16, R94, R52 ;  /* 0x0000005e1034723c */ /* 0x000fe20000001834 */
[----:B------:R-:W1:Y:S04]  /*10f20*/  LDSM.16.M88.4 R16, [R182+0x4000] ;  /* 0x00400000b610783b */ /* 0x000e680000000200 */
[----:B------:R-:W-:Y:S03]  /*10f30*/  LDSM.16.M88.4 R92, [R0+0x4000] ;  /* 0x00400000005c783b */ /* 0x000fe60000000200 */
        /* <DEDUP_REMOVED lines=11> */
[----:B------:R-:W-:Y:S01]  /*10ff0*/  HMMA.16816.F32 R12, R12, R90, R52 ;  /* 0x0000005a0c0c723c */ /* 0x000fe20000001834 */
[----:B------:R-:W-:Y:S07]  /*11000*/  LDSM.16.M88.4 R88, [R2+0x4000] ;  /* 0x004000000258783b */ /* 0x000fee0000000200 */
        /* <DEDUP_REMOVED lines=10> */
[----:B------:R-:W3:Y:S04]  /*110b0*/  LDSM.16.M88.4 R4, [R180+0x8000] ;  /* 0x00800000b404783b */ /* 0x000ee80000000200 */
[----:B------:R-:W3:Y:S03]  /*110c0*/  LDSM.16.M88.4 R84, [R185+0x5000] ;  /* 0x00500000b954783b */ /* 0x000ee60000000200 */
[C---:B------:R-:W-:Y:S08]  /*110d0*/  HMMA.16816.F32 R12, R16.reuse, R56, R52 ;  /* 0x00000038100c723c */ /* 0x040ff00000001834 */
[C---:B------:R-:W-:Y:S08]  /*110e0*/  HMMA.16816.F32 R60, R16.reuse, R58, R60 ;  /* 0x0000003a103c723c */ /* 0x040ff0000000183c */
[C---:B--2---:R-:W-:Y:S08]  /*110f0*/  HMMA.16816.F32 R56, R16.reuse, R64, R48 ;  /* 0x000000401038723c */ /* 0x044ff00000001830 */
        /* <DEDUP_REMOVED lines=8> */
[C---:B---3--:R-:W-:Y:S01]  /*11180*/  HMMA.16816.F32 R28, R4.reuse, R74, R60 ;  /* 0x0000004a041c723c */ /* 0x048fe2000000183c */
[----:B------:R-:W2:Y:S07]  /*11190*/  LDSM.16.M88.4 R60, [R8+0x5000] ;  /* 0x00500000083c783b */ /* 0x000eae0000000200 */
[C---:B------:R-:W-:Y:S08]  /*111a0*/  HMMA.16816.F32 R24, R4.reuse, R68, R56 ;  /* 0x000000440418723c */ /* 0x040ff00000001838 */
[C---:B------:R-:W-:Y:S08]  /*111b0*/  HMMA.16816.F32 R20, R4.reuse, R70, R52 ;  /* 0x000000460414723c */ /* 0x040ff00000001834 */
[C---:B------:R-:W-:Y:S08]  /*111c0*/  HMMA.16816.F32 R56, R4.reuse, R84, R64 ;  /* 0x000000540438723c */ /* 0x040ff00000001840 */
[C---:B------:R-:W-:Y:S01]  /*111d0*/  HMMA.16816.F32 R68, R4.reuse, R86, R76 ;  /* 0x000000560444723c */ /* 0x040fe2000000184c */
[----:B------:R-:W3:Y:S04]  /*111e0*/  LDSM.16.M88.4 R84, [R8+0x5800] ;  /* 0x005800000854783b */ /* 0x000ee80000000200 */
[----:B------:R-:W-:Y:S03]  /*111f0*/  LDSM.16.M88.4 R76, [R2+0x5800] ;  /* 0x00580000024c783b */ /* 0x000fe60000000200 */
[C---:B------:R-:W-:Y:S01]  /*11200*/  HMMA.16816.F32 R32, R4.reuse, R72, R12 ;  /* 0x000000480420723c */ /* 0x040fe2000000180c */
[----:B------:R-:W2:Y:S04]  /*11210*/  LDSM.16.M88.4 R12, [R183+0x8000] ;  /* 0x00800000b70c783b */ /* 0x000ea80000000200 */
[----:B------:R-:W2:Y:S03]  /*11220*/  LDSM.16.M88.4 R72, [R2+0x4800] ;  /* 0x004800000248783b */ /* 0x000ea60000000200 */
[C---:B------:R-:W-:Y:S08]  /*11230*/  HMMA.16816.F32 R64, R4.reuse, R80, R48 ;  /* 0x000000500440723c */ /* 0x040ff00000001830 */
[----:B------:R-:W-:Y:S01]  /*11240*/  HMMA.16816.F32 R52, R4, R82, R44 ;  /* 0x000000520434723c */ /* 0x000fe2000000182c */
[----:B------:R2:W3:Y:S04]  /*11250*/  LDSM.16.M88.4 R80, [R2+0x5000] ;  /* 0x005000000250783b */ /* 0x0004e80000000200 */
[----:B------:R-:W3:Y:S03]  /*11260*/  LDSM.16.M88.4 R4, [R182+0x8000] ;  /* 0x00800000b604783b */ /* 0x000ee60000000200 */
[C---:B-1----:R-:W-:Y:S08]  /*11270*/  HMMA.16816.F32 R48, R16.reuse, R40, R32 ;  /* 0x000000281030723c */ /* 0x042ff00000001820 */
[C---:B------:R-:W-:Y:S08]  /*11280*/  HMMA.16816.F32 R44, R16.reuse, R42, R28 ;  /* 0x0000002a102c723c */ /* 0x040ff0000000181c */
[C---:B------:R-:W-:Y:S08]  /*11290*/  HMMA.16816.F32 R40, R16.reuse, R36, R24 ;  /* 0x000000241028723c */ /* 0x040ff00000001818 */
[C---:B------:R-:W-:Y:S08]  /*112a0*/  HMMA.16816.F32 R36, R16.reuse, R38, R20 ;  /* 0x000000261024723c */ /* 0x040ff00000001814 */
[C---:B--2---:R-:W-:Y:S01]  /*112b0*/  HMMA.16816.F32 R32, R16.reuse, R60, R56 ;  /* 0x0000003c1020723c */ /* 0x044fe20000001838 */
[----:B------:R-:W-:Y:S01]  /*112c0*/  ISETP.NE.AND P1, PT, R96, 0x1, PT ;  /* 0x000000016000780c */ /* 0x000fe20003f25270 */
[----:B------:R-:W1:Y:S06]  /*112d0*/  LDSM.16.M88.4 R56, [R0+0x4800] ;  /* 0x004800000038783b */ /* 0x000e6c0000000200 */
[C---:B------:R-:W-:Y:S08]  /*112e0*/  HMMA.16816.F32 R28, R16.reuse, R62, R68 ;  /* 0x0000003e101c723c */ /* 0x040ff00000001844 */
[C---:B---3--:R-:W-:Y:S08]  /*112f0*/  HMMA.16816.F32 R24, R16.reuse, R84, R64 ;  /* 0x000000541018723c */ /* 0x048ff00000001840 */
[----:B------:R-:W-:Y:S01]  /*11300*/  HMMA.16816.F32 R20, R16, R86, R52 ;  /* 0x000000561014723c */ /* 0x000fe20000001834 */
[----:B------:R-:W-:-:S04]  /*11310*/  IMAD.IADD R224, R3, 0x1, R9 ;  /* 0x0000000103e07824 */ /* 0x000fc800078e0209 */
[----:B------:R-:W-:-:S03]  /*11320*/  @P1 IMAD.HI.U32 R2, R224, c[0x0][0x2c8], RZ ;  /* 0x0000b200e0021a27 */ /* 0x000fc600078e00ff */
[C---:B------:R-:W-:Y:S01]  /*11330*/  HMMA.16816.F32 R16, R12.reuse, R88, R48 ;  /* 0x000000580c10723c */ /* 0x040fe20000001830 */
[----:B------:R-:W-:Y:S07]  /*11340*/  LDSM.16.M88.4 R48, [R0+0x5000] ;  /* 0x005000000030783b */ /* 0x000fee0000000200 */
[C---:B------:R-:W-:Y:S08]  /*11350*/  HMMA.16816.F32 R52, R12.reuse, R74, R36 ;  /* 0x0000004a0c34723c */ /* 0x040ff00000001824 */
[C---:B------:R-:W-:Y:S08]  /*11360*/  HMMA.16816.F32 R36, R12.reuse, R80, R32 ;  /* 0x000000500c24723c */ /* 0x040ff00000001820 */
[C---:B------:R-:W-:Y:S08]  /*11370*/  HMMA.16816.F32 R32, R12.reuse, R82, R28 ;  /* 0x000000520c20723c */ /* 0x040ff0000000181c */
[C---:B------:R-:W-:Y:S08]  /*11380*/  HMMA.16816.F32 R44, R12.reuse, R90, R44 ;  /* 0x0000005a0c2c723c */ /* 0x040ff0000000182c */
[C---:B------:R-:W-:Y:S08]  /*11390*/  HMMA.16816.F32 R40, R12.reuse, R72, R40 ;  /* 0x000000480c28723c */ /* 0x040ff00000001828 */
[C---:B------:R-:W-:Y:S08]  /*113a0*/  HMMA.16816.F32 R28, R12.reuse, R76, R24 ;  /* 0x0000004c0c1c723c */ /* 0x040ff00000001818 */
[----:B------:R-:W-:Y:S01]  /*113b0*/  HMMA.16816.F32 R20, R12, R78, R20 ;  /* 0x0000004e0c14723c */ /* 0x000fe20000001814 */
[----:B------:R2:W-:Y:S01]  /*113c0*/  LDSM.16.M88.4 R12, [R0+0x5800] ;  /* 0x00580000000c783b */ /* 0x0005e20000000200 */
[----:B------:R-:W-:Y:S01]  /*113d0*/  IMAD.IADD R3, R99, 0x1, -R251 ;  /* 0x0000000163037824 */ /* 0x000fe200078e0afb */
[----:B------:R-:W-:-:S04]  /*113e0*/  DEPBAR.LE SB0, 0x2 ;  /* 0x000080800000791a */ /* 0x000fc80000000000 */
[----:B------:R-:W-:Y:S01]  /*113f0*/  BAR.SYNC.DEFER_BLOCKING 0x0 ;  /* 0x0000000000007b1d */ /* 0x000fe20000010000 */
[----:B--2---:R-:W-:Y:S01]  /*11400*/  IMAD.MOV.U32 R0, RZ, RZ, R224 ;  /* 0x000000ffff007224 */ /* 0x004fe200078e00e0 */
[----:B------:R-:W-:-:S05]  /*11410*/  @P1 SHF.R.U32.HI R0, RZ, c[0x0][0x2cc], R2 ;  /* 0x0000b300ff001a19 */ /* 0x000fca0000011602 */
[----:B------:R-:W2:Y:S04]  /*11420*/  SHFL.IDX PT, R2, R0, RZ, 0x1c1f ;  /* 0x001c1fff00027589 */ /* 0x000ea800000e0000 */
[----:B------:R3:W1:Y:S01]  /*11430*/  SHFL.IDX PT, R8, R0, 0x1, 0x1c1f ;  /* 0x003c1f0000087f89 */ /* 0x00066200000e0000 */
[C---:B------:R-:W-:Y:S03]  /*11440*/  HMMA.16816.F32 R16, R4.reuse, R92, R16 ;  /* 0x0000005c0410723c */ /* 0x040fe60000001810 */
[----:B------:R-:W-:Y:S04]  /*11450*/  LDSM.16.MT88.4 R60, [R186+0x2000] ;  /* 0x00200000ba3c783b */ /* 0x000fe80000004200 */
[----:B------:R-:W-:Y:S01]  /*11460*/  LDSM.16.MT88.4 R72, [R186+0x2800] ;  /* 0x00280000ba48783b */ /* 0x000fe20000004200 */
[----:B------:R-:W-:Y:S01]  /*11470*/  HMMA.16816.F32 R24, R4, R94, R44 ;  /* 0x0000005e0418723c */ /* 0x000fe2000000182c */
[----:B---3--:R-:W-:-:S04]  /*11480*/  IMAD.MOV.U32 R0, RZ, RZ, 0x1 ;  /* 0x00000001ff007424 */ /* 0x008fc800078e00ff */
[----:B------:R-:W-:-:S05]  /*11490*/  IMAD R0, R106, -0x40, R0 ;  /* 0xffffffc06a007824 */ /* 0x000fca00078e0200 */
[----:B------:R-:W-:-:S05]  /*114a0*/  IADD3 R0, -R251, R0, R248 ;  /* 0x00000000fb007210 */ /* 0x000fca0007ffe1f8 */
[----:B------:R-:W-:Y:S01]  /*114b0*/  IMAD.IADD R0, R0, 0x1, -R249 ;  /* 0x0000000100007824 */ /* 0x000fe200078e0af9 */
[----:B-1----:R-:W-:Y:S03]  /*114c0*/  HMMA.16816.F32 R40, R4, R56, R40 ;  /* 0x000000380428723c */ /* 0x002fe60000001828 */
[C---:B--2---:R-:W-:Y:S02]  /*114d0*/  IMAD.IADD R2, R0.reuse, 0x1, R2 ;  /* 0x0000000100027824 */ /* 0x044fe400078e0202 */
[----:B------:R-:W-:-:S03]  /*114e0*/  IMAD.IADD R0, R0, 0x1, R8 ;  /* 0x0000000100007824 */ /* 0x000fc600078e0208 */
[C---:B------:R-:W-:Y:S01]  /*114f0*/  IMNMX R2, R3.reuse, R2, PT ;  /* 0x0000000203027217 */ /* 0x040fe20003800200 */
[----:B------:R-:W-:Y:S01]  /*11500*/  HMMA.16816.F32 R36, R4, R48, R36 ;  /* 0x000000300424723c */ /* 0x000fe20000001824 */
[----:B------:R-:W-:Y:S02]  /*11510*/  IMNMX R0, R3, R0, PT ;  /* 0x0000000003007217 */ /* 0x000fe40003800200 */
[C---:B------:R-:W-:Y:S02]  /*11520*/  ISETP.GT.AND P3, PT, R2.reuse, RZ, PT ;  /* 0x000000ff0200720c */ /* 0x040fe40003f64270 */
[----:B------:R-:W-:-:S03]  /*11530*/  ISETP.GT.AND P2, PT, R2, 0x1, PT ;  /* 0x000000010200780c */ /* 0x000fc60003f44270 */
[C---:B------:R-:W-:Y:S01]  /*11540*/  HMMA.16816.F32 R52, R4.reuse, R58, R52 ;  /* 0x0000003a0434723c */ /* 0x040fe20000001834 */
[C---:B------:R-:W-:Y:S01]  /*11550*/  ISETP.GT.AND P1, PT, R0.reuse, RZ, PT ;  /* 0x000000ff0000720c */ /* 0x040fe20003f24270 */
[----:B------:R-:W-:Y:S06]  /*11560*/  LDSM.16.MT88.4 R56, [R187+0x800] ;  /* 0x00080000bb38783b */ /* 0x000fec0000004200 */
[C---:B------:R-:W-:Y:S08]  /*11570*/  HMMA.16816.F32 R48, R4.reuse, R50, R32 ;  /* 0x000000320430723c */ /* 0x040ff00000001820 */
[----:B------:R-:W-:Y:S01]  /*11580*/  HMMA.16816.F32 R32, R4, R12, R28 ;  /* 0x0000000c0420723c */ /* 0x000fe2000000181c */
[----:B------:R-:W-:-:S07]  /*11590*/  ISETP.GT.AND P0, PT, R0, 0x1, PT ;  /* 0x000000010000780c */ /* 0x000fce0003f04270 */
[----:B------:R-:W-:Y:S07]  /*115a0*/  HMMA.16816.F32 R28, R4, R14, R20 ;  /* 0x0000000e041c723c */ /* 0x000fee0000001814 */
[----:B------:R-:W-:Y:S02]  /*115b0*/  FSEL R5, R16, -INF , P3 ;  /* 0xff80000010057808 */ /* 0x000fe40001800000 */
[----:B------:R-:W-:Y:S02]  /*115c0*/  ISETP.GT.AND P3, PT, R2, 0x8, PT ;  /* 0x000000080200780c */ /* 0x000fe40003f64270 */
[----:B------:R-:W-:-:S02]  /*115d0*/  FSEL R6, R17, -INF , P2 ;  /* 0xff80000011067808 */ /* 0x000fc40001000000 */
[----:B------:R-:W-:Y:S02]  /*115e0*/  ISETP.GT.AND P2, PT, R2, 0x9, PT ;  /* 0x000000090200780c */ /* 0x000fe40003f44270 */
[----:B------:R-:W-:Y:S02]  /*115f0*/  FSEL R7, R24, -INF , P3 ;  /* 0xff80000018077808 */ /* 0x000fe40001800000 */
[----:B------:R-:W-:Y:S02]  /*11600*/  FMNMX.FTZ R3, R5, R6, !PT ;  /* 0x0000000605037209 */ /* 0x000fe40007810000 */
[----:B------:R-:W-:Y:S02]  /*11610*/  FSEL R14, R18, -INF , P1 ;  /* 0xff800000120e7808 */ /* 0x000fe40000800000 */
[----:B------:R-:W-:Y:S02]  /*11620*/  ISETP.GT.AND P1, PT, R0, 0x8, PT ;  /* 0x000000080000780c */ /* 0x000fe40003f24270 */
[----:B------:R-:W-:-:S02]  /*11630*/  FSEL R12, R25, -INF , P2 ;  /* 0xff800000190c7808 */ /* 0x000fc40001000000 */
[----:B------:R-:W-:Y:S02]  /*11640*/  ISETP.GT.AND P3, PT, R2, 0x10, PT ;  /* 0x000000100200780c */ /* 0x000fe40003f64270 */
[----:B------:R-:W-:Y:S02]  /*11650*/  FMNMX.FTZ R3, R7, R3, !PT ;  /* 0x0000000307037209 */ /* 0x000fe40007810000 */
[----:B------:R-:W-:Y:S02]  /*11660*/  FSEL R19, R19, -INF , P0 ;  /* 0xff80000013137808 */ /* 0x000fe40000000000 */
[----:B------:R-:W-:Y:S02]  /*11670*/  ISETP.GT.AND P0, PT, R0, 0x9, PT ;  /* 0x000000090000780c */ /* 0x000fe40003f04270 */
[----:B------:R-:W-:Y:S02]  /*11680*/  FSEL R16, R26, -INF , P1 ;  /* 0xff8000001a107808 */ /* 0x000fe40000800000 */
[----:B------:R-:W-:-:S02]  /*11690*/  ISETP.GT.AND P1, PT, R0, 0x10, PT ;  /* 0x000000100000780c */ /* 0x000fc40003f24270 */
[----:B------:R-:W-:Y:S02]  /*116a0*/  ISETP.GT.AND P2, PT, R2, 0x11, PT ;  /* 0x000000110200780c */ /* 0x000fe40003f44270 */
[----:B------:R-:W-:Y:S02]  /*116b0*/  FSEL R13, R40, -INF , P3 ;  /* 0xff800000280d7808 */ /* 0x000fe40001800000 */
[----:B------:R-:W-:Y:S02]  /*116c0*/  FMNMX.FTZ R3, R12, R3, !PT ;  /* 0x000000030c037209 */ /* 0x000fe40007810000 */
[----:B------:R-:W-:Y:S02]  /*116d0*/  FSEL R17, R27, -INF , P0 ;  /* 0xff8000001b117808 */ /* 0x000fe40000000000 */
[----:B------:R-:W-:Y:S02]  /*116e0*/  ISETP.GT.AND P0, PT, R0, 0x11, PT ;  /* 0x000000110000780c */ /* 0x000fe40003f04270 */
[----:B------:R-:W-:-:S02]  /*116f0*/  FSEL R22, R42, -INF , P1 ;  /* 0xff8000002a167808 */ /* 0x000fc40000800000 */
[----:B------:R-:W-:Y:S02]  /*11700*/  FSEL R20, R41, -INF , P2 ;  /* 0xff80000029147808 */ /* 0x000fe40001000000 */
[C---:B------:R-:W-:Y:S02]  /*11710*/  ISETP.GT.AND P1, PT, R2.reuse, 0x18, PT ;  /* 0x000000180200780c */ /* 0x040fe40003f24270 */
[----:B------:R-:W-:Y:S02]  /*11720*/  FMNMX.FTZ R3, R13, R3, !PT ;  /* 0x000000030d037209 */ /* 0x000fe40007810000 */
[----:B------:R-:W-:Y:S02]  /*11730*/  FSEL R23, R43, -INF , P0 ;  /* 0xff8000002b177808 */ /* 0x000fe40000000000 */
[----:B------:R-:W-:Y:S01]  /*11740*/  ISETP.GT.AND P0, PT, R2, 0x19, PT ;  /* 0x000000190200780c */ /* 0x000fe20003f04270 */
[----:B------:R-:W-:Y:S01]  /*11750*/  LDSM.16.MT88.4 R40, [R103] ;  /* 0x000000006728783b */ /* 0x000fe20000004200 */
[----:B------:R-:W-:-:S02]  /*11760*/  FSEL R18, R52, -INF , P1 ;  /* 0xff80000034127808 */ /* 0x000fc40000800000 */
[----:B------:R-:W-:Y:S02]  /*11770*/  FMNMX.FTZ R3, R20, R3, !PT ;  /* 0x0000000314037209 */ /* 0x000fe40007810000 */
[----:B------:R-:W-:Y:S02]  /*11780*/  ISETP.GT.AND P4, PT, R2, 0x20, PT ;  /* 0x000000200200780c */ /* 0x000fe40003f84270 */
[----:B------:R-:W-:Y:S02]  /*11790*/  FSEL R21, R53, -INF , P0 ;  /* 0xff80000035157808 */ /* 0x000fe40000000000 */
        /* <DEDUP_REMOVED lines=13> */
[C---:B------:R-:W-:Y:S02]  /*11870*/  ISETP.GT.AND P0, PT, R2.reuse, 0x30, PT ;  /* 0x000000300200780c */ /* 0x040fe40003f04270 */
[----:B------:R-:W-:-:S02]  /*11880*/  ISETP.GT.AND P3, PT, R2, 0x31, PT ;  /* 0x000000310200780c */ /* 0x000fc40003f64270 */
[----:B------:R-:W-:Y:S02]  /*11890*/  FSEL R88, R49, -INF , P1 ;  /* 0xff80000031587808 */ /* 0x000fe40000800000 */
[C---:B------:R-:W-:Y:S02]  /*118a0*/  ISETP.GT.AND P4, PT, R2.reuse, 0x38, PT ;  /* 0x000000380200780c */ /* 0x040fe40003f84270 */
[----:B------:R-:W-:Y:S02]  /*118b0*/  ISETP.GT.AND P2, PT, R2, 0x39, PT ;  /* 0x000000390200780c */ /* 0x000fe40003f44270 */
[----:B------:R-:W-:Y:S02]  /*118c0*/  FMNMX.FTZ R3, R89, R3, !PT ;  /* 0x0000000359037209 */ /* 0x000fe40007810000 */
        /* <DEDUP_REMOVED lines=20> */
[----:B------:R-:W-:Y:S01]  /*11a10*/  ISETP.GT.AND P1, PT, R0, 0x28, PT ;  /* 0x000000280000780c */ /* 0x000fe20003f24270 */
[----:B------:R-:W-:Y:S01]  /*11a20*/  LDSM.16.MT88.4 R36, [R186+0x800] ;  /* 0x00080000ba24783b */ /* 0x000fe20000004200 */
[----:B------:R-:W-:Y:S02]  /*11a30*/  FMNMX.FTZ R2, R98, R2, !PT ;  /* 0x0000000262027209 */ /* 0x000fe40007810000 */
[----:B------:R-:W-:Y:S02]  /*11a40*/  FMNMX.FTZ R3, R84, R3, !PT ;  /* 0x0000000354037209 */ /* 0x000fe40007810000 */
[----:B------:R-:W-:Y:S02]  /*11a50*/  ISETP.GT.AND P0, PT, R0, 0x29, PT ;  /* 0x000000290000780c */ /* 0x000fe40003f04270 */
[----:B------:R-:W-:Y:S02]  /*11a60*/  FSEL R94, R50, -INF , P1 ;  /* 0xff800000325e7808 */ /* 0x000fe40000800000 */
[----:B------:R-:W-:Y:S01]  /*11a70*/  FMNMX.FTZ R2, R99, R2, !PT ;  /* 0x0000000263027209 */ /* 0x000fe20007810000 */
[----:B------:R-:W1:Y:S01]  /*11a80*/  SHFL.BFLY PT, R4, R3, 0x2, 0x1f ;  /* 0x0c401f0003047f89 */ /* 0x000e6200000e0000 */
[----:B------:R-:W-:-:S02]  /*11a90*/  FSEL R97, R51, -INF , P0 ;  /* 0xff80000033617808 */ /* 0x000fc40000000000 */
[----:B------:R-:W-:Y:S01]  /*11aa0*/  ISETP.GT.AND P1, PT, R0, 0x30, PT ;  /* 0x000000300000780c */ /* 0x000fe20003f24270 */
[----:B------:R-:W-:Y:S01]  /*11ab0*/  LDSM.16.MT88.4 R48, [R187] ;  /* 0x00000000bb30783b */ /* 0x000fe20000004200 */
[----:B------:R-:W-:Y:S02]  /*11ac0*/  FMNMX.FTZ R2, R94, R2, !PT ;  /* 0x000000025e027209 */ /* 0x000fe40007810000 */
[----:B------:R-:W-:Y:S02]  /*11ad0*/  ISETP.GT.AND P0, PT, R0, 0x31, PT ;  /* 0x000000310000780c */ /* 0x000fe40003f04270 */
[----:B------:R-:W-:Y:S02]  /*11ae0*/  FSEL R96, R34, -INF , P1 ;  /* 0xff80000022607808 */ /* 0x000fe40000800000 */
[----:B------:R-:W-:Y:S02]  /*11af0*/  FMNMX.FTZ R2, R97, R2, !PT ;  /* 0x0000000261027209 */ /* 0x000fe40007810000 */
[----:B------:R-:W-:-:S02]  /*11b00*/  FSEL R95, R35, -INF , P0 ;  /* 0xff800000235f7808 */ /* 0x000fc40000000000 */
[----:B------:R-:W-:Y:S01]  /*11b10*/  ISETP.GT.AND P1, PT, R0, 0x38, PT ;  /* 0x000000380000780c */ /* 0x000fe20003f24270 */
[----:B----4-:R-:W-:Y:S01]  /*11b20*/  LDSM.16.MT88.4 R32, [R176+0x800] ;  /* 0x00080000b020783b */ /* 0x010fe20000004200 */
[----:B------:R-:W-:Y:S02]  /*11b30*/  FMNMX.FTZ R2, R96, R2, !PT ;  /* 0x0000000260027209 */ /* 0x000fe40007810000 */
[----:B------:R-:W-:Y:S02]  /*11b40*/  ISETP.GT.AND P0, PT, R0, 0x39, PT ;  /* 0x000000390000780c */ /* 0x000fe40003f04270 */
[----:B------:R-:W-:Y:S02]  /*11b50*/  FSEL R93, R30, -INF , P1 ;  /* 0xff8000001e5d7808 */ /* 0x000fe40000800000 */
[----:B------:R-:W-:Y:S02]  /*11b60*/  FMNMX.FTZ R2, R95, R2, !PT ;  /* 0x000000025f027209 */ /* 0x000fe40007810000 */
[----:B------:R-:W-:-:S02]  /*11b70*/  FSEL R92, R31, -INF , P0 ;  /* 0xff8000001f5c7808 */ /* 0x000fc40000000000 */
        /* <DEDUP_REMOVED lines=19> */
[----:B------:R1:W-:Y:S01]  /*11cb0*/  MUFU.EX2 R77, R3 ;  /* 0x00000003004d7308 */ /* 0x0003e20000000800 */
[----:B------:R-:W3:Y:S07]  /*11cc0*/  LDSM.16.MT88.4 R4, [R176] ;  /* 0x00000000b004783b */ /* 0x000eee0000004200 */
[----:B------:R4:W2:Y:S01]  /*11cd0*/  MUFU.EX2 R70, R0 ;  /* 0x0000000000467308 */ /* 0x0008a20000000800 */
[----:B-1----:R-:W-:Y:S02]  /*11ce0*/  FFMA.FTZ R3, R13, c[0x0][0x2d0], -R2 ;  /* 0x0000b4000d037a23 */ /* 0x002fe40000010802 */
[----:B----4-:R-:W-:-:S05]  /*11cf0*/  FMUL.FTZ R0, R8, c[0x0][0x2d0] ;  /* 0x0000b40008007a20 */ /* 0x010fca0000410000 */
[----:B------:R1:W-:Y:S01]  /*11d00*/  MUFU.EX2 R78, R3 ;  /* 0x00000003004e7308 */ /* 0x0003e20000000800 */
[----:B------:R-:W-:-:S05]  /*11d10*/  FSEL R0, R0, RZ, P0 ;  /* 0x000000ff00007208 */ /* 0x000fca0000000000 */
[--C-:B-1----:R-:W-:Y:S02]  /*11d20*/  FFMA.FTZ R3, R14, c[0x0][0x2d0], -R0.reuse ;  /* 0x0000b4000e037a23 */ /* 0x102fe40000010800 */
[----:B------:R-:W1:Y:S02]  /*11d30*/  LDSM.16.MT88.4 R12, [R186] ;  /* 0x00000000ba0c783b */ /* 0x000e640000004200 */
[----:B------:R4:W-:Y:S02]  /*11d40*/  MUFU.EX2 R65, R3 ;  /* 0x0000000300417308 */ /* 0x0009e40000000800 */
[----:B----4-:R-:W-:-:S06]  /*11d50*/  FFMA.FTZ R3, R19, c[0x0][0x2d0], -R0 ;  /* 0x0000b40013037a23 */ /* 0x010fcc0000010800 */
[----:B------:R4:W1:Y:S02]  /*11d60*/  MUFU.EX2 R64, R3 ;  /* 0x0000000300407308 */ /* 0x0008640000000800 */
[----:B----4-:R-:W-:-:S06]  /*11d70*/  FFMA.FTZ R3, R16, c[0x0][0x2d0], -R0 ;  /* 0x0000b40010037a23 */ /* 0x010fcc0000010800 */
[----:B------:R4:W-:Y:S02]  /*11d80*/  MUFU.EX2 R69, R3 ;  /* 0x0000000300457308 */ /* 0x0009e40000000800 */
[----:B----4-:R-:W-:-:S06]  /*11d90*/  FFMA.FTZ R3, R17, c[0x0][0x2d0], -R0 ;  /* 0x0000b40011037a23 */ /* 0x010fcc0000010800 */
[----:B------:R4:W1:Y:S02]  /*11da0*/  MUFU.EX2 R71, R3 ;  /* 0x0000000300477308 */ /* 0x0008640000000800 */
[----:B----4-:R-:W-:-:S06]  /*11db0*/  FFMA.FTZ R3, R20, c[0x0][0x2d0], -R2 ;  /* 0x0000b40014037a23 */ /* 0x010fcc0000010802 */
[----:B------:R4:W1:Y:S02]  /*11dc0*/  MUFU.EX2 R79, R3 ;  /* 0x00000003004f7308 */ /* 0x0008640000000800 */
[----:B----4-:R-:W-:-:S06]  /*11dd0*/  FFMA.FTZ R3, R18, c[0x0][0x2d0], -R2 ;  /* 0x0000b40012037a23 */ /* 0x010fcc0000010802 */
[----:B------:R4:W-:Y:S02]  /*11de0*/  MUFU.EX2 R82, R3 ;  /* 0x0000000300527308 */ /* 0x0009e40000000800 */
[----:B----4-:R-:W-:-:S06]  /*11df0*/  FFMA.FTZ R3, R21, c[0x0][0x2d0], -R2 ;  /* 0x0000b40015037a23 */ /* 0x010fcc0000010802 */
[----:B------:R4:W-:Y:S01]  /*11e00*/  MUFU.EX2 R83, R3 ;  /* 0x0000000300537308 */ /* 0x0009e20000000800 */
[----:B--2---:R-:W-:Y:S02]  /*11e10*/  F2FP.PACK_AB R16, R66, R67 ;  /* 0x000000434210723e */ /* 0x004fe400000000ff */
[----:B------:R-:W-:Y:S02]  /*11e20*/  F2FP.PACK_AB R18, R77, R70 ;  /* 0x000000464d12723e */ /* 0x000fe400000000ff */
[----:B-1----:R-:W-:Y:S01]  /*11e30*/  F2FP.PACK_AB R17, R64, R65 ;  /* 0x000000414011723e */ /* 0x002fe200000000ff */
[----:B----4-:R-:W-:-:S04]  /*11e40*/  FFMA.FTZ R3, R22, c[0x0][0x2d0], -R0 ;  /* 0x0000b40016037a23 */ /* 0x010fc80000010800 */
[----:B------:R1:W-:Y:S01]  /*11e50*/  MUFU.EX2 R68, R3 ;  /* 0x0000000300447308 */ /* 0x0003e20000000800 */
[----:B------:R-:W-:Y:S01]  /*11e60*/  F2FP.PACK_AB R19, R71, R69 ;  /* 0x000000454713723e */ /* 0x000fe200000000ff */
[----:B-1----:R-:W-:-:S06]  /*11e70*/  FFMA.FTZ R3, R23, c[0x0][0x2d0], -R0 ;  /* 0x0000b40017037a23 */ /* 0x002fcc0000010800 */
[----:B------:R1:W2:Y:S01]  /*11e80*/  MUFU.EX2 R76, R3 ;  /* 0x00000003004c7308 */ /* 0x0002a20000000800 */
[----:B---3--:R-:W-:Y:S01]  /*11e90*/  HMMA.16816.F32 R24, R16, R4, RZ ;  /* 0x000000041018723c */ /* 0x008fe200000018ff */
[----:B-1----:R-:W-:-:S06]  /*11ea0*/  FFMA.FTZ R3, R52, c[0x0][0x2d0], -R0 ;  /* 0x0000b40034037a23 */ /* 0x002fcc0000010800 */
[----:B------:R1:W-:Y:S01]  /*11eb0*/  MUFU.EX2 R81, R3 ;  /* 0x0000000300517308 */ /* 0x0003e20000000800 */
[----:B------:R-:W-:Y:S01]  /*11ec0*/  HMMA.16816.F32 R20, R16, R6, RZ ;  /* 0x000000061014723c */ /* 0x000fe200000018ff */
[----:B-1----:R-:W-:-:S07]  /*11ed0*/  FFMA.FTZ R3, R53, c[0x0][0x2d0], -R0 ;  /* 0x0000b40035037a23 */ /* 0x002fce0000010800 */
[C---:B------:R-:W-:Y:S01]  /*11ee0*/  HMMA.16816.F32 R44, R16.reuse, R12, RZ ;  /* 0x0000000c102c723c */ /* 0x040fe200000018ff */
[----:B-----5:R-:W1:Y:S01]  /*11ef0*/  LDSM.16.MT88.4 R52, [R107+0x800] ;  /* 0x000800006b34783b */ /* 0x020e620000004200 */
[----:B------:R-:W3:Y:S05]  /*11f00*/  MUFU.EX2 R80, R3 ;  /* 0x0000000300507308 */ /* 0x000eea0000000800 */
[----:B------:R-:W-:Y:S01]  /*11f10*/  F2FP.PACK_AB R12, R79, R78 ;  /* 0x0000004e4f0c723e */ /* 0x000fe200000000ff */
[----:B------:R-:W-:Y:S01]  /*11f20*/  HMMA.16816.F32 R28, R16, R14, RZ ;  /* 0x0000000e101c723c */ /* 0x000fe200000018ff */
[----:B--2---:R-:W-:-:S06]  /*11f30*/  F2FP.PACK_AB R13, R76, R68 ;  /* 0x000000444c0d723e */ /* 0x004fcc00000000ff */
[----:B------:R-:W-:Y:S02]  /*11f40*/  F2FP.PACK_AB R14, R83, R82 ;  /* 0x00000052530e723e */ /* 0x000fe400000000ff */
[----:B---3--:R-:W-:-:S07]  /*11f50*/  F2FP.PACK_AB R15, R80, R81 ;  /* 0x00000051500f723e */ /* 0x008fce00000000ff */
[C---:B------:R-:W-:Y:S08]  /*11f60*/  HMMA.16816.F32 R192, R12.reuse, R32, R24 ;  /* 0x000000200cc0723c */ /* 0x040ff00000001818 */
[----:B------:R-:W-:Y:S01]  /*11f70*/  HMMA.16816.F32 R128, R12, R34, R20 ;  /* 0x000000220c80723c */ /* 0x000fe20000001814 */
[----:B------:R-:W-:Y:S07]  /*11f80*/  LDSM.16.MT88.4 R32, [R176+0x2800] ;  /* 0x00280000b020783b */ /* 0x000fee0000004200 */
[C---:B------:R-:W-:Y:S08]  /*11f90*/  HMMA.16816.F32 R24, R16.reuse, R40, RZ ;  /* 0x000000281018723c */ /* 0x040ff000000018ff */
[C---:B------:R-:W-:Y:S01]  /*11fa0*/  HMMA.16816.F32 R20, R16.reuse, R42, RZ ;  /* 0x0000002a1014723c */ /* 0x040fe200000018ff */
[----:B------:R-:W2:Y:S07]  /*11fb0*/  LDSM.16.MT88.4 R40, [R176+0x2000] ;  /* 0x00200000b028783b */ /* 0x000eae0000004200 */
[----:B------:R-:W-:Y:S08]  /*11fc0*/  HMMA.16816.F32 R4, R16, R48, RZ ;  /* 0x000000301004723c */ /* 0x000ff000000018ff */
        /* <DEDUP_REMOVED lines=15> */
[C---:B------:R-:W-:Y:S01]  /*120c0*/  HMMA.16816.F32 R56, R12.reuse, R32, R24 ;  /* 0x000000200c38723c */ /* 0x040fe20000001818 */
[----:B------:R-:W2:Y:S07]  /*120d0*/  LDSM.16.MT88.4 R24, [R107+0x2800] ;  /* 0x002800006b18783b */ /* 0x000eae0000004200 */
[----:B----4-:R-:W-:Y:S08]  /*120e0*/  HMMA.16816.F32 R156, R12, R36, R4 ;  /* 0x000000240c9c723c */ /* 0x010ff00000001804 */
[C---:B-1----:R-:W-:Y:S08]  /*120f0*/  HMMA.16816.F32 R4, R16.reuse, R40, RZ ;  /* 0x000000281004723c */ /* 0x042ff000000018ff */
[----:B------:R-:W-:Y:S11]  /*12100*/  HMMA.16816.F32 R28, R16, R62, RZ ;  /* 0x0000003e101c723c */ /* 0x000ff600000018ff */
[----:B------:R-:W-:Y:S05]  /*12110*/  @!UPT UIADD3 URZ, URZ, URZ, URZ ;  /* 0x0000003f3f3ff290 */ /* 0x000fea000fffe03f */
[C---:B--2---:R-:W-:Y:S08]  /*12120*/  HMMA.16816.F32 R140, R12.reuse, R24, R4 ;  /* 0x000000180c8c723c */ /* 0x044ff00000001804 */
[----:B------:R-:W-:Y:S01]  /*12130*/  HMMA.16816.F32 R48, R12, R74, R28 ;  /* 0x0000004a0c30723c */ /* 0x000fe2000000181c */
[----:B------:R-:W1:Y:S07]  /*12140*/  LDSM.16.MT88.4 R28, [R186+0x4000] ;  /* 0x00400000ba1c783b */ /* 0x000e6e0000004200 */
        /* <DEDUP_REMOVED lines=22> */
[----:B------:R-:W-:Y:S01]  /*122b0*/  FADD.FTZ R3, R68, R3 ;  /* 0x0000000344037221 */ /* 0x000fe20000010000 */
[----:B-1----:R-:W-:Y:S01]  /*122c0*/  HMMA.16816.F32 R4, R16, R20, RZ ;  /* 0x000000141004723c */ /* 0x002fe200000018ff */
[--C-:B------:R-:W-:Y:S02]  /*122d0*/  FFMA.FTZ R28, R91, c[0x0][0x2d0], -R2.reuse ;  /* 0x0000b4005b1c7a23 */ /* 0x100fe40000010802 */
[--C-:B------:R-:W-:Y:S11]  /*122e0*/  FFMA.FTZ R30, R90, c[0x0][0x2d0], -R2.reuse ;  /* 0x0000b4005a1e7a23 */ /* 0x100ff60000010802 */
[----:B------:R-:W-:Y:S10]  /*122f0*/  @!UPT UIADD3 URZ, URZ, URZ, URZ ;  /* 0x0000003f3f3ff290 */ /* 0x000ff4000fffe03f */
[----:B------:R-:W-:Y:S08]  /*12300*/  HMMA.16816.F32 R68, R12, R24, R4 ;  /* 0x000000180c44723c */ /* 0x000ff00000001804 */
[----:B------:R-:W-:Y:S01]  /*12310*/  HMMA.16816.F32 R4, R16, R22, RZ ;  /* 0x000000161004723c */ /* 0x000fe200000018ff */
[----:B------:R-:W-:Y:S02]  /*12320*/  FADD.FTZ R31, R76, R3 ;  /* 0x000000034c1f7221 */ /* 0x000fe40000010000 */
[--C-:B------:R-:W-:Y:S01]  /*12330*/  FFMA.FTZ R32, R89, c[0x0][0x2d0], -R2.reuse ;  /* 0x0000b40059207a23 */ /* 0x100fe20000010802 */
[----:B------:R-:W1:Y:S01]  /*12340*/  MUFU.EX2 R3, R28 ;  /* 0x0000001c00037308 */ /* 0x000e620000000800 */
[----:B------:R-:W-:-:S02]  /*12350*/  FFMA.FTZ R33, R88, c[0x0][0x2d0], -R2 ;  /* 0x0000b40058217a23 */ /* 0x000fc40000010802 */
[--C-:B------:R-:W-:Y:S02]  /*12360*/  FFMA.FTZ R40, R87, c[0x0][0x2d0], -R2.reuse ;  /* 0x0000b40057287a23 */ /* 0x100fe40000010802 */
[--C-:B------:R-:W-:Y:S02]  /*12370*/  FFMA.FTZ R41, R86, c[0x0][0x2d0], -R2.reuse ;  /* 0x0000b40056297a23 */ /* 0x100fe40000010802 */
[--C-:B------:R-:W-:Y:S02]  /*12380*/  FFMA.FTZ R42, R85, c[0x0][0x2d0], -R2.reuse ;  /* 0x0000b400552a7a23 */ /* 0x100fe40000010802 */
[----:B------:R-:W-:Y:S02]  /*12390*/  FFMA.FTZ R43, R84, c[0x0][0x2d0], -R2 ;  /* 0x0000b400542b7a23 */ /* 0x000fe40000010802 */
[----:B------:R2:W-:Y:S01]  /*123a0*/  MUFU.EX2 R2, R30 ;  /* 0x0000001e00027308 */ /* 0x0005e20000000800 */
[----:B------:R-:W-:Y:S01]  /*123b0*/  FFMA.FTZ R35, R94, c[0x0][0x2d0], -R0 ;  /* 0x0000b4005e237a23 */ /* 0x000fe20000010800 */
[----:B------:R-:W-:Y:S07]  /*123c0*/  LDSM.16.MT88.4 R84, [R176+0x5800] ;  /* 0x00580000b054783b */ /* 0x000fee0000004200 */
        /* <DEDUP_REMOVED lines=10> */
[----:B------:R-:W-:-:S07]  /*12470*/  FADD.FTZ R4, R83, R4 ;  /* 0x0000000453047221 */ /* 0x000fce0000010000 */
[----:B------:R-:W4:Y:S08]  /*12480*/  MUFU.EX2 R5, R5 ;  /* 0x0000000500057308 */ /* 0x000f300000000800 */
[----:B------:R4:W5:Y:S01]  /*12490*/  MUFU.EX2 R7, R33 ;  /* 0x0000002100077308 */ /* 0x0009620000000800 */
[----:B-1----:R-:W-:Y:S02]  /*124a0*/  FADD.FTZ R4, R3, R4 ;  /* 0x0000000403047221 */ /* 0x002fe40000010000 */
[----:B------:R-:W-:-:S02]  /*124b0*/  FFMA.FTZ R34, R97, c[0x0][0x2d0], -R0 ;  /* 0x0000b40061227a23 */ /* 0x000fc40000010800 */
[--C-:B------:R-:W-:Y:S02]  /*124c0*/  FFMA.FTZ R37, R96, c[0x0][0x2d0], -R0.reuse ;  /* 0x0000b40060257a23 */ /* 0x100fe40000010800 */
[--C-:B------:R-:W-:Y:S02]  /*124d0*/  FFMA.FTZ R36, R95, c[0x0][0x2d0], -R0.reuse ;  /* 0x0000b4005f247a23 */ /* 0x100fe40000010800 */
[--C-:B------:R-:W-:Y:S02]  /*124e0*/  FFMA.FTZ R39, R93, c[0x0][0x2d0], -R0.reuse ;  /* 0x0000b4005d277a23 */ /* 0x100fe40000010800 */
[----:B------:R-:W-:Y:S02]  /*124f0*/  FFMA.FTZ R38, R92, c[0x0][0x2d0], -R0 ;  /* 0x0000b4005c267a23 */ /* 0x000fe40000010800 */
[----:B---3--:R-:W-:Y:S02]  /*12500*/  FADD.FTZ R0, R6, R22 ;  /* 0x0000001606007221 */ /* 0x008fe40000010000 */
[C---:B------:R-:W-:Y:S01]  /*12510*/  FADD.FTZ R21, R2.reuse, R4 ;  /* 0x0000000402157221 */ /* 0x040fe20000010000 */
[----:B------:R-:W-:Y:S01]  /*12520*/  F2FP.PACK_AB R4, R2, R3 ;  /* 0x000000030204723e */ /* 0x000fe200000000ff */
[C---:B----4-:R-:W-:Y:S01]  /*12530*/  FADD.FTZ R33, R5.reuse, R0 ;  /* 0x0000000005217221 */ /* 0x050fe20000010000 */
[----:B------:R-:W-:Y:S01]  /*12540*/  F2FP.PACK_AB R5, R5, R6 ;  /* 0x000000060505723e */ /* 0x000fe200000000ff */
[----:B------:R-:W-:Y:S01]  /*12550*/  FADD.FTZ R2, R20, R21 ;  /* 0x0000001514027221 */ /* 0x000fe20000010000 */
[----:B-----5:R-:W-:-:S02]  /*12560*/  F2FP.PACK_AB R6, R7, R20 ;  /* 0x000000140706723e */ /* 0x020fc400000000ff */
[C---:B--2---:R-:W-:Y:S01]  /*12570*/  HMMA.16816.F32 R20, R16.reuse, R28, RZ ;  /* 0x0000001c1014723c */ /* 0x044fe200000018ff */
        /* <DEDUP_REMOVED lines=129> */
[C---:B------:R-:W-:Y:S01]  /*12d90*/  SHF.L.U64.HI R16, R215.reuse, 0x1, R229 ;  /* 0x00000001d7107819 */ /* 0x040fe200000102e5 */
        /* <DEDUP_REMOVED lines=18> */
.L_x_6133:
        /* <DEDUP_REMOVED lines=21> */
.L_x_6134:
        /* <DEDUP_REMOVED lines=21> */
.L_x_6026:
[----:B------:R-:W-:Y:S05]  /*13160*/  BSYNC B0 ;  /* 0x0000000000007941 */ /* 0x000fea0003800000 */
.L_x_6025:
        /* <DEDUP_REMOVED lines=20> */
.L_x_6038:
        /* <DEDUP_REMOVED lines=40> */
.L_x_6135:
        /* <DEDUP_REMOVED lines=22> */
.L_x_6136:
        /* <DEDUP_REMOVED lines=21> */
.L_x_6031:
[----:B------:R-:W-:Y:S05]  /*137e0*/  BSYNC B0 ;  /* 0x0000000000007941 */ /* 0x000fea0003800000 */
.L_x_6030:
        /* <DEDUP_REMOVED lines=179> */
[----:B------:R-:W-:Y:S02]  /*14320*/  FSEL R159, R16, -INF , P3 ;  /* 0xff800000109f7808 */ /* 0x000fe40001800000 */
[----:B------:R-:W-:Y:S02]  /*14330*/  ISETP.GT.AND P2, PT, R2, 0x11, PT ;  /* 0x000000110200780c */ /* 0x000fe40003f44270 */
[----:B------:R-:W-:Y:S02]  /*14340*/  FMNMX.FTZ R3, R4, R3, !PT ;  /* 0x0000000304037209 */ /* 0x000fe40007810000 */
[----:B------:R-:W-:Y:S02]  /*14350*/  ISETP.GT.AND P1, PT, R0, RZ, PT ;  /* 0x000000ff0000720c */ /* 0x000fe40003f24270 */
[----:B------:R-:W-:Y:S02]  /*14360*/  FSEL R168, R17, -INF , P2 ;  /* 0xff80000011a87808 */ /* 0x000fe40001000000 */
[----:B------:R-:W-:Y:S02]  /*14370*/  FSEL R154, R6, -INF , P1 ;  /* 0xff800000069a7808 */ /* 0x000fe40000800000 */
[----:B------:R-:W-:Y:S02]  /*14380*/  ISETP.GT.AND P1, PT, R0, 0x8, PT ;  /* 0x000000080000780c */ /* 0x000fe40003f24270 */
[----:B------:R-:W-:Y:S02]  /*14390*/  ISETP.GT.AND P3, PT, R2, 0x18, PT ;  /* 0x000000180200780c */ /* 0x000fe40003f64270 */
[----:B------:R-:W-:Y:S02]  /*143a0*/  ISETP.GT.AND P0, PT, R0, 0x1, PT ;  /* 0x000000010000780c */ /* 0x000fe40003f04270 */
[----:B------:R-:W-:Y:S02]  /*143b0*/  FMNMX.FTZ R3, R159, R3, !PT ;  /* 0x000000039f037209 */ /* 0x000fe40007810000 */
[----:B------:R-:W-:Y:S02]  /*143c0*/  FSEL R153, R7, -INF , P0 ;  /* 0xff80000007997808 */ /* 0x000fe40000000000 */
[----:B------:R-:W-:Y:S02]  /*143d0*/  FSEL R7, R14, -INF , P1 ;  /* 0xff8000000e077808 */ /* 0x000fe40000800000 */
[----:B------:R-:W-:Y:S02]  /*143e0*/  ISETP.GT.AND P1, PT, R0, 0x10, PT ;  /* 0x000000100000780c */ /* 0x000fe40003f24270 */
[----:B------:R-:W-:Y:S02]  /*143f0*/  ISETP.GT.AND P2, PT, R2, 0x19, PT ;  /* 0x000000190200780c */ /* 0x000fe40003f44270 */
[----:B------:R-:W-:Y:S02]  /*14400*/  FSEL R164, R20, -INF , P3 ;  /* 0xff80000014a47808 */ /* 0x000fe40001800000 */
[----:B------:R-:W-:Y:S02]  /*14410*/  FMNMX.FTZ R3, R168, R3, !PT ;  /* 0x00000003a8037209 */ /* 0x000fe40007810000 */
        /* <DEDUP_REMOVED lines=22> */
[----:B------:R-:W-:Y:S02]  /*14580*/  ISETP.GT.AND P0, PT, R0, 0x9, PT ;  /* 0x000000090000780c */ /* 0x000fe40003f04270 */
[----:B------:R-:W-:Y:S02]  /*14590*/  FMNMX.FTZ R6, R153, R6, !PT ;  /* 0x0000000699067209 */ /* 0x000fe40007810000 */
[----:B------:R-:W-:Y:S02]  /*145a0*/  FSEL R201, R33, -INF , P2 ;  /* 0xff80000021c97808 */ /* 0x000fe40001000000 */
[----:B------:R-:W-:Y:S02]  /*145b0*/  ISETP.GT.AND P1, PT, R2, 0x38, PT ;  /* 0x000000380200780c */ /* 0x000fe40003f24270 */
[----:B------:R-:W-:Y:S02]  /*145c0*/  FMNMX.FTZ R3, R202, R3, !PT ;  /* 0x00000003ca037209 */ /* 0x000fe40007810000 */
[----:B------:R-:W-:Y:S02]  /*145d0*/  FSEL R15, R15, -INF , P0 ;  /* 0xff8000000f0f7808 */ /* 0x000fe40000000000 */
[----:B------:R-:W-:Y:S02]  /*145e0*/  FMNMX.FTZ R6, R7, R6, !PT ;  /* 0x0000000607067209 */ /* 0x000fe40007810000 */
[----:B------:R-:W-:Y:S02]  /*145f0*/  FSEL R198, R36, -INF , P1 ;  /* 0xff80000024c67808 */ /* 0x000fe40000800000 */
        /* <DEDUP_REMOVED lines=27> */
[----:B-1----:R-:W-:Y:S02]  /*147b0*/  FMNMX.FTZ R0, R3, R6, !PT ;  /* 0x0000000603007209 */ /* 0x002fe40007810000 */
[----:B------:R-:W-:Y:S02]  /*147c0*/  FSEL R203, R38, -INF , P1 ;  /* 0xff80000026cb7808 */ /* 0x000fe40000800000 */
        /* <DEDUP_REMOVED lines=18> */
[--C-:B------:R-:W-:Y:S02]  /*148f0*/  FFMA.FTZ R0, R152, c[0x0][0x2d0], -R157.reuse ;  /* 0x0000b40098007a23 */ /* 0x100fe4000001089d */
[----:B------:R-:W1:Y:S02]  /*14900*/  SHFL.BFLY PT, R3, R2, 0x2, 0x1f ;  /* 0x0c401f0002037f89 */ /* 0x000e6400000e0000 */
[----:B------:R2:W-:Y:S01]  /*14910*/  MUFU.EX2 R206, R0 ;  /* 0x0000000000ce7308 */ /* 0x0005e20000000800 */
[----:B-1----:R-:W-:Y:S01]  /*14920*/  FMNMX.FTZ R2, R2, R3, !PT ;  /* 0x0000000302027209 */ /* 0x002fe20007810000 */
[--C-:B--2---:R-:W-:Y:S04]  /*14930*/  FFMA.FTZ R0, R8, c[0x0][0x2d0], -R157.reuse ;  /* 0x0000b40008007a23 */ /* 0x104fe8000001089d */
[----:B------:R-:W1:Y:S04]  /*14940*/  SHFL.BFLY PT, R3, R2, 0x1, 0x1f ;  /* 0x0c201f0002037f89 */ /* 0x000e6800000e0000 */
[----:B------:R2:W3:Y:S01]  /*14950*/  MUFU.EX2 R205, R0 ;  /* 0x0000000000cd7308 */ /* 0x0004e20000000800 */
[----:B-1----:R-:W-:Y:S01]  /*14960*/  FMNMX.FTZ R8, R2, R3, !PT ;  /* 0x0000000302087209 */ /* 0x002fe20007810000 */
[--C-:B--2---:R-:W-:Y:S01]  /*14970*/  FFMA.FTZ R0, R5, c[0x0][0x2d0], -R157.reuse ;  /* 0x0000b40005007a23 */ /* 0x104fe2000001089d */
[----:B---3--:R-:W-:Y:S02]  /*14980*/  F2FP.PACK_AB R152, R205, R206 ;  /* 0x000000cecd98723e */ /* 0x008fe400000000ff */
[C---:B------:R-:W-:Y:S05]  /*14990*/  FSETP.NEU.FTZ.AND P0, PT, R8.reuse, -INF , PT ;  /* 0xff8000000800780b */ /* 0x040fea0003f1d000 */
[----:B------:R1:W-:Y:S01]  /*149a0*/  MUFU.EX2 R212, R0 ;  /* 0x0000000000d47308 */ /* 0x0003e20000000800 */
[----:B------:R-:W-:Y:S05]  /*149b0*/  FMUL.FTZ R2, R8, c[0x0][0x2d0] ;  /* 0x0000b40008027a20 */ /* 0x000fea0000410000 */
[----:B------:R-:W-:Y:S02]  /*149c0*/  FSEL R158, R2, RZ, P0 ;  /* 0x000000ff029e7208 */ /* 0x000fe40000000000 */
[----:B------:R-:W-:Y:S02]  /*149d0*/  FSEL R2, R9, RZ, P1 ;  /* 0x000000ff09027208 */ /* 0x000fe40000800000 */
[----:B------:R-:W-:Y:S01]  /*149e0*/  ISETP.GE.AND P1, PT, R213, 0x1, PT ;  /* 0x00000001d500780c */ /* 0x000fe20003f26270 */
[----:B------:R-:W-:Y:S02]  /*149f0*/  FFMA.FTZ R3, R15, c[0x0][0x2d0], -R158 ;  /* 0x0000b4000f037a23 */ /* 0x000fe4000001089e */
[----:B------:R-:W-:Y:S02]  /*14a00*/  FADD.FTZ R2, -R2, R106 ;  /* 0x0000006a02027221 */ /* 0x000fe40000010100 */
[----:B------:R2:W-:Y:S02]  /*14a10*/  MUFU.EX2 R208, R3 ;  /* 0x0000000300d07308 */ /* 0x0005e40000000800 */
[----:B------:R-:W-:Y:S02]  /*14a20*/  FMUL.FTZ R2, R2, c[0x0][0x2d0] ;  /* 0x0000b40002027a20 */ /* 0x000fe40000410000 */
[--C-:B-1----:R-:W-:Y:S06]  /*14a30*/  FFMA.FTZ R0, R4, c[0x0][0x2d0], -R157.reuse ;  /* 0x0000b40004007a23 */ /* 0x102fec000001089d */
[----:B------:R-:W1:Y:S10]  /*14a40*/  MUFU.EX2 R2, R2 ;  /* 0x0000000200027308 */ /* 0x000e740000000800 */
[----:B------:R3:W4:Y:S01]  /*14a50*/  MUFU.EX2 R211, R0 ;  /* 0x0000000000d37308 */ /* 0x0007220000000800 */
[----:B--2---:R-:W-:Y:S04]  /*14a60*/  IADD3 R3, R186, R176, RZ ;  /* 0x000000b0ba037210 */ /* 0x004fe80007ffe0ff */
[----:B------:R-:W-:Y:S01]  /*14a70*/  IADD3 R106, R184, R3, RZ ;  /* 0x00000003b86a7210 */ /* 0x000fe20007ffe0ff */
[----:B------:R-:W2:Y:S01]  /*14a80*/  LDSM.16.MT88.4 R16, [R3] ;  /* 0x000000000310783b */ /* 0x000ea20000004200 */
[C---:B-1----:R-:W-:Y:S02]  /*14a90*/  FMUL.FTZ R4, R2.reuse, R112 ;  /* 0x0000007002047220 */ /* 0x042fe40000410000 */
[C---:B------:R-:W-:Y:S05]  /*14aa0*/  FMUL.FTZ R5, R2.reuse, R113 ;  /* 0x0000007102057220 */ /* 0x040fea0000410000 */
[----:B------:R-:W1:Y:S01]  /*14ab0*/  LDSM.16.MT88.4 R24, [R106] ;  /* 0x000000006a18783b */ /* 0x000e620000004200 */
[C---:B------:R-:W-:Y:S02]  /*14ac0*/  FMUL.FTZ R12, R2.reuse, R116 ;  /* 0x00000074020c7220 */ /* 0x040fe40000410000 */
[C---:B------:R-:W-:Y:S02]  /*14ad0*/  FMUL.FTZ R13, R2.reuse, R117 ;  /* 0x00000075020d7220 */ /* 0x040fe40000410000 */
[----:B------:R-:W-:Y:S02]  /*14ae0*/  FMUL.FTZ R21, R2, R125 ;  /* 0x0000007d02157220 */ /* 0x000fe40000410000 */
[--C-:B---3--:R-:W-:Y:S01]  /*14af0*/  FFMA.FTZ R0, R154, c[0x0][0x2d0], -R158.reuse ;  /* 0x0000b4009a007a23 */ /* 0x108fe2000001089e */
[----:B----4-:R-:W-:Y:S01]  /*14b00*/  F2FP.PACK_AB R154, R211, R212 ;  /* 0x000000d4d39a723e */ /* 0x010fe200000000ff */
        /* <DEDUP_REMOVED lines=30> */
[----:B------:R-:W-:Y:S02]  /*14cf0*/  FFMA.FTZ R0, R7, c[0x0][0x2d0], -R158 ;  /* 0x0000b40007007a23 */ /* 0x000fe4000001089e */
        /* <DEDUP_REMOVED lines=13> */
[----:B---3--:R-:W-:Y:S02]  /*14dd0*/  FSEL R0, R8, RZ, P0 ;  /* 0x000000ff08007208 */ /* 0x008fe40000000000 */
[----:B----4-:R-:W-:Y:S03]  /*14de0*/  F2FP.PACK_AB R155, R208, R209 ;  /* 0x000000d1d09b723e */ /* 0x010fe600000000ff */
[----:B------:R-:W-:Y:S01]  /*14df0*/  FADD.FTZ R0, -R0, R107 ;  /* 0x0000006b00007221 */ /* 0x000fe20000010100 */
[----:B------:R-:W-:Y:S03]  /*14e00*/  IADD3 R107, R184, R156, RZ ;  /* 0x0000009cb86b7210 */ /* 0x000fe60007ffe0ff */
[----:B------:R-:W-:Y:S06]  /*14e10*/  FMUL.FTZ R0, R0, c[0x0][0x2d0] ;  /* 0x0000b40000007a20 */ /* 0x000fec0000410000 */
[----:B------:R-:W3:Y:S02]  /*14e20*/  MUFU.EX2 R0, R0 ;  /* 0x0000000000007308 */ /* 0x000ee40000000800 */
        /* <DEDUP_REMOVED lines=71> */
[--C-:B------:R-:W-:Y:S02]  /*152a0*/  FFMA.FTZ R120, R159, c[0x0][0x2d0], -R157.reuse ;  /* 0x0000b4009f787a23 */ /* 0x100fe4000001089d */
        /* <DEDUP_REMOVED lines=13> */
[----:B------:R2:W-:Y:S01]  /*15380*/  MUFU.EX2 R169, R124 ;  /* 0x0000007c00a97308 */ /* 0x0005e20000000800 */
[----:B------:R-:W-:Y:S02]  /*15390*/  FADD.FTZ R2, R212, R2 ;  /* 0x00000002d4027221 */ /* 0x000fe40000010000 */
[----:B------:R-:W-:Y:S01]  /*153a0*/  FADD.FTZ R0, R209, R0 ;  /* 0x00000000d1007221 */ /* 0x000fe20000010000 */
[C---:B-1----:R-:W-:Y:S03]  /*153b0*/  HMMA.16816.F32 R64, R152.reuse, R112, R64 ;  /* 0x000000709840723c */ /* 0x042fe60000001840 */
[----:B------:R-:W-:Y:S03]  /*153c0*/  FADD.FTZ R2, R211, R2 ;  /* 0x00000002d3027221 */ /* 0x000fe60000010000 */
[----:B------:R1:W5:Y:S01]  /*153d0*/  MUFU.EX2 R193, R120 ;  /* 0x0000007800c17308 */ /* 0x0003620000000800 */
[----:B------:R-:W-:Y:S01]  /*153e0*/  FADD.FTZ R0, R208, R0 ;  /* 0x00000000d0007221 */ /* 0x000fe20000010000 */
[C---:B------:R-:W-:Y:S01]  /*153f0*/  HMMA.16816.F32 R68, R152.reuse, R114, R68 ;  /* 0x000000729844723c */ /* 0x040fe20000001844 */
[----:B------:R-:W5:Y:S03]  /*15400*/  LDSM.16.MT88.4 R112, [R106+0x4000] ;  /* 0x004000006a70783b */ /* 0x000f660000004200 */
[----:B---3--:R-:W-:Y:S04]  /*15410*/  FADD.FTZ R2, R195, R2 ;  /* 0x00000002c3027221 */ /* 0x008fe80000010000 */
[C---:B----4-:R-:W-:Y:S04]  /*15420*/  HMMA.16816.F32 R72, R152.reuse, R116, R72 ;  /* 0x000000749848723c */ /* 0x050fe80000001848 */
[--C-:B--2---:R-:W-:Y:S02]  /*15430*/  FFMA.FTZ R124, R163, c[0x0][0x2d0], -R158.reuse ;  /* 0x0000b400a37c7a23 */ /* 0x104fe4000001089e */
[----:B------:R-:W-:Y:S02]  /*15440*/  MUFU.EX2 R163, R128 ;  /* 0x0000008000a37308 */ /* 0x000fe40000000800 */
[C---:B------:R-:W-:Y:S01]  /*15450*/  HMMA.16816.F32 R76, R152.reuse, R118, R76 ;  /* 0x00000076984c723c */ /* 0x040fe2000000184c */
[----:B------:R-:W2:Y:S03]  /*15460*/  LDSM.16.MT88.4 R116, [R156+0x4000] ;  /* 0x004000009c74783b */ /* 0x000ea60000004200 */
[----:B-1----:R-:W-:Y:S02]  /*15470*/  FFMA.FTZ R120, R170, c[0x0][0x2d0], -R158 ;  /* 0x0000b400aa787a23 */ /* 0x002fe4000001089e */
[----:B-----5:R-:W-:Y:S02]  /*15480*/  FADD.FTZ R0, R193, R0 ;  /* 0x00000000c1007221 */ /* 0x020fe40000010000 */
[----:B------:R1:W-:Y:S10]  /*15490*/  MUFU.EX2 R167, R124 ;  /* 0x0000007c00a77308 */ /* 0x0003f40000000800 */
[----:B------:R3:W4:Y:S01]  /*154a0*/  MUFU.EX2 R192, R120 ;  /* 0x0000007800c07308 */ /* 0x0007220000000800 */
[C---:B------:R-:W-:Y:S07]  /*154b0*/  HMMA.16816.F32 R80, R152.reuse, R112, R80 ;  /* 0x000000709850723c */ /* 0x040fee0000001850 */
[--C-:B------:R-:W-:Y:S01]  /*154c0*/  FFMA.FTZ R112, R168, c[0x0][0x2d0], -R157.reuse ;  /* 0x0000b400a8707a23 */ /* 0x100fe2000001089d */
[C---:B------:R-:W-:Y:S03]  /*154d0*/  HMMA.16816.F32 R84, R152.reuse, R114, R84 ;  /* 0x000000729854723c */ /* 0x040fe60000001854 */
[----:B------:R5:W5:Y:S01]  /*154e0*/  MUFU.EX2 R194, R112 ;  /* 0x0000007000c27308 */ /* 0x000b620000000800 */
[----:B-1----:R-:W-:Y:S04]  /*154f0*/  FFMA.FTZ R124, R160, c[0x0][0x2d0], -R158 ;  /* 0x0000b400a07c7a23 */ /* 0x002fe8000001089e */
[C---:B--2---:R-:W-:Y:S01]  /*15500*/  HMMA.16816.F32 R88, R152.reuse, R116, R88 ;  /* 0x000000749858723c */ /* 0x044fe20000001858 */
[----:B---3--:R-:W-:Y:S03]  /*15510*/  LDSM.16.MT88.4 R120, [R106+0x800] ;  /* 0x000800006a78783b */ /* 0x008fe60000004200 */
[----:B----4-:R-:W-:Y:S01]  /*15520*/  FADD.FTZ R0, R192, R0 ;  /* 0x00000000c0007221 */ /* 0x010fe20000010000 */
[----:B------:R1:W-:Y:S02]  /*15530*/  MUFU.EX2 R168, R124 ;  /* 0x0000007c00a87308 */ /* 0x0003e40000000800 */
[--C-:B------:R-:W-:Y:S01]  /*15540*/  FFMA.FTZ R116, R164, c[0x0][0x2d0], -R157.reuse ;  /* 0x0000b400a4747a23 */ /* 0x100fe2000001089d */
[C---:B------:R-:W-:Y:S07]  /*15550*/  HMMA.16816.F32 R92, R152.reuse, R118, R92 ;  /* 0x00000076985c723c */ /* 0x040fee000000185c */
[----:B------:R2:W3:Y:S01]  /*15560*/  MUFU.EX2 R190, R116 ;  /* 0x0000007400be7308 */ /* 0x0004e20000000800 */
[----:B-----5:R-:W4:Y:S01]  /*15570*/  LDSM.16.MT88.4 R112, [R107+0x4000] ;  /* 0x004000006b70783b */ /* 0x020f220000004200 */
[----:B------:R-:W-:Y:S03]  /*15580*/  FADD.FTZ R2, R194, R2 ;  /* 0x00000002c2027221 */ /* 0x000fe60000010000 */
[--C-:B-1----:R-:W-:Y:S05]  /*15590*/  FFMA.FTZ R124, R174, c[0x0][0x2d0], -R157.reuse ;  /* 0x0000b400ae7c7a23 */ /* 0x102fea000001089d */
[----:B------:R1:W-:Y:S01]  /*155a0*/  MUFU.EX2 R170, R124 ;  /* 0x0000007c00aa7308 */ /* 0x0003e20000000800 */
[--C-:B--2---:R-:W-:Y:S02]  /*155b0*/  FFMA.FTZ R116, R165, c[0x0][0x2d0], -R157.reuse ;  /* 0x0000b400a5747a23 */ /* 0x104fe4000001089d */
[----:B---3--:R-:W-:Y:S07]  /*155c0*/  FADD.FTZ R2, R190, R2 ;  /* 0x00000002be027221 */ /* 0x008fee0000010000 */
[----:B------:R2:W3:Y:S01]  /*155d0*/  MUFU.EX2 R189, R116 ;  /* 0x0000007400bd7308 */ /* 0x0004e20000000800 */
[--C-:B-1----:R-:W-:Y:S01]  /*155e0*/  FFMA.FTZ R124, R166, c[0x0][0x2d0], -R157.reuse ;  /* 0x0000b400a67c7a23 */ /* 0x102fe2000001089d */
[C---:B----4-:R-:W-:Y:S07]  /*155f0*/  HMMA.16816.F32 R96, R152.reuse, R112, R96 ;  /* 0x000000709860723c */ /* 0x050fee0000001860 */
[----:B------:R-:W-:Y:S01]  /*15600*/  FFMA.FTZ R112, R171, c[0x0][0x2d0], -R158 ;  /* 0x0000b400ab707a23 */ /* 0x000fe2000001089e */
[----:B------:R-:W-:Y:S01]  /*15610*/  HMMA.16816.F32 R100, R152, R114, R100 ;  /* 0x000000729864723c */ /* 0x000fe20000001864 */
[----:B--2---:R-:W1:Y:S01]  /*15620*/  LDSM.16.MT88.4 R116, [R3+0x800] ;  /* 0x000800000374783b */ /* 0x004e620000004200 */
[----:B------:R2:W-:Y:S02]  /*15630*/  MUFU.EX2 R171, R124 ;  /* 0x0000007c00ab7308 */ /* 0x0005e40000000800 */
[----:B------:R-:W-:Y:S01]  /*15640*/  F2FP.PACK_AB R113, R192, R193 ;  /* 0x000000c1c071723e */ /* 0x000fe200000000ff */
[C---:B---3--:R-:W-:Y:S02]  /*15650*/  FADD.FTZ R2, R189.reuse, R2 ;  /* 0x00000002bd027221 */ /* 0x048fe40000010000 */
[----:B------:R-:W-:Y:S05]  /*15660*/  F2FP.PACK_AB R114, R189, R190 ;  /* 0x000000bebd72723e */ /* 0x000fea00000000ff */
        /* <DEDUP_REMOVED lines=166> */
[C---:B------:R-:W-:Y:S01]  /*160d0*/  IMAD.SHL.U32 R17, R215.reuse, 0x2, RZ ;  /* 0x00000002d7117824 */ /* 0x040fe200078e00ff */
[----:B------:R-:W-:Y:S01]  /*160e0*/  IADD3 R2, R2, -0x80, RZ ;  /* 0xffffff8002027810 */ /* 0x000fe20007ffe0ff */
[C---:B------:R-:W-:Y:S01]  /*160f0*/  IMAD.SHL.U32 R15, R216.reuse, 0x2, RZ ;  /* 0x00000002d80f7824 */ /* 0x040fe200078e00ff */
        /* <DEDUP_REMOVED lines=27> */
.L_x_6137:
        /* <DEDUP_REMOVED lines=22> */
.L_x_6138:
        /* <DEDUP_REMOVED lines=21> */
.L_x_6035:
[----:B------:R-:W-:Y:S05]  /*16560*/  BSYNC B0 ;  /* 0x0000000000007941 */ /* 0x000fea0003800000 */
.L_x_6034:
        /* <DEDUP_REMOVED lines=9> */
.L_x_6029:
[----:B------:R-:W-:Y:S01]  /*16600*/  ISETP.GE.AND P0, PT, R188, R225, PT ;  /* 0x000000e1bc00720c */ /* 0x000fe20003f06270 */
[----:B------:R-:W-:Y:S01]  /*16610*/  IMAD.MOV.U32 R198, RZ, RZ, 0x1f ;  /* 0x0000001fffc67424 */ /* 0x000fe200078e00ff */
[----:B------:R-:W-:-:S11]  /*16620*/  MOV R196, 0xffffffff ;  /* 0xffffffff00c47802 */ /* 0x000fd60000000f00 */
[----:B------:R-:W-:Y:S05]  /*16630*/  @!P0 BRA `(.L_x_6039) ;  /* 0x00002e6000008947 */ /* 0x000fea0003800000 */
[----:B------:R-:W-:Y:S02]  /*16640*/  MOV R106, R8 ;  /* 0x00000008006a7202 */ /* 0x000fe40000000f00 */
[----:B------:R-:W-:Y:S02]  /*16650*/  MOV R0, R9 ;  /* 0x0000000900007202 */ /* 0x000fe40000000f00 */
.L_x_6049:
        /* <DEDUP_REMOVED lines=40> */
.L_x_6139:
        /* <DEDUP_REMOVED lines=22> */
.L_x_6140:
        /* <DEDUP_REMOVED lines=21> */
.L_x_6041:
[----:B------:R-:W-:Y:S05]  /*16b90*/  BSYNC B0 ;  /* 0x0000000000007941 */ /* 0x000fea0003800000 */
.L_x_6040:
        /* <DEDUP_REMOVED lines=189> */
.L_x_6141:
        /* <DEDUP_REMOVED lines=81> */
[----:B------:R-:W-:Y:S02]  /*17c80*/  FMUL.FTZ R89, R2, R89 ;  /* 0x0000005902597220 */ /* 0x000fe40000410000 */
[C---:B------:R-:W-:Y:S01]  /*17c90*/  FADD.FTZ R0, -R8.reuse, R106 ;  /* 0x0000006a08007221 */ /* 0x040fe20000010100 */
[----:B------:R-:W-:Y:S01]  /*17ca0*/  IADD3 R106, R187, R176, RZ ;  /* 0x000000b0bb6a7210 */ /* 0x000fe20007ffe0ff */
        /* <DEDUP_REMOVED lines=20> */
[----:B------:R-:W-:Y:S02]  /*17df0*/  FFMA.FTZ R175, R35, c[0x0][0x2d0], -R3 ;  /* 0x0000b40023af7a23 */ /* 0x000fe40000010803 */
[----:B------:R-:W-:Y:S02]  /*17e00*/  FADD.FTZ R3, R16, R4 ;  /* 0x0000000410037221 */ /* 0x000fe40000010000 */
[C---:B------:R-:W-:Y:S01]  /*17e10*/  FMUL.FTZ R4, R2.reuse, R112 ;  /* 0x0000007002047220 */ /* 0x040fe20000410000 */
[----:B------:R-:W-:Y:S01]  /*17e20*/  MUFU.EX2 R132, R14 ;  /* 0x0000000e00847308 */ /* 0x000fe20000000800 */
[----:B------:R-:W-:Y:S02]  /*17e30*/  FADD.FTZ R3, R5, R3 ;  /* 0x0000000305037221 */ /* 0x000fe40000010000 */
[C---:B------:R-:W-:Y:S02]  /*17e40*/  FMUL.FTZ R5, R2.reuse, R113 ;  /* 0x0000007102057220 */ /* 0x040fe40000410000 */
[C---:B--2---:R-:W-:Y:S01]  /*17e50*/  FMUL.FTZ R12, R2.reuse, R116 ;  /* 0x00000074020c7220 */ /* 0x044fe20000410000 */
[----:B---3--:R-:W-:Y:S01]  /*17e60*/  F2FP.PACK_AB R116, R107, R153 ;  /* 0x000000996b74723e */ /* 0x008fe200000000ff */
[C---:B------:R-:W-:Y:S02]  /*17e70*/  FMUL.FTZ R16, R2.reuse, R120 ;  /* 0x0000007802107220 */ /* 0x040fe40000410000 */
[C---:B------:R-:W-:Y:S01]  /*17e80*/  FMUL.FTZ R92, R2.reuse, R92 ;  /* 0x0000005c025c7220 */ /* 0x040fe20000410000 */
[----:B------:R-:W2:Y:S01]  /*17e90*/  MUFU.EX2 R133, R15 ;  /* 0x0000000f00857308 */ /* 0x000ea20000000800 */
[C---:B------:R-:W-:Y:S02]  /*17ea0*/  FMUL.FTZ R93, R2.reuse, R93 ;  /* 0x0000005d025d7220 */ /* 0x040fe40000410000 */
[C---:B------:R-:W-:Y:S02]  /*17eb0*/  FMUL.FTZ R96, R2.reuse, R96 ;  /* 0x0000006002607220 */ /* 0x040fe40000410000 */
[C---:B------:R-:W-:Y:S02]  /*17ec0*/  FMUL.FTZ R97, R2.reuse, R97 ;  /* 0x0000006102617220 */ /* 0x040fe40000410000 */
[C---:B------:R-:W-:Y:S02]  /*17ed0*/  FMUL.FTZ R100, R2.reuse, R100 ;  /* 0x0000006402647220 */ /* 0x040fe40000410000 */
[----:B------:R-:W-:Y:S01]  /*17ee0*/  FMUL.FTZ R101, R2, R101 ;  /* 0x0000006502657220 */ /* 0x000fe20000410000 */
[----:B------:R-:W-:Y:S01]  /*17ef0*/  IADD3 R2, R186, R176, RZ ;  /* 0x000000b0ba027210 */ /* 0x000fe20007ffe0ff */
[----:B------:R-:W-:Y:S01]  /*17f00*/  FADD.FTZ R3, R153, R3 ;  /* 0x0000000399037221 */ /* 0x000fe20000010000 */
[----:B-1----:R-:W-:Y:S01]  /*17f10*/  F2FP.PACK_AB R153, R7, R18 ;  /* 0x000000120799723e */ /* 0x002fe200000000ff */
[----:B------:R-:W-:Y:S01]  /*17f20*/  FFMA.FTZ R6, R0, R219, R18 ;  /* 0x000000db00067223 */ /* 0x000fe20000010012 */
[----:B------:R-:W-:Y:S01]  /*17f30*/  MUFU.EX2 R129, R161 ;  /* 0x000000a100817308 */ /* 0x000fe20000000800 */
[----:B------:R-:W1:Y:S01]  /*17f40*/  LDSM.16.MT88.4 R156, [R2] ;  /* 0x00000000029c783b */ /* 0x000e620000004200 */
[----:B------:R-:W-:Y:S01]  /*17f50*/  FADD.FTZ R120, R107, R3 ;  /* 0x000000036b787221 */ /* 0x000fe20000010000 */
[----:B------:R-:W-:Y:S01]  /*17f60*/  IADD3 R3, R184, R2, RZ ;  /* 0x00000002b8037210 */ /* 0x000fe20007ffe0ff */
[----:B------:R-:W-:Y:S02]  /*17f70*/  FADD.FTZ R128, R7, R6 ;  /* 0x0000000607807221 */ /* 0x000fe40000010000 */
[C---:B------:R-:W-:Y:S02]  /*17f80*/  FMUL.FTZ R6, R0.reuse, R114 ;  /* 0x0000007200067220 */ /* 0x040fe40000410000 */
[C---:B------:R-:W-:Y:S02]  /*17f90*/  FMUL.FTZ R7, R0.reuse, R115 ;  /* 0x0000007300077220 */ /* 0x040fe40000410000 */
[----:B------:R-:W3:Y:S01]  /*17fa0*/  LDSM.16.MT88.4 R112, [R3] ;  /* 0x000000000370783b */ /* 0x000ee20000004200 */
[----:B--2---:R-:W-:Y:S01]  /*17fb0*/  F2FP.PACK_AB R155, R133, R132 ;  /* 0x00000084859b723e */ /* 0x004fe200000000ff */
[C---:B------:R-:W-:Y:S01]  /*17fc0*/  FMUL.FTZ R18, R0.reuse, R122 ;  /* 0x0000007a00127220 */ /* 0x040fe20000410000 */
[----:B------:R-:W-:Y:S01]  /*17fd0*/  MUFU.EX2 R161, R169 ;  /* 0x000000a900a17308 */ /* 0x000fe20000000800 */
[C---:B------:R-:W-:Y:S02]  /*17fe0*/  FMUL.FTZ R19, R0.reuse, R123 ;  /* 0x0000007b00137220 */ /* 0x040fe40000410000 */
[C---:B------:R-:W-:Y:S02]  /*17ff0*/  FMUL.FTZ R30, R0.reuse, R134 ;  /* 0x00000086001e7220 */ /* 0x040fe40000410000 */
[C---:B------:R-:W-:Y:S02]  /*18000*/  FMUL.FTZ R31, R0.reuse, R135 ;  /* 0x00000087001f7220 */ /* 0x040fe40000410000 */
        /* <DEDUP_REMOVED lines=12> */
[C---:B------:R-:W-:Y:S01]  /*180d0*/  FMUL.FTZ R35, R0.reuse, R139 ;  /* 0x0000008b00237220 */ /* 0x040fe20000410000 */
[C---:B-1----:R-:W-:Y:S05]  /*180e0*/  HMMA.16816.F32 R4, R152.reuse, R156, R4 ;  /* 0x0000009c9804723c */ /* 0x042fea0000001804 */
[C---:B------:R-:W-:Y:S02]  /*180f0*/  FMUL.FTZ R42, R0.reuse, R42 ;  /* 0x0000002a002a7220 */ /* 0x040fe40000410000 */
[C---:B------:R-:W-:Y:S01]  /*18100*/  FMUL.FTZ R43, R0.reuse, R43 ;  /* 0x0000002b002b7220 */ /* 0x040fe20000410000 */
[C---:B------:R-:W-:Y:S01]  /*18110*/  HMMA.16816.F32 R12, R152.reuse, R158, R12 ;  /* 0x0000009e980c723c */ /* 0x040fe2000000180c */
[----:B------:R-:W-:Y:S03]  /*18120*/  MUFU.EX2 R126, R194 ;  /* 0x000000c2007e7308 */ /* 0x000fe60000000800 */
[C---:B------:R-:W-:Y:S02]  /*18130*/  FMUL.FTZ R46, R0.reuse, R46 ;  /* 0x0000002e002e7220 */ /* 0x040fe40000410000 */
[C---:B------:R-:W-:Y:S02]  /*18140*/  FMUL.FTZ R47, R0.reuse, R47 ;  /* 0x0000002f002f7220 */ /* 0x040fe40000410000 */
[C---:B---3--:R-:W-:Y:S03]  /*18150*/  HMMA.16816.F32 R16, R152.reuse, R112, R16 ;  /* 0x000000709810723c */ /* 0x048fe60000001810 */
[----:B------:R-:W-:Y:S01]  /*18160*/  MUFU.EX2 R131, R160 ;  /* 0x000000a000837308 */ /* 0x000fe20000000800 */
[C---:B------:R-:W-:Y:S02]  /*18170*/  FMUL.FTZ R50, R0.reuse, R50 ;  /* 0x0000003200327220 */ /* 0x040fe40000410000 */
[C---:B------:R-:W-:Y:S02]  /*18180*/  FMUL.FTZ R51, R0.reuse, R51 ;  /* 0x0000003300337220 */ /* 0x040fe40000410000 */
[C---:B------:R-:W-:Y:S01]  /*18190*/  HMMA.16816.F32 R20, R152.reuse, R114, R20 ;  /* 0x000000729814723c */ /* 0x040fe20000001814 */
[----:B------:R-:W1:Y:S03]  /*181a0*/  LDSM.16.MT88.4 R112, [R106] ;  /* 0x000000006a70783b */ /* 0x000e660000004200 */
[C---:B------:R-:W-:Y:S01]  /*181b0*/  FMUL.FTZ R54, R0.reuse, R54 ;  /* 0x0000003600367220 */ /* 0x040fe20000410000 */
[----:B------:R-:W-:Y:S01]  /*181c0*/  MUFU.EX2 R130, R162 ;  /* 0x000000a200827308 */ /* 0x000fe20000000800 */
[C---:B------:R-:W-:Y:S02]  /*181d0*/  FMUL.FTZ R55, R0.reuse, R55 ;  /* 0x0000003700377220 */ /* 0x040fe40000410000 */
[C---:B------:R-:W-:Y:S04]  /*181e0*/  FMUL.FTZ R58, R0.reuse, R58 ;  /* 0x0000003a003a7220 */ /* 0x040fe80000410000 */
        /* <DEDUP_REMOVED lines=18> */
[C---:B------:R-:W-:Y:S01]  /*18310*/  FMUL.FTZ R87, R0.reuse, R87 ;  /* 0x0000005700577220 */ /* 0x040fe20000410000 */
[C---:B-1----:R-:W-:Y:S03]  /*18320*/  HMMA.16816.F32 R24, R152.reuse, R112, R24 ;  /* 0x000000709818723c */ /* 0x042fe60000001818 */
        /* <DEDUP_REMOVED lines=19> */
[----:B------:R-:W2:Y:S01]  /*18460*/  MUFU.EX2 R120, R172 ;  /* 0x000000ac00787308 */ /* 0x000ea20000000800 */
[----:B------:R-:W-:Y:S09]  /*18470*/  LDSM.16.MT88.4 R140, [R0+0x1800] ;  /* 0x00180000008c783b */ /* 0x000ff20000004200 */
        /* <DEDUP_REMOVED lines=204> */
.L_x_6142:
        /* <DEDUP_REMOVED lines=22> */
.L_x_6143:
        /* <DEDUP_REMOVED lines=21> */
.L_x_6046:
[----:B------:R-:W-:Y:S05]  /*193f0*/  BSYNC B0 ;  /* 0x0000000000007941 */ /* 0x000fea0003800000 */
.L_x_6045:
        /* <DEDUP_REMOVED lines=10> */
.L_x_6039:
[----:B------:R-:W-:Y:S05]  /*194a0*/  BRA.DIV ~URZ, `(.L_x_6050) ;  /* 0x000075f27f007947 */ /* 0x000fea000b800000 */
[----:B------:R1:W2:Y:S02]  /*194b0*/  SHFL.BFLY PT, R0, R220, 0x2, 0x1f ;  /* 0x0c401f00dc007f89 */ /* 0x0002a400000e0000 */
.L_x_6144:
[----:B--2---:R-:W-:Y:S01]  /*194c0*/  FADD.FTZ R0, R0, R220 ;  /* 0x000000dc00007221 */ /* 0x004fe20000010000 */
[----:B------:R-:W-:Y:S05]  /*194d0*/  BRA.DIV ~URZ, `(.L_x_6051) ;  /* 0x000076227f007947 */ /* 0x000fea000b800000 */
[----:B------:R-:W2:Y:S04]  /*194e0*/  SHFL.BFLY PT, R2, R219, 0x2, 0x1f ;  /* 0x0c401f00db027f89 */ /* 0x000ea800000e0000 */
[----:B------:R-:W3:Y:S01]  /*194f0*/  SHFL.BFLY PT, R5, R0, 0x1, 0x1f ;  /* 0x0c201f0000057f89 */ /* 0x000ee200000e0000 */
[----:B--2---:R-:W-:-:S02]  /*19500*/  FADD.FTZ R4, R2, R219 ;  /* 0x000000db02047221 */ /* 0x004fc40000010000 */
[----:B---3--:R-:W-:-:S03]  /*19510*/  FADD.FTZ R0, R0, R5 ;  /* 0x0000000500007221 */ /* 0x008fc60000010000 */
[----:B------:R2:W3:Y:S04]  /*19520*/  SHFL.BFLY PT, R3, R4, 0x1, 0x1f ;  /* 0x0c201f0004037f89 */ /* 0x0004e800000e0000 */
.L_x_6145:
        /* <DEDUP_REMOVED lines=117> */
.L_x_5954:
        /* <DEDUP_REMOVED lines=19> */
.L_x_6053:
[----:B--2---:R-:W-:Y:S05]  /*19db0*/  BSYNC B0 ;  /* 0x0000000000007941 */ /* 0x004fea0003800000 */
.L_x_6052:
[----:B------:R-:W-:Y:S01]  /*19dc0*/  PRMT R0, R0, 0x9910, RZ ;  /* 0x0000991000007816 */ /* 0x000fe200000000ff */
[----:B------:R-:W-:Y:S01]  /*19dd0*/  BSSY B1, `(.L_x_6054) ;  /* 0x00003a9000017945 */ /* 0x000fe20003800000 */
[----:B-----5:R-:W-:Y:S02]  /*19de0*/  IMAD.MOV.U32 R35, RZ, RZ, R7 ;  /* 0x000000ffff237224 */ /* 0x020fe400078e0007 */
[----:B------:R-:W-:-:S13]  /*19df0*/  ISETP.NE.AND P0, PT, R0, RZ, PT ;  /* 0x000000ff0000720c */ /* 0x000fda0003f05270 */
[----:B------:R-:W-:Y:S05]  /*19e00*/  @!P0 BRA `(.L_x_6055) ;  /* 0x00002e0000008947 */ /* 0x000fea0003800000 */
[----:B------:R-:W2:Y:S01]  /*19e10*/  LDL R4, [R1+0x10] ;  /* 0x0000100001047983 */ /* 0x000ea20000100800 */
[----:B------:R-:W-:-:S03]  /*19e20*/  SHF.R.S32.HI R2, RZ, 0x1f, R6 ;  /* 0x0000001fff027819 */ /* 0x000fc60000011406 */
[----:B------:R-:W3:Y:S01]  /*19e30*/  LDL.LU R15, [R1+0x14] ;  /* 0x00001400010f7983 */ /* 0x000ee20000300800 */
[----:B------:R-:W-:-:S03]  /*19e40*/  LEA.HI R2, R2, R6, RZ, 0x5 ;  /* 0x0000000602027211 */ /* 0x000fc600078f28ff */
[----:B------:R-:W4:Y:S01]  /*19e50*/  LDL.LU R14, [R1+0x18] ;  /* 0x00001800010e7983 */ /* 0x000f220000300800 */
[----:B------:R-:W-:Y:S01]  /*19e60*/  SHF.R.S32.HI R2, RZ, 0x5, R2 ;  /* 0x00000005ff027819 */ /* 0x000fe20000011402 */
[----:B------:R-:W-:Y:S01]  /*19e70*/  WARPSYNC 0xffffffff ;  /* 0xffffffff00007948 */ /* 0x000fe20003800000 */
[----:B------:R-:W-:Y:S01]  /*19e80*/  LOP3.LUT R0, R150, R232, RZ, 0xfc, !PT ;  /* 0x000000e896007212 */ /* 0x000fe200078efcff */
[----:B------:R-:W-:Y:S01]  /*19e90*/  IMAD.MOV.U32 R7, RZ, RZ, 0x20 ;  /* 0x00000020ff077424 */ /* 0x000fe200078e00ff */
[----:B------:R-:W-:Y:S01]  /*19ea0*/  F2FP.PACK_AB R6, R27, R26 ;  /* 0x0000001a1b06723e */ /* 0x000fe200000000ff */
[----:B------:R-:W-:Y:S01]  /*19eb0*/  IMAD.SHL.U32 R2, R2, 0x400, RZ ;  /* 0x0000040002027824 */ /* 0x000fe200078e00ff */
[----:B------:R-:W-:Y:S01]  /*19ec0*/  F2FP.PACK_AB R5, R89, R88 ;  /* 0x000000585905723e */ /* 0x000fe200000000ff */
[----:B------:R-:W-:Y:S01]  /*19ed0*/  IMAD.MOV.U32 R9, RZ, RZ, 0x40 ;  /* 0x00000040ff097424 */ /* 0x000fe200078e00ff */
[----:B------:R-:W-:Y:S01]  /*19ee0*/  F2FP.PACK_AB R8, R115, R114 ;  /* 0x000000727308723e */ /* 0x000fe200000000ff */
[----:B------:R-:W-:Y:S01]  /*19ef0*/  IMAD R3, R252, 0x2, R2 ;  /* 0x00000002fc037824 */ /* 0x000fe200078e0202 */
[----:B------:R-:W3:Y:S03]  /*19f00*/  LDL.LU R13, [R1+0x2c] ;  /* 0x00002c00010d7983 */ /* 0x000ee60000300800 */
[----:B------:R-:W-:-:S04]  /*19f10*/  IMAD.IADD R0, R3, 0x1, R0 ;  /* 0x0000000103007824 */ /* 0x000fc800078e0200 */
[----:B------:R-:W-:-:S05]  /*19f20*/  IMAD.SHL.U32 R0, R0, 0x2, RZ ;  /* 0x0000000200007824 */ /* 0x000fca00078e00ff */
[----:B------:R-:W-:Y:S01]  /*19f30*/  IADD3 R3, R0, 0x80, RZ ;  /* 0x0000008000037810 */ /* 0x000fe20007ffe0ff */
        /* <DEDUP_REMOVED lines=127> */
.L_x_6056:
        /* <DEDUP_REMOVED lines=78> */
[----:B------:R-:W-:Y:S01]  /*1ac10*/  IMAD.WIDE.U32 R6, R2, c[0x0][0x3a0], RZ ;  /* 0x0000e80002067a25 */ /* 0x000fe200078e00ff */
        /* <DEDUP_REMOVED lines=42> */
.L_x_6146:
[----:B------:R-:W-:Y:S05]  /*1aec0*/  BRA.DIV ~URZ, `(.L_x_6059) ;  /* 0x00005da27f007947 */ /* 0x000fea000b800000 */
[----:B------:R4:W2:Y:S02]  /*1aed0*/  SHFL.IDX PT, R0, R14, RZ, 0x181f ;  /* 0x00181fff0e007589 */ /* 0x0008a400000e0000 */
.L_x_6147:
        /* <DEDUP_REMOVED lines=15> */
.L_x_6061:
[----:B------:R-:W-:Y:S05]  /*1afd0*/  BSYNC B0 ;  /* 0x0000000000007941 */ /* 0x000fea0003800000 */
.L_x_6060:
[----:B------:R-:W-:Y:S05]  /*1afe0*/  BRA.DIV ~URZ, `(.L_x_6062) ;  /* 0x00005cf27f007947 */ /* 0x000fea000b800000 */
[----:B---3--:R3:W4:Y:S04]  /*1aff0*/  SHFL.IDX PT, R5, R13, 0x1, 0x181f ;  /* 0x00381f000d057f89 */ /* 0x00872800000e0000 */
[----:B--2---:R3:W2:Y:S02]  /*1b000*/  SHFL.IDX PT, R0, R14, 0x1, 0x181f ;  /* 0x00381f000e007f89 */ /* 0x0046a400000e0000 */
.L_x_6148:
        /* <DEDUP_REMOVED lines=16> */
.L_x_6064:
[----:B------:R-:W-:Y:S05]  /*1b110*/  BSYNC B0 ;  /* 0x0000000000007941 */ /* 0x000fea0003800000 */
.L_x_6063:
[----:B------:R-:W-:Y:S05]  /*1b120*/  BRA.DIV ~URZ, `(.L_x_6065) ;  /* 0x00005c827f007947 */ /* 0x000fea000b800000 */
[----:B----4-:R4:W3:Y:S02]  /*1b130*/  SHFL.IDX PT, R5, R13, 0x2, 0x181f ;  /* 0x00581f000d057f89 */ /* 0x0108e400000e0000 */
.L_x_6149:
[----:B------:R-:W-:Y:S05]  /*1b140*/  BRA.DIV ~URZ, `(.L_x_6066) ;  /* 0x00005cd27f007947 */ /* 0x000fea000b800000 */
[----:B--2---:R2:W4:Y:S02]  /*1b150*/  SHFL.IDX PT, R0, R14, 0x2, 0x181f ;  /* 0x00581f000e007f89 */ /* 0x00452400000e0000 */
.L_x_6150:
        /* <DEDUP_REMOVED lines=16> */
.L_x_6068:
[----:B------:R-:W-:Y:S05]  /*1b260*/  BSYNC B0 ;  /* 0x0000000000007941 */ /* 0x000fea0003800000 */
.L_x_6067:
[----:B------:R-:W-:Y:S05]  /*1b270*/  BRA.DIV ~URZ, `(.L_x_6069) ;  /* 0x00005c127f007947 */ /* 0x000fea000b800000 */
[----:B---3--:R3:W2:Y:S04]  /*1b280*/  SHFL.IDX PT, R6, R13, 0x3, 0x181f ;  /* 0x00781f000d067f89 */ /* 0x0086a800000e0000 */
[----:B----4-:R3:W4:Y:S02]  /*1b290*/  SHFL.IDX PT, R0, R14, 0x3, 0x181f ;  /* 0x00781f000e007f89 */ /* 0x01072400000e0000 */
.L_x_6151:
        /* <DEDUP_REMOVED lines=17> */
.L_x_6057:
        /* <DEDUP_REMOVED lines=34> */
.L_x_6152:
[----:B------:R-:W-:Y:S05]  /*1b5d0*/  BRA.DIV ~URZ, `(.L_x_6072) ;  /* 0x000059f27f007947 */ /* 0x000fea000b800000 */
[----:B------:R4:W1:Y:S02]  /*1b5e0*/  SHFL.IDX PT, R0, R14, RZ, 0x1c1f ;  /* 0x001c1fff0e007589 */ /* 0x00086400000e0000 */
.L_x_6153:
        /* <DEDUP_REMOVED lines=168> */
.L_x_6074:
[----:B------:R-:W-:Y:S05]  /*1c070*/  BSYNC B0 ;  /* 0x0000000000007941 */ /* 0x000fea0003800000 */
.L_x_6073:
[----:B------:R-:W-:Y:S05]  /*1c080*/  BRA.DIV ~URZ, `(.L_x_6075) ;  /* 0x00004fb27f007947 */ /* 0x000fea000b800000 */
[----:B---3--:R3:W2:Y:S04]  /*1c090*/  SHFL.IDX PT, R4, R5, 0x1, 0x1c1f ;  /* 0x003c1f0005047f89 */ /* 0x0086a800000e0000 */
[----:B-1----:R3:W1:Y:S02]  /*1c0a0*/  SHFL.IDX PT, R0, R14, 0x1, 0x1c1f ;  /* 0x003c1f000e007f89 */ /* 0x00266400000e0000 */
.L_x_6154:
        /* <DEDUP_REMOVED lines=182> */
.L_x_6055:
        /* <DEDUP_REMOVED lines=22> */
.L_x_6076:
        /* <DEDUP_REMOVED lines=60> */
.L_x_6078:
[----:B------:R-:W-:Y:S05]  /*1d130*/  BSYNC B0 ;  /* 0x0000000000007941 */ /* 0x000fea0003800000 */
.L_x_6077:
        /* <DEDUP_REMOVED lines=36> */
.L_x_6155:
[----:B------:R-:W-:Y:S05]  /*1d380*/  BRA.DIV ~URZ, `(.L_x_6080) ;  /* 0x00003df27f007947 */ /* 0x000fea000b800000 */
[----:B------:R3:W4:Y:S02]  /*1d390*/  SHFL.IDX PT, R0, R14, RZ, 0x181f ;  /* 0x00181fff0e007589 */ /* 0x00072400000e0000 */
.L_x_6156:
        /* <DEDUP_REMOVED lines=16> */
.L_x_6082:
[----:B------:R-:W-:Y:S05]  /*1d4a0*/  BSYNC B0 ;  /* 0x0000000000007941 */ /* 0x000fea0003800000 */
.L_x_6081:
[----:B------:R-:W-:Y:S05]  /*1d4b0*/  BRA.DIV ~URZ, `(.L_x_6083) ;  /* 0x00003d327f007947 */ /* 0x000fea000b800000 */
[----:B--2---:R2:W1:Y:S04]  /*1d4c0*/  SHFL.IDX PT, R4, R5, 0x1, 0x181f ;  /* 0x00381f0005047f89 */ /* 0x00446800000e0000 */
[----:B----4-:R2:W4:Y:S02]  /*1d4d0*/  SHFL.IDX PT, R0, R14, 0x1, 0x181f ;  /* 0x00381f000e007f89 */ /* 0x01052400000e0000 */
.L_x_6157:
        /* <DEDUP_REMOVED lines=16> */
.L_x_6085:
[----:B------:R-:W-:Y:S05]  /*1d5e0*/  BSYNC B0 ;  /* 0x0000000000007941 */ /* 0x000fea0003800000 */
.L_x_6084:
[----:B------:R-:W-:Y:S05]  /*1d5f0*/  BRA.DIV ~URZ, `(.L_x_6086) ;  /* 0x00003cc27f007947 */ /* 0x000fea000b800000 */
[----:B-1----:R1:W2:Y:S02]  /*1d600*/  SHFL.IDX PT, R4, R5, 0x2, 0x181f ;  /* 0x00581f0005047f89 */ /* 0x0022a400000e0000 */
.L_x_6158:
[----:B------:R-:W-:Y:S05]  /*1d610*/  BRA.DIV ~URZ, `(.L_x_6087) ;  /* 0x00003d127f007947 */ /* 0x000fea000b800000 */
[----:B----4-:R4:W1:Y:S02]  /*1d620*/  SHFL.IDX PT, R0, R14, 0x2, 0x181f ;  /* 0x00581f000e007f89 */ /* 0x01086400000e0000 */
.L_x_6159:
        /* <DEDUP_REMOVED lines=16> */
.L_x_6089:
[----:B------:R-:W-:Y:S05]  /*1d730*/  BSYNC B0 ;  /* 0x0000000000007941 */ /* 0x000fea0003800000 */
.L_x_6088:
[----:B------:R-:W-:Y:S05]  /*1d740*/  BRA.DIV ~URZ, `(.L_x_6090) ;  /* 0x00003c527f007947 */ /* 0x000fea000b800000 */
[----:B--2---:R2:W3:Y:S04]  /*1d750*/  SHFL.IDX PT, R4, R5, 0x3, 0x181f ;  /* 0x00781f0005047f89 */ /* 0x0044e800000e0000 */
[----:B-1----:R2:W1:Y:S02]  /*1d760*/  SHFL.IDX PT, R0, R14, 0x3, 0x181f ;  /* 0x00781f000e007f89 */ /* 0x00246400000e0000 */
.L_x_6160:
        /* <DEDUP_REMOVED lines=15> */
.L_x_6070:
[----:B------:R-:W-:Y:S05]  /*1d860*/  BSYNC B1 ;  /* 0x0000000000017941 */ /* 0x000fea0003800000 */
.L_x_6054:
        /* <DEDUP_REMOVED lines=15> */
.L_x_6161:
[----:B------:R-:W-:Y:S05]  /*1d960*/  BRA.DIV ~URZ, `(.L_x_6093) ;  /* 0x00003b727f007947 */ /* 0x000fea000b800000 */
[----:B-1----:R1:W4:Y:S02]  /*1d970*/  SHFL.IDX PT, R6, R35, 0x1, 0x1f ;  /* 0x00201f0023067f89 */ /* 0x00232400000e0000 */
.L_x_6162:
        /* <DEDUP_REMOVED lines=19> */
.L_x_6163:
        /* <DEDUP_REMOVED lines=16> */
.L_x_6164:
[----:B--2---:R-:W-:Y:S01]  /*1dbb0*/  IMAD R0, R0, c[0x0][0x538], RZ ;  /* 0x00014e0000007a24 */ /* 0x004fe200078e02ff */
[----:B------:R-:W-:Y:S04]  /*1dbc0*/  BSSY B1, `(.L_x_6096) ;  /* 0x00000cf000017945 */ /* 0x000fe80003800000 */
[----:B----4-:R-:W-:-:S04]  /*1dbd0*/  IADD3 R6, R0, R6, RZ ;  /* 0x0000000600067210 */ /* 0x010fc80007ffe0ff */
[----:B---3--:R-:W-:-:S13]  /*1dbe0*/  ISETP.GT.AND P0, PT, R6, R9, PT ;  /* 0x000000090600720c */ /* 0x008fda0003f04270 */
[----:B------:R-:W-:Y:S05]  /*1dbf0*/  @P0 BRA `(.L_x_6097) ;  /* 0x0000026000000947 */ /* 0x000fea0003800000 */
.L_x_6101:
        /* <DEDUP_REMOVED lines=18> */
.L_x_6165:
        /* <DEDUP_REMOVED lines=16> */
.L_x_6166:
[----:B--2---:R-:W-:-:S05]  /*1de20*/  IMAD R0, R0, c[0x0][0x538], RZ ;  /* 0x00014e0000007a24 */ /* 0x004fca00078e02ff */
[----:B------:R-:W-:-:S04]  /*1de30*/  IADD3 R6, R0, R6, RZ ;  /* 0x0000000600067210 */ /* 0x000fc80007ffe0ff */
[----:B------:R-:W-:-:S13]  /*1de40*/  ISETP.GT.AND P0, PT, R6, R9, PT ;  /* 0x000000090600720c */ /* 0x000fda0003f04270 */
[----:B-1----:R-:W-:Y:S05]  /*1de50*/  @!P0 BRA `(.L_x_6101) ;  /* 0xfffffda000008947 */ /* 0x002fea000383ffff */
.L_x_6097:
[----:B------:R-:W-:-:S05]  /*1de60*/  IADD3 R13, -R0, R6, RZ ;  /* 0x00000006000d7210 */ /* 0x000fca0007ffe1ff */
[----:B------:R-:W-:-:S05]  /*1de70*/  IMAD R0, R4, c[0x0][0x538], R13 ;  /* 0x00014e0004007a24 */ /* 0x000fca00078e020d */
[----:B------:R-:W-:Y:S01]  /*1de80*/  ISETP.GT.AND P0, PT, R0, R9, PT ;  /* 0x000000090000720c */ /* 0x000fe20003f04270 */
[----:B------:R-:W-:-:S12]  /*1de90*/  BRA.DIV ~URZ, `(.L_x_6102) ;  /* 0x00003aa27f007947 */ /* 0x000fd8000b800000 */
[----:B------:R-:W-:-:S03]  /*1dea0*/  VOTE.ANY R6, PT, !P0 ;  /* 0x0000000000067806 */ /* 0x000fc600040e0100 */
.L_x_6167:
[----:B------:R-:W2:Y:S01]  /*1deb0*/  LDL.LU R2, [R1+0xc] ;  /* 0x00000c0001027983 */ /* 0x000ea20000300800 */
[----:B------:R-:W2:Y:S02]  /*1dec0*/  POPC R0, R6 ;  /* 0x0000000600007309 */ /* 0x000ea40000000000 */
[----:B--2---:R-:W-:-:S05]  /*1ded0*/  IADD3 R2, R0, R2, RZ ;  /* 0x0000000200027210 */ /* 0x004fca0007ffe0ff */
[----:B------:R2:W-:Y:S01]  /*1dee0*/  STL [R1+0xc], R2 ;  /* 0x00000c0201007387 */ /* 0x0005e20000100800 */
[----:B------:R-:W-:Y:S05]  /*1def0*/  BRA.DIV ~URZ, `(.L_x_6103) ;  /* 0x00003a927f007947 */ /* 0x000fea000b800000 */
[----:B------:R3:W4:Y:S04]  /*1df00*/  SHFL.IDX PT, R12, R7, R0, 0x1f ;  /* 0x00001f00070c7589 */ /* 0x00072800000e0000 */
[----:B------:R3:W1:Y:S02]  /*1df10*/  SHFL.IDX PT, R5, R8, R0, 0x1f ;  /* 0x00001f0008057589 */ /* 0x00066400000e0000 */
.L_x_6168:
[----:B------:R-:W-:Y:S01]  /*1df20*/  ISETP.NE.AND P0, PT, R6, RZ, PT ;  /* 0x000000ff0600720c */ /* 0x000fe20003f05270 */
[----:B------:R-:W-:-:S12]  /*1df30*/  BSSY B0, `(.L_x_6104) ;  /* 0x0000005000007945 */ /* 0x000fd80003800000 */
[----:B------:R-:W-:Y:S05]  /*1df40*/  @!P0 BRA `(.L_x_6105) ;  /* 0x0000003000008947 */ /* 0x000fea0003800000 */
[----:B---3--:R-:W-:Y:S01]  /*1df50*/  IADD3 R0, R0, -0x1, RZ ;  /* 0xffffffff00007810 */ /* 0x008fe20007ffe0ff */
[----:B------:R-:W-:Y:S05]  /*1df60*/  BRA.DIV ~URZ, `(.L_x_6106) ;  /* 0x00003af27f007947 */ /* 0x000fea000b800000 */
[----:B------:R3:W2:Y:S02]  /*1df70*/  SHFL.IDX PT, R14, R4, R0, 0x1f ;  /* 0x00001f00040e7589 */ /* 0x0006a400000e0000 */
.L_x_6105:
[----:B------:R-:W-:Y:S05]  /*1df80*/  BSYNC B0 ;  /* 0x0000000000007941 */ /* 0x000fea0003800000 */
.L_x_6104:
        /* <DEDUP_REMOVED lines=68> */
.L_x_6108:
        /* <DEDUP_REMOVED lines=68> */
.L_x_6109:
[----:B------:R-:W-:Y:S05]  /*1e810*/  BSYNC B0 ;  /* 0x0000000000007941 */ /* 0x000fea0003800000 */
.L_x_6107:
[----:B------:R-:W-:-:S04]  /*1e820*/  LOP3.LUT R2, RZ, R2, RZ, 0x33, !PT ;  /* 0x00000002ff027212 */ /* 0x000fc800078e33ff */
[----:B-1----:R-:W-:-:S05]  /*1e830*/  IADD3 R0, R2, R12, RZ ;  /* 0x0000000c02007210 */ /* 0x002fca0007ffe0ff */
[----:B------:R1:W-:Y:S01]  /*1e840*/  STL [R1+0x4], R0 ;  /* 0x0000040001007387 */ /* 0x0003e20000100800 */
[----:B------:R-:W-:Y:S05]  /*1e850*/  BRA `(.L_x_6110) ;  /* 0x0000005000007947 */ /* 0x000fea0003800000 */
.L_x_6098:
[----:B------:R-:W-:Y:S01]  /*1e860*/  MOV R0, c[0x0][0x53c] ;  /* 0x00014f0000007a02 */ /* 0x000fe20000000f00 */
[----:B------:R2:W-:Y:S04]  /*1e870*/  STL [R1], R9 ;  /* 0x0000000901007387 */ /* 0x0005e80000100800 */
[----:B------:R2:W-:Y:S04]  /*1e880*/  STL [R1+0x4], RZ ;  /* 0x000004ff01007387 */ /* 0x0005e80000100800 */
[----:B------:R2:W-:Y:S04]  /*1e890*/  STL [R1+0x8], RZ ;  /* 0x000008ff01007387 */ /* 0x0005e80000100800 */
[----:B------:R2:W-:Y:S02]  /*1e8a0*/  STL [R1+0xc], R0 ;  /* 0x00000c0001007387 */ /* 0x0005e40000100800 */
.L_x_6110:
[----:B------:R-:W-:Y:S05]  /*1e8b0*/  BSYNC B1 ;  /* 0x0000000000017941 */ /* 0x000fea0003800000 */
.L_x_6096:
        /* <DEDUP_REMOVED lines=9> */
.L_x_6091:
[----:B--2---:R-:W2:Y:S02]  /*1e950*/  LDL R0, [R1+0xc] ;  /* 0x00000c0001007983 */ /* 0x004ea40000100800 */
[----:B--2---:R-:W-:-:S13]  /*1e960*/  ISETP.GE.AND P0, PT, R0, c[0x0][0x53c], PT ;  /* 0x00014f0000007a0c */ /* 0x004fda0003f06270 */
[----:B-1----:R-:W-:Y:S01]  /*1e970*/  @P0 CALL.REL.NOINC `(.L_x_6111) ;  /* 0x0000001000000944 */ /* 0x002fe20003c00000 */
[----:B------:R-:W-:Y:S05]  /*1e980*/  BRA `(.L_x_6112) ;  /* 0xfffe355000007947 */ /* 0x000fea000383ffff */
.L_x_6111:
[----:B------:R-:W-:Y:S05]  /*1e990*/  EXIT ;  /* 0x000000000000794d */ /* 0x000fea0003800000 */
.L_x_5909:
[----:B------:R-:W-:Y:S01]  /*1e9a0*/  IMAD.MOV.U32 R0, RZ, RZ, R5 ;  /* 0x000000ffff007224 */ /* 0x000fe200078e0005 */
[----:B------:R-:W-:Y:S02]  /*1e9b0*/  MOV R3, 0x1 ;  /* 0x0000000100037802 */ /* 0x000fe40000000f00 */
[----:B------:R-:W-:Y:S02]  /*1e9c0*/  MOV R2, 0x1e9e0 ;  /* 0x0001e9e000027802 */ /* 0x000fe40000000f00 */
[----:B------:R-:W-:Y:S05]  /*1e9d0*/  CALL.REL.NOINC `($__internal_102_$__cuda_sm70_shflsync_up_p) ;  /* 0x000031a000007944 */ /* 0x000fea0003c00000 */
[----:B------:R-:W-:Y:S01]  /*1e9e0*/  MOV R0, R4 ;  /* 0x0000000400007202 */ /* 0x000fe20000000f00 */
[----:B------:R-:W-:Y:S05]  /*1e9f0*/  BRA `(.L_x_6113) ;  /* 0xfffe1a6000007947 */ /* 0x000fea000383ffff */
.L_x_5910:
[----:B------:R-:W-:Y:S01]  /*1ea00*/  IMAD.MOV.U32 R0, RZ, RZ, R5 ;  /* 0x000000ffff007224 */ /* 0x000fe200078e0005 */
[----:B------:R-:W-:Y:S02]  /*1ea10*/  MOV R3, 0x2 ;  /* 0x0000000200037802 */ /* 0x000fe40000000f00 */
[----:B------:R-:W-:Y:S02]  /*1ea20*/  MOV R2, 0x1ea40 ;  /* 0x0001ea4000027802 */ /* 0x000fe40000000f00 */
[----:B------:R-:W-:Y:S05]  /*1ea30*/  CALL.REL.NOINC `($__internal_102_$__cuda_sm70_shflsync_up_p) ;  /* 0x0000314000007944 */ /* 0x000fea0003c00000 */
[----:B------:R-:W-:Y:S01]  /*1ea40*/  SEL R4, R4, RZ, P4 ;  /* 0x000000ff04047207 */ /* 0x000fe20002000000 */
[----:B------:R-:W-:Y:S01]  /*1ea50*/  IMAD.MOV.U32 R3, RZ, RZ, 0x4 ;  /* 0x00000004ff037424 */ /* 0x000fe200078e00ff */
[----:B------:R-:W-:-:S03]  /*1ea60*/  MOV R2, 0x1ea90 ;  /* 0x0001ea9000027802 */ /* 0x000fc60000000f00 */
[----:B------:R-:W-:Y:S02]  /*1ea70*/  IMAD.IADD R0, R5, 0x1, R4 ;  /* 0x0000000105007824 */ /* 0x000fe400078e0204 */
        /* <DEDUP_REMOVED lines=13> */
[----:B------:R-:W-:Y:S02]  /*1eb50*/  MOV R32, 0x1f ;  /* 0x0000001f00207802 */ /* 0x000fe40000000f00 */
[----:B------:R-:W-:Y:S01]  /*1eb60*/  MOV R3, 0x1eba0 ;  /* 0x0001eba000037802 */ /* 0x000fe20000000f00 */
[----:B------:R-:W-:-:S04]  /*1eb70*/  IMAD.IADD R4, R0, 0x1, R4 ;  /* 0x0000000100047824 */ /* 0x000fc800078e0204 */
[----:B------:R-:W-:Y:S02]  /*1eb80*/  IMAD.MOV.U32 R33, RZ, RZ, R4 ;  /* 0x000000ffff217224 */ /* 0x000fe400078e0004 */
[----:B------:R-:W-:Y:S05]  /*1eb90*/  CALL.REL.NOINC `($__internal_101_$__cuda_sm70_shflsync_idx_p) ;  /* 0x00002f8000007944 */ /* 0x000fea0003c00000 */
[----:B------:R-:W-:Y:S01]  /*1eba0*/  MOV R0, R34 ;  /* 0x0000002200007202 */ /* 0x000fe20000000f00 */
[----:B------:R-:W-:Y:S05]  /*1ebb0*/  BRA `(.L_x_6114) ;  /* 0xfffe19a000007947 */ /* 0x000fea000383ffff */
.L_x_5912:
[----:B------:R-:W-:Y:S02]  /*1ebc0*/  SEL R0, RZ, 0x1, P0 ;  /* 0x00000001ff007807 */ /* 0x000fe40000000000 */
[----:B------:R-:W-:Y:S02]  /*1ebd0*/  MOV R2, 0x1ebf0 ;  /* 0x0001ebf000027802 */ /* 0x000fe40000000f00 */
[----:B------:R-:W-:Y:S05]  /*1ebe0*/  CALL.REL.NOINC `($__internal_103_$__cuda_sm70_votesync_ballot) ;  /* 0x00002ff000007944 */ /* 0x000fea0003c00000 */
[----:B------:R-:W-:Y:S01]  /*1ebf0*/  MOV R6, R0 ;  /* 0x0000000000067202 */ /* 0x000fe20000000f00 */
[----:B------:R-:W-:Y:S05]  /*1ec00*/  BRA `(.L_x_6115) ;  /* 0xfffe19e000007947 */ /* 0x000fea000383ffff */
.L_x_5913:
[----:B------:R-:W-:Y:S01]  /*1ec10*/  IMAD.MOV.U32 R33, RZ, RZ, R9 ;  /* 0x000000ffff217224 */ /* 0x000fe200078e0009 */
[----:B-1----:R-:W-:Y:S01]  /*1ec20*/  MOV R2, R0 ;  /* 0x0000000000027202 */ /* 0x002fe20000000f00 */
[----:B------:R-:W-:Y:S01]  /*1ec30*/  IMAD.MOV.U32 R32, RZ, RZ, 0x1f ;  /* 0x0000001fff207424 */ /* 0x000fe200078e00ff */
[----:B------:R-:W-:Y:S02]  /*1ec40*/  MOV R3, 0x1ec60 ;  /* 0x0001ec6000037802 */ /* 0x000fe40000000f00 */
[----:B------:R-:W-:Y:S05]  /*1ec50*/  CALL.REL.NOINC `($__internal_101_$__cuda_sm70_shflsync_idx_p) ;  /* 0x00002ec000007944 */ /* 0x000fea0003c00000 */
[----:B------:R-:W-:Y:S01]  /*1ec60*/  IMAD.MOV.U32 R12, RZ, RZ, R34 ;  /* 0x000000ffff0c7224 */ /* 0x000fe200078e0022 */
[----:B------:R-:W-:Y:S01]  /*1ec70*/  MOV R33, R8 ;  /* 0x0000000800217202 */ /* 0x000fe20000000f00 */
[----:B------:R-:W-:Y:S01]  /*1ec80*/  IMAD.MOV.U32 R5, RZ, RZ, RZ ;  /* 0x000000ffff057224 */ /* 0x000fe200078e00ff */
[----:B------:R-:W-:Y:S01]  /*1ec90*/  MOV R2, R0 ;  /* 0x0000000000027202 */ /* 0x000fe20000000f00 */
[----:B------:R-:W-:Y:S01]  /*1eca0*/  IMAD.MOV.U32 R32, RZ, RZ, 0x1f ;  /* 0x0000001fff207424 */ /* 0x000fe200078e00ff */
[----:B------:R-:W-:-:S02]  /*1ecb0*/  MOV R3, 0x1ecd0 ;  /* 0x0001ecd000037802 */ /* 0x000fc40000000f00 */
[----:B------:R-:W-:Y:S05]  /*1ecc0*/  CALL.REL.NOINC `($__internal_101_$__cuda_sm70_shflsync_idx_p) ;  /* 0x00002e5000007944 */ /* 0x000fea0003c00000 */
[----:B------:R-:W-:Y:S01]  /*1ecd0*/  MOV R9, R34 ;  /* 0x0000002200097202 */ /* 0x000fe20000000f00 */
[----:B------:R-:W-:Y:S05]  /*1ece0*/  BRA `(.L_x_6116) ;  /* 0xfffe197000007947 */ /* 0x000fea000383ffff */
.L_x_5916:
[----:B------:R-:W-:Y:S01]  /*1ecf0*/  IMAD.MOV.U32 R33, RZ, RZ, R4 ;  /* 0x000000ffff217224 */ /* 0x000fe200078e0004 */
[----:B------:R-:W-:-:S02]  /*1ed00*/  MOV R32, 0x1f ;  /* 0x0000001f00207802 */ /* 0x000fc40000000f00 */
[----:B------:R-:W-:Y:S02]  /*1ed10*/  MOV R3, 0x1ed30 ;  /* 0x0001ed3000037802 */ /* 0x000fe40000000f00 */
[----:B--234-:R-:W-:Y:S05]  /*1ed20*/  CALL.REL.NOINC `($__internal_101_$__cuda_sm70_shflsync_idx_p) ;  /* 0x00002df000007944 */ /* 0x01cfea0003c00000 */
[----:B------:R-:W-:Y:S01]  /*1ed30*/  MOV R5, R34 ;  /* 0x0000002200057202 */ /* 0x000fe20000000f00 */
[----:B------:R-:W-:Y:S05]  /*1ed40*/  BRA `(.L_x_5915) ;  /* 0xfffe197000007947 */ /* 0x000fea000383ffff */
.L_x_5955:
[----:B------:R-:W-:Y:S01]  /*1ed50*/  IMAD.MOV.U32 R33, RZ, RZ, R12 ;  /* 0x000000ffff217224 */ /* 0x000fe200078e000c */
[----:B------:R-:W-:Y:S01]  /*1ed60*/  MOV R2, RZ ;  /* 0x000000ff00027202 */ /* 0x000fe20000000f00 */
[----:B------:R-:W-:Y:S01]  /*1ed70*/  IMAD.MOV.U32 R32, RZ, RZ, 0x181f ;  /* 0x0000181fff207424 */ /* 0x000fe200078e00ff */
[----:B------:R-:W-:Y:S02]  /*1ed80*/  MOV R3, 0x1eda0 ;  /* 0x0001eda000037802 */ /* 0x000fe40000000f00 */
[----:B-----5:R-:W-:Y:S05]  /*1ed90*/  CALL.REL.NOINC `($__internal_101_$__cuda_sm70_shflsync_idx_p) ;  /* 0x00002d8000007944 */ /* 0x020fea0003c00000 */
[----:B------:R-:W-:Y:S01]  /*1eda0*/  MOV R4, R34 ;  /* 0x0000002200047202 */ /* 0x000fe20000000f00 */
[----:B------:R-:W-:Y:S05]  /*1edb0*/  BRA `(.L_x_6117) ;  /* 0xfffe99e000007947 */ /* 0x000fea000383ffff */
.L_x_5956:
[----:B------:R-:W-:Y:S01]  /*1edc0*/  IMAD.MOV.U32 R33, RZ, RZ, R13 ;  /* 0x000000ffff217224 */ /* 0x000fe200078e000d */
[----:B------:R-:W-:Y:S01]  /*1edd0*/  MOV R2, RZ ;  /* 0x000000ff00027202 */ /* 0x000fe20000000f00 */
[----:B------:R-:W-:Y:S01]  /*1ede0*/  IMAD.MOV.U32 R32, RZ, RZ, 0x181f ;  /* 0x0000181fff207424 */ /* 0x000fe200078e00ff */
[----:B------:R-:W-:Y:S02]  /*1edf0*/  MOV R3, 0x1ee10 ;  /* 0x0001ee1000037802 */ /* 0x000fe40000000f00 */
[----:B-12--5:R-:W-:Y:S05]  /*1ee00*/  CALL.REL.NOINC `($__internal_101_$__cuda_sm70_shflsync_idx_p) ;  /* 0x00002d1000007944 */ /* 0x026fea0003c00000 */
[----:B------:R-:W-:Y:S01]  /*1ee10*/  MOV R0, R34 ;  /* 0x0000002200007202 */ /* 0x000fe20000000f00 */
[----:B------:R-:W-:Y:S05]  /*1ee20*/  BRA `(.L_x_6118) ;  /* 0xfffe999000007947 */ /* 0x000fea000383ffff */
.L_x_5959:
[----:B------:R-:W-:Y:S01]  /*1ee30*/  IMAD.MOV.U32 R33, RZ, RZ, R12 ;  /* 0x000000ffff217224 */ /* 0x000fe200078e000c */
[----:B--2---:R-:W-:Y:S01]  /*1ee40*/  MOV R2, 0x1 ;  /* 0x0000000100027802 */ /* 0x004fe20000000f00 */
[----:B------:R-:W-:Y:S01]  /*1ee50*/  IMAD.MOV.U32 R32, RZ, RZ, 0x181f ;  /* 0x0000181fff207424 */ /* 0x000fe200078e00ff */
[----:B------:R-:W-:-:S02]  /*1ee60*/  MOV R3, 0x1ee80 ;  /* 0x0001ee8000037802 */ /* 0x000fc40000000f00 */
[----:B-1-345:R-:W-:Y:S05]  /*1ee70*/  CALL.REL.NOINC `($__internal_101_$__cuda_sm70_shflsync_idx_p) ;  /* 0x00002ca000007944 */ /* 0x03afea0003c00000 */
[----:B------:R-:W-:Y:S01]  /*1ee80*/  IMAD.MOV.U32 R4, RZ, RZ, R34 ;  /* 0x000000ffff047224 */ /* 0x000fe200078e0022 */
[----:B------:R-:W-:Y:S01]  /*1ee90*/  MOV R2, 0x1 ;  /* 0x0000000100027802 */ /* 0x000fe20000000f00 */
[----:B------:R-:W-:Y:S01]  /*1eea0*/  IMAD.MOV.U32 R33, RZ, RZ, R13 ;  /* 0x000000ffff217224 */ /* 0x000fe200078e000d */
[----:B------:R-:W-:-:S02]  /*1eeb0*/  MOV R32, 0x181f ;  /* 0x0000181f00207802 */ /* 0x000fc40000000f00 */
[----:B------:R-:W-:Y:S02]  /*1eec0*/  MOV R3, 0x1eee0 ;  /* 0x0001eee000037802 */ /* 0x000fe40000000f00 */
[----:B------:R-:W-:Y:S05]  /*1eed0*/  CALL.REL.NOINC `($__internal_101_$__cuda_sm70_shflsync_idx_p) ;  /* 0x00002c4000007944 */ /* 0x000fea0003c00000 */
[----:B------:R-:W-:Y:S01]  /*1eee0*/  MOV R0, R34 ;  /* 0x0000002200007202 */ /* 0x000fe20000000f00 */
[----:B------:R-:W-:Y:S05]  /*1eef0*/  BRA `(.L_x_6119) ;  /* 0xfffe9a0000007947 */ /* 0x000fea000383ffff */
.L_x_5962:
[----:B------:R-:W-:Y:S01]  /*1ef00*/  IMAD.MOV.U32 R33, RZ, RZ, R12 ;  /* 0x000000ffff217224 */ /* 0x000fe200078e000c */
[----:B-1----:R-:W-:Y:S01]  /*1ef10*/  MOV R2, 0x2 ;  /* 0x0000000200027802 */ /* 0x002fe20000000f00 */
[----:B------:R-:W-:Y:S01]  /*1ef20*/  IMAD.MOV.U32 R32, RZ, RZ, 0x181f ;  /* 0x0000181fff207424 */ /* 0x000fe200078e00ff */
[----:B------:R-:W-:Y:S02]  /*1ef30*/  MOV R3, 0x1ef50 ;  /* 0x0001ef5000037802 */ /* 0x000fe40000000f00 */
[----:B--2345:R-:W-:Y:S05]  /*1ef40*/  CALL.REL.NOINC `($__internal_101_$__cuda_sm70_shflsync_idx_p) ;  /* 0x00002bd000007944 */ /* 0x03cfea0003c00000 */
[----:B------:R-:W-:Y:S01]  /*1ef50*/  MOV R4, R34 ;  /* 0x0000002200047202 */ /* 0x000fe20000000f00 */
[----:B------:R-:W-:Y:S05]  /*1ef60*/  BRA `(.L_x_6120) ;  /* 0xfffe9ac000007947 */ /* 0x000fea000383ffff */
.L_x_5963:
[----:B------:R-:W-:Y:S01]  /*1ef70*/  IMAD.MOV.U32 R33, RZ, RZ, R13 ;  /* 0x000000ffff217224 */ /* 0x000fe200078e000d */
[----:B------:R-:W-:Y:S01]  /*1ef80*/  MOV R2, 0x2 ;  /* 0x0000000200027802 */ /* 0x000fe20000000f00 */
[----:B------:R-:W-:Y:S01]  /*1ef90*/  IMAD.MOV.U32 R32, RZ, RZ, 0x181f ;  /* 0x0000181fff207424 */ /* 0x000fe200078e00ff */
[----:B------:R-:W-:Y:S02]  /*1efa0*/  MOV R3, 0x1efc0 ;  /* 0x0001efc000037802 */ /* 0x000fe40000000f00 */
[----:B-12345:R-:W-:Y:S05]  /*1efb0*/  CALL.REL.NOINC `($__internal_101_$__cuda_sm70_shflsync_idx_p) ;  /* 0x00002b6000007944 */ /* 0x03efea0003c00000 */
[----:B------:R-:W-:Y:S01]  /*1efc0*/  MOV R0, R34 ;  /* 0x0000002200007202 */ /* 0x000fe20000000f00 */
[----:B------:R-:W-:Y:S05]  /*1efd0*/  BRA `(.L_x_6121) ;  /* 0xfffe9a7000007947 */ /* 0x000fea000383ffff */
.L_x_5966:
[----:B------:R-:W-:Y:S01]  /*1efe0*/  IMAD.MOV.U32 R33, RZ, RZ, R12 ;  /* 0x000000ffff217224 */ /* 0x000fe200078e000c */
[----:B-1----:R-:W-:Y:S01]  /*1eff0*/  MOV R2, 0x3 ;  /* 0x0000000300027802 */ /* 0x002fe20000000f00 */
[----:B------:R-:W-:Y:S01]  /*1f000*/  IMAD.MOV.U32 R32, RZ, RZ, 0x181f ;  /* 0x0000181fff207424 */ /* 0x000fe200078e00ff */
[----:B------:R-:W-:-:S02]  /*1f010*/  MOV R3, 0x1f030 ;  /* 0x0001f03000037802 */ /* 0x000fc40000000f00 */
[----:B--2345:R-:W-:Y:S05]  /*1f020*/  CALL.REL.NOINC `($__internal_101_$__cuda_sm70_shflsync_idx_p) ;  /* 0x00002af000007944 */ /* 0x03cfea0003c00000 */
        /* <DEDUP_REMOVED lines=8> */
.L_x_5969:
[----:B------:R-:W-:Y:S01]  /*1f0b0*/  IMAD.MOV.U32 R33, RZ, RZ, R5 ;  /* 0x000000ffff217224 */ /* 0x000fe200078e0005 */
[----:B------:R-:W-:Y:S01]  /*1f0c0*/  MOV R2, RZ ;  /* 0x000000ff00027202 */ /* 0x000fe20000000f00 */
[----:B------:R-:W-:Y:S01]  /*1f0d0*/  IMAD.MOV.U32 R32, RZ, RZ, 0x181f ;  /* 0x0000181fff207424 */ /* 0x000fe200078e00ff */
[----:B------:R-:W-:Y:S02]  /*1f0e0*/  MOV R3, 0x1f100 ;  /* 0x0001f10000037802 */ /* 0x000fe40000000f00 */
[----:B------:R-:W-:Y:S05]  /*1f0f0*/  CALL.REL.NOINC `($__internal_101_$__cuda_sm70_shflsync_idx_p) ;  /* 0x00002a2000007944 */ /* 0x000fea0003c00000 */
[----:B------:R-:W-:Y:S01]  /*1f100*/  MOV R4, R34 ;  /* 0x0000002200047202 */ /* 0x000fe20000000f00 */
[----:B------:R-:W-:Y:S05]  /*1f110*/  BRA `(.L_x_6123) ;  /* 0xfffea54000007947 */ /* 0x000fea000383ffff */
.L_x_5970:
[----:B------:R-:W-:Y:S01]  /*1f120*/  IMAD.MOV.U32 R33, RZ, RZ, R14 ;  /* 0x000000ffff217224 */ /* 0x000fe200078e000e */
[----:B------:R-:W-:Y:S01]  /*1f130*/  MOV R2, RZ ;  /* 0x000000ff00027202 */ /* 0x000fe20000000f00 */
[----:B------:R-:W-:Y:S01]  /*1f140*/  IMAD.MOV.U32 R32, RZ, RZ, 0x181f ;  /* 0x0000181fff207424 */ /* 0x000fe200078e00ff */
[----:B------:R-:W-:Y:S02]  /*1f150*/  MOV R3, 0x1f170 ;  /* 0x0001f17000037802 */ /* 0x000fe40000000f00 */
[----:B-12---:R-:W-:Y:S05]  /*1f160*/  CALL.REL.NOINC `($__internal_101_$__cuda_sm70_shflsync_idx_p) ;  /* 0x000029b000007944 */ /* 0x006fea0003c00000 */
[C---:B------:R-:W-:Y:S01]  /*1f170*/  IADD3 R6, P1, R34.reuse, R17, RZ ;  /* 0x0000001122067210 */ /* 0x040fe20007f3e0ff */
[----:B------:R-:W-:Y:S01]  /*1f180*/  IMAD.MOV.U32 R33, RZ, RZ, R5 ;  /* 0x000000ffff217224 */ /* 0x000fe200078e0005 */
[----:B------:R-:W-:Y:S01]  /*1f190*/  IADD3 R8, P0, R34, R15, RZ ;  /* 0x0000000f22087210 */ /* 0x000fe20007f1e0ff */
[----:B------:R-:W-:Y:S01]  /*1f1a0*/  IMAD.MOV.U32 R32, RZ, RZ, 0x181f ;  /* 0x0000181fff207424 */ /* 0x000fe200078e00ff */
[----:B------:R-:W-:Y:S01]  /*1f1b0*/  ISETP.GE.AND P2, PT, R216, c[0x0][0x1d4], PT ;  /* 0x00007500d8007a0c */ /* 0x000fe20003f46270 */
[C---:B------:R-:W-:Y:S01]  /*1f1c0*/  IMAD.X R7, R4.reuse, 0x1, R20, P1 ;  /* 0x0000000104077824 */ /* 0x040fe200008e0614 */
        /* <DEDUP_REMOVED lines=16> */
[----:B-1----:R-:W-:Y:S05]  /*1f2d0*/  CALL.REL.NOINC `($__internal_101_$__cuda_sm70_shflsync_idx_p) ;  /* 0x0000284000007944 */ /* 0x002fea0003c00000 */
        /* <DEDUP_REMOVED lines=8> */
.L_x_5975:
[----:B------:R-:W-:Y:S01]  /*1f360*/  IMAD.MOV.U32 R33, RZ, RZ, R42 ;  /* 0x000000ffff217224 */ /* 0x000fe200078e002a */
[----:B------:R-:W-:Y:S01]  /*1f370*/  MOV R2, RZ ;  /* 0x000000ff00027202 */ /* 0x000fe20000000f00 */
[----:B------:R-:W-:Y:S01]  /*1f380*/  IMAD.MOV.U32 R32, RZ, RZ, 0x1c1f ;  /* 0x00001c1fff207424 */ /* 0x000fe200078e00ff */
[----:B------:R-:W-:Y:S02]  /*1f390*/  MOV R3, 0x1f3b0 ;  /* 0x0001f3b000037802 */ /* 0x000fe40000000f00 */
[----:B------:R-:W-:Y:S05]  /*1f3a0*/  CALL.REL.NOINC `($__internal_101_$__cuda_sm70_shflsync_idx_p) ;  /* 0x0000277000007944 */ /* 0x000fea0003c00000 */
[----:B------:R-:W-:Y:S01]  /*1f3b0*/  MOV R5, R34 ;  /* 0x0000002200057202 */ /* 0x000fe20000000f00 */
[----:B------:R-:W-:Y:S05]  /*1f3c0*/  BRA `(.L_x_6125) ;  /* 0xfffea7e000007947 */ /* 0x000fea000383ffff */
.L_x_5976:
[----:B------:R-:W-:Y:S01]  /*1f3d0*/  IMAD.MOV.U32 R33, RZ, RZ, R43 ;  /* 0x000000ffff217224 */ /* 0x000fe200078e002b */
[----:B------:R-:W-:Y:S01]  /*1f3e0*/  MOV R2, RZ ;  /* 0x000000ff00027202 */ /* 0x000fe20000000f00 */
[----:B------:R-:W-:Y:S01]  /*1f3f0*/  IMAD.MOV.U32 R32, RZ, RZ, 0x1c1f ;  /* 0x00001c1fff207424 */ /* 0x000fe200078e00ff */
[----:B------:R-:W-:Y:S02]  /*1f400*/  MOV R3, 0x1f420 ;  /* 0x0001f42000037802 */ /* 0x000fe40000000f00 */
[----:B-12---:R-:W-:Y:S05]  /*1f410*/  CALL.REL.NOINC `($__internal_101_$__cuda_sm70_shflsync_idx_p) ;  /* 0x0000270000007944 */ /* 0x006fea0003c00000 */
[----:B------:R-:W-:Y:S01]  /*1f420*/  IMAD.MOV.U32 R33, RZ, RZ, R13 ;  /* 0x000000ffff217224 */ /* 0x000fe200078e000d */
[----:B------:R-:W-:Y:S01]  /*1f430*/  MOV R32, 0x1c1f ;  /* 0x00001c1f00207802 */ /* 0x000fe20000000f00 */
[----:B------:R-:W-:Y:S01]  /*1f440*/  IMAD.MOV.U32 R2, RZ, RZ, RZ ;  /* 0x000000ffff027224 */ /* 0x000fe200078e00ff */
[----:B------:R-:W-:-:S02]  /*1f450*/  MOV R4, R34 ;  /* 0x0000002200047202 */ /* 0x000fc40000000f00 */
[----:B------:R-:W-:Y:S02]  /*1f460*/  MOV R3, 0x1f480 ;  /* 0x0001f48000037802 */ /* 0x000fe40000000f00 */
[----:B------:R-:W-:Y:S05]  /*1f470*/  CALL.REL.NOINC `($__internal_101_$__cuda_sm70_shflsync_idx_p) ;  /* 0x000026a000007944 */ /* 0x000fea0003c00000 */
[----:B------:R-:W-:Y:S01]  /*1f480*/  IMAD.MOV.U32 R12, RZ, RZ, R34 ;  /* 0x000000ffff0c7224 */ /* 0x000fe200078e0022 */
[----:B------:R-:W-:Y:S01]  /*1f490*/  MOV R2, RZ ;  /* 0x000000ff00027202 */ /* 0x000fe20000000f00 */
[----:B------:R-:W-:Y:S01]  /*1f4a0*/  IMAD.MOV.U32 R33, RZ, RZ, R44 ;  /* 0x000000ffff217224 */ /* 0x000fe200078e002c */
[----:B------:R-:W-:Y:S02]  /*1f4b0*/  MOV R32, 0x1c1f ;  /* 0x00001c1f00207802 */ /* 0x000fe40000000f00 */
[----:B------:R-:W-:Y:S02]  /*1f4c0*/  MOV R3, 0x1f4e0 ;  /* 0x0001f4e000037802 */ /* 0x000fe40000000f00 */
[----:B------:R-:W-:Y:S05]  /*1f4d0*/  CALL.REL.NOINC `($__internal_101_$__cuda_sm70_shflsync_idx_p) ;  /* 0x0000264000007944 */ /* 0x000fea0003c00000 */
[----:B------:R-:W-:Y:S01]  /*1f4e0*/  MOV R0, R34 ;  /* 0x0000002200007202 */ /* 0x000fe20000000f00 */
[----:B------:R-:W-:Y:S05]  /*1f4f0*/  BRA `(.L_x_6126) ;  /* 0xfffea6f000007947 */ /* 0x000fea000383ffff */
.L_x_5979:
[----:B------:R-:W-:Y:S01]  /*1f500*/  IMAD.MOV.U32 R33, RZ, RZ, R42 ;  /* 0x000000ffff217224 */ /* 0x000fe200078e002a */
[----:B------:R-:W-:Y:S01]  /*1f510*/  MOV R2, 0x1 ;  /* 0x0000000100027802 */ /* 0x000fe20000000f00 */
[----:B------:R-:W-:Y:S01]  /*1f520*/  IMAD.MOV.U32 R32, RZ, RZ, 0x1c1f ;  /* 0x00001c1fff207424 */ /* 0x000fe200078e00ff */
[----:B------:R-:W-:Y:S02]  /*1f530*/  MOV R3, 0x1f550 ;  /* 0x0001f55000037802 */ /* 0x000fe40000000f00 */
[----:B---3--:R-:W-:Y:S05]  /*1f540*/  CALL.REL.NOINC `($__internal_101_$__cuda_sm70_shflsync_idx_p) ;  /* 0x000025d000007944 */ /* 0x008fea0003c00000 */
[----:B------:R-:W-:Y:S01]  /*1f550*/  IMAD.MOV.U32 R5, RZ, RZ, R34 ;  /* 0x000000ffff057224 */ /* 0x000fe200078e0022 */
[----:B------:R-:W-:Y:S01]  /*1f560*/  MOV R2, 0x1 ;  /* 0x0000000100027802 */ /* 0x000fe20000000f00 */
[----:B------:R-:W-:Y:S01]  /*1f570*/  IMAD.MOV.U32 R33, RZ, RZ, R43 ;  /* 0x000000ffff217224 */ /* 0x000fe200078e002b */
[----:B------:R-:W-:-:S02]  /*1f580*/  MOV R32, 0x1c1f ;  /* 0x00001c1f00207802 */ /* 0x000fc40000000f00 */
[----:B------:R-:W-:Y:S02]  /*1f590*/  MOV R3, 0x1f5b0 ;  /* 0x0001f5b000037802 */ /* 0x000fe40000000f00 */
[----:B------:R-:W-:Y:S05]  /*1f5a0*/  CALL.REL.NOINC `($__internal_101_$__cuda_sm70_shflsync_idx_p) ;  /* 0x0000257000007944 */ /* 0x000fea0003c00000 */
[----:B------:R-:W-:Y:S01]  /*1f5b0*/  IMAD.MOV.U32 R33, RZ, RZ, R13 ;  /* 0x000000ffff217224 */ /* 0x000fe200078e000d */
[----:B------:R-:W-:Y:S01]  /*1f5c0*/  MOV R32, 0x1c1f ;  /* 0x00001c1f00207802 */ /* 0x000fe20000000f00 */
[----:B------:R-:W-:Y:S01]  /*1f5d0*/  IMAD.MOV.U32 R2, RZ, RZ, 0x1 ;  /* 0x00000001ff027424 */ /* 0x000fe200078e00ff */
[----:B------:R-:W-:Y:S02]  /*1f5e0*/  MOV R4, R34 ;  /* 0x0000002200047202 */ /* 0x000fe40000000f00 */
[----:B------:R-:W-:Y:S02]  /*1f5f0*/  MOV R3, 0x1f610 ;  /* 0x0001f61000037802 */ /* 0x000fe40000000f00 */
[----:B------:R-:W-:Y:S05]  /*1f600*/  CALL.REL.NOINC `($__internal_101_$__cuda_sm70_shflsync_idx_p) ;  /* 0x0000251000007944 */ /* 0x000fea0003c00000 */
[----:B------:R-:W-:Y:S01]  /*1f610*/  IMAD.MOV.U32 R12, RZ, RZ, R34 ;  /* 0x000000ffff0c7224 */ /* 0x000fe200078e0022 */
[----:B------:R-:W-:Y:S01]  /*1f620*/  MOV R2, 0x1 ;  /* 0x0000000100027802 */ /* 0x000fe20000000f00 */
[----:B------:R-:W-:Y:S01]  /*1f630*/  IMAD.MOV.U32 R33, RZ, RZ, R44 ;  /* 0x000000ffff217224 */ /* 0x000fe200078e002c */
[----:B------:R-:W-:Y:S02]  /*1f640*/  MOV R32, 0x1c1f ;  /* 0x00001c1f00207802 */ /* 0x000fe40000000f00 */
[----:B------:R-:W-:-:S02]  /*1f650*/  MOV R3, 0x1f670 ;  /* 0x0001f67000037802 */ /* 0x000fc40000000f00 */
[----:B------:R-:W-:Y:S05]  /*1f660*/  CALL.REL.NOINC `($__internal_101_$__cuda_sm70_shflsync_idx_p) ;  /* 0x000024b000007944 */ /* 0x000fea0003c00000 */
[----:B------:R-:W-:Y:S01]  /*1f670*/  MOV R0, R34 ;  /* 0x0000002200007202 */ /* 0x000fe20000000f00 */
[----:B------:R-:W-:Y:S05]  /*1f680*/  BRA `(.L_x_6127) ;  /* 0xfffeadb000007947 */ /* 0x000fea000383ffff */
.L_x_6004:
[----:B------:R-:W-:Y:S01]  /*1f690*/  IMAD.MOV.U32 R33, RZ, RZ, R22 ;  /* 0x000000ffff217224 */ /* 0x000fe200078e0016 */
[----:B------:R-:W-:Y:S01]  /*1f6a0*/  MOV R2, RZ ;  /* 0x000000ff00027202 */ /* 0x000fe20000000f00 */
[----:B------:R-:W-:Y:S01]  /*1f6b0*/  IMAD.MOV.U32 R32, RZ, RZ, 0x1c1f ;  /* 0x00001c1fff207424 */ /* 0x000fe200078e00ff */
[----:B------:R-:W-:-:S02]  /*1f6c0*/  MOV R3, 0x1f6e0 ;  /* 0x0001f6e000037802 */ /* 0x000fc40000000f00 */
[----:B------:R-:W-:Y:S05]  /*1f6d0*/  CALL.REL.NOINC `($__internal_101_$__cuda_sm70_shflsync_idx_p) ;  /* 0x0000244000007944 */ /* 0x000fea0003c00000 */
[----:B------:R-:W-:Y:S01]  /*1f6e0*/  MOV R0, R34 ;  /* 0x0000002200007202 */ /* 0x000fe20000000f00 */
[----:B------:R-:W-:Y:S05]  /*1f6f0*/  BRA `(.L_x_6128) ;  /* 0xfffeda3000007947 */ /* 0x000fea000383ffff */
.L_x_6005:
[----:B------:R-:W-:Y:S01]  /*1f700*/  IMAD.MOV.U32 R33, RZ, RZ, R23 ;  /* 0x000000ffff217224 */ /* 0x000fe200078e0017 */
[----:B------:R-:W-:Y:S01]  /*1f710*/  MOV R2, RZ ;  /* 0x000000ff00027202 */ /* 0x000fe20000000f00 */
[----:B------:R-:W-:Y:S01]  /*1f720*/  IMAD.MOV.U32 R32, RZ, RZ, 0x1c1f ;  /* 0x00001c1fff207424 */ /* 0x000fe200078e00ff */
[----:B------:R-:W-:-:S02]  /*1f730*/  MOV R3, 0x1f750 ;  /* 0x0001f75000037802 */ /* 0x000fc40000000f00 */
[----:B-12---:R-:W-:Y:S05]  /*1f740*/  CALL.REL.NOINC `($__internal_101_$__cuda_sm70_shflsync_idx_p) ;  /* 0x000023d000007944 */ /* 0x006fea0003c00000 */
[----:B------:R-:W-:Y:S01]  /*1f750*/  IMAD.MOV.U32 R33, RZ, RZ, R21 ;  /* 0x000000ffff217224 */ /* 0x000fe200078e0015 */
[----:B------:R-:W-:Y:S01]  /*1f760*/  MOV R2, RZ ;  /* 0x000000ff00027202 */ /* 0x000fe20000000f00 */
[----:B------:R-:W-:Y:S01]  /*1f770*/  IMAD.MOV.U32 R32, RZ, RZ, 0x1c1f ;  /* 0x00001c1fff207424 */ /* 0x000fe200078e00ff */
[----:B------:R-:W-:Y:S01]  /*1f780*/  MOV R8, R34 ;  /* 0x0000002200087202 */ /* 0x000fe20000000f00 */
[----:B------:R-:W-:Y:S01]  /*1f790*/  IMAD.MOV.U32 R9, RZ, RZ, R0 ;  /* 0x000000ffff097224 */ /* 0x000fe200078e0000 */
[----:B------:R-:W-:-:S02]  /*1f7a0*/  MOV R3, 0x1f7c0 ;  /* 0x0001f7c000037802 */ /* 0x000fc40000000f00 */
[----:B------:R-:W-:Y:S05]  /*1f7b0*/  CALL.REL.NOINC `($__internal_101_$__cuda_sm70_shflsync_idx_p) ;  /* 0x0000236000007944 */ /* 0x000fea0003c00000 */
[----:B------:R-:W-:Y:S01]  /*1f7c0*/  IMAD.MOV.U32 R20, RZ, RZ, R34 ;  /* 0x000000ffff147224 */ /* 0x000fe200078e0022 */
[----:B------:R-:W-:Y:S01]  /*1f7d0*/  MOV R2, RZ ;  /* 0x000000ff00027202 */ /* 0x000fe20000000f00 */
[----:B------:R-:W-:Y:S01]  /*1f7e0*/  IMAD.MOV.U32 R33, RZ, RZ, R24 ;  /* 0x000000ffff217224 */ /* 0x000fe200078e0018 */
[----:B------:R-:W-:-:S02]  /*1f7f0*/  MOV R32, 0x1c1f ;  /* 0x00001c1f00207802 */ /* 0x000fc40000000f00 */
[----:B------:R-:W-:Y:S02]  /*1f800*/  MOV R3, 0x1f820 ;  /* 0x0001f82000037802 */ /* 0x000fe40000000f00 */
[----:B------:R-:W-:Y:S05]  /*1f810*/  CALL.REL.NOINC `($__internal_101_$__cuda_sm70_shflsync_idx_p) ;  /* 0x0000230000007944 */ /* 0x000fea0003c00000 */
[----:B------:R-:W-:Y:S01]  /*1f820*/  MOV R3, R34 ;  /* 0x0000002200037202 */ /* 0x000fe20000000f00 */
[----:B------:R-:W-:Y:S05]  /*1f830*/  BRA `(.L_x_6129) ;  /* 0xfffed94000007947 */ /* 0x000fea000383ffff */
.L_x_6008:
[----:B------:R-:W-:Y:S01]  /*1f840*/  IMAD.MOV.U32 R33, RZ, RZ, R22 ;  /* 0x000000ffff217224 */ /* 0x000fe200078e0016 */
[----:B------:R-:W-:Y:S01]  /*1f850*/  MOV R2, 0x1 ;  /* 0x0000000100027802 */ /* 0x000fe20000000f00 */
[----:B------:R-:W-:Y:S01]  /*1f860*/  IMAD.MOV.U32 R32, RZ, RZ, 0x1c1f ;  /* 0x00001c1fff207424 */ /* 0x000fe200078e00ff */
[----:B------:R-:W-:Y:S02]  /*1f870*/  MOV R3, 0x1f890 ;  /* 0x0001f89000037802 */ /* 0x000fe40000000f00 */
[----:B--2---:R-:W-:Y:S05]  /*1f880*/  CALL.REL.NOINC `($__internal_101_$__cuda_sm70_shflsync_idx_p) ;  /* 0x0000229000007944 */ /* 0x004fea0003c00000 */
[----:B------:R-:W-:Y:S01]  /*1f890*/  IMAD.MOV.U32 R0, RZ, RZ, R34 ;  /* 0x000000ffff007224 */ /* 0x000fe200078e0022 */
[----:B------:R-:W-:Y:S01]  /*1f8a0*/  MOV R2, 0x1 ;  /* 0x0000000100027802 */ /* 0x000fe20000000f00 */
[----:B------:R-:W-:Y:S01]  /*1f8b0*/  IMAD.MOV.U32 R33, RZ, RZ, R23 ;  /* 0x000000ffff217224 */ /* 0x000fe200078e0017 */
[----:B------:R-:W-:Y:S02]  /*1f8c0*/  MOV R32, 0x1c1f ;  /* 0x00001c1f00207802 */ /* 0x000fe40000000f00 */
[----:B------:R-:W-:Y:S02]  /*1f8d0*/  MOV R3, 0x1f8f0 ;  /* 0x0001f8f000037802 */ /* 0x000fe40000000f00 */
[----:B------:R-:W-:Y:S05]  /*1f8e0*/  CALL.REL.NOINC `($__internal_101_$__cuda_sm70_shflsync_idx_p) ;  /* 0x0000223000007944 */ /* 0x000fea0003c00000 */
[----:B------:R-:W-:Y:S01]  /*1f8f0*/  IMAD.MOV.U32 R33, RZ, RZ, R21 ;  /* 0x000000ffff217224 */ /* 0x000fe200078e0015 */
[----:B------:R-:W-:Y:S01]  /*1f900*/  MOV R2, 0x1 ;  /* 0x0000000100027802 */ /* 0x000fe20000000f00 */
[----:B------:R-:W-:Y:S01]  /*1f910*/  IMAD.MOV.U32 R32, RZ, RZ, 0x1c1f ;  /* 0x00001c1fff207424 */ /* 0x000fe200078e00ff */
[----:B------:R-:W-:Y:S01]  /*1f920*/  MOV R8, R34 ;  /* 0x0000002200087202 */ /* 0x000fe20000000f00 */
[----:B------:R-:W-:Y:S01]  /*1f930*/  IMAD.MOV.U32 R9, RZ, RZ, R0 ;  /* 0x000000ffff097224 */ /* 0x000fe200078e0000 */
[----:B------:R-:W-:-:S02]  /*1f940*/  MOV R3, 0x1f960 ;  /* 0x0001f96000037802 */ /* 0x000fc40000000f00 */
[----:B------:R-:W-:Y:S05]  /*1f950*/  CALL.REL.NOINC `($__internal_101_$__cuda_sm70_shflsync_idx_p) ;  /* 0x000021c000007944 */ /* 0x000fea0003c00000 */
        /* <DEDUP_REMOVED lines=8> */
.L_x_6023:
[----:B------:R-:W-:Y:S01]  /*1f9e0*/  IMAD.MOV.U32 R33, RZ, RZ, R20 ;  /* 0x000000ffff217224 */ /* 0x000fe200078e0014 */
[----:B------:R-:W-:Y:S01]  /*1f9f0*/  MOV R2, RZ ;  /* 0x000000ff00027202 */ /* 0x000fe20000000f00 */
[----:B------:R-:W-:Y:S01]  /*1fa00*/  IMAD.MOV.U32 R32, RZ, RZ, 0x181f ;  /* 0x0000181fff207424 */ /* 0x000fe200078e00ff */
[----:B------:R-:W-:Y:S02]  /*1fa10*/  MOV R3, 0x1fa30 ;  /* 0x0001fa3000037802 */ /* 0x000fe40000000f00 */
[----:B-1--4-:R-:W-:Y:S05]  /*1fa20*/  CALL.REL.NOINC `($__internal_101_$__cuda_sm70_shflsync_idx_p) ;  /* 0x000020f000007944 */ /* 0x012fea0003c00000 */
[----:B------:R-:W-:Y:S01]  /*1fa30*/  MOV R9, R34 ;  /* 0x0000002200097202 */ /* 0x000fe20000000f00 */
[----:B------:R-:W-:Y:S05]  /*1fa40*/  BRA `(.L_x_6131) ;  /* 0xffff0ce000007947 */ /* 0x000fea000383ffff */
.L_x_6024:
[----:B------:R-:W-:Y:S01]  /*1fa50*/  IMAD.MOV.U32 R33, RZ, RZ, R23 ;  /* 0x000000ffff217224 */ /* 0x000fe200078e0017 */
[----:B------:R-:W-:Y:S01]  /*1fa60*/  MOV R2, RZ ;  /* 0x000000ff00027202 */ /* 0x000fe20000000f00 */
[----:B------:R-:W-:Y:S01]  /*1fa70*/  IMAD.MOV.U32 R32, RZ, RZ, 0x181f ;  /* 0x0000181fff207424 */ /* 0x000fe200078e00ff */
[----:B------:R-:W-:Y:S02]  /*1fa80*/  MOV R3, 0x1faa0 ;  /* 0x0001faa000037802 */ /* 0x000fe40000000f00 */
[----:B-1234-:R-:W-:Y:S05]  /*1fa90*/  CALL.REL.NOINC `($__internal_101_$__cuda_sm70_shflsync_idx_p) ;  /* 0x0000208000007944 */ /* 0x01efea0003c00000 */
[----:B------:R-:W-:Y:S01]  /*1faa0*/  ISETP.GE.AND P2, PT, R216, c[0x0][0x1d4], PT ;  /* 0x00007500d8007a0c */ /* 0x000fe20003f46270 */
[----:B------:R-:W-:Y:S01]  /*1fab0*/  IMAD.MOV.U32 R33, RZ, RZ, R20 ;  /* 0x000000ffff217224 */ /* 0x000fe200078e0014 */
[C---:B------:R-:W-:Y:S01]  /*1fac0*/  IADD3 R2, P0, R34.reuse, R24, RZ ;  /* 0x0000001822027210 */ /* 0x040fe20007f1e0ff */
[----:B------:R-:W-:Y:S01]  /*1fad0*/  IMAD.MOV.U32 R32, RZ, RZ, 0x181f ;  /* 0x0000181fff207424 */ /* 0x000fe200078e00ff */
[----:B------:R-:W-:-:S02]  /*1fae0*/  IADD3 R16, P3, R34, R25, RZ ;  /* 0x0000001922107210 */ /* 0x000fc40007f7e0ff */
[----:B------:R-:W-:Y:S01]  /*1faf0*/  ISETP.GE.AND P1, PT, R215, c[0x0][0x1d4], PT ;  /* 0x00007500d7007a0c */ /* 0x000fe20003f26270 */
[C---:B------:R-:W-:Y:S01]  /*1fb00*/  IMAD.X R3, R9.reuse, 0x1, R26, P0 ;  /* 0x0000000109037824 */ /* 0x040fe200000e061a */
        /* <DEDUP_REMOVED lines=22> */
[----:B------:R-:W-:Y:S01]  /*1fc70*/  MOV R0, R34 ;  /* 0x0000002200007202 */ /* 0x000fe20000000f00 */
[----:B------:R-:W-:Y:S05]  /*1fc80*/  BRA `(.L_x_6132) ;  /* 0xffff0bf000007947 */ /* 0x000fea000383ffff */
.L_x_6027:
[----:B------:R-:W-:Y:S01]  /*1fc90*/  IMAD.MOV.U32 R33, RZ, RZ, R5 ;  /* 0x000000ffff217224 */ /* 0x000fe200078e0005 */
[----:B------:R-:W-:Y:S01]  /*1fca0*/  MOV R2, RZ ;  /* 0x000000ff00027202 */ /* 0x000fe20000000f00 */
[----:B------:R-:W-:Y:S01]  /*1fcb0*/  IMAD.MOV.U32 R32, RZ, RZ, 0x181f ;  /* 0x0000181fff207424 */ /* 0x000fe200078e00ff */
[----:B------:R-:W-:-:S02]  /*1fcc0*/  MOV R3, 0x1fce0 ;  /* 0x0001fce000037802 */ /* 0x000fc40000000f00 */
[----:B------:R-:W-:Y:S05]  /*1fcd0*/  CALL.REL.NOINC `($__internal_101_$__cuda_sm70_shflsync_idx_p) ;  /* 0x00001e4000007944 */ /* 0x000fea0003c00000 */
[----:B------:R-:W-:Y:S01]  /*1fce0*/  MOV R4, R34 ;  /* 0x0000002200047202 */ /* 0x000fe20000000f00 */
[----:B------:R-:W-:Y:S05]  /*1fcf0*/  BRA `(.L_x_6133) ;  /* 0xffff31c000007947 */ /* 0x000fea000383ffff */
.L_x_6028:
[----:B------:R-:W-:Y:S01]  /*1fd00*/  IMAD.MOV.U32 R33, RZ, RZ, R12 ;  /* 0x000000ffff217224 */ /* 0x000fe200078e000c */
[----:B------:R-:W-:Y:S01]  /*1fd10*/  MOV R2, RZ ;  /* 0x000000ff00027202 */ /* 0x000fe20000000f00 */
[----:B------:R-:W-:Y:S01]  /*1fd20*/  IMAD.MOV.U32 R32, RZ, RZ, 0x181f ;  /* 0x0000181fff207424 */ /* 0x000fe200078e00ff */
[----:B------:R-:W-:-:S02]  /*1fd30*/  MOV R3, 0x1fd50 ;  /* 0x0001fd5000037802 */ /* 0x000fc40000000f00 */
[----:B-12---:R-:W-:Y:S05]  /*1fd40*/  CALL.REL.NOINC `($__internal_101_$__cuda_sm70_shflsync_idx_p) ;  /* 0x00001dd000007944 */ /* 0x006fea0003c00000 */
        /* <DEDUP_REMOVED lines=22> */
[----:B------:R-:W-:Y:S05]  /*1feb0*/  CALL.REL.NOINC `($__internal_101_$__cuda_sm70_shflsync_idx_p) ;  /* 0x00001c6000007944 */ /* 0x000fea0003c00000 */
        /* <DEDUP_REMOVED lines=8> */
.L_x_6032:
[----:B------:R-:W-:Y:S01]  /*1ff40*/  MOV R2, RZ ;  /* 0x000000ff00027202 */ /* 0x000fe20000000f00 */
[----:B------:R-:W-:Y:S01]  /*1ff50*/  IMAD.MOV.U32 R33, RZ, RZ, R8 ;  /* 0x000000ffff217224 */ /* 0x000fe200078e0008 */
[----:B------:R-:W-:Y:S01]  /*1ff60*/  MOV R3, 0x1ff90 ;  /* 0x0001ff9000037802 */ /* 0x000fe20000000f00 */
[----:B------:R-:W-:Y:S02]  /*1ff70*/  IMAD.MOV.U32 R32, RZ, RZ, 0x181f ;  /* 0x0000181fff207424 */ /* 0x000fe400078e00ff */
[----:B-1234-:R-:W-:Y:S05]  /*1ff80*/  CALL.REL.NOINC `($__internal_101_$__cuda_sm70_shflsync_idx_p) ;  /* 0x00001b9000007944 */ /* 0x01efea0003c00000 */
[----:B------:R-:W-:Y:S01]  /*1ff90*/  MOV R5, R34 ;  /* 0x0000002200057202 */ /* 0x000fe20000000f00 */
[----:B------:R-:W-:-:S05]  /*1ffa0*/  BRA `(.L_x_6135) ;  /* 0xffff358000007947 */ /* 0x000fca000383ffff */
.L_x_6033:
[----:B------:R-:W-:Y:S01]  /*1ffb0*/  MOV R2, RZ ;  /* 0x000000ff00027202 */ /* 0x000fe20000000f00 */
[----:B------:R-:W-:Y:S01]  /*1ffc0*/  IMAD.MOV.U32 R33, RZ, RZ, R17 ;  /* 0x000000ffff217224 */ /* 0x000fe200078e0011 */
[----:B------:R-:W-:Y:S01]  /*1ffd0*/  MOV R3, 0x20000 ;  /* 0x0002000000037802 */ /* 0x000fe20000000f00 */
[----:B------:R-:W-:Y:S02]  /*1ffe0*/  IMAD.MOV.U32 R32, RZ, RZ, 0x181f ;  /* 0x0000181fff207424 */ /* 0x000fe400078e00ff */
[----:B-1234-:R-:W-:Y:S05]  /*1fff0*/  CALL.REL.NOINC `($__internal_101_$__cuda_sm70_shflsync_idx_p) ;  /* 0x00001b2000007944 */ /* 0x01efea0003c00000 */
[----:B------:R-:W-:Y:S01]  /*20000*/  ISETP.GE.AND P2, PT, R216, c[0x0][0x1d4], PT ;  /* 0x00007500d8007a0c */ /* 0x000fe20003f46270 */
[----:B------:R-:W-:Y:S01]  /*20010*/  IMAD R4, R213, 0x6000, R10 ;  /* 0x00006000d5047824 */ /* 0x000fe200078e020a */
[C---:B------:R-:W-:Y:S01]  /*20020*/  IADD3 R2, P0, R34.reuse, R18, RZ ;  /* 0x0000001222027210 */ /* 0x040fe20007f1e0ff */
[----:B------:R-:W-:Y:S01]  /*20030*/  IMAD.MOV.U32 R33, RZ, RZ, R8 ;  /* 0x000000ffff217224 */ /* 0x000fe200078e0008 */
[----:B------:R-:W-:Y:S01]  /*20040*/  ISETP.GE.AND P1, PT, R215, c[0x0][0x1d4], PT ;  /* 0x00007500d7007a0c */ /* 0x000fe20003f26270 */
[----:B------:R-:W-:Y:S01]  /*20050*/  IMAD.MOV.U32 R32, RZ, RZ, 0x181f ;  /* 0x0000181fff207424 */ /* 0x000fe200078e00ff */
        /* <DEDUP_REMOVED lines=17> */
[----:B------:R-:W-:Y:S05]  /*20170*/  CALL.REL.NOINC `($__internal_101_$__cuda_sm70_shflsync_idx_p) ;  /* 0x000019a000007944 */ /* 0x000fea0003c00000 */
[----:B------:R-:W-:Y:S01]  /*20180*/  MOV R2, 0x1 ;  /* 0x0000000100027802 */ /* 0x000fe20000000f00 */
[----:B------:R-:W-:Y:S01]  /*20190*/  IMAD.MOV.U32 R5, RZ, RZ, R34 ;  /* 0x000000ffff057224 */ /* 0x000fe200078e0022 */
[----:B------:R-:W-:Y:S01]  /*201a0*/  MOV R32, 0x181f ;  /* 0x0000181f00207802 */ /* 0x000fe20000000f00 */
[----:B------:R-:W-:Y:S01]  /*201b0*/  IMAD.MOV.U32 R33, RZ, RZ, R17 ;  /* 0x000000ffff217224 */ /* 0x000fe200078e0011 */
[----:B------:R-:W-:Y:S02]  /*201c0*/  MOV R3, 0x201e0 ;  /* 0x000201e000037802 */ /* 0x000fe40000000f00 */
[----:B------:R-:W-:Y:S05]  /*201d0*/  CALL.REL.NOINC `($__internal_101_$__cuda_sm70_shflsync_idx_p) ;  /* 0x0000194000007944 */ /* 0x000fea0003c00000 */
[----:B------:R-:W-:Y:S01]  /*201e0*/  MOV R2, R34 ;  /* 0x0000002200027202 */ /* 0x000fe20000000f00 */
[----:B------:R-:W-:-:S05]  /*201f0*/  BRA `(.L_x_6136) ;  /* 0xffff349000007947 */ /* 0x000fca000383ffff */
.L_x_6036:
[----:B------:R-:W-:Y:S01]  /*20200*/  MOV R2, RZ ;  /* 0x000000ff00027202 */ /* 0x000fe20000000f00 */
[----:B------:R-:W-:Y:S01]  /*20210*/  IMAD.MOV.U32 R33, RZ, RZ, R5 ;  /* 0x000000ffff217224 */ /* 0x000fe200078e0005 */
[----:B------:R-:W-:Y:S01]  /*20220*/  MOV R3, 0x20250 ;  /* 0x0002025000037802 */ /* 0x000fe20000000f00 */
[----:B------:R-:W-:Y:S02]  /*20230*/  IMAD.MOV.U32 R32, RZ, RZ, 0x181f ;  /* 0x0000181fff207424 */ /* 0x000fe400078e00ff */
[----:B------:R-:W-:Y:S05]  /*20240*/  CALL.REL.NOINC `($__internal_101_$__cuda_sm70_shflsync_idx_p) ;  /* 0x000018d000007944 */ /* 0x000fea0003c00000 */
[----:B------:R-:W-:Y:S01]  /*20250*/  MOV R4, R34 ;  /* 0x0000002200047202 */ /* 0x000fe20000000f00 */
[----:B------:R-:W-:-:S05]  /*20260*/  BRA `(.L_x_6137) ;  /* 0xffff604000007947 */ /* 0x000fca000383ffff */
.L_x_6037:
[----:B------:R-:W-:Y:S01]  /*20270*/  MOV R2, RZ ;  /* 0x000000ff00027202 */ /* 0x000fe20000000f00 */
[----:B------:R-:W-:Y:S01]  /*20280*/  IMAD.MOV.U32 R33, RZ, RZ, R14 ;  /* 0x000000ffff217224 */ /* 0x000fe200078e000e */
[----:B------:R-:W-:Y:S01]  /*20290*/  MOV R3, 0x202c0 ;  /* 0x000202c000037802 */ /* 0x000fe20000000f00 */
[----:B------:R-:W-:Y:S02]  /*202a0*/  IMAD.MOV.U32 R32, RZ, RZ, 0x181f ;  /* 0x0000181fff207424 */ /* 0x000fe400078e00ff */
[----:B-12---:R-:W-:Y:S05]  /*202b0*/  CALL.REL.NOINC `($__internal_101_$__cuda_sm70_shflsync_idx_p) ;  /* 0x0000186000007944 */ /* 0x006fea0003c00000 */
[----:B------:R-:W-:Y:S01]  /*202c0*/  ISETP.GE.AND P2, PT, R216, c[0x0][0x1d4], PT ;  /* 0x00007500d8007a0c */ /* 0x000fe20003f46270 */
[----:B------:R-:W-:Y:S01]  /*202d0*/  IMAD R0, R213, 0x6000, R11 ;  /* 0x00006000d5007824 */ /* 0x000fe200078e020b */
[C---:B------:R-:W-:Y:S01]  /*202e0*/  IADD3 R2, P0, R34.reuse, R15, RZ ;  /* 0x0000000f22027210 */ /* 0x040fe20007f1e0ff */
[----:B------:R-:W-:Y:S01]  /*202f0*/  IMAD.MOV.U32 R33, RZ, RZ, R5 ;  /* 0x000000ffff217224 */ /* 0x000fe200078e0005 */
[----:B------:R-:W-:Y:S01]  /*20300*/  ISETP.GE.AND P1, PT, R215, c[0x0][0x1d4], PT ;  /* 0x00007500d7007a0c */ /* 0x000fe20003f26270 */
[----:B------:R-:W-:Y:S01]  /*20310*/  IMAD.MOV.U32 R32, RZ, RZ, 0x181f ;  /* 0x0000181fff207424 */ /* 0x000fe200078e00ff */
        /* <DEDUP_REMOVED lines=17> */
[----:B--2---:R-:W-:Y:S05]  /*20430*/  CALL.REL.NOINC `($__internal_101_$__cuda_sm70_shflsync_idx_p) ;  /* 0x000016e000007944 */ /* 0x004fea0003c00000 */
        /* <DEDUP_REMOVED lines=8> */
.L_x_6042:
[----:B------:R-:W-:Y:S01]  /*204c0*/  MOV R2, RZ ;  /* 0x000000ff00027202 */ /* 0x000fe20000000f00 */
[----:B------:R-:W-:Y:S01]  /*204d0*/  IMAD.MOV.U32 R33, RZ, RZ, R9 ;  /* 0x000000ffff217224 */ /* 0x000fe200078e0009 */
[----:B------:R-:W-:Y:S01]  /*204e0*/  MOV R3, 0x20510 ;  /* 0x0002051000037802 */ /* 0x000fe20000000f00 */
[----:B------:R-:W-:Y:S02]  /*204f0*/  IMAD.MOV.U32 R32, RZ, RZ, 0x181f ;  /* 0x0000181fff207424 */ /* 0x000fe400078e00ff */
[----:B-1234-:R-:W-:Y:S05]  /*20500*/  CALL.REL.NOINC `($__internal_101_$__cuda_sm70_shflsync_idx_p) ;  /* 0x0000161000007944 */ /* 0x01efea0003c00000 */
[----:B------:R-:W-:Y:S01]  /*20510*/  MOV R5, R34 ;  /* 0x0000002200057202 */ /* 0x000fe20000000f00 */
[----:B------:R-:W-:-:S05]  /*20520*/  BRA `(.L_x_6139) ;  /* 0xffff63b000007947 */ /* 0x000fca000383ffff */
.L_x_6043:
        /* <DEDUP_REMOVED lines=37> */
.L_x_6044:
[----:B------:R-:W-:Y:S01]  /*20780*/  MOV R152, 0x2 ;  /* 0x0000000200987802 */ /* 0x000fe20000000f00 */
[----:B------:R-:W-:Y:S01]  /*20790*/  IMAD.MOV.U32 R2, RZ, RZ, R8 ;  /* 0x000000ffff027224 */ /* 0x000fe200078e0008 */
[----:B------:R-:W-:Y:S02]  /*207a0*/  MOV R3, 0x207c0 ;  /* 0x000207c000037802 */ /* 0x000fe40000000f00 */
[----:B------:R-:W-:Y:S05]  /*207b0*/  CALL.REL.NOINC `($__internal_100_$__cuda_sm70_shflsync_bfly_p) ;  /* 0x0000131000007944 */ /* 0x000fea0003c00000 */
[----:B------:R-:W-:Y:S01]  /*207c0*/  MOV R2, R152 ;  /* 0x0000009800027202 */ /* 0x000fe20000000f00 */
[----:B------:R-:W-:-:S05]  /*207d0*/  BRA `(.L_x_6141) ;  /* 0xffff6f9000007947 */ /* 0x000fca000383ffff */
.L_x_6047:
[----:B------:R-:W-:Y:S01]  /*207e0*/  MOV R2, RZ ;  /* 0x000000ff00027202 */ /* 0x000fe20000000f00 */
[----:B------:R-:W-:Y:S01]  /*207f0*/  IMAD.MOV.U32 R33, RZ, RZ, R5 ;  /* 0x000000ffff217224 */ /* 0x000fe200078e0005 */
[----:B------:R-:W-:Y:S01]  /*20800*/  MOV R3, 0x20830 ;  /* 0x0002083000037802 */ /* 0x000fe20000000f00 */
[----:B------:R-:W-:Y:S02]  /*20810*/  IMAD.MOV.U32 R32, RZ, RZ, 0x181f ;  /* 0x0000181fff207424 */ /* 0x000fe400078e00ff */
[----:B------:R-:W-:Y:S05]  /*20820*/  CALL.REL.NOINC `($__internal_101_$__cuda_sm70_shflsync_idx_p) ;  /* 0x000012f000007944 */ /* 0x000fea0003c00000 */
[----:B------:R-:W-:Y:S01]  /*20830*/  MOV R4, R34 ;  /* 0x0000002200047202 */ /* 0x000fe20000000f00 */
[----:B------:R-:W-:-:S05]  /*20840*/  BRA `(.L_x_6142) ;  /* 0xffff88f000007947 */ /* 0x000fca000383ffff */
.L_x_6048:
        /* <DEDUP_REMOVED lines=37> */
.L_x_6050:
[----:B------:R-:W-:Y:S01]  /*20aa0*/  IMAD.MOV.U32 R2, RZ, RZ, R220 ;  /* 0x000000ffff027224 */ /* 0x000fe200078e00dc */
[----:B------:R-:W-:-:S02]  /*20ab0*/  MOV R152, 0x2 ;  /* 0x0000000200987802 */ /* 0x000fc40000000f00 */
[----:B------:R-:W-:Y:S02]  /*20ac0*/  MOV R3, 0x20ae0 ;  /* 0x00020ae000037802 */ /* 0x000fe40000000f00 */
[----:B------:R-:W-:Y:S05]  /*20ad0*/  CALL.REL.NOINC `($__internal_100_$__cuda_sm70_shflsync_bfly_p) ;  /* 0x00000ff000007944 */ /* 0x000fea0003c00000 */
[----:B------:R-:W-:Y:S01]  /*20ae0*/  MOV R0, R152 ;  /* 0x0000009800007202 */ /* 0x000fe20000000f00 */
[----:B------:R-:W-:Y:S05]  /*20af0*/  BRA `(.L_x_6144) ;  /* 0xffff89c000007947 */ /* 0x000fea000383ffff */
.L_x_6051:
[----:B------:R-:W-:Y:S01]  /*20b00*/  IMAD.MOV.U32 R2, RZ, RZ, R0 ;  /* 0x000000ffff027224 */ /* 0x000fe200078e0000 */
[----:B------:R-:W-:Y:S02]  /*20b10*/  MOV R152, 0x1 ;  /* 0x0000000100987802 */ /* 0x000fe40000000f00 */
[----:B------:R-:W-:Y:S02]  /*20b20*/  MOV R3, 0x20b40 ;  /* 0x00020b4000037802 */ /* 0x000fe40000000f00 */
[----:B-1----:R-:W-:Y:S05]  /*20b30*/  CALL.REL.NOINC `($__internal_100_$__cuda_sm70_shflsync_bfly_p) ;  /* 0x00000f9000007944 */ /* 0x002fea0003c00000 */
[----:B------:R-:W-:Y:S01]  /*20b40*/  FADD.FTZ R0, R0, R152 ;  /* 0x0000009800007221 */ /* 0x000fe20000010000 */
[----:B------:R-:W-:Y:S02]  /*20b50*/  MOV R2, R219 ;  /* 0x000000db00027202 */ /* 0x000fe40000000f00 */
[----:B------:R-:W-:Y:S02]  /*20b60*/  MOV R152, 0x2 ;  /* 0x0000000200987802 */ /* 0x000fe40000000f00 */
[----:B------:R-:W-:Y:S02]  /*20b70*/  MOV R3, 0x20b90 ;  /* 0x00020b9000037802 */ /* 0x000fe40000000f00 */
[----:B------:R-:W-:Y:S05]  /*20b80*/  CALL.REL.NOINC `($__internal_100_$__cuda_sm70_shflsync_bfly_p) ;  /* 0x00000f4000007944 */ /* 0x000fea0003c00000 */
[----:B------:R-:W-:Y:S01]  /*20b90*/  FADD.FTZ R4, R219, R152 ;  /* 0x00000098db047221 */ /* 0x000fe20000010000 */
[----:B------:R-:W-:-:S02]  /*20ba0*/  MOV R152, 0x1 ;  /* 0x0000000100987802 */ /* 0x000fc40000000f00 */
[----:B------:R-:W-:Y:S02]  /*20bb0*/  MOV R3, 0x20be0 ;  /* 0x00020be000037802 */ /* 0x000fe40000000f00 */
[----:B------:R-:W-:Y:S02]  /*20bc0*/  MOV R2, R4 ;  /* 0x0000000400027202 */ /* 0x000fe40000000f00 */
[----:B------:R-:W-:Y:S05]  /*20bd0*/  CALL.REL.NOINC `($__internal_100_$__cuda_sm70_shflsync_bfly_p) ;  /* 0x00000ef000007944 */ /* 0x000fea0003c00000 */
[----:B------:R-:W-:Y:S01]  /*20be0*/  MOV R3, R152 ;  /* 0x0000009800037202 */ /* 0x000fe20000000f00 */
[----:B------:R-:W-:Y:S05]  /*20bf0*/  BRA `(.L_x_6145) ;  /* 0xffff893000007947 */ /* 0x000fea000383ffff */
.L_x_6058:
[----:B--234-:R-:W-:Y:S01]  /*20c00*/  IMAD.MOV.U32 R33, RZ, RZ, R13 ;  /* 0x000000ffff217224 */ /* 0x01cfe200078e000d */
[----:B------:R-:W-:Y:S01]  /*20c10*/  MOV R2, RZ ;  /* 0x000000ff00027202 */ /* 0x000fe20000000f00 */
[----:B------:R-:W-:Y:S01]  /*20c20*/  IMAD.MOV.U32 R32, RZ, RZ, 0x181f ;  /* 0x0000181fff207424 */ /* 0x000fe200078e00ff */
[----:B------:R-:W-:Y:S02]  /*20c30*/  MOV R3, 0x20c50 ;  /* 0x00020c5000037802 */ /* 0x000fe40000000f00 */
[----:B-1----:R-:W-:Y:S05]  /*20c40*/  CALL.REL.NOINC `($__internal_101_$__cuda_sm70_shflsync_idx_p) ;  /* 0x00000ed000007944 */ /* 0x002fea0003c00000 */
[----:B------:R-:W-:Y:S01]  /*20c50*/  MOV R5, R34 ;  /* 0x0000002200057202 */ /* 0x000fe20000000f00 */
[----:B------:R-:W-:Y:S05]  /*20c60*/  BRA `(.L_x_6146) ;  /* 0xffffa25000007947 */ /* 0x000fea000383ffff */
.L_x_6059:
[----:B------:R-:W-:Y:S01]  /*20c70*/  IMAD.MOV.U32 R33, RZ, RZ, R14 ;  /* 0x000000ffff217224 */ /* 0x000fe200078e000e */
[----:B------:R-:W-:Y:S01]  /*20c80*/  MOV R2, RZ ;  /* 0x000000ff00027202 */ /* 0x000fe20000000f00 */
[----:B------:R-:W-:Y:S01]  /*20c90*/  IMAD.MOV.U32 R32, RZ, RZ, 0x181f ;  /* 0x0000181fff207424 */ /* 0x000fe200078e00ff */
[----:B------:R-:W-:-:S02]  /*20ca0*/  MOV R3, 0x20cc0 ;  /* 0x00020cc000037802 */ /* 0x000fc40000000f00 */
[----:B-123--:R-:W-:Y:S05]  /*20cb0*/  CALL.REL.NOINC `($__internal_101_$__cuda_sm70_shflsync_idx_p) ;  /* 0x00000e6000007944 */ /* 0x00efea0003c00000 */
[----:B------:R-:W-:Y:S01]  /*20cc0*/  MOV R0, R34 ;  /* 0x0000002200007202 */ /* 0x000fe20000000f00 */
[----:B------:R-:W-:Y:S05]  /*20cd0*/  BRA `(.L_x_6147) ;  /* 0xffffa20000007947 */ /* 0x000fea000383ffff */
.L_x_6062:
[----:B------:R-:W-:Y:S01]  /*20ce0*/  IMAD.MOV.U32 R33, RZ, RZ, R13 ;  /* 0x000000ffff217224 */ /* 0x000fe200078e000d */
[----:B--2---:R-:W-:Y:S01]  /*20cf0*/  MOV R2, 0x1 ;  /* 0x0000000100027802 */ /* 0x004fe20000000f00 */
[----:B------:R-:W-:Y:S01]  /*20d00*/  IMAD.MOV.U32 R32, RZ, RZ, 0x181f ;  /* 0x0000181fff207424 */ /* 0x000fe200078e00ff */
[----:B------:R-:W-:-:S02]  /*20d10*/  MOV R3, 0x20d30 ;  /* 0x00020d3000037802 */ /* 0x000fc40000000f00 */
[----:B-1-34-:R-:W-:Y:S05]  /*20d20*/  CALL.REL.NOINC `($__internal_101_$__cuda_sm70_shflsync_idx_p) ;  /* 0x00000df000007944 */ /* 0x01afea0003c00000 */
        /* <DEDUP_REMOVED lines=8> */
.L_x_6065:
[----:B------:R-:W-:Y:S01]  /*20db0*/  IMAD.MOV.U32 R33, RZ, RZ, R13 ;  /* 0x000000ffff217224 */ /* 0x000fe200078e000d */
[----:B--2---:R-:W-:Y:S01]  /*20dc0*/  MOV R2, 0x2 ;  /* 0x0000000200027802 */ /* 0x004fe20000000f00 */
[----:B------:R-:W-:Y:S01]  /*20dd0*/  IMAD.MOV.U32 R32, RZ, RZ, 0x181f ;  /* 0x0000181fff207424 */ /* 0x000fe200078e00ff */
[----:B------:R-:W-:Y:S02]  /*20de0*/  MOV R3, 0x20e00 ;  /* 0x00020e0000037802 */ /* 0x000fe40000000f00 */
[----:B-1-34-:R-:W-:Y:S05]  /*20df0*/  CALL.REL.NOINC `($__internal_101_$__cuda_sm70_shflsync_idx_p) ;  /* 0x00000d2000007944 */ /* 0x01afea0003c00000 */
[----:B------:R-:W-:Y:S01]  /*20e00*/  MOV R5, R34 ;  /* 0x0000002200057202 */ /* 0x000fe20000000f00 */
[----:B------:R-:W-:Y:S05]  /*20e10*/  BRA `(.L_x_6149) ;  /* 0xffffa32000007947 */ /* 0x000fea000383ffff */
.L_x_6066:
[----:B------:R-:W-:Y:S01]  /*20e20*/  IMAD.MOV.U32 R33, RZ, RZ, R14 ;  /* 0x000000ffff217224 */ /* 0x000fe200078e000e */
[----:B--2---:R-:W-:Y:S01]  /*20e30*/  MOV R2, 0x2 ;  /* 0x0000000200027802 */ /* 0x004fe20000000f00 */
[----:B------:R-:W-:Y:S01]  /*20e40*/  IMAD.MOV.U32 R32, RZ, RZ, 0x181f ;  /* 0x0000181fff207424 */ /* 0x000fe200078e00ff */
[----:B------:R-:W-:Y:S02]  /*20e50*/  MOV R3, 0x20e70 ;  /* 0x00020e7000037802 */ /* 0x000fe40000000f00 */
[----:B-1-34-:R-:W-:Y:S05]  /*20e60*/  CALL.REL.NOINC `($__internal_101_$__cuda_sm70_shflsync_idx_p) ;  /* 0x00000cb000007944 */ /* 0x01afea0003c00000 */
[----:B------:R-:W-:Y:S01]  /*20e70*/  MOV R0, R34 ;  /* 0x0000002200007202 */ /* 0x000fe20000000f00 */
[----:B------:R-:W-:Y:S05]  /*20e80*/  BRA `(.L_x_6150) ;  /* 0xffffa2d000007947 */ /* 0x000fea000383ffff */
.L_x_6069:
[----:B------:R-:W-:Y:S01]  /*20e90*/  IMAD.MOV.U32 R33, RZ, RZ, R13 ;  /* 0x000000ffff217224 */ /* 0x000fe200078e000d */
[----:B---3--:R-:W-:Y:S01]  /*20ea0*/  MOV R2, 0x3 ;  /* 0x0000000300027802 */ /* 0x008fe20000000f00 */
        /* <DEDUP_REMOVED lines=11> */
.L_x_6071:
[----:B------:R-:W-:Y:S01]  /*20f60*/  IMAD.MOV.U32 R33, RZ, RZ, R5 ;  /* 0x000000ffff217224 */ /* 0x000fe200078e0005 */
[----:B------:R-:W-:Y:S01]  /*20f70*/  MOV R2, RZ ;  /* 0x000000ff00027202 */ /* 0x000fe20000000f00 */
[----:B------:R-:W-:Y:S01]  /*20f80*/  IMAD.MOV.U32 R32, RZ, RZ, 0x1c1f ;  /* 0x00001c1fff207424 */ /* 0x000fe200078e00ff */
[----:B------:R-:W-:Y:S02]  /*20f90*/  MOV R3, 0x20fb0 ;  /* 0x00020fb000037802 */ /* 0x000fe40000000f00 */
[----:B--2---:R-:W-:Y:S05]  /*20fa0*/  CALL.REL.NOINC `($__internal_101_$__cuda_sm70_shflsync_idx_p) ;  /* 0x00000b7000007944 */ /* 0x004fea0003c00000 */
[----:B------:R-:W-:Y:S01]  /*20fb0*/  MOV R4, R34 ;  /* 0x0000002200047202 */ /* 0x000fe20000000f00 */
[----:B------:R-:W-:Y:S05]  /*20fc0*/  BRA `(.L_x_6152) ;  /* 0xffffa60000007947 */ /* 0x000fea000383ffff */
.L_x_6072:
[----:B------:R-:W-:Y:S01]  /*20fd0*/  IMAD.MOV.U32 R33, RZ, RZ, R14 ;  /* 0x000000ffff217224 */ /* 0x000fe200078e000e */
[----:B------:R-:W-:Y:S01]  /*20fe0*/  MOV R2, RZ ;  /* 0x000000ff00027202 */ /* 0x000fe20000000f00 */
[----:B------:R-:W-:Y:S01]  /*20ff0*/  IMAD.MOV.U32 R32, RZ, RZ, 0x1c1f ;  /* 0x00001c1fff207424 */ /* 0x000fe200078e00ff */
[----:B------:R-:W-:Y:S02]  /*21000*/  MOV R3, 0x21020 ;  /* 0x0002102000037802 */ /* 0x000fe40000000f00 */
[----:B-123--:R-:W-:Y:S05]  /*21010*/  CALL.REL.NOINC `($__internal_101_$__cuda_sm70_shflsync_idx_p) ;  /* 0x00000b0000007944 */ /* 0x00efea0003c00000 */
[----:B------:R-:W-:Y:S01]  /*21020*/  MOV R0, R34 ;  /* 0x0000002200007202 */ /* 0x000fe20000000f00 */
[----:B------:R-:W-:Y:S05]  /*21030*/  BRA `(.L_x_6153) ;  /* 0xffffa5b000007947 */ /* 0x000fea000383ffff */
.L_x_6075:
        /* <DEDUP_REMOVED lines=13> */
.L_x_6079:
[----:B------:R-:W-:Y:S01]  /*21110*/  IMAD.MOV.U32 R33, RZ, RZ, R5 ;  /* 0x000000ffff217224 */ /* 0x000fe200078e0005 */
[----:B------:R-:W-:Y:S01]  /*21120*/  MOV R2, RZ ;  /* 0x000000ff00027202 */ /* 0x000fe20000000f00 */
[----:B------:R-:W-:Y:S01]  /*21130*/  IMAD.MOV.U32 R32, RZ, RZ, 0x181f ;  /* 0x0000181fff207424 */ /* 0x000fe200078e00ff */
[----:B------:R-:W-:Y:S02]  /*21140*/  MOV R3, 0x21160 ;  /* 0x0002116000037802 */ /* 0x000fe40000000f00 */
[----:B------:R-:W-:Y:S05]  /*21150*/  CALL.REL.NOINC `($__internal_101_$__cuda_sm70_shflsync_idx_p) ;  /* 0x000009c000007944 */ /* 0x000fea0003c00000 */
[----:B------:R-:W-:Y:S01]  /*21160*/  MOV R4, R34 ;  /* 0x0000002200047202 */ /* 0x000fe20000000f00 */
[----:B------:R-:W-:Y:S05]  /*21170*/  BRA `(.L_x_6155) ;  /* 0xffffc20000007947 */ /* 0x000fea000383ffff */
.L_x_6080:
[----:B------:R-:W-:Y:S01]  /*21180*/  IMAD.MOV.U32 R33, RZ, RZ, R14 ;  /* 0x000000ffff217224 */ /* 0x000fe200078e000e */
[----:B------:R-:W-:Y:S01]  /*21190*/  MOV R2, RZ ;  /* 0x000000ff00027202 */ /* 0x000fe20000000f00 */
[----:B------:R-:W-:Y:S01]  /*211a0*/  IMAD.MOV.U32 R32, RZ, RZ, 0x181f ;  /* 0x0000181fff207424 */ /* 0x000fe200078e00ff */
[----:B------:R-:W-:Y:S02]  /*211b0*/  MOV R3, 0x211d0 ;  /* 0x000211d000037802 */ /* 0x000fe40000000f00 */
[----:B-12---:R-:W-:Y:S05]  /*211c0*/  CALL.REL.NOINC `($__internal_101_$__cuda_sm70_shflsync_idx_p) ;  /* 0x0000095000007944 */ /* 0x006fea0003c00000 */
[----:B------:R-:W-:Y:S01]  /*211d0*/  MOV R0, R34 ;  /* 0x0000002200007202 */ /* 0x000fe20000000f00 */
[----:B------:R-:W-:Y:S05]  /*211e0*/  BRA `(.L_x_6156) ;  /* 0xffffc1b000007947 */ /* 0x000fea000383ffff */
.L_x_6083:
        /* <DEDUP_REMOVED lines=13> */
.L_x_6086:
[----:B------:R-:W-:Y:S01]  /*212c0*/  IMAD.MOV.U32 R33, RZ, RZ, R5 ;  /* 0x000000ffff217224 */ /* 0x000fe200078e0005 */
[----:B-1----:R-:W-:Y:S01]  /*212d0*/  MOV R2, 0x2 ;  /* 0x0000000200027802 */ /* 0x002fe20000000f00 */
[----:B------:R-:W-:Y:S01]  /*212e0*/  IMAD.MOV.U32 R32, RZ, RZ, 0x181f ;  /* 0x0000181fff207424 */ /* 0x000fe200078e00ff */
[----:B------:R-:W-:Y:S02]  /*212f0*/  MOV R3, 0x21310 ;  /* 0x0002131000037802 */ /* 0x000fe40000000f00 */
[----:B--234-:R-:W-:Y:S05]  /*21300*/  CALL.REL.NOINC `($__internal_101_$__cuda_sm70_shflsync_idx_p) ;  /* 0x0000081000007944 */ /* 0x01cfea0003c00000 */
[----:B------:R-:W-:Y:S01]  /*21310*/  MOV R4, R34 ;  /* 0x0000002200047202 */ /* 0x000fe20000000f00 */
[----:B------:R-:W-:Y:S05]  /*21320*/  BRA `(.L_x_6158) ;  /* 0xffffc2e000007947 */ /* 0x000fea000383ffff */
.L_x_6087:
[----:B------:R-:W-:Y:S01]  /*21330*/  IMAD.MOV.U32 R33, RZ, RZ, R14 ;  /* 0x000000ffff217224 */ /* 0x000fe200078e000e */
[----:B------:R-:W-:Y:S01]  /*21340*/  MOV R2, 0x2 ;  /* 0x0000000200027802 */ /* 0x000fe20000000f00 */
[----:B------:R-:W-:Y:S01]  /*21350*/  IMAD.MOV.U32 R32, RZ, RZ, 0x181f ;  /* 0x0000181fff207424 */ /* 0x000fe200078e00ff */
[----:B------:R-:W-:Y:S02]  /*21360*/  MOV R3, 0x21380 ;  /* 0x0002138000037802 */ /* 0x000fe40000000f00 */
[----:B-1234-:R-:W-:Y:S05]  /*21370*/  CALL.REL.NOINC `($__internal_101_$__cuda_sm70_shflsync_idx_p) ;  /* 0x000007a000007944 */ /* 0x01efea0003c00000 */
[----:B------:R-:W-:Y:S01]  /*21380*/  MOV R0, R34 ;  /* 0x0000002200007202 */ /* 0x000fe20000000f00 */
[----:B------:R-:W-:Y:S05]  /*21390*/  BRA `(.L_x_6159) ;  /* 0xffffc29000007947 */ /* 0x000fea000383ffff */
.L_x_6090:
[----:B------:R-:W-:Y:S01]  /*213a0*/  IMAD.MOV.U32 R33, RZ, RZ, R5 ;  /* 0x000000ffff217224 */ /* 0x000fe200078e0005 */
[----:B-1----:R-:W-:Y:S01]  /*213b0*/  MOV R2, 0x3 ;  /* 0x0000000300027802 */ /* 0x002fe20000000f00 */
[----:B------:R-:W-:Y:S01]  /*213c0*/  IMAD.MOV.U32 R32, RZ, RZ, 0x181f ;  /* 0x0000181fff207424 */ /* 0x000fe200078e00ff */
[----:B------:R-:W-:-:S02]  /*213d0*/  MOV R3, 0x213f0 ;  /* 0x000213f000037802 */ /* 0x000fc40000000f00 */
[----:B--234-:R-:W-:Y:S05]  /*213e0*/  CALL.REL.NOINC `($__internal_101_$__cuda_sm70_shflsync_idx_p) ;  /* 0x0000073000007944 */ /* 0x01cfea0003c00000 */
        /* <DEDUP_REMOVED lines=8> */
.L_x_6092:
[----:B------:R-:W-:Y:S01]  /*21470*/  IMAD.MOV.U32 R33, RZ, RZ, R35 ;  /* 0x000000ffff217224 */ /* 0x000fe200078e0023 */
[----:B------:R-:W-:Y:S01]  /*21480*/  MOV R2, RZ ;  /* 0x000000ff00027202 */ /* 0x000fe20000000f00 */
[----:B------:R-:W-:Y:S01]  /*21490*/  IMAD.MOV.U32 R32, RZ, RZ, 0x1f ;  /* 0x0000001fff207424 */ /* 0x000fe200078e00ff */
[----:B------:R-:W-:Y:S02]  /*214a0*/  MOV R3, 0x214c0 ;  /* 0x000214c000037802 */ /* 0x000fe40000000f00 */
[----:B-1----:R-:W-:Y:S05]  /*214b0*/  CALL.REL.NOINC `($__internal_101_$__cuda_sm70_shflsync_idx_p) ;  /* 0x0000066000007944 */ /* 0x002fea0003c00000 */
[----:B------:R-:W-:Y:S01]  /*214c0*/  MOV R9, R34 ;  /* 0x0000002200097202 */ /* 0x000fe20000000f00 */
[----:B------:R-:W-:Y:S05]  /*214d0*/  BRA `(.L_x_6161) ;  /* 0xffffc48000007947 */ /* 0x000fea000383ffff */
.L_x_6093:
[----:B------:R-:W-:Y:S01]  /*214e0*/  IMAD.MOV.U32 R33, RZ, RZ, R35 ;  /* 0x000000ffff217224 */ /* 0x000fe200078e0023 */
[----:B------:R-:W-:Y:S01]  /*214f0*/  MOV R2, 0x1 ;  /* 0x0000000100027802 */ /* 0x000fe20000000f00 */
[----:B------:R-:W-:Y:S01]  /*21500*/  IMAD.MOV.U32 R32, RZ, RZ, 0x1f ;  /* 0x0000001fff207424 */ /* 0x000fe200078e00ff */
[----:B------:R-:W-:Y:S02]  /*21510*/  MOV R3, 0x21530 ;  /* 0x0002153000037802 */ /* 0x000fe40000000f00 */
[----:B-123--:R-:W-:Y:S05]  /*21520*/  CALL.REL.NOINC `($__internal_101_$__cuda_sm70_shflsync_idx_p) ;  /* 0x000005f000007944 */ /* 0x00efea0003c00000 */
[----:B------:R-:W-:Y:S01]  /*21530*/  MOV R6, R34 ;  /* 0x0000002200067202 */ /* 0x000fe20000000f00 */
[----:B------:R-:W-:Y:S05]  /*21540*/  BRA `(.L_x_6162) ;  /* 0xffffc43000007947 */ /* 0x000fea000383ffff */
.L_x_6094:
[----:B------:R-:W-:Y:S02]  /*21550*/  MOV R3, 0x1 ;  /* 0x0000000100037802 */ /* 0x000fe40000000f00 */
[----:B------:R-:W-:-:S02]  /*21560*/  MOV R2, 0x21580 ;  /* 0x0002158000027802 */ /* 0x000fc40000000f00 */
[----:B-1234-:R-:W-:Y:S05]  /*21570*/  CALL.REL.NOINC `($__internal_102_$__cuda_sm70_shflsync_up_p) ;  /* 0x0000060000007944 */ /* 0x01efea0003c00000 */
[----:B------:R-:W-:Y:S05]  /*21580*/  BRA `(.L_x_6163) ;  /* 0xffffc52000007947 */ /* 0x000fea000383ffff */
.L_x_6095:
[----:B------:R-:W-:Y:S02]  /*21590*/  MOV R3, 0x2 ;  /* 0x0000000200037802 */ /* 0x000fe40000000f00 */
[----:B------:R-:W-:-:S02]  /*215a0*/  MOV R2, 0x215c0 ;  /* 0x000215c000027802 */ /* 0x000fc40000000f00 */
[----:B---34-:R-:W-:Y:S05]  /*215b0*/  CALL.REL.NOINC `($__internal_102_$__cuda_sm70_shflsync_up_p) ;  /* 0x000005c000007944 */ /* 0x018fea0003c00000 */
        /* <DEDUP_REMOVED lines=24> */
.L_x_6099:
[----:B------:R-:W-:Y:S02]  /*21740*/  MOV R3, 0x1 ;  /* 0x0000000100037802 */ /* 0x000fe40000000f00 */
[----:B------:R-:W-:Y:S02]  /*21750*/  MOV R2, 0x21770 ;  /* 0x0002177000027802 */ /* 0x000fe40000000f00 */
[----:B------:R-:W-:Y:S05]  /*21760*/  CALL.REL.NOINC `($__internal_102_$__cuda_sm70_shflsync_up_p) ;  /* 0x0000041000007944 */ /* 0x000fea0003c00000 */
[----:B------:R-:W-:Y:S01]  /*21770*/  MOV R2, R4 ;  /* 0x0000000400027202 */ /* 0x000fe20000000f00 */
[----:B------:R-:W-:Y:S05]  /*21780*/  BRA `(.L_x_6165) ;  /* 0xffffc59000007947 */ /* 0x000fea000383ffff */
.L_x_6100:
        /* <DEDUP_REMOVED lines=27> */
.L_x_6102:
[----:B------:R-:W-:Y:S02]  /*21940*/  SEL R0, RZ, 0x1, P0 ;  /* 0x00000001ff007807 */ /* 0x000fe40000000000 */
[----:B------:R-:W-:Y:S02]  /*21950*/  MOV R2, 0x21970 ;  /* 0x0002197000027802 */ /* 0x000fe40000000f00 */
[----:B-1----:R-:W-:Y:S05]  /*21960*/  CALL.REL.NOINC `($__internal_103_$__cuda_sm70_votesync_ballot) ;  /* 0x0000027000007944 */ /* 0x002fea0003c00000 */
[----:B------:R-:W-:Y:S01]  /*21970*/  MOV R6, R0 ;  /* 0x0000000000067202 */ /* 0x000fe20000000f00 */
[----:B------:R-:W-:Y:S05]  /*21980*/  BRA `(.L_x_6167) ;  /* 0xffffc52000007947 */ /* 0x000fea000383ffff */
.L_x_6103:
[----:B------:R-:W-:Y:S01]  /*21990*/  IMAD.MOV.U32 R33, RZ, RZ, R7 ;  /* 0x000000ffff217224 */ /* 0x000fe200078e0007 */
[----:B--2---:R-:W-:Y:S01]  /*219a0*/  MOV R2, R0 ;  /* 0x0000000000027202 */ /* 0x004fe20000000f00 */
[----:B------:R-:W-:Y:S01]  /*219b0*/  IMAD.MOV.U32 R32, RZ, RZ, 0x1f ;  /* 0x0000001fff207424 */ /* 0x000fe200078e00ff */
[----:B------:R-:W-:Y:S02]  /*219c0*/  MOV R3, 0x219e0 ;  /* 0x000219e000037802 */ /* 0x000fe40000000f00 */
[----:B-1----:R-:W-:Y:S05]  /*219d0*/  CALL.REL.NOINC `($__internal_101_$__cuda_sm70_shflsync_idx_p) ;  /* 0x0000014000007944 */ /* 0x002fea0003c00000 */
[----:B------:R-:W-:Y:S01]  /*219e0*/  IMAD.MOV.U32 R12, RZ, RZ, R34 ;  /* 0x000000ffff0c7224 */ /* 0x000fe200078e0022 */
[----:B------:R-:W-:Y:S01]  /*219f0*/  MOV R2, R0 ;  /* 0x0000000000027202 */ /* 0x000fe20000000f00 */
[----:B------:R-:W-:Y:S01]  /*21a00*/  IMAD.MOV.U32 R33, RZ, RZ, R8 ;  /* 0x000000ffff217224 */ /* 0x000fe200078e0008 */
[----:B------:R-:W-:-:S02]  /*21a10*/  MOV R32, 0x1f ;  /* 0x0000001f00207802 */ /* 0x000fc40000000f00 */
[----:B------:R-:W-:Y:S02]  /*21a20*/  MOV R3, 0x21a40 ;  /* 0x00021a4000037802 */ /* 0x000fe40000000f00 */
[----:B------:R-:W-:Y:S05]  /*21a30*/  CALL.REL.NOINC `($__internal_101_$__cuda_sm70_shflsync_idx_p) ;  /* 0x000000e000007944 */ /* 0x000fea0003c00000 */
[----:B------:R-:W-:Y:S01]  /*21a40*/  MOV R5, R34 ;  /* 0x0000002200057202 */ /* 0x000fe20000000f00 */
[----:B------:R-:W-:Y:S05]  /*21a50*/  BRA `(.L_x_6168) ;  /* 0xffffc4c000007947 */ /* 0x000fea000383ffff */
.L_x_6106:
[----:B------:R-:W-:Y:S01]  /*21a60*/  IMAD.MOV.U32 R33, RZ, RZ, R4 ;  /* 0x000000ffff217224 */ /* 0x000fe200078e0004 */
[----:B--2---:R-:W-:Y:S01]  /*21a70*/  MOV R2, R0 ;  /* 0x0000000000027202 */ /* 0x004fe20000000f00 */
[----:B------:R-:W-:Y:S01]  /*21a80*/  IMAD.MOV.U32 R32, RZ, RZ, 0x1f ;  /* 0x0000001fff207424 */ /* 0x000fe200078e00ff */
[----:B------:R-:W-:Y:S02]  /*21a90*/  MOV R3, 0x21ab0 ;  /* 0x00021ab000037802 */ /* 0x000fe40000000f00 */
[----:B-1--4-:R-:W-:Y:S05]  /*21aa0*/  CALL.REL.NOINC `($__internal_101_$__cuda_sm70_shflsync_idx_p) ;  /* 0x0000007000007944 */ /* 0x012fea0003c00000 */
[----:B------:R-:W-:Y:S01]  /*21ab0*/  MOV R14, R34 ;  /* 0x00000022000e7202 */ /* 0x000fe20000000f00 */
[----:B------:R-:W-:Y:S05]  /*21ac0*/  BRA `(.L_x_6105) ;  /* 0xffffc4b000007947 */ /* 0x000fea000383ffff */
        .weak           $__internal_100_$__cuda_sm70_shflsync_bfly_p
        .type           $__internal_100_$__cuda_sm70_shflsync_bfly_p,@function
        .size           $__internal_100_$__cuda_sm70_shflsync_bfly_p,($__internal_101_$__cuda_sm70_shflsync_idx_p - $__internal_100_$__cuda_sm70_shflsync_bfly_p)
$__internal_100_$__cuda_sm70_shflsync_bfly_p:
[----:B------:R-:W-:Y:S04]  /*21ad0*/  WARPSYNC R196 ;  /* 0x000000c400007348 */ /* 0x000fe80003800000 */
[----:B------:R1:W2:Y:S02]  /*21ae0*/  SHFL.BFLY PT, R152, R2, R152, R198 ;  /* 0x0c00009802987389 */ /* 0x0002a400000e00c6 */
[----:B-1----:R-:W-:-:S02]  /*21af0*/  MOV R2, R3 ;  /* 0x0000000300027202 */ /* 0x002fc40000000f00 */
[----:B------:R-:W-:-:S04]  /*21b00*/  MOV R3, 0x0 ;  /* 0x0000000000037802 */ /* 0x000fc80000000f00 */
[----:B--2---:R-:W-:Y:S05]  /*21b10*/  RET.REL.NODEC R2 `(_ZN7cutlass13device_kernelIN5flash19enable_sm80_to_sm89INS1_16FlashAttnFwdSm80INS1_25CollectiveMainloopFwdSm80ILi8ELi2ELb0EN4cute5tupleIJNS5_1CILi128EEENS7_ILi64EEENS7_ILi192EEEEEELi192ENS_6half_tEfNS_4arch4Sm80ELb1ELb0ELb0ELb1ELb1ELb1ELb1ELb1EEENS1_21CollectiveEpilogueFwdINS6_IJS8_SA_S9_EEENS6_IJNS7_ILi1EEESI_SI_EEESC_SE_Li256ELb1ELb1ELb1ELb0EEENS1_36VarlenDynamicPersistentTileSchedulerILi128ELi64ELi256ELi256ELb1ELb1ELb0ELb1ELb1ELb1EEEEEEEEEvNT_6ParamsE) ;  /* 0xfffde4e002007950 */ /* 0x004fea0003c3ffff */
        .weak           $__internal_101_$__cuda_sm70_shflsync_idx_p
        .type           $__internal_101_$__cuda_sm70_shflsync_idx_p,@function
        .size           $__internal_101_$__cuda_sm70_shflsync_idx_p,($__internal_102_$__cuda_sm70_shflsync_up_p - $__internal_101_$__cuda_sm70_shflsync_idx_p)
$__internal_101_$__cuda_sm70_shflsync_idx_p:
[----:B------:R-:W-:-:S04]  /*21b20*/  MOV R34, 0xffffffff ;  /* 0xffffffff00227802 */ /* 0x000fc80000000f00 */
[----:B------:R-:W-:Y:S04]  /*21b30*/  WARPSYNC R34 ;  /* 0x0000002200007348 */ /* 0x000fe80003800000 */
[----:B------:R1:W2:Y:S02]  /*21b40*/  SHFL.IDX PT, R34, R33, R2, R32 ;  /* 0x0000000221227389 */ /* 0x0002a400000e0020 */
[----:B-1----:R-:W-:Y:S02]  /*21b50*/  MOV R2, R3 ;  /* 0x0000000300027202 */ /* 0x002fe40000000f00 */
[----:B------:R-:W-:-:S04]  /*21b60*/  MOV R3, 0x0 ;  /* 0x0000000000037802 */ /* 0x000fc80000000f00 */
[----:B--2---:R-:W-:Y:S05]  /*21b70*/  RET.REL.NODEC R2 `(_ZN7cutlass13device_kernelIN5flash19enable_sm80_to_sm89INS1_16FlashAttnFwdSm80INS1_25CollectiveMainloopFwdSm80ILi8ELi2ELb0EN4cute5tupleIJNS5_1CILi128EEENS7_ILi64EEENS7_ILi192EEEEEELi192ENS_6half_tEfNS_4arch4Sm80ELb1ELb0ELb0ELb1ELb1ELb1ELb1ELb1EEENS1_21CollectiveEpilogueFwdINS6_IJS8_SA_S9_EEENS6_IJNS7_ILi1EEESI_SI_EEESC_SE_Li256ELb1ELb1ELb1ELb0EEENS1_36VarlenDynamicPersistentTileSchedulerILi128ELi64ELi256ELi256ELb1ELb1ELb0ELb1ELb1ELb1EEEEEEEEEvNT_6ParamsE) ;  /* 0xfffde48002007950 */ /* 0x004fea0003c3ffff */
        .weak           $__internal_102_$__cuda_sm70_shflsync_up_p
        .type           $__internal_102_$__cuda_sm70_shflsync_up_p,@function
        .size           $__internal_102_$__cuda_sm70_shflsync_up_p,($__internal_103_$__cuda_sm70_votesync_ballot - $__internal_102_$__cuda_sm70_shflsync_up_p)
$__internal_102_$__cuda_sm70_shflsync_up_p:
[----:B------:R-:W-:Y:S02]  /*21b80*/  MOV R4, RZ ;  /* 0x000000ff00047202 */ /* 0x000fe40000000f00 */
[----:B------:R-:W-:-:S04]  /*21b90*/  MOV R12, 0xffffffff ;  /* 0xffffffff000c7802 */ /* 0x000fc80000000f00 */
[----:B------:R-:W-:Y:S04]  /*21ba0*/  WARPSYNC R12 ;  /* 0x0000000c00007348 */ /* 0x000fe80003800000 */
[----:B------:R1:W2:Y:S02]  /*21bb0*/  SHFL.UP PT, R4, R0, R3, R4 ;  /* 0x0400000300047389 */ /* 0x0002a400000e0004 */
[----:B-1----:R-:W-:-:S04]  /*21bc0*/  MOV R3, 0x0 ;  /* 0x0000000000037802 */ /* 0x002fc80000000f00 */
[----:B--2---:R-:W-:Y:S05]  /*21bd0*/  RET.REL.NODEC R2 `(_ZN7cutlass13device_kernelIN5flash19enable_sm80_to_sm89INS1_16FlashAttnFwdSm80INS1_25CollectiveMainloopFwdSm80ILi8ELi2ELb0EN4cute5tupleIJNS5_1CILi128EEENS7_ILi64EEENS7_ILi192EEEEEELi192ENS_6half_tEfNS_4arch4Sm80ELb1ELb0ELb0ELb1ELb1ELb1ELb1ELb1EEENS1_21CollectiveEpilogueFwdINS6_IJS8_SA_S9_EEENS6_IJNS7_ILi1EEESI_SI_EEESC_SE_Li256ELb1ELb1ELb1ELb0EEENS1_36VarlenDynamicPersistentTileSchedulerILi128ELi64ELi256ELi256ELb1ELb1ELb0ELb1ELb1ELb1EEEEEEEEEvNT_6ParamsE) ;  /* 0xfffde42002007950 */ /* 0x004fea0003c3ffff */
        .weak           $__internal_103_$__cuda_sm70_votesync_ballot
        .type           $__internal_103_$__cuda_sm70_votesync_ballot,@function
        .size           $__internal_103_$__cuda_sm70_votesync_ballot,(.L_x_6305 - $__internal_103_$__cuda_sm70_votesync_ballot)
$__internal_103_$__cuda_sm70_votesync_ballot:
[----:B------:R-:W-:Y:S01]  /*21be0*/  ISETP.NE.U32.AND P0, PT, R0, 0x1, PT ;  /* 0x000000010000780c */ /* 0x000fe20003f05070 */
[----:B------:R-:W-:-:S04]  /*21bf0*/  IMAD.MOV.U32 R3, RZ, RZ, -0x1 ;  /* 0xffffffffff037424 */ /* 0x000fc800078e00ff */
[----:B------:R-:W-:Y:S08]  /*21c00*/  WARPSYNC R3 ;  /* 0x0000000300007348 */ /* 0x000ff00003800000 */
[----:B------:R-:W-:-:S04]  /*21c10*/  VOTE.ANY R0, PT, !P0 ;  /* 0x0000000000007806 */ /* 0x000fc800040e0100 */
[----:B------:R-:W-:Y:S01]  /*21c20*/  LOP3.LUT R0, R0, R3, RZ, 0xc0, !PT ;  /* 0x0000000300007212 */ /* 0x000fe200078ec0ff */
[----:B------:R-:W-:-:S04]  /*21c30*/  IMAD.MOV.U32 R3, RZ, RZ, 0x0 ;  /* 0x00000000ff037424 */ /* 0x000fc800078e00ff */
[----:B------:R-:W-:Y:S05]  /*21c40*/  RET.REL.NODEC R2 `(_ZN7cutlass13device_kernelIN5flash19enable_sm80_to_sm89INS1_16FlashAttnFwdSm80INS1_25CollectiveMainloopFwdSm80ILi8ELi2ELb0EN4cute5tupleIJNS5_1CILi128EEENS7_ILi64EEENS7_ILi192EEEEEELi192ENS_6half_tEfNS_4arch4Sm80ELb1ELb0ELb0ELb1ELb1ELb1ELb1ELb1EEENS1_21CollectiveEpilogueFwdINS6_IJS8_SA_S9_EEENS6_IJNS7_ILi1EEESI_SI_EEESC_SE_Li256ELb1ELb1ELb1ELb0EEENS1_36VarlenDynamicPersistentTileSchedulerILi128ELi64ELi256ELi256ELb1ELb1ELb0ELb1ELb1ELb1EEEEEEEEEvNT_6ParamsE) ;  /* 0xfffde3b002007950 */ /* 0x000fea0003c3ffff */
.L_x_6169:
        /* <DEDUP_REMOVED lines=11> */
.L_x_6305:


//--------------------- .nv.shared._ZN7cutlass13device_kernelIN5flash19enable_sm80_to_sm89INS1_16FlashAttnFwdSm80INS1_25CollectiveMainloopFwdSm80ILi8ELi1ELb0EN4cute5tupleIJNS5_1CILi128EEENS7_ILi64EEENS7_ILi192EEEEEELi192ENS_6half_tEfNS_4arch4Sm80ELb0ELb0ELb1ELb0ELb1ELb0ELb1ELb1EEENS1_21CollectiveEpilogueFwdINS6_IJS8_SA_S9_EEENS6_IJNS7_ILi1EEESI_SI_EEESC_SE_Li256ELb0ELb1ELb1ELb0EEENS1_19SingleTileSchedulerILb0ELb1ELb1ELi128EEEEEEEEEvNT_6ParamsE --------------------------
	.section	.nv.shared._ZN7cutlass13device_kernelIN5flash19enable_sm80_to_sm89INS1_16FlashAttnFwdSm80INS1_25CollectiveMainloopFwdSm80ILi8ELi1ELb0EN4cute5tupleIJNS5_1CILi128EEENS7_ILi64EEENS7_ILi192EEEEEELi192ENS_6half_tEfNS_4arch4Sm80ELb0ELb0ELb1ELb0ELb1ELb0ELb1ELb1EEENS1_21CollectiveEpilogueFwdINS6_IJS8_SA_S9_EEENS6_IJNS7_ILi1EEESI_SI_EEESC_SE_Li256ELb0ELb1ELb1ELb0EEENS1_19SingleTileSchedulerILb0ELb1ELb1ELi128EEEEEEEEEvNT_6ParamsE,"aw",@nobits
	.sectionflags	@""
	.align	16


//--------------------- .nv.global                --------------------------
	.section	.nv.global,"aw",@nobits
.nv.global:
	.type		_ZN89_INTERNAL_2c70e413_53_flash_fwd_hdim192_fp16_paged_split_softcapall_sm80_cu_1f2e7571_33464cute1_E,@object
	.size		_ZN89_INTERNAL_2c70e413_53_flash_fwd_hdim192_fp16_paged_split_softcapall_sm80_cu_1f2e7571_33464cute1_E,(_ZN89_INTERNAL_2c70e413_53_flash_fwd_hdim192_fp16_paged_split_softcapall_sm80_cu_1f2e7571_33464cuda3std3__45__cpo6cbeginE - _ZN89_INTERNAL_2c70e413_53_flash_fwd_hdim192_fp16_paged_split_softcapall_sm80_cu_1f2e7571_33464cute1_E)
_ZN89_INTERNAL_2c70e413_53_flash_fwd_hdim192_fp16_paged_split_softcapall_sm80_cu_1f2e7571_33464cute1_E:
	.zero		1
	.type		_ZN89_INTERNAL_2c70e413_53_flash_fwd_hdim192_fp16_paged_split_softcapall_sm80_cu_1f2e7571_33464cuda3std3__45__cpo6cbeginE,@object
	.size		_ZN89_INTERNAL_2c70e413_53_flash_fwd_hdim192_fp16_paged_split_softcapall_sm80_cu_1f2e7571_33464cuda3std3__45__cpo6cbeginE,(_ZN89_INTERNAL_2c70e413_53_flash_fwd_hdim192_fp16_paged_split_softcapall_sm80_cu_1f2e7571_33464cuda3std3__48in_placeE - _ZN89_INTERNAL_2c70e413_53_flash_fwd_hdim192_fp16_paged_split_softcapall_sm80_cu_1f2e7571_33464cuda3std3__45__cpo6cbeginE)
_ZN89_INTERNAL_2c70e413_53_flash_fwd_hdim192_fp16_paged_split_softcapall_sm80_cu_1f2e7571_33464cuda3std3__45__cpo6cbeginE:
	.zero		1
	.type		_ZN89_INTERNAL_2c70e413_53_flash_fwd_hdim192_fp16_paged_split_softcapall_sm80_cu_1f2e7571_33464cuda3std3__48in_placeE,@object
	.size		_ZN89_INTERNAL_2c70e413_53_flash_fwd_hdim192_fp16_paged_split_softcapall_sm80_cu_1f2e7571_33464cuda3std3__48in_placeE,(_ZN89_INTERNAL_2c70e413_53_flash_fwd_hdim192_fp16_paged_split_softcapall_sm80_cu_1f2e7571_33464cuda3std6ranges3__45__cpo9iter_moveE - _ZN89_INTERNAL_2c70e413_53_flash_fwd_hdim192_fp16_paged_split_softcapall_sm80_cu_1f2e7571_33464cuda3std3__48in_placeE)
_ZN89_INTERNAL_2c70e413_53_flash_fwd_hdim192_fp16_paged_split_softcapall_sm80_cu_1f2e7571_33464cuda3std3__48in_placeE:
	.zero		1
	.type		_ZN89_INTERNAL_2c70e413_53_flash_fwd_hdim192_fp16_paged_split_softcapall_sm80_cu_1f2e7571_33464cuda3std6ranges3__45__cpo9iter_moveE,@object
	.size		_ZN89_INTERNAL_2c70e413_53_flash_fwd_hdim192_fp16_paged_split_softcapall_sm80_cu_1f2e7571_33464cuda3std6ranges3__45__cpo9iter_moveE,(_ZN89_INTERNAL_2c70e413_53_flash_fwd_hdim192_fp16_paged_split_softcapall_sm80_cu_1f2e7571_33464cuda3std3__45__cpo5beginE - _ZN89_INTERNAL_2c70e413_53_flash_fwd_hdim192_fp16_paged_split_softcapall_sm80_cu_1f2e7571_33464cuda3std6ranges3__45__cpo9iter_moveE)
_ZN89_INTERNAL_2c70e413_53_flash_fwd_hdim192_fp16_paged_split_softcapall_sm80_cu_1f2e7571_33464cuda3std6ranges3__45__cpo9iter_moveE:
	.zero		1
	.type		_ZN89_INTERNAL_2c70e413_53_flash_fwd_hdim192_fp16_paged_split_softcapall_sm80_cu_1f2e7571_33464cuda3std3__45__cpo5beginE,@object
	.size		_ZN89_INTERNAL_2c70e413_53_flash_fwd_hdim192_fp16_paged_split_softcapall_sm80_cu_1f2e7571_33464cuda3std3__45__cpo5beginE,(_ZN89_INTERNAL_2c70e413_53_flash_fwd_hdim192_fp16_paged_split_softcapall_sm80_cu_1f2e7571_33464cuda3std3__491_GLOBAL__N__2c70e413_53_flash_fwd_hdim192_fp16_paged_split_softcapall_sm80_cu_1f2e7571_33466ignoreE - _ZN89_INTERNAL_2c70e413_53_flash_fwd_hdim192_fp16_paged_split_softcapall_sm80_cu_1f2e7571_33464cuda3std3__45__cpo5beginE)
_ZN89_INTERNAL_2c70e413_53_flash_fwd_hdim192_fp16_paged_split_softcapall_sm80_cu_1f2e7571_33464cuda3std3__45__cpo5beginE:
	.zero		1
	.type		_ZN89_INTERNAL_2c70e413_53_flash_fwd_hdim192_fp16_paged_split_softcapall_sm80_cu_1f2e7571_33464cuda3std3__491_GLOBAL__N__2c70e413_53_flash_fwd_hdim192_fp16_paged_split_softcapall_sm80_cu_1f2e7571_33466ignoreE,@object
	.size		_ZN89_INTERNAL_2c70e413_53_flash_fwd_hdim192_fp16_paged_split_softcapall_sm80_cu_1f2e7571_33464cuda3std3__491_GLOBAL__N__2c70e413_53_flash_fwd_hdim192_fp16_paged_split_softcapall_sm80_cu_1f2e7571_33466ignoreE,(_ZN89_INTERNAL_2c70e413_53_flash_fwd_hdim192_fp16_paged_split_softcapall_sm80_cu_1f2e7571_33464cute7productE - _ZN89_INTERNAL_2c70e413_53_flash_fwd_hdim192_fp16_paged_split_softcapall_sm80_cu_1f2e7571_33464cuda3std3__491_GLOBAL__N__2c70e413_53_flash_fwd_hdim192_fp16_paged_split_softcapall_sm80_cu_1f2e7571_33466ignoreE)
_ZN89_INTERNAL_2c70e413_53_flash_fwd_hdim192_fp16_paged_split_softcapall_sm80_cu_1f2e7571_33464cuda3std3__491_GLOBAL__N__2c70e413_53_flash_fwd_hdim192_fp16_paged_split_softcapall_sm80_cu_1f2e7571_33466ignoreE:
	.zero		1
	.type		_ZN89_INTERNAL_2c70e413_53_flash_fwd_hdim192_fp16_paged_split_softcapall_sm80_cu_1f2e7571_33464cute7productE,@object
	.size		_ZN89_INTERNAL_2c70e413_53_flash_fwd_hdim192_fp16_paged_split_softcapall_sm80_cu_1f2e7571_33464cute7productE,(_ZN89_INTERNAL_2c70e413_53_flash_fwd_hdim192_fp16_paged_split_softcapall_sm80_cu_1f2e7571_33464cuda3std3__45__cpo3endE - _ZN89_INTERNAL_2c70e413_53_flash_fwd_hdim192_fp16_paged_split_softcapall_sm80_cu_1f2e7571_33464cute7productE)
_ZN89_INTERNAL_2c70e413_53_flash_fwd_hdim192_fp16_paged_split_softcapall_sm80_cu_1f2e7571_33464cute7productE:
	.zero		1
	.type		_ZN89_INTERNAL_2c70e413_53_flash_fwd_hdim192_fp16_paged_split_softcapall_sm80_cu_1f2e7571_33464cuda3std3__45__cpo3endE,@object
	.size		_ZN89_INTERNAL_2c70e413_53_flash_fwd_hdim192_fp16_paged_split_softcapall_sm80_cu_1f2e7571_33464cuda3std3__45__cpo3endE,(_ZN89_INTERNAL_2c70e413_53_flash_fwd_hdim192_fp16_paged_split_softcapall_sm80_cu_1f2e7571_33464cuda3std3__419piecewise_constructE - _ZN89_INTERNAL_2c70e413_53_flash_fwd_hdim192_fp16_paged_split_softcapall_sm80_cu_1f2e7571_33464cuda3std3__45__cpo3endE)
_ZN89_INTERNAL_2c70e413_53_flash_fwd_hdim192_fp16_paged_split_softcapall_sm80_cu_1f2e7571_33464cuda3std3__45__cpo3endE:
	.zero		1
	.type		_ZN89_INTERNAL_2c70e413_53_flash_fwd_hdim192_fp16_paged_split_softcapall_sm80_cu_1f2e7571_33464cuda3std3__419piecewise_constructE,@object
	.size		_ZN89_INTERNAL_2c70e413_53_flash_fwd_hdim192_fp16_paged_split_softcapall_sm80_cu_1f2e7571_33464cuda3std3__419piecewise_constructE,(_ZN89_INTERNAL_2c70e413_53_flash_fwd_hdim192_fp16_paged_split_softcapall_sm80_cu_1f2e7571_33464cuda3std3__45__cpo4cendE - _ZN89_INTERNAL_2c70e413_53_flash_fwd_hdim192_fp16_paged_split_softcapall_sm80_cu_1f2e7571_33464cuda3std3__419piecewise_constructE)
_ZN89_INTERNAL_2c70e413_53_flash_fwd_hdim192_fp16_paged_split_softcapall_sm80_cu_1f2e7571_33464cuda3std3__419piecewise_constructE:
	.zero		1
	.type		_ZN89_INTERNAL_2c70e413_53_flash_fwd_hdim192_fp16_paged_split_softcapall_sm80_cu_1f2e7571_33464cuda3std3__45__cpo4cendE,@object
	.size		_ZN89_INTERNAL_2c70e413_53_flash_fwd_hdim192_fp16_paged_split_softcapall_sm80_cu_1f2e7571_33464cuda3std3__45__cpo4cendE,(_ZN89_INTERNAL_2c70e413_53_flash_fwd_hdim192_fp16_paged_split_softcapall_sm80_cu_1f2e7571_33464cuda3std6ranges3__45__cpo4swapE - _ZN89_INTERNAL_2c70e413_53_flash_fwd_hdim192_fp16_paged_split_softcapall_sm80_cu_1f2e7571_33464cuda3std3__45__cpo4cendE)
_ZN89_INTERNAL_2c70e413_53_flash_fwd_hdim192_fp16_paged_split_softcapall_sm80_cu_1f2e7571_33464cuda3std3__45__cpo4cendE:
	.zero		1
	.type		_ZN89_INTERNAL_2c70e413_53_flash_fwd_hdim192_fp16_paged_split_softcapall_sm80_cu_1f2e7571_33464cuda3std6ranges3__45__cpo4swapE,@object
	.size		_ZN89_INTERNAL_2c70e413_53_flash_fwd_hdim192_fp16_paged_split_softcapall_sm80_cu_1f2e7571_33464cuda3std6ranges3__45__cpo4swapE,(.L_7 - _ZN89_INTERNAL_2c70e413_53_flash_fwd_hdim192_fp16_paged_split_softcapall_sm80_cu_1f2e7571_33464cuda3std6ranges3__45__cpo4swapE)
_ZN89_INTERNAL_2c70e413_53_flash_fwd_hdim192_fp16_paged_split_softcapall_sm80_cu_1f2e7571_33464cuda3std6ranges3__45__cpo4swapE:
	.zero		1
.L_7:


//--------------------- .nv.shared._ZN7cutlass13device_kernelIN5flash19enable_sm80_to_sm89INS1_16FlashAttnFwdSm80INS1_25CollectiveMainloopFwdSm80ILi8ELi1ELb0EN4cute5tupleIJNS5_1CILi128EEENS7_ILi64EEENS7_ILi192EEEEEELi192ENS_6half_tEfNS_4arch4Sm80ELb0ELb0ELb1ELb1ELb1ELb0ELb1ELb1EEENS1_21CollectiveEpilogueFwdINS6_IJS8_SA_S9_EEENS6_IJNS7_ILi1EEESI_SI_EEESC_SE_Li256ELb1ELb1ELb1ELb0EEENS1_36VarlenDynamicPersistentTileSchedulerILi128ELi64ELi256ELi256ELb1ELb1ELb0ELb0ELb1ELb1EEEEEEEEEvNT_6ParamsE --------------------------
	.section	.nv.shared._ZN7cutlass13device_kernelIN5flash19enable_sm80_to_sm89INS1_16FlashAttnFwdSm80INS1_25CollectiveMainloopFwdSm80ILi8ELi1ELb0EN4cute5tupleIJNS5_1CILi128EEENS7_ILi64EEENS7_ILi192EEEEEELi192ENS_6half_tEfNS_4arch4Sm80ELb0ELb0ELb1ELb1ELb1ELb0ELb1ELb1EEENS1_21CollectiveEpilogueFwdINS6_IJS8_SA_S9_EEENS6_IJNS7_ILi1EEESI_SI_EEESC_SE_Li256ELb1ELb1ELb1ELb0EEENS1_36VarlenDynamicPersistentTileSchedulerILi128ELi64ELi256ELi256ELb1ELb1ELb0ELb0ELb1ELb1EEEEEEEEEvNT_6ParamsE,"aw",@nobits
	.sectionflags	@""
	.align	16


//--------------------- .nv.shared._ZN7cutlass13device_kernelIN5flash19enable_sm80_to_sm89INS1_16FlashAttnFwdSm80INS1_25CollectiveMainloopFwdSm80ILi8ELi1ELb0EN4cute5tupleIJNS5_1CILi128EEENS7_ILi64EEENS7_ILi192EEEEEELi192ENS_6half_tEfNS_4arch4Sm80ELb0ELb0ELb1ELb1ELb1ELb1ELb1ELb1EEENS1_21CollectiveEpilogueFwdINS6_IJS8_SA_S9_EEENS6_IJNS7_ILi1EEESI_SI_EEESC_SE_Li256ELb1ELb1ELb1ELb0EEENS1_36VarlenDynamicPersistentTileSchedulerILi128ELi64ELi256ELi256ELb1ELb1ELb0ELb0ELb1ELb1EEEEEEEEEvNT_6ParamsE --------------------------
	.section	.nv.shared._ZN7cutlass13device_kernelIN5flash19enable_sm80_to_sm89INS1_16FlashAttnFwdSm80INS1_25CollectiveMainloopFwdSm80ILi8ELi1ELb0EN4cute5tupleIJNS5_1CILi128EEENS7_ILi64EEENS7_ILi192EEEEEELi192ENS_6half_tEfNS_4arch4Sm80ELb0ELb0ELb1ELb1ELb1ELb1ELb1ELb1EEENS1_21CollectiveEpilogueFwdINS6_IJS8_SA_S9_EEENS6_IJNS7_ILi1EEESI_SI_EEESC_SE_Li256ELb1ELb1ELb1ELb0EEENS1_36VarlenDynamicPersistentTileSchedulerILi128ELi64ELi256ELi256ELb1ELb1ELb0ELb0ELb1ELb1EEEEEEEEEvNT_6ParamsE,"aw",@nobits
	.sectionflags	@""
	.align	16


//--------------------- .nv.shared._ZN7cutlass13device_kernelIN5flash19enable_sm80_to_sm89INS1_16FlashAttnFwdSm80INS1_25CollectiveMainloopFwdSm80ILi8ELi1ELb0EN4cute5tupleIJNS5_1CILi128EEENS7_ILi64EEENS7_ILi192EEEEEELi192ENS_6half_tEfNS_4arch4Sm80ELb0ELb1ELb1ELb0ELb1ELb0ELb1ELb1EEENS1_21CollectiveEpilogueFwdINS6_IJS8_SA_S9_EEENS6_IJNS7_ILi1EEESI_SI_EEESC_SE_Li256ELb0ELb1ELb1ELb0EEENS1_19SingleTileSchedulerILb0ELb1ELb1ELi128EEEEEEEEEvNT_6ParamsE --------------------------
	.section	.nv.shared._ZN7cutlass13device_kernelIN5flash19enable_sm80_to_sm89INS1_16FlashAttnFwdSm80INS1_25CollectiveMainloopFwdSm80ILi8ELi1ELb0EN4cute5tupleIJNS5_1CILi128EEENS7_ILi64EEENS7_ILi192EEEEEELi192ENS_6half_tEfNS_4arch4Sm80ELb0ELb1ELb1ELb0ELb1ELb0ELb1ELb1EEENS1_21CollectiveEpilogueFwdINS6_IJS8_SA_S9_EEENS6_IJNS7_ILi1EEESI_SI_EEESC_SE_Li256ELb0ELb1ELb1ELb0EEENS1_19SingleTileSchedulerILb0ELb1ELb1ELi128EEEEEEEEEvNT_6ParamsE,"aw",@nobits
	.sectionflags	@""
	.align	16


//--------------------- .nv.shared._ZN7cutlass13device_kernelIN5flash19enable_sm80_to_sm89INS1_16FlashAttnFwdSm80INS1_25CollectiveMainloopFwdSm80ILi8ELi1ELb0EN4cute5tupleIJNS5_1CILi128EEENS7_ILi64EEENS7_ILi192EEEEEELi192ENS_6half_tEfNS_4arch4Sm80ELb0ELb1ELb1ELb1ELb1ELb0ELb1ELb1EEENS1_21CollectiveEpilogueFwdINS6_IJS8_SA_S9_EEENS6_IJNS7_ILi1EEESI_SI_EEESC_SE_Li256ELb1ELb1ELb1ELb0EEENS1_36VarlenDynamicPersistentTileSchedulerILi128ELi64ELi256ELi256ELb1ELb1ELb0ELb1ELb0ELb1EEEEEEEEEvNT_6ParamsE --------------------------
	.section	.nv.shared._ZN7cutlass13device_kernelIN5flash19enable_sm80_to_sm89INS1_16FlashAttnFwdSm80INS1_25CollectiveMainloopFwdSm80ILi8ELi1ELb0EN4cute5tupleIJNS5_1CILi128EEENS7_ILi64EEENS7_ILi192EEEEEELi192ENS_6half_tEfNS_4arch4Sm80ELb0ELb1ELb1ELb1ELb1ELb0ELb1ELb1EEENS1_21CollectiveEpilogueFwdINS6_IJS8_SA_S9_EEENS6_IJNS7_ILi1EEESI_SI_EEESC_SE_Li256ELb1ELb1ELb1ELb0EEENS1_36VarlenDynamicPersistentTileSchedulerILi128ELi64ELi256ELi256ELb1ELb1ELb0ELb1ELb0ELb1EEEEEEEEEvNT_6ParamsE,"aw",@nobits
	.sectionflags	@""
	.align	16


//--------------------- .nv.shared._ZN7cutlass13device_kernelIN5flash19enable_sm80_to_sm89INS1_16FlashAttnFwdSm80INS1_25CollectiveMainloopFwdSm80ILi8ELi1ELb0EN4cute5tupleIJNS5_1CILi128EEENS7_ILi64EEENS7_ILi192EEEEEELi192ENS_6half_tEfNS_4arch4Sm80ELb0ELb1ELb1ELb1ELb1ELb1ELb1ELb1EEENS1_21CollectiveEpilogueFwdINS6_IJS8_SA_S9_EEENS6_IJNS7_ILi1EEESI_SI_EEESC_SE_Li256ELb1ELb1ELb1ELb0EEENS1_36VarlenDynamicPersistentTileSchedulerILi128ELi64ELi256ELi256ELb1ELb1ELb0ELb1ELb0ELb1EEEEEEEEEvNT_6ParamsE --------------------------
	.section	.nv.shared._ZN7cutlass13device_kernelIN5flash19enable_sm80_to_sm89INS1_16FlashAttnFwdSm80INS1_25CollectiveMainloopFwdSm80ILi8ELi1ELb0EN4cute5tupleIJNS5_1CILi128EEENS7_ILi64EEENS7_ILi192EEEEEELi192ENS_6half_tEfNS_4arch4Sm80ELb0ELb1ELb1ELb1ELb1ELb1ELb1ELb1EEENS1_21CollectiveEpilogueFwdINS6_IJS8_SA_S9_EEENS6_IJNS7_ILi1EEESI_SI_EEESC_SE_Li256ELb1ELb1ELb1ELb0EEENS1_36VarlenDynamicPersistentTileSchedulerILi128ELi64ELi256ELi256ELb1ELb1ELb0ELb1ELb0ELb1EEEEEEEEEvNT_6ParamsE,"aw",@nobits
	.sectionflags	@""
	.align	16


//--------------------- .nv.shared._ZN7cutlass13device_kernelIN5flash19enable_sm80_to_sm89INS1_16FlashAttnFwdSm80INS1_25CollectiveMainloopFwdSm80ILi8ELi1ELb0EN4cute5tupleIJNS5_1CILi128EEENS7_ILi64EEENS7_ILi192EEEEEELi192ENS_6half_tEfNS_4arch4Sm80ELb1ELb0ELb1ELb0ELb1ELb0ELb1ELb1EEENS1_21CollectiveEpilogueFwdINS6_IJS8_SA_S9_EEENS6_IJNS7_ILi1EEESI_SI_EEESC_SE_Li256ELb0ELb1ELb1ELb0EEENS1_30DynamicPersistentTileSchedulerILi256ELi256ELb1ELb1ELb0EEEEEEEEEvNT_6ParamsE --------------------------
	.section	.nv.shared._ZN7cutlass13device_kernelIN5flash19enable_sm80_to_sm89INS1_16FlashAttnFwdSm80INS1_25CollectiveMainloopFwdSm80ILi8ELi1ELb0EN4cute5tupleIJNS5_1CILi128EEENS7_ILi64EEENS7_ILi192EEEEEELi192ENS_6half_tEfNS_4arch4Sm80ELb1ELb0ELb1ELb0ELb1ELb0ELb1ELb1EEENS1_21CollectiveEpilogueFwdINS6_IJS8_SA_S9_EEENS6_IJNS7_ILi1EEESI_SI_EEESC_SE_Li256ELb0ELb1ELb1ELb0EEENS1_30DynamicPersistentTileSchedulerILi256ELi256ELb1ELb1ELb0EEEEEEEEEvNT_6ParamsE,"aw",@nobits
	.sectionflags	@""
	.align	16


//--------------------- .nv.shared._ZN7cutlass13device_kernelIN5flash19enable_sm80_to_sm89INS1_16FlashAttnFwdSm80INS1_25CollectiveMainloopFwdSm80ILi8ELi1ELb0EN4cute5tupleIJNS5_1CILi128EEENS7_ILi64EEENS7_ILi192EEEEEELi192ENS_6half_tEfNS_4arch4Sm80ELb1ELb0ELb1ELb1ELb1ELb0ELb1ELb1EEENS1_21CollectiveEpilogueFwdINS6_IJS8_SA_S9_EEENS6_IJNS7_ILi1EEESI_SI_EEESC_SE_Li256ELb1ELb1ELb1ELb0EEENS1_36VarlenDynamicPersistentTileSchedulerILi128ELi64ELi256ELi256ELb1ELb1ELb0ELb1ELb1ELb1EEEEEEEEEvNT_6ParamsE --------------------------
	.section	.nv.shared._ZN7cutlass13device_kernelIN5flash19enable_sm80_to_sm89INS1_16FlashAttnFwdSm80INS1_25CollectiveMainloopFwdSm80ILi8ELi1ELb0EN4cute5tupleIJNS5_1CILi128EEENS7_ILi64EEENS7_ILi192EEEEEELi192ENS_6half_tEfNS_4arch4Sm80ELb1ELb0ELb1ELb1ELb1ELb0ELb1ELb1EEENS1_21CollectiveEpilogueFwdINS6_IJS8_SA_S9_EEENS6_IJNS7_ILi1EEESI_SI_EEESC_SE_Li256ELb1ELb1ELb1ELb0EEENS1_36VarlenDynamicPersistentTileSchedulerILi128ELi64ELi256ELi256ELb1ELb1ELb0ELb1ELb1ELb1EEEEEEEEEvNT_6ParamsE,"aw",@nobits
	.sectionflags	@""
	.align	16


//--------------------- .nv.shared._ZN7cutlass13device_kernelIN5flash19enable_sm80_to_sm89INS1_16FlashAttnFwdSm80INS1_25CollectiveMainloopFwdSm80ILi8ELi1ELb0EN4cute5tupleIJNS5_1CILi128EEENS7_ILi64EEENS7_ILi192EEEEEELi192ENS_6half_tEfNS_4arch4Sm80ELb1ELb0ELb1ELb1ELb1ELb1ELb1ELb1EEENS1_21CollectiveEpilogueFwdINS6_IJS8_SA_S9_EEENS6_IJNS7_ILi1EEESI_SI_EEESC_SE_Li256ELb1ELb1ELb1ELb0EEENS1_36VarlenDynamicPersistentTileSchedulerILi128ELi64ELi256ELi256ELb1ELb1ELb0ELb1ELb1ELb1EEEEEEEEEvNT_6ParamsE --------------------------
	.section	.nv.shared._ZN7cutlass13device_kernelIN5flash19enable_sm80_to_sm89INS1_16FlashAttnFwdSm80INS1_25CollectiveMainloopFwdSm80ILi8ELi1ELb0EN4cute5tupleIJNS5_1CILi128EEENS7_ILi64EEENS7_ILi192EEEEEELi192ENS_6half_tEfNS_4arch4Sm80ELb1ELb0ELb1ELb1ELb1ELb1ELb1ELb1EEENS1_21CollectiveEpilogueFwdINS6_IJS8_SA_S9_EEENS6_IJNS7_ILi1EEESI_SI_EEESC_SE_Li256ELb1ELb1ELb1ELb0EEENS1_36VarlenDynamicPersistentTileSchedulerILi128ELi64ELi256ELi256ELb1ELb1ELb0ELb1ELb1ELb1EEEEEEEEEvNT_6ParamsE,"aw",@nobits
	.sectionflags	@""
	.align	16


//--------------------- .nv.shared._ZN7cutlass13device_kernelIN5flash19enable_sm80_to_sm89INS1_16FlashAttnFwdSm80INS1_25CollectiveMainloopFwdSm80ILi8ELi2ELb0EN4cute5tupleIJNS5_1CILi128EEENS7_ILi64EEENS7_ILi192EEEEEELi192ENS_6half_tEfNS_4arch4Sm80ELb0ELb0ELb1ELb0ELb1ELb0ELb1ELb1EEENS1_21CollectiveEpilogueFwdINS6_IJS8_SA_S9_EEENS6_IJNS7_ILi1EEESI_SI_EEESC_SE_Li256ELb0ELb1ELb1ELb0EEENS1_19SingleTileSchedulerILb0ELb1ELb1ELi128EEEEEEEEEvNT_6ParamsE --------------------------
	.section	.nv.shared._ZN7cutlass13device_kernelIN5flash19enable_sm80_to_sm89INS1_16FlashAttnFwdSm80INS1_25CollectiveMainloopFwdSm80ILi8ELi2ELb0EN4cute5tupleIJNS5_1CILi128EEENS7_ILi64EEENS7_ILi192EEEEEELi192ENS_6half_tEfNS_4arch4Sm80ELb0ELb0ELb1ELb0ELb1ELb0ELb1ELb1EEENS1_21CollectiveEpilogueFwdINS6_IJS8_SA_S9_EEENS6_IJNS7_ILi1EEESI_SI_EEESC_SE_Li256ELb0ELb1ELb1ELb0EEENS1_19SingleTileSchedulerILb0ELb1ELb1ELi128EEEEEEEEEvNT_6ParamsE,"aw",@nobits
	.sectionflags	@""
	.align	16


//--------------------- .nv.shared._ZN7cutlass13device_kernelIN5flash19enable_sm80_to_sm89INS1_16FlashAttnFwdSm80INS1_25CollectiveMainloopFwdSm80ILi8ELi2ELb0EN4cute5tupleIJNS5_1CILi128EEENS7_ILi64EEENS7_ILi192EEEEEELi192ENS_6half_tEfNS_4arch4Sm80ELb0ELb0ELb1ELb1ELb1ELb0ELb1ELb1EEENS1_21CollectiveEpilogueFwdINS6_IJS8_SA_S9_EEENS6_IJNS7_ILi1EEESI_SI_EEESC_SE_Li256ELb1ELb1ELb1ELb0EEENS1_36VarlenDynamicPersistentTileSchedulerILi128ELi64ELi256ELi256ELb1ELb1ELb0ELb0ELb1ELb1EEEEEEEEEvNT_6ParamsE --------------------------
	.section	.nv.shared._ZN7cutlass13device_kernelIN5flash19enable_sm80_to_sm89INS1_16FlashAttnFwdSm80INS1_25CollectiveMainloopFwdSm80ILi8ELi2ELb0EN4cute5tupleIJNS5_1CILi128EEENS7_ILi64EEENS7_ILi192EEEEEELi192ENS_6half_tEfNS_4arch4Sm80ELb0ELb0ELb1ELb1ELb1ELb0ELb1ELb1EEENS1_21CollectiveEpilogueFwdINS6_IJS8_SA_S9_EEENS6_IJNS7_ILi1EEESI_SI_EEESC_SE_Li256ELb1ELb1ELb1ELb0EEENS1_36VarlenDynamicPersistentTileSchedulerILi128ELi64ELi256ELi256ELb1ELb1ELb0ELb0ELb1ELb1EEEEEEEEEvNT_6ParamsE,"aw",@nobits
	.sectionflags	@""
	.align	16


//--------------------- .nv.shared._ZN7cutlass13device_kernelIN5flash19enable_sm80_to_sm89INS1_16FlashAttnFwdSm80INS1_25CollectiveMainloopFwdSm80ILi8ELi2ELb0EN4cute5tupleIJNS5_1CILi128EEENS7_ILi64EEENS7_ILi192EEEEEELi192ENS_6half_tEfNS_4arch4Sm80ELb0ELb0ELb1ELb1ELb1ELb1ELb1ELb1EEENS1_21CollectiveEpilogueFwdINS6_IJS8_SA_S9_EEENS6_IJNS7_ILi1EEESI_SI_EEESC_SE_Li256ELb1ELb1ELb1ELb0EEENS1_36VarlenDynamicPersistentTileSchedulerILi128ELi64ELi256ELi256ELb1ELb1ELb0ELb0ELb1ELb1EEEEEEEEEvNT_6ParamsE --------------------------
	.section	.nv.shared._ZN7cutlass13device_kernelIN5flash19enable_sm80_to_sm89INS1_16FlashAttnFwdSm80INS1_25CollectiveMainloopFwdSm80ILi8ELi2ELb0EN4cute5tupleIJNS5_1CILi128EEENS7_ILi64EEENS7_ILi192EEEEEELi192ENS_6half_tEfNS_4arch4Sm80ELb0ELb0ELb1ELb1ELb1ELb1ELb1ELb1EEENS1_21CollectiveEpilogueFwdINS6_IJS8_SA_S9_EEENS6_IJNS7_ILi1EEESI_SI_EEESC_SE_Li256ELb1ELb1ELb1ELb0EEENS1_36VarlenDynamicPersistentTileSchedulerILi128ELi64ELi256ELi256ELb1ELb1ELb0ELb0ELb1ELb1EEEEEEEEEvNT_6ParamsE,"aw",@nobits
	.sectionflags	@""
	.align	16


//--------------------- .nv.shared._ZN7cutlass13device_kernelIN5flash19enable_sm80_to_sm89INS1_16FlashAttnFwdSm80INS1_25CollectiveMainloopFwdSm80ILi8ELi2ELb0EN4cute5tupleIJNS5_1CILi128EEENS7_ILi64EEENS7_ILi192EEEEEELi192ENS_6half_tEfNS_4arch4Sm80ELb0ELb1ELb1ELb0ELb1ELb0ELb1ELb1EEENS1_21CollectiveEpilogueFwdINS6_IJS8_SA_S9_EEENS6_IJNS7_ILi1EEESI_SI_EEESC_SE_Li256ELb0ELb1ELb1ELb0EEENS1_19SingleTileSchedulerILb0ELb1ELb1ELi128EEEEEEEEEvNT_6ParamsE --------------------------
	.section	.nv.shared._ZN7cutlass13device_kernelIN5flash19enable_sm80_to_sm89INS1_16FlashAttnFwdSm80INS1_25CollectiveMainloopFwdSm80ILi8ELi2ELb0EN4cute5tupleIJNS5_1CILi128EEENS7_ILi64EEENS7_ILi192EEEEEELi192ENS_6half_tEfNS_4arch4Sm80ELb0ELb1ELb1ELb0ELb1ELb0ELb1ELb1EEENS1_21CollectiveEpilogueFwdINS6_IJS8_SA_S9_EEENS6_IJNS7_ILi1EEESI_SI_EEESC_SE_Li256ELb0ELb1ELb1ELb0EEENS1_19SingleTileSchedulerILb0ELb1ELb1ELi128EEEEEEEEEvNT_6ParamsE,"aw",@nobits
	.sectionflags	@""
	.align	16


//--------------------- .nv.shared._ZN7cutlass13device_kernelIN5flash19enable_sm80_to_sm89INS1_16FlashAttnFwdSm80INS1_25CollectiveMainloopFwdSm80ILi8ELi2ELb0EN4cute5tupleIJNS5_1CILi128EEENS7_ILi64EEENS7_ILi192EEEEEELi192ENS_6half_tEfNS_4arch4Sm80ELb0ELb1ELb1ELb1ELb1ELb0ELb1ELb1EEENS1_21CollectiveEpilogueFwdINS6_IJS8_SA_S9_EEENS6_IJNS7_ILi1EEESI_SI_EEESC_SE_Li256ELb1ELb1ELb1ELb0EEENS1_36VarlenDynamicPersistentTileSchedulerILi128ELi64ELi256ELi256ELb1ELb1ELb0ELb1ELb0ELb1EEEEEEEEEvNT_6ParamsE --------------------------
	.section	.nv.shared._ZN7cutlass13device_kernelIN5flash19enable_sm80_to_sm89INS1_16FlashAttnFwdSm80INS1_25CollectiveMainloopFwdSm80ILi8ELi2ELb0EN4cute5tupleIJNS5_1CILi128EEENS7_ILi64EEENS7_ILi192EEEEEELi192ENS_6half_tEfNS_4arch4Sm80ELb0ELb1ELb1ELb1ELb1ELb0ELb1ELb1EEENS1_21CollectiveEpilogueFwdINS6_IJS8_SA_S9_EEENS6_IJNS7_ILi1EEESI_SI_EEESC_SE_Li256ELb1ELb1ELb1ELb0EEENS1_36VarlenDynamicPersistentTileSchedulerILi128ELi64ELi256ELi256ELb1ELb1ELb0ELb1ELb0ELb1EEEEEEEEEvNT_6ParamsE,"aw",@nobits
	.sectionflags	@""
	.align	16


//--------------------- .nv.shared._ZN7cutlass13device_kernelIN5flash19enable_sm80_to_sm89INS1_16FlashAttnFwdSm80INS1_25CollectiveMainloopFwdSm80ILi8ELi2ELb0EN4cute5tupleIJNS5_1CILi128EEENS7_ILi64EEENS7_ILi192EEEEEELi192ENS_6half_tEfNS_4arch4Sm80ELb0ELb1ELb1ELb1ELb1ELb1ELb1ELb1EEENS1_21CollectiveEpilogueFwdINS6_IJS8_SA_S9_EEENS6_IJNS7_ILi1EEESI_SI_EEESC_SE_Li256ELb1ELb1ELb1ELb0EEENS1_36VarlenDynamicPersistentTileSchedulerILi128ELi64ELi256ELi256ELb1ELb1ELb0ELb1ELb0ELb1EEEEEEEEEvNT_6ParamsE --------------------------
	.section	.nv.shared._ZN7cutlass13device_kernelIN5flash19enable_sm80_to_sm89INS1_16FlashAttnFwdSm80INS1_25CollectiveMainloopFwdSm80ILi8ELi2ELb0EN4cute5tupleIJNS5_1CILi128EEENS7_ILi64EEENS7_ILi192EEEEEELi192ENS_6half_tEfNS_4arch4Sm80ELb0ELb1ELb1ELb1ELb1ELb1ELb1ELb1EEENS1_21CollectiveEpilogueFwdINS6_IJS8_SA_S9_EEENS6_IJNS7_ILi1EEESI_SI_EEESC_SE_Li256ELb1ELb1ELb1ELb0EEENS1_36VarlenDynamicPersistentTileSchedulerILi128ELi64ELi256ELi256ELb1ELb1ELb0ELb1ELb0ELb1EEEEEEEEEvNT_6ParamsE,"aw",@nobits
	.sectionflags	@""
	.align	16


//--------------------- .nv.shared._ZN7cutlass13device_kernelIN5flash19enable_sm80_to_sm89INS1_16FlashAttnFwdSm80INS1_25CollectiveMainloopFwdSm80ILi8ELi2ELb0EN4cute5tupleIJNS5_1CILi128EEENS7_ILi64EEENS7_ILi192EEEEEELi192ENS_6half_tEfNS_4arch4Sm80ELb1ELb0ELb1ELb0ELb1ELb0ELb1ELb1EEENS1_21CollectiveEpilogueFwdINS6_IJS8_SA_S9_EEENS6_IJNS7_ILi1EEESI_SI_EEESC_SE_Li256ELb0ELb1ELb1ELb0EEENS1_30DynamicPersistentTileSchedulerILi256ELi256ELb1ELb1ELb0EEEEEEEEEvNT_6ParamsE --------------------------
	.section	.nv.shared._ZN7cutlass13device_kernelIN5flash19enable_sm80_to_sm89INS1_16FlashAttnFwdSm80INS1_25CollectiveMainloopFwdSm80ILi8ELi2ELb0EN4cute5tupleIJNS5_1CILi128EEENS7_ILi64EEENS7_ILi192EEEEEELi192ENS_6half_tEfNS_4arch4Sm80ELb1ELb0ELb1ELb0ELb1ELb0ELb1ELb1EEENS1_21CollectiveEpilogueFwdINS6_IJS8_SA_S9_EEENS6_IJNS7_ILi1EEESI_SI_EEESC_SE_Li256ELb0ELb1ELb1ELb0EEENS1_30DynamicPersistentTileSchedulerILi256ELi256ELb1ELb1ELb0EEEEEEEEEvNT_6ParamsE,"aw",@nobits
	.sectionflags	@""
	.align	16


//--------------------- .nv.shared._ZN7cutlass13device_kernelIN5flash19enable_sm80_to_sm89INS1_16FlashAttnFwdSm80INS1_25CollectiveMainloopFwdSm80ILi8ELi2ELb0EN4cute5tupleIJNS5_1CILi128EEENS7_ILi64EEENS7_ILi192EEEEEELi192ENS_6half_tEfNS_4arch4Sm80ELb1ELb0ELb1ELb1ELb1ELb0ELb1ELb1EEENS1_21CollectiveEpilogueFwdINS6_IJS8_SA_S9_EEENS6_IJNS7_ILi1EEESI_SI_EEESC_SE_Li256ELb1ELb1ELb1ELb0EEENS1_36VarlenDynamicPersistentTileSchedulerILi128ELi64ELi256ELi256ELb1ELb1ELb0ELb1ELb1ELb1EEEEEEEEEvNT_6ParamsE --------------------------
	.section	.nv.shared._ZN7cutlass13device_kernelIN5flash19enable_sm80_to_sm89INS1_16FlashAttnFwdSm80INS1_25CollectiveMainloopFwdSm80ILi8ELi2ELb0EN4cute5tupleIJNS5_1CILi128EEENS7_ILi64EEENS7_ILi192EEEEEELi192ENS_6half_tEfNS_4arch4Sm80ELb1ELb0ELb1ELb1ELb1ELb0ELb1ELb1EEENS1_21CollectiveEpilogueFwdINS6_IJS8_SA_S9_EEENS6_IJNS7_ILi1EEESI_SI_EEESC_SE_Li256ELb1ELb1ELb1ELb0EEENS1_36VarlenDynamicPersistentTileSchedulerILi128ELi64ELi256ELi256ELb1ELb1ELb0ELb1ELb1ELb1EEEEEEEEEvNT_6ParamsE,"aw",@nobits
	.sectionflags	@""
	.align	16


//--------------------- .nv.shared._ZN7cutlass13device_kernelIN5flash19enable_sm80_to_sm89INS1_16FlashAttnFwdSm80INS1_25CollectiveMainloopFwdSm80ILi8ELi2ELb0EN4cute5tupleIJNS5_1CILi128EEENS7_ILi64EEENS7_ILi192EEEEEELi192ENS_6half_tEfNS_4arch4Sm80ELb1ELb0ELb1ELb1ELb1ELb1ELb1ELb1EEENS1_21CollectiveEpilogueFwdINS6_IJS8_SA_S9_EEENS6_IJNS7_ILi1EEESI_SI_EEESC_SE_Li256ELb1ELb1ELb1ELb0EEENS1_36VarlenDynamicPersistentTileSchedulerILi128ELi64ELi256ELi256ELb1ELb1ELb0ELb1ELb1ELb1EEEEEEEEEvNT_6ParamsE --------------------------
	.section	.nv.shared._ZN7cutlass13device_kernelIN5flash19enable_sm80_to_sm89INS1_16FlashAttnFwdSm80INS1_25CollectiveMainloopFwdSm80ILi8ELi2ELb0EN4cute5tupleIJNS5_1CILi128EEENS7_ILi64EEENS7_ILi192EEEEEELi192ENS_6half_tEfNS_4arch4Sm80ELb1ELb0ELb1ELb1ELb1ELb1ELb1ELb1EEENS1_21CollectiveEpilogueFwdINS6_IJS8_SA_S9_EEENS6_IJNS7_ILi1EEESI_SI_EEESC_SE_Li256ELb1ELb1ELb1ELb0EEENS1_36VarlenDynamicPersistentTileSchedulerILi128ELi64ELi256ELi256ELb1ELb1ELb0ELb1ELb1ELb1EEEEEEEEEvNT_6ParamsE,"aw",@nobits
	.sectionflags	@""
	.align	16


//--------------------- .nv.shared._ZN7cutlass13device_kernelIN5flash19enable_sm80_to_sm89INS1_16FlashAttnFwdSm80INS1_25CollectiveMainloopFwdSm80ILi8ELi1ELb0EN4cute5tupleIJNS5_1CILi128EEENS7_ILi64EEENS7_ILi192EEEEEELi192ENS_6half_tEfNS_4arch4Sm80ELb0ELb0ELb0ELb0ELb1ELb0ELb1ELb1EEENS1_21CollectiveEpilogueFwdINS6_IJS8_SA_S9_EEENS6_IJNS7_ILi1EEESI_SI_EEESC_SE_Li256ELb0ELb1ELb1ELb0EEENS1_19SingleTileSchedulerILb0ELb1ELb1ELi128EEEEEEEEEvNT_6ParamsE --------------------------
	.section	.nv.shared._ZN7cutlass13device_kernelIN5flash19enable_sm80_to_sm89INS1_16FlashAttnFwdSm80INS1_25CollectiveMainloopFwdSm80ILi8ELi1ELb0EN4cute5tupleIJNS5_1CILi128EEENS7_ILi64EEENS7_ILi192EEEEEELi192ENS_6half_tEfNS_4arch4Sm80ELb0ELb0ELb0ELb0ELb1ELb0ELb1ELb1EEENS1_21CollectiveEpilogueFwdINS6_IJS8_SA_S9_EEENS6_IJNS7_ILi1EEESI_SI_EEESC_SE_Li256ELb0ELb1ELb1ELb0EEENS1_19SingleTileSchedulerILb0ELb1ELb1ELi128EEEEEEEEEvNT_6ParamsE,"aw",@nobits
	.sectionflags	@""
	.align	16


//--------------------- .nv.shared._ZN7cutlass13device_kernelIN5flash19enable_sm80_to_sm89INS1_16FlashAttnFwdSm80INS1_25CollectiveMainloopFwdSm80ILi8ELi1ELb0EN4cute5tupleIJNS5_1CILi128EEENS7_ILi64EEENS7_ILi192EEEEEELi192ENS_6half_tEfNS_4arch4Sm80ELb0ELb0ELb0ELb1ELb1ELb0ELb1ELb1EEENS1_21CollectiveEpilogueFwdINS6_IJS8_SA_S9_EEENS6_IJNS7_ILi1EEESI_SI_EEESC_SE_Li256ELb1ELb1ELb1ELb0EEENS1_36VarlenDynamicPersistentTileSchedulerILi128ELi64ELi256ELi256ELb1ELb1ELb0ELb0ELb1ELb1EEEEEEEEEvNT_6ParamsE --------------------------
	.section	.nv.shared._ZN7cutlass13device_kernelIN5flash19enable_sm80_to_sm89INS1_16FlashAttnFwdSm80INS1_25CollectiveMainloopFwdSm80ILi8ELi1ELb0EN4cute5tupleIJNS5_1CILi128EEENS7_ILi64EEENS7_ILi192EEEEEELi192ENS_6half_tEfNS_4arch4Sm80ELb0ELb0ELb0ELb1ELb1ELb0ELb1ELb1EEENS1_21CollectiveEpilogueFwdINS6_IJS8_SA_S9_EEENS6_IJNS7_ILi1EEESI_SI_EEESC_SE_Li256ELb1ELb1ELb1ELb0EEENS1_36VarlenDynamicPersistentTileSchedulerILi128ELi64ELi256ELi256ELb1ELb1ELb0ELb0ELb1ELb1EEEEEEEEEvNT_6ParamsE,"aw",@nobits
	.sectionflags	@""
	.align	16


//--------------------- .nv.shared._ZN7cutlass13device_kernelIN5flash19enable_sm80_to_sm89INS1_16FlashAttnFwdSm80INS1_25CollectiveMainloopFwdSm80ILi8ELi1ELb0EN4cute5tupleIJNS5_1CILi128EEENS7_ILi64EEENS7_ILi192EEEEEELi192ENS_6half_tEfNS_4arch4Sm80ELb0ELb0ELb0ELb1ELb1ELb1ELb1ELb1EEENS1_21CollectiveEpilogueFwdINS6_IJS8_SA_S9_EEENS6_IJNS7_ILi1EEESI_SI_EEESC_SE_Li256ELb1ELb1ELb1ELb0EEENS1_36VarlenDynamicPersistentTileSchedulerILi128ELi64ELi256ELi256ELb1ELb1ELb0ELb0ELb1ELb1EEEEEEEEEvNT_6ParamsE --------------------------
	.section	.nv.shared._ZN7cutlass13device_kernelIN5flash19enable_sm80_to_sm89INS1_16FlashAttnFwdSm80INS1_25CollectiveMainloopFwdSm80ILi8ELi1ELb0EN4cute5tupleIJNS5_1CILi128EEENS7_ILi64EEENS7_ILi192EEEEEELi192ENS_6half_tEfNS_4arch4Sm80ELb0ELb0ELb0ELb1ELb1ELb1ELb1ELb1EEENS1_21CollectiveEpilogueFwdINS6_IJS8_SA_S9_EEENS6_IJNS7_ILi1EEESI_SI_EEESC_SE_Li256ELb1ELb1ELb1ELb0EEENS1_36VarlenDynamicPersistentTileSchedulerILi128ELi64ELi256ELi256ELb1ELb1ELb0ELb0ELb1ELb1EEEEEEEEEvNT_6ParamsE,"aw",@nobits
	.sectionflags	@""
	.align	16


//--------------------- .nv.shared._ZN7cutlass13device_kernelIN5flash19enable_sm80_to_sm89INS1_16FlashAttnFwdSm80INS1_25CollectiveMainloopFwdSm80ILi8ELi1ELb0EN4cute5tupleIJNS5_1CILi128EEENS7_ILi64EEENS7_ILi192EEEEEELi192ENS_6half_tEfNS_4arch4Sm80ELb0ELb1ELb0ELb0ELb1ELb0ELb1ELb1EEENS1_21CollectiveEpilogueFwdINS6_IJS8_SA_S9_EEENS6_IJNS7_ILi1EEESI_SI_EEESC_SE_Li256ELb0ELb1ELb1ELb0EEENS1_19SingleTileSchedulerILb0ELb1ELb1ELi128EEEEEEEEEvNT_6ParamsE --------------------------
	.section	.nv.shared._ZN7cutlass13device_kernelIN5flash19enable_sm80_to_sm89INS1_16FlashAttnFwdSm80INS1_25CollectiveMainloopFwdSm80ILi8ELi1ELb0EN4cute5tupleIJNS5_1CILi128EEENS7_ILi64EEENS7_ILi192EEEEEELi192ENS_6half_tEfNS_4arch4Sm80ELb0ELb1ELb0ELb0ELb1ELb0ELb1ELb1EEENS1_21CollectiveEpilogueFwdINS6_IJS8_SA_S9_EEENS6_IJNS7_ILi1EEESI_SI_EEESC_SE_Li256ELb0ELb1ELb1ELb0EEENS1_19SingleTileSchedulerILb0ELb1ELb1ELi128EEEEEEEEEvNT_6ParamsE,"aw",@nobits
	.sectionflags	@""
	.align	16


//--------------------- .nv.shared._ZN7cutlass13device_kernelIN5flash19enable_sm80_to_sm89INS1_16FlashAttnFwdSm80INS1_25CollectiveMainloopFwdSm80ILi8ELi1ELb0EN4cute5tupleIJNS5_1CILi128EEENS7_ILi64EEENS7_ILi192EEEEEELi192ENS_6half_tEfNS_4arch4Sm80ELb0ELb1ELb0ELb1ELb1ELb0ELb1ELb1EEENS1_21CollectiveEpilogueFwdINS6_IJS8_SA_S9_EEENS6_IJNS7_ILi1EEESI_SI_EEESC_SE_Li256ELb1ELb1ELb1ELb0EEENS1_36VarlenDynamicPersistentTileSchedulerILi128ELi64ELi256ELi256ELb1ELb1ELb0ELb1ELb0ELb1EEEEEEEEEvNT_6ParamsE --------------------------
	.section	.nv.shared._ZN7cutlass13device_kernelIN5flash19enable_sm80_to_sm89INS1_16FlashAttnFwdSm80INS1_25CollectiveMainloopFwdSm80ILi8ELi1ELb0EN4cute5tupleIJNS5_1CILi128EEENS7_ILi64EEENS7_ILi192EEEEEELi192ENS_6half_tEfNS_4arch4Sm80ELb0ELb1ELb0ELb1ELb1ELb0ELb1ELb1EEENS1_21CollectiveEpilogueFwdINS6_IJS8_SA_S9_EEENS6_IJNS7_ILi1EEESI_SI_EEESC_SE_Li256ELb1ELb1ELb1ELb0EEENS1_36VarlenDynamicPersistentTileSchedulerILi128ELi64ELi256ELi256ELb1ELb1ELb0ELb1ELb0ELb1EEEEEEEEEvNT_6ParamsE,"aw",@nobits
	.sectionflags	@""
	.align	16


//--------------------- .nv.shared._ZN7cutlass13device_kernelIN5flash19enable_sm80_to_sm89INS1_16FlashAttnFwdSm80INS1_25CollectiveMainloopFwdSm80ILi8ELi1ELb0EN4cute5tupleIJNS5_1CILi128EEENS7_ILi64EEENS7_ILi192EEEEEELi192ENS_6half_tEfNS_4arch4Sm80ELb0ELb1ELb0ELb1ELb1ELb1ELb1ELb1EEENS1_21CollectiveEpilogueFwdINS6_IJS8_SA_S9_EEENS6_IJNS7_ILi1EEESI_SI_EEESC_SE_Li256ELb1ELb1ELb1ELb0EEENS1_36VarlenDynamicPersistentTileSchedulerILi128ELi64ELi256ELi256ELb1ELb1ELb0ELb1ELb0ELb1EEEEEEEEEvNT_6ParamsE --------------------------
	.section	.nv.shared._ZN7cutlass13device_kernelIN5flash19enable_sm80_to_sm89INS1_16FlashAttnFwdSm80INS1_25CollectiveMainloopFwdSm80ILi8ELi1ELb0EN4cute5tupleIJNS5_1CILi128EEENS7_ILi64EEENS7_ILi192EEEEEELi192ENS_6half_tEfNS_4arch4Sm80ELb0ELb1ELb0ELb1ELb1ELb1ELb1ELb1EEENS1_21CollectiveEpilogueFwdINS6_IJS8_SA_S9_EEENS6_IJNS7_ILi1EEESI_SI_EEESC_SE_Li256ELb1ELb1ELb1ELb0EEENS1_36VarlenDynamicPersistentTileSchedulerILi128ELi64ELi256ELi256ELb1ELb1ELb0ELb1ELb0ELb1EEEEEEEEEvNT_6ParamsE,"aw",@nobits
	.sectionflags	@""
	.align	16


//--------------------- .nv.shared._ZN7cutlass13device_kernelIN5flash19enable_sm80_to_sm89INS1_16FlashAttnFwdSm80INS1_25CollectiveMainloopFwdSm80ILi8ELi1ELb0EN4cute5tupleIJNS5_1CILi128EEENS7_ILi64EEENS7_ILi192EEEEEELi192ENS_6half_tEfNS_4arch4Sm80ELb1ELb0ELb0ELb0ELb1ELb0ELb1ELb1EEENS1_21CollectiveEpilogueFwdINS6_IJS8_SA_S9_EEENS6_IJNS7_ILi1EEESI_SI_EEESC_SE_Li256ELb0ELb1ELb1ELb0EEENS1_30DynamicPersistentTileSchedulerILi256ELi256ELb1ELb1ELb0EEEEEEEEEvNT_6ParamsE --------------------------
	.section	.nv.shared._ZN7cutlass13device_kernelIN5flash19enable_sm80_to_sm89INS1_16FlashAttnFwdSm80INS1_25CollectiveMainloopFwdSm80ILi8ELi1ELb0EN4cute5tupleIJNS5_1CILi128EEENS7_ILi64EEENS7_ILi192EEEEEELi192ENS_6half_tEfNS_4arch4Sm80ELb1ELb0ELb0ELb0ELb1ELb0ELb1ELb1EEENS1_21CollectiveEpilogueFwdINS6_IJS8_SA_S9_EEENS6_IJNS7_ILi1EEESI_SI_EEESC_SE_Li256ELb0ELb1ELb1ELb0EEENS1_30DynamicPersistentTileSchedulerILi256ELi256ELb1ELb1ELb0EEEEEEEEEvNT_6ParamsE,"aw",@nobits
	.sectionflags	@""
	.align	16


//--------------------- .nv.shared._ZN7cutlass13device_kernelIN5flash19enable_sm80_to_sm89INS1_16FlashAttnFwdSm80INS1_25CollectiveMainloopFwdSm80ILi8ELi1ELb0EN4cute5tupleIJNS5_1CILi128EEENS7_ILi64EEENS7_ILi192EEEEEELi192ENS_6half_tEfNS_4arch4Sm80ELb1ELb0ELb0ELb1ELb1ELb0ELb1ELb1EEENS1_21CollectiveEpilogueFwdINS6_IJS8_SA_S9_EEENS6_IJNS7_ILi1EEESI_SI_EEESC_SE_Li256ELb1ELb1ELb1ELb0EEENS1_36VarlenDynamicPersistentTileSchedulerILi128ELi64ELi256ELi256ELb1ELb1ELb0ELb1ELb1ELb1EEEEEEEEEvNT_6ParamsE --------------------------
	.section	.nv.shared._ZN7cutlass13device_kernelIN5flash19enable_sm80_to_sm89INS1_16FlashAttnFwdSm80INS1_25CollectiveMainloopFwdSm80ILi8ELi1ELb0EN4cute5tupleIJNS5_1CILi128EEENS7_ILi64EEENS7_ILi192EEEEEELi192ENS_6half_tEfNS_4arch4Sm80ELb1ELb0ELb0ELb1ELb1ELb0ELb1ELb1EEENS1_21CollectiveEpilogueFwdINS6_IJS8_SA_S9_EEENS6_IJNS7_ILi1EEESI_SI_EEESC_SE_Li256ELb1ELb1ELb1ELb0EEENS1_36VarlenDynamicPersistentTileSchedulerILi128ELi64ELi256ELi256ELb1ELb1ELb0ELb1ELb1ELb1EEEEEEEEEvNT_6ParamsE,"aw",@nobits
	.sectionflags	@""
	.align	16


//--------------------- .nv.shared._ZN7cutlass13device_kernelIN5flash19enable_sm80_to_sm89INS1_16FlashAttnFwdSm80INS1_25CollectiveMainloopFwdSm80ILi8ELi1ELb0EN4cute5tupleIJNS5_1CILi128EEENS7_ILi64EEENS7_ILi192EEEEEELi192ENS_6half_tEfNS_4arch4Sm80ELb1ELb0ELb0ELb1ELb1ELb1ELb1ELb1EEENS1_21CollectiveEpilogueFwdINS6_IJS8_SA_S9_EEENS6_IJNS7_ILi1EEESI_SI_EEESC_SE_Li256ELb1ELb1ELb1ELb0EEENS1_36VarlenDynamicPersistentTileSchedulerILi128ELi64ELi256ELi256ELb1ELb1ELb0ELb1ELb1ELb1EEEEEEEEEvNT_6ParamsE --------------------------
	.section	.nv.shared._ZN7cutlass13device_kernelIN5flash19enable_sm80_to_sm89INS1_16FlashAttnFwdSm80INS1_25CollectiveMainloopFwdSm80ILi8ELi1ELb0EN4cute5tupleIJNS5_1CILi128EEENS7_ILi64EEENS7_ILi192EEEEEELi192ENS_6half_tEfNS_4arch4Sm80ELb1ELb0ELb0ELb1ELb1ELb1ELb1ELb1EEENS1_21CollectiveEpilogueFwdINS6_IJS8_SA_S9_EEENS6_IJNS7_ILi1EEESI_SI_EEESC_SE_Li256ELb1ELb1ELb1ELb0EEENS1_36VarlenDynamicPersistentTileSchedulerILi128ELi64ELi256ELi256ELb1ELb1ELb0ELb1ELb1ELb1EEEEEEEEEvNT_6ParamsE,"aw",@nobits
	.sectionflags	@""
	.align	16


//--------------------- .nv.shared._ZN7cutlass13device_kernelIN5flash19enable_sm80_to_sm89INS1_16FlashAttnFwdSm80INS1_25CollectiveMainloopFwdSm80ILi8ELi2ELb0EN4cute5tupleIJNS5_1CILi128EEENS7_ILi64EEENS7_ILi192EEEEEELi192ENS_6half_tEfNS_4arch4Sm80ELb0ELb0ELb0ELb0ELb1ELb0ELb1ELb1EEENS1_21CollectiveEpilogueFwdINS6_IJS8_SA_S9_EEENS6_IJNS7_ILi1EEESI_SI_EEESC_SE_Li256ELb0ELb1ELb1ELb0EEENS1_19SingleTileSchedulerILb0ELb1ELb1ELi128EEEEEEEEEvNT_6ParamsE --------------------------
	.section	.nv.shared._ZN7cutlass13device_kernelIN5flash19enable_sm80_to_sm89INS1_16FlashAttnFwdSm80INS1_25CollectiveMainloopFwdSm80ILi8ELi2ELb0EN4cute5tupleIJNS5_1CILi128EEENS7_ILi64EEENS7_ILi192EEEEEELi192ENS_6half_tEfNS_4arch4Sm80ELb0ELb0ELb0ELb0ELb1ELb0ELb1ELb1EEENS1_21CollectiveEpilogueFwdINS6_IJS8_SA_S9_EEENS6_IJNS7_ILi1EEESI_SI_EEESC_SE_Li256ELb0ELb1ELb1ELb0EEENS1_19SingleTileSchedulerILb0ELb1ELb1ELi128EEEEEEEEEvNT_6ParamsE,"aw",@nobits
	.sectionflags	@""
	.align	16


//--------------------- .nv.shared._ZN7cutlass13device_kernelIN5flash19enable_sm80_to_sm89INS1_16FlashAttnFwdSm80INS1_25CollectiveMainloopFwdSm80ILi8ELi2ELb0EN4cute5tupleIJNS5_1CILi128EEENS7_ILi64EEENS7_ILi192EEEEEELi192ENS_6half_tEfNS_4arch4Sm80ELb0ELb0ELb0ELb1ELb1ELb0ELb1ELb1EEENS1_21CollectiveEpilogueFwdINS6_IJS8_SA_S9_EEENS6_IJNS7_ILi1EEESI_SI_EEESC_SE_Li256ELb1ELb1ELb1ELb0EEENS1_36VarlenDynamicPersistentTileSchedulerILi128ELi64ELi256ELi256ELb1ELb1ELb0ELb0ELb1ELb1EEEEEEEEEvNT_6ParamsE --------------------------
	.section	.nv.shared._ZN7cutlass13device_kernelIN5flash19enable_sm80_to_sm89INS1_16FlashAttnFwdSm80INS1_25CollectiveMainloopFwdSm80ILi8ELi2ELb0EN4cute5tupleIJNS5_1CILi128EEENS7_ILi64EEENS7_ILi192EEEEEELi192ENS_6half_tEfNS_4arch4Sm80ELb0ELb0ELb0ELb1ELb1ELb0ELb1ELb1EEENS1_21CollectiveEpilogueFwdINS6_IJS8_SA_S9_EEENS6_IJNS7_ILi1EEESI_SI_EEESC_SE_Li256ELb1ELb1ELb1ELb0EEENS1_36VarlenDynamicPersistentTileSchedulerILi128ELi64ELi256ELi256ELb1ELb1ELb0ELb0ELb1ELb1EEEEEEEEEvNT_6ParamsE,"aw",@nobits
	.sectionflags	@""
	.align	16


//--------------------- .nv.shared._ZN7cutlass13device_kernelIN5flash19enable_sm80_to_sm89INS1_16FlashAttnFwdSm80INS1_25CollectiveMainloopFwdSm80ILi8ELi2ELb0EN4cute5tupleIJNS5_1CILi128EEENS7_ILi64EEENS7_ILi192EEEEEELi192ENS_6half_tEfNS_4arch4Sm80ELb0ELb0ELb0ELb1ELb1ELb1ELb1ELb1EEENS1_21CollectiveEpilogueFwdINS6_IJS8_SA_S9_EEENS6_IJNS7_ILi1EEESI_SI_EEESC_SE_Li256ELb1ELb1ELb1ELb0EEENS1_36VarlenDynamicPersistentTileSchedulerILi128ELi64ELi256ELi256ELb1ELb1ELb0ELb0ELb1ELb1EEEEEEEEEvNT_6ParamsE --------------------------
	.section	.nv.shared._ZN7cutlass13device_kernelIN5flash19enable_sm80_to_sm89INS1_16FlashAttnFwdSm80INS1_25CollectiveMainloopFwdSm80ILi8ELi2ELb0EN4cute5tupleIJNS5_1CILi128EEENS7_ILi64EEENS7_ILi192EEEEEELi192ENS_6half_tEfNS_4arch4Sm80ELb0ELb0ELb0ELb1ELb1ELb1ELb1ELb1EEENS1_21CollectiveEpilogueFwdINS6_IJS8_SA_S9_EEENS6_IJNS7_ILi1EEESI_SI_EEESC_SE_Li256ELb1ELb1ELb1ELb0EEENS1_36VarlenDynamicPersistentTileSchedulerILi128ELi64ELi256ELi256ELb1ELb1ELb0ELb0ELb1ELb1EEEEEEEEEvNT_6ParamsE,"aw",@nobits
	.sectionflags	@""
	.align	16


//--------------------- .nv.shared._ZN7cutlass13device_kernelIN5flash19enable_sm80_to_sm89INS1_16FlashAttnFwdSm80INS1_25CollectiveMainloopFwdSm80ILi8ELi2ELb0EN4cute5tupleIJNS5_1CILi128EEENS7_ILi64EEENS7_ILi192EEEEEELi192ENS_6half_tEfNS_4arch4Sm80ELb0ELb1ELb0ELb0ELb1ELb0ELb1ELb1EEENS1_21CollectiveEpilogueFwdINS6_IJS8_SA_S9_EEENS6_IJNS7_ILi1EEESI_SI_EEESC_SE_Li256ELb0ELb1ELb1ELb0EEENS1_19SingleTileSchedulerILb0ELb1ELb1ELi128EEEEEEEEEvNT_6ParamsE --------------------------
	.section	.nv.shared._ZN7cutlass13device_kernelIN5flash19enable_sm80_to_sm89INS1_16FlashAttnFwdSm80INS1_25CollectiveMainloopFwdSm80ILi8ELi2ELb0EN4cute5tupleIJNS5_1CILi128EEENS7_ILi64EEENS7_ILi192EEEEEELi192ENS_6half_tEfNS_4arch4Sm80ELb0ELb1ELb0ELb0ELb1ELb0ELb1ELb1EEENS1_21CollectiveEpilogueFwdINS6_IJS8_SA_S9_EEENS6_IJNS7_ILi1EEESI_SI_EEESC_SE_Li256ELb0ELb1ELb1ELb0EEENS1_19SingleTileSchedulerILb0ELb1ELb1ELi128EEEEEEEEEvNT_6ParamsE,"aw",@nobits
	.sectionflags	@""
	.align	16


//--------------------- .nv.shared._ZN7cutlass13device_kernelIN5flash19enable_sm80_to_sm89INS1_16FlashAttnFwdSm80INS1_25CollectiveMainloopFwdSm80ILi8ELi2ELb0EN4cute5tupleIJNS5_1CILi128EEENS7_ILi64EEENS7_ILi192EEEEEELi192ENS_6half_tEfNS_4arch4Sm80ELb0ELb1ELb0ELb1ELb1ELb0ELb1ELb1EEENS1_21CollectiveEpilogueFwdINS6_IJS8_SA_S9_EEENS6_IJNS7_ILi1EEESI_SI_EEESC_SE_Li256ELb1ELb1ELb1ELb0EEENS1_36VarlenDynamicPersistentTileSchedulerILi128ELi64ELi256ELi256ELb1ELb1ELb0ELb1ELb0ELb1EEEEEEEEEvNT_6ParamsE --------------------------
	.section	.nv.shared._ZN7cutlass13device_kernelIN5flash19enable_sm80_to_sm89INS1_16FlashAttnFwdSm80INS1_25CollectiveMainloopFwdSm80ILi8ELi2ELb0EN4cute5tupleIJNS5_1CILi128EEENS7_ILi64EEENS7_ILi192EEEEEELi192ENS_6half_tEfNS_4arch4Sm80ELb0ELb1ELb0ELb1ELb1ELb0ELb1ELb1EEENS1_21CollectiveEpilogueFwdINS6_IJS8_SA_S9_EEENS6_IJNS7_ILi1EEESI_SI_EEESC_SE_Li256ELb1ELb1ELb1ELb0EEENS1_36VarlenDynamicPersistentTileSchedulerILi128ELi64ELi256ELi256ELb1ELb1ELb0ELb1ELb0ELb1EEEEEEEEEvNT_6ParamsE,"aw",@nobits
	.sectionflags	@""
	.align	16


//--------------------- .nv.shared._ZN7cutlass13device_kernelIN5flash19enable_sm80_to_sm89INS1_16FlashAttnFwdSm80INS1_25CollectiveMainloopFwdSm80ILi8ELi2ELb0EN4cute5tupleIJNS5_1CILi128EEENS7_ILi64EEENS7_ILi192EEEEEELi192ENS_6half_tEfNS_4arch4Sm80ELb0ELb1ELb0ELb1ELb1ELb1ELb1ELb1EEENS1_21CollectiveEpilogueFwdINS6_IJS8_SA_S9_EEENS6_IJNS7_ILi1EEESI_SI_EEESC_SE_Li256ELb1ELb1ELb1ELb0EEENS1_36VarlenDynamicPersistentTileSchedulerILi128ELi64ELi256ELi256ELb1ELb1ELb0ELb1ELb0ELb1EEEEEEEEEvNT_6ParamsE --------------------------
	.section	.nv.shared._ZN7cutlass13device_kernelIN5flash19enable_sm80_to_sm89INS1_16FlashAttnFwdSm80INS1_25CollectiveMainloopFwdSm80ILi8ELi2ELb0EN4cute5tupleIJNS5_1CILi128EEENS7_ILi64EEENS7_ILi192EEEEEELi192ENS_6half_tEfNS_4arch4Sm80ELb0ELb1ELb0ELb1ELb1ELb1ELb1ELb1EEENS1_21CollectiveEpilogueFwdINS6_IJS8_SA_S9_EEENS6_IJNS7_ILi1EEESI_SI_EEESC_SE_Li256ELb1ELb1ELb1ELb0EEENS1_36VarlenDynamicPersistentTileSchedulerILi128ELi64ELi256ELi256ELb1ELb1ELb0ELb1ELb0ELb1EEEEEEEEEvNT_6ParamsE,"aw",@nobits
	.sectionflags	@""
	.align	16


//--------------------- .nv.shared._ZN7cutlass13device_kernelIN5flash19enable_sm80_to_sm89INS1_16FlashAttnFwdSm80INS1_25CollectiveMainloopFwdSm80ILi8ELi2ELb0EN4cute5tupleIJNS5_1CILi128EEENS7_ILi64EEENS7_ILi192EEEEEELi192ENS_6half_tEfNS_4arch4Sm80ELb1ELb0ELb0ELb0ELb1ELb0ELb1ELb1EEENS1_21CollectiveEpilogueFwdINS6_IJS8_SA_S9_EEENS6_IJNS7_ILi1EEESI_SI_EEESC_SE_Li256ELb0ELb1ELb1ELb0EEENS1_30DynamicPersistentTileSchedulerILi256ELi256ELb1ELb1ELb0EEEEEEEEEvNT_6ParamsE --------------------------
	.section	.nv.shared._ZN7cutlass13device_kernelIN5flash19enable_sm80_to_sm89INS1_16FlashAttnFwdSm80INS1_25CollectiveMainloopFwdSm80ILi8ELi2ELb0EN4cute5tupleIJNS5_1CILi128EEENS7_ILi64EEENS7_ILi192EEEEEELi192ENS_6half_tEfNS_4arch4Sm80ELb1ELb0ELb0ELb0ELb1ELb0ELb1ELb1EEENS1_21CollectiveEpilogueFwdINS6_IJS8_SA_S9_EEENS6_IJNS7_ILi1EEESI_SI_EEESC_SE_Li256ELb0ELb1ELb1ELb0EEENS1_30DynamicPersistentTileSchedulerILi256ELi256ELb1ELb1ELb0EEEEEEEEEvNT_6ParamsE,"aw",@nobits
	.sectionflags	@""
	.align	16


//--------------------- .nv.shared._ZN7cutlass13device_kernelIN5flash19enable_sm80_to_sm89INS1_16FlashAttnFwdSm80INS1_25CollectiveMainloopFwdSm80ILi8ELi2ELb0EN4cute5tupleIJNS5_1CILi128EEENS7_ILi64EEENS7_ILi192EEEEEELi192ENS_6half_tEfNS_4arch4Sm80ELb1ELb0ELb0ELb1ELb1ELb0ELb1ELb1EEENS1_21CollectiveEpilogueFwdINS6_IJS8_SA_S9_EEENS6_IJNS7_ILi1EEESI_SI_EEESC_SE_Li256ELb1ELb1ELb1ELb0EEENS1_36VarlenDynamicPersistentTileSchedulerILi128ELi64ELi256ELi256ELb1ELb1ELb0ELb1ELb1ELb1EEEEEEEEEvNT_6ParamsE --------------------------
	.section	.nv.shared._ZN7cutlass13device_kernelIN5flash19enable_sm80_to_sm89INS1_16FlashAttnFwdSm80INS1_25CollectiveMainloopFwdSm80ILi8ELi2ELb0EN4cute5tupleIJNS5_1CILi128EEENS7_ILi64EEENS7_ILi192EEEEEELi192ENS_6half_tEfNS_4arch4Sm80ELb1ELb0ELb0ELb1ELb1ELb0ELb1ELb1EEENS1_21CollectiveEpilogueFwdINS6_IJS8_SA_S9_EEENS6_IJNS7_ILi1EEESI_SI_EEESC_SE_Li256ELb1ELb1ELb1ELb0EEENS1_36VarlenDynamicPersistentTileSchedulerILi128ELi64ELi256ELi256ELb1ELb1ELb0ELb1ELb1ELb1EEEEEEEEEvNT_6ParamsE,"aw",@nobits
	.sectionflags	@""
	.align	16


//--------------------- .nv.shared._ZN7cutlass13device_kernelIN5flash19enable_sm80_to_sm89INS1_16FlashAttnFwdSm80INS1_25CollectiveMainloopFwdSm80ILi8ELi2ELb0EN4cute5tupleIJNS5_1CILi128EEENS7_ILi64EEENS7_ILi192EEEEEELi192ENS_6half_tEfNS_4arch4Sm80ELb1ELb0ELb0ELb1ELb1ELb1ELb1ELb1EEENS1_21CollectiveEpilogueFwdINS6_IJS8_SA_S9_EEENS6_IJNS7_ILi1EEESI_SI_EEESC_SE_Li256ELb1ELb1ELb1ELb0EEENS1_36VarlenDynamicPersistentTileSchedulerILi128ELi64ELi256ELi256ELb1ELb1ELb0ELb1ELb1ELb1EEEEEEEEEvNT_6ParamsE --------------------------
	.section	.nv.shared._ZN7cutlass13device_kernelIN5flash19enable_sm80_to_sm89INS1_16FlashAttnFwdSm80INS1_25CollectiveMainloopFwdSm80ILi8ELi2ELb0EN4cute5tupleIJNS5_1CILi128EEENS7_ILi64EEENS7_ILi192EEEEEELi192ENS_6half_tEfNS_4arch4Sm80ELb1ELb0ELb0ELb1ELb1ELb1ELb1ELb1EEENS1_21CollectiveEpilogueFwdINS6_IJS8_SA_S9_EEENS6_IJNS7_ILi1EEESI_SI_EEESC_SE_Li256ELb1ELb1ELb1ELb0EEENS1_36VarlenDynamicPersistentTileSchedulerILi128ELi64ELi256ELi256ELb1ELb1ELb0ELb1ELb1ELb1EEEEEEEEEvNT_6ParamsE,"aw",@nobits
	.sectionflags	@""
	.align	16
